// Copyright (c) 2024, Jay Shah, Ganesh Bikshandi, Ying Zhang, Vijay Thakkar, Pradeep Ramani, Tri Dao.
// Splitting the different template instantiations to different files to speed up compilation.
// This file is auto-generated. See "generate_kernels.py"

#include "flash_fwd_hdim64_fp16_sm80.cu"
#include "flash_fwd_hdim64_fp16_softcap_sm80.cu"

// ===== COMPILED SASS (sm_80) =====

	.target	sm_80

	.elftype	@"ET_EXEC"


//--------------------- .note.nv.tkinfo           --------------------------
	.section	.note.nv.tkinfo,"",@"SHT_NOTE"
	.sectionflags	@"SHF_NOTE_NV_TKINFO"
	.tkinfo
        /*0018*/ 	.word	0x00000002
        /*0030*/ 	.string	""
        /*0030*/ 	.string	"ptxas"
        /*0030*/ 	.string	"Cuda compilation tools, release 13.0, V13.0.88"
        /*0030*/ 	.string	"Build cuda_13.0.r13.0/compiler.36424714_0"
        /*0030*/ 	.string	"-arch sm_80 -m 64 "



//--------------------- .note.nv.cuinfo           --------------------------
	.section	.note.nv.cuinfo,"",@"SHT_NOTE"
	.sectionflags	@"SHF_NOTE_NV_CUINFO"
        /*0018*/ 	.short	0x0002
        /*001a*/ 	.short	0x0050
        /*001c*/ 	.short	0x0082
	.zero		2


//--------------------- .nv.info                  --------------------------
	.section	.nv.info,"",@"SHT_CUDA_INFO"
	.align	4


	//----- nvinfo : EIATTR_REGCOUNT
	.align		4
        /*0000*/ 	.byte	0x04, 0x2f
        /*0002*/ 	.short	(.L_12 - .L_11)
	.align		4
.L_11:
        /*0004*/ 	.word	index@(_ZN7cutlass13device_kernelIN5flash19enable_sm80_to_sm89INS1_16FlashAttnFwdSm80INS1_25CollectiveMainloopFwdSm80ILi4ELi1ELb0EN4cute5tupleIJNS5_1CILi128EEENS7_ILi112EEENS7_ILi64EEEEEELi64ENS_6half_tEfNS_4arch4Sm80ELb1ELb0ELb0ELb1ELb0ELb1ELb1ELb0EEENS1_21CollectiveEpilogueFwdINS6_IJS8_SA_S9_EEENS6_IJNS7_ILi1EEESI_SI_EEESC_SE_Li128ELb1ELb1ELb0ELb0EEENS1_19SingleTileSchedulerILb1ELb0ELb1ELi128EEEEEEEEEvNT_6ParamsE)
        /*0008*/ 	.word	0x000000ff


	//----- nvinfo : EIATTR_FRAME_SIZE
	.align		4
.L_12:
        /*000c*/ 	.byte	0x04, 0x11
        /*000e*/ 	.short	(.L_14 - .L_13)
	.align		4
.L_13:
        /*0010*/ 	.word	index@(_ZN7cutlass13device_kernelIN5flash19enable_sm80_to_sm89INS1_16FlashAttnFwdSm80INS1_25CollectiveMainloopFwdSm80ILi4ELi1ELb0EN4cute5tupleIJNS5_1CILi128EEENS7_ILi112EEENS7_ILi64EEEEEELi64ENS_6half_tEfNS_4arch4Sm80ELb1ELb0ELb0ELb1ELb0ELb1ELb1ELb0EEENS1_21CollectiveEpilogueFwdINS6_IJS8_SA_S9_EEENS6_IJNS7_ILi1EEESI_SI_EEESC_SE_Li128ELb1ELb1ELb0ELb0EEENS1_19SingleTileSchedulerILb1ELb0ELb1ELi128EEEEEEEEEvNT_6ParamsE)
        /*0014*/ 	.word	0x000000b8


	//----- nvinfo : EIATTR_REGCOUNT
	.align		4
.L_14:
        /*0018*/ 	.byte	0x04, 0x2f
        /*001a*/ 	.short	(.L_16 - .L_15)
	.align		4
.L_15:
        /*001c*/ 	.word	index@(_ZN7cutlass13device_kernelIN5flash19enable_sm80_to_sm89INS1_16FlashAttnFwdSm80INS1_25CollectiveMainloopFwdSm80ILi4ELi1ELb0EN4cute5tupleIJNS5_1CILi128EEENS7_ILi112EEENS7_ILi64EEEEEELi64ENS_6half_tEfNS_4arch4Sm80ELb1ELb0ELb0ELb1ELb0ELb0ELb1ELb0EEENS1_21CollectiveEpilogueFwdINS6_IJS8_SA_S9_EEENS6_IJNS7_ILi1EEESI_SI_EEESC_SE_Li128ELb1ELb1ELb0ELb0EEENS1_19SingleTileSchedulerILb1ELb0ELb1ELi128EEEEEEEEEvNT_6ParamsE)
        /*0020*/ 	.word	0x000000ff


	//----- nvinfo : EIATTR_FRAME_SIZE
	.align		4
.L_16:
        /*0024*/ 	.byte	0x04, 0x11
        /*0026*/ 	.short	(.L_18 - .L_17)
	.align		4
.L_17:
        /*0028*/ 	.word	index@(_ZN7cutlass13device_kernelIN5flash19enable_sm80_to_sm89INS1_16FlashAttnFwdSm80INS1_25CollectiveMainloopFwdSm80ILi4ELi1ELb0EN4cute5tupleIJNS5_1CILi128EEENS7_ILi112EEENS7_ILi64EEEEEELi64ENS_6half_tEfNS_4arch4Sm80ELb1ELb0ELb0ELb1ELb0ELb0ELb1ELb0EEENS1_21CollectiveEpilogueFwdINS6_IJS8_SA_S9_EEENS6_IJNS7_ILi1EEESI_SI_EEESC_SE_Li128ELb1ELb1ELb0ELb0EEENS1_19SingleTileSchedulerILb1ELb0ELb1ELi128EEEEEEEEEvNT_6ParamsE)
        /*002c*/ 	.word	0x000000c8


	//----- nvinfo : EIATTR_REGCOUNT
	.align		4
.L_18:
        /*0030*/ 	.byte	0x04, 0x2f
        /*0032*/ 	.short	(.L_20 - .L_19)
	.align		4
.L_19:
        /*0034*/ 	.word	index@(_ZN7cutlass13device_kernelIN5flash19enable_sm80_to_sm89INS1_16FlashAttnFwdSm80INS1_25CollectiveMainloopFwdSm80ILi4ELi1ELb0EN4cute5tupleIJNS5_1CILi128EEENS7_ILi112EEENS7_ILi64EEEEEELi64ENS_6half_tEfNS_4arch4Sm80ELb1ELb0ELb0ELb0ELb0ELb0ELb1ELb0EEENS1_21CollectiveEpilogueFwdINS6_IJS8_SA_S9_EEENS6_IJNS7_ILi1EEESI_SI_EEESC_SE_Li128ELb0ELb1ELb0ELb0EEENS1_30DynamicPersistentTileSchedulerILi128ELi128ELb0ELb1ELb0EEEEEEEEEvNT_6ParamsE)
        /*0038*/ 	.word	0x000000ff


	//----- nvinfo : EIATTR_FRAME_SIZE
	.align		4
.L_20:
        /*003c*/ 	.byte	0x04, 0x11
        /*003e*/ 	.short	(.L_22 - .L_21)
	.align		4
.L_21:
        /*0040*/ 	.word	index@($__internal_3_$__cuda_sm70_shflsync_idx_p)
        /*0044*/ 	.word	0x00000000


	//----- nvinfo : EIATTR_FRAME_SIZE
	.align		4
.L_22:
        /*0048*/ 	.byte	0x04, 0x11
        /*004a*/ 	.short	(.L_24 - .L_23)
	.align		4
.L_23:
        /*004c*/ 	.word	index@($__internal_2_$__cuda_sm70_shflsync_bfly_p)
        /*0050*/ 	.word	0x00000000


	//----- nvinfo : EIATTR_FRAME_SIZE
	.align		4
.L_24:
        /*0054*/ 	.byte	0x04, 0x11
        /*0056*/ 	.short	(.L_26 - .L_25)
	.align		4
.L_25:
        /*0058*/ 	.word	index@(_ZN7cutlass13device_kernelIN5flash19enable_sm80_to_sm89INS1_16FlashAttnFwdSm80INS1_25CollectiveMainloopFwdSm80ILi4ELi1ELb0EN4cute5tupleIJNS5_1CILi128EEENS7_ILi112EEENS7_ILi64EEEEEELi64ENS_6half_tEfNS_4arch4Sm80ELb1ELb0ELb0ELb0ELb0ELb0ELb1ELb0EEENS1_21CollectiveEpilogueFwdINS6_IJS8_SA_S9_EEENS6_IJNS7_ILi1EEESI_SI_EEESC_SE_Li128ELb0ELb1ELb0ELb0EEENS1_30DynamicPersistentTileSchedulerILi128ELi128ELb0ELb1ELb0EEEEEEEEEvNT_6ParamsE)
        /*005c*/ 	.word	0x000000d8


	//----- nvinfo : EIATTR_REGCOUNT
	.align		4
.L_26:
        /*0060*/ 	.byte	0x04, 0x2f
        /*0062*/ 	.short	(.L_28 - .L_27)
	.align		4
.L_27:
        /*0064*/ 	.word	index@(_ZN7cutlass13device_kernelIN5flash19enable_sm80_to_sm89INS1_16FlashAttnFwdSm80INS1_25CollectiveMainloopFwdSm80ILi4ELi1ELb0EN4cute5tupleIJNS5_1CILi128EEENS7_ILi96EEENS7_ILi64EEEEEELi64ENS_6half_tEfNS_4arch4Sm80ELb0ELb1ELb0ELb1ELb0ELb1ELb1ELb0EEENS1_21CollectiveEpilogueFwdINS6_IJS8_SA_S9_EEENS6_IJNS7_ILi1EEESI_SI_EEESC_SE_Li128ELb1ELb1ELb0ELb0EEENS1_19SingleTileSchedulerILb1ELb0ELb1ELi128EEEEEEEEEvNT_6ParamsE)
        /*0068*/ 	.word	0x000000ff


	//----- nvinfo : EIATTR_FRAME_SIZE
	.align		4
.L_28:
        /*006c*/ 	.byte	0x04, 0x11
        /*006e*/ 	.short	(.L_30 - .L_29)
	.align		4
.L_29:
        /*0070*/ 	.word	index@(_ZN7cutlass13device_kernelIN5flash19enable_sm80_to_sm89INS1_16FlashAttnFwdSm80INS1_25CollectiveMainloopFwdSm80ILi4ELi1ELb0EN4cute5tupleIJNS5_1CILi128EEENS7_ILi96EEENS7_ILi64EEEEEELi64ENS_6half_tEfNS_4arch4Sm80ELb0ELb1ELb0ELb1ELb0ELb1ELb1ELb0EEENS1_21CollectiveEpilogueFwdINS6_IJS8_SA_S9_EEENS6_IJNS7_ILi1EEESI_SI_EEESC_SE_Li128ELb1ELb1ELb0ELb0EEENS1_19SingleTileSchedulerILb1ELb0ELb1ELi128EEEEEEEEEvNT_6ParamsE)
        /*0074*/ 	.word	0x00000088


	//----- nvinfo : EIATTR_REGCOUNT
	.align		4
.L_30:
        /*0078*/ 	.byte	0x04, 0x2f
        /*007a*/ 	.short	(.L_32 - .L_31)
	.align		4
.L_31:
        /*007c*/ 	.word	index@(_ZN7cutlass13device_kernelIN5flash19enable_sm80_to_sm89INS1_16FlashAttnFwdSm80INS1_25CollectiveMainloopFwdSm80ILi4ELi1ELb0EN4cute5tupleIJNS5_1CILi128EEENS7_ILi96EEENS7_ILi64EEEEEELi64ENS_6half_tEfNS_4arch4Sm80ELb0ELb1ELb0ELb1ELb0ELb0ELb1ELb0EEENS1_21CollectiveEpilogueFwdINS6_IJS8_SA_S9_EEENS6_IJNS7_ILi1EEESI_SI_EEESC_SE_Li128ELb1ELb1ELb0ELb0EEENS1_19SingleTileSchedulerILb1ELb0ELb1ELi128EEEEEEEEEvNT_6ParamsE)
        /*0080*/ 	.word	0x000000ff


	//----- nvinfo : EIATTR_FRAME_SIZE
	.align		4
.L_32:
        /*0084*/ 	.byte	0x04, 0x11
        /*0086*/ 	.short	(.L_34 - .L_33)
	.align		4
.L_33:
        /*0088*/ 	.word	index@(_ZN7cutlass13device_kernelIN5flash19enable_sm80_to_sm89INS1_16FlashAttnFwdSm80INS1_25CollectiveMainloopFwdSm80ILi4ELi1ELb0EN4cute5tupleIJNS5_1CILi128EEENS7_ILi96EEENS7_ILi64EEEEEELi64ENS_6half_tEfNS_4arch4Sm80ELb0ELb1ELb0ELb1ELb0ELb0ELb1ELb0EEENS1_21CollectiveEpilogueFwdINS6_IJS8_SA_S9_EEENS6_IJNS7_ILi1EEESI_SI_EEESC_SE_Li128ELb1ELb1ELb0ELb0EEENS1_19SingleTileSchedulerILb1ELb0ELb1ELi128EEEEEEEEEvNT_6ParamsE)
        /*008c*/ 	.word	0x00000048


	//----- nvinfo : EIATTR_REGCOUNT
	.align		4
.L_34:
        /*0090*/ 	.byte	0x04, 0x2f
        /*0092*/ 	.short	(.L_36 - .L_35)
	.align		4
.L_35:
        /*0094*/ 	.word	index@(_ZN7cutlass13device_kernelIN5flash19enable_sm80_to_sm89INS1_16FlashAttnFwdSm80INS1_25CollectiveMainloopFwdSm80ILi4ELi1ELb0EN4cute5tupleIJNS5_1CILi128EEENS7_ILi96EEENS7_ILi64EEEEEELi64ENS_6half_tEfNS_4arch4Sm80ELb0ELb1ELb0ELb0ELb0ELb0ELb1ELb0EEENS1_21CollectiveEpilogueFwdINS6_IJS8_SA_S9_EEENS6_IJNS7_ILi1EEESI_SI_EEESC_SE_Li128ELb0ELb1ELb0ELb0EEENS1_19SingleTileSchedulerILb0ELb0ELb1ELi128EEEEEEEEEvNT_6ParamsE)
        /*0098*/ 	.word	0x000000ff


	//----- nvinfo : EIATTR_FRAME_SIZE
	.align		4
.L_36:
        /*009c*/ 	.byte	0x04, 0x11
        /*009e*/ 	.short	(.L_38 - .L_37)
	.align		4
.L_37:
        /*00a0*/ 	.word	index@(_ZN7cutlass13device_kernelIN5flash19enable_sm80_to_sm89INS1_16FlashAttnFwdSm80INS1_25CollectiveMainloopFwdSm80ILi4ELi1ELb0EN4cute5tupleIJNS5_1CILi128EEENS7_ILi96EEENS7_ILi64EEEEEELi64ENS_6half_tEfNS_4arch4Sm80ELb0ELb1ELb0ELb0ELb0ELb0ELb1ELb0EEENS1_21CollectiveEpilogueFwdINS6_IJS8_SA_S9_EEENS6_IJNS7_ILi1EEESI_SI_EEESC_SE_Li128ELb0ELb1ELb0ELb0EEENS1_19SingleTileSchedulerILb0ELb0ELb1ELi128EEEEEEEEEvNT_6ParamsE)
        /*00a4*/ 	.word	0x00000068


	//----- nvinfo : EIATTR_REGCOUNT
	.align		4
.L_38:
        /*00a8*/ 	.byte	0x04, 0x2f
        /*00aa*/ 	.short	(.L_40 - .L_39)
	.align		4
.L_39:
        /*00ac*/ 	.word	index@(_ZN7cutlass13device_kernelIN5flash19enable_sm80_to_sm89INS1_16FlashAttnFwdSm80INS1_25CollectiveMainloopFwdSm80ILi4ELi1ELb0EN4cute5tupleIJNS5_1CILi128EEENS7_ILi112EEENS7_ILi64EEEEEELi64ENS_6half_tEfNS_4arch4Sm80ELb0ELb0ELb0ELb1ELb0ELb1ELb1ELb0EEENS1_21CollectiveEpilogueFwdINS6_IJS8_SA_S9_EEENS6_IJNS7_ILi1EEESI_SI_EEESC_SE_Li128ELb1ELb1ELb0ELb0EEENS1_19SingleTileSchedulerILb1ELb0ELb1ELi128EEEEEEEEEvNT_6ParamsE)
        /*00b0*/ 	.word	0x000000ff


	//----- nvinfo : EIATTR_FRAME_SIZE
	.align		4
.L_40:
        /*00b4*/ 	.byte	0x04, 0x11
        /*00b6*/ 	.short	(.L_42 - .L_41)
	.align		4
.L_41:
        /*00b8*/ 	.word	index@(_ZN7cutlass13device_kernelIN5flash19enable_sm80_to_sm89INS1_16FlashAttnFwdSm80INS1_25CollectiveMainloopFwdSm80ILi4ELi1ELb0EN4cute5tupleIJNS5_1CILi128EEENS7_ILi112EEENS7_ILi64EEEEEELi64ENS_6half_tEfNS_4arch4Sm80ELb0ELb0ELb0ELb1ELb0ELb1ELb1ELb0EEENS1_21CollectiveEpilogueFwdINS6_IJS8_SA_S9_EEENS6_IJNS7_ILi1EEESI_SI_EEESC_SE_Li128ELb1ELb1ELb0ELb0EEENS1_19SingleTileSchedulerILb1ELb0ELb1ELi128EEEEEEEEEvNT_6ParamsE)
        /*00bc*/ 	.word	0x00000078


	//----- nvinfo : EIATTR_REGCOUNT
	.align		4
.L_42:
        /*00c0*/ 	.byte	0x04, 0x2f
        /*00c2*/ 	.short	(.L_44 - .L_43)
	.align		4
.L_43:
        /*00c4*/ 	.word	index@(_ZN7cutlass13device_kernelIN5flash19enable_sm80_to_sm89INS1_16FlashAttnFwdSm80INS1_25CollectiveMainloopFwdSm80ILi4ELi1ELb0EN4cute5tupleIJNS5_1CILi128EEENS7_ILi112EEENS7_ILi64EEEEEELi64ENS_6half_tEfNS_4arch4Sm80ELb0ELb0ELb0ELb1ELb0ELb0ELb1ELb0EEENS1_21CollectiveEpilogueFwdINS6_IJS8_SA_S9_EEENS6_IJNS7_ILi1EEESI_SI_EEESC_SE_Li128ELb1ELb1ELb0ELb0EEENS1_19SingleTileSchedulerILb1ELb0ELb1ELi128EEEEEEEEEvNT_6ParamsE)
        /*00c8*/ 	.word	0x000000ff


	//----- nvinfo : EIATTR_FRAME_SIZE
	.align		4
.L_44:
        /*00cc*/ 	.byte	0x04, 0x11
        /*00ce*/ 	.short	(.L_46 - .L_45)
	.align		4
.L_45:
        /*00d0*/ 	.word	index@(_ZN7cutlass13device_kernelIN5flash19enable_sm80_to_sm89INS1_16FlashAttnFwdSm80INS1_25CollectiveMainloopFwdSm80ILi4ELi1ELb0EN4cute5tupleIJNS5_1CILi128EEENS7_ILi112EEENS7_ILi64EEEEEELi64ENS_6half_tEfNS_4arch4Sm80ELb0ELb0ELb0ELb1ELb0ELb0ELb1ELb0EEENS1_21CollectiveEpilogueFwdINS6_IJS8_SA_S9_EEENS6_IJNS7_ILi1EEESI_SI_EEESC_SE_Li128ELb1ELb1ELb0ELb0EEENS1_19SingleTileSchedulerILb1ELb0ELb1ELi128EEEEEEEEEvNT_6ParamsE)
        /*00d4*/ 	.word	0x00000048


	//----- nvinfo : EIATTR_REGCOUNT
	.align		4
.L_46:
        /*00d8*/ 	.byte	0x04, 0x2f
        /*00da*/ 	.short	(.L_48 - .L_47)
	.align		4
.L_47:
        /*00dc*/ 	.word	index@(_ZN7cutlass13device_kernelIN5flash19enable_sm80_to_sm89INS1_16FlashAttnFwdSm80INS1_25CollectiveMainloopFwdSm80ILi4ELi1ELb0EN4cute5tupleIJNS5_1CILi128EEENS7_ILi112EEENS7_ILi64EEEEEELi64ENS_6half_tEfNS_4arch4Sm80ELb0ELb0ELb0ELb0ELb0ELb0ELb1ELb0EEENS1_21CollectiveEpilogueFwdINS6_IJS8_SA_S9_EEENS6_IJNS7_ILi1EEESI_SI_EEESC_SE_Li128ELb0ELb1ELb0ELb0EEENS1_19SingleTileSchedulerILb0ELb0ELb1ELi128EEEEEEEEEvNT_6ParamsE)
        /*00e0*/ 	.word	0x000000ff


	//----- nvinfo : EIATTR_FRAME_SIZE
	.align		4
.L_48:
        /*00e4*/ 	.byte	0x04, 0x11
        /*00e6*/ 	.short	(.L_50 - .L_49)
	.align		4
.L_49:
        /*00e8*/ 	.word	index@(_ZN7cutlass13device_kernelIN5flash19enable_sm80_to_sm89INS1_16FlashAttnFwdSm80INS1_25CollectiveMainloopFwdSm80ILi4ELi1ELb0EN4cute5tupleIJNS5_1CILi128EEENS7_ILi112EEENS7_ILi64EEEEEELi64ENS_6half_tEfNS_4arch4Sm80ELb0ELb0ELb0ELb0ELb0ELb0ELb1ELb0EEENS1_21CollectiveEpilogueFwdINS6_IJS8_SA_S9_EEENS6_IJNS7_ILi1EEESI_SI_EEESC_SE_Li128ELb0ELb1ELb0ELb0EEENS1_19SingleTileSchedulerILb0ELb0ELb1ELi128EEEEEEEEEvNT_6ParamsE)
        /*00ec*/ 	.word	0x00000088


	//----- nvinfo : EIATTR_REGCOUNT
	.align		4
.L_50:
        /*00f0*/ 	.byte	0x04, 0x2f
        /*00f2*/ 	.short	(.L_52 - .L_51)
	.align		4
.L_51:
        /*00f4*/ 	.word	index@(_ZN7cutlass13device_kernelIN5flash19enable_sm80_to_sm89INS1_16FlashAttnFwdSm80INS1_25CollectiveMainloopFwdSm80ILi4ELi1ELb0EN4cute5tupleIJNS5_1CILi128EEENS7_ILi112EEENS7_ILi64EEEEEELi64ENS_6half_tEfNS_4arch4Sm80ELb1ELb0ELb1ELb1ELb0ELb1ELb1ELb0EEENS1_21CollectiveEpilogueFwdINS6_IJS8_SA_S9_EEENS6_IJNS7_ILi1EEESI_SI_EEESC_SE_Li128ELb1ELb1ELb0ELb0EEENS1_19SingleTileSchedulerILb1ELb0ELb1ELi128EEEEEEEEEvNT_6ParamsE)
        /*00f8*/ 	.word	0x000000ff


	//----- nvinfo : EIATTR_FRAME_SIZE
	.align		4
.L_52:
        /*00fc*/ 	.byte	0x04, 0x11
        /*00fe*/ 	.short	(.L_54 - .L_53)
	.align		4
.L_53:
        /*0100*/ 	.word	index@(_ZN7cutlass13device_kernelIN5flash19enable_sm80_to_sm89INS1_16FlashAttnFwdSm80INS1_25CollectiveMainloopFwdSm80ILi4ELi1ELb0EN4cute5tupleIJNS5_1CILi128EEENS7_ILi112EEENS7_ILi64EEEEEELi64ENS_6half_tEfNS_4arch4Sm80ELb1ELb0ELb1ELb1ELb0ELb1ELb1ELb0EEENS1_21CollectiveEpilogueFwdINS6_IJS8_SA_S9_EEENS6_IJNS7_ILi1EEESI_SI_EEESC_SE_Li128ELb1ELb1ELb0ELb0EEENS1_19SingleTileSchedulerILb1ELb0ELb1ELi128EEEEEEEEEvNT_6ParamsE)
        /*0104*/ 	.word	0x000000c8


	//----- nvinfo : EIATTR_REGCOUNT
	.align		4
.L_54:
        /*0108*/ 	.byte	0x04, 0x2f
        /*010a*/ 	.short	(.L_56 - .L_55)
	.align		4
.L_55:
        /*010c*/ 	.word	index@(_ZN7cutlass13device_kernelIN5flash19enable_sm80_to_sm89INS1_16FlashAttnFwdSm80INS1_25CollectiveMainloopFwdSm80ILi4ELi1ELb0EN4cute5tupleIJNS5_1CILi128EEENS7_ILi112EEENS7_ILi64EEEEEELi64ENS_6half_tEfNS_4arch4Sm80ELb1ELb0ELb1ELb1ELb0ELb0ELb1ELb0EEENS1_21CollectiveEpilogueFwdINS6_IJS8_SA_S9_EEENS6_IJNS7_ILi1EEESI_SI_EEESC_SE_Li128ELb1ELb1ELb0ELb0EEENS1_19SingleTileSchedulerILb1ELb0ELb1ELi128EEEEEEEEEvNT_6ParamsE)
        /*0110*/ 	.word	0x000000ff


	//----- nvinfo : EIATTR_FRAME_SIZE
	.align		4
.L_56:
        /*0114*/ 	.byte	0x04, 0x11
        /*0116*/ 	.short	(.L_58 - .L_57)
	.align		4
.L_57:
        /*0118*/ 	.word	index@(_ZN7cutlass13device_kernelIN5flash19enable_sm80_to_sm89INS1_16FlashAttnFwdSm80INS1_25CollectiveMainloopFwdSm80ILi4ELi1ELb0EN4cute5tupleIJNS5_1CILi128EEENS7_ILi112EEENS7_ILi64EEEEEELi64ENS_6half_tEfNS_4arch4Sm80ELb1ELb0ELb1ELb1ELb0ELb0ELb1ELb0EEENS1_21CollectiveEpilogueFwdINS6_IJS8_SA_S9_EEENS6_IJNS7_ILi1EEESI_SI_EEESC_SE_Li128ELb1ELb1ELb0ELb0EEENS1_19SingleTileSchedulerILb1ELb0ELb1ELi128EEEEEEEEEvNT_6ParamsE)
        /*011c*/ 	.word	0x000000b0


	//----- nvinfo : EIATTR_REGCOUNT
	.align		4
.L_58:
        /*0120*/ 	.byte	0x04, 0x2f
        /*0122*/ 	.short	(.L_60 - .L_59)
	.align		4
.L_59:
        /*0124*/ 	.word	index@(_ZN7cutlass13device_kernelIN5flash19enable_sm80_to_sm89INS1_16FlashAttnFwdSm80INS1_25CollectiveMainloopFwdSm80ILi4ELi1ELb0EN4cute5tupleIJNS5_1CILi128EEENS7_ILi112EEENS7_ILi64EEEEEELi64ENS_6half_tEfNS_4arch4Sm80ELb1ELb0ELb1ELb0ELb0ELb0ELb1ELb0EEENS1_21CollectiveEpilogueFwdINS6_IJS8_SA_S9_EEENS6_IJNS7_ILi1EEESI_SI_EEESC_SE_Li128ELb0ELb1ELb0ELb0EEENS1_30DynamicPersistentTileSchedulerILi128ELi128ELb0ELb1ELb0EEEEEEEEEvNT_6ParamsE)
        /*0128*/ 	.word	0x000000ff


	//----- nvinfo : EIATTR_FRAME_SIZE
	.align		4
.L_60:
        /*012c*/ 	.byte	0x04, 0x11
        /*012e*/ 	.short	(.L_62 - .L_61)
	.align		4
.L_61:
        /*0130*/ 	.word	index@($__internal_1_$__cuda_sm70_shflsync_idx_p)
        /*0134*/ 	.word	0x00000000


	//----- nvinfo : EIATTR_FRAME_SIZE
	.align		4
.L_62:
        /*0138*/ 	.byte	0x04, 0x11
        /*013a*/ 	.short	(.L_64 - .L_63)
	.align		4
.L_63:
        /*013c*/ 	.word	index@($__internal_0_$__cuda_sm70_shflsync_bfly_p)
        /*0140*/ 	.word	0x00000000


	//----- nvinfo : EIATTR_FRAME_SIZE
	.align		4
.L_64:
        /*0144*/ 	.byte	0x04, 0x11
        /*0146*/ 	.short	(.L_66 - .L_65)
	.align		4
.L_65:
        /*0148*/ 	.word	index@(_ZN7cutlass13device_kernelIN5flash19enable_sm80_to_sm89INS1_16FlashAttnFwdSm80INS1_25CollectiveMainloopFwdSm80ILi4ELi1ELb0EN4cute5tupleIJNS5_1CILi128EEENS7_ILi112EEENS7_ILi64EEEEEELi64ENS_6half_tEfNS_4arch4Sm80ELb1ELb0ELb1ELb0ELb0ELb0ELb1ELb0EEENS1_21CollectiveEpilogueFwdINS6_IJS8_SA_S9_EEENS6_IJNS7_ILi1EEESI_SI_EEESC_SE_Li128ELb0ELb1ELb0ELb0EEENS1_30DynamicPersistentTileSchedulerILi128ELi128ELb0ELb1ELb0EEEEEEEEEvNT_6ParamsE)
        /*014c*/ 	.word	0x000000b0


	//----- nvinfo : EIATTR_REGCOUNT
	.align		4
.L_66:
        /*0150*/ 	.byte	0x04, 0x2f
        /*0152*/ 	.short	(.L_68 - .L_67)
	.align		4
.L_67:
        /*0154*/ 	.word	index@(_ZN7cutlass13device_kernelIN5flash19enable_sm80_to_sm89INS1_16FlashAttnFwdSm80INS1_25CollectiveMainloopFwdSm80ILi4ELi1ELb0EN4cute5tupleIJNS5_1CILi128EEENS7_ILi96EEENS7_ILi64EEEEEELi64ENS_6half_tEfNS_4arch4Sm80ELb0ELb1ELb1ELb1ELb0ELb1ELb1ELb0EEENS1_21CollectiveEpilogueFwdINS6_IJS8_SA_S9_EEENS6_IJNS7_ILi1EEESI_SI_EEESC_SE_Li128ELb1ELb1ELb0ELb0EEENS1_19SingleTileSchedulerILb1ELb0ELb1ELi128EEEEEEEEEvNT_6ParamsE)
        /*0158*/ 	.word	0x000000ff


	//----- nvinfo : EIATTR_FRAME_SIZE
	.align		4
.L_68:
        /*015c*/ 	.byte	0x04, 0x11
        /*015e*/ 	.short	(.L_70 - .L_69)
	.align		4
.L_69:
        /*0160*/ 	.word	index@(_ZN7cutlass13device_kernelIN5flash19enable_sm80_to_sm89INS1_16FlashAttnFwdSm80INS1_25CollectiveMainloopFwdSm80ILi4ELi1ELb0EN4cute5tupleIJNS5_1CILi128EEENS7_ILi96EEENS7_ILi64EEEEEELi64ENS_6half_tEfNS_4arch4Sm80ELb0ELb1ELb1ELb1ELb0ELb1ELb1ELb0EEENS1_21CollectiveEpilogueFwdINS6_IJS8_SA_S9_EEENS6_IJNS7_ILi1EEESI_SI_EEESC_SE_Li128ELb1ELb1ELb0ELb0EEENS1_19SingleTileSchedulerILb1ELb0ELb1ELi128EEEEEEEEEvNT_6ParamsE)
        /*0164*/ 	.word	0x00000090


	//----- nvinfo : EIATTR_REGCOUNT
	.align		4
.L_70:
        /*0168*/ 	.byte	0x04, 0x2f
        /*016a*/ 	.short	(.L_72 - .L_71)
	.align		4
.L_71:
        /*016c*/ 	.word	index@(_ZN7cutlass13device_kernelIN5flash19enable_sm80_to_sm89INS1_16FlashAttnFwdSm80INS1_25CollectiveMainloopFwdSm80ILi4ELi1ELb0EN4cute5tupleIJNS5_1CILi128EEENS7_ILi96EEENS7_ILi64EEEEEELi64ENS_6half_tEfNS_4arch4Sm80ELb0ELb1ELb1ELb1ELb0ELb0ELb1ELb0EEENS1_21CollectiveEpilogueFwdINS6_IJS8_SA_S9_EEENS6_IJNS7_ILi1EEESI_SI_EEESC_SE_Li128ELb1ELb1ELb0ELb0EEENS1_19SingleTileSchedulerILb1ELb0ELb1ELi128EEEEEEEEEvNT_6ParamsE)
        /*0170*/ 	.word	0x000000ff


	//----- nvinfo : EIATTR_FRAME_SIZE
	.align		4
.L_72:
        /*0174*/ 	.byte	0x04, 0x11
        /*0176*/ 	.short	(.L_74 - .L_73)
	.align		4
.L_73:
        /*0178*/ 	.word	index@(_ZN7cutlass13device_kernelIN5flash19enable_sm80_to_sm89INS1_16FlashAttnFwdSm80INS1_25CollectiveMainloopFwdSm80ILi4ELi1ELb0EN4cute5tupleIJNS5_1CILi128EEENS7_ILi96EEENS7_ILi64EEEEEELi64ENS_6half_tEfNS_4arch4Sm80ELb0ELb1ELb1ELb1ELb0ELb0ELb1ELb0EEENS1_21CollectiveEpilogueFwdINS6_IJS8_SA_S9_EEENS6_IJNS7_ILi1EEESI_SI_EEESC_SE_Li128ELb1ELb1ELb0ELb0EEENS1_19SingleTileSchedulerILb1ELb0ELb1ELi128EEEEEEEEEvNT_6ParamsE)
        /*017c*/ 	.word	0x00000070


	//----- nvinfo : EIATTR_REGCOUNT
	.align		4
.L_74:
        /*0180*/ 	.byte	0x04, 0x2f
        /*0182*/ 	.short	(.L_76 - .L_75)
	.align		4
.L_75:
        /*0184*/ 	.word	index@(_ZN7cutlass13device_kernelIN5flash19enable_sm80_to_sm89INS1_16FlashAttnFwdSm80INS1_25CollectiveMainloopFwdSm80ILi4ELi1ELb0EN4cute5tupleIJNS5_1CILi128EEENS7_ILi96EEENS7_ILi64EEEEEELi64ENS_6half_tEfNS_4arch4Sm80ELb0ELb1ELb1ELb0ELb0ELb0ELb1ELb0EEENS1_21CollectiveEpilogueFwdINS6_IJS8_SA_S9_EEENS6_IJNS7_ILi1EEESI_SI_EEESC_SE_Li128ELb0ELb1ELb0ELb0EEENS1_19SingleTileSchedulerILb0ELb0ELb1ELi128EEEEEEEEEvNT_6ParamsE)
        /*0188*/ 	.word	0x000000ff


	//----- nvinfo : EIATTR_FRAME_SIZE
	.align		4
.L_76:
        /*018c*/ 	.byte	0x04, 0x11
        /*018e*/ 	.short	(.L_78 - .L_77)
	.align		4
.L_77:
        /*0190*/ 	.word	index@(_ZN7cutlass13device_kernelIN5flash19enable_sm80_to_sm89INS1_16FlashAttnFwdSm80INS1_25CollectiveMainloopFwdSm80ILi4ELi1ELb0EN4cute5tupleIJNS5_1CILi128EEENS7_ILi96EEENS7_ILi64EEEEEELi64ENS_6half_tEfNS_4arch4Sm80ELb0ELb1ELb1ELb0ELb0ELb0ELb1ELb0EEENS1_21CollectiveEpilogueFwdINS6_IJS8_SA_S9_EEENS6_IJNS7_ILi1EEESI_SI_EEESC_SE_Li128ELb0ELb1ELb0ELb0EEENS1_19SingleTileSchedulerILb0ELb0ELb1ELi128EEEEEEEEEvNT_6ParamsE)
        /*0194*/ 	.word	0x00000068


	//----- nvinfo : EIATTR_REGCOUNT
	.align		4
.L_78:
        /*0198*/ 	.byte	0x04, 0x2f
        /*019a*/ 	.short	(.L_80 - .L_79)
	.align		4
.L_79:
        /*019c*/ 	.word	index@(_ZN7cutlass13device_kernelIN5flash19enable_sm80_to_sm89INS1_16FlashAttnFwdSm80INS1_25CollectiveMainloopFwdSm80ILi4ELi1ELb0EN4cute5tupleIJNS5_1CILi128EEENS7_ILi112EEENS7_ILi64EEEEEELi64ENS_6half_tEfNS_4arch4Sm80ELb0ELb0ELb1ELb1ELb0ELb1ELb1ELb0EEENS1_21CollectiveEpilogueFwdINS6_IJS8_SA_S9_EEENS6_IJNS7_ILi1EEESI_SI_EEESC_SE_Li128ELb1ELb1ELb0ELb0EEENS1_19SingleTileSchedulerILb1ELb0ELb1ELi128EEEEEEEEEvNT_6ParamsE)
        /*01a0*/ 	.word	0x000000ff


	//----- nvinfo : EIATTR_FRAME_SIZE
	.align		4
.L_80:
        /*01a4*/ 	.byte	0x04, 0x11
        /*01a6*/ 	.short	(.L_82 - .L_81)
	.align		4
.L_81:
        /*01a8*/ 	.word	index@(_ZN7cutlass13device_kernelIN5flash19enable_sm80_to_sm89INS1_16FlashAttnFwdSm80INS1_25CollectiveMainloopFwdSm80ILi4ELi1ELb0EN4cute5tupleIJNS5_1CILi128EEENS7_ILi112EEENS7_ILi64EEEEEELi64ENS_6half_tEfNS_4arch4Sm80ELb0ELb0ELb1ELb1ELb0ELb1ELb1ELb0EEENS1_21CollectiveEpilogueFwdINS6_IJS8_SA_S9_EEENS6_IJNS7_ILi1EEESI_SI_EEESC_SE_Li128ELb1ELb1ELb0ELb0EEENS1_19SingleTileSchedulerILb1ELb0ELb1ELi128EEEEEEEEEvNT_6ParamsE)
        /*01ac*/ 	.word	0x00000088


	//----- nvinfo : EIATTR_REGCOUNT
	.align		4
.L_82:
        /*01b0*/ 	.byte	0x04, 0x2f
        /*01b2*/ 	.short	(.L_84 - .L_83)
	.align		4
.L_83:
        /*01b4*/ 	.word	index@(_ZN7cutlass13device_kernelIN5flash19enable_sm80_to_sm89INS1_16FlashAttnFwdSm80INS1_25CollectiveMainloopFwdSm80ILi4ELi1ELb0EN4cute5tupleIJNS5_1CILi128EEENS7_ILi112EEENS7_ILi64EEEEEELi64ENS_6half_tEfNS_4arch4Sm80ELb0ELb0ELb1ELb1ELb0ELb0ELb1ELb0EEENS1_21CollectiveEpilogueFwdINS6_IJS8_SA_S9_EEENS6_IJNS7_ILi1EEESI_SI_EEESC_SE_Li128ELb1ELb1ELb0ELb0EEENS1_19SingleTileSchedulerILb1ELb0ELb1ELi128EEEEEEEEEvNT_6ParamsE)
        /*01b8*/ 	.word	0x000000ff


	//----- nvinfo : EIATTR_FRAME_SIZE
	.align		4
.L_84:
        /*01bc*/ 	.byte	0x04, 0x11
        /*01be*/ 	.short	(.L_86 - .L_85)
	.align		4
.L_85:
        /*01c0*/ 	.word	index@(_ZN7cutlass13device_kernelIN5flash19enable_sm80_to_sm89INS1_16FlashAttnFwdSm80INS1_25CollectiveMainloopFwdSm80ILi4ELi1ELb0EN4cute5tupleIJNS5_1CILi128EEENS7_ILi112EEENS7_ILi64EEEEEELi64ENS_6half_tEfNS_4arch4Sm80ELb0ELb0ELb1ELb1ELb0ELb0ELb1ELb0EEENS1_21CollectiveEpilogueFwdINS6_IJS8_SA_S9_EEENS6_IJNS7_ILi1EEESI_SI_EEESC_SE_Li128ELb1ELb1ELb0ELb0EEENS1_19SingleTileSchedulerILb1ELb0ELb1ELi128EEEEEEEEEvNT_6ParamsE)
        /*01c4*/ 	.word	0x00000078


	//----- nvinfo : EIATTR_REGCOUNT
	.align		4
.L_86:
        /*01c8*/ 	.byte	0x04, 0x2f
        /*01ca*/ 	.short	(.L_88 - .L_87)
	.align		4
.L_87:
        /*01cc*/ 	.word	index@(_ZN7cutlass13device_kernelIN5flash19enable_sm80_to_sm89INS1_16FlashAttnFwdSm80INS1_25CollectiveMainloopFwdSm80ILi4ELi1ELb0EN4cute5tupleIJNS5_1CILi128EEENS7_ILi112EEENS7_ILi64EEEEEELi64ENS_6half_tEfNS_4arch4Sm80ELb0ELb0ELb1ELb0ELb0ELb0ELb1ELb0EEENS1_21CollectiveEpilogueFwdINS6_IJS8_SA_S9_EEENS6_IJNS7_ILi1EEESI_SI_EEESC_SE_Li128ELb0ELb1ELb0ELb0EEENS1_19SingleTileSchedulerILb0ELb0ELb1ELi128EEEEEEEEEvNT_6ParamsE)
        /*01d0*/ 	.word	0x000000ff


	//----- nvinfo : EIATTR_FRAME_SIZE
	.align		4
.L_88:
        /*01d4*/ 	.byte	0x04, 0x11
        /*01d6*/ 	.short	(.L_90 - .L_89)
	.align		4
.L_89:
        /*01d8*/ 	.word	index@(_ZN7cutlass13device_kernelIN5flash19enable_sm80_to_sm89INS1_16FlashAttnFwdSm80INS1_25CollectiveMainloopFwdSm80ILi4ELi1ELb0EN4cute5tupleIJNS5_1CILi128EEENS7_ILi112EEENS7_ILi64EEEEEELi64ENS_6half_tEfNS_4arch4Sm80ELb0ELb0ELb1ELb0ELb0ELb0ELb1ELb0EEENS1_21CollectiveEpilogueFwdINS6_IJS8_SA_S9_EEENS6_IJNS7_ILi1EEESI_SI_EEESC_SE_Li128ELb0ELb1ELb0ELb0EEENS1_19SingleTileSchedulerILb0ELb0ELb1ELi128EEEEEEEEEvNT_6ParamsE)
        /*01dc*/ 	.word	0x00000098


	//----- nvinfo : EIATTR_MIN_STACK_SIZE
	.align		4
.L_90:
        /*01e0*/ 	.byte	0x04, 0x12
        /*01e2*/ 	.short	(.L_92 - .L_91)
	.align		4
.L_91:
        /*01e4*/ 	.word	index@(_ZN7cutlass13device_kernelIN5flash19enable_sm80_to_sm89INS1_16FlashAttnFwdSm80INS1_25CollectiveMainloopFwdSm80ILi4ELi1ELb0EN4cute5tupleIJNS5_1CILi128EEENS7_ILi112EEENS7_ILi64EEEEEELi64ENS_6half_tEfNS_4arch4Sm80ELb0ELb0ELb1ELb0ELb0ELb0ELb1ELb0EEENS1_21CollectiveEpilogueFwdINS6_IJS8_SA_S9_EEENS6_IJNS7_ILi1EEESI_SI_EEESC_SE_Li128ELb0ELb1ELb0ELb0EEENS1_19SingleTileSchedulerILb0ELb0ELb1ELi128EEEEEEEEEvNT_6ParamsE)
        /*01e8*/ 	.word	0x00000098


	//----- nvinfo : EIATTR_MIN_STACK_SIZE
	.align		4
.L_92:
        /*01ec*/ 	.byte	0x04, 0x12
        /*01ee*/ 	.short	(.L_94 - .L_93)
	.align		4
.L_93:
        /*01f0*/ 	.word	index@(_ZN7cutlass13device_kernelIN5flash19enable_sm80_to_sm89INS1_16FlashAttnFwdSm80INS1_25CollectiveMainloopFwdSm80ILi4ELi1ELb0EN4cute5tupleIJNS5_1CILi128EEENS7_ILi112EEENS7_ILi64EEEEEELi64ENS_6half_tEfNS_4arch4Sm80ELb0ELb0ELb1ELb1ELb0ELb0ELb1ELb0EEENS1_21CollectiveEpilogueFwdINS6_IJS8_SA_S9_EEENS6_IJNS7_ILi1EEESI_SI_EEESC_SE_Li128ELb1ELb1ELb0ELb0EEENS1_19SingleTileSchedulerILb1ELb0ELb1ELi128EEEEEEEEEvNT_6ParamsE)
        /*01f4*/ 	.word	0x00000078


	//----- nvinfo : EIATTR_MIN_STACK_SIZE
	.align		4
.L_94:
        /*01f8*/ 	.byte	0x04, 0x12
        /*01fa*/ 	.short	(.L_96 - .L_95)
	.align		4
.L_95:
        /*01fc*/ 	.word	index@(_ZN7cutlass13device_kernelIN5flash19enable_sm80_to_sm89INS1_16FlashAttnFwdSm80INS1_25CollectiveMainloopFwdSm80ILi4ELi1ELb0EN4cute5tupleIJNS5_1CILi128EEENS7_ILi112EEENS7_ILi64EEEEEELi64ENS_6half_tEfNS_4arch4Sm80ELb0ELb0ELb1ELb1ELb0ELb1ELb1ELb0EEENS1_21CollectiveEpilogueFwdINS6_IJS8_SA_S9_EEENS6_IJNS7_ILi1EEESI_SI_EEESC_SE_Li128ELb1ELb1ELb0ELb0EEENS1_19SingleTileSchedulerILb1ELb0ELb1ELi128EEEEEEEEEvNT_6ParamsE)
        /*0200*/ 	.word	0x00000088


	//----- nvinfo : EIATTR_MIN_STACK_SIZE
	.align		4
.L_96:
        /*0204*/ 	.byte	0x04, 0x12
        /*0206*/ 	.short	(.L_98 - .L_97)
	.align		4
.L_97:
        /*0208*/ 	.word	index@(_ZN7cutlass13device_kernelIN5flash19enable_sm80_to_sm89INS1_16FlashAttnFwdSm80INS1_25CollectiveMainloopFwdSm80ILi4ELi1ELb0EN4cute5tupleIJNS5_1CILi128EEENS7_ILi96EEENS7_ILi64EEEEEELi64ENS_6half_tEfNS_4arch4Sm80ELb0ELb1ELb1ELb0ELb0ELb0ELb1ELb0EEENS1_21CollectiveEpilogueFwdINS6_IJS8_SA_S9_EEENS6_IJNS7_ILi1EEESI_SI_EEESC_SE_Li128ELb0ELb1ELb0ELb0EEENS1_19SingleTileSchedulerILb0ELb0ELb1ELi128EEEEEEEEEvNT_6ParamsE)
        /*020c*/ 	.word	0x00000068


	//----- nvinfo : EIATTR_MIN_STACK_SIZE
	.align		4
.L_98:
        /*0210*/ 	.byte	0x04, 0x12
        /*0212*/ 	.short	(.L_100 - .L_99)
	.align		4
.L_99:
        /*0214*/ 	.word	index@(_ZN7cutlass13device_kernelIN5flash19enable_sm80_to_sm89INS1_16FlashAttnFwdSm80INS1_25CollectiveMainloopFwdSm80ILi4ELi1ELb0EN4cute5tupleIJNS5_1CILi128EEENS7_ILi96EEENS7_ILi64EEEEEELi64ENS_6half_tEfNS_4arch4Sm80ELb0ELb1ELb1ELb1ELb0ELb0ELb1ELb0EEENS1_21CollectiveEpilogueFwdINS6_IJS8_SA_S9_EEENS6_IJNS7_ILi1EEESI_SI_EEESC_SE_Li128ELb1ELb1ELb0ELb0EEENS1_19SingleTileSchedulerILb1ELb0ELb1ELi128EEEEEEEEEvNT_6ParamsE)
        /*0218*/ 	.word	0x00000070


	//----- nvinfo : EIATTR_MIN_STACK_SIZE
	.align		4
.L_100:
        /*021c*/ 	.byte	0x04, 0x12
        /*021e*/ 	.short	(.L_102 - .L_101)
	.align		4
.L_101:
        /*0220*/ 	.word	index@(_ZN7cutlass13device_kernelIN5flash19enable_sm80_to_sm89INS1_16FlashAttnFwdSm80INS1_25CollectiveMainloopFwdSm80ILi4ELi1ELb0EN4cute5tupleIJNS5_1CILi128EEENS7_ILi96EEENS7_ILi64EEEEEELi64ENS_6half_tEfNS_4arch4Sm80ELb0ELb1ELb1ELb1ELb0ELb1ELb1ELb0EEENS1_21CollectiveEpilogueFwdINS6_IJS8_SA_S9_EEENS6_IJNS7_ILi1EEESI_SI_EEESC_SE_Li128ELb1ELb1ELb0ELb0EEENS1_19SingleTileSchedulerILb1ELb0ELb1ELi128EEEEEEEEEvNT_6ParamsE)
        /*0224*/ 	.word	0x00000090


	//----- nvinfo : EIATTR_MIN_STACK_SIZE
	.align		4
.L_102:
        /*0228*/ 	.byte	0x04, 0x12
        /*022a*/ 	.short	(.L_104 - .L_103)
	.align		4
.L_103:
        /*022c*/ 	.word	index@(_ZN7cutlass13device_kernelIN5flash19enable_sm80_to_sm89INS1_16FlashAttnFwdSm80INS1_25CollectiveMainloopFwdSm80ILi4ELi1ELb0EN4cute5tupleIJNS5_1CILi128EEENS7_ILi112EEENS7_ILi64EEEEEELi64ENS_6half_tEfNS_4arch4Sm80ELb1ELb0ELb1ELb0ELb0ELb0ELb1ELb0EEENS1_21CollectiveEpilogueFwdINS6_IJS8_SA_S9_EEENS6_IJNS7_ILi1EEESI_SI_EEESC_SE_Li128ELb0ELb1ELb0ELb0EEENS1_30DynamicPersistentTileSchedulerILi128ELi128ELb0ELb1ELb0EEEEEEEEEvNT_6ParamsE)
        /*0230*/ 	.word	0x000000b0


	//----- nvinfo : EIATTR_MIN_STACK_SIZE
	.align		4
.L_104:
        /*0234*/ 	.byte	0x04, 0x12
        /*0236*/ 	.short	(.L_106 - .L_105)
	.align		4
.L_105:
        /*0238*/ 	.word	index@(_ZN7cutlass13device_kernelIN5flash19enable_sm80_to_sm89INS1_16FlashAttnFwdSm80INS1_25CollectiveMainloopFwdSm80ILi4ELi1ELb0EN4cute5tupleIJNS5_1CILi128EEENS7_ILi112EEENS7_ILi64EEEEEELi64ENS_6half_tEfNS_4arch4Sm80ELb1ELb0ELb1ELb1ELb0ELb0ELb1ELb0EEENS1_21CollectiveEpilogueFwdINS6_IJS8_SA_S9_EEENS6_IJNS7_ILi1EEESI_SI_EEESC_SE_Li128ELb1ELb1ELb0ELb0EEENS1_19SingleTileSchedulerILb1ELb0ELb1ELi128EEEEEEEEEvNT_6ParamsE)
        /*023c*/ 	.word	0x000000b0


	//----- nvinfo : EIATTR_MIN_STACK_SIZE
	.align		4
.L_106:
        /*0240*/ 	.byte	0x04, 0x12
        /*0242*/ 	.short	(.L_108 - .L_107)
	.align		4
.L_107:
        /*0244*/ 	.word	index@(_ZN7cutlass13device_kernelIN5flash19enable_sm80_to_sm89INS1_16FlashAttnFwdSm80INS1_25CollectiveMainloopFwdSm80ILi4ELi1ELb0EN4cute5tupleIJNS5_1CILi128EEENS7_ILi112EEENS7_ILi64EEEEEELi64ENS_6half_tEfNS_4arch4Sm80ELb1ELb0ELb1ELb1ELb0ELb1ELb1ELb0EEENS1_21CollectiveEpilogueFwdINS6_IJS8_SA_S9_EEENS6_IJNS7_ILi1EEESI_SI_EEESC_SE_Li128ELb1ELb1ELb0ELb0EEENS1_19SingleTileSchedulerILb1ELb0ELb1ELi128EEEEEEEEEvNT_6ParamsE)
        /*0248*/ 	.word	0x000000c8


	//----- nvinfo : EIATTR_MIN_STACK_SIZE
	.align		4
.L_108:
        /*024c*/ 	.byte	0x04, 0x12
        /*024e*/ 	.short	(.L_110 - .L_109)
	.align		4
.L_109:
        /*0250*/ 	.word	index@(_ZN7cutlass13device_kernelIN5flash19enable_sm80_to_sm89INS1_16FlashAttnFwdSm80INS1_25CollectiveMainloopFwdSm80ILi4ELi1ELb0EN4cute5tupleIJNS5_1CILi128EEENS7_ILi112EEENS7_ILi64EEEEEELi64ENS_6half_tEfNS_4arch4Sm80ELb0ELb0ELb0ELb0ELb0ELb0ELb1ELb0EEENS1_21CollectiveEpilogueFwdINS6_IJS8_SA_S9_EEENS6_IJNS7_ILi1EEESI_SI_EEESC_SE_Li128ELb0ELb1ELb0ELb0EEENS1_19SingleTileSchedulerILb0ELb0ELb1ELi128EEEEEEEEEvNT_6ParamsE)
        /*0254*/ 	.word	0x00000088


	//----- nvinfo : EIATTR_MIN_STACK_SIZE
	.align		4
.L_110:
        /*0258*/ 	.byte	0x04, 0x12
        /*025a*/ 	.short	(.L_112 - .L_111)
	.align		4
.L_111:
        /*025c*/ 	.word	index@(_ZN7cutlass13device_kernelIN5flash19enable_sm80_to_sm89INS1_16FlashAttnFwdSm80INS1_25CollectiveMainloopFwdSm80ILi4ELi1ELb0EN4cute5tupleIJNS5_1CILi128EEENS7_ILi112EEENS7_ILi64EEEEEELi64ENS_6half_tEfNS_4arch4Sm80ELb0ELb0ELb0ELb1ELb0ELb0ELb1ELb0EEENS1_21CollectiveEpilogueFwdINS6_IJS8_SA_S9_EEENS6_IJNS7_ILi1EEESI_SI_EEESC_SE_Li128ELb1ELb1ELb0ELb0EEENS1_19SingleTileSchedulerILb1ELb0ELb1ELi128EEEEEEEEEvNT_6ParamsE)
        /*0260*/ 	.word	0x00000048


	//----- nvinfo : EIATTR_MIN_STACK_SIZE
	.align		4
.L_112:
        /*0264*/ 	.byte	0x04, 0x12
        /*0266*/ 	.short	(.L_114 - .L_113)
	.align		4
.L_113:
        /*0268*/ 	.word	index@(_ZN7cutlass13device_kernelIN5flash19enable_sm80_to_sm89INS1_16FlashAttnFwdSm80INS1_25CollectiveMainloopFwdSm80ILi4ELi1ELb0EN4cute5tupleIJNS5_1CILi128EEENS7_ILi112EEENS7_ILi64EEEEEELi64ENS_6half_tEfNS_4arch4Sm80ELb0ELb0ELb0ELb1ELb0ELb1ELb1ELb0EEENS1_21CollectiveEpilogueFwdINS6_IJS8_SA_S9_EEENS6_IJNS7_ILi1EEESI_SI_EEESC_SE_Li128ELb1ELb1ELb0ELb0EEENS1_19SingleTileSchedulerILb1ELb0ELb1ELi128EEEEEEEEEvNT_6ParamsE)
        /*026c*/ 	.word	0x00000078


	//----- nvinfo : EIATTR_MIN_STACK_SIZE
	.align		4
.L_114:
        /*0270*/ 	.byte	0x04, 0x12
        /*0272*/ 	.short	(.L_116 - .L_115)
	.align		4
.L_115:
        /*0274*/ 	.word	index@(_ZN7cutlass13device_kernelIN5flash19enable_sm80_to_sm89INS1_16FlashAttnFwdSm80INS1_25CollectiveMainloopFwdSm80ILi4ELi1ELb0EN4cute5tupleIJNS5_1CILi128EEENS7_ILi96EEENS7_ILi64EEEEEELi64ENS_6half_tEfNS_4arch4Sm80ELb0ELb1ELb0ELb0ELb0ELb0ELb1ELb0EEENS1_21CollectiveEpilogueFwdINS6_IJS8_SA_S9_EEENS6_IJNS7_ILi1EEESI_SI_EEESC_SE_Li128ELb0ELb1ELb0ELb0EEENS1_19SingleTileSchedulerILb0ELb0ELb1ELi128EEEEEEEEEvNT_6ParamsE)
        /*0278*/ 	.word	0x00000068


	//----- nvinfo : EIATTR_MIN_STACK_SIZE
	.align		4
.L_116:
        /*027c*/ 	.byte	0x04, 0x12
        /*027e*/ 	.short	(.L_118 - .L_117)
	.align		4
.L_117:
        /*0280*/ 	.word	index@(_ZN7cutlass13device_kernelIN5flash19enable_sm80_to_sm89INS1_16FlashAttnFwdSm80INS1_25CollectiveMainloopFwdSm80ILi4ELi1ELb0EN4cute5tupleIJNS5_1CILi128EEENS7_ILi96EEENS7_ILi64EEEEEELi64ENS_6half_tEfNS_4arch4Sm80ELb0ELb1ELb0ELb1ELb0ELb0ELb1ELb0EEENS1_21CollectiveEpilogueFwdINS6_IJS8_SA_S9_EEENS6_IJNS7_ILi1EEESI_SI_EEESC_SE_Li128ELb1ELb1ELb0ELb0EEENS1_19SingleTileSchedulerILb1ELb0ELb1ELi128EEEEEEEEEvNT_6ParamsE)
        /*0284*/ 	.word	0x00000048


	//----- nvinfo : EIATTR_MIN_STACK_SIZE
	.align		4
.L_118:
        /*0288*/ 	.byte	0x04, 0x12
        /*028a*/ 	.short	(.L_120 - .L_119)
	.align		4
.L_119:
        /*028c*/ 	.word	index@(_ZN7cutlass13device_kernelIN5flash19enable_sm80_to_sm89INS1_16FlashAttnFwdSm80INS1_25CollectiveMainloopFwdSm80ILi4ELi1ELb0EN4cute5tupleIJNS5_1CILi128EEENS7_ILi96EEENS7_ILi64EEEEEELi64ENS_6half_tEfNS_4arch4Sm80ELb0ELb1ELb0ELb1ELb0ELb1ELb1ELb0EEENS1_21CollectiveEpilogueFwdINS6_IJS8_SA_S9_EEENS6_IJNS7_ILi1EEESI_SI_EEESC_SE_Li128ELb1ELb1ELb0ELb0EEENS1_19SingleTileSchedulerILb1ELb0ELb1ELi128EEEEEEEEEvNT_6ParamsE)
        /*0290*/ 	.word	0x00000088


	//----- nvinfo : EIATTR_MIN_STACK_SIZE
	.align		4
.L_120:
        /*0294*/ 	.byte	0x04, 0x12
        /*0296*/ 	.short	(.L_122 - .L_121)
	.align		4
.L_121:
        /*0298*/ 	.word	index@(_ZN7cutlass13device_kernelIN5flash19enable_sm80_to_sm89INS1_16FlashAttnFwdSm80INS1_25CollectiveMainloopFwdSm80ILi4ELi1ELb0EN4cute5tupleIJNS5_1CILi128EEENS7_ILi112EEENS7_ILi64EEEEEELi64ENS_6half_tEfNS_4arch4Sm80ELb1ELb0ELb0ELb0ELb0ELb0ELb1ELb0EEENS1_21CollectiveEpilogueFwdINS6_IJS8_SA_S9_EEENS6_IJNS7_ILi1EEESI_SI_EEESC_SE_Li128ELb0ELb1ELb0ELb0EEENS1_30DynamicPersistentTileSchedulerILi128ELi128ELb0ELb1ELb0EEEEEEEEEvNT_6ParamsE)
        /*029c*/ 	.word	0x000000d8


	//----- nvinfo : EIATTR_MIN_STACK_SIZE
	.align		4
.L_122:
        /*02a0*/ 	.byte	0x04, 0x12
        /*02a2*/ 	.short	(.L_124 - .L_123)
	.align		4
.L_123:
        /*02a4*/ 	.word	index@(_ZN7cutlass13device_kernelIN5flash19enable_sm80_to_sm89INS1_16FlashAttnFwdSm80INS1_25CollectiveMainloopFwdSm80ILi4ELi1ELb0EN4cute5tupleIJNS5_1CILi128EEENS7_ILi112EEENS7_ILi64EEEEEELi64ENS_6half_tEfNS_4arch4Sm80ELb1ELb0ELb0ELb1ELb0ELb0ELb1ELb0EEENS1_21CollectiveEpilogueFwdINS6_IJS8_SA_S9_EEENS6_IJNS7_ILi1EEESI_SI_EEESC_SE_Li128ELb1ELb1ELb0ELb0EEENS1_19SingleTileSchedulerILb1ELb0ELb1ELi128EEEEEEEEEvNT_6ParamsE)
        /*02a8*/ 	.word	0x000000c8


	//----- nvinfo : EIATTR_MIN_STACK_SIZE
	.align		4
.L_124:
        /*02ac*/ 	.byte	0x04, 0x12
        /*02ae*/ 	.short	(.L_126 - .L_125)
	.align		4
.L_125:
        /*02b0*/ 	.word	index@(_ZN7cutlass13device_kernelIN5flash19enable_sm80_to_sm89INS1_16FlashAttnFwdSm80INS1_25CollectiveMainloopFwdSm80ILi4ELi1ELb0EN4cute5tupleIJNS5_1CILi128EEENS7_ILi112EEENS7_ILi64EEEEEELi64ENS_6half_tEfNS_4arch4Sm80ELb1ELb0ELb0ELb1ELb0ELb1ELb1ELb0EEENS1_21CollectiveEpilogueFwdINS6_IJS8_SA_S9_EEENS6_IJNS7_ILi1EEESI_SI_EEESC_SE_Li128ELb1ELb1ELb0ELb0EEENS1_19SingleTileSchedulerILb1ELb0ELb1ELi128EEEEEEEEEvNT_6ParamsE)
        /*02b4*/ 	.word	0x000000b8
.L_126:


//--------------------- .nv.info._ZN7cutlass13device_kernelIN5flash19enable_sm80_to_sm89INS1_16FlashAttnFwdSm80INS1_25CollectiveMainloopFwdSm80ILi4ELi1ELb0EN4cute5tupleIJNS5_1CILi128EEENS7_ILi112EEENS7_ILi64EEEEEELi64ENS_6half_tEfNS_4arch4Sm80ELb0ELb0ELb1ELb0ELb0ELb0ELb1ELb0EEENS1_21CollectiveEpilogueFwdINS6_IJS8_SA_S9_EEENS6_IJNS7_ILi1EEESI_SI_EEESC_SE_Li128ELb0ELb1ELb0ELb0EEENS1_19SingleTileSchedulerILb0ELb0ELb1ELi128EEEEEEEEEvNT_6ParamsE --------------------------
	.section	.nv.info._ZN7cutlass13device_kernelIN5flash19enable_sm80_to_sm89INS1_16FlashAttnFwdSm80INS1_25CollectiveMainloopFwdSm80ILi4ELi1ELb0EN4cute5tupleIJNS5_1CILi128EEENS7_ILi112EEENS7_ILi64EEEEEELi64ENS_6half_tEfNS_4arch4Sm80ELb0ELb0ELb1ELb0ELb0ELb0ELb1ELb0EEENS1_21CollectiveEpilogueFwdINS6_IJS8_SA_S9_EEENS6_IJNS7_ILi1EEESI_SI_EEESC_SE_Li128ELb0ELb1ELb0ELb0EEENS1_19SingleTileSchedulerILb0ELb0ELb1ELi128EEEEEEEEEvNT_6ParamsE,"",@"SHT_CUDA_INFO"
	.sectionflags	@""
	.align	4


	//----- nvinfo : EIATTR_CUDA_API_VERSION
	.align		4
        /*0000*/ 	.byte	0x04, 0x37
        /*0002*/ 	.short	(.L_128 - .L_127)
.L_127:
        /*0004*/ 	.word	0x00000082


	//----- nvinfo : EIATTR_SW2861232_WAR
	.align		4
.L_128:
        /*0008*/ 	.byte	0x01, 0x35
	.zero		2


	//----- nvinfo : EIATTR_PARAM_CBANK
	.align		4
        /*000c*/ 	.byte	0x04, 0x0a
        /*000e*/ 	.short	(.L_130 - .L_129)
	.align		4
.L_129:
        /*0010*/ 	.word	index@(.nv.constant0._ZN7cutlass13device_kernelIN5flash19enable_sm80_to_sm89INS1_16FlashAttnFwdSm80INS1_25CollectiveMainloopFwdSm80ILi4ELi1ELb0EN4cute5tupleIJNS5_1CILi128EEENS7_ILi112EEENS7_ILi64EEEEEELi64ENS_6half_tEfNS_4arch4Sm80ELb0ELb0ELb1ELb0ELb0ELb0ELb1ELb0EEENS1_21CollectiveEpilogueFwdINS6_IJS8_SA_S9_EEENS6_IJNS7_ILi1EEESI_SI_EEESC_SE_Li128ELb0ELb1ELb0ELb0EEENS1_19SingleTileSchedulerILb0ELb0ELb1ELi128EEEEEEEEEvNT_6ParamsE)
        /*0014*/ 	.short	0x0160
        /*0016*/ 	.short	0x0418


	//----- nvinfo : EIATTR_CBANK_PARAM_SIZE
	.align		4
.L_130:
        /*0018*/ 	.byte	0x03, 0x19
        /*001a*/ 	.short	0x0418


	//----- nvinfo : EIATTR_KPARAM_INFO
	.align		4
        /*001c*/ 	.byte	0x04, 0x17
        /*001e*/ 	.short	(.L_132 - .L_131)
.L_131:
        /*0020*/ 	.word	0x00000000
        /*0024*/ 	.short	0x0000
        /*0026*/ 	.short	0x0000
        /*0028*/ 	.byte	0x00, 0xf0, 0x61, 0x10


	//----- nvinfo : EIATTR_MAXREG_COUNT
	.align		4
.L_132:
        /*002c*/ 	.byte	0x03, 0x1b
        /*002e*/ 	.short	0x00ff


	//----- nvinfo : EIATTR_NUM_BARRIERS
	.align		4
        /*0030*/ 	.byte	0x02, 0x4c
        /*0032*/ 	.byte	0x02
	.zero		1


	//----- nvinfo : EIATTR_ANNOTATIONS
	.align		4
        /*0034*/ 	.byte	0x04, 0x55
        /*0036*/ 	.short	(.L_134 - .L_133)


	//   ....[0]....
.L_133:
        /*0038*/ 	.word	0x00000001
        /*003c*/ 	.byte	0x60, 0x02, 0x00, 0x00, 0x01, 0x00, 0x00, 0x00, 0x60, 0x06, 0x00, 0x00, 0x01, 0x00, 0x00, 0x00
        /* <DEDUP_REMOVED lines=37> */
        /*029c*/ 	.byte	0x90, 0xd8, 0x00, 0x00, 0x01, 0x00, 0x00, 0x00, 0xa0, 0xd8, 0x00, 0x00


	//----- nvinfo : EIATTR_MERCURY_ISA_VERSION
	.align		4
.L_134:
        /*02a8*/ 	.byte	0x03, 0x5f
        /*02aa*/ 	.short	0x0000


	//----- nvinfo : EIATTR_COOP_GROUP_MASK_REGIDS
	.align		4
        /*02ac*/ 	.byte	0x04, 0x29
        /*02ae*/ 	.short	(.L_136 - .L_135)


	//   ....[0]....
.L_135:
        /*02b0*/ 	.word	0xffffffff


	//   ....[1]....
        /*02b4*/ 	.word	0xffffffff


	//   ....[2]....
        /*02b8*/ 	.word	0xffffffff


	//   ....[3]....
        /*02bc*/ 	.word	0xffffffff


	//   ....[4]....
        /*02c0*/ 	.word	0xffffffff


	//   ....[5]....
        /*02c4*/ 	.word	0xffffffff


	//   ....[6]....
        /*02c8*/ 	.word	0xffffffff


	//   ....[7]....
        /*02cc*/ 	.word	0xffffffff


	//   ....[8]....
        /*02d0*/ 	.word	0xffffffff


	//   ....[9]....
        /*02d4*/ 	.word	0xffffffff


	//   ....[10]....
        /*02d8*/ 	.word	0xffffffff


	//   ....[11]....
        /*02dc*/ 	.word	0xffffffff


	//   ....[12]....
        /*02e0*/ 	.word	0xffffffff


	//   ....[13]....
        /*02e4*/ 	.word	0xffffffff


	//   ....[14]....
        /*02e8*/ 	.word	0xffffffff


	//   ....[15]....
        /*02ec*/ 	.word	0xffffffff


	//   ....[16]....
        /*02f0*/ 	.word	0xffffffff


	//   ....[17]....
        /*02f4*/ 	.word	0xffffffff


	//   ....[18]....
        /*02f8*/ 	.word	0xffffffff


	//   ....[19]....
        /*02fc*/ 	.word	0xffffffff


	//   ....[20]....
        /*0300*/ 	.word	0xffffffff


	//   ....[21]....
        /*0304*/ 	.word	0xffffffff


	//   ....[22]....
        /*0308*/ 	.word	0xffffffff


	//   ....[23]....
        /*030c*/ 	.word	0xffffffff


	//   ....[24]....
        /*0310*/ 	.word	0xffffffff


	//   ....[25]....
        /*0314*/ 	.word	0xffffffff


	//   ....[26]....
        /*0318*/ 	.word	0xffffffff


	//   ....[27]....
        /*031c*/ 	.word	0xffffffff


	//   ....[28]....
        /*0320*/ 	.word	0xffffffff


	//   ....[29]....
        /*0324*/ 	.word	0xffffffff


	//   ....[30]....
        /*0328*/ 	.word	0xffffffff


	//   ....[31]....
        /*032c*/ 	.word	0xffffffff


	//   ....[32]....
        /*0330*/ 	.word	0xffffffff


	//   ....[33]....
        /*0334*/ 	.word	0xffffffff


	//   ....[34]....
        /*0338*/ 	.word	0xffffffff


	//   ....[35]....
        /*033c*/ 	.word	0xffffffff


	//   ....[36]....
        /*0340*/ 	.word	0xffffffff


	//   ....[37]....
        /*0344*/ 	.word	0xffffffff


	//   ....[38]....
        /*0348*/ 	.word	0xffffffff


	//   ....[39]....
        /*034c*/ 	.word	0xffffffff


	//   ....[40]....
        /*0350*/ 	.word	0xffffffff


	//   ....[41]....
        /*0354*/ 	.word	0xffffffff


	//   ....[42]....
        /*0358*/ 	.word	0xffffffff


	//   ....[43]....
        /*035c*/ 	.word	0xffffffff


	//   ....[44]....
        /*0360*/ 	.word	0xffffffff


	//   ....[45]....
        /*0364*/ 	.word	0xffffffff


	//   ....[46]....
        /*0368*/ 	.word	0xffffffff


	//   ....[47]....
        /*036c*/ 	.word	0xffffffff


	//   ....[48]....
        /*0370*/ 	.word	0xffffffff


	//   ....[49]....
        /*0374*/ 	.word	0xffffffff


	//   ....[50]....
        /*0378*/ 	.word	0xffffffff


	//   ....[51]....
        /*037c*/ 	.word	0xffffffff


	//   ....[52]....
        /*0380*/ 	.word	0xffffffff


	//   ....[53]....
        /*0384*/ 	.word	0xffffffff


	//   ....[54]....
        /*0388*/ 	.word	0xffffffff


	//   ....[55]....
        /*038c*/ 	.word	0xffffffff


	//   ....[56]....
        /*0390*/ 	.word	0xffffffff


	//   ....[57]....
        /*0394*/ 	.word	0xffffffff


	//   ....[58]....
        /*0398*/ 	.word	0xffffffff


	//   ....[59]....
        /*039c*/ 	.word	0xffffffff


	//   ....[60]....
        /*03a0*/ 	.word	0xffffffff


	//   ....[61]....
        /*03a4*/ 	.word	0xffffffff


	//   ....[62]....
        /*03a8*/ 	.word	0xffffffff


	//   ....[63]....
        /*03ac*/ 	.word	0xffffffff


	//----- nvinfo : EIATTR_COOP_GROUP_INSTR_OFFSETS
	.align		4
.L_136:
        /*03b0*/ 	.byte	0x04, 0x28
        /*03b2*/ 	.short	(.L_138 - .L_137)


	//   ....[0]....
.L_137:
        /*03b4*/ 	.word	0x000003f0


	//   ....[1]....
        /*03b8*/ 	.word	0x00000420


	//   ....[2]....
        /*03bc*/ 	.word	0x00000450


	//   ....[3]....
        /*03c0*/ 	.word	0x00000480


	//   ....[4]....
        /*03c4*/ 	.word	0x000004d0


	//   ....[5]....
        /*03c8*/ 	.word	0x00000500


	//   ....[6]....
        /*03cc*/ 	.word	0x00000570


	//   ....[7]....
        /*03d0*/ 	.word	0x000005a0


	//   ....[8]....
        /*03d4*/ 	.word	0x000005f0


	//   ....[9]....
        /*03d8*/ 	.word	0x00000620


	//   ....[10]....
        /*03dc*/ 	.word	0x00000630


	//   ....[11]....
        /*03e0*/ 	.word	0x00000640


	//   ....[12]....
        /*03e4*/ 	.word	0x00000650


	//   ....[13]....
        /*03e8*/ 	.word	0x00000680


	//   ....[14]....
        /*03ec*/ 	.word	0x00000690


	//   ....[15]....
        /*03f0*/ 	.word	0x00000710


	//   ....[16]....
        /*03f4*/ 	.word	0x00004030


	//   ....[17]....
        /*03f8*/ 	.word	0x00004090


	//   ....[18]....
        /*03fc*/ 	.word	0x000041c0


	//   ....[19]....
        /*0400*/ 	.word	0x000041f0


	//   ....[20]....
        /*0404*/ 	.word	0x00004220


	//   ....[21]....
        /*0408*/ 	.word	0x00004320


	//   ....[22]....
        /*040c*/ 	.word	0x000043d0


	//   ....[23]....
        /*0410*/ 	.word	0x00004540


	//   ....[24]....
        /*0414*/ 	.word	0x000098c0


	//   ....[25]....
        /*0418*/ 	.word	0x00009940


	//   ....[26]....
        /*041c*/ 	.word	0x00009a00


	//   ....[27]....
        /*0420*/ 	.word	0x00009a30


	//   ....[28]....
        /*0424*/ 	.word	0x00009a60


	//   ....[29]....
        /*0428*/ 	.word	0x00009b80


	//   ....[30]....
        /*042c*/ 	.word	0x00009d20


	//   ....[31]....
        /*0430*/ 	.word	0x00009fc0


	//   ....[32]....
        /*0434*/ 	.word	0x0000cf10


	//   ....[33]....
        /*0438*/ 	.word	0x0000cf20


	//   ....[34]....
        /*043c*/ 	.word	0x0000cf30


	//   ....[35]....
        /*0440*/ 	.word	0x0000cf40


	//   ....[36]....
        /*0444*/ 	.word	0x0000cfa0


	//   ....[37]....
        /*0448*/ 	.word	0x0000cfc0


	//   ....[38]....
        /*044c*/ 	.word	0x0000cfd0


	//   ....[39]....
        /*0450*/ 	.word	0x0000cfe0


	//   ....[40]....
        /*0454*/ 	.word	0x0000dfa0


	//   ....[41]....
        /*0458*/ 	.word	0x0000dfe0


	//   ....[42]....
        /*045c*/ 	.word	0x0000e000


	//   ....[43]....
        /*0460*/ 	.word	0x0000e020


	//   ....[44]....
        /*0464*/ 	.word	0x0000e190


	//   ....[45]....
        /*0468*/ 	.word	0x0000e1b0


	//   ....[46]....
        /*046c*/ 	.word	0x0000e1c0


	//   ....[47]....
        /*0470*/ 	.word	0x0000e1d0


	//   ....[48]....
        /*0474*/ 	.word	0x0000e280


	//   ....[49]....
        /*0478*/ 	.word	0x0000e290


	//   ....[50]....
        /*047c*/ 	.word	0x0000e310


	//   ....[51]....
        /*0480*/ 	.word	0x0000e320


	//   ....[52]....
        /*0484*/ 	.word	0x0000e340


	//   ....[53]....
        /*0488*/ 	.word	0x0000e350


	//   ....[54]....
        /*048c*/ 	.word	0x0000e370


	//   ....[55]....
        /*0490*/ 	.word	0x0000e380


	//   ....[56]....
        /*0494*/ 	.word	0x0000e3a0


	//   ....[57]....
        /*0498*/ 	.word	0x0000e3b0


	//   ....[58]....
        /*049c*/ 	.word	0x0000e3d0


	//   ....[59]....
        /*04a0*/ 	.word	0x0000e3e0


	//   ....[60]....
        /*04a4*/ 	.word	0x0000e400


	//   ....[61]....
        /*04a8*/ 	.word	0x0000e410


	//   ....[62]....
        /*04ac*/ 	.word	0x0000e4c0


	//   ....[63]....
        /*04b0*/ 	.word	0x0000e500


	//----- nvinfo : EIATTR_EXIT_INSTR_OFFSETS
	.align		4
.L_138:
        /*04b4*/ 	.byte	0x04, 0x1c
        /*04b6*/ 	.short	(.L_140 - .L_139)


	//   ....[0]....
.L_139:
        /*04b8*/ 	.word	0x00000040


	//   ....[1]....
        /*04bc*/ 	.word	0x0000e5c0


	//   ....[2]....
        /*04c0*/ 	.word	0x0000e5f0


	//----- nvinfo : EIATTR_CTAIDZ_USED
	.align		4
.L_140:
        /*04c4*/ 	.byte	0x01, 0x04
	.zero		2


	//----- nvinfo : EIATTR_MAX_THREADS
	.align		4
        /*04c8*/ 	.byte	0x04, 0x05
        /*04ca*/ 	.short	(.L_142 - .L_141)
.L_141:
        /*04cc*/ 	.word	0x00000080
        /*04d0*/ 	.word	0x00000001
        /*04d4*/ 	.word	0x00000001
.L_142:


//--------------------- .nv.info._ZN7cutlass13device_kernelIN5flash19enable_sm80_to_sm89INS1_16FlashAttnFwdSm80INS1_25CollectiveMainloopFwdSm80ILi4ELi1ELb0EN4cute5tupleIJNS5_1CILi128EEENS7_ILi112EEENS7_ILi64EEEEEELi64ENS_6half_tEfNS_4arch4Sm80ELb0ELb0ELb1ELb1ELb0ELb0ELb1ELb0EEENS1_21CollectiveEpilogueFwdINS6_IJS8_SA_S9_EEENS6_IJNS7_ILi1EEESI_SI_EEESC_SE_Li128ELb1ELb1ELb0ELb0EEENS1_19SingleTileSchedulerILb1ELb0ELb1ELi128EEEEEEEEEvNT_6ParamsE --------------------------
	.section	.nv.info._ZN7cutlass13device_kernelIN5flash19enable_sm80_to_sm89INS1_16FlashAttnFwdSm80INS1_25CollectiveMainloopFwdSm80ILi4ELi1ELb0EN4cute5tupleIJNS5_1CILi128EEENS7_ILi112EEENS7_ILi64EEEEEELi64ENS_6half_tEfNS_4arch4Sm80ELb0ELb0ELb1ELb1ELb0ELb0ELb1ELb0EEENS1_21CollectiveEpilogueFwdINS6_IJS8_SA_S9_EEENS6_IJNS7_ILi1EEESI_SI_EEESC_SE_Li128ELb1ELb1ELb0ELb0EEENS1_19SingleTileSchedulerILb1ELb0ELb1ELi128EEEEEEEEEvNT_6ParamsE,"",@"SHT_CUDA_INFO"
	.sectionflags	@""
	.align	4


	//----- nvinfo : EIATTR_CUDA_API_VERSION
	.align		4
        /*0000*/ 	.byte	0x04, 0x37
        /*0002*/ 	.short	(.L_144 - .L_143)
.L_143:
        /*0004*/ 	.word	0x00000082


	//----- nvinfo : EIATTR_SW2861232_WAR
	.align		4
.L_144:
        /*0008*/ 	.byte	0x01, 0x35
	.zero		2


	//----- nvinfo : EIATTR_PARAM_CBANK
	.align		4
        /*000c*/ 	.byte	0x04, 0x0a
        /*000e*/ 	.short	(.L_146 - .L_145)
	.align		4
.L_145:
        /*0010*/ 	.word	index@(.nv.constant0._ZN7cutlass13device_kernelIN5flash19enable_sm80_to_sm89INS1_16FlashAttnFwdSm80INS1_25CollectiveMainloopFwdSm80ILi4ELi1ELb0EN4cute5tupleIJNS5_1CILi128EEENS7_ILi112EEENS7_ILi64EEEEEELi64ENS_6half_tEfNS_4arch4Sm80ELb0ELb0ELb1ELb1ELb0ELb0ELb1ELb0EEENS1_21CollectiveEpilogueFwdINS6_IJS8_SA_S9_EEENS6_IJNS7_ILi1EEESI_SI_EEESC_SE_Li128ELb1ELb1ELb0ELb0EEENS1_19SingleTileSchedulerILb1ELb0ELb1ELi128EEEEEEEEEvNT_6ParamsE)
        /*0014*/ 	.short	0x0160
        /*0016*/ 	.short	0x0418


	//----- nvinfo : EIATTR_CBANK_PARAM_SIZE
	.align		4
.L_146:
        /*0018*/ 	.byte	0x03, 0x19
        /*001a*/ 	.short	0x0418


	//----- nvinfo : EIATTR_KPARAM_INFO
	.align		4
        /*001c*/ 	.byte	0x04, 0x17
        /*001e*/ 	.short	(.L_148 - .L_147)
.L_147:
        /*0020*/ 	.word	0x00000000
        /*0024*/ 	.short	0x0000
        /*0026*/ 	.short	0x0000
        /*0028*/ 	.byte	0x00, 0xf0, 0x61, 0x10


	//----- nvinfo : EIATTR_MAXREG_COUNT
	.align		4
.L_148:
        /*002c*/ 	.byte	0x03, 0x1b
        /*002e*/ 	.short	0x00ff


	//----- nvinfo : EIATTR_NUM_BARRIERS
	.align		4
        /*0030*/ 	.byte	0x02, 0x4c
        /*0032*/ 	.byte	0x02
	.zero		1


	//----- nvinfo : EIATTR_ANNOTATIONS
	.align		4
        /*0034*/ 	.byte	0x04, 0x55
        /*0036*/ 	.short	(.L_150 - .L_149)


	//   ....[0]....
.L_149:
        /* <DEDUP_REMOVED lines=31> */
        /*021c*/ 	.byte	0x90, 0xe6, 0x00, 0x00


	//----- nvinfo : EIATTR_MERCURY_ISA_VERSION
	.align		4
.L_150:
        /*0220*/ 	.byte	0x03, 0x5f
        /*0222*/ 	.short	0x0000


	//----- nvinfo : EIATTR_COOP_GROUP_MASK_REGIDS
	.align		4
        /*0224*/ 	.byte	0x04, 0x29
        /*0226*/ 	.short	(.L_152 - .L_151)


	//   ....[0]....
.L_151:
        /*0228*/ 	.word	0xffffffff


	//   ....[1]....
        /*022c*/ 	.word	0xffffffff


	//   ....[2]....
        /*0230*/ 	.word	0xffffffff


	//   ....[3]....
        /*0234*/ 	.word	0xffffffff


	//   ....[4]....
        /*0238*/ 	.word	0xffffffff


	//   ....[5]....
        /*023c*/ 	.word	0xffffffff


	//   ....[6]....
        /*0240*/ 	.word	0xffffffff


	//   ....[7]....
        /*0244*/ 	.word	0xffffffff


	//   ....[8]....
        /*0248*/ 	.word	0xffffffff


	//   ....[9]....
        /*024c*/ 	.word	0xffffffff


	//   ....[10]....
        /*0250*/ 	.word	0xffffffff


	//   ....[11]....
        /*0254*/ 	.word	0xffffffff


	//   ....[12]....
        /*0258*/ 	.word	0xffffffff


	//   ....[13]....
        /*025c*/ 	.word	0xffffffff


	//   ....[14]....
        /*0260*/ 	.word	0xffffffff


	//   ....[15]....
        /*0264*/ 	.word	0xffffffff


	//   ....[16]....
        /*0268*/ 	.word	0xffffffff


	//   ....[17]....
        /*026c*/ 	.word	0xffffffff


	//   ....[18]....
        /*0270*/ 	.word	0xffffffff


	//   ....[19]....
        /*0274*/ 	.word	0xffffffff


	//   ....[20]....
        /*0278*/ 	.word	0xffffffff


	//   ....[21]....
        /*027c*/ 	.word	0xffffffff


	//   ....[22]....
        /*0280*/ 	.word	0xffffffff


	//   ....[23]....
        /*0284*/ 	.word	0xffffffff


	//   ....[24]....
        /*0288*/ 	.word	0xffffffff


	//   ....[25]....
        /*028c*/ 	.word	0xffffffff


	//   ....[26]....
        /*0290*/ 	.word	0xffffffff


	//   ....[27]....
        /*0294*/ 	.word	0xffffffff


	//   ....[28]....
        /*0298*/ 	.word	0xffffffff


	//   ....[29]....
        /*029c*/ 	.word	0xffffffff


	//   ....[30]....
        /*02a0*/ 	.word	0xffffffff


	//   ....[31]....
        /*02a4*/ 	.word	0xffffffff


	//   ....[32]....
        /*02a8*/ 	.word	0xffffffff


	//   ....[33]....
        /*02ac*/ 	.word	0xffffffff


	//   ....[34]....
        /*02b0*/ 	.word	0xffffffff


	//   ....[35]....
        /*02b4*/ 	.word	0xffffffff


	//   ....[36]....
        /*02b8*/ 	.word	0xffffffff


	//   ....[37]....
        /*02bc*/ 	.word	0xffffffff


	//   ....[38]....
        /*02c0*/ 	.word	0xffffffff


	//   ....[39]....
        /*02c4*/ 	.word	0xffffffff


	//   ....[40]....
        /*02c8*/ 	.word	0xffffffff


	//   ....[41]....
        /*02cc*/ 	.word	0xffffffff


	//   ....[42]....
        /*02d0*/ 	.word	0xffffffff


	//   ....[43]....
        /*02d4*/ 	.word	0xffffffff


	//   ....[44]....
        /*02d8*/ 	.word	0xffffffff


	//   ....[45]....
        /*02dc*/ 	.word	0xffffffff


	//   ....[46]....
        /*02e0*/ 	.word	0xffffffff


	//   ....[47]....
        /*02e4*/ 	.word	0xffffffff


	//   ....[48]....
        /*02e8*/ 	.word	0xffffffff


	//   ....[49]....
        /*02ec*/ 	.word	0xffffffff


	//   ....[50]....
        /*02f0*/ 	.word	0xffffffff


	//   ....[51]....
        /*02f4*/ 	.word	0xffffffff


	//   ....[52]....
        /*02f8*/ 	.word	0xffffffff


	//   ....[53]....
        /*02fc*/ 	.word	0xffffffff


	//   ....[54]....
        /*0300*/ 	.word	0xffffffff


	//   ....[55]....
        /*0304*/ 	.word	0xffffffff


	//   ....[56]....
        /*0308*/ 	.word	0xffffffff


	//   ....[57]....
        /*030c*/ 	.word	0xffffffff


	//   ....[58]....
        /*0310*/ 	.word	0xffffffff


	//   ....[59]....
        /*0314*/ 	.word	0xffffffff


	//   ....[60]....
        /*0318*/ 	.word	0xffffffff


	//   ....[61]....
        /*031c*/ 	.word	0xffffffff


	//   ....[62]....
        /*0320*/ 	.word	0xffffffff


	//   ....[63]....
        /*0324*/ 	.word	0xffffffff


	//   ....[64]....
        /*0328*/ 	.word	0xffffffff


	//   ....[65]....
        /*032c*/ 	.word	0xffffffff


	//   ....[66]....
        /*0330*/ 	.word	0xffffffff


	//   ....[67]....
        /*0334*/ 	.word	0xffffffff


	//   ....[68]....
        /*0338*/ 	.word	0xffffffff


	//   ....[69]....
        /*033c*/ 	.word	0xffffffff


	//   ....[70]....
        /*0340*/ 	.word	0xffffffff


	//   ....[71]....
        /*0344*/ 	.word	0xffffffff


	//   ....[72]....
        /*0348*/ 	.word	0xffffffff


	//   ....[73]....
        /*034c*/ 	.word	0xffffffff


	//   ....[74]....
        /*0350*/ 	.word	0xffffffff


	//   ....[75]....
        /*0354*/ 	.word	0xffffffff


	//   ....[76]....
        /*0358*/ 	.word	0xffffffff


	//   ....[77]....
        /*035c*/ 	.word	0xffffffff


	//   ....[78]....
        /*0360*/ 	.word	0xffffffff


	//   ....[79]....
        /*0364*/ 	.word	0xffffffff


	//   ....[80]....
        /*0368*/ 	.word	0xffffffff


	//----- nvinfo : EIATTR_COOP_GROUP_INSTR_OFFSETS
	.align		4
.L_152:
        /*036c*/ 	.byte	0x04, 0x28
        /*036e*/ 	.short	(.L_154 - .L_153)


	//   ....[0]....
.L_153:
        /*0370*/ 	.word	0x00000090


	//   ....[1]....
        /*0374*/ 	.word	0x00000e70


	//   ....[2]....
        /*0378*/ 	.word	0x00000e90


	//   ....[3]....
        /*037c*/ 	.word	0x000010d0


	//   ....[4]....
        /*0380*/ 	.word	0x00001100


	//   ....[5]....
        /*0384*/ 	.word	0x00001190


	//   ....[6]....
        /*0388*/ 	.word	0x000011c0


	//   ....[7]....
        /*038c*/ 	.word	0x00001250


	//   ....[8]....
        /*0390*/ 	.word	0x00001280


	//   ....[9]....
        /*0394*/ 	.word	0x00001310


	//   ....[10]....
        /*0398*/ 	.word	0x00001340


	//   ....[11]....
        /*039c*/ 	.word	0x000013d0


	//   ....[12]....
        /*03a0*/ 	.word	0x00001400


	//   ....[13]....
        /*03a4*/ 	.word	0x00001490


	//   ....[14]....
        /*03a8*/ 	.word	0x000014c0


	//   ....[15]....
        /*03ac*/ 	.word	0x00001540


	//   ....[16]....
        /*03b0*/ 	.word	0x00001580


	//   ....[17]....
        /*03b4*/ 	.word	0x00004560


	//   ....[18]....
        /*03b8*/ 	.word	0x00004670


	//   ....[19]....
        /*03bc*/ 	.word	0x00004a80


	//   ....[20]....
        /*03c0*/ 	.word	0x00004b50


	//   ....[21]....
        /*03c4*/ 	.word	0x00004bb0


	//   ....[22]....
        /*03c8*/ 	.word	0x00004c40


	//   ....[23]....
        /*03cc*/ 	.word	0x00004d70


	//   ....[24]....
        /*03d0*/ 	.word	0x00004ec0


	//   ....[25]....
        /*03d4*/ 	.word	0x00009230


	//   ....[26]....
        /*03d8*/ 	.word	0x000092a0


	//   ....[27]....
        /*03dc*/ 	.word	0x00009340


	//   ....[28]....
        /*03e0*/ 	.word	0x00009380


	//   ....[29]....
        /*03e4*/ 	.word	0x00009480


	//   ....[30]....
        /*03e8*/ 	.word	0x000095d0


	//   ....[31]....
        /*03ec*/ 	.word	0x00009730


	//   ....[32]....
        /*03f0*/ 	.word	0x000099c0


	//   ....[33]....
        /*03f4*/ 	.word	0x0000cc70


	//   ....[34]....
        /*03f8*/ 	.word	0x0000cc80


	//   ....[35]....
        /*03fc*/ 	.word	0x0000cc90


	//   ....[36]....
        /*0400*/ 	.word	0x0000cca0


	//   ....[37]....
        /*0404*/ 	.word	0x0000ccd0


	//   ....[38]....
        /*0408*/ 	.word	0x0000ccf0


	//   ....[39]....
        /*040c*/ 	.word	0x0000cd10


	//   ....[40]....
        /*0410*/ 	.word	0x0000cd20


	//   ....[41]....
        /*0414*/ 	.word	0x0000e000


	//   ....[42]....
        /*0418*/ 	.word	0x0000e050


	//   ....[43]....
        /*041c*/ 	.word	0x0000e080


	//   ....[44]....
        /*0420*/ 	.word	0x0000e0b0


	//   ....[45]....
        /*0424*/ 	.word	0x0000e0e0


	//   ....[46]....
        /*0428*/ 	.word	0x0000e120


	//   ....[47]....
        /*042c*/ 	.word	0x0000e150


	//   ....[48]....
        /*0430*/ 	.word	0x0000e180


	//   ....[49]....
        /*0434*/ 	.word	0x0000e260


	//   ....[50]....
        /*0438*/ 	.word	0x0000e290


	//   ....[51]....
        /*043c*/ 	.word	0x0000e2f0


	//   ....[52]....
        /*0440*/ 	.word	0x0000e350


	//   ....[53]....
        /*0444*/ 	.word	0x0000e360


	//   ....[54]....
        /*0448*/ 	.word	0x0000e370


	//   ....[55]....
        /*044c*/ 	.word	0x0000e380


	//   ....[56]....
        /*0450*/ 	.word	0x0000e3f0


	//   ....[57]....
        /*0454*/ 	.word	0x0000e4a0


	//   ....[58]....
        /*0458*/ 	.word	0x0000e4b0


	//   ....[59]....
        /*045c*/ 	.word	0x0000e4e0


	//   ....[60]....
        /*0460*/ 	.word	0x0000e4f0


	//   ....[61]....
        /*0464*/ 	.word	0x0000e500


	//   ....[62]....
        /*0468*/ 	.word	0x0000e510


	//   ....[63]....
        /*046c*/ 	.word	0x0000e590


	//   ....[64]....
        /*0470*/ 	.word	0x0000e5a0


	//   ....[65]....
        /*0474*/ 	.word	0x0000ed00


	//   ....[66]....
        /*0478*/ 	.word	0x0000ed40


	//   ....[67]....
        /*047c*/ 	.word	0x0000ed70


	//   ....[68]....
        /*0480*/ 	.word	0x0000eda0


	//   ....[69]....
        /*0484*/ 	.word	0x0000edd0


	//   ....[70]....
        /*0488*/ 	.word	0x0000ee00


	//   ....[71]....
        /*048c*/ 	.word	0x0000ee30


	//   ....[72]....
        /*0490*/ 	.word	0x0000ee50


	//   ....[73]....
        /*0494*/ 	.word	0x0000ee70


	//   ....[74]....
        /*0498*/ 	.word	0x0000eea0


	//   ....[75]....
        /*049c*/ 	.word	0x0000eeb0


	//   ....[76]....
        /*04a0*/ 	.word	0x0000eec0


	//   ....[77]....
        /*04a4*/ 	.word	0x0000eed0


	//   ....[78]....
        /*04a8*/ 	.word	0x0000eee0


	//   ....[79]....
        /*04ac*/ 	.word	0x0000ef10


	//   ....[80]....
        /*04b0*/ 	.word	0x0000ef30


	//----- nvinfo : EIATTR_EXIT_INSTR_OFFSETS
	.align		4
.L_154:
        /*04b4*/ 	.byte	0x04, 0x1c
        /*04b6*/ 	.short	(.L_156 - .L_155)


	//   ....[0]....
.L_155:
        /*04b8*/ 	.word	0x00000350


	//   ....[1]....
        /*04bc*/ 	.word	0x0000e640


	//   ....[2]....
        /*04c0*/ 	.word	0x0000e680


	//   ....[3]....
        /*04c4*/ 	.word	0x0000f090


	//   ....[4]....
        /*04c8*/ 	.word	0x0000f0d0


	//----- nvinfo : EIATTR_CTAIDZ_USED
	.align		4
.L_156:
        /*04cc*/ 	.byte	0x01, 0x04
	.zero		2


	//----- nvinfo : EIATTR_MAX_THREADS
	.align		4
        /*04d0*/ 	.byte	0x04, 0x05
        /*04d2*/ 	.short	(.L_158 - .L_157)
.L_157:
        /*04d4*/ 	.word	0x00000080
        /*04d8*/ 	.word	0x00000001
        /*04dc*/ 	.word	0x00000001


	//----- nvinfo : EIATTR_CRS_STACK_SIZE
	.align		4
.L_158:
        /*04e0*/ 	.byte	0x04, 0x1e
        /*04e2*/ 	.short	(.L_160 - .L_159)
.L_159:
        /*04e4*/ 	.word	0x00000000
.L_160:


//--------------------- .nv.info._ZN7cutlass13device_kernelIN5flash19enable_sm80_to_sm89INS1_16FlashAttnFwdSm80INS1_25CollectiveMainloopFwdSm80ILi4ELi1ELb0EN4cute5tupleIJNS5_1CILi128EEENS7_ILi112EEENS7_ILi64EEEEEELi64ENS_6half_tEfNS_4arch4Sm80ELb0ELb0ELb1ELb1ELb0ELb1ELb1ELb0EEENS1_21CollectiveEpilogueFwdINS6_IJS8_SA_S9_EEENS6_IJNS7_ILi1EEESI_SI_EEESC_SE_Li128ELb1ELb1ELb0ELb0EEENS1_19SingleTileSchedulerILb1ELb0ELb1ELi128EEEEEEEEEvNT_6ParamsE --------------------------
	.section	.nv.info._ZN7cutlass13device_kernelIN5flash19enable_sm80_to_sm89INS1_16FlashAttnFwdSm80INS1_25CollectiveMainloopFwdSm80ILi4ELi1ELb0EN4cute5tupleIJNS5_1CILi128EEENS7_ILi112EEENS7_ILi64EEEEEELi64ENS_6half_tEfNS_4arch4Sm80ELb0ELb0ELb1ELb1ELb0ELb1ELb1ELb0EEENS1_21CollectiveEpilogueFwdINS6_IJS8_SA_S9_EEENS6_IJNS7_ILi1EEESI_SI_EEESC_SE_Li128ELb1ELb1ELb0ELb0EEENS1_19SingleTileSchedulerILb1ELb0ELb1ELi128EEEEEEEEEvNT_6ParamsE,"",@"SHT_CUDA_INFO"
	.sectionflags	@""
	.align	4


	//----- nvinfo : EIATTR_CUDA_API_VERSION
	.align		4
        /*0000*/ 	.byte	0x04, 0x37
        /*0002*/ 	.short	(.L_162 - .L_161)
.L_161:
        /*0004*/ 	.word	0x00000082


	//----- nvinfo : EIATTR_SW2861232_WAR
	.align		4
.L_162:
        /*0008*/ 	.byte	0x01, 0x35
	.zero		2


	//----- nvinfo : EIATTR_PARAM_CBANK
	.align		4
        /*000c*/ 	.byte	0x04, 0x0a
        /*000e*/ 	.short	(.L_164 - .L_163)
	.align		4
.L_163:
        /*0010*/ 	.word	index@(.nv.constant0._ZN7cutlass13device_kernelIN5flash19enable_sm80_to_sm89INS1_16FlashAttnFwdSm80INS1_25CollectiveMainloopFwdSm80ILi4ELi1ELb0EN4cute5tupleIJNS5_1CILi128EEENS7_ILi112EEENS7_ILi64EEEEEELi64ENS_6half_tEfNS_4arch4Sm80ELb0ELb0ELb1ELb1ELb0ELb1ELb1ELb0EEENS1_21CollectiveEpilogueFwdINS6_IJS8_SA_S9_EEENS6_IJNS7_ILi1EEESI_SI_EEESC_SE_Li128ELb1ELb1ELb0ELb0EEENS1_19SingleTileSchedulerILb1ELb0ELb1ELi128EEEEEEEEEvNT_6ParamsE)
        /*0014*/ 	.short	0x0160
        /*0016*/ 	.short	0x0418


	//----- nvinfo : EIATTR_CBANK_PARAM_SIZE
	.align		4
.L_164:
        /*0018*/ 	.byte	0x03, 0x19
        /*001a*/ 	.short	0x0418


	//----- nvinfo : EIATTR_KPARAM_INFO
	.align		4
        /*001c*/ 	.byte	0x04, 0x17
        /*001e*/ 	.short	(.L_166 - .L_165)
.L_165:
        /*0020*/ 	.word	0x00000000
        /*0024*/ 	.short	0x0000
        /*0026*/ 	.short	0x0000
        /*0028*/ 	.byte	0x00, 0xf0, 0x61, 0x10


	//----- nvinfo : EIATTR_MAXREG_COUNT
	.align		4
.L_166:
        /*002c*/ 	.byte	0x03, 0x1b
        /*002e*/ 	.short	0x00ff


	//----- nvinfo : EIATTR_NUM_BARRIERS
	.align		4
        /*0030*/ 	.byte	0x02, 0x4c
        /*0032*/ 	.byte	0x02
	.zero		1


	//----- nvinfo : EIATTR_ANNOTATIONS
	.align		4
        /*0034*/ 	.byte	0x04, 0x55
        /*0036*/ 	.short	(.L_168 - .L_167)


	//   ....[0]....
.L_167:
        /* <DEDUP_REMOVED lines=39> */


	//----- nvinfo : EIATTR_MERCURY_ISA_VERSION
	.align		4
.L_168:
        /*0298*/ 	.byte	0x03, 0x5f
        /*029a*/ 	.short	0x0000


	//----- nvinfo : EIATTR_COOP_GROUP_MASK_REGIDS
	.align		4
        /*029c*/ 	.byte	0x04, 0x29
        /*029e*/ 	.short	(.L_170 - .L_169)


	//   ....[0]....
.L_169:
        /*02a0*/ 	.word	0xffffffff


	//   ....[1]....
        /*02a4*/ 	.word	0xffffffff


	//   ....[2]....
        /*02a8*/ 	.word	0xffffffff


	//   ....[3]....
        /*02ac*/ 	.word	0xffffffff


	//   ....[4]....
        /*02b0*/ 	.word	0xffffffff


	//   ....[5]....
        /*02b4*/ 	.word	0xffffffff


	//   ....[6]....
        /*02b8*/ 	.word	0xffffffff


	//   ....[7]....
        /*02bc*/ 	.word	0xffffffff


	//   ....[8]....
        /*02c0*/ 	.word	0xffffffff


	//   ....[9]....
        /*02c4*/ 	.word	0xffffffff


	//   ....[10]....
        /*02c8*/ 	.word	0xffffffff


	//   ....[11]....
        /*02cc*/ 	.word	0xffffffff


	//   ....[12]....
        /*02d0*/ 	.word	0xffffffff


	//   ....[13]....
        /*02d4*/ 	.word	0xffffffff


	//   ....[14]....
        /*02d8*/ 	.word	0xffffffff


	//   ....[15]....
        /*02dc*/ 	.word	0xffffffff


	//   ....[16]....
        /*02e0*/ 	.word	0xffffffff


	//   ....[17]....
        /*02e4*/ 	.word	0xffffffff


	//   ....[18]....
        /*02e8*/ 	.word	0xffffffff


	//   ....[19]....
        /*02ec*/ 	.word	0xffffffff


	//   ....[20]....
        /*02f0*/ 	.word	0xffffffff


	//   ....[21]....
        /*02f4*/ 	.word	0xffffffff


	//   ....[22]....
        /*02f8*/ 	.word	0xffffffff


	//   ....[23]....
        /*02fc*/ 	.word	0xffffffff


	//   ....[24]....
        /*0300*/ 	.word	0xffffffff


	//   ....[25]....
        /*0304*/ 	.word	0xffffffff


	//   ....[26]....
        /*0308*/ 	.word	0xffffffff


	//   ....[27]....
        /*030c*/ 	.word	0xffffffff


	//   ....[28]....
        /*0310*/ 	.word	0xffffffff


	//   ....[29]....
        /*0314*/ 	.word	0xffffffff


	//   ....[30]....
        /*0318*/ 	.word	0xffffffff


	//   ....[31]....
        /*031c*/ 	.word	0xffffffff


	//   ....[32]....
        /*0320*/ 	.word	0xffffffff


	//   ....[33]....
        /*0324*/ 	.word	0xffffffff


	//   ....[34]....
        /*0328*/ 	.word	0xffffffff


	//   ....[35]....
        /*032c*/ 	.word	0xffffffff


	//   ....[36]....
        /*0330*/ 	.word	0xffffffff


	//   ....[37]....
        /*0334*/ 	.word	0xffffffff


	//   ....[38]....
        /*0338*/ 	.word	0xffffffff


	//   ....[39]....
        /*033c*/ 	.word	0xffffffff


	//   ....[40]....
        /*0340*/ 	.word	0xffffffff


	//   ....[41]....
        /*0344*/ 	.word	0xffffffff


	//   ....[42]....
        /*0348*/ 	.word	0xffffffff


	//   ....[43]....
        /*034c*/ 	.word	0xffffffff


	//   ....[44]....
        /*0350*/ 	.word	0xffffffff


	//   ....[45]....
        /*0354*/ 	.word	0xffffffff


	//   ....[46]....
        /*0358*/ 	.word	0xffffffff


	//   ....[47]....
        /*035c*/ 	.word	0xffffffff


	//   ....[48]....
        /*0360*/ 	.word	0xffffffff


	//   ....[49]....
        /*0364*/ 	.word	0xffffffff


	//   ....[50]....
        /*0368*/ 	.word	0xffffffff


	//   ....[51]....
        /*036c*/ 	.word	0xffffffff


	//   ....[52]....
        /*0370*/ 	.word	0xffffffff


	//   ....[53]....
        /*0374*/ 	.word	0xffffffff


	//   ....[54]....
        /*0378*/ 	.word	0xffffffff


	//   ....[55]....
        /*037c*/ 	.word	0xffffffff


	//   ....[56]....
        /*0380*/ 	.word	0xffffffff


	//   ....[57]....
        /*0384*/ 	.word	0xffffffff


	//   ....[58]....
        /*0388*/ 	.word	0xffffffff


	//   ....[59]....
        /*038c*/ 	.word	0xffffffff


	//   ....[60]....
        /*0390*/ 	.word	0xffffffff


	//   ....[61]....
        /*0394*/ 	.word	0xffffffff


	//   ....[62]....
        /*0398*/ 	.word	0xffffffff


	//   ....[63]....
        /*039c*/ 	.word	0xffffffff


	//   ....[64]....
        /*03a0*/ 	.word	0xffffffff


	//   ....[65]....
        /*03a4*/ 	.word	0xffffffff


	//   ....[66]....
        /*03a8*/ 	.word	0xffffffff


	//   ....[67]....
        /*03ac*/ 	.word	0xffffffff


	//   ....[68]....
        /*03b0*/ 	.word	0xffffffff


	//   ....[69]....
        /*03b4*/ 	.word	0xffffffff


	//   ....[70]....
        /*03b8*/ 	.word	0xffffffff


	//   ....[71]....
        /*03bc*/ 	.word	0xffffffff


	//   ....[72]....
        /*03c0*/ 	.word	0xffffffff


	//   ....[73]....
        /*03c4*/ 	.word	0xffffffff


	//   ....[74]....
        /*03c8*/ 	.word	0xffffffff


	//   ....[75]....
        /*03cc*/ 	.word	0xffffffff


	//   ....[76]....
        /*03d0*/ 	.word	0xffffffff


	//   ....[77]....
        /*03d4*/ 	.word	0xffffffff


	//   ....[78]....
        /*03d8*/ 	.word	0xffffffff


	//   ....[79]....
        /*03dc*/ 	.word	0xffffffff


	//   ....[80]....
        /*03e0*/ 	.word	0xffffffff


	//----- nvinfo : EIATTR_COOP_GROUP_INSTR_OFFSETS
	.align		4
.L_170:
        /*03e4*/ 	.byte	0x04, 0x28
        /*03e6*/ 	.short	(.L_172 - .L_171)


	//   ....[0]....
.L_171:
        /*03e8*/ 	.word	0x00000090


	//   ....[1]....
        /*03ec*/ 	.word	0x000086e0


	//   ....[2]....
        /*03f0*/ 	.word	0x00008710


	//   ....[3]....
        /*03f4*/ 	.word	0x00008740


	//   ....[4]....
        /*03f8*/ 	.word	0x00008770


	//   ....[5]....
        /*03fc*/ 	.word	0x00008790


	//   ....[6]....
        /*0400*/ 	.word	0x000087d0


	//   ....[7]....
        /*0404*/ 	.word	0x000087f0


	//   ....[8]....
        /*0408*/ 	.word	0x00008830


	//   ....[9]....
        /*040c*/ 	.word	0x00008860


	//   ....[10]....
        /*0410*/ 	.word	0x000088b0


	//   ....[11]....
        /*0414*/ 	.word	0x000088d0


	//   ....[12]....
        /*0418*/ 	.word	0x000088e0


	//   ....[13]....
        /*041c*/ 	.word	0x000088f0


	//   ....[14]....
        /*0420*/ 	.word	0x00008940


	//   ....[15]....
        /*0424*/ 	.word	0x00008970


	//   ....[16]....
        /*0428*/ 	.word	0x000089b0


	//   ....[17]....
        /*042c*/ 	.word	0x0000f890


	//   ....[18]....
        /*0430*/ 	.word	0x0000f950


	//   ....[19]....
        /*0434*/ 	.word	0x0000fa70


	//   ....[20]....
        /*0438*/ 	.word	0x0000faa0


	//   ....[21]....
        /*043c*/ 	.word	0x0000fad0


	//   ....[22]....
        /*0440*/ 	.word	0x0000fbc0


	//   ....[23]....
        /*0444*/ 	.word	0x0000fca0


	//   ....[24]....
        /*0448*/ 	.word	0x0000fe10


	//   ....[25]....
        /*044c*/ 	.word	0x00015060


	//   ....[26]....
        /*0450*/ 	.word	0x000150e0


	//   ....[27]....
        /*0454*/ 	.word	0x000151a0


	//   ....[28]....
        /*0458*/ 	.word	0x000151d0


	//   ....[29]....
        /*045c*/ 	.word	0x00015200


	//   ....[30]....
        /*0460*/ 	.word	0x00015320


	//   ....[31]....
        /*0464*/ 	.word	0x000154c0


	//   ....[32]....
        /*0468*/ 	.word	0x00015760


	//   ....[33]....
        /*046c*/ 	.word	0x00018640


	//   ....[34]....
        /*0470*/ 	.word	0x00018650


	//   ....[35]....
        /*0474*/ 	.word	0x00018660


	//   ....[36]....
        /*0478*/ 	.word	0x00018670


	//   ....[37]....
        /*047c*/ 	.word	0x000186a0


	//   ....[38]....
        /*0480*/ 	.word	0x000186c0


	//   ....[39]....
        /*0484*/ 	.word	0x000186e0


	//   ....[40]....
        /*0488*/ 	.word	0x000186f0


	//   ....[41]....
        /*048c*/ 	.word	0x000199e0


	//   ....[42]....
        /*0490*/ 	.word	0x00019a10


	//   ....[43]....
        /*0494*/ 	.word	0x00019a70


	//   ....[44]....
        /*0498*/ 	.word	0x00019aa0


	//   ....[45]....
        /*049c*/ 	.word	0x00019ae0


	//   ....[46]....
        /*04a0*/ 	.word	0x00019b20


	//   ....[47]....
        /*04a4*/ 	.word	0x00019b50


	//   ....[48]....
        /*04a8*/ 	.word	0x00019b70


	//   ....[49]....
        /*04ac*/ 	.word	0x00019b90


	//   ....[50]....
        /*04b0*/ 	.word	0x00019bd0


	//   ....[51]....
        /*04b4*/ 	.word	0x00019bf0


	//   ....[52]....
        /*04b8*/ 	.word	0x00019c20


	//   ....[53]....
        /*04bc*/ 	.word	0x00019c70


	//   ....[54]....
        /*04c0*/ 	.word	0x00019ca0


	//   ....[55]....
        /*04c4*/ 	.word	0x00019cf0


	//   ....[56]....
        /*04c8*/ 	.word	0x00019d40


	//   ....[57]....
        /*04cc*/ 	.word	0x00019d70


	//   ....[58]....
        /*04d0*/ 	.word	0x00019dc0


	//   ....[59]....
        /*04d4*/ 	.word	0x00019e70


	//   ....[60]....
        /*04d8*/ 	.word	0x00019e90


	//   ....[61]....
        /*04dc*/ 	.word	0x00019ec0


	//   ....[62]....
        /*04e0*/ 	.word	0x00019ef0


	//   ....[63]....
        /*04e4*/ 	.word	0x00019f90


	//   ....[64]....
        /*04e8*/ 	.word	0x00019fa0


	//   ....[65]....
        /*04ec*/ 	.word	0x0001a6c0


	//   ....[66]....
        /*04f0*/ 	.word	0x0001a700


	//   ....[67]....
        /*04f4*/ 	.word	0x0001a730


	//   ....[68]....
        /*04f8*/ 	.word	0x0001a760


	//   ....[69]....
        /*04fc*/ 	.word	0x0001a790


	//   ....[70]....
        /*0500*/ 	.word	0x0001a7c0


	//   ....[71]....
        /*0504*/ 	.word	0x0001a7f0


	//   ....[72]....
        /*0508*/ 	.word	0x0001a820


	//   ....[73]....
        /*050c*/ 	.word	0x0001a840


	//   ....[74]....
        /*0510*/ 	.word	0x0001a860


	//   ....[75]....
        /*0514*/ 	.word	0x0001a870


	//   ....[76]....
        /*0518*/ 	.word	0x0001a880


	//   ....[77]....
        /*051c*/ 	.word	0x0001a890


	//   ....[78]....
        /*0520*/ 	.word	0x0001a8a0


	//   ....[79]....
        /*0524*/ 	.word	0x0001a8b0


	//   ....[80]....
        /*0528*/ 	.word	0x0001a8e0


	//----- nvinfo : EIATTR_EXIT_INSTR_OFFSETS
	.align		4
.L_172:
        /*052c*/ 	.byte	0x04, 0x1c
        /*052e*/ 	.short	(.L_174 - .L_173)


	//   ....[0]....
.L_173:
        /*0530*/ 	.word	0x00000350


	//   ....[1]....
        /*0534*/ 	.word	0x0001a040


	//   ....[2]....
        /*0538*/ 	.word	0x0001a080


	//   ....[3]....
        /*053c*/ 	.word	0x0001aa70


	//   ....[4]....
        /*0540*/ 	.word	0x0001aab0


	//----- nvinfo : EIATTR_CTAIDZ_USED
	.align		4
.L_174:
        /*0544*/ 	.byte	0x01, 0x04
	.zero		2


	//----- nvinfo : EIATTR_MAX_THREADS
	.align		4
        /*0548*/ 	.byte	0x04, 0x05
        /*054a*/ 	.short	(.L_176 - .L_175)
.L_175:
        /*054c*/ 	.word	0x00000080
        /*0550*/ 	.word	0x00000001
        /*0554*/ 	.word	0x00000001


	//----- nvinfo : EIATTR_CRS_STACK_SIZE
	.align		4
.L_176:
        /*0558*/ 	.byte	0x04, 0x1e
        /*055a*/ 	.short	(.L_178 - .L_177)
.L_177:
        /*055c*/ 	.word	0x00000000
.L_178:


//--------------------- .nv.info._ZN7cutlass13device_kernelIN5flash19enable_sm80_to_sm89INS1_16FlashAttnFwdSm80INS1_25CollectiveMainloopFwdSm80ILi4ELi1ELb0EN4cute5tupleIJNS5_1CILi128EEENS7_ILi96EEENS7_ILi64EEEEEELi64ENS_6half_tEfNS_4arch4Sm80ELb0ELb1ELb1ELb0ELb0ELb0ELb1ELb0EEENS1_21CollectiveEpilogueFwdINS6_IJS8_SA_S9_EEENS6_IJNS7_ILi1EEESI_SI_EEESC_SE_Li128ELb0ELb1ELb0ELb0EEENS1_19SingleTileSchedulerILb0ELb0ELb1ELi128EEEEEEEEEvNT_6ParamsE --------------------------
	.section	.nv.info._ZN7cutlass13device_kernelIN5flash19enable_sm80_to_sm89INS1_16FlashAttnFwdSm80INS1_25CollectiveMainloopFwdSm80ILi4ELi1ELb0EN4cute5tupleIJNS5_1CILi128EEENS7_ILi96EEENS7_ILi64EEEEEELi64ENS_6half_tEfNS_4arch4Sm80ELb0ELb1ELb1ELb0ELb0ELb0ELb1ELb0EEENS1_21CollectiveEpilogueFwdINS6_IJS8_SA_S9_EEENS6_IJNS7_ILi1EEESI_SI_EEESC_SE_Li128ELb0ELb1ELb0ELb0EEENS1_19SingleTileSchedulerILb0ELb0ELb1ELi128EEEEEEEEEvNT_6ParamsE,"",@"SHT_CUDA_INFO"
	.sectionflags	@""
	.align	4


	//----- nvinfo : EIATTR_CUDA_API_VERSION
	.align		4
        /*0000*/ 	.byte	0x04, 0x37
        /*0002*/ 	.short	(.L_180 - .L_179)
.L_179:
        /*0004*/ 	.word	0x00000082


	//----- nvinfo : EIATTR_SW2861232_WAR
	.align		4
.L_180:
        /*0008*/ 	.byte	0x01, 0x35
	.zero		2


	//----- nvinfo : EIATTR_PARAM_CBANK
	.align		4
        /*000c*/ 	.byte	0x04, 0x0a
        /*000e*/ 	.short	(.L_182 - .L_181)
	.align		4
.L_181:
        /*0010*/ 	.word	index@(.nv.constant0._ZN7cutlass13device_kernelIN5flash19enable_sm80_to_sm89INS1_16FlashAttnFwdSm80INS1_25CollectiveMainloopFwdSm80ILi4ELi1ELb0EN4cute5tupleIJNS5_1CILi128EEENS7_ILi96EEENS7_ILi64EEEEEELi64ENS_6half_tEfNS_4arch4Sm80ELb0ELb1ELb1ELb0ELb0ELb0ELb1ELb0EEENS1_21CollectiveEpilogueFwdINS6_IJS8_SA_S9_EEENS6_IJNS7_ILi1EEESI_SI_EEESC_SE_Li128ELb0ELb1ELb0ELb0EEENS1_19SingleTileSchedulerILb0ELb0ELb1ELi128EEEEEEEEEvNT_6ParamsE)
        /*0014*/ 	.short	0x0160
        /*0016*/ 	.short	0x0418


	//----- nvinfo : EIATTR_CBANK_PARAM_SIZE
	.align		4
.L_182:
        /*0018*/ 	.byte	0x03, 0x19
        /*001a*/ 	.short	0x0418


	//----- nvinfo : EIATTR_KPARAM_INFO
	.align		4
        /*001c*/ 	.byte	0x04, 0x17
        /*001e*/ 	.short	(.L_184 - .L_183)
.L_183:
        /*0020*/ 	.word	0x00000000
        /*0024*/ 	.short	0x0000
        /*0026*/ 	.short	0x0000
        /*0028*/ 	.byte	0x00, 0xf0, 0x61, 0x10


	//----- nvinfo : EIATTR_MAXREG_COUNT
	.align		4
.L_184:
        /*002c*/ 	.byte	0x03, 0x1b
        /*002e*/ 	.short	0x00ff


	//----- nvinfo : EIATTR_NUM_BARRIERS
	.align		4
        /*0030*/ 	.byte	0x02, 0x4c
        /*0032*/ 	.byte	0x02
	.zero		1


	//----- nvinfo : EIATTR_ANNOTATIONS
	.align		4
        /*0034*/ 	.byte	0x04, 0x55
        /*0036*/ 	.short	(.L_186 - .L_185)


	//   ....[0]....
.L_185:
        /* <DEDUP_REMOVED lines=45> */


	//----- nvinfo : EIATTR_MERCURY_ISA_VERSION
	.align		4
.L_186:
        /*02f0*/ 	.byte	0x03, 0x5f
        /*02f2*/ 	.short	0x0000


	//----- nvinfo : EIATTR_COOP_GROUP_MASK_REGIDS
	.align		4
        /*02f4*/ 	.byte	0x04, 0x29
        /*02f6*/ 	.short	(.L_188 - .L_187)


	//   ....[0]....
.L_187:
        /*02f8*/ 	.word	0xffffffff


	//   ....[1]....
        /*02fc*/ 	.word	0xffffffff


	//   ....[2]....
        /*0300*/ 	.word	0xffffffff


	//   ....[3]....
        /*0304*/ 	.word	0xffffffff


	//   ....[4]....
        /*0308*/ 	.word	0xffffffff


	//   ....[5]....
        /*030c*/ 	.word	0xffffffff


	//   ....[6]....
        /*0310*/ 	.word	0xffffffff


	//   ....[7]....
        /*0314*/ 	.word	0xffffffff


	//   ....[8]....
        /*0318*/ 	.word	0xffffffff


	//   ....[9]....
        /*031c*/ 	.word	0xffffffff


	//   ....[10]....
        /*0320*/ 	.word	0xffffffff


	//   ....[11]....
        /*0324*/ 	.word	0xffffffff


	//   ....[12]....
        /*0328*/ 	.word	0xffffffff


	//   ....[13]....
        /*032c*/ 	.word	0xffffffff


	//   ....[14]....
        /*0330*/ 	.word	0xffffffff


	//   ....[15]....
        /*0334*/ 	.word	0xffffffff


	//   ....[16]....
        /*0338*/ 	.word	0xffffffff


	//   ....[17]....
        /*033c*/ 	.word	0xffffffff


	//   ....[18]....
        /*0340*/ 	.word	0xffffffff


	//   ....[19]....
        /*0344*/ 	.word	0xffffffff


	//   ....[20]....
        /*0348*/ 	.word	0xffffffff


	//   ....[21]....
        /*034c*/ 	.word	0xffffffff


	//   ....[22]....
        /*0350*/ 	.word	0xffffffff


	//   ....[23]....
        /*0354*/ 	.word	0xffffffff


	//   ....[24]....
        /*0358*/ 	.word	0xffffffff


	//   ....[25]....
        /*035c*/ 	.word	0xffffffff


	//   ....[26]....
        /*0360*/ 	.word	0xffffffff


	//   ....[27]....
        /*0364*/ 	.word	0xffffffff


	//   ....[28]....
        /*0368*/ 	.word	0xffffffff


	//   ....[29]....
        /*036c*/ 	.word	0xffffffff


	//   ....[30]....
        /*0370*/ 	.word	0xffffffff


	//   ....[31]....
        /*0374*/ 	.word	0xffffffff


	//   ....[32]....
        /*0378*/ 	.word	0xffffffff


	//   ....[33]....
        /*037c*/ 	.word	0xffffffff


	//   ....[34]....
        /*0380*/ 	.word	0xffffffff


	//   ....[35]....
        /*0384*/ 	.word	0xffffffff


	//   ....[36]....
        /*0388*/ 	.word	0xffffffff


	//   ....[37]....
        /*038c*/ 	.word	0xffffffff


	//   ....[38]....
        /*0390*/ 	.word	0xffffffff


	//   ....[39]....
        /*0394*/ 	.word	0xffffffff


	//   ....[40]....
        /*0398*/ 	.word	0xffffffff


	//   ....[41]....
        /*039c*/ 	.word	0xffffffff


	//   ....[42]....
        /*03a0*/ 	.word	0xffffffff


	//   ....[43]....
        /*03a4*/ 	.word	0xffffffff


	//   ....[44]....
        /*03a8*/ 	.word	0xffffffff


	//   ....[45]....
        /*03ac*/ 	.word	0xffffffff


	//   ....[46]....
        /*03b0*/ 	.word	0xffffffff


	//   ....[47]....
        /*03b4*/ 	.word	0xffffffff


	//   ....[48]....
        /*03b8*/ 	.word	0xffffffff


	//   ....[49]....
        /*03bc*/ 	.word	0xffffffff


	//   ....[50]....
        /*03c0*/ 	.word	0xffffffff


	//   ....[51]....
        /*03c4*/ 	.word	0xffffffff


	//   ....[52]....
        /*03c8*/ 	.word	0xffffffff


	//   ....[53]....
        /*03cc*/ 	.word	0xffffffff


	//   ....[54]....
        /*03d0*/ 	.word	0xffffffff


	//   ....[55]....
        /*03d4*/ 	.word	0xffffffff


	//   ....[56]....
        /*03d8*/ 	.word	0xffffffff


	//   ....[57]....
        /*03dc*/ 	.word	0xffffffff


	//   ....[58]....
        /*03e0*/ 	.word	0xffffffff


	//   ....[59]....
        /*03e4*/ 	.word	0xffffffff


	//   ....[60]....
        /*03e8*/ 	.word	0xffffffff


	//   ....[61]....
        /*03ec*/ 	.word	0xffffffff


	//   ....[62]....
        /*03f0*/ 	.word	0xffffffff


	//   ....[63]....
        /*03f4*/ 	.word	0xffffffff


	//   ....[64]....
        /*03f8*/ 	.word	0xffffffff


	//   ....[65]....
        /*03fc*/ 	.word	0xffffffff


	//   ....[66]....
        /*0400*/ 	.word	0xffffffff


	//   ....[67]....
        /*0404*/ 	.word	0xffffffff


	//   ....[68]....
        /*0408*/ 	.word	0xffffffff


	//   ....[69]....
        /*040c*/ 	.word	0xffffffff


	//   ....[70]....
        /*0410*/ 	.word	0xffffffff


	//   ....[71]....
        /*0414*/ 	.word	0xffffffff


	//   ....[72]....
        /*0418*/ 	.word	0xffffffff


	//   ....[73]....
        /*041c*/ 	.word	0xffffffff


	//   ....[74]....
        /*0420*/ 	.word	0xffffffff


	//   ....[75]....
        /*0424*/ 	.word	0xffffffff


	//   ....[76]....
        /*0428*/ 	.word	0xffffffff


	//   ....[77]....
        /*042c*/ 	.word	0xffffffff


	//   ....[78]....
        /*0430*/ 	.word	0xffffffff


	//   ....[79]....
        /*0434*/ 	.word	0xffffffff


	//   ....[80]....
        /*0438*/ 	.word	0xffffffff


	//   ....[81]....
        /*043c*/ 	.word	0xffffffff


	//   ....[82]....
        /*0440*/ 	.word	0xffffffff


	//   ....[83]....
        /*0444*/ 	.word	0xffffffff


	//   ....[84]....
        /*0448*/ 	.word	0xffffffff


	//   ....[85]....
        /*044c*/ 	.word	0xffffffff


	//   ....[86]....
        /*0450*/ 	.word	0xffffffff


	//   ....[87]....
        /*0454*/ 	.word	0xffffffff


	//   ....[88]....
        /*0458*/ 	.word	0xffffffff


	//   ....[89]....
        /*045c*/ 	.word	0xffffffff


	//   ....[90]....
        /*0460*/ 	.word	0xffffffff


	//   ....[91]....
        /*0464*/ 	.word	0xffffffff


	//   ....[92]....
        /*0468*/ 	.word	0xffffffff


	//   ....[93]....
        /*046c*/ 	.word	0xffffffff


	//   ....[94]....
        /*0470*/ 	.word	0xffffffff


	//   ....[95]....
        /*0474*/ 	.word	0xffffffff


	//   ....[96]....
        /*0478*/ 	.word	0xffffffff


	//   ....[97]....
        /*047c*/ 	.word	0xffffffff


	//   ....[98]....
        /*0480*/ 	.word	0xffffffff


	//   ....[99]....
        /*0484*/ 	.word	0xffffffff


	//   ....[100]....
        /*0488*/ 	.word	0xffffffff


	//   ....[101]....
        /*048c*/ 	.word	0xffffffff


	//   ....[102]....
        /*0490*/ 	.word	0xffffffff


	//   ....[103]....
        /*0494*/ 	.word	0xffffffff


	//   ....[104]....
        /*0498*/ 	.word	0xffffffff


	//   ....[105]....
        /*049c*/ 	.word	0xffffffff


	//   ....[106]....
        /*04a0*/ 	.word	0xffffffff


	//   ....[107]....
        /*04a4*/ 	.word	0xffffffff


	//----- nvinfo : EIATTR_COOP_GROUP_INSTR_OFFSETS
	.align		4
.L_188:
        /*04a8*/ 	.byte	0x04, 0x28
        /*04aa*/ 	.short	(.L_190 - .L_189)


	//   ....[0]....
.L_189:
        /*04ac*/ 	.word	0x00000c30


	//   ....[1]....
        /*04b0*/ 	.word	0x00000c60


	//   ....[2]....
        /*04b4*/ 	.word	0x00000c90


	//   ....[3]....
        /*04b8*/ 	.word	0x00000cb0


	//   ....[4]....
        /*04bc*/ 	.word	0x00000ce0


	//   ....[5]....
        /*04c0*/ 	.word	0x00000d00


	//   ....[6]....
        /*04c4*/ 	.word	0x00000d40


	//   ....[7]....
        /*04c8*/ 	.word	0x00000d70


	//   ....[8]....
        /*04cc*/ 	.word	0x00000da0


	//   ....[9]....
        /*04d0*/ 	.word	0x00000e20


	//   ....[10]....
        /*04d4*/ 	.word	0x00000e30


	//   ....[11]....
        /*04d8*/ 	.word	0x00000e70


	//   ....[12]....
        /*04dc*/ 	.word	0x00000e90


	//   ....[13]....
        /*04e0*/ 	.word	0x00000ec0


	//   ....[14]....
        /*04e4*/ 	.word	0x00000ee0


	//   ....[15]....
        /*04e8*/ 	.word	0x00000f00


	//   ....[16]....
        /*04ec*/ 	.word	0x00002a30


	//   ....[17]....
        /*04f0*/ 	.word	0x00002cc0


	//   ....[18]....
        /*04f4*/ 	.word	0x000038a0


	//   ....[19]....
        /*04f8*/ 	.word	0x00004300


	//   ....[20]....
        /*04fc*/ 	.word	0x00005260


	//   ....[21]....
        /*0500*/ 	.word	0x00005390


	//   ....[22]....
        /*0504*/ 	.word	0x00005490


	//   ....[23]....
        /*0508*/ 	.word	0x000055b0


	//   ....[24]....
        /*050c*/ 	.word	0x00005ec0


	//   ....[25]....
        /*0510*/ 	.word	0x00005f40


	//   ....[26]....
        /*0514*/ 	.word	0x00006030


	//   ....[27]....
        /*0518*/ 	.word	0x000060d0


	//   ....[28]....
        /*051c*/ 	.word	0x00009990


	//   ....[29]....
        /*0520*/ 	.word	0x0000a4d0


	//   ....[30]....
        /*0524*/ 	.word	0x0000a6f0


	//   ....[31]....
        /*0528*/ 	.word	0x0000ae90


	//   ....[32]....
        /*052c*/ 	.word	0x0000bc00


	//   ....[33]....
        /*0530*/ 	.word	0x0000bca0


	//   ....[34]....
        /*0534*/ 	.word	0x0000bd60


	//   ....[35]....
        /*0538*/ 	.word	0x0000bdb0


	//   ....[36]....
        /*053c*/ 	.word	0x0000c2a0


	//   ....[37]....
        /*0540*/ 	.word	0x0000c3f0


	//   ....[38]....
        /*0544*/ 	.word	0x0000c490


	//   ....[39]....
        /*0548*/ 	.word	0x0000c5f0


	//   ....[40]....
        /*054c*/ 	.word	0x000106e0


	//   ....[41]....
        /*0550*/ 	.word	0x00010720


	//   ....[42]....
        /*0554*/ 	.word	0x000107b0


	//   ....[43]....
        /*0558*/ 	.word	0x00010800


	//   ....[44]....
        /*055c*/ 	.word	0x00010a20


	//   ....[45]....
        /*0560*/ 	.word	0x00010ac0


	//   ....[46]....
        /*0564*/ 	.word	0x00010b50


	//   ....[47]....
        /*0568*/ 	.word	0x00010dc0


	//   ....[48]....
        /*056c*/ 	.word	0x00014fd0


	//   ....[49]....
        /*0570*/ 	.word	0x00015cc0


	//   ....[50]....
        /*0574*/ 	.word	0x00015eb0


	//   ....[51]....
        /*0578*/ 	.word	0x00016640


	//   ....[52]....
        /*057c*/ 	.word	0x00017370


	//   ....[53]....
        /*0580*/ 	.word	0x00017410


	//   ....[54]....
        /*0584*/ 	.word	0x000174d0


	//   ....[55]....
        /*0588*/ 	.word	0x00017520


	//   ....[56]....
        /*058c*/ 	.word	0x000179f0


	//   ....[57]....
        /*0590*/ 	.word	0x00017b40


	//   ....[58]....
        /*0594*/ 	.word	0x00017c20


	//   ....[59]....
        /*0598*/ 	.word	0x00017d80


	//   ....[60]....
        /*059c*/ 	.word	0x0001a1a0


	//   ....[61]....
        /*05a0*/ 	.word	0x0001a1b0


	//   ....[62]....
        /*05a4*/ 	.word	0x0001a1c0


	//   ....[63]....
        /*05a8*/ 	.word	0x0001a1d0


	//   ....[64]....
        /*05ac*/ 	.word	0x0001a200


	//   ....[65]....
        /*05b0*/ 	.word	0x0001a220


	//   ....[66]....
        /*05b4*/ 	.word	0x0001a240


	//   ....[67]....
        /*05b8*/ 	.word	0x0001a250


	//   ....[68]....
        /*05bc*/ 	.word	0x0001b300


	//   ....[69]....
        /*05c0*/ 	.word	0x0001b330


	//   ....[70]....
        /*05c4*/ 	.word	0x0001b360


	//   ....[71]....
        /*05c8*/ 	.word	0x0001b390


	//   ....[72]....
        /*05cc*/ 	.word	0x0001b3d0


	//   ....[73]....
        /*05d0*/ 	.word	0x0001b4b0


	//   ....[74]....
        /*05d4*/ 	.word	0x0001b4c0


	//   ....[75]....
        /*05d8*/ 	.word	0x0001b4f0


	//   ....[76]....
        /*05dc*/ 	.word	0x0001b520


	//   ....[77]....
        /*05e0*/ 	.word	0x0001b560


	//   ....[78]....
        /*05e4*/ 	.word	0x0001b580


	//   ....[79]....
        /*05e8*/ 	.word	0x0001b590


	//   ....[80]....
        /*05ec*/ 	.word	0x0001b5a0


	//   ....[81]....
        /*05f0*/ 	.word	0x0001b6c0


	//   ....[82]....
        /*05f4*/ 	.word	0x0001b6d0


	//   ....[83]....
        /*05f8*/ 	.word	0x0001b750


	//   ....[84]....
        /*05fc*/ 	.word	0x0001b770


	//   ....[85]....
        /*0600*/ 	.word	0x0001b7b0


	//   ....[86]....
        /*0604*/ 	.word	0x0001b7c0


	//   ....[87]....
        /*0608*/ 	.word	0x0001b7d0


	//   ....[88]....
        /*060c*/ 	.word	0x0001b8c0


	//   ....[89]....
        /*0610*/ 	.word	0x0001b8f0


	//   ....[90]....
        /*0614*/ 	.word	0x0001ba20


	//   ....[91]....
        /*0618*/ 	.word	0x0001ba30


	//   ....[92]....
        /*061c*/ 	.word	0x0001bf90


	//   ....[93]....
        /*0620*/ 	.word	0x0001bfd0


	//   ....[94]....
        /*0624*/ 	.word	0x0001c000


	//   ....[95]....
        /*0628*/ 	.word	0x0001c030


	//   ....[96]....
        /*062c*/ 	.word	0x0001c060


	//   ....[97]....
        /*0630*/ 	.word	0x0001c090


	//   ....[98]....
        /*0634*/ 	.word	0x0001c0c0


	//   ....[99]....
        /*0638*/ 	.word	0x0001c0f0


	//   ....[100]....
        /*063c*/ 	.word	0x0001c110


	//   ....[101]....
        /*0640*/ 	.word	0x0001c130


	//   ....[102]....
        /*0644*/ 	.word	0x0001c140


	//   ....[103]....
        /*0648*/ 	.word	0x0001c150


	//   ....[104]....
        /*064c*/ 	.word	0x0001c160


	//   ....[105]....
        /*0650*/ 	.word	0x0001c170


	//   ....[106]....
        /*0654*/ 	.word	0x0001c180


	//   ....[107]....
        /*0658*/ 	.word	0x0001c1b0


	//----- nvinfo : EIATTR_EXIT_INSTR_OFFSETS
	.align		4
.L_190:
        /*065c*/ 	.byte	0x04, 0x1c
        /*065e*/ 	.short	(.L_192 - .L_191)


	//   ....[0]....
.L_191:
        /*0660*/ 	.word	0x00000040


	//   ....[1]....
        /*0664*/ 	.word	0x0001ba50


	//   ....[2]....
        /*0668*/ 	.word	0x0001ba90


	//   ....[3]....
        /*066c*/ 	.word	0x0001c340


	//   ....[4]....
        /*0670*/ 	.word	0x0001c380


	//----- nvinfo : EIATTR_CTAIDZ_USED
	.align		4
.L_192:
        /*0674*/ 	.byte	0x01, 0x04
	.zero		2


	//----- nvinfo : EIATTR_MAX_THREADS
	.align		4
        /*0678*/ 	.byte	0x04, 0x05
        /*067a*/ 	.short	(.L_194 - .L_193)
.L_193:
        /*067c*/ 	.word	0x00000080
        /*0680*/ 	.word	0x00000001
        /*0684*/ 	.word	0x00000001


	//----- nvinfo : EIATTR_CRS_STACK_SIZE
	.align		4
.L_194:
        /*0688*/ 	.byte	0x04, 0x1e
        /*068a*/ 	.short	(.L_196 - .L_195)
.L_195:
        /*068c*/ 	.word	0x00000000
.L_196:


//--------------------- .nv.info._ZN7cutlass13device_kernelIN5flash19enable_sm80_to_sm89INS1_16FlashAttnFwdSm80INS1_25CollectiveMainloopFwdSm80ILi4ELi1ELb0EN4cute5tupleIJNS5_1CILi128EEENS7_ILi96EEENS7_ILi64EEEEEELi64ENS_6half_tEfNS_4arch4Sm80ELb0ELb1ELb1ELb1ELb0ELb0ELb1ELb0EEENS1_21CollectiveEpilogueFwdINS6_IJS8_SA_S9_EEENS6_IJNS7_ILi1EEESI_SI_EEESC_SE_Li128ELb1ELb1ELb0ELb0EEENS1_19SingleTileSchedulerILb1ELb0ELb1ELi128EEEEEEEEEvNT_6ParamsE --------------------------
	.section	.nv.info._ZN7cutlass13device_kernelIN5flash19enable_sm80_to_sm89INS1_16FlashAttnFwdSm80INS1_25CollectiveMainloopFwdSm80ILi4ELi1ELb0EN4cute5tupleIJNS5_1CILi128EEENS7_ILi96EEENS7_ILi64EEEEEELi64ENS_6half_tEfNS_4arch4Sm80ELb0ELb1ELb1ELb1ELb0ELb0ELb1ELb0EEENS1_21CollectiveEpilogueFwdINS6_IJS8_SA_S9_EEENS6_IJNS7_ILi1EEESI_SI_EEESC_SE_Li128ELb1ELb1ELb0ELb0EEENS1_19SingleTileSchedulerILb1ELb0ELb1ELi128EEEEEEEEEvNT_6ParamsE,"",@"SHT_CUDA_INFO"
	.sectionflags	@""
	.align	4


	//----- nvinfo : EIATTR_CUDA_API_VERSION
	.align		4
        /*0000*/ 	.byte	0x04, 0x37
        /*0002*/ 	.short	(.L_198 - .L_197)
.L_197:
        /*0004*/ 	.word	0x00000082


	//----- nvinfo : EIATTR_SW2861232_WAR
	.align		4
.L_198:
        /*0008*/ 	.byte	0x01, 0x35
	.zero		2


	//----- nvinfo : EIATTR_PARAM_CBANK
	.align		4
        /*000c*/ 	.byte	0x04, 0x0a
        /*000e*/ 	.short	(.L_200 - .L_199)
	.align		4
.L_199:
        /*0010*/ 	.word	index@(.nv.constant0._ZN7cutlass13device_kernelIN5flash19enable_sm80_to_sm89INS1_16FlashAttnFwdSm80INS1_25CollectiveMainloopFwdSm80ILi4ELi1ELb0EN4cute5tupleIJNS5_1CILi128EEENS7_ILi96EEENS7_ILi64EEEEEELi64ENS_6half_tEfNS_4arch4Sm80ELb0ELb1ELb1ELb1ELb0ELb0ELb1ELb0EEENS1_21CollectiveEpilogueFwdINS6_IJS8_SA_S9_EEENS6_IJNS7_ILi1EEESI_SI_EEESC_SE_Li128ELb1ELb1ELb0ELb0EEENS1_19SingleTileSchedulerILb1ELb0ELb1ELi128EEEEEEEEEvNT_6ParamsE)
        /*0014*/ 	.short	0x0160
        /*0016*/ 	.short	0x0418


	//----- nvinfo : EIATTR_CBANK_PARAM_SIZE
	.align		4
.L_200:
        /*0018*/ 	.byte	0x03, 0x19
        /*001a*/ 	.short	0x0418


	//----- nvinfo : EIATTR_KPARAM_INFO
	.align		4
        /*001c*/ 	.byte	0x04, 0x17
        /*001e*/ 	.short	(.L_202 - .L_201)
.L_201:
        /*0020*/ 	.word	0x00000000
        /*0024*/ 	.short	0x0000
        /*0026*/ 	.short	0x0000
        /*0028*/ 	.byte	0x00, 0xf0, 0x61, 0x10


	//----- nvinfo : EIATTR_MAXREG_COUNT
	.align		4
.L_202:
        /*002c*/ 	.byte	0x03, 0x1b
        /*002e*/ 	.short	0x00ff


	//----- nvinfo : EIATTR_NUM_BARRIERS
	.align		4
        /*0030*/ 	.byte	0x02, 0x4c
        /*0032*/ 	.byte	0x02
	.zero		1


	//----- nvinfo : EIATTR_ANNOTATIONS
	.align		4
        /*0034*/ 	.byte	0x04, 0x55
        /*0036*/ 	.short	(.L_204 - .L_203)


	//   ....[0]....
.L_203:
        /* <DEDUP_REMOVED lines=43> */


	//----- nvinfo : EIATTR_MERCURY_ISA_VERSION
	.align		4
.L_204:
        /*02d8*/ 	.byte	0x03, 0x5f
        /*02da*/ 	.short	0x0000


	//----- nvinfo : EIATTR_COOP_GROUP_MASK_REGIDS
	.align		4
        /*02dc*/ 	.byte	0x04, 0x29
        /*02de*/ 	.short	(.L_206 - .L_205)


	//   ....[0]....
.L_205:
        /*02e0*/ 	.word	0xffffffff


	//   ....[1]....
        /*02e4*/ 	.word	0xffffffff


	//   ....[2]....
        /*02e8*/ 	.word	0xffffffff


	//   ....[3]....
        /*02ec*/ 	.word	0xffffffff


	//   ....[4]....
        /*02f0*/ 	.word	0xffffffff


	//   ....[5]....
        /*02f4*/ 	.word	0xffffffff


	//   ....[6]....
        /*02f8*/ 	.word	0xffffffff


	//   ....[7]....
        /*02fc*/ 	.word	0xffffffff


	//   ....[8]....
        /*0300*/ 	.word	0xffffffff


	//   ....[9]....
        /*0304*/ 	.word	0xffffffff


	//   ....[10]....
        /*0308*/ 	.word	0xffffffff


	//   ....[11]....
        /*030c*/ 	.word	0xffffffff


	//   ....[12]....
        /*0310*/ 	.word	0xffffffff


	//   ....[13]....
        /*0314*/ 	.word	0xffffffff


	//   ....[14]....
        /*0318*/ 	.word	0xffffffff


	//   ....[15]....
        /*031c*/ 	.word	0xffffffff


	//   ....[16]....
        /*0320*/ 	.word	0xffffffff


	//   ....[17]....
        /*0324*/ 	.word	0xffffffff


	//   ....[18]....
        /*0328*/ 	.word	0xffffffff


	//   ....[19]....
        /*032c*/ 	.word	0xffffffff


	//   ....[20]....
        /*0330*/ 	.word	0xffffffff


	//   ....[21]....
        /*0334*/ 	.word	0xffffffff


	//   ....[22]....
        /*0338*/ 	.word	0xffffffff


	//   ....[23]....
        /*033c*/ 	.word	0xffffffff


	//   ....[24]....
        /*0340*/ 	.word	0xffffffff


	//   ....[25]....
        /*0344*/ 	.word	0xffffffff


	//   ....[26]....
        /*0348*/ 	.word	0xffffffff


	//   ....[27]....
        /*034c*/ 	.word	0xffffffff


	//   ....[28]....
        /*0350*/ 	.word	0xffffffff


	//   ....[29]....
        /*0354*/ 	.word	0xffffffff


	//   ....[30]....
        /*0358*/ 	.word	0xffffffff


	//   ....[31]....
        /*035c*/ 	.word	0xffffffff


	//   ....[32]....
        /*0360*/ 	.word	0xffffffff


	//   ....[33]....
        /*0364*/ 	.word	0xffffffff


	//   ....[34]....
        /*0368*/ 	.word	0xffffffff


	//   ....[35]....
        /*036c*/ 	.word	0xffffffff


	//   ....[36]....
        /*0370*/ 	.word	0xffffffff


	//   ....[37]....
        /*0374*/ 	.word	0xffffffff


	//   ....[38]....
        /*0378*/ 	.word	0xffffffff


	//   ....[39]....
        /*037c*/ 	.word	0xffffffff


	//   ....[40]....
        /*0380*/ 	.word	0xffffffff


	//   ....[41]....
        /*0384*/ 	.word	0xffffffff


	//   ....[42]....
        /*0388*/ 	.word	0xffffffff


	//   ....[43]....
        /*038c*/ 	.word	0xffffffff


	//   ....[44]....
        /*0390*/ 	.word	0xffffffff


	//   ....[45]....
        /*0394*/ 	.word	0xffffffff


	//   ....[46]....
        /*0398*/ 	.word	0xffffffff


	//   ....[47]....
        /*039c*/ 	.word	0xffffffff


	//   ....[48]....
        /*03a0*/ 	.word	0xffffffff


	//   ....[49]....
        /*03a4*/ 	.word	0xffffffff


	//   ....[50]....
        /*03a8*/ 	.word	0xffffffff


	//   ....[51]....
        /*03ac*/ 	.word	0xffffffff


	//   ....[52]....
        /*03b0*/ 	.word	0xffffffff


	//   ....[53]....
        /*03b4*/ 	.word	0xffffffff


	//   ....[54]....
        /*03b8*/ 	.word	0xffffffff


	//   ....[55]....
        /*03bc*/ 	.word	0xffffffff


	//   ....[56]....
        /*03c0*/ 	.word	0xffffffff


	//   ....[57]....
        /*03c4*/ 	.word	0xffffffff


	//   ....[58]....
        /*03c8*/ 	.word	0xffffffff


	//   ....[59]....
        /*03cc*/ 	.word	0xffffffff


	//   ....[60]....
        /*03d0*/ 	.word	0xffffffff


	//   ....[61]....
        /*03d4*/ 	.word	0xffffffff


	//   ....[62]....
        /*03d8*/ 	.word	0xffffffff


	//   ....[63]....
        /*03dc*/ 	.word	0xffffffff


	//   ....[64]....
        /*03e0*/ 	.word	0xffffffff


	//   ....[65]....
        /*03e4*/ 	.word	0xffffffff


	//   ....[66]....
        /*03e8*/ 	.word	0xffffffff


	//   ....[67]....
        /*03ec*/ 	.word	0xffffffff


	//   ....[68]....
        /*03f0*/ 	.word	0xffffffff


	//   ....[69]....
        /*03f4*/ 	.word	0xffffffff


	//   ....[70]....
        /*03f8*/ 	.word	0xffffffff


	//   ....[71]....
        /*03fc*/ 	.word	0xffffffff


	//   ....[72]....
        /*0400*/ 	.word	0xffffffff


	//   ....[73]....
        /*0404*/ 	.word	0xffffffff


	//   ....[74]....
        /*0408*/ 	.word	0xffffffff


	//   ....[75]....
        /*040c*/ 	.word	0xffffffff


	//   ....[76]....
        /*0410*/ 	.word	0xffffffff


	//   ....[77]....
        /*0414*/ 	.word	0xffffffff


	//   ....[78]....
        /*0418*/ 	.word	0xffffffff


	//   ....[79]....
        /*041c*/ 	.word	0xffffffff


	//   ....[80]....
        /*0420*/ 	.word	0xffffffff


	//   ....[81]....
        /*0424*/ 	.word	0xffffffff


	//   ....[82]....
        /*0428*/ 	.word	0xffffffff


	//   ....[83]....
        /*042c*/ 	.word	0xffffffff


	//   ....[84]....
        /*0430*/ 	.word	0xffffffff


	//   ....[85]....
        /*0434*/ 	.word	0xffffffff


	//   ....[86]....
        /*0438*/ 	.word	0xffffffff


	//   ....[87]....
        /*043c*/ 	.word	0xffffffff


	//   ....[88]....
        /*0440*/ 	.word	0xffffffff


	//   ....[89]....
        /*0444*/ 	.word	0xffffffff


	//   ....[90]....
        /*0448*/ 	.word	0xffffffff


	//   ....[91]....
        /*044c*/ 	.word	0xffffffff


	//   ....[92]....
        /*0450*/ 	.word	0xffffffff


	//   ....[93]....
        /*0454*/ 	.word	0xffffffff


	//   ....[94]....
        /*0458*/ 	.word	0xffffffff


	//   ....[95]....
        /*045c*/ 	.word	0xffffffff


	//   ....[96]....
        /*0460*/ 	.word	0xffffffff


	//   ....[97]....
        /*0464*/ 	.word	0xffffffff


	//   ....[98]....
        /*0468*/ 	.word	0xffffffff


	//   ....[99]....
        /*046c*/ 	.word	0xffffffff


	//   ....[100]....
        /*0470*/ 	.word	0xffffffff


	//   ....[101]....
        /*0474*/ 	.word	0xffffffff


	//   ....[102]....
        /*0478*/ 	.word	0xffffffff


	//   ....[103]....
        /*047c*/ 	.word	0xffffffff


	//   ....[104]....
        /*0480*/ 	.word	0xffffffff


	//   ....[105]....
        /*0484*/ 	.word	0xffffffff


	//   ....[106]....
        /*0488*/ 	.word	0xffffffff


	//   ....[107]....
        /*048c*/ 	.word	0xffffffff


	//   ....[108]....
        /*0490*/ 	.word	0xffffffff


	//----- nvinfo : EIATTR_COOP_GROUP_INSTR_OFFSETS
	.align		4
.L_206:
        /*0494*/ 	.byte	0x04, 0x28
        /*0496*/ 	.short	(.L_208 - .L_207)


	//   ....[0]....
.L_207:
        /*0498*/ 	.word	0x00000090


	//   ....[1]....
        /*049c*/ 	.word	0x00001400


	//   ....[2]....
        /*04a0*/ 	.word	0x000014e0


	//   ....[3]....
        /*04a4*/ 	.word	0x00001680


	//   ....[4]....
        /*04a8*/ 	.word	0x000016b0


	//   ....[5]....
        /*04ac*/ 	.word	0x00001740


	//   ....[6]....
        /*04b0*/ 	.word	0x00001770


	//   ....[7]....
        /*04b4*/ 	.word	0x00001800


	//   ....[8]....
        /*04b8*/ 	.word	0x00001830


	//   ....[9]....
        /*04bc*/ 	.word	0x000018c0


	//   ....[10]....
        /*04c0*/ 	.word	0x000018f0


	//   ....[11]....
        /*04c4*/ 	.word	0x00001980


	//   ....[12]....
        /*04c8*/ 	.word	0x000019b0


	//   ....[13]....
        /*04cc*/ 	.word	0x00001a40


	//   ....[14]....
        /*04d0*/ 	.word	0x00001a70


	//   ....[15]....
        /*04d4*/ 	.word	0x00001af0


	//   ....[16]....
        /*04d8*/ 	.word	0x00001b30


	//   ....[17]....
        /*04dc*/ 	.word	0x00003430


	//   ....[18]....
        /*04e0*/ 	.word	0x00003ed0


	//   ....[19]....
        /*04e4*/ 	.word	0x00004f70


	//   ....[20]....
        /*04e8*/ 	.word	0x00005c30


	//   ....[21]....
        /*04ec*/ 	.word	0x00006240


	//   ....[22]....
        /*04f0*/ 	.word	0x00006280


	//   ....[23]....
        /*04f4*/ 	.word	0x000063a0


	//   ....[24]....
        /*04f8*/ 	.word	0x000063e0


	//   ....[25]....
        /*04fc*/ 	.word	0x00007180


	//   ....[26]....
        /*0500*/ 	.word	0x00007230


	//   ....[27]....
        /*0504*/ 	.word	0x00007460


	//   ....[28]....
        /*0508*/ 	.word	0x00007510


	//   ....[29]....
        /*050c*/ 	.word	0x0000ac70


	//   ....[30]....
        /*0510*/ 	.word	0x0000b860


	//   ....[31]....
        /*0514*/ 	.word	0x0000ba80


	//   ....[32]....
        /*0518*/ 	.word	0x0000c240


	//   ....[33]....
        /*051c*/ 	.word	0x0000d1f0


	//   ....[34]....
        /*0520*/ 	.word	0x0000d240


	//   ....[35]....
        /*0524*/ 	.word	0x0000d340


	//   ....[36]....
        /*0528*/ 	.word	0x0000d390


	//   ....[37]....
        /*052c*/ 	.word	0x0000d5e0


	//   ....[38]....
        /*0530*/ 	.word	0x0000d700


	//   ....[39]....
        /*0534*/ 	.word	0x0000d820


	//   ....[40]....
        /*0538*/ 	.word	0x0000d960


	//   ....[41]....
        /*053c*/ 	.word	0x00011ac0


	//   ....[42]....
        /*0540*/ 	.word	0x00011b00


	//   ....[43]....
        /*0544*/ 	.word	0x00011b90


	//   ....[44]....
        /*0548*/ 	.word	0x00011bd0


	//   ....[45]....
        /*054c*/ 	.word	0x00011de0


	//   ....[46]....
        /*0550*/ 	.word	0x00011e90


	//   ....[47]....
        /*0554*/ 	.word	0x00011f40


	//   ....[48]....
        /*0558*/ 	.word	0x000121b0


	//   ....[49]....
        /*055c*/ 	.word	0x00016180


	//   ....[50]....
        /*0560*/ 	.word	0x000170c0


	//   ....[51]....
        /*0564*/ 	.word	0x000172b0


	//   ....[52]....
        /*0568*/ 	.word	0x00017a40


	//   ....[53]....
        /*056c*/ 	.word	0x000187c0


	//   ....[54]....
        /*0570*/ 	.word	0x000188f0


	//   ....[55]....
        /*0574*/ 	.word	0x00018940


	//   ....[56]....
        /*0578*/ 	.word	0x00018aa0


	//   ....[57]....
        /*057c*/ 	.word	0x00018dd0


	//   ....[58]....
        /*0580*/ 	.word	0x00018f20


	//   ....[59]....
        /*0584*/ 	.word	0x00019070


	//   ....[60]....
        /*0588*/ 	.word	0x00019180


	//   ....[61]....
        /*058c*/ 	.word	0x0001b5e0


	//   ....[62]....
        /*0590*/ 	.word	0x0001b5f0


	//   ....[63]....
        /*0594*/ 	.word	0x0001b600


	//   ....[64]....
        /*0598*/ 	.word	0x0001b610


	//   ....[65]....
        /*059c*/ 	.word	0x0001b640


	//   ....[66]....
        /*05a0*/ 	.word	0x0001b660


	//   ....[67]....
        /*05a4*/ 	.word	0x0001b680


	//   ....[68]....
        /*05a8*/ 	.word	0x0001b690


	//   ....[69]....
        /*05ac*/ 	.word	0x0001c970


	//   ....[70]....
        /*05b0*/ 	.word	0x0001c9e0


	//   ....[71]....
        /*05b4*/ 	.word	0x0001ca10


	//   ....[72]....
        /*05b8*/ 	.word	0x0001ca40


	//   ....[73]....
        /*05bc*/ 	.word	0x0001ca80


	//   ....[74]....
        /*05c0*/ 	.word	0x0001cab0


	//   ....[75]....
        /*05c4*/ 	.word	0x0001cae0


	//   ....[76]....
        /*05c8*/ 	.word	0x0001caf0


	//   ....[77]....
        /*05cc*/ 	.word	0x0001cbd0


	//   ....[78]....
        /*05d0*/ 	.word	0x0001cc30


	//   ....[79]....
        /*05d4*/ 	.word	0x0001cc60


	//   ....[80]....
        /*05d8*/ 	.word	0x0001ccc0


	//   ....[81]....
        /*05dc*/ 	.word	0x0001ccd0


	//   ....[82]....
        /*05e0*/ 	.word	0x0001cce0


	//   ....[83]....
        /*05e4*/ 	.word	0x0001cd00


	//   ....[84]....
        /*05e8*/ 	.word	0x0001cd60


	//   ....[85]....
        /*05ec*/ 	.word	0x0001ce10


	//   ....[86]....
        /*05f0*/ 	.word	0x0001ce20


	//   ....[87]....
        /*05f4*/ 	.word	0x0001ce50


	//   ....[88]....
        /*05f8*/ 	.word	0x0001ce60


	//   ....[89]....
        /*05fc*/ 	.word	0x0001ce70


	//   ....[90]....
        /*0600*/ 	.word	0x0001ce80


	//   ....[91]....
        /*0604*/ 	.word	0x0001cf00


	//   ....[92]....
        /*0608*/ 	.word	0x0001cf10


	//   ....[93]....
        /*060c*/ 	.word	0x0001d670


	//   ....[94]....
        /*0610*/ 	.word	0x0001d6b0


	//   ....[95]....
        /*0614*/ 	.word	0x0001d6e0


	//   ....[96]....
        /*0618*/ 	.word	0x0001d710


	//   ....[97]....
        /*061c*/ 	.word	0x0001d740


	//   ....[98]....
        /*0620*/ 	.word	0x0001d770


	//   ....[99]....
        /*0624*/ 	.word	0x0001d7a0


	//   ....[100]....
        /*0628*/ 	.word	0x0001d7c0


	//   ....[101]....
        /*062c*/ 	.word	0x0001d7e0


	//   ....[102]....
        /*0630*/ 	.word	0x0001d810


	//   ....[103]....
        /*0634*/ 	.word	0x0001d820


	//   ....[104]....
        /*0638*/ 	.word	0x0001d830


	//   ....[105]....
        /*063c*/ 	.word	0x0001d840


	//   ....[106]....
        /*0640*/ 	.word	0x0001d850


	//   ....[107]....
        /*0644*/ 	.word	0x0001d880


	//   ....[108]....
        /*0648*/ 	.word	0x0001d8a0


	//----- nvinfo : EIATTR_EXIT_INSTR_OFFSETS
	.align		4
.L_208:
        /*064c*/ 	.byte	0x04, 0x1c
        /*064e*/ 	.short	(.L_210 - .L_209)


	//   ....[0]....
.L_209:
        /*0650*/ 	.word	0x00000370


	//   ....[1]....
        /*0654*/ 	.word	0x0001cfb0


	//   ....[2]....
        /*0658*/ 	.word	0x0001cff0


	//   ....[3]....
        /*065c*/ 	.word	0x0001da00


	//   ....[4]....
        /*0660*/ 	.word	0x0001da40


	//----- nvinfo : EIATTR_CTAIDZ_USED
	.align		4
.L_210:
        /*0664*/ 	.byte	0x01, 0x04
	.zero		2


	//----- nvinfo : EIATTR_MAX_THREADS
	.align		4
        /*0668*/ 	.byte	0x04, 0x05
        /*066a*/ 	.short	(.L_212 - .L_211)
.L_211:
        /*066c*/ 	.word	0x00000080
        /*0670*/ 	.word	0x00000001
        /*0674*/ 	.word	0x00000001


	//----- nvinfo : EIATTR_CRS_STACK_SIZE
	.align		4
.L_212:
        /*0678*/ 	.byte	0x04, 0x1e
        /*067a*/ 	.short	(.L_214 - .L_213)
.L_213:
        /*067c*/ 	.word	0x00000000
.L_214:


//--------------------- .nv.info._ZN7cutlass13device_kernelIN5flash19enable_sm80_to_sm89INS1_16FlashAttnFwdSm80INS1_25CollectiveMainloopFwdSm80ILi4ELi1ELb0EN4cute5tupleIJNS5_1CILi128EEENS7_ILi96EEENS7_ILi64EEEEEELi64ENS_6half_tEfNS_4arch4Sm80ELb0ELb1ELb1ELb1ELb0ELb1ELb1ELb0EEENS1_21CollectiveEpilogueFwdINS6_IJS8_SA_S9_EEENS6_IJNS7_ILi1EEESI_SI_EEESC_SE_Li128ELb1ELb1ELb0ELb0EEENS1_19SingleTileSchedulerILb1ELb0ELb1ELi128EEEEEEEEEvNT_6ParamsE --------------------------
	.section	.nv.info._ZN7cutlass13device_kernelIN5flash19enable_sm80_to_sm89INS1_16FlashAttnFwdSm80INS1_25CollectiveMainloopFwdSm80ILi4ELi1ELb0EN4cute5tupleIJNS5_1CILi128EEENS7_ILi96EEENS7_ILi64EEEEEELi64ENS_6half_tEfNS_4arch4Sm80ELb0ELb1ELb1ELb1ELb0ELb1ELb1ELb0EEENS1_21CollectiveEpilogueFwdINS6_IJS8_SA_S9_EEENS6_IJNS7_ILi1EEESI_SI_EEESC_SE_Li128ELb1ELb1ELb0ELb0EEENS1_19SingleTileSchedulerILb1ELb0ELb1ELi128EEEEEEEEEvNT_6ParamsE,"",@"SHT_CUDA_INFO"
	.sectionflags	@""
	.align	4


	//----- nvinfo : EIATTR_CUDA_API_VERSION
	.align		4
        /*0000*/ 	.byte	0x04, 0x37
        /*0002*/ 	.short	(.L_216 - .L_215)
.L_215:
        /*0004*/ 	.word	0x00000082


	//----- nvinfo : EIATTR_SW2861232_WAR
	.align		4
.L_216:
        /*0008*/ 	.byte	0x01, 0x35
	.zero		2


	//----- nvinfo : EIATTR_PARAM_CBANK
	.align		4
        /*000c*/ 	.byte	0x04, 0x0a
        /*000e*/ 	.short	(.L_218 - .L_217)
	.align		4
.L_217:
        /*0010*/ 	.word	index@(.nv.constant0._ZN7cutlass13device_kernelIN5flash19enable_sm80_to_sm89INS1_16FlashAttnFwdSm80INS1_25CollectiveMainloopFwdSm80ILi4ELi1ELb0EN4cute5tupleIJNS5_1CILi128EEENS7_ILi96EEENS7_ILi64EEEEEELi64ENS_6half_tEfNS_4arch4Sm80ELb0ELb1ELb1ELb1ELb0ELb1ELb1ELb0EEENS1_21CollectiveEpilogueFwdINS6_IJS8_SA_S9_EEENS6_IJNS7_ILi1EEESI_SI_EEESC_SE_Li128ELb1ELb1ELb0ELb0EEENS1_19SingleTileSchedulerILb1ELb0ELb1ELi128EEEEEEEEEvNT_6ParamsE)
        /*0014*/ 	.short	0x0160
        /*0016*/ 	.short	0x0418


	//----- nvinfo : EIATTR_CBANK_PARAM_SIZE
	.align		4
.L_218:
        /*0018*/ 	.byte	0x03, 0x19
        /*001a*/ 	.short	0x0418


	//----- nvinfo : EIATTR_KPARAM_INFO
	.align		4
        /*001c*/ 	.byte	0x04, 0x17
        /*001e*/ 	.short	(.L_220 - .L_219)
.L_219:
        /*0020*/ 	.word	0x00000000
        /*0024*/ 	.short	0x0000
        /*0026*/ 	.short	0x0000
        /*0028*/ 	.byte	0x00, 0xf0, 0x61, 0x10


	//----- nvinfo : EIATTR_MAXREG_COUNT
	.align		4
.L_220:
        /*002c*/ 	.byte	0x03, 0x1b
        /*002e*/ 	.short	0x00ff


	//----- nvinfo : EIATTR_NUM_BARRIERS
	.align		4
        /*0030*/ 	.byte	0x02, 0x4c
        /*0032*/ 	.byte	0x02
	.zero		1


	//----- nvinfo : EIATTR_ANNOTATIONS
	.align		4
        /*0034*/ 	.byte	0x04, 0x55
        /*0036*/ 	.short	(.L_222 - .L_221)


	//   ....[0]....
.L_221:
        /* <DEDUP_REMOVED lines=62> */


	//----- nvinfo : EIATTR_MERCURY_ISA_VERSION
	.align		4
.L_222:
        /*0400*/ 	.byte	0x03, 0x5f
        /*0402*/ 	.short	0x0000


	//----- nvinfo : EIATTR_COOP_GROUP_MASK_REGIDS
	.align		4
        /*0404*/ 	.byte	0x04, 0x29
        /*0406*/ 	.short	(.L_224 - .L_223)


	//   ....[0]....
.L_223:
        /*0408*/ 	.word	0xffffffff


	//   ....[1]....
        /*040c*/ 	.word	0xffffffff


	//   ....[2]....
        /*0410*/ 	.word	0xffffffff


	//   ....[3]....
        /*0414*/ 	.word	0xffffffff


	//   ....[4]....
        /*0418*/ 	.word	0xffffffff


	//   ....[5]....
        /*041c*/ 	.word	0xffffffff


	//   ....[6]....
        /*0420*/ 	.word	0xffffffff


	//   ....[7]....
        /*0424*/ 	.word	0xffffffff


	//   ....[8]....
        /*0428*/ 	.word	0xffffffff


	//   ....[9]....
        /*042c*/ 	.word	0xffffffff


	//   ....[10]....
        /*0430*/ 	.word	0xffffffff


	//   ....[11]....
        /*0434*/ 	.word	0xffffffff


	//   ....[12]....
        /*0438*/ 	.word	0xffffffff


	//   ....[13]....
        /*043c*/ 	.word	0xffffffff


	//   ....[14]....
        /*0440*/ 	.word	0xffffffff


	//   ....[15]....
        /*0444*/ 	.word	0xffffffff


	//   ....[16]....
        /*0448*/ 	.word	0xffffffff


	//   ....[17]....
        /*044c*/ 	.word	0xffffffff


	//   ....[18]....
        /*0450*/ 	.word	0xffffffff


	//   ....[19]....
        /*0454*/ 	.word	0xffffffff


	//   ....[20]....
        /*0458*/ 	.word	0xffffffff


	//   ....[21]....
        /*045c*/ 	.word	0xffffffff


	//   ....[22]....
        /*0460*/ 	.word	0xffffffff


	//   ....[23]....
        /*0464*/ 	.word	0xffffffff


	//   ....[24]....
        /*0468*/ 	.word	0xffffffff


	//   ....[25]....
        /*046c*/ 	.word	0xffffffff


	//   ....[26]....
        /*0470*/ 	.word	0xffffffff


	//   ....[27]....
        /*0474*/ 	.word	0xffffffff


	//   ....[28]....
        /*0478*/ 	.word	0xffffffff


	//   ....[29]....
        /*047c*/ 	.word	0xffffffff


	//   ....[30]....
        /*0480*/ 	.word	0xffffffff


	//   ....[31]....
        /*0484*/ 	.word	0xffffffff


	//   ....[32]....
        /*0488*/ 	.word	0xffffffff


	//   ....[33]....
        /*048c*/ 	.word	0xffffffff


	//   ....[34]....
        /*0490*/ 	.word	0xffffffff


	//   ....[35]....
        /*0494*/ 	.word	0xffffffff


	//   ....[36]....
        /*0498*/ 	.word	0xffffffff


	//   ....[37]....
        /*049c*/ 	.word	0xffffffff


	//   ....[38]....
        /*04a0*/ 	.word	0xffffffff


	//   ....[39]....
        /*04a4*/ 	.word	0xffffffff


	//   ....[40]....
        /*04a8*/ 	.word	0xffffffff


	//   ....[41]....
        /*04ac*/ 	.word	0xffffffff


	//   ....[42]....
        /*04b0*/ 	.word	0xffffffff


	//   ....[43]....
        /*04b4*/ 	.word	0xffffffff


	//   ....[44]....
        /*04b8*/ 	.word	0xffffffff


	//   ....[45]....
        /*04bc*/ 	.word	0xffffffff


	//   ....[46]....
        /*04c0*/ 	.word	0xffffffff


	//   ....[47]....
        /*04c4*/ 	.word	0xffffffff


	//   ....[48]....
        /*04c8*/ 	.word	0xffffffff


	//   ....[49]....
        /*04cc*/ 	.word	0xffffffff


	//   ....[50]....
        /*04d0*/ 	.word	0xffffffff


	//   ....[51]....
        /*04d4*/ 	.word	0xffffffff


	//   ....[52]....
        /*04d8*/ 	.word	0xffffffff


	//   ....[53]....
        /*04dc*/ 	.word	0xffffffff


	//   ....[54]....
        /*04e0*/ 	.word	0xffffffff


	//   ....[55]....
        /*04e4*/ 	.word	0xffffffff


	//   ....[56]....
        /*04e8*/ 	.word	0xffffffff


	//   ....[57]....
        /*04ec*/ 	.word	0xffffffff


	//   ....[58]....
        /*04f0*/ 	.word	0xffffffff


	//   ....[59]....
        /*04f4*/ 	.word	0xffffffff


	//   ....[60]....
        /*04f8*/ 	.word	0xffffffff


	//   ....[61]....
        /*04fc*/ 	.word	0xffffffff


	//   ....[62]....
        /*0500*/ 	.word	0xffffffff


	//   ....[63]....
        /*0504*/ 	.word	0xffffffff


	//   ....[64]....
        /*0508*/ 	.word	0xffffffff


	//   ....[65]....
        /*050c*/ 	.word	0xffffffff


	//   ....[66]....
        /*0510*/ 	.word	0xffffffff


	//   ....[67]....
        /*0514*/ 	.word	0xffffffff


	//   ....[68]....
        /*0518*/ 	.word	0xffffffff


	//   ....[69]....
        /*051c*/ 	.word	0xffffffff


	//   ....[70]....
        /*0520*/ 	.word	0xffffffff


	//   ....[71]....
        /*0524*/ 	.word	0xffffffff


	//   ....[72]....
        /*0528*/ 	.word	0xffffffff


	//   ....[73]....
        /*052c*/ 	.word	0xffffffff


	//   ....[74]....
        /*0530*/ 	.word	0xffffffff


	//   ....[75]....
        /*0534*/ 	.word	0xffffffff


	//   ....[76]....
        /*0538*/ 	.word	0xffffffff


	//   ....[77]....
        /*053c*/ 	.word	0xffffffff


	//   ....[78]....
        /*0540*/ 	.word	0xffffffff


	//   ....[79]....
        /*0544*/ 	.word	0xffffffff


	//   ....[80]....
        /*0548*/ 	.word	0xffffffff


	//   ....[81]....
        /*054c*/ 	.word	0xffffffff


	//   ....[82]....
        /*0550*/ 	.word	0xffffffff


	//   ....[83]....
        /*0554*/ 	.word	0xffffffff


	//   ....[84]....
        /*0558*/ 	.word	0xffffffff


	//   ....[85]....
        /*055c*/ 	.word	0xffffffff


	//   ....[86]....
        /*0560*/ 	.word	0xffffffff


	//   ....[87]....
        /*0564*/ 	.word	0xffffffff


	//   ....[88]....
        /*0568*/ 	.word	0xffffffff


	//   ....[89]....
        /*056c*/ 	.word	0xffffffff


	//   ....[90]....
        /*0570*/ 	.word	0xffffffff


	//   ....[91]....
        /*0574*/ 	.word	0xffffffff


	//   ....[92]....
        /*0578*/ 	.word	0xffffffff


	//   ....[93]....
        /*057c*/ 	.word	0xffffffff


	//   ....[94]....
        /*0580*/ 	.word	0xffffffff


	//   ....[95]....
        /*0584*/ 	.word	0xffffffff


	//   ....[96]....
        /*0588*/ 	.word	0xffffffff


	//   ....[97]....
        /*058c*/ 	.word	0xffffffff


	//   ....[98]....
        /*0590*/ 	.word	0xffffffff


	//   ....[99]....
        /*0594*/ 	.word	0xffffffff


	//   ....[100]....
        /*0598*/ 	.word	0xffffffff


	//   ....[101]....
        /*059c*/ 	.word	0xffffffff


	//   ....[102]....
        /*05a0*/ 	.word	0xffffffff


	//   ....[103]....
        /*05a4*/ 	.word	0xffffffff


	//   ....[104]....
        /*05a8*/ 	.word	0xffffffff


	//   ....[105]....
        /*05ac*/ 	.word	0xffffffff


	//   ....[106]....
        /*05b0*/ 	.word	0xffffffff


	//   ....[107]....
        /*05b4*/ 	.word	0xffffffff


	//   ....[108]....
        /*05b8*/ 	.word	0xffffffff


	//   ....[109]....
        /*05bc*/ 	.word	0xffffffff


	//   ....[110]....
        /*05c0*/ 	.word	0xffffffff


	//   ....[111]....
        /*05c4*/ 	.word	0xffffffff


	//   ....[112]....
        /*05c8*/ 	.word	0xffffffff


	//   ....[113]....
        /*05cc*/ 	.word	0xffffffff


	//   ....[114]....
        /*05d0*/ 	.word	0xffffffff


	//   ....[115]....
        /*05d4*/ 	.word	0xffffffff


	//   ....[116]....
        /*05d8*/ 	.word	0xffffffff


	//   ....[117]....
        /*05dc*/ 	.word	0xffffffff


	//   ....[118]....
        /*05e0*/ 	.word	0xffffffff


	//   ....[119]....
        /*05e4*/ 	.word	0xffffffff


	//   ....[120]....
        /*05e8*/ 	.word	0xffffffff


	//   ....[121]....
        /*05ec*/ 	.word	0xffffffff


	//   ....[122]....
        /*05f0*/ 	.word	0xffffffff


	//   ....[123]....
        /*05f4*/ 	.word	0xffffffff


	//   ....[124]....
        /*05f8*/ 	.word	0xffffffff


	//   ....[125]....
        /*05fc*/ 	.word	0xffffffff


	//   ....[126]....
        /*0600*/ 	.word	0xffffffff


	//   ....[127]....
        /*0604*/ 	.word	0xffffffff


	//   ....[128]....
        /*0608*/ 	.word	0xffffffff


	//   ....[129]....
        /*060c*/ 	.word	0xffffffff


	//   ....[130]....
        /*0610*/ 	.word	0xffffffff


	//   ....[131]....
        /*0614*/ 	.word	0xffffffff


	//   ....[132]....
        /*0618*/ 	.word	0xffffffff


	//   ....[133]....
        /*061c*/ 	.word	0xffffffff


	//   ....[134]....
        /*0620*/ 	.word	0xffffffff


	//   ....[135]....
        /*0624*/ 	.word	0xffffffff


	//   ....[136]....
        /*0628*/ 	.word	0xffffffff


	//   ....[137]....
        /*062c*/ 	.word	0xffffffff


	//   ....[138]....
        /*0630*/ 	.word	0xffffffff


	//   ....[139]....
        /*0634*/ 	.word	0xffffffff


	//   ....[140]....
        /*0638*/ 	.word	0xffffffff


	//----- nvinfo : EIATTR_COOP_GROUP_INSTR_OFFSETS
	.align		4
.L_224:
        /*063c*/ 	.byte	0x04, 0x28
        /*063e*/ 	.short	(.L_226 - .L_225)


	//   ....[0]....
.L_225:
        /*0640*/ 	.word	0x00000090


	//   ....[1]....
        /*0644*/ 	.word	0x000076e0


	//   ....[2]....
        /*0648*/ 	.word	0x00007700


	//   ....[3]....
        /*064c*/ 	.word	0x00007910


	//   ....[4]....
        /*0650*/ 	.word	0x00007940


	//   ....[5]....
        /*0654*/ 	.word	0x000079d0


	//   ....[6]....
        /*0658*/ 	.word	0x00007a00


	//   ....[7]....
        /*065c*/ 	.word	0x00007a90


	//   ....[8]....
        /*0660*/ 	.word	0x00007ac0


	//   ....[9]....
        /*0664*/ 	.word	0x00007b50


	//   ....[10]....
        /*0668*/ 	.word	0x00007b80


	//   ....[11]....
        /*066c*/ 	.word	0x00007c10


	//   ....[12]....
        /*0670*/ 	.word	0x00007c40


	//   ....[13]....
        /*0674*/ 	.word	0x00007cd0


	//   ....[14]....
        /*0678*/ 	.word	0x00007d00


	//   ....[15]....
        /*067c*/ 	.word	0x00007db0


	//   ....[16]....
        /*0680*/ 	.word	0x00007dd0


	//   ....[17]....
        /*0684*/ 	.word	0x000085a0


	//   ....[18]....
        /*0688*/ 	.word	0x000085c0


	//   ....[19]....
        /*068c*/ 	.word	0x000085d0


	//   ....[20]....
        /*0690*/ 	.word	0x000085e0


	//   ....[21]....
        /*0694*/ 	.word	0x00008750


	//   ....[22]....
        /*0698*/ 	.word	0x00008810


	//   ....[23]....
        /*069c*/ 	.word	0x00008850


	//   ....[24]....
        /*06a0*/ 	.word	0x00008890


	//   ....[25]....
        /*06a4*/ 	.word	0x00008a30


	//   ....[26]....
        /*06a8*/ 	.word	0x00008af0


	//   ....[27]....
        /*06ac*/ 	.word	0x00008b30


	//   ....[28]....
        /*06b0*/ 	.word	0x00008b70


	//   ....[29]....
        /*06b4*/ 	.word	0x00008d30


	//   ....[30]....
        /*06b8*/ 	.word	0x00008df0


	//   ....[31]....
        /*06bc*/ 	.word	0x00008e30


	//   ....[32]....
        /*06c0*/ 	.word	0x00008e70


	//   ....[33]....
        /*06c4*/ 	.word	0x0000ab10


	//   ....[34]....
        /*06c8*/ 	.word	0x0000ab30


	//   ....[35]....
        /*06cc*/ 	.word	0x0000ab60


	//   ....[36]....
        /*06d0*/ 	.word	0x0000ab70


	//   ....[37]....
        /*06d4*/ 	.word	0x0000ac50


	//   ....[38]....
        /*06d8*/ 	.word	0x0000ac90


	//   ....[39]....
        /*06dc*/ 	.word	0x0000acb0


	//   ....[40]....
        /*06e0*/ 	.word	0x0000acc0


	//   ....[41]....
        /*06e4*/ 	.word	0x0000ae90


	//   ....[42]....
        /*06e8*/ 	.word	0x0000aed0


	//   ....[43]....
        /*06ec*/ 	.word	0x0000aef0


	//   ....[44]....
        /*06f0*/ 	.word	0x0000af00


	//   ....[45]....
        /*06f4*/ 	.word	0x0000b030


	//   ....[46]....
        /*06f8*/ 	.word	0x0000b080


	//   ....[47]....
        /*06fc*/ 	.word	0x0000b0c0


	//   ....[48]....
        /*0700*/ 	.word	0x0000b0f0


	//   ....[49]....
        /*0704*/ 	.word	0x0000e1e0


	//   ....[50]....
        /*0708*/ 	.word	0x0000e420


	//   ....[51]....
        /*070c*/ 	.word	0x0000eff0


	//   ....[52]....
        /*0710*/ 	.word	0x0000fa40


	//   ....[53]....
        /*0714*/ 	.word	0x00010a30


	//   ....[54]....
        /*0718*/ 	.word	0x00010b70


	//   ....[55]....
        /*071c*/ 	.word	0x00010ca0


	//   ....[56]....
        /*0720*/ 	.word	0x00010dd0


	//   ....[57]....
        /*0724*/ 	.word	0x000114b0


	//   ....[58]....
        /*0728*/ 	.word	0x00011540


	//   ....[59]....
        /*072c*/ 	.word	0x000115c0


	//   ....[60]....
        /*0730*/ 	.word	0x000116b0


	//   ....[61]....
        /*0734*/ 	.word	0x000151f0


	//   ....[62]....
        /*0738*/ 	.word	0x00015e70


	//   ....[63]....
        /*073c*/ 	.word	0x00016080


	//   ....[64]....
        /*0740*/ 	.word	0x00016830


	//   ....[65]....
        /*0744*/ 	.word	0x00017600


	//   ....[66]....
        /*0748*/ 	.word	0x000177b0


	//   ....[67]....
        /*074c*/ 	.word	0x00017a20


	//   ....[68]....
        /*0750*/ 	.word	0x00017ad0


	//   ....[69]....
        /*0754*/ 	.word	0x00017b50


	//   ....[70]....
        /*0758*/ 	.word	0x00017c00


	//   ....[71]....
        /*075c*/ 	.word	0x00017ec0


	//   ....[72]....
        /*0760*/ 	.word	0x00017fc0


	//   ....[73]....
        /*0764*/ 	.word	0x0001bf60


	//   ....[74]....
        /*0768*/ 	.word	0x0001bff0


	//   ....[75]....
        /*076c*/ 	.word	0x0001c0e0


	//   ....[76]....
        /*0770*/ 	.word	0x0001c110


	//   ....[77]....
        /*0774*/ 	.word	0x0001c2c0


	//   ....[78]....
        /*0778*/ 	.word	0x0001c360


	//   ....[79]....
        /*077c*/ 	.word	0x0001c470


	//   ....[80]....
        /*0780*/ 	.word	0x0001c710


	//   ....[81]....
        /*0784*/ 	.word	0x00020880


	//   ....[82]....
        /*0788*/ 	.word	0x00021180


	//   ....[83]....
        /*078c*/ 	.word	0x00021360


	//   ....[84]....
        /*0790*/ 	.word	0x00021ae0


	//   ....[85]....
        /*0794*/ 	.word	0x000228e0


	//   ....[86]....
        /*0798*/ 	.word	0x00022970


	//   ....[87]....
        /*079c*/ 	.word	0x00022a60


	//   ....[88]....
        /*07a0*/ 	.word	0x00022ab0


	//   ....[89]....
        /*07a4*/ 	.word	0x00022e70


	//   ....[90]....
        /*07a8*/ 	.word	0x00022fb0


	//   ....[91]....
        /*07ac*/ 	.word	0x000230b0


	//   ....[92]....
        /*07b0*/ 	.word	0x00023210


	//   ....[93]....
        /*07b4*/ 	.word	0x000255a0


	//   ....[94]....
        /*07b8*/ 	.word	0x000255b0


	//   ....[95]....
        /*07bc*/ 	.word	0x000255c0


	//   ....[96]....
        /*07c0*/ 	.word	0x000255d0


	//   ....[97]....
        /*07c4*/ 	.word	0x00025600


	//   ....[98]....
        /*07c8*/ 	.word	0x00025620


	//   ....[99]....
        /*07cc*/ 	.word	0x00025640


	//   ....[100]....
        /*07d0*/ 	.word	0x00025650


	//   ....[101]....
        /*07d4*/ 	.word	0x00026930


	//   ....[102]....
        /*07d8*/ 	.word	0x00026990


	//   ....[103]....
        /*07dc*/ 	.word	0x000269b0


	//   ....[104]....
        /*07e0*/ 	.word	0x000269e0


	//   ....[105]....
        /*07e4*/ 	.word	0x00026a20


	//   ....[106]....
        /*07e8*/ 	.word	0x00026a50


	//   ....[107]....
        /*07ec*/ 	.word	0x00026a80


	//   ....[108]....
        /*07f0*/ 	.word	0x00026ab0


	//   ....[109]....
        /*07f4*/ 	.word	0x00026ba0


	//   ....[110]....
        /*07f8*/ 	.word	0x00026bb0


	//   ....[111]....
        /*07fc*/ 	.word	0x00026bf0


	//   ....[112]....
        /*0800*/ 	.word	0x00026c20


	//   ....[113]....
        /*0804*/ 	.word	0x00026c70


	//   ....[114]....
        /*0808*/ 	.word	0x00026c90


	//   ....[115]....
        /*080c*/ 	.word	0x00026ca0


	//   ....[116]....
        /*0810*/ 	.word	0x00026d00


	//   ....[117]....
        /*0814*/ 	.word	0x00026db0


	//   ....[118]....
        /*0818*/ 	.word	0x00026de0


	//   ....[119]....
        /*081c*/ 	.word	0x00026e10


	//   ....[120]....
        /*0820*/ 	.word	0x00026e30


	//   ....[121]....
        /*0824*/ 	.word	0x00026e40


	//   ....[122]....
        /*0828*/ 	.word	0x00026e50


	//   ....[123]....
        /*082c*/ 	.word	0x00026ed0


	//   ....[124]....
        /*0830*/ 	.word	0x00026ee0


	//   ....[125]....
        /*0834*/ 	.word	0x00027600


	//   ....[126]....
        /*0838*/ 	.word	0x00027640


	//   ....[127]....
        /*083c*/ 	.word	0x00027670


	//   ....[128]....
        /*0840*/ 	.word	0x000276a0


	//   ....[129]....
        /*0844*/ 	.word	0x000276d0


	//   ....[130]....
        /*0848*/ 	.word	0x00027700


	//   ....[131]....
        /*084c*/ 	.word	0x00027730


	//   ....[132]....
        /*0850*/ 	.word	0x00027760


	//   ....[133]....
        /*0854*/ 	.word	0x00027780


	//   ....[134]....
        /*0858*/ 	.word	0x000277a0


	//   ....[135]....
        /*085c*/ 	.word	0x000277b0


	//   ....[136]....
        /*0860*/ 	.word	0x000277c0


	//   ....[137]....
        /*0864*/ 	.word	0x000277d0


	//   ....[138]....
        /*0868*/ 	.word	0x000277e0


	//   ....[139]....
        /*086c*/ 	.word	0x000277f0


	//   ....[140]....
        /*0870*/ 	.word	0x00027820


	//----- nvinfo : EIATTR_EXIT_INSTR_OFFSETS
	.align		4
.L_226:
        /*0874*/ 	.byte	0x04, 0x1c
        /*0876*/ 	.short	(.L_228 - .L_227)


	//   ....[0]....
.L_227:
        /*0878*/ 	.word	0x00000370


	//   ....[1]....
        /*087c*/ 	.word	0x00026f80


	//   ....[2]....
        /*0880*/ 	.word	0x00026fc0


	//   ....[3]....
        /*0884*/ 	.word	0x000279b0


	//   ....[4]....
        /*0888*/ 	.word	0x000279f0


	//----- nvinfo : EIATTR_CTAIDZ_USED
	.align		4
.L_228:
        /*088c*/ 	.byte	0x01, 0x04
	.zero		2


	//----- nvinfo : EIATTR_MAX_THREADS
	.align		4
        /*0890*/ 	.byte	0x04, 0x05
        /*0892*/ 	.short	(.L_230 - .L_229)
.L_229:
        /*0894*/ 	.word	0x00000080
        /*0898*/ 	.word	0x00000001
        /*089c*/ 	.word	0x00000001


	//----- nvinfo : EIATTR_CRS_STACK_SIZE
	.align		4
.L_230:
        /*08a0*/ 	.byte	0x04, 0x1e
        /*08a2*/ 	.short	(.L_232 - .L_231)
.L_231:
        /*08a4*/ 	.word	0x00000000
.L_232:


//--------------------- .nv.info._ZN7cutlass13device_kernelIN5flash19enable_sm80_to_sm89INS1_16FlashAttnFwdSm80INS1_25CollectiveMainloopFwdSm80ILi4ELi1ELb0EN4cute5tupleIJNS5_1CILi128EEENS7_ILi112EEENS7_ILi64EEEEEELi64ENS_6half_tEfNS_4arch4Sm80ELb1ELb0ELb1ELb0ELb0ELb0ELb1ELb0EEENS1_21CollectiveEpilogueFwdINS6_IJS8_SA_S9_EEENS6_IJNS7_ILi1EEESI_SI_EEESC_SE_Li128ELb0ELb1ELb0ELb0EEENS1_30DynamicPersistentTileSchedulerILi128ELi128ELb0ELb1ELb0EEEEEEEEEvNT_6ParamsE --------------------------
	.section	.nv.info._ZN7cutlass13device_kernelIN5flash19enable_sm80_to_sm89INS1_16FlashAttnFwdSm80INS1_25CollectiveMainloopFwdSm80ILi4ELi1ELb0EN4cute5tupleIJNS5_1CILi128EEENS7_ILi112EEENS7_ILi64EEEEEELi64ENS_6half_tEfNS_4arch4Sm80ELb1ELb0ELb1ELb0ELb0ELb0ELb1ELb0EEENS1_21CollectiveEpilogueFwdINS6_IJS8_SA_S9_EEENS6_IJNS7_ILi1EEESI_SI_EEESC_SE_Li128ELb0ELb1ELb0ELb0EEENS1_30DynamicPersistentTileSchedulerILi128ELi128ELb0ELb1ELb0EEEEEEEEEvNT_6ParamsE,"",@"SHT_CUDA_INFO"
	.sectionflags	@""
	.align	4


	//----- nvinfo : EIATTR_CUDA_API_VERSION
	.align		4
        /*0000*/ 	.byte	0x04, 0x37
        /*0002*/ 	.short	(.L_234 - .L_233)
.L_233:
        /*0004*/ 	.word	0x00000082


	//----- nvinfo : EIATTR_SW2861232_WAR
	.align		4
.L_234:
        /*0008*/ 	.byte	0x01, 0x35
	.zero		2


	//----- nvinfo : EIATTR_PARAM_CBANK
	.align		4
        /*000c*/ 	.byte	0x04, 0x0a
        /*000e*/ 	.short	(.L_236 - .L_235)
	.align		4
.L_235:
        /*0010*/ 	.word	index@(.nv.constant0._ZN7cutlass13device_kernelIN5flash19enable_sm80_to_sm89INS1_16FlashAttnFwdSm80INS1_25CollectiveMainloopFwdSm80ILi4ELi1ELb0EN4cute5tupleIJNS5_1CILi128EEENS7_ILi112EEENS7_ILi64EEEEEELi64ENS_6half_tEfNS_4arch4Sm80ELb1ELb0ELb1ELb0ELb0ELb0ELb1ELb0EEENS1_21CollectiveEpilogueFwdINS6_IJS8_SA_S9_EEENS6_IJNS7_ILi1EEESI_SI_EEESC_SE_Li128ELb0ELb1ELb0ELb0EEENS1_30DynamicPersistentTileSchedulerILi128ELi128ELb0ELb1ELb0EEEEEEEEEvNT_6ParamsE)
        /*0014*/ 	.short	0x0160
        /*0016*/ 	.short	0x0428


	//----- nvinfo : EIATTR_CBANK_PARAM_SIZE
	.align		4
.L_236:
        /*0018*/ 	.byte	0x03, 0x19
        /*001a*/ 	.short	0x0428


	//----- nvinfo : EIATTR_KPARAM_INFO
	.align		4
        /*001c*/ 	.byte	0x04, 0x17
        /*001e*/ 	.short	(.L_238 - .L_237)
.L_237:
        /*0020*/ 	.word	0x00000000
        /*0024*/ 	.short	0x0000
        /*0026*/ 	.short	0x0000
        /*0028*/ 	.byte	0x00, 0xf0, 0xa1, 0x10


	//----- nvinfo : EIATTR_MAXREG_COUNT
	.align		4
.L_238:
        /*002c*/ 	.byte	0x03, 0x1b
        /*002e*/ 	.short	0x00ff


	//----- nvinfo : EIATTR_NUM_BARRIERS
	.align		4
        /*0030*/ 	.byte	0x02, 0x4c
        /*0032*/ 	.byte	0x06
	.zero		1


	//----- nvinfo : EIATTR_ANNOTATIONS
	.align		4
        /*0034*/ 	.byte	0x04, 0x55
        /*0036*/ 	.short	(.L_240 - .L_239)


	//   ....[0]....
.L_239:
        /* <DEDUP_REMOVED lines=86> */


	//----- nvinfo : EIATTR_MERCURY_ISA_VERSION
	.align		4
.L_240:
        /*0580*/ 	.byte	0x03, 0x5f
        /*0582*/ 	.short	0x0000


	//----- nvinfo : EIATTR_INT_WARP_WIDE_INSTR_OFFSETS
	.align		4
        /*0584*/ 	.byte	0x04, 0x31
        /*0586*/ 	.short	(.L_242 - .L_241)


	//   ....[0]....
.L_241:
        /*0588*/ 	.word	0x000142f0


	//   ....[1]....
        /*058c*/ 	.word	0x00014370


	//----- nvinfo : EIATTR_COOP_GROUP_MASK_REGIDS
	.align		4
.L_242:
        /*0590*/ 	.byte	0x04, 0x29
        /*0592*/ 	.short	(.L_244 - .L_243)


	//   ....[0]....
.L_243:
        /*0594*/ 	.word	0xffffffff


	//   ....[1]....
        /*0598*/ 	.word	0xffffffff


	//   ....[2]....
        /*059c*/ 	.word	0xffffffff


	//   ....[3]....
        /*05a0*/ 	.word	0xffffffff


	//   ....[4]....
        /*05a4*/ 	.word	0xffffffff


	//   ....[5]....
        /*05a8*/ 	.word	0xffffffff


	//   ....[6]....
        /*05ac*/ 	.word	0xffffffff


	//   ....[7]....
        /*05b0*/ 	.word	0xffffffff


	//   ....[8]....
        /*05b4*/ 	.word	0xffffffff


	//   ....[9]....
        /*05b8*/ 	.word	0xffffffff


	//   ....[10]....
        /*05bc*/ 	.word	0xffffffff


	//   ....[11]....
        /*05c0*/ 	.word	0xffffffff


	//   ....[12]....
        /*05c4*/ 	.word	0xffffffff


	//   ....[13]....
        /*05c8*/ 	.word	0xffffffff


	//   ....[14]....
        /*05cc*/ 	.word	0xffffffff


	//   ....[15]....
        /*05d0*/ 	.word	0xffffffff


	//   ....[16]....
        /*05d4*/ 	.word	0xffffffff


	//   ....[17]....
        /*05d8*/ 	.word	0xffffffff


	//   ....[18]....
        /*05dc*/ 	.word	0xffffffff


	//   ....[19]....
        /*05e0*/ 	.word	0xffffffff


	//   ....[20]....
        /*05e4*/ 	.word	0xffffffff


	//   ....[21]....
        /*05e8*/ 	.word	0xffffffff


	//   ....[22]....
        /*05ec*/ 	.word	0xffffffff


	//   ....[23]....
        /*05f0*/ 	.word	0xffffffff


	//   ....[24]....
        /*05f4*/ 	.word	0xffffffff


	//   ....[25]....
        /*05f8*/ 	.word	0xffffffff


	//   ....[26]....
        /*05fc*/ 	.word	0xffffffff


	//   ....[27]....
        /*0600*/ 	.word	0xffffffff


	//   ....[28]....
        /*0604*/ 	.word	0xffffffff


	//   ....[29]....
        /*0608*/ 	.word	0xffffffff


	//   ....[30]....
        /*060c*/ 	.word	0xffffffff


	//   ....[31]....
        /*0610*/ 	.word	0xffffffff


	//   ....[32]....
        /*0614*/ 	.word	0xffffffff


	//   ....[33]....
        /*0618*/ 	.word	0xffffffff


	//   ....[34]....
        /*061c*/ 	.word	0xffffffff


	//   ....[35]....
        /*0620*/ 	.word	0xffffffff


	//   ....[36]....
        /*0624*/ 	.word	0xffffffff


	//   ....[37]....
        /*0628*/ 	.word	0xffffffff


	//   ....[38]....
        /*062c*/ 	.word	0xffffffff


	//   ....[39]....
        /*0630*/ 	.word	0xffffffff


	//   ....[40]....
        /*0634*/ 	.word	0xffffffff


	//   ....[41]....
        /*0638*/ 	.word	0xffffffff


	//   ....[42]....
        /*063c*/ 	.word	0xffffffff


	//   ....[43]....
        /*0640*/ 	.word	0xffffffff


	//   ....[44]....
        /*0644*/ 	.word	0xffffffff


	//   ....[45]....
        /*0648*/ 	.word	0xffffffff


	//   ....[46]....
        /*064c*/ 	.word	0xffffffff


	//   ....[47]....
        /*0650*/ 	.word	0xffffffff


	//   ....[48]....
        /*0654*/ 	.word	0xffffffff


	//   ....[49]....
        /*0658*/ 	.word	0xffffffff


	//   ....[50]....
        /*065c*/ 	.word	0xffffffff


	//   ....[51]....
        /*0660*/ 	.word	0xffffffff


	//   ....[52]....
        /*0664*/ 	.word	0xffffffff


	//   ....[53]....
        /*0668*/ 	.word	0xffffffff


	//   ....[54]....
        /*066c*/ 	.word	0xffffffff


	//   ....[55]....
        /*0670*/ 	.word	0xffffffff


	//   ....[56]....
        /*0674*/ 	.word	0xffffffff


	//   ....[57]....
        /*0678*/ 	.word	0xffffffff


	//   ....[58]....
        /*067c*/ 	.word	0xffffffff


	//   ....[59]....
        /*0680*/ 	.word	0xffffffff


	//   ....[60]....
        /*0684*/ 	.word	0xffffffff


	//   ....[61]....
        /*0688*/ 	.word	0xffffffff


	//   ....[62]....
        /*068c*/ 	.word	0xffffffff


	//   ....[63]....
        /*0690*/ 	.word	0xffffffff


	//   ....[64]....
        /*0694*/ 	.word	0xffffffff


	//   ....[65]....
        /*0698*/ 	.word	0xffffffff


	//   ....[66]....
        /*069c*/ 	.word	0xffffffff


	//   ....[67]....
        /*06a0*/ 	.word	0xffffffff


	//   ....[68]....
        /*06a4*/ 	.word	0xffffffff


	//   ....[69]....
        /*06a8*/ 	.word	0xffffffff


	//   ....[70]....
        /*06ac*/ 	.word	0xffffffff


	//   ....[71]....
        /*06b0*/ 	.word	0xffffffff


	//   ....[72]....
        /*06b4*/ 	.word	0xffffffff


	//   ....[73]....
        /*06b8*/ 	.word	0xffffffff


	//   ....[74]....
        /*06bc*/ 	.word	0xffffffff


	//   ....[75]....
        /*06c0*/ 	.word	0xffffffff


	//   ....[76]....
        /*06c4*/ 	.word	0xffffffff


	//   ....[77]....
        /*06c8*/ 	.word	0xffffffff


	//   ....[78]....
        /*06cc*/ 	.word	0xffffffff


	//   ....[79]....
        /*06d0*/ 	.word	0xffffffff


	//   ....[80]....
        /*06d4*/ 	.word	0xffffffff


	//   ....[81]....
        /*06d8*/ 	.word	0xffffffff


	//   ....[82]....
        /*06dc*/ 	.word	0xffffffff


	//   ....[83]....
        /*06e0*/ 	.word	0xffffffff


	//   ....[84]....
        /*06e4*/ 	.word	0xffffffff


	//   ....[85]....
        /*06e8*/ 	.word	0xffffffff


	//   ....[86]....
        /*06ec*/ 	.word	0xffffffff


	//   ....[87]....
        /*06f0*/ 	.word	0xffffffff


	//   ....[88]....
        /*06f4*/ 	.word	0xffffffff


	//   ....[89]....
        /*06f8*/ 	.word	0xffffffff


	//   ....[90]....
        /*06fc*/ 	.word	0xffffffff


	//   ....[91]....
        /*0700*/ 	.word	0xffffffff


	//   ....[92]....
        /*0704*/ 	.word	0xffffffff


	//   ....[93]....
        /*0708*/ 	.word	0xffffffff


	//   ....[94]....
        /*070c*/ 	.word	0xffffffff


	//   ....[95]....
        /*0710*/ 	.word	0xffffffff


	//   ....[96]....
        /*0714*/ 	.word	0xffffffff


	//   ....[97]....
        /*0718*/ 	.word	0xffffffff


	//   ....[98]....
        /*071c*/ 	.word	0xffffffff


	//   ....[99]....
        /*0720*/ 	.word	0xffffffff


	//   ....[100]....
        /*0724*/ 	.word	0xffffffff


	//   ....[101]....
        /*0728*/ 	.word	0xffffffff


	//   ....[102]....
        /*072c*/ 	.word	0xffffffff


	//   ....[103]....
        /*0730*/ 	.word	0xffffffff


	//   ....[104]....
        /*0734*/ 	.word	0xffffffff


	//   ....[105]....
        /*0738*/ 	.word	0xffffffff


	//   ....[106]....
        /*073c*/ 	.word	0xffffffff


	//   ....[107]....
        /*0740*/ 	.word	0xffffffff


	//   ....[108]....
        /*0744*/ 	.word	0xffffffff


	//   ....[109]....
        /*0748*/ 	.word	0xffffffff


	//   ....[110]....
        /*074c*/ 	.word	0xffffffff


	//   ....[111]....
        /*0750*/ 	.word	0xffffffff


	//   ....[112]....
        /*0754*/ 	.word	0xffffffff


	//   ....[113]....
        /*0758*/ 	.word	0xffffffff


	//   ....[114]....
        /*075c*/ 	.word	0xffffffff


	//   ....[115]....
        /*0760*/ 	.word	0xffffffff


	//   ....[116]....
        /*0764*/ 	.word	0xffffffff


	//   ....[117]....
        /*0768*/ 	.word	0xffffffff


	//   ....[118]....
        /*076c*/ 	.word	0xffffffff


	//   ....[119]....
        /*0770*/ 	.word	0xffffffff


	//   ....[120]....
        /*0774*/ 	.word	0xffffffff


	//   ....[121]....
        /*0778*/ 	.word	0xffffffff


	//   ....[122]....
        /*077c*/ 	.word	0xffffffff


	//   ....[123]....
        /*0780*/ 	.word	0xffffffff


	//   ....[124]....
        /*0784*/ 	.word	0xffffffff


	//   ....[125]....
        /*0788*/ 	.word	0xffffffff


	//   ....[126]....
        /*078c*/ 	.word	0xffffffff


	//   ....[127]....
        /*0790*/ 	.word	0xffffffff


	//   ....[128]....
        /*0794*/ 	.word	0xffffffff


	//   ....[129]....
        /*0798*/ 	.word	0xffffffff


	//   ....[130]....
        /*079c*/ 	.word	0xffffffff


	//   ....[131]....
        /*07a0*/ 	.word	0xffffffff


	//   ....[132]....
        /*07a4*/ 	.word	0xffffffff


	//   ....[133]....
        /*07a8*/ 	.word	0xffffffff


	//   ....[134]....
        /*07ac*/ 	.word	0xffffffff


	//   ....[135]....
        /*07b0*/ 	.word	0xffffffff


	//   ....[136]....
        /*07b4*/ 	.word	0xffffffff


	//   ....[137]....
        /*07b8*/ 	.word	0xffffffff


	//   ....[138]....
        /*07bc*/ 	.word	0xffffffff


	//   ....[139]....
        /*07c0*/ 	.word	0xffffffff


	//----- nvinfo : EIATTR_COOP_GROUP_INSTR_OFFSETS
	.align		4
.L_244:
        /*07c4*/ 	.byte	0x04, 0x28
        /*07c6*/ 	.short	(.L_246 - .L_245)


	//   ....[0]....
.L_245:
        /*07c8*/ 	.word	0x00000050


	//   ....[1]....
        /*07cc*/ 	.word	0x00001560


	//   ....[2]....
        /*07d0*/ 	.word	0x00001580


	//   ....[3]....
        /*07d4*/ 	.word	0x00001670


	//   ....[4]....
        /*07d8*/ 	.word	0x00001680


	//   ....[5]....
        /*07dc*/ 	.word	0x00001760


	//   ....[6]....
        /*07e0*/ 	.word	0x00001780


	//   ....[7]....
        /*07e4*/ 	.word	0x00001860


	//   ....[8]....
        /*07e8*/ 	.word	0x00001870


	//   ....[9]....
        /*07ec*/ 	.word	0x00001950


	//   ....[10]....
        /*07f0*/ 	.word	0x00001970


	//   ....[11]....
        /*07f4*/ 	.word	0x00001a50


	//   ....[12]....
        /*07f8*/ 	.word	0x00001a60


	//   ....[13]....
        /*07fc*/ 	.word	0x00001b40


	//   ....[14]....
        /*0800*/ 	.word	0x00001b60


	//   ....[15]....
        /*0804*/ 	.word	0x00001c40


	//   ....[16]....
        /*0808*/ 	.word	0x00001c50


	//   ....[17]....
        /*080c*/ 	.word	0x00004020


	//   ....[18]....
        /*0810*/ 	.word	0x00004050


	//   ....[19]....
        /*0814*/ 	.word	0x00004af0


	//   ....[20]....
        /*0818*/ 	.word	0x00004b70


	//   ....[21]....
        /*081c*/ 	.word	0x00004b90


	//   ....[22]....
        /*0820*/ 	.word	0x00004bb0


	//   ....[23]....
        /*0824*/ 	.word	0x00004c80


	//   ....[24]....
        /*0828*/ 	.word	0x00004fb0


	//   ....[25]....
        /*082c*/ 	.word	0x00005a40


	//   ....[26]....
        /*0830*/ 	.word	0x00005be0


	//   ....[27]....
        /*0834*/ 	.word	0x00005c30


	//   ....[28]....
        /*0838*/ 	.word	0x00005cb0


	//   ....[29]....
        /*083c*/ 	.word	0x00008c90


	//   ....[30]....
        /*0840*/ 	.word	0x00008f80


	//   ....[31]....
        /*0844*/ 	.word	0x00009860


	//   ....[32]....
        /*0848*/ 	.word	0x00009890


	//   ....[33]....
        /*084c*/ 	.word	0x0000adb0


	//   ....[34]....
        /*0850*/ 	.word	0x0000b140


	//   ....[35]....
        /*0854*/ 	.word	0x0000b210


	//   ....[36]....
        /*0858*/ 	.word	0x0000b4a0


	//   ....[37]....
        /*085c*/ 	.word	0x0000b520


	//   ....[38]....
        /*0860*/ 	.word	0x0000b6f0


	//   ....[39]....
        /*0864*/ 	.word	0x0000b7b0


	//   ....[40]....
        /*0868*/ 	.word	0x0000b960


	//   ....[41]....
        /*086c*/ 	.word	0x00010410


	//   ....[42]....
        /*0870*/ 	.word	0x00010450


	//   ....[43]....
        /*0874*/ 	.word	0x00010490


	//   ....[44]....
        /*0878*/ 	.word	0x00010500


	//   ....[45]....
        /*087c*/ 	.word	0x00010860


	//   ....[46]....
        /*0880*/ 	.word	0x00010af0


	//   ....[47]....
        /*0884*/ 	.word	0x00010b50


	//   ....[48]....
        /*0888*/ 	.word	0x00010d80


	//   ....[49]....
        /*088c*/ 	.word	0x00013af0


	//   ....[50]....
        /*0890*/ 	.word	0x00013b60


	//   ....[51]....
        /*0894*/ 	.word	0x00013b70


	//   ....[52]....
        /*0898*/ 	.word	0x00013b80


	//   ....[53]....
        /*089c*/ 	.word	0x00013bb0


	//   ....[54]....
        /*08a0*/ 	.word	0x00013bd0


	//   ....[55]....
        /*08a4*/ 	.word	0x00013be0


	//   ....[56]....
        /*08a8*/ 	.word	0x00013bf0


	//   ....[57]....
        /*08ac*/ 	.word	0x00014950


	//   ....[58]....
        /*08b0*/ 	.word	0x00014d70


	//   ....[59]....
        /*08b4*/ 	.word	0x00014d90


	//   ....[60]....
        /*08b8*/ 	.word	0x00014da0


	//   ....[61]....
        /*08bc*/ 	.word	0x00014db0


	//   ....[62]....
        /*08c0*/ 	.word	0x00014dc0


	//   ....[63]....
        /*08c4*/ 	.word	0x00014dd0


	//   ....[64]....
        /*08c8*/ 	.word	0x00014de0


	//   ....[65]....
        /*08cc*/ 	.word	0x00014df0


	//   ....[66]....
        /*08d0*/ 	.word	0x00014f60


	//   ....[67]....
        /*08d4*/ 	.word	0x00014f90


	//   ....[68]....
        /*08d8*/ 	.word	0x00014fb0


	//   ....[69]....
        /*08dc*/ 	.word	0x00014fc0


	//   ....[70]....
        /*08e0*/ 	.word	0x00014fe0


	//   ....[71]....
        /*08e4*/ 	.word	0x00015000


	//   ....[72]....
        /*08e8*/ 	.word	0x00015090


	//   ....[73]....
        /*08ec*/ 	.word	0x000150c0


	//   ....[74]....
        /*08f0*/ 	.word	0x00015150


	//   ....[75]....
        /*08f4*/ 	.word	0x00015180


	//   ....[76]....
        /*08f8*/ 	.word	0x00015190


	//   ....[77]....
        /*08fc*/ 	.word	0x000151a0


	//   ....[78]....
        /*0900*/ 	.word	0x000151b0


	//   ....[79]....
        /*0904*/ 	.word	0x000151c0


	//   ....[80]....
        /*0908*/ 	.word	0x00015310


	//   ....[81]....
        /*090c*/ 	.word	0x00015320


	//   ....[82]....
        /*0910*/ 	.word	0x00015850


	//   ....[83]....
        /*0914*/ 	.word	0x00015870


	//   ....[84]....
        /*0918*/ 	.word	0x00015900


	//   ....[85]....
        /*091c*/ 	.word	0x00015910


	//   ....[86]....
        /*0920*/ 	.word	0x00015990


	//   ....[87]....
        /*0924*/ 	.word	0x000159b0


	//   ....[88]....
        /*0928*/ 	.word	0x00015a30


	//   ....[89]....
        /*092c*/ 	.word	0x00015a40


	//   ....[90]....
        /*0930*/ 	.word	0x00015ac0


	//   ....[91]....
        /*0934*/ 	.word	0x00015ae0


	//   ....[92]....
        /*0938*/ 	.word	0x00015b60


	//   ....[93]....
        /*093c*/ 	.word	0x00015b70


	//   ....[94]....
        /*0940*/ 	.word	0x00015bf0


	//   ....[95]....
        /*0944*/ 	.word	0x00015c10


	//   ....[96]....
        /*0948*/ 	.word	0x00015c90


	//   ....[97]....
        /*094c*/ 	.word	0x00015ca0


	//   ....[98]....
        /*0950*/ 	.word	0x00015db0


	//   ....[99]....
        /*0954*/ 	.word	0x00015ea0


	//   ....[100]....
        /*0958*/ 	.word	0x00015f10


	//   ....[101]....
        /*095c*/ 	.word	0x00015f80


	//   ....[102]....
        /*0960*/ 	.word	0x00015fe0


	//   ....[103]....
        /*0964*/ 	.word	0x00016050


	//   ....[104]....
        /*0968*/ 	.word	0x000160c0


	//   ....[105]....
        /*096c*/ 	.word	0x00016130


	//   ....[106]....
        /*0970*/ 	.word	0x00016190


	//   ....[107]....
        /*0974*/ 	.word	0x00016200


	//   ....[108]....
        /*0978*/ 	.word	0x00016270


	//   ....[109]....
        /*097c*/ 	.word	0x000162e0


	//   ....[110]....
        /*0980*/ 	.word	0x00016340


	//   ....[111]....
        /*0984*/ 	.word	0x000163b0


	//   ....[112]....
        /*0988*/ 	.word	0x00016420


	//   ....[113]....
        /*098c*/ 	.word	0x00016490


	//   ....[114]....
        /*0990*/ 	.word	0x000164f0


	//   ....[115]....
        /*0994*/ 	.word	0x00016550


	//   ....[116]....
        /*0998*/ 	.word	0x000165b0


	//   ....[117]....
        /*099c*/ 	.word	0x00016600


	//   ....[118]....
        /*09a0*/ 	.word	0x00016660


	//   ....[119]....
        /*09a4*/ 	.word	0x000166b0


	//   ....[120]....
        /*09a8*/ 	.word	0x00016710


	//   ....[121]....
        /*09ac*/ 	.word	0x00016760


	//   ....[122]....
        /*09b0*/ 	.word	0x000167c0


	//   ....[123]....
        /*09b4*/ 	.word	0x00016830


	//   ....[124]....
        /*09b8*/ 	.word	0x000168a0


	//   ....[125]....
        /*09bc*/ 	.word	0x00016910


	//   ....[126]....
        /*09c0*/ 	.word	0x00016970


	//   ....[127]....
        /*09c4*/ 	.word	0x000169e0


	//   ....[128]....
        /*09c8*/ 	.word	0x00016a50


	//   ....[129]....
        /*09cc*/ 	.word	0x00016ac0


	//   ....[130]....
        /*09d0*/ 	.word	0x00016b20


	//   ....[131]....
        /*09d4*/ 	.word	0x00016b90


	//   ....[132]....
        /*09d8*/ 	.word	0x00016c00


	//   ....[133]....
        /*09dc*/ 	.word	0x00016c70


	//   ....[134]....
        /*09e0*/ 	.word	0x00016cd0


	//   ....[135]....
        /*09e4*/ 	.word	0x00016d40


	//   ....[136]....
        /*09e8*/ 	.word	0x00016db0


	//   ....[137]....
        /*09ec*/ 	.word	0x00016e20


	//   ....[138]....
        /*09f0*/ 	.word	0x00016e80


	//   ....[139]....
        /*09f4*/ 	.word	0x00016ef0


	//----- nvinfo : EIATTR_EXIT_INSTR_OFFSETS
	.align		4
.L_246:
        /*09f8*/ 	.byte	0x04, 0x1c
        /*09fa*/ 	.short	(.L_248 - .L_247)


	//   ....[0]....
.L_247:
        /*09fc*/ 	.word	0x000000a0


	//   ....[1]....
        /*0a00*/ 	.word	0x00015e50


	//----- nvinfo : EIATTR_MAX_THREADS
	.align		4
.L_248:
        /*0a04*/ 	.byte	0x04, 0x05
        /*0a06*/ 	.short	(.L_250 - .L_249)
.L_249:
        /*0a08*/ 	.word	0x00000080
        /*0a0c*/ 	.word	0x00000001
        /*0a10*/ 	.word	0x00000001


	//----- nvinfo : EIATTR_CRS_STACK_SIZE
	.align		4
.L_250:
        /*0a14*/ 	.byte	0x04, 0x1e
        /*0a16*/ 	.short	(.L_252 - .L_251)
.L_251:
        /*0a18*/ 	.word	0x00000000
.L_252:


//--------------------- .nv.info._ZN7cutlass13device_kernelIN5flash19enable_sm80_to_sm89INS1_16FlashAttnFwdSm80INS1_25CollectiveMainloopFwdSm80ILi4ELi1ELb0EN4cute5tupleIJNS5_1CILi128EEENS7_ILi112EEENS7_ILi64EEEEEELi64ENS_6half_tEfNS_4arch4Sm80ELb1ELb0ELb1ELb1ELb0ELb0ELb1ELb0EEENS1_21CollectiveEpilogueFwdINS6_IJS8_SA_S9_EEENS6_IJNS7_ILi1EEESI_SI_EEESC_SE_Li128ELb1ELb1ELb0ELb0EEENS1_19SingleTileSchedulerILb1ELb0ELb1ELi128EEEEEEEEEvNT_6ParamsE --------------------------
	.section	.nv.info._ZN7cutlass13device_kernelIN5flash19enable_sm80_to_sm89INS1_16FlashAttnFwdSm80INS1_25CollectiveMainloopFwdSm80ILi4ELi1ELb0EN4cute5tupleIJNS5_1CILi128EEENS7_ILi112EEENS7_ILi64EEEEEELi64ENS_6half_tEfNS_4arch4Sm80ELb1ELb0ELb1ELb1ELb0ELb0ELb1ELb0EEENS1_21CollectiveEpilogueFwdINS6_IJS8_SA_S9_EEENS6_IJNS7_ILi1EEESI_SI_EEESC_SE_Li128ELb1ELb1ELb0ELb0EEENS1_19SingleTileSchedulerILb1ELb0ELb1ELi128EEEEEEEEEvNT_6ParamsE,"",@"SHT_CUDA_INFO"
	.sectionflags	@""
	.align	4


	//----- nvinfo : EIATTR_CUDA_API_VERSION
	.align		4
        /*0000*/ 	.byte	0x04, 0x37
        /*0002*/ 	.short	(.L_254 - .L_253)
.L_253:
        /*0004*/ 	.word	0x00000082


	//----- nvinfo : EIATTR_SW2861232_WAR
	.align		4
.L_254:
        /*0008*/ 	.byte	0x01, 0x35
	.zero		2


	//----- nvinfo : EIATTR_PARAM_CBANK
	.align		4
        /*000c*/ 	.byte	0x04, 0x0a
        /*000e*/ 	.short	(.L_256 - .L_255)
	.align		4
.L_255:
        /*0010*/ 	.word	index@(.nv.constant0._ZN7cutlass13device_kernelIN5flash19enable_sm80_to_sm89INS1_16FlashAttnFwdSm80INS1_25CollectiveMainloopFwdSm80ILi4ELi1ELb0EN4cute5tupleIJNS5_1CILi128EEENS7_ILi112EEENS7_ILi64EEEEEELi64ENS_6half_tEfNS_4arch4Sm80ELb1ELb0ELb1ELb1ELb0ELb0ELb1ELb0EEENS1_21CollectiveEpilogueFwdINS6_IJS8_SA_S9_EEENS6_IJNS7_ILi1EEESI_SI_EEESC_SE_Li128ELb1ELb1ELb0ELb0EEENS1_19SingleTileSchedulerILb1ELb0ELb1ELi128EEEEEEEEEvNT_6ParamsE)
        /*0014*/ 	.short	0x0160
        /*0016*/ 	.short	0x0418


	//----- nvinfo : EIATTR_CBANK_PARAM_SIZE
	.align		4
.L_256:
        /*0018*/ 	.byte	0x03, 0x19
        /*001a*/ 	.short	0x0418


	//----- nvinfo : EIATTR_KPARAM_INFO
	.align		4
        /*001c*/ 	.byte	0x04, 0x17
        /*001e*/ 	.short	(.L_258 - .L_257)
.L_257:
        /*0020*/ 	.word	0x00000000
        /*0024*/ 	.short	0x0000
        /*0026*/ 	.short	0x0000
        /*0028*/ 	.byte	0x00, 0xf0, 0x61, 0x10


	//----- nvinfo : EIATTR_MAXREG_COUNT
	.align		4
.L_258:
        /*002c*/ 	.byte	0x03, 0x1b
        /*002e*/ 	.short	0x00ff


	//----- nvinfo : EIATTR_NUM_BARRIERS
	.align		4
        /*0030*/ 	.byte	0x02, 0x4c
        /*0032*/ 	.byte	0x02
	.zero		1


	//----- nvinfo : EIATTR_ANNOTATIONS
	.align		4
        /*0034*/ 	.byte	0x04, 0x55
        /*0036*/ 	.short	(.L_260 - .L_259)


	//   ....[0]....
.L_259:
        /* <DEDUP_REMOVED lines=86> */


	//----- nvinfo : EIATTR_MERCURY_ISA_VERSION
	.align		4
.L_260:
        /*0588*/ 	.byte	0x03, 0x5f
        /*058a*/ 	.short	0x0000


	//----- nvinfo : EIATTR_COOP_GROUP_MASK_REGIDS
	.align		4
        /*058c*/ 	.byte	0x04, 0x29
        /*058e*/ 	.short	(.L_262 - .L_261)


	//   ....[0]....
.L_261:
        /*0590*/ 	.word	0xffffffff


	//   ....[1]....
        /*0594*/ 	.word	0xffffffff


	//   ....[2]....
        /*0598*/ 	.word	0xffffffff


	//   ....[3]....
        /*059c*/ 	.word	0xffffffff


	//   ....[4]....
        /*05a0*/ 	.word	0xffffffff


	//   ....[5]....
        /*05a4*/ 	.word	0xffffffff


	//   ....[6]....
        /*05a8*/ 	.word	0xffffffff


	//   ....[7]....
        /*05ac*/ 	.word	0xffffffff


	//   ....[8]....
        /*05b0*/ 	.word	0xffffffff


	//   ....[9]....
        /*05b4*/ 	.word	0xffffffff


	//   ....[10]....
        /*05b8*/ 	.word	0xffffffff


	//   ....[11]....
        /*05bc*/ 	.word	0xffffffff


	//   ....[12]....
        /*05c0*/ 	.word	0xffffffff


	//   ....[13]....
        /*05c4*/ 	.word	0xffffffff


	//   ....[14]....
        /*05c8*/ 	.word	0xffffffff


	//   ....[15]....
        /*05cc*/ 	.word	0xffffffff


	//   ....[16]....
        /*05d0*/ 	.word	0xffffffff


	//   ....[17]....
        /*05d4*/ 	.word	0xffffffff


	//   ....[18]....
        /*05d8*/ 	.word	0xffffffff


	//   ....[19]....
        /*05dc*/ 	.word	0xffffffff


	//   ....[20]....
        /*05e0*/ 	.word	0xffffffff


	//   ....[21]....
        /*05e4*/ 	.word	0xffffffff


	//   ....[22]....
        /*05e8*/ 	.word	0xffffffff


	//   ....[23]....
        /*05ec*/ 	.word	0xffffffff


	//   ....[24]....
        /*05f0*/ 	.word	0xffffffff


	//   ....[25]....
        /*05f4*/ 	.word	0xffffffff


	//   ....[26]....
        /*05f8*/ 	.word	0xffffffff


	//   ....[27]....
        /*05fc*/ 	.word	0xffffffff


	//   ....[28]....
        /*0600*/ 	.word	0xffffffff


	//   ....[29]....
        /*0604*/ 	.word	0xffffffff


	//   ....[30]....
        /*0608*/ 	.word	0xffffffff


	//   ....[31]....
        /*060c*/ 	.word	0xffffffff


	//   ....[32]....
        /*0610*/ 	.word	0xffffffff


	//   ....[33]....
        /*0614*/ 	.word	0xffffffff


	//   ....[34]....
        /*0618*/ 	.word	0xffffffff


	//   ....[35]....
        /*061c*/ 	.word	0xffffffff


	//   ....[36]....
        /*0620*/ 	.word	0xffffffff


	//   ....[37]....
        /*0624*/ 	.word	0xffffffff


	//   ....[38]....
        /*0628*/ 	.word	0xffffffff


	//   ....[39]....
        /*062c*/ 	.word	0xffffffff


	//   ....[40]....
        /*0630*/ 	.word	0xffffffff


	//   ....[41]....
        /*0634*/ 	.word	0xffffffff


	//   ....[42]....
        /*0638*/ 	.word	0xffffffff


	//   ....[43]....
        /*063c*/ 	.word	0xffffffff


	//   ....[44]....
        /*0640*/ 	.word	0xffffffff


	//   ....[45]....
        /*0644*/ 	.word	0xffffffff


	//   ....[46]....
        /*0648*/ 	.word	0xffffffff


	//   ....[47]....
        /*064c*/ 	.word	0xffffffff


	//   ....[48]....
        /*0650*/ 	.word	0xffffffff


	//   ....[49]....
        /*0654*/ 	.word	0xffffffff


	//   ....[50]....
        /*0658*/ 	.word	0xffffffff


	//   ....[51]....
        /*065c*/ 	.word	0xffffffff


	//   ....[52]....
        /*0660*/ 	.word	0xffffffff


	//   ....[53]....
        /*0664*/ 	.word	0xffffffff


	//   ....[54]....
        /*0668*/ 	.word	0xffffffff


	//   ....[55]....
        /*066c*/ 	.word	0xffffffff


	//   ....[56]....
        /*0670*/ 	.word	0xffffffff


	//   ....[57]....
        /*0674*/ 	.word	0xffffffff


	//   ....[58]....
        /*0678*/ 	.word	0xffffffff


	//   ....[59]....
        /*067c*/ 	.word	0xffffffff


	//   ....[60]....
        /*0680*/ 	.word	0xffffffff


	//   ....[61]....
        /*0684*/ 	.word	0xffffffff


	//   ....[62]....
        /*0688*/ 	.word	0xffffffff


	//   ....[63]....
        /*068c*/ 	.word	0xffffffff


	//   ....[64]....
        /*0690*/ 	.word	0xffffffff


	//   ....[65]....
        /*0694*/ 	.word	0xffffffff


	//   ....[66]....
        /*0698*/ 	.word	0xffffffff


	//   ....[67]....
        /*069c*/ 	.word	0xffffffff


	//   ....[68]....
        /*06a0*/ 	.word	0xffffffff


	//   ....[69]....
        /*06a4*/ 	.word	0xffffffff


	//   ....[70]....
        /*06a8*/ 	.word	0xffffffff


	//   ....[71]....
        /*06ac*/ 	.word	0xffffffff


	//   ....[72]....
        /*06b0*/ 	.word	0xffffffff


	//   ....[73]....
        /*06b4*/ 	.word	0xffffffff


	//   ....[74]....
        /*06b8*/ 	.word	0xffffffff


	//   ....[75]....
        /*06bc*/ 	.word	0xffffffff


	//   ....[76]....
        /*06c0*/ 	.word	0xffffffff


	//   ....[77]....
        /*06c4*/ 	.word	0xffffffff


	//   ....[78]....
        /*06c8*/ 	.word	0xffffffff


	//   ....[79]....
        /*06cc*/ 	.word	0xffffffff


	//   ....[80]....
        /*06d0*/ 	.word	0xffffffff


	//   ....[81]....
        /*06d4*/ 	.word	0xffffffff


	//   ....[82]....
        /*06d8*/ 	.word	0xffffffff


	//   ....[83]....
        /*06dc*/ 	.word	0xffffffff


	//   ....[84]....
        /*06e0*/ 	.word	0xffffffff


	//   ....[85]....
        /*06e4*/ 	.word	0xffffffff


	//   ....[86]....
        /*06e8*/ 	.word	0xffffffff


	//   ....[87]....
        /*06ec*/ 	.word	0xffffffff


	//   ....[88]....
        /*06f0*/ 	.word	0xffffffff


	//   ....[89]....
        /*06f4*/ 	.word	0xffffffff


	//   ....[90]....
        /*06f8*/ 	.word	0xffffffff


	//   ....[91]....
        /*06fc*/ 	.word	0xffffffff


	//   ....[92]....
        /*0700*/ 	.word	0xffffffff


	//   ....[93]....
        /*0704*/ 	.word	0xffffffff


	//   ....[94]....
        /*0708*/ 	.word	0xffffffff


	//   ....[95]....
        /*070c*/ 	.word	0xffffffff


	//   ....[96]....
        /*0710*/ 	.word	0xffffffff


	//----- nvinfo : EIATTR_COOP_GROUP_INSTR_OFFSETS
	.align		4
.L_262:
        /*0714*/ 	.byte	0x04, 0x28
        /*0716*/ 	.short	(.L_264 - .L_263)


	//   ....[0]....
.L_263:
        /*0718*/ 	.word	0x00000090


	//   ....[1]....
        /*071c*/ 	.word	0x00001020


	//   ....[2]....
        /*0720*/ 	.word	0x00001050


	//   ....[3]....
        /*0724*/ 	.word	0x000011f0


	//   ....[4]....
        /*0728*/ 	.word	0x00001220


	//   ....[5]....
        /*072c*/ 	.word	0x000012b0


	//   ....[6]....
        /*0730*/ 	.word	0x000012e0


	//   ....[7]....
        /*0734*/ 	.word	0x00001370


	//   ....[8]....
        /*0738*/ 	.word	0x000013a0


	//   ....[9]....
        /*073c*/ 	.word	0x00001430


	//   ....[10]....
        /*0740*/ 	.word	0x00001460


	//   ....[11]....
        /*0744*/ 	.word	0x000014f0


	//   ....[12]....
        /*0748*/ 	.word	0x00001520


	//   ....[13]....
        /*074c*/ 	.word	0x000015b0


	//   ....[14]....
        /*0750*/ 	.word	0x000015e0


	//   ....[15]....
        /*0754*/ 	.word	0x00001660


	//   ....[16]....
        /*0758*/ 	.word	0x000016a0


	//   ....[17]....
        /*075c*/ 	.word	0x00003be0


	//   ....[18]....
        /*0760*/ 	.word	0x00003bf0


	//   ....[19]....
        /*0764*/ 	.word	0x00003c10


	//   ....[20]....
        /*0768*/ 	.word	0x00004d70


	//   ....[21]....
        /*076c*/ 	.word	0x00004da0


	//   ....[22]....
        /*0770*/ 	.word	0x00004db0


	//   ....[23]....
        /*0774*/ 	.word	0x00004df0


	//   ....[24]....
        /*0778*/ 	.word	0x00004e20


	//   ....[25]....
        /*077c*/ 	.word	0x00004e60


	//   ....[26]....
        /*0780*/ 	.word	0x00004e70


	//   ....[27]....
        /*0784*/ 	.word	0x000057a0


	//   ....[28]....
        /*0788*/ 	.word	0x00005820


	//   ....[29]....
        /*078c*/ 	.word	0x00009370


	//   ....[30]....
        /*0790*/ 	.word	0x000094f0


	//   ....[31]....
        /*0794*/ 	.word	0x00009530


	//   ....[32]....
        /*0798*/ 	.word	0x00009600


	//   ....[33]....
        /*079c*/ 	.word	0x0000acf0


	//   ....[34]....
        /*07a0*/ 	.word	0x0000ae00


	//   ....[35]....
        /*07a4*/ 	.word	0x0000b4d0


	//   ....[36]....
        /*07a8*/ 	.word	0x0000b530


	//   ....[37]....
        /*07ac*/ 	.word	0x0000b670


	//   ....[38]....
        /*07b0*/ 	.word	0x0000b7c0


	//   ....[39]....
        /*07b4*/ 	.word	0x0000b800


	//   ....[40]....
        /*07b8*/ 	.word	0x0000b8f0


	//   ....[41]....
        /*07bc*/ 	.word	0x000105c0


	//   ....[42]....
        /*07c0*/ 	.word	0x00010670


	//   ....[43]....
        /*07c4*/ 	.word	0x000106c0


	//   ....[44]....
        /*07c8*/ 	.word	0x00010750


	//   ....[45]....
        /*07cc*/ 	.word	0x000109c0


	//   ....[46]....
        /*07d0*/ 	.word	0x00010a60


	//   ....[47]....
        /*07d4*/ 	.word	0x00010b90


	//   ....[48]....
        /*07d8*/ 	.word	0x00010d80


	//   ....[49]....
        /*07dc*/ 	.word	0x00014550


	//   ....[50]....
        /*07e0*/ 	.word	0x00014560


	//   ....[51]....
        /*07e4*/ 	.word	0x00014570


	//   ....[52]....
        /*07e8*/ 	.word	0x00014580


	//   ....[53]....
        /*07ec*/ 	.word	0x000145b0


	//   ....[54]....
        /*07f0*/ 	.word	0x000145d0


	//   ....[55]....
        /*07f4*/ 	.word	0x000145f0


	//   ....[56]....
        /*07f8*/ 	.word	0x00014600


	//   ....[57]....
        /*07fc*/ 	.word	0x000158d0


	//   ....[58]....
        /*0800*/ 	.word	0x00015940


	//   ....[59]....
        /*0804*/ 	.word	0x00015970


	//   ....[60]....
        /*0808*/ 	.word	0x000159a0


	//   ....[61]....
        /*080c*/ 	.word	0x000159e0


	//   ....[62]....
        /*0810*/ 	.word	0x00015a10


	//   ....[63]....
        /*0814*/ 	.word	0x00015a40


	//   ....[64]....
        /*0818*/ 	.word	0x00015a50


	//   ....[65]....
        /*081c*/ 	.word	0x00015b30


	//   ....[66]....
        /*0820*/ 	.word	0x00015b90


	//   ....[67]....
        /*0824*/ 	.word	0x00015bc0


	//   ....[68]....
        /*0828*/ 	.word	0x00015c20


	//   ....[69]....
        /*082c*/ 	.word	0x00015c30


	//   ....[70]....
        /*0830*/ 	.word	0x00015c40


	//   ....[71]....
        /*0834*/ 	.word	0x00015c60


	//   ....[72]....
        /*0838*/ 	.word	0x00015cc0


	//   ....[73]....
        /*083c*/ 	.word	0x00015d70


	//   ....[74]....
        /*0840*/ 	.word	0x00015d80


	//   ....[75]....
        /*0844*/ 	.word	0x00015db0


	//   ....[76]....
        /*0848*/ 	.word	0x00015dc0


	//   ....[77]....
        /*084c*/ 	.word	0x00015dd0


	//   ....[78]....
        /*0850*/ 	.word	0x00015de0


	//   ....[79]....
        /*0854*/ 	.word	0x00015e60


	//   ....[80]....
        /*0858*/ 	.word	0x00015e70


	//   ....[81]....
        /*085c*/ 	.word	0x000165d0


	//   ....[82]....
        /*0860*/ 	.word	0x00016610


	//   ....[83]....
        /*0864*/ 	.word	0x00016640


	//   ....[84]....
        /*0868*/ 	.word	0x00016670


	//   ....[85]....
        /*086c*/ 	.word	0x000166a0


	//   ....[86]....
        /*0870*/ 	.word	0x000166d0


	//   ....[87]....
        /*0874*/ 	.word	0x00016700


	//   ....[88]....
        /*0878*/ 	.word	0x00016720


	//   ....[89]....
        /*087c*/ 	.word	0x00016740


	//   ....[90]....
        /*0880*/ 	.word	0x00016770


	//   ....[91]....
        /*0884*/ 	.word	0x00016780


	//   ....[92]....
        /*0888*/ 	.word	0x00016790


	//   ....[93]....
        /*088c*/ 	.word	0x000167a0


	//   ....[94]....
        /*0890*/ 	.word	0x000167b0


	//   ....[95]....
        /*0894*/ 	.word	0x000167e0


	//   ....[96]....
        /*0898*/ 	.word	0x00016800


	//----- nvinfo : EIATTR_EXIT_INSTR_OFFSETS
	.align		4
.L_264:
        /*089c*/ 	.byte	0x04, 0x1c
        /*089e*/ 	.short	(.L_266 - .L_265)


	//   ....[0]....
.L_265:
        /*08a0*/ 	.word	0x00000370


	//   ....[1]....
        /*08a4*/ 	.word	0x00015f10


	//   ....[2]....
        /*08a8*/ 	.word	0x00015f50


	//   ....[3]....
        /*08ac*/ 	.word	0x00016960


	//   ....[4]....
        /*08b0*/ 	.word	0x000169a0


	//----- nvinfo : EIATTR_CTAIDZ_USED
	.align		4
.L_266:
        /*08b4*/ 	.byte	0x01, 0x04
	.zero		2


	//----- nvinfo : EIATTR_MAX_THREADS
	.align		4
        /*08b8*/ 	.byte	0x04, 0x05
        /*08ba*/ 	.short	(.L_268 - .L_267)
.L_267:
        /*08bc*/ 	.word	0x00000080
        /*08c0*/ 	.word	0x00000001
        /*08c4*/ 	.word	0x00000001


	//----- nvinfo : EIATTR_CRS_STACK_SIZE
	.align		4
.L_268:
        /*08c8*/ 	.byte	0x04, 0x1e
        /*08ca*/ 	.short	(.L_270 - .L_269)
.L_269:
        /*08cc*/ 	.word	0x00000000
.L_270:


//--------------------- .nv.info._ZN7cutlass13device_kernelIN5flash19enable_sm80_to_sm89INS1_16FlashAttnFwdSm80INS1_25CollectiveMainloopFwdSm80ILi4ELi1ELb0EN4cute5tupleIJNS5_1CILi128EEENS7_ILi112EEENS7_ILi64EEEEEELi64ENS_6half_tEfNS_4arch4Sm80ELb1ELb0ELb1ELb1ELb0ELb1ELb1ELb0EEENS1_21CollectiveEpilogueFwdINS6_IJS8_SA_S9_EEENS6_IJNS7_ILi1EEESI_SI_EEESC_SE_Li128ELb1ELb1ELb0ELb0EEENS1_19SingleTileSchedulerILb1ELb0ELb1ELi128EEEEEEEEEvNT_6ParamsE --------------------------
	.section	.nv.info._ZN7cutlass13device_kernelIN5flash19enable_sm80_to_sm89INS1_16FlashAttnFwdSm80INS1_25CollectiveMainloopFwdSm80ILi4ELi1ELb0EN4cute5tupleIJNS5_1CILi128EEENS7_ILi112EEENS7_ILi64EEEEEELi64ENS_6half_tEfNS_4arch4Sm80ELb1ELb0ELb1ELb1ELb0ELb1ELb1ELb0EEENS1_21CollectiveEpilogueFwdINS6_IJS8_SA_S9_EEENS6_IJNS7_ILi1EEESI_SI_EEESC_SE_Li128ELb1ELb1ELb0ELb0EEENS1_19SingleTileSchedulerILb1ELb0ELb1ELi128EEEEEEEEEvNT_6ParamsE,"",@"SHT_CUDA_INFO"
	.sectionflags	@""
	.align	4


	//----- nvinfo : EIATTR_CUDA_API_VERSION
	.align		4
        /*0000*/ 	.byte	0x04, 0x37
        /*0002*/ 	.short	(.L_272 - .L_271)
.L_271:
        /*0004*/ 	.word	0x00000082


	//----- nvinfo : EIATTR_SW2861232_WAR
	.align		4
.L_272:
        /*0008*/ 	.byte	0x01, 0x35
	.zero		2


	//----- nvinfo : EIATTR_PARAM_CBANK
	.align		4
        /*000c*/ 	.byte	0x04, 0x0a
        /*000e*/ 	.short	(.L_274 - .L_273)
	.align		4
.L_273:
        /*0010*/ 	.word	index@(.nv.constant0._ZN7cutlass13device_kernelIN5flash19enable_sm80_to_sm89INS1_16FlashAttnFwdSm80INS1_25CollectiveMainloopFwdSm80ILi4ELi1ELb0EN4cute5tupleIJNS5_1CILi128EEENS7_ILi112EEENS7_ILi64EEEEEELi64ENS_6half_tEfNS_4arch4Sm80ELb1ELb0ELb1ELb1ELb0ELb1ELb1ELb0EEENS1_21CollectiveEpilogueFwdINS6_IJS8_SA_S9_EEENS6_IJNS7_ILi1EEESI_SI_EEESC_SE_Li128ELb1ELb1ELb0ELb0EEENS1_19SingleTileSchedulerILb1ELb0ELb1ELi128EEEEEEEEEvNT_6ParamsE)
        /*0014*/ 	.short	0x0160
        /*0016*/ 	.short	0x0418


	//----- nvinfo : EIATTR_CBANK_PARAM_SIZE
	.align		4
.L_274:
        /*0018*/ 	.byte	0x03, 0x19
        /*001a*/ 	.short	0x0418


	//----- nvinfo : EIATTR_KPARAM_INFO
	.align		4
        /*001c*/ 	.byte	0x04, 0x17
        /*001e*/ 	.short	(.L_276 - .L_275)
.L_275:
        /*0020*/ 	.word	0x00000000
        /*0024*/ 	.short	0x0000
        /*0026*/ 	.short	0x0000
        /*0028*/ 	.byte	0x00, 0xf0, 0x61, 0x10


	//----- nvinfo : EIATTR_MAXREG_COUNT
	.align		4
.L_276:
        /*002c*/ 	.byte	0x03, 0x1b
        /*002e*/ 	.short	0x00ff


	//----- nvinfo : EIATTR_NUM_BARRIERS
	.align		4
        /*0030*/ 	.byte	0x02, 0x4c
        /*0032*/ 	.byte	0x02
	.zero		1


	//----- nvinfo : EIATTR_ANNOTATIONS
	.align		4
        /*0034*/ 	.byte	0x04, 0x55
        /*0036*/ 	.short	(.L_278 - .L_277)


	//   ....[0]....
.L_277:
        /* <DEDUP_REMOVED lines=91> */


	//----- nvinfo : EIATTR_MERCURY_ISA_VERSION
	.align		4
.L_278:
        /*05d0*/ 	.byte	0x03, 0x5f
        /*05d2*/ 	.short	0x0000


	//----- nvinfo : EIATTR_COOP_GROUP_MASK_REGIDS
	.align		4
        /*05d4*/ 	.byte	0x04, 0x29
        /*05d6*/ 	.short	(.L_280 - .L_279)


	//   ....[0]....
.L_279:
        /*05d8*/ 	.word	0xffffffff


	//   ....[1]....
        /*05dc*/ 	.word	0xffffffff


	//   ....[2]....
        /*05e0*/ 	.word	0xffffffff


	//   ....[3]....
        /*05e4*/ 	.word	0xffffffff


	//   ....[4]....
        /*05e8*/ 	.word	0xffffffff


	//   ....[5]....
        /*05ec*/ 	.word	0xffffffff


	//   ....[6]....
        /*05f0*/ 	.word	0xffffffff


	//   ....[7]....
        /*05f4*/ 	.word	0xffffffff


	//   ....[8]....
        /*05f8*/ 	.word	0xffffffff


	//   ....[9]....
        /*05fc*/ 	.word	0xffffffff


	//   ....[10]....
        /*0600*/ 	.word	0xffffffff


	//   ....[11]....
        /*0604*/ 	.word	0xffffffff


	//   ....[12]....
        /*0608*/ 	.word	0xffffffff


	//   ....[13]....
        /*060c*/ 	.word	0xffffffff


	//   ....[14]....
        /*0610*/ 	.word	0xffffffff


	//   ....[15]....
        /*0614*/ 	.word	0xffffffff


	//   ....[16]....
        /*0618*/ 	.word	0xffffffff


	//   ....[17]....
        /*061c*/ 	.word	0xffffffff


	//   ....[18]....
        /*0620*/ 	.word	0xffffffff


	//   ....[19]....
        /*0624*/ 	.word	0xffffffff


	//   ....[20]....
        /*0628*/ 	.word	0xffffffff


	//   ....[21]....
        /*062c*/ 	.word	0xffffffff


	//   ....[22]....
        /*0630*/ 	.word	0xffffffff


	//   ....[23]....
        /*0634*/ 	.word	0xffffffff


	//   ....[24]....
        /*0638*/ 	.word	0xffffffff


	//   ....[25]....
        /*063c*/ 	.word	0xffffffff


	//   ....[26]....
        /*0640*/ 	.word	0xffffffff


	//   ....[27]....
        /*0644*/ 	.word	0xffffffff


	//   ....[28]....
        /*0648*/ 	.word	0xffffffff


	//   ....[29]....
        /*064c*/ 	.word	0xffffffff


	//   ....[30]....
        /*0650*/ 	.word	0xffffffff


	//   ....[31]....
        /*0654*/ 	.word	0xffffffff


	//   ....[32]....
        /*0658*/ 	.word	0xffffffff


	//   ....[33]....
        /*065c*/ 	.word	0xffffffff


	//   ....[34]....
        /*0660*/ 	.word	0xffffffff


	//   ....[35]....
        /*0664*/ 	.word	0xffffffff


	//   ....[36]....
        /*0668*/ 	.word	0xffffffff


	//   ....[37]....
        /*066c*/ 	.word	0xffffffff


	//   ....[38]....
        /*0670*/ 	.word	0xffffffff


	//   ....[39]....
        /*0674*/ 	.word	0xffffffff


	//   ....[40]....
        /*0678*/ 	.word	0xffffffff


	//   ....[41]....
        /*067c*/ 	.word	0xffffffff


	//   ....[42]....
        /*0680*/ 	.word	0xffffffff


	//   ....[43]....
        /*0684*/ 	.word	0xffffffff


	//   ....[44]....
        /*0688*/ 	.word	0xffffffff


	//   ....[45]....
        /*068c*/ 	.word	0xffffffff


	//   ....[46]....
        /*0690*/ 	.word	0xffffffff


	//   ....[47]....
        /*0694*/ 	.word	0xffffffff


	//   ....[48]....
        /*0698*/ 	.word	0xffffffff


	//   ....[49]....
        /*069c*/ 	.word	0xffffffff


	//   ....[50]....
        /*06a0*/ 	.word	0xffffffff


	//   ....[51]....
        /*06a4*/ 	.word	0xffffffff


	//   ....[52]....
        /*06a8*/ 	.word	0xffffffff


	//   ....[53]....
        /*06ac*/ 	.word	0xffffffff


	//   ....[54]....
        /*06b0*/ 	.word	0xffffffff


	//   ....[55]....
        /*06b4*/ 	.word	0xffffffff


	//   ....[56]....
        /*06b8*/ 	.word	0xffffffff


	//   ....[57]....
        /*06bc*/ 	.word	0xffffffff


	//   ....[58]....
        /*06c0*/ 	.word	0xffffffff


	//   ....[59]....
        /*06c4*/ 	.word	0xffffffff


	//   ....[60]....
        /*06c8*/ 	.word	0xffffffff


	//   ....[61]....
        /*06cc*/ 	.word	0xffffffff


	//   ....[62]....
        /*06d0*/ 	.word	0xffffffff


	//   ....[63]....
        /*06d4*/ 	.word	0xffffffff


	//   ....[64]....
        /*06d8*/ 	.word	0xffffffff


	//   ....[65]....
        /*06dc*/ 	.word	0xffffffff


	//   ....[66]....
        /*06e0*/ 	.word	0xffffffff


	//   ....[67]....
        /*06e4*/ 	.word	0xffffffff


	//   ....[68]....
        /*06e8*/ 	.word	0xffffffff


	//   ....[69]....
        /*06ec*/ 	.word	0xffffffff


	//   ....[70]....
        /*06f0*/ 	.word	0xffffffff


	//   ....[71]....
        /*06f4*/ 	.word	0xffffffff


	//   ....[72]....
        /*06f8*/ 	.word	0xffffffff


	//   ....[73]....
        /*06fc*/ 	.word	0xffffffff


	//   ....[74]....
        /*0700*/ 	.word	0xffffffff


	//   ....[75]....
        /*0704*/ 	.word	0xffffffff


	//   ....[76]....
        /*0708*/ 	.word	0xffffffff


	//   ....[77]....
        /*070c*/ 	.word	0xffffffff


	//   ....[78]....
        /*0710*/ 	.word	0xffffffff


	//   ....[79]....
        /*0714*/ 	.word	0xffffffff


	//   ....[80]....
        /*0718*/ 	.word	0xffffffff


	//   ....[81]....
        /*071c*/ 	.word	0xffffffff


	//   ....[82]....
        /*0720*/ 	.word	0xffffffff


	//   ....[83]....
        /*0724*/ 	.word	0xffffffff


	//   ....[84]....
        /*0728*/ 	.word	0xffffffff


	//   ....[85]....
        /*072c*/ 	.word	0xffffffff


	//   ....[86]....
        /*0730*/ 	.word	0xffffffff


	//   ....[87]....
        /*0734*/ 	.word	0xffffffff


	//   ....[88]....
        /*0738*/ 	.word	0xffffffff


	//   ....[89]....
        /*073c*/ 	.word	0xffffffff


	//   ....[90]....
        /*0740*/ 	.word	0xffffffff


	//   ....[91]....
        /*0744*/ 	.word	0xffffffff


	//   ....[92]....
        /*0748*/ 	.word	0xffffffff


	//   ....[93]....
        /*074c*/ 	.word	0xffffffff


	//   ....[94]....
        /*0750*/ 	.word	0xffffffff


	//   ....[95]....
        /*0754*/ 	.word	0xffffffff


	//   ....[96]....
        /*0758*/ 	.word	0xffffffff


	//   ....[97]....
        /*075c*/ 	.word	0xffffffff


	//   ....[98]....
        /*0760*/ 	.word	0xffffffff


	//   ....[99]....
        /*0764*/ 	.word	0xffffffff


	//   ....[100]....
        /*0768*/ 	.word	0xffffffff


	//   ....[101]....
        /*076c*/ 	.word	0xffffffff


	//   ....[102]....
        /*0770*/ 	.word	0xffffffff


	//   ....[103]....
        /*0774*/ 	.word	0xffffffff


	//   ....[104]....
        /*0778*/ 	.word	0xffffffff


	//   ....[105]....
        /*077c*/ 	.word	0xffffffff


	//   ....[106]....
        /*0780*/ 	.word	0xffffffff


	//   ....[107]....
        /*0784*/ 	.word	0xffffffff


	//   ....[108]....
        /*0788*/ 	.word	0xffffffff


	//   ....[109]....
        /*078c*/ 	.word	0xffffffff


	//   ....[110]....
        /*0790*/ 	.word	0xffffffff


	//   ....[111]....
        /*0794*/ 	.word	0xffffffff


	//   ....[112]....
        /*0798*/ 	.word	0xffffffff


	//   ....[113]....
        /*079c*/ 	.word	0xffffffff


	//   ....[114]....
        /*07a0*/ 	.word	0xffffffff


	//   ....[115]....
        /*07a4*/ 	.word	0xffffffff


	//   ....[116]....
        /*07a8*/ 	.word	0xffffffff


	//   ....[117]....
        /*07ac*/ 	.word	0xffffffff


	//   ....[118]....
        /*07b0*/ 	.word	0xffffffff


	//   ....[119]....
        /*07b4*/ 	.word	0xffffffff


	//   ....[120]....
        /*07b8*/ 	.word	0xffffffff


	//   ....[121]....
        /*07bc*/ 	.word	0xffffffff


	//   ....[122]....
        /*07c0*/ 	.word	0xffffffff


	//   ....[123]....
        /*07c4*/ 	.word	0xffffffff


	//   ....[124]....
        /*07c8*/ 	.word	0xffffffff


	//   ....[125]....
        /*07cc*/ 	.word	0xffffffff


	//   ....[126]....
        /*07d0*/ 	.word	0xffffffff


	//   ....[127]....
        /*07d4*/ 	.word	0xffffffff


	//   ....[128]....
        /*07d8*/ 	.word	0xffffffff


	//----- nvinfo : EIATTR_COOP_GROUP_INSTR_OFFSETS
	.align		4
.L_280:
        /*07dc*/ 	.byte	0x04, 0x28
        /*07de*/ 	.short	(.L_282 - .L_281)


	//   ....[0]....
.L_281:
        /*07e0*/ 	.word	0x00000090


	//   ....[1]....
        /*07e4*/ 	.word	0x00008a90


	//   ....[2]....
        /*07e8*/ 	.word	0x00008ac0


	//   ....[3]....
        /*07ec*/ 	.word	0x00008ce0


	//   ....[4]....
        /*07f0*/ 	.word	0x00008d10


	//   ....[5]....
        /*07f4*/ 	.word	0x00008da0


	//   ....[6]....
        /*07f8*/ 	.word	0x00008dd0


	//   ....[7]....
        /*07fc*/ 	.word	0x00008e60


	//   ....[8]....
        /*0800*/ 	.word	0x00008e90


	//   ....[9]....
        /*0804*/ 	.word	0x00008f20


	//   ....[10]....
        /*0808*/ 	.word	0x00008f50


	//   ....[11]....
        /*080c*/ 	.word	0x00008fe0


	//   ....[12]....
        /*0810*/ 	.word	0x00009010


	//   ....[13]....
        /*0814*/ 	.word	0x000090a0


	//   ....[14]....
        /*0818*/ 	.word	0x000090d0


	//   ....[15]....
        /*081c*/ 	.word	0x00009190


	//   ....[16]....
        /*0820*/ 	.word	0x000091d0


	//   ....[17]....
        /*0824*/ 	.word	0x00009aa0


	//   ....[18]....
        /*0828*/ 	.word	0x00009ac0


	//   ....[19]....
        /*082c*/ 	.word	0x00009ad0


	//   ....[20]....
        /*0830*/ 	.word	0x00009ae0


	//   ....[21]....
        /*0834*/ 	.word	0x00009c50


	//   ....[22]....
        /*0838*/ 	.word	0x00009d10


	//   ....[23]....
        /*083c*/ 	.word	0x00009d50


	//   ....[24]....
        /*0840*/ 	.word	0x00009d90


	//   ....[25]....
        /*0844*/ 	.word	0x00009f30


	//   ....[26]....
        /*0848*/ 	.word	0x00009ff0


	//   ....[27]....
        /*084c*/ 	.word	0x0000a030


	//   ....[28]....
        /*0850*/ 	.word	0x0000a070


	//   ....[29]....
        /*0854*/ 	.word	0x0000a230


	//   ....[30]....
        /*0858*/ 	.word	0x0000a2f0


	//   ....[31]....
        /*085c*/ 	.word	0x0000a330


	//   ....[32]....
        /*0860*/ 	.word	0x0000a370


	//   ....[33]....
        /*0864*/ 	.word	0x0000c000


	//   ....[34]....
        /*0868*/ 	.word	0x0000c020


	//   ....[35]....
        /*086c*/ 	.word	0x0000c050


	//   ....[36]....
        /*0870*/ 	.word	0x0000c060


	//   ....[37]....
        /*0874*/ 	.word	0x0000c140


	//   ....[38]....
        /*0878*/ 	.word	0x0000c180


	//   ....[39]....
        /*087c*/ 	.word	0x0000c1a0


	//   ....[40]....
        /*0880*/ 	.word	0x0000c1b0


	//   ....[41]....
        /*0884*/ 	.word	0x0000c3a0


	//   ....[42]....
        /*0888*/ 	.word	0x0000c3e0


	//   ....[43]....
        /*088c*/ 	.word	0x0000c400


	//   ....[44]....
        /*0890*/ 	.word	0x0000c410


	//   ....[45]....
        /*0894*/ 	.word	0x0000c590


	//   ....[46]....
        /*0898*/ 	.word	0x0000c5d0


	//   ....[47]....
        /*089c*/ 	.word	0x0000c610


	//   ....[48]....
        /*08a0*/ 	.word	0x0000c630


	//   ....[49]....
        /*08a4*/ 	.word	0x00010260


	//   ....[50]....
        /*08a8*/ 	.word	0x000103c0


	//   ....[51]....
        /*08ac*/ 	.word	0x000106e0


	//   ....[52]....
        /*08b0*/ 	.word	0x00011440


	//   ....[53]....
        /*08b4*/ 	.word	0x000114a0


	//   ....[54]....
        /*08b8*/ 	.word	0x000114c0


	//   ....[55]....
        /*08bc*/ 	.word	0x00011560


	//   ....[56]....
        /*08c0*/ 	.word	0x000116e0


	//   ....[57]....
        /*08c4*/ 	.word	0x00011720


	//   ....[58]....
        /*08c8*/ 	.word	0x00011790


	//   ....[59]....
        /*08cc*/ 	.word	0x00011ea0


	//   ....[60]....
        /*08d0*/ 	.word	0x00011f20


	//   ....[61]....
        /*08d4*/ 	.word	0x00015cb0


	//   ....[62]....
        /*08d8*/ 	.word	0x00015d00


	//   ....[63]....
        /*08dc*/ 	.word	0x00015d50


	//   ....[64]....
        /*08e0*/ 	.word	0x00015da0


	//   ....[65]....
        /*08e4*/ 	.word	0x000174c0


	//   ....[66]....
        /*08e8*/ 	.word	0x00017610


	//   ....[67]....
        /*08ec*/ 	.word	0x00017a30


	//   ....[68]....
        /*08f0*/ 	.word	0x00017b70


	//   ....[69]....
        /*08f4*/ 	.word	0x00017e50


	//   ....[70]....
        /*08f8*/ 	.word	0x00017fe0


	//   ....[71]....
        /*08fc*/ 	.word	0x00018070


	//   ....[72]....
        /*0900*/ 	.word	0x000181b0


	//   ....[73]....
        /*0904*/ 	.word	0x0001cd30


	//   ....[74]....
        /*0908*/ 	.word	0x0001cdc0


	//   ....[75]....
        /*090c*/ 	.word	0x0001cdf0


	//   ....[76]....
        /*0910*/ 	.word	0x0001ce90


	//   ....[77]....
        /*0914*/ 	.word	0x0001d190


	//   ....[78]....
        /*0918*/ 	.word	0x0001d230


	//   ....[79]....
        /*091c*/ 	.word	0x0001d380


	//   ....[80]....
        /*0920*/ 	.word	0x0001d4e0


	//   ....[81]....
        /*0924*/ 	.word	0x00020a00


	//   ....[82]....
        /*0928*/ 	.word	0x00020a10


	//   ....[83]....
        /*092c*/ 	.word	0x00020a20


	//   ....[84]....
        /*0930*/ 	.word	0x00020a30


	//   ....[85]....
        /*0934*/ 	.word	0x00020a60


	//   ....[86]....
        /*0938*/ 	.word	0x00020a80


	//   ....[87]....
        /*093c*/ 	.word	0x00020aa0


	//   ....[88]....
        /*0940*/ 	.word	0x00020ab0


	//   ....[89]....
        /*0944*/ 	.word	0x00021d80


	//   ....[90]....
        /*0948*/ 	.word	0x00021de0


	//   ....[91]....
        /*094c*/ 	.word	0x00021e00


	//   ....[92]....
        /*0950*/ 	.word	0x00021e30


	//   ....[93]....
        /*0954*/ 	.word	0x00021e70


	//   ....[94]....
        /*0958*/ 	.word	0x00021ea0


	//   ....[95]....
        /*095c*/ 	.word	0x00021ed0


	//   ....[96]....
        /*0960*/ 	.word	0x00021f00


	//   ....[97]....
        /*0964*/ 	.word	0x00021ff0


	//   ....[98]....
        /*0968*/ 	.word	0x00022000


	//   ....[99]....
        /*096c*/ 	.word	0x00022040


	//   ....[100]....
        /*0970*/ 	.word	0x00022070


	//   ....[101]....
        /*0974*/ 	.word	0x000220c0


	//   ....[102]....
        /*0978*/ 	.word	0x000220e0


	//   ....[103]....
        /*097c*/ 	.word	0x000220f0


	//   ....[104]....
        /*0980*/ 	.word	0x00022150


	//   ....[105]....
        /*0984*/ 	.word	0x00022200


	//   ....[106]....
        /*0988*/ 	.word	0x00022230


	//   ....[107]....
        /*098c*/ 	.word	0x00022260


	//   ....[108]....
        /*0990*/ 	.word	0x00022280


	//   ....[109]....
        /*0994*/ 	.word	0x00022290


	//   ....[110]....
        /*0998*/ 	.word	0x000222a0


	//   ....[111]....
        /*099c*/ 	.word	0x00022320


	//   ....[112]....
        /*09a0*/ 	.word	0x00022330


	//   ....[113]....
        /*09a4*/ 	.word	0x00022a50


	//   ....[114]....
        /*09a8*/ 	.word	0x00022a90


	//   ....[115]....
        /*09ac*/ 	.word	0x00022ac0


	//   ....[116]....
        /*09b0*/ 	.word	0x00022af0


	//   ....[117]....
        /*09b4*/ 	.word	0x00022b20


	//   ....[118]....
        /*09b8*/ 	.word	0x00022b50


	//   ....[119]....
        /*09bc*/ 	.word	0x00022b80


	//   ....[120]....
        /*09c0*/ 	.word	0x00022bb0


	//   ....[121]....
        /*09c4*/ 	.word	0x00022bd0


	//   ....[122]....
        /*09c8*/ 	.word	0x00022bf0


	//   ....[123]....
        /*09cc*/ 	.word	0x00022c00


	//   ....[124]....
        /*09d0*/ 	.word	0x00022c10


	//   ....[125]....
        /*09d4*/ 	.word	0x00022c20


	//   ....[126]....
        /*09d8*/ 	.word	0x00022c30


	//   ....[127]....
        /*09dc*/ 	.word	0x00022c40


	//   ....[128]....
        /*09e0*/ 	.word	0x00022c70


	//----- nvinfo : EIATTR_EXIT_INSTR_OFFSETS
	.align		4
.L_282:
        /*09e4*/ 	.byte	0x04, 0x1c
        /*09e6*/ 	.short	(.L_284 - .L_283)


	//   ....[0]....
.L_283:
        /*09e8*/ 	.word	0x00000370


	//   ....[1]....
        /*09ec*/ 	.word	0x000223d0


	//   ....[2]....
        /*09f0*/ 	.word	0x00022410


	//   ....[3]....
        /*09f4*/ 	.word	0x00022e00


	//   ....[4]....
        /*09f8*/ 	.word	0x00022e40


	//----- nvinfo : EIATTR_CTAIDZ_USED
	.align		4
.L_284:
        /*09fc*/ 	.byte	0x01, 0x04
	.zero		2


	//----- nvinfo : EIATTR_MAX_THREADS
	.align		4
        /*0a00*/ 	.byte	0x04, 0x05
        /*0a02*/ 	.short	(.L_286 - .L_285)
.L_285:
        /*0a04*/ 	.word	0x00000080
        /*0a08*/ 	.word	0x00000001
        /*0a0c*/ 	.word	0x00000001


	//----- nvinfo : EIATTR_CRS_STACK_SIZE
	.align		4
.L_286:
        /*0a10*/ 	.byte	0x04, 0x1e
        /*0a12*/ 	.short	(.L_288 - .L_287)
.L_287:
        /*0a14*/ 	.word	0x00000000
.L_288:


//--------------------- .nv.info._ZN7cutlass13device_kernelIN5flash19enable_sm80_to_sm89INS1_16FlashAttnFwdSm80INS1_25CollectiveMainloopFwdSm80ILi4ELi1ELb0EN4cute5tupleIJNS5_1CILi128EEENS7_ILi112EEENS7_ILi64EEEEEELi64ENS_6half_tEfNS_4arch4Sm80ELb0ELb0ELb0ELb0ELb0ELb0ELb1ELb0EEENS1_21CollectiveEpilogueFwdINS6_IJS8_SA_S9_EEENS6_IJNS7_ILi1EEESI_SI_EEESC_SE_Li128ELb0ELb1ELb0ELb0EEENS1_19SingleTileSchedulerILb0ELb0ELb1ELi128EEEEEEEEEvNT_6ParamsE --------------------------
	.section	.nv.info._ZN7cutlass13device_kernelIN5flash19enable_sm80_to_sm89INS1_16FlashAttnFwdSm80INS1_25CollectiveMainloopFwdSm80ILi4ELi1ELb0EN4cute5tupleIJNS5_1CILi128EEENS7_ILi112EEENS7_ILi64EEEEEELi64ENS_6half_tEfNS_4arch4Sm80ELb0ELb0ELb0ELb0ELb0ELb0ELb1ELb0EEENS1_21CollectiveEpilogueFwdINS6_IJS8_SA_S9_EEENS6_IJNS7_ILi1EEESI_SI_EEESC_SE_Li128ELb0ELb1ELb0ELb0EEENS1_19SingleTileSchedulerILb0ELb0ELb1ELi128EEEEEEEEEvNT_6ParamsE,"",@"SHT_CUDA_INFO"
	.sectionflags	@""
	.align	4


	//----- nvinfo : EIATTR_CUDA_API_VERSION
	.align		4
        /*0000*/ 	.byte	0x04, 0x37
        /*0002*/ 	.short	(.L_290 - .L_289)
.L_289:
        /*0004*/ 	.word	0x00000082


	//----- nvinfo : EIATTR_SW2861232_WAR
	.align		4
.L_290:
        /*0008*/ 	.byte	0x01, 0x35
	.zero		2


	//----- nvinfo : EIATTR_PARAM_CBANK
	.align		4
        /*000c*/ 	.byte	0x04, 0x0a
        /*000e*/ 	.short	(.L_292 - .L_291)
	.align		4
.L_291:
        /*0010*/ 	.word	index@(.nv.constant0._ZN7cutlass13device_kernelIN5flash19enable_sm80_to_sm89INS1_16FlashAttnFwdSm80INS1_25CollectiveMainloopFwdSm80ILi4ELi1ELb0EN4cute5tupleIJNS5_1CILi128EEENS7_ILi112EEENS7_ILi64EEEEEELi64ENS_6half_tEfNS_4arch4Sm80ELb0ELb0ELb0ELb0ELb0ELb0ELb1ELb0EEENS1_21CollectiveEpilogueFwdINS6_IJS8_SA_S9_EEENS6_IJNS7_ILi1EEESI_SI_EEESC_SE_Li128ELb0ELb1ELb0ELb0EEENS1_19SingleTileSchedulerILb0ELb0ELb1ELi128EEEEEEEEEvNT_6ParamsE)
        /*0014*/ 	.short	0x0160
        /*0016*/ 	.short	0x0418


	//----- nvinfo : EIATTR_CBANK_PARAM_SIZE
	.align		4
.L_292:
        /*0018*/ 	.byte	0x03, 0x19
        /*001a*/ 	.short	0x0418


	//----- nvinfo : EIATTR_KPARAM_INFO
	.align		4
        /*001c*/ 	.byte	0x04, 0x17
        /*001e*/ 	.short	(.L_294 - .L_293)
.L_293:
        /*0020*/ 	.word	0x00000000
        /*0024*/ 	.short	0x0000
        /*0026*/ 	.short	0x0000
        /*0028*/ 	.byte	0x00, 0xf0, 0x61, 0x10


	//----- nvinfo : EIATTR_MAXREG_COUNT
	.align		4
.L_294:
        /*002c*/ 	.byte	0x03, 0x1b
        /*002e*/ 	.short	0x00ff


	//----- nvinfo : EIATTR_NUM_BARRIERS
	.align		4
        /*0030*/ 	.byte	0x02, 0x4c
        /*0032*/ 	.byte	0x02
	.zero		1


	//----- nvinfo : EIATTR_ANNOTATIONS
	.align		4
        /*0034*/ 	.byte	0x04, 0x55
        /*0036*/ 	.short	(.L_296 - .L_295)


	//   ....[0]....
.L_295:
        /* <DEDUP_REMOVED lines=32> */


	//----- nvinfo : EIATTR_MERCURY_ISA_VERSION
	.align		4
.L_296:
        /*0228*/ 	.byte	0x03, 0x5f
        /*022a*/ 	.short	0x0000


	//----- nvinfo : EIATTR_COOP_GROUP_MASK_REGIDS
	.align		4
        /*022c*/ 	.byte	0x04, 0x29
        /*022e*/ 	.short	(.L_298 - .L_297)


	//   ....[0]....
.L_297:
        /*0230*/ 	.word	0xffffffff


	//   ....[1]....
        /*0234*/ 	.word	0xffffffff


	//   ....[2]....
        /*0238*/ 	.word	0xffffffff


	//   ....[3]....
        /*023c*/ 	.word	0xffffffff


	//   ....[4]....
        /*0240*/ 	.word	0xffffffff


	//   ....[5]....
        /*0244*/ 	.word	0xffffffff


	//   ....[6]....
        /*0248*/ 	.word	0xffffffff


	//   ....[7]....
        /*024c*/ 	.word	0xffffffff


	//   ....[8]....
        /*0250*/ 	.word	0xffffffff


	//   ....[9]....
        /*0254*/ 	.word	0xffffffff


	//   ....[10]....
        /*0258*/ 	.word	0xffffffff


	//   ....[11]....
        /*025c*/ 	.word	0xffffffff


	//   ....[12]....
        /*0260*/ 	.word	0xffffffff


	//   ....[13]....
        /*0264*/ 	.word	0xffffffff


	//   ....[14]....
        /*0268*/ 	.word	0xffffffff


	//   ....[15]....
        /*026c*/ 	.word	0xffffffff


	//   ....[16]....
        /*0270*/ 	.word	0xffffffff


	//   ....[17]....
        /*0274*/ 	.word	0xffffffff


	//   ....[18]....
        /*0278*/ 	.word	0xffffffff


	//   ....[19]....
        /*027c*/ 	.word	0xffffffff


	//   ....[20]....
        /*0280*/ 	.word	0xffffffff


	//   ....[21]....
        /*0284*/ 	.word	0xffffffff


	//   ....[22]....
        /*0288*/ 	.word	0xffffffff


	//   ....[23]....
        /*028c*/ 	.word	0xffffffff


	//   ....[24]....
        /*0290*/ 	.word	0xffffffff


	//   ....[25]....
        /*0294*/ 	.word	0xffffffff


	//   ....[26]....
        /*0298*/ 	.word	0xffffffff


	//   ....[27]....
        /*029c*/ 	.word	0xffffffff


	//   ....[28]....
        /*02a0*/ 	.word	0xffffffff


	//   ....[29]....
        /*02a4*/ 	.word	0xffffffff


	//   ....[30]....
        /*02a8*/ 	.word	0xffffffff


	//   ....[31]....
        /*02ac*/ 	.word	0xffffffff


	//   ....[32]....
        /*02b0*/ 	.word	0xffffffff


	//   ....[33]....
        /*02b4*/ 	.word	0xffffffff


	//   ....[34]....
        /*02b8*/ 	.word	0xffffffff


	//   ....[35]....
        /*02bc*/ 	.word	0xffffffff


	//   ....[36]....
        /*02c0*/ 	.word	0xffffffff


	//   ....[37]....
        /*02c4*/ 	.word	0xffffffff


	//   ....[38]....
        /*02c8*/ 	.word	0xffffffff


	//   ....[39]....
        /*02cc*/ 	.word	0xffffffff


	//   ....[40]....
        /*02d0*/ 	.word	0xffffffff


	//   ....[41]....
        /*02d4*/ 	.word	0xffffffff


	//   ....[42]....
        /*02d8*/ 	.word	0xffffffff


	//   ....[43]....
        /*02dc*/ 	.word	0xffffffff


	//   ....[44]....
        /*02e0*/ 	.word	0xffffffff


	//   ....[45]....
        /*02e4*/ 	.word	0xffffffff


	//   ....[46]....
        /*02e8*/ 	.word	0xffffffff


	//   ....[47]....
        /*02ec*/ 	.word	0xffffffff


	//   ....[48]....
        /*02f0*/ 	.word	0xffffffff


	//   ....[49]....
        /*02f4*/ 	.word	0xffffffff


	//   ....[50]....
        /*02f8*/ 	.word	0xffffffff


	//   ....[51]....
        /*02fc*/ 	.word	0xffffffff


	//   ....[52]....
        /*0300*/ 	.word	0xffffffff


	//   ....[53]....
        /*0304*/ 	.word	0xffffffff


	//   ....[54]....
        /*0308*/ 	.word	0xffffffff


	//   ....[55]....
        /*030c*/ 	.word	0xffffffff


	//   ....[56]....
        /*0310*/ 	.word	0xffffffff


	//   ....[57]....
        /*0314*/ 	.word	0xffffffff


	//   ....[58]....
        /*0318*/ 	.word	0xffffffff


	//   ....[59]....
        /*031c*/ 	.word	0xffffffff


	//   ....[60]....
        /*0320*/ 	.word	0xffffffff


	//   ....[61]....
        /*0324*/ 	.word	0xffffffff


	//   ....[62]....
        /*0328*/ 	.word	0xffffffff


	//   ....[63]....
        /*032c*/ 	.word	0xffffffff


	//----- nvinfo : EIATTR_COOP_GROUP_INSTR_OFFSETS
	.align		4
.L_298:
        /*0330*/ 	.byte	0x04, 0x28
        /*0332*/ 	.short	(.L_300 - .L_299)


	//   ....[0]....
.L_299:
        /*0334*/ 	.word	0x000003f0


	//   ....[1]....
        /*0338*/ 	.word	0x00000420


	//   ....[2]....
        /*033c*/ 	.word	0x00000450


	//   ....[3]....
        /*0340*/ 	.word	0x00000480


	//   ....[4]....
        /*0344*/ 	.word	0x000004d0


	//   ....[5]....
        /*0348*/ 	.word	0x00000500


	//   ....[6]....
        /*034c*/ 	.word	0x00000570


	//   ....[7]....
        /*0350*/ 	.word	0x000005a0


	//   ....[8]....
        /*0354*/ 	.word	0x000005f0


	//   ....[9]....
        /*0358*/ 	.word	0x00000620


	//   ....[10]....
        /*035c*/ 	.word	0x00000630


	//   ....[11]....
        /*0360*/ 	.word	0x00000640


	//   ....[12]....
        /*0364*/ 	.word	0x00000650


	//   ....[13]....
        /*0368*/ 	.word	0x00000680


	//   ....[14]....
        /*036c*/ 	.word	0x00000690


	//   ....[15]....
        /*0370*/ 	.word	0x00000710


	//   ....[16]....
        /*0374*/ 	.word	0x00003070


	//   ....[17]....
        /*0378*/ 	.word	0x00003170


	//   ....[18]....
        /*037c*/ 	.word	0x00003260


	//   ....[19]....
        /*0380*/ 	.word	0x00003290


	//   ....[20]....
        /*0384*/ 	.word	0x000032c0


	//   ....[21]....
        /*0388*/ 	.word	0x00003380


	//   ....[22]....
        /*038c*/ 	.word	0x00003470


	//   ....[23]....
        /*0390*/ 	.word	0x000035d0


	//   ....[24]....
        /*0394*/ 	.word	0x000078f0


	//   ....[25]....
        /*0398*/ 	.word	0x00007970


	//   ....[26]....
        /*039c*/ 	.word	0x00007a30


	//   ....[27]....
        /*03a0*/ 	.word	0x00007a90


	//   ....[28]....
        /*03a4*/ 	.word	0x00007ac0


	//   ....[29]....
        /*03a8*/ 	.word	0x00007ba0


	//   ....[30]....
        /*03ac*/ 	.word	0x00007d20


	//   ....[31]....
        /*03b0*/ 	.word	0x00008010


	//   ....[32]....
        /*03b4*/ 	.word	0x0000a730


	//   ....[33]....
        /*03b8*/ 	.word	0x0000a740


	//   ....[34]....
        /*03bc*/ 	.word	0x0000a750


	//   ....[35]....
        /*03c0*/ 	.word	0x0000a760


	//   ....[36]....
        /*03c4*/ 	.word	0x0000a7b0


	//   ....[37]....
        /*03c8*/ 	.word	0x0000a7f0


	//   ....[38]....
        /*03cc*/ 	.word	0x0000a800


	//   ....[39]....
        /*03d0*/ 	.word	0x0000a810


	//   ....[40]....
        /*03d4*/ 	.word	0x0000b7e0


	//   ....[41]....
        /*03d8*/ 	.word	0x0000b820


	//   ....[42]....
        /*03dc*/ 	.word	0x0000b840


	//   ....[43]....
        /*03e0*/ 	.word	0x0000b860


	//   ....[44]....
        /*03e4*/ 	.word	0x0000b9d0


	//   ....[45]....
        /*03e8*/ 	.word	0x0000b9f0


	//   ....[46]....
        /*03ec*/ 	.word	0x0000ba00


	//   ....[47]....
        /*03f0*/ 	.word	0x0000ba10


	//   ....[48]....
        /*03f4*/ 	.word	0x0000bac0


	//   ....[49]....
        /*03f8*/ 	.word	0x0000bad0


	//   ....[50]....
        /*03fc*/ 	.word	0x0000bb50


	//   ....[51]....
        /*0400*/ 	.word	0x0000bb60


	//   ....[52]....
        /*0404*/ 	.word	0x0000bb80


	//   ....[53]....
        /*0408*/ 	.word	0x0000bb90


	//   ....[54]....
        /*040c*/ 	.word	0x0000bbb0


	//   ....[55]....
        /*0410*/ 	.word	0x0000bbc0


	//   ....[56]....
        /*0414*/ 	.word	0x0000bbe0


	//   ....[57]....
        /*0418*/ 	.word	0x0000bbf0


	//   ....[58]....
        /*041c*/ 	.word	0x0000bc10


	//   ....[59]....
        /*0420*/ 	.word	0x0000bc20


	//   ....[60]....
        /*0424*/ 	.word	0x0000bc40


	//   ....[61]....
        /*0428*/ 	.word	0x0000bc50


	//   ....[62]....
        /*042c*/ 	.word	0x0000bd00


	//   ....[63]....
        /*0430*/ 	.word	0x0000bd40


	//----- nvinfo : EIATTR_EXIT_INSTR_OFFSETS
	.align		4
.L_300:
        /*0434*/ 	.byte	0x04, 0x1c
        /*0436*/ 	.short	(.L_302 - .L_301)


	//   ....[0]....
.L_301:
        /*0438*/ 	.word	0x00000040


	//   ....[1]....
        /*043c*/ 	.word	0x0000be00


	//   ....[2]....
        /*0440*/ 	.word	0x0000be30


	//----- nvinfo : EIATTR_CTAIDZ_USED
	.align		4
.L_302:
        /*0444*/ 	.byte	0x01, 0x04
	.zero		2


	//----- nvinfo : EIATTR_MAX_THREADS
	.align		4
        /*0448*/ 	.byte	0x04, 0x05
        /*044a*/ 	.short	(.L_304 - .L_303)
.L_303:
        /*044c*/ 	.word	0x00000080
        /*0450*/ 	.word	0x00000001
        /*0454*/ 	.word	0x00000001
.L_304:


//--------------------- .nv.info._ZN7cutlass13device_kernelIN5flash19enable_sm80_to_sm89INS1_16FlashAttnFwdSm80INS1_25CollectiveMainloopFwdSm80ILi4ELi1ELb0EN4cute5tupleIJNS5_1CILi128EEENS7_ILi112EEENS7_ILi64EEEEEELi64ENS_6half_tEfNS_4arch4Sm80ELb0ELb0ELb0ELb1ELb0ELb0ELb1ELb0EEENS1_21CollectiveEpilogueFwdINS6_IJS8_SA_S9_EEENS6_IJNS7_ILi1EEESI_SI_EEESC_SE_Li128ELb1ELb1ELb0ELb0EEENS1_19SingleTileSchedulerILb1ELb0ELb1ELi128EEEEEEEEEvNT_6ParamsE --------------------------
	.section	.nv.info._ZN7cutlass13device_kernelIN5flash19enable_sm80_to_sm89INS1_16FlashAttnFwdSm80INS1_25CollectiveMainloopFwdSm80ILi4ELi1ELb0EN4cute5tupleIJNS5_1CILi128EEENS7_ILi112EEENS7_ILi64EEEEEELi64ENS_6half_tEfNS_4arch4Sm80ELb0ELb0ELb0ELb1ELb0ELb0ELb1ELb0EEENS1_21CollectiveEpilogueFwdINS6_IJS8_SA_S9_EEENS6_IJNS7_ILi1EEESI_SI_EEESC_SE_Li128ELb1ELb1ELb0ELb0EEENS1_19SingleTileSchedulerILb1ELb0ELb1ELi128EEEEEEEEEvNT_6ParamsE,"",@"SHT_CUDA_INFO"
	.sectionflags	@""
	.align	4


	//----- nvinfo : EIATTR_CUDA_API_VERSION
	.align		4
        /*0000*/ 	.byte	0x04, 0x37
        /*0002*/ 	.short	(.L_306 - .L_305)
.L_305:
        /*0004*/ 	.word	0x00000082


	//----- nvinfo : EIATTR_SW2861232_WAR
	.align		4
.L_306:
        /*0008*/ 	.byte	0x01, 0x35
	.zero		2


	//----- nvinfo : EIATTR_PARAM_CBANK
	.align		4
        /*000c*/ 	.byte	0x04, 0x0a
        /*000e*/ 	.short	(.L_308 - .L_307)
	.align		4
.L_307:
        /*0010*/ 	.word	index@(.nv.constant0._ZN7cutlass13device_kernelIN5flash19enable_sm80_to_sm89INS1_16FlashAttnFwdSm80INS1_25CollectiveMainloopFwdSm80ILi4ELi1ELb0EN4cute5tupleIJNS5_1CILi128EEENS7_ILi112EEENS7_ILi64EEEEEELi64ENS_6half_tEfNS_4arch4Sm80ELb0ELb0ELb0ELb1ELb0ELb0ELb1ELb0EEENS1_21CollectiveEpilogueFwdINS6_IJS8_SA_S9_EEENS6_IJNS7_ILi1EEESI_SI_EEESC_SE_Li128ELb1ELb1ELb0ELb0EEENS1_19SingleTileSchedulerILb1ELb0ELb1ELi128EEEEEEEEEvNT_6ParamsE)
        /*0014*/ 	.short	0x0160
        /*0016*/ 	.short	0x0418


	//----- nvinfo : EIATTR_CBANK_PARAM_SIZE
	.align		4
.L_308:
        /*0018*/ 	.byte	0x03, 0x19
        /*001a*/ 	.short	0x0418


	//----- nvinfo : EIATTR_KPARAM_INFO
	.align		4
        /*001c*/ 	.byte	0x04, 0x17
        /*001e*/ 	.short	(.L_310 - .L_309)
.L_309:
        /*0020*/ 	.word	0x00000000
        /*0024*/ 	.short	0x0000
        /*0026*/ 	.short	0x0000
        /*0028*/ 	.byte	0x00, 0xf0, 0x61, 0x10


	//----- nvinfo : EIATTR_MAXREG_COUNT
	.align		4
.L_310:
        /*002c*/ 	.byte	0x03, 0x1b
        /*002e*/ 	.short	0x00ff


	//----- nvinfo : EIATTR_NUM_BARRIERS
	.align		4
        /*0030*/ 	.byte	0x02, 0x4c
        /*0032*/ 	.byte	0x02
	.zero		1


	//----- nvinfo : EIATTR_ANNOTATIONS
	.align		4
        /*0034*/ 	.byte	0x04, 0x55
        /*0036*/ 	.short	(.L_312 - .L_311)


	//   ....[0]....
.L_311:
        /* <DEDUP_REMOVED lines=19> */


	//----- nvinfo : EIATTR_MERCURY_ISA_VERSION
	.align		4
.L_312:
        /*0150*/ 	.byte	0x03, 0x5f
        /*0152*/ 	.short	0x0000


	//----- nvinfo : EIATTR_COOP_GROUP_MASK_REGIDS
	.align		4
        /*0154*/ 	.byte	0x04, 0x29
        /*0156*/ 	.short	(.L_314 - .L_313)


	//   ....[0]....
.L_313:
        /*0158*/ 	.word	0xffffffff


	//   ....[1]....
        /*015c*/ 	.word	0xffffffff


	//   ....[2]....
        /*0160*/ 	.word	0xffffffff


	//   ....[3]....
        /*0164*/ 	.word	0xffffffff


	//   ....[4]....
        /*0168*/ 	.word	0xffffffff


	//   ....[5]....
        /*016c*/ 	.word	0xffffffff


	//   ....[6]....
        /*0170*/ 	.word	0xffffffff


	//   ....[7]....
        /*0174*/ 	.word	0xffffffff


	//   ....[8]....
        /*0178*/ 	.word	0xffffffff


	//   ....[9]....
        /*017c*/ 	.word	0xffffffff


	//   ....[10]....
        /*0180*/ 	.word	0xffffffff


	//   ....[11]....
        /*0184*/ 	.word	0xffffffff


	//   ....[12]....
        /*0188*/ 	.word	0xffffffff


	//   ....[13]....
        /*018c*/ 	.word	0xffffffff


	//   ....[14]....
        /*0190*/ 	.word	0xffffffff


	//   ....[15]....
        /*0194*/ 	.word	0xffffffff


	//   ....[16]....
        /*0198*/ 	.word	0xffffffff


	//   ....[17]....
        /*019c*/ 	.word	0xffffffff


	//   ....[18]....
        /*01a0*/ 	.word	0xffffffff


	//   ....[19]....
        /*01a4*/ 	.word	0xffffffff


	//   ....[20]....
        /*01a8*/ 	.word	0xffffffff


	//   ....[21]....
        /*01ac*/ 	.word	0xffffffff


	//   ....[22]....
        /*01b0*/ 	.word	0xffffffff


	//   ....[23]....
        /*01b4*/ 	.word	0xffffffff


	//   ....[24]....
        /*01b8*/ 	.word	0xffffffff


	//   ....[25]....
        /*01bc*/ 	.word	0xffffffff


	//   ....[26]....
        /*01c0*/ 	.word	0xffffffff


	//   ....[27]....
        /*01c4*/ 	.word	0xffffffff


	//   ....[28]....
        /*01c8*/ 	.word	0xffffffff


	//   ....[29]....
        /*01cc*/ 	.word	0xffffffff


	//   ....[30]....
        /*01d0*/ 	.word	0xffffffff


	//   ....[31]....
        /*01d4*/ 	.word	0xffffffff


	//   ....[32]....
        /*01d8*/ 	.word	0xffffffff


	//   ....[33]....
        /*01dc*/ 	.word	0xffffffff


	//   ....[34]....
        /*01e0*/ 	.word	0xffffffff


	//   ....[35]....
        /*01e4*/ 	.word	0xffffffff


	//   ....[36]....
        /*01e8*/ 	.word	0xffffffff


	//   ....[37]....
        /*01ec*/ 	.word	0xffffffff


	//   ....[38]....
        /*01f0*/ 	.word	0xffffffff


	//   ....[39]....
        /*01f4*/ 	.word	0xffffffff


	//   ....[40]....
        /*01f8*/ 	.word	0xffffffff


	//   ....[41]....
        /*01fc*/ 	.word	0xffffffff


	//   ....[42]....
        /*0200*/ 	.word	0xffffffff


	//   ....[43]....
        /*0204*/ 	.word	0xffffffff


	//   ....[44]....
        /*0208*/ 	.word	0xffffffff


	//   ....[45]....
        /*020c*/ 	.word	0xffffffff


	//   ....[46]....
        /*0210*/ 	.word	0xffffffff


	//   ....[47]....
        /*0214*/ 	.word	0xffffffff


	//   ....[48]....
        /*0218*/ 	.word	0xffffffff


	//   ....[49]....
        /*021c*/ 	.word	0xffffffff


	//   ....[50]....
        /*0220*/ 	.word	0xffffffff


	//   ....[51]....
        /*0224*/ 	.word	0xffffffff


	//   ....[52]....
        /*0228*/ 	.word	0xffffffff


	//   ....[53]....
        /*022c*/ 	.word	0xffffffff


	//   ....[54]....
        /*0230*/ 	.word	0xffffffff


	//   ....[55]....
        /*0234*/ 	.word	0xffffffff


	//   ....[56]....
        /*0238*/ 	.word	0xffffffff


	//   ....[57]....
        /*023c*/ 	.word	0xffffffff


	//   ....[58]....
        /*0240*/ 	.word	0xffffffff


	//   ....[59]....
        /*0244*/ 	.word	0xffffffff


	//   ....[60]....
        /*0248*/ 	.word	0xffffffff


	//   ....[61]....
        /*024c*/ 	.word	0xffffffff


	//   ....[62]....
        /*0250*/ 	.word	0xffffffff


	//   ....[63]....
        /*0254*/ 	.word	0xffffffff


	//   ....[64]....
        /*0258*/ 	.word	0xffffffff


	//   ....[65]....
        /*025c*/ 	.word	0xffffffff


	//   ....[66]....
        /*0260*/ 	.word	0xffffffff


	//   ....[67]....
        /*0264*/ 	.word	0xffffffff


	//   ....[68]....
        /*0268*/ 	.word	0xffffffff


	//   ....[69]....
        /*026c*/ 	.word	0xffffffff


	//   ....[70]....
        /*0270*/ 	.word	0xffffffff


	//   ....[71]....
        /*0274*/ 	.word	0xffffffff


	//   ....[72]....
        /*0278*/ 	.word	0xffffffff


	//   ....[73]....
        /*027c*/ 	.word	0xffffffff


	//   ....[74]....
        /*0280*/ 	.word	0xffffffff


	//   ....[75]....
        /*0284*/ 	.word	0xffffffff


	//   ....[76]....
        /*0288*/ 	.word	0xffffffff


	//   ....[77]....
        /*028c*/ 	.word	0xffffffff


	//   ....[78]....
        /*0290*/ 	.word	0xffffffff


	//   ....[79]....
        /*0294*/ 	.word	0xffffffff


	//   ....[80]....
        /*0298*/ 	.word	0xffffffff


	//----- nvinfo : EIATTR_COOP_GROUP_INSTR_OFFSETS
	.align		4
.L_314:
        /*029c*/ 	.byte	0x04, 0x28
        /*029e*/ 	.short	(.L_316 - .L_315)


	//   ....[0]....
.L_315:
        /*02a0*/ 	.word	0x00000090


	//   ....[1]....
        /*02a4*/ 	.word	0x00000e80


	//   ....[2]....
        /*02a8*/ 	.word	0x00000ea0


	//   ....[3]....
        /*02ac*/ 	.word	0x000010d0


	//   ....[4]....
        /*02b0*/ 	.word	0x00001100


	//   ....[5]....
        /*02b4*/ 	.word	0x00001190


	//   ....[6]....
        /*02b8*/ 	.word	0x000011c0


	//   ....[7]....
        /*02bc*/ 	.word	0x00001250


	//   ....[8]....
        /*02c0*/ 	.word	0x00001280


	//   ....[9]....
        /*02c4*/ 	.word	0x00001310


	//   ....[10]....
        /*02c8*/ 	.word	0x00001340


	//   ....[11]....
        /*02cc*/ 	.word	0x000013d0


	//   ....[12]....
        /*02d0*/ 	.word	0x00001400


	//   ....[13]....
        /*02d4*/ 	.word	0x00001490


	//   ....[14]....
        /*02d8*/ 	.word	0x000014c0


	//   ....[15]....
        /*02dc*/ 	.word	0x00001540


	//   ....[16]....
        /*02e0*/ 	.word	0x00001580


	//   ....[17]....
        /*02e4*/ 	.word	0x00003630


	//   ....[18]....
        /*02e8*/ 	.word	0x00003730


	//   ....[19]....
        /*02ec*/ 	.word	0x00003b60


	//   ....[20]....
        /*02f0*/ 	.word	0x00003c10


	//   ....[21]....
        /*02f4*/ 	.word	0x00003c60


	//   ....[22]....
        /*02f8*/ 	.word	0x00003cc0


	//   ....[23]....
        /*02fc*/ 	.word	0x00003e00


	//   ....[24]....
        /*0300*/ 	.word	0x00003f60


	//   ....[25]....
        /*0304*/ 	.word	0x00007570


	//   ....[26]....
        /*0308*/ 	.word	0x000075f0


	//   ....[27]....
        /*030c*/ 	.word	0x000076b0


	//   ....[28]....
        /*0310*/ 	.word	0x00007710


	//   ....[29]....
        /*0314*/ 	.word	0x00007740


	//   ....[30]....
        /*0318*/ 	.word	0x00007820


	//   ....[31]....
        /*031c*/ 	.word	0x000079a0


	//   ....[32]....
        /*0320*/ 	.word	0x00007cc0


	//   ....[33]....
        /*0324*/ 	.word	0x0000a340


	//   ....[34]....
        /*0328*/ 	.word	0x0000a350


	//   ....[35]....
        /*032c*/ 	.word	0x0000a360


	//   ....[36]....
        /*0330*/ 	.word	0x0000a380


	//   ....[37]....
        /*0334*/ 	.word	0x0000a3a0


	//   ....[38]....
        /*0338*/ 	.word	0x0000a3b0


	//   ....[39]....
        /*033c*/ 	.word	0x0000a3d0


	//   ....[40]....
        /*0340*/ 	.word	0x0000a400


	//   ....[41]....
        /*0344*/ 	.word	0x0000b6d0


	//   ....[42]....
        /*0348*/ 	.word	0x0000b720


	//   ....[43]....
        /*034c*/ 	.word	0x0000b750


	//   ....[44]....
        /*0350*/ 	.word	0x0000b780


	//   ....[45]....
        /*0354*/ 	.word	0x0000b7b0


	//   ....[46]....
        /*0358*/ 	.word	0x0000b7f0


	//   ....[47]....
        /*035c*/ 	.word	0x0000b820


	//   ....[48]....
        /*0360*/ 	.word	0x0000b850


	//   ....[49]....
        /*0364*/ 	.word	0x0000b930


	//   ....[50]....
        /*0368*/ 	.word	0x0000b960


	//   ....[51]....
        /*036c*/ 	.word	0x0000b9c0


	//   ....[52]....
        /*0370*/ 	.word	0x0000ba20


	//   ....[53]....
        /*0374*/ 	.word	0x0000ba30


	//   ....[54]....
        /*0378*/ 	.word	0x0000ba40


	//   ....[55]....
        /*037c*/ 	.word	0x0000ba50


	//   ....[56]....
        /*0380*/ 	.word	0x0000bac0


	//   ....[57]....
        /*0384*/ 	.word	0x0000bb70


	//   ....[58]....
        /*0388*/ 	.word	0x0000bb80


	//   ....[59]....
        /*038c*/ 	.word	0x0000bbb0


	//   ....[60]....
        /*0390*/ 	.word	0x0000bbc0


	//   ....[61]....
        /*0394*/ 	.word	0x0000bbd0


	//   ....[62]....
        /*0398*/ 	.word	0x0000bbe0


	//   ....[63]....
        /*039c*/ 	.word	0x0000bc60


	//   ....[64]....
        /*03a0*/ 	.word	0x0000bc70


	//   ....[65]....
        /*03a4*/ 	.word	0x0000c3d0


	//   ....[66]....
        /*03a8*/ 	.word	0x0000c410


	//   ....[67]....
        /*03ac*/ 	.word	0x0000c440


	//   ....[68]....
        /*03b0*/ 	.word	0x0000c470


	//   ....[69]....
        /*03b4*/ 	.word	0x0000c4a0


	//   ....[70]....
        /*03b8*/ 	.word	0x0000c4d0


	//   ....[71]....
        /*03bc*/ 	.word	0x0000c500


	//   ....[72]....
        /*03c0*/ 	.word	0x0000c520


	//   ....[73]....
        /*03c4*/ 	.word	0x0000c540


	//   ....[74]....
        /*03c8*/ 	.word	0x0000c570


	//   ....[75]....
        /*03cc*/ 	.word	0x0000c580


	//   ....[76]....
        /*03d0*/ 	.word	0x0000c590


	//   ....[77]....
        /*03d4*/ 	.word	0x0000c5a0


	//   ....[78]....
        /*03d8*/ 	.word	0x0000c5b0


	//   ....[79]....
        /*03dc*/ 	.word	0x0000c5e0


	//   ....[80]....
        /*03e0*/ 	.word	0x0000c600


	//----- nvinfo : EIATTR_EXIT_INSTR_OFFSETS
	.align		4
.L_316:
        /*03e4*/ 	.byte	0x04, 0x1c
        /*03e6*/ 	.short	(.L_318 - .L_317)


	//   ....[0]....
.L_317:
        /*03e8*/ 	.word	0x00000350


	//   ....[1]....
        /*03ec*/ 	.word	0x0000bd10


	//   ....[2]....
        /*03f0*/ 	.word	0x0000bd50


	//   ....[3]....
        /*03f4*/ 	.word	0x0000c760


	//   ....[4]....
        /*03f8*/ 	.word	0x0000c7a0


	//----- nvinfo : EIATTR_CTAIDZ_USED
	.align		4
.L_318:
        /*03fc*/ 	.byte	0x01, 0x04
	.zero		2


	//----- nvinfo : EIATTR_MAX_THREADS
	.align		4
        /*0400*/ 	.byte	0x04, 0x05
        /*0402*/ 	.short	(.L_320 - .L_319)
.L_319:
        /*0404*/ 	.word	0x00000080
        /*0408*/ 	.word	0x00000001
        /*040c*/ 	.word	0x00000001


	//----- nvinfo : EIATTR_CRS_STACK_SIZE
	.align		4
.L_320:
        /*0410*/ 	.byte	0x04, 0x1e
        /*0412*/ 	.short	(.L_322 - .L_321)
.L_321:
        /*0414*/ 	.word	0x00000000
.L_322:


//--------------------- .nv.info._ZN7cutlass13device_kernelIN5flash19enable_sm80_to_sm89INS1_16FlashAttnFwdSm80INS1_25CollectiveMainloopFwdSm80ILi4ELi1ELb0EN4cute5tupleIJNS5_1CILi128EEENS7_ILi112EEENS7_ILi64EEEEEELi64ENS_6half_tEfNS_4arch4Sm80ELb0ELb0ELb0ELb1ELb0ELb1ELb1ELb0EEENS1_21CollectiveEpilogueFwdINS6_IJS8_SA_S9_EEENS6_IJNS7_ILi1EEESI_SI_EEESC_SE_Li128ELb1ELb1ELb0ELb0EEENS1_19SingleTileSchedulerILb1ELb0ELb1ELi128EEEEEEEEEvNT_6ParamsE --------------------------
	.section	.nv.info._ZN7cutlass13device_kernelIN5flash19enable_sm80_to_sm89INS1_16FlashAttnFwdSm80INS1_25CollectiveMainloopFwdSm80ILi4ELi1ELb0EN4cute5tupleIJNS5_1CILi128EEENS7_ILi112EEENS7_ILi64EEEEEELi64ENS_6half_tEfNS_4arch4Sm80ELb0ELb0ELb0ELb1ELb0ELb1ELb1ELb0EEENS1_21CollectiveEpilogueFwdINS6_IJS8_SA_S9_EEENS6_IJNS7_ILi1EEESI_SI_EEESC_SE_Li128ELb1ELb1ELb0ELb0EEENS1_19SingleTileSchedulerILb1ELb0ELb1ELi128EEEEEEEEEvNT_6ParamsE,"",@"SHT_CUDA_INFO"
	.sectionflags	@""
	.align	4


	//----- nvinfo : EIATTR_CUDA_API_VERSION
	.align		4
        /*0000*/ 	.byte	0x04, 0x37
        /*0002*/ 	.short	(.L_324 - .L_323)
.L_323:
        /*0004*/ 	.word	0x00000082


	//----- nvinfo : EIATTR_SW2861232_WAR
	.align		4
.L_324:
        /*0008*/ 	.byte	0x01, 0x35
	.zero		2


	//----- nvinfo : EIATTR_PARAM_CBANK
	.align		4
        /*000c*/ 	.byte	0x04, 0x0a
        /*000e*/ 	.short	(.L_326 - .L_325)
	.align		4
.L_325:
        /*0010*/ 	.word	index@(.nv.constant0._ZN7cutlass13device_kernelIN5flash19enable_sm80_to_sm89INS1_16FlashAttnFwdSm80INS1_25CollectiveMainloopFwdSm80ILi4ELi1ELb0EN4cute5tupleIJNS5_1CILi128EEENS7_ILi112EEENS7_ILi64EEEEEELi64ENS_6half_tEfNS_4arch4Sm80ELb0ELb0ELb0ELb1ELb0ELb1ELb1ELb0EEENS1_21CollectiveEpilogueFwdINS6_IJS8_SA_S9_EEENS6_IJNS7_ILi1EEESI_SI_EEESC_SE_Li128ELb1ELb1ELb0ELb0EEENS1_19SingleTileSchedulerILb1ELb0ELb1ELi128EEEEEEEEEvNT_6ParamsE)
        /*0014*/ 	.short	0x0160
        /*0016*/ 	.short	0x0418


	//----- nvinfo : EIATTR_CBANK_PARAM_SIZE
	.align		4
.L_326:
        /*0018*/ 	.byte	0x03, 0x19
        /*001a*/ 	.short	0x0418


	//----- nvinfo : EIATTR_KPARAM_INFO
	.align		4
        /*001c*/ 	.byte	0x04, 0x17
        /*001e*/ 	.short	(.L_328 - .L_327)
.L_327:
        /*0020*/ 	.word	0x00000000
        /*0024*/ 	.short	0x0000
        /*0026*/ 	.short	0x0000
        /*0028*/ 	.byte	0x00, 0xf0, 0x61, 0x10


	//----- nvinfo : EIATTR_MAXREG_COUNT
	.align		4
.L_328:
        /*002c*/ 	.byte	0x03, 0x1b
        /*002e*/ 	.short	0x00ff


	//----- nvinfo : EIATTR_NUM_BARRIERS
	.align		4
        /*0030*/ 	.byte	0x02, 0x4c
        /*0032*/ 	.byte	0x02
	.zero		1


	//----- nvinfo : EIATTR_ANNOTATIONS
	.align		4
        /*0034*/ 	.byte	0x04, 0x55
        /*0036*/ 	.short	(.L_330 - .L_329)


	//   ....[0]....
.L_329:
        /* <DEDUP_REMOVED lines=30> */


	//----- nvinfo : EIATTR_MERCURY_ISA_VERSION
	.align		4
.L_330:
        /*0208*/ 	.byte	0x03, 0x5f
        /*020a*/ 	.short	0x0000


	//----- nvinfo : EIATTR_COOP_GROUP_MASK_REGIDS
	.align		4
        /*020c*/ 	.byte	0x04, 0x29
        /*020e*/ 	.short	(.L_332 - .L_331)


	//   ....[0]....
.L_331:
        /*0210*/ 	.word	0xffffffff


	//   ....[1]....
        /*0214*/ 	.word	0xffffffff


	//   ....[2]....
        /*0218*/ 	.word	0xffffffff


	//   ....[3]....
        /*021c*/ 	.word	0xffffffff


	//   ....[4]....
        /*0220*/ 	.word	0xffffffff


	//   ....[5]....
        /*0224*/ 	.word	0xffffffff


	//   ....[6]....
        /*0228*/ 	.word	0xffffffff


	//   ....[7]....
        /*022c*/ 	.word	0xffffffff


	//   ....[8]....
        /*0230*/ 	.word	0xffffffff


	//   ....[9]....
        /*0234*/ 	.word	0xffffffff


	//   ....[10]....
        /*0238*/ 	.word	0xffffffff


	//   ....[11]....
        /*023c*/ 	.word	0xffffffff


	//   ....[12]....
        /*0240*/ 	.word	0xffffffff


	//   ....[13]....
        /*0244*/ 	.word	0xffffffff


	//   ....[14]....
        /*0248*/ 	.word	0xffffffff


	//   ....[15]....
        /*024c*/ 	.word	0xffffffff


	//   ....[16]....
        /*0250*/ 	.word	0xffffffff


	//   ....[17]....
        /*0254*/ 	.word	0xffffffff


	//   ....[18]....
        /*0258*/ 	.word	0xffffffff


	//   ....[19]....
        /*025c*/ 	.word	0xffffffff


	//   ....[20]....
        /*0260*/ 	.word	0xffffffff


	//   ....[21]....
        /*0264*/ 	.word	0xffffffff


	//   ....[22]....
        /*0268*/ 	.word	0xffffffff


	//   ....[23]....
        /*026c*/ 	.word	0xffffffff


	//   ....[24]....
        /*0270*/ 	.word	0xffffffff


	//   ....[25]....
        /*0274*/ 	.word	0xffffffff


	//   ....[26]....
        /*0278*/ 	.word	0xffffffff


	//   ....[27]....
        /*027c*/ 	.word	0xffffffff


	//   ....[28]....
        /*0280*/ 	.word	0xffffffff


	//   ....[29]....
        /*0284*/ 	.word	0xffffffff


	//   ....[30]....
        /*0288*/ 	.word	0xffffffff


	//   ....[31]....
        /*028c*/ 	.word	0xffffffff


	//   ....[32]....
        /*0290*/ 	.word	0xffffffff


	//   ....[33]....
        /*0294*/ 	.word	0xffffffff


	//   ....[34]....
        /*0298*/ 	.word	0xffffffff


	//   ....[35]....
        /*029c*/ 	.word	0xffffffff


	//   ....[36]....
        /*02a0*/ 	.word	0xffffffff


	//   ....[37]....
        /*02a4*/ 	.word	0xffffffff


	//   ....[38]....
        /*02a8*/ 	.word	0xffffffff


	//   ....[39]....
        /*02ac*/ 	.word	0xffffffff


	//   ....[40]....
        /*02b0*/ 	.word	0xffffffff


	//   ....[41]....
        /*02b4*/ 	.word	0xffffffff


	//   ....[42]....
        /*02b8*/ 	.word	0xffffffff


	//   ....[43]....
        /*02bc*/ 	.word	0xffffffff


	//   ....[44]....
        /*02c0*/ 	.word	0xffffffff


	//   ....[45]....
        /*02c4*/ 	.word	0xffffffff


	//   ....[46]....
        /*02c8*/ 	.word	0xffffffff


	//   ....[47]....
        /*02cc*/ 	.word	0xffffffff


	//   ....[48]....
        /*02d0*/ 	.word	0xffffffff


	//   ....[49]....
        /*02d4*/ 	.word	0xffffffff


	//   ....[50]....
        /*02d8*/ 	.word	0xffffffff


	//   ....[51]....
        /*02dc*/ 	.word	0xffffffff


	//   ....[52]....
        /*02e0*/ 	.word	0xffffffff


	//   ....[53]....
        /*02e4*/ 	.word	0xffffffff


	//   ....[54]....
        /*02e8*/ 	.word	0xffffffff


	//   ....[55]....
        /*02ec*/ 	.word	0xffffffff


	//   ....[56]....
        /*02f0*/ 	.word	0xffffffff


	//   ....[57]....
        /*02f4*/ 	.word	0xffffffff


	//   ....[58]....
        /*02f8*/ 	.word	0xffffffff


	//   ....[59]....
        /*02fc*/ 	.word	0xffffffff


	//   ....[60]....
        /*0300*/ 	.word	0xffffffff


	//   ....[61]....
        /*0304*/ 	.word	0xffffffff


	//   ....[62]....
        /*0308*/ 	.word	0xffffffff


	//   ....[63]....
        /*030c*/ 	.word	0xffffffff


	//   ....[64]....
        /*0310*/ 	.word	0xffffffff


	//   ....[65]....
        /*0314*/ 	.word	0xffffffff


	//   ....[66]....
        /*0318*/ 	.word	0xffffffff


	//   ....[67]....
        /*031c*/ 	.word	0xffffffff


	//   ....[68]....
        /*0320*/ 	.word	0xffffffff


	//   ....[69]....
        /*0324*/ 	.word	0xffffffff


	//   ....[70]....
        /*0328*/ 	.word	0xffffffff


	//   ....[71]....
        /*032c*/ 	.word	0xffffffff


	//   ....[72]....
        /*0330*/ 	.word	0xffffffff


	//   ....[73]....
        /*0334*/ 	.word	0xffffffff


	//   ....[74]....
        /*0338*/ 	.word	0xffffffff


	//   ....[75]....
        /*033c*/ 	.word	0xffffffff


	//   ....[76]....
        /*0340*/ 	.word	0xffffffff


	//   ....[77]....
        /*0344*/ 	.word	0xffffffff


	//   ....[78]....
        /*0348*/ 	.word	0xffffffff


	//   ....[79]....
        /*034c*/ 	.word	0xffffffff


	//   ....[80]....
        /*0350*/ 	.word	0xffffffff


	//----- nvinfo : EIATTR_COOP_GROUP_INSTR_OFFSETS
	.align		4
.L_332:
        /*0354*/ 	.byte	0x04, 0x28
        /*0356*/ 	.short	(.L_334 - .L_333)


	//   ....[0]....
.L_333:
        /*0358*/ 	.word	0x00000090


	//   ....[1]....
        /*035c*/ 	.word	0x000086e0


	//   ....[2]....
        /*0360*/ 	.word	0x00008710


	//   ....[3]....
        /*0364*/ 	.word	0x00008740


	//   ....[4]....
        /*0368*/ 	.word	0x00008770


	//   ....[5]....
        /*036c*/ 	.word	0x00008790


	//   ....[6]....
        /*0370*/ 	.word	0x000087d0


	//   ....[7]....
        /*0374*/ 	.word	0x000087f0


	//   ....[8]....
        /*0378*/ 	.word	0x00008830


	//   ....[9]....
        /*037c*/ 	.word	0x00008860


	//   ....[10]....
        /*0380*/ 	.word	0x000088b0


	//   ....[11]....
        /*0384*/ 	.word	0x000088d0


	//   ....[12]....
        /*0388*/ 	.word	0x000088e0


	//   ....[13]....
        /*038c*/ 	.word	0x000088f0


	//   ....[14]....
        /*0390*/ 	.word	0x00008940


	//   ....[15]....
        /*0394*/ 	.word	0x00008970


	//   ....[16]....
        /*0398*/ 	.word	0x000089b0


	//   ....[17]....
        /*039c*/ 	.word	0x0000e8d0


	//   ....[18]....
        /*03a0*/ 	.word	0x0000e9d0


	//   ....[19]....
        /*03a4*/ 	.word	0x0000eac0


	//   ....[20]....
        /*03a8*/ 	.word	0x0000eaf0


	//   ....[21]....
        /*03ac*/ 	.word	0x0000eb20


	//   ....[22]....
        /*03b0*/ 	.word	0x0000ebe0


	//   ....[23]....
        /*03b4*/ 	.word	0x0000ece0


	//   ....[24]....
        /*03b8*/ 	.word	0x0000ee40


	//   ....[25]....
        /*03bc*/ 	.word	0x00013270


	//   ....[26]....
        /*03c0*/ 	.word	0x000132f0


	//   ....[27]....
        /*03c4*/ 	.word	0x000133b0


	//   ....[28]....
        /*03c8*/ 	.word	0x00013410


	//   ....[29]....
        /*03cc*/ 	.word	0x00013440


	//   ....[30]....
        /*03d0*/ 	.word	0x00013520


	//   ....[31]....
        /*03d4*/ 	.word	0x000136a0


	//   ....[32]....
        /*03d8*/ 	.word	0x00013990


	//   ....[33]....
        /*03dc*/ 	.word	0x00016060


	//   ....[34]....
        /*03e0*/ 	.word	0x00016070


	//   ....[35]....
        /*03e4*/ 	.word	0x00016080


	//   ....[36]....
        /*03e8*/ 	.word	0x000160a0


	//   ....[37]....
        /*03ec*/ 	.word	0x000160c0


	//   ....[38]....
        /*03f0*/ 	.word	0x000160d0


	//   ....[39]....
        /*03f4*/ 	.word	0x000160f0


	//   ....[40]....
        /*03f8*/ 	.word	0x00016120


	//   ....[41]....
        /*03fc*/ 	.word	0x00017400


	//   ....[42]....
        /*0400*/ 	.word	0x00017460


	//   ....[43]....
        /*0404*/ 	.word	0x00017480


	//   ....[44]....
        /*0408*/ 	.word	0x000174b0


	//   ....[45]....
        /*040c*/ 	.word	0x000174f0


	//   ....[46]....
        /*0410*/ 	.word	0x00017520


	//   ....[47]....
        /*0414*/ 	.word	0x00017550


	//   ....[48]....
        /*0418*/ 	.word	0x00017580


	//   ....[49]....
        /*041c*/ 	.word	0x00017670


	//   ....[50]....
        /*0420*/ 	.word	0x00017680


	//   ....[51]....
        /*0424*/ 	.word	0x000176c0


	//   ....[52]....
        /*0428*/ 	.word	0x000176f0


	//   ....[53]....
        /*042c*/ 	.word	0x00017740


	//   ....[54]....
        /*0430*/ 	.word	0x00017760


	//   ....[55]....
        /*0434*/ 	.word	0x00017770


	//   ....[56]....
        /*0438*/ 	.word	0x000177d0


	//   ....[57]....
        /*043c*/ 	.word	0x00017880


	//   ....[58]....
        /*0440*/ 	.word	0x000178b0


	//   ....[59]....
        /*0444*/ 	.word	0x000178e0


	//   ....[60]....
        /*0448*/ 	.word	0x00017900


	//   ....[61]....
        /*044c*/ 	.word	0x00017910


	//   ....[62]....
        /*0450*/ 	.word	0x00017920


	//   ....[63]....
        /*0454*/ 	.word	0x000179a0


	//   ....[64]....
        /*0458*/ 	.word	0x000179b0


	//   ....[65]....
        /*045c*/ 	.word	0x000180d0


	//   ....[66]....
        /*0460*/ 	.word	0x00018110


	//   ....[67]....
        /*0464*/ 	.word	0x00018140


	//   ....[68]....
        /*0468*/ 	.word	0x00018170


	//   ....[69]....
        /*046c*/ 	.word	0x000181a0


	//   ....[70]....
        /*0470*/ 	.word	0x000181d0


	//   ....[71]....
        /*0474*/ 	.word	0x00018200


	//   ....[72]....
        /*0478*/ 	.word	0x00018230


	//   ....[73]....
        /*047c*/ 	.word	0x00018250


	//   ....[74]....
        /*0480*/ 	.word	0x00018270


	//   ....[75]....
        /*0484*/ 	.word	0x00018280


	//   ....[76]....
        /*0488*/ 	.word	0x00018290


	//   ....[77]....
        /*048c*/ 	.word	0x000182a0


	//   ....[78]....
        /*0490*/ 	.word	0x000182b0


	//   ....[79]....
        /*0494*/ 	.word	0x000182c0


	//   ....[80]....
        /*0498*/ 	.word	0x000182f0


	//----- nvinfo : EIATTR_EXIT_INSTR_OFFSETS
	.align		4
.L_334:
        /*049c*/ 	.byte	0x04, 0x1c
        /*049e*/ 	.short	(.L_336 - .L_335)


	//   ....[0]....
.L_335:
        /*04a0*/ 	.word	0x00000350


	//   ....[1]....
        /*04a4*/ 	.word	0x00017a50


	//   ....[2]....
        /*04a8*/ 	.word	0x00017a90


	//   ....[3]....
        /*04ac*/ 	.word	0x00018480


	//   ....[4]....
        /*04b0*/ 	.word	0x000184c0


	//----- nvinfo : EIATTR_CTAIDZ_USED
	.align		4
.L_336:
        /*04b4*/ 	.byte	0x01, 0x04
	.zero		2


	//----- nvinfo : EIATTR_MAX_THREADS
	.align		4
        /*04b8*/ 	.byte	0x04, 0x05
        /*04ba*/ 	.short	(.L_338 - .L_337)
.L_337:
        /*04bc*/ 	.word	0x00000080
        /*04c0*/ 	.word	0x00000001
        /*04c4*/ 	.word	0x00000001


	//----- nvinfo : EIATTR_CRS_STACK_SIZE
	.align		4
.L_338:
        /*04c8*/ 	.byte	0x04, 0x1e
        /*04ca*/ 	.short	(.L_340 - .L_339)
.L_339:
        /*04cc*/ 	.word	0x00000000
.L_340:


//--------------------- .nv.info._ZN7cutlass13device_kernelIN5flash19enable_sm80_to_sm89INS1_16FlashAttnFwdSm80INS1_25CollectiveMainloopFwdSm80ILi4ELi1ELb0EN4cute5tupleIJNS5_1CILi128EEENS7_ILi96EEENS7_ILi64EEEEEELi64ENS_6half_tEfNS_4arch4Sm80ELb0ELb1ELb0ELb0ELb0ELb0ELb1ELb0EEENS1_21CollectiveEpilogueFwdINS6_IJS8_SA_S9_EEENS6_IJNS7_ILi1EEESI_SI_EEESC_SE_Li128ELb0ELb1ELb0ELb0EEENS1_19SingleTileSchedulerILb0ELb0ELb1ELi128EEEEEEEEEvNT_6ParamsE --------------------------
	.section	.nv.info._ZN7cutlass13device_kernelIN5flash19enable_sm80_to_sm89INS1_16FlashAttnFwdSm80INS1_25CollectiveMainloopFwdSm80ILi4ELi1ELb0EN4cute5tupleIJNS5_1CILi128EEENS7_ILi96EEENS7_ILi64EEEEEELi64ENS_6half_tEfNS_4arch4Sm80ELb0ELb1ELb0ELb0ELb0ELb0ELb1ELb0EEENS1_21CollectiveEpilogueFwdINS6_IJS8_SA_S9_EEENS6_IJNS7_ILi1EEESI_SI_EEESC_SE_Li128ELb0ELb1ELb0ELb0EEENS1_19SingleTileSchedulerILb0ELb0ELb1ELi128EEEEEEEEEvNT_6ParamsE,"",@"SHT_CUDA_INFO"
	.sectionflags	@""
	.align	4


	//----- nvinfo : EIATTR_CUDA_API_VERSION
	.align		4
        /*0000*/ 	.byte	0x04, 0x37
        /*0002*/ 	.short	(.L_342 - .L_341)
.L_341:
        /*0004*/ 	.word	0x00000082


	//----- nvinfo : EIATTR_SW2861232_WAR
	.align		4
.L_342:
        /*0008*/ 	.byte	0x01, 0x35
	.zero		2


	//----- nvinfo : EIATTR_PARAM_CBANK
	.align		4
        /*000c*/ 	.byte	0x04, 0x0a
        /*000e*/ 	.short	(.L_344 - .L_343)
	.align		4
.L_343:
        /*0010*/ 	.word	index@(.nv.constant0._ZN7cutlass13device_kernelIN5flash19enable_sm80_to_sm89INS1_16FlashAttnFwdSm80INS1_25CollectiveMainloopFwdSm80ILi4ELi1ELb0EN4cute5tupleIJNS5_1CILi128EEENS7_ILi96EEENS7_ILi64EEEEEELi64ENS_6half_tEfNS_4arch4Sm80ELb0ELb1ELb0ELb0ELb0ELb0ELb1ELb0EEENS1_21CollectiveEpilogueFwdINS6_IJS8_SA_S9_EEENS6_IJNS7_ILi1EEESI_SI_EEESC_SE_Li128ELb0ELb1ELb0ELb0EEENS1_19SingleTileSchedulerILb0ELb0ELb1ELi128EEEEEEEEEvNT_6ParamsE)
        /*0014*/ 	.short	0x0160
        /*0016*/ 	.short	0x0418


	//----- nvinfo : EIATTR_CBANK_PARAM_SIZE
	.align		4
.L_344:
        /*0018*/ 	.byte	0x03, 0x19
        /*001a*/ 	.short	0x0418


	//----- nvinfo : EIATTR_KPARAM_INFO
	.align		4
        /*001c*/ 	.byte	0x04, 0x17
        /*001e*/ 	.short	(.L_346 - .L_345)
.L_345:
        /*0020*/ 	.word	0x00000000
        /*0024*/ 	.short	0x0000
        /*0026*/ 	.short	0x0000
        /*0028*/ 	.byte	0x00, 0xf0, 0x61, 0x10


	//----- nvinfo : EIATTR_MAXREG_COUNT
	.align		4
.L_346:
        /*002c*/ 	.byte	0x03, 0x1b
        /*002e*/ 	.short	0x00ff


	//----- nvinfo : EIATTR_NUM_BARRIERS
	.align		4
        /*0030*/ 	.byte	0x02, 0x4c
        /*0032*/ 	.byte	0x02
	.zero		1


	//----- nvinfo : EIATTR_ANNOTATIONS
	.align		4
        /*0034*/ 	.byte	0x04, 0x55
        /*0036*/ 	.short	(.L_348 - .L_347)


	//   ....[0]....
.L_347:
        /* <DEDUP_REMOVED lines=38> */


	//----- nvinfo : EIATTR_MERCURY_ISA_VERSION
	.align		4
.L_348:
        /*0280*/ 	.byte	0x03, 0x5f
        /*0282*/ 	.short	0x0000


	//----- nvinfo : EIATTR_COOP_GROUP_MASK_REGIDS
	.align		4
        /*0284*/ 	.byte	0x04, 0x29
        /*0286*/ 	.short	(.L_350 - .L_349)


	//   ....[0]....
.L_349:
        /*0288*/ 	.word	0xffffffff


	//   ....[1]....
        /*028c*/ 	.word	0xffffffff


	//   ....[2]....
        /*0290*/ 	.word	0xffffffff


	//   ....[3]....
        /*0294*/ 	.word	0xffffffff


	//   ....[4]....
        /*0298*/ 	.word	0xffffffff


	//   ....[5]....
        /*029c*/ 	.word	0xffffffff


	//   ....[6]....
        /*02a0*/ 	.word	0xffffffff


	//   ....[7]....
        /*02a4*/ 	.word	0xffffffff


	//   ....[8]....
        /*02a8*/ 	.word	0xffffffff


	//   ....[9]....
        /*02ac*/ 	.word	0xffffffff


	//   ....[10]....
        /*02b0*/ 	.word	0xffffffff


	//   ....[11]....
        /*02b4*/ 	.word	0xffffffff


	//   ....[12]....
        /*02b8*/ 	.word	0xffffffff


	//   ....[13]....
        /*02bc*/ 	.word	0xffffffff


	//   ....[14]....
        /*02c0*/ 	.word	0xffffffff


	//   ....[15]....
        /*02c4*/ 	.word	0xffffffff


	//   ....[16]....
        /*02c8*/ 	.word	0xffffffff


	//   ....[17]....
        /*02cc*/ 	.word	0xffffffff


	//   ....[18]....
        /*02d0*/ 	.word	0xffffffff


	//   ....[19]....
        /*02d4*/ 	.word	0xffffffff


	//   ....[20]....
        /*02d8*/ 	.word	0xffffffff


	//   ....[21]....
        /*02dc*/ 	.word	0xffffffff


	//   ....[22]....
        /*02e0*/ 	.word	0xffffffff


	//   ....[23]....
        /*02e4*/ 	.word	0xffffffff


	//   ....[24]....
        /*02e8*/ 	.word	0xffffffff


	//   ....[25]....
        /*02ec*/ 	.word	0xffffffff


	//   ....[26]....
        /*02f0*/ 	.word	0xffffffff


	//   ....[27]....
        /*02f4*/ 	.word	0xffffffff


	//   ....[28]....
        /*02f8*/ 	.word	0xffffffff


	//   ....[29]....
        /*02fc*/ 	.word	0xffffffff


	//   ....[30]....
        /*0300*/ 	.word	0xffffffff


	//   ....[31]....
        /*0304*/ 	.word	0xffffffff


	//   ....[32]....
        /*0308*/ 	.word	0xffffffff


	//   ....[33]....
        /*030c*/ 	.word	0xffffffff


	//   ....[34]....
        /*0310*/ 	.word	0xffffffff


	//   ....[35]....
        /*0314*/ 	.word	0xffffffff


	//   ....[36]....
        /*0318*/ 	.word	0xffffffff


	//   ....[37]....
        /*031c*/ 	.word	0xffffffff


	//   ....[38]....
        /*0320*/ 	.word	0xffffffff


	//   ....[39]....
        /*0324*/ 	.word	0xffffffff


	//   ....[40]....
        /*0328*/ 	.word	0xffffffff


	//   ....[41]....
        /*032c*/ 	.word	0xffffffff


	//   ....[42]....
        /*0330*/ 	.word	0xffffffff


	//   ....[43]....
        /*0334*/ 	.word	0xffffffff


	//   ....[44]....
        /*0338*/ 	.word	0xffffffff


	//   ....[45]....
        /*033c*/ 	.word	0xffffffff


	//   ....[46]....
        /*0340*/ 	.word	0xffffffff


	//   ....[47]....
        /*0344*/ 	.word	0xffffffff


	//   ....[48]....
        /*0348*/ 	.word	0xffffffff


	//   ....[49]....
        /*034c*/ 	.word	0xffffffff


	//   ....[50]....
        /*0350*/ 	.word	0xffffffff


	//   ....[51]....
        /*0354*/ 	.word	0xffffffff


	//   ....[52]....
        /*0358*/ 	.word	0xffffffff


	//   ....[53]....
        /*035c*/ 	.word	0xffffffff


	//   ....[54]....
        /*0360*/ 	.word	0xffffffff


	//   ....[55]....
        /*0364*/ 	.word	0xffffffff


	//   ....[56]....
        /*0368*/ 	.word	0xffffffff


	//   ....[57]....
        /*036c*/ 	.word	0xffffffff


	//   ....[58]....
        /*0370*/ 	.word	0xffffffff


	//   ....[59]....
        /*0374*/ 	.word	0xffffffff


	//   ....[60]....
        /*0378*/ 	.word	0xffffffff


	//   ....[61]....
        /*037c*/ 	.word	0xffffffff


	//   ....[62]....
        /*0380*/ 	.word	0xffffffff


	//   ....[63]....
        /*0384*/ 	.word	0xffffffff


	//   ....[64]....
        /*0388*/ 	.word	0xffffffff


	//   ....[65]....
        /*038c*/ 	.word	0xffffffff


	//   ....[66]....
        /*0390*/ 	.word	0xffffffff


	//   ....[67]....
        /*0394*/ 	.word	0xffffffff


	//   ....[68]....
        /*0398*/ 	.word	0xffffffff


	//   ....[69]....
        /*039c*/ 	.word	0xffffffff


	//   ....[70]....
        /*03a0*/ 	.word	0xffffffff


	//   ....[71]....
        /*03a4*/ 	.word	0xffffffff


	//   ....[72]....
        /*03a8*/ 	.word	0xffffffff


	//   ....[73]....
        /*03ac*/ 	.word	0xffffffff


	//   ....[74]....
        /*03b0*/ 	.word	0xffffffff


	//   ....[75]....
        /*03b4*/ 	.word	0xffffffff


	//   ....[76]....
        /*03b8*/ 	.word	0xffffffff


	//   ....[77]....
        /*03bc*/ 	.word	0xffffffff


	//   ....[78]....
        /*03c0*/ 	.word	0xffffffff


	//   ....[79]....
        /*03c4*/ 	.word	0xffffffff


	//   ....[80]....
        /*03c8*/ 	.word	0xffffffff


	//   ....[81]....
        /*03cc*/ 	.word	0xffffffff


	//   ....[82]....
        /*03d0*/ 	.word	0xffffffff


	//   ....[83]....
        /*03d4*/ 	.word	0xffffffff


	//   ....[84]....
        /*03d8*/ 	.word	0xffffffff


	//   ....[85]....
        /*03dc*/ 	.word	0xffffffff


	//   ....[86]....
        /*03e0*/ 	.word	0xffffffff


	//   ....[87]....
        /*03e4*/ 	.word	0xffffffff


	//   ....[88]....
        /*03e8*/ 	.word	0xffffffff


	//   ....[89]....
        /*03ec*/ 	.word	0xffffffff


	//   ....[90]....
        /*03f0*/ 	.word	0xffffffff


	//   ....[91]....
        /*03f4*/ 	.word	0xffffffff


	//   ....[92]....
        /*03f8*/ 	.word	0xffffffff


	//   ....[93]....
        /*03fc*/ 	.word	0xffffffff


	//   ....[94]....
        /*0400*/ 	.word	0xffffffff


	//   ....[95]....
        /*0404*/ 	.word	0xffffffff


	//   ....[96]....
        /*0408*/ 	.word	0xffffffff


	//   ....[97]....
        /*040c*/ 	.word	0xffffffff


	//   ....[98]....
        /*0410*/ 	.word	0xffffffff


	//   ....[99]....
        /*0414*/ 	.word	0xffffffff


	//   ....[100]....
        /*0418*/ 	.word	0xffffffff


	//   ....[101]....
        /*041c*/ 	.word	0xffffffff


	//   ....[102]....
        /*0420*/ 	.word	0xffffffff


	//   ....[103]....
        /*0424*/ 	.word	0xffffffff


	//   ....[104]....
        /*0428*/ 	.word	0xffffffff


	//   ....[105]....
        /*042c*/ 	.word	0xffffffff


	//   ....[106]....
        /*0430*/ 	.word	0xffffffff


	//   ....[107]....
        /*0434*/ 	.word	0xffffffff


	//----- nvinfo : EIATTR_COOP_GROUP_INSTR_OFFSETS
	.align		4
.L_350:
        /*0438*/ 	.byte	0x04, 0x28
        /*043a*/ 	.short	(.L_352 - .L_351)


	//   ....[0]....
.L_351:
        /*043c*/ 	.word	0x00000c30


	//   ....[1]....
        /*0440*/ 	.word	0x00000c60


	//   ....[2]....
        /*0444*/ 	.word	0x00000c90


	//   ....[3]....
        /*0448*/ 	.word	0x00000cb0


	//   ....[4]....
        /*044c*/ 	.word	0x00000ce0


	//   ....[5]....
        /*0450*/ 	.word	0x00000d00


	//   ....[6]....
        /*0454*/ 	.word	0x00000d40


	//   ....[7]....
        /*0458*/ 	.word	0x00000d70


	//   ....[8]....
        /*045c*/ 	.word	0x00000da0


	//   ....[9]....
        /*0460*/ 	.word	0x00000e20


	//   ....[10]....
        /*0464*/ 	.word	0x00000e30


	//   ....[11]....
        /*0468*/ 	.word	0x00000e70


	//   ....[12]....
        /*046c*/ 	.word	0x00000e90


	//   ....[13]....
        /*0470*/ 	.word	0x00000ec0


	//   ....[14]....
        /*0474*/ 	.word	0x00000ee0


	//   ....[15]....
        /*0478*/ 	.word	0x00000f00


	//   ....[16]....
        /*047c*/ 	.word	0x00002780


	//   ....[17]....
        /*0480*/ 	.word	0x000029c0


	//   ....[18]....
        /*0484*/ 	.word	0x00002b80


	//   ....[19]....
        /*0488*/ 	.word	0x00003a00


	//   ....[20]....
        /*048c*/ 	.word	0x000046b0


	//   ....[21]....
        /*0490*/ 	.word	0x000047d0


	//   ....[22]....
        /*0494*/ 	.word	0x000048e0


	//   ....[23]....
        /*0498*/ 	.word	0x00004a10


	//   ....[24]....
        /*049c*/ 	.word	0x00005300


	//   ....[25]....
        /*04a0*/ 	.word	0x000053a0


	//   ....[26]....
        /*04a4*/ 	.word	0x00005450


	//   ....[27]....
        /*04a8*/ 	.word	0x000054c0


	//   ....[28]....
        /*04ac*/ 	.word	0x000084d0


	//   ....[29]....
        /*04b0*/ 	.word	0x000086b0


	//   ....[30]....
        /*04b4*/ 	.word	0x00008890


	//   ....[31]....
        /*04b8*/ 	.word	0x00009ba0


	//   ....[32]....
        /*04bc*/ 	.word	0x0000a320


	//   ....[33]....
        /*04c0*/ 	.word	0x0000a4f0


	//   ....[34]....
        /*04c4*/ 	.word	0x0000a5c0


	//   ....[35]....
        /*04c8*/ 	.word	0x0000a790


	//   ....[36]....
        /*04cc*/ 	.word	0x0000a820


	//   ....[37]....
        /*04d0*/ 	.word	0x0000a970


	//   ....[38]....
        /*04d4*/ 	.word	0x0000adc0


	//   ....[39]....
        /*04d8*/ 	.word	0x0000ae20


	//   ....[40]....
        /*04dc*/ 	.word	0x0000e430


	//   ....[41]....
        /*04e0*/ 	.word	0x0000e490


	//   ....[42]....
        /*04e4*/ 	.word	0x0000e540


	//   ....[43]....
        /*04e8*/ 	.word	0x0000e5a0


	//   ....[44]....
        /*04ec*/ 	.word	0x0000e5d0


	//   ....[45]....
        /*04f0*/ 	.word	0x0000e6a0


	//   ....[46]....
        /*04f4*/ 	.word	0x0000e8e0


	//   ....[47]....
        /*04f8*/ 	.word	0x0000ebc0


	//   ....[48]....
        /*04fc*/ 	.word	0x00011990


	//   ....[49]....
        /*0500*/ 	.word	0x00011bc0


	//   ....[50]....
        /*0504*/ 	.word	0x00012470


	//   ....[51]....
        /*0508*/ 	.word	0x00012c30


	//   ....[52]....
        /*050c*/ 	.word	0x00013b20


	//   ....[53]....
        /*0510*/ 	.word	0x00013c20


	//   ....[54]....
        /*0514*/ 	.word	0x00013c70


	//   ....[55]....
        /*0518*/ 	.word	0x00013d80


	//   ....[56]....
        /*051c*/ 	.word	0x00013e70


	//   ....[57]....
        /*0520*/ 	.word	0x00013fd0


	//   ....[58]....
        /*0524*/ 	.word	0x00014300


	//   ....[59]....
        /*0528*/ 	.word	0x000143a0


	//   ....[60]....
        /*052c*/ 	.word	0x000166e0


	//   ....[61]....
        /*0530*/ 	.word	0x000166f0


	//   ....[62]....
        /*0534*/ 	.word	0x00016700


	//   ....[63]....
        /*0538*/ 	.word	0x00016710


	//   ....[64]....
        /*053c*/ 	.word	0x00016740


	//   ....[65]....
        /*0540*/ 	.word	0x00016760


	//   ....[66]....
        /*0544*/ 	.word	0x00016780


	//   ....[67]....
        /*0548*/ 	.word	0x00016790


	//   ....[68]....
        /*054c*/ 	.word	0x00017840


	//   ....[69]....
        /*0550*/ 	.word	0x00017870


	//   ....[70]....
        /*0554*/ 	.word	0x000178a0


	//   ....[71]....
        /*0558*/ 	.word	0x000178d0


	//   ....[72]....
        /*055c*/ 	.word	0x00017910


	//   ....[73]....
        /*0560*/ 	.word	0x000179f0


	//   ....[74]....
        /*0564*/ 	.word	0x00017a00


	//   ....[75]....
        /*0568*/ 	.word	0x00017a30


	//   ....[76]....
        /*056c*/ 	.word	0x00017a60


	//   ....[77]....
        /*0570*/ 	.word	0x00017aa0


	//   ....[78]....
        /*0574*/ 	.word	0x00017ac0


	//   ....[79]....
        /*0578*/ 	.word	0x00017ad0


	//   ....[80]....
        /*057c*/ 	.word	0x00017ae0


	//   ....[81]....
        /*0580*/ 	.word	0x00017c00


	//   ....[82]....
        /*0584*/ 	.word	0x00017c10


	//   ....[83]....
        /*0588*/ 	.word	0x00017c90


	//   ....[84]....
        /*058c*/ 	.word	0x00017cb0


	//   ....[85]....
        /*0590*/ 	.word	0x00017cf0


	//   ....[86]....
        /*0594*/ 	.word	0x00017d00


	//   ....[87]....
        /*0598*/ 	.word	0x00017d10


	//   ....[88]....
        /*059c*/ 	.word	0x00017e00


	//   ....[89]....
        /*05a0*/ 	.word	0x00017e30


	//   ....[90]....
        /*05a4*/ 	.word	0x00017f60


	//   ....[91]....
        /*05a8*/ 	.word	0x00017f70


	//   ....[92]....
        /*05ac*/ 	.word	0x000184d0


	//   ....[93]....
        /*05b0*/ 	.word	0x00018510


	//   ....[94]....
        /*05b4*/ 	.word	0x00018540


	//   ....[95]....
        /*05b8*/ 	.word	0x00018570


	//   ....[96]....
        /*05bc*/ 	.word	0x000185a0


	//   ....[97]....
        /*05c0*/ 	.word	0x000185d0


	//   ....[98]....
        /*05c4*/ 	.word	0x00018600


	//   ....[99]....
        /*05c8*/ 	.word	0x00018630


	//   ....[100]....
        /*05cc*/ 	.word	0x00018650


	//   ....[101]....
        /*05d0*/ 	.word	0x00018670


	//   ....[102]....
        /*05d4*/ 	.word	0x00018680


	//   ....[103]....
        /*05d8*/ 	.word	0x00018690


	//   ....[104]....
        /*05dc*/ 	.word	0x000186a0


	//   ....[105]....
        /*05e0*/ 	.word	0x000186b0


	//   ....[106]....
        /*05e4*/ 	.word	0x000186c0


	//   ....[107]....
        /*05e8*/ 	.word	0x000186f0


	//----- nvinfo : EIATTR_EXIT_INSTR_OFFSETS
	.align		4
.L_352:
        /*05ec*/ 	.byte	0x04, 0x1c
        /*05ee*/ 	.short	(.L_354 - .L_353)


	//   ....[0]....
.L_353:
        /*05f0*/ 	.word	0x00000040


	//   ....[1]....
        /*05f4*/ 	.word	0x00017f90


	//   ....[2]....
        /*05f8*/ 	.word	0x00017fd0


	//   ....[3]....
        /*05fc*/ 	.word	0x00018880


	//   ....[4]....
        /*0600*/ 	.word	0x000188c0


	//----- nvinfo : EIATTR_CTAIDZ_USED
	.align		4
.L_354:
        /*0604*/ 	.byte	0x01, 0x04
	.zero		2


	//----- nvinfo : EIATTR_MAX_THREADS
	.align		4
        /*0608*/ 	.byte	0x04, 0x05
        /*060a*/ 	.short	(.L_356 - .L_355)
.L_355:
        /*060c*/ 	.word	0x00000080
        /*0610*/ 	.word	0x00000001
        /*0614*/ 	.word	0x00000001


	//----- nvinfo : EIATTR_CRS_STACK_SIZE
	.align		4
.L_356:
        /*0618*/ 	.byte	0x04, 0x1e
        /*061a*/ 	.short	(.L_358 - .L_357)
.L_357:
        /*061c*/ 	.word	0x00000000
.L_358:


//--------------------- .nv.info._ZN7cutlass13device_kernelIN5flash19enable_sm80_to_sm89INS1_16FlashAttnFwdSm80INS1_25CollectiveMainloopFwdSm80ILi4ELi1ELb0EN4cute5tupleIJNS5_1CILi128EEENS7_ILi96EEENS7_ILi64EEEEEELi64ENS_6half_tEfNS_4arch4Sm80ELb0ELb1ELb0ELb1ELb0ELb0ELb1ELb0EEENS1_21CollectiveEpilogueFwdINS6_IJS8_SA_S9_EEENS6_IJNS7_ILi1EEESI_SI_EEESC_SE_Li128ELb1ELb1ELb0ELb0EEENS1_19SingleTileSchedulerILb1ELb0ELb1ELi128EEEEEEEEEvNT_6ParamsE --------------------------
	.section	.nv.info._ZN7cutlass13device_kernelIN5flash19enable_sm80_to_sm89INS1_16FlashAttnFwdSm80INS1_25CollectiveMainloopFwdSm80ILi4ELi1ELb0EN4cute5tupleIJNS5_1CILi128EEENS7_ILi96EEENS7_ILi64EEEEEELi64ENS_6half_tEfNS_4arch4Sm80ELb0ELb1ELb0ELb1ELb0ELb0ELb1ELb0EEENS1_21CollectiveEpilogueFwdINS6_IJS8_SA_S9_EEENS6_IJNS7_ILi1EEESI_SI_EEESC_SE_Li128ELb1ELb1ELb0ELb0EEENS1_19SingleTileSchedulerILb1ELb0ELb1ELi128EEEEEEEEEvNT_6ParamsE,"",@"SHT_CUDA_INFO"
	.sectionflags	@""
	.align	4


	//----- nvinfo : EIATTR_CUDA_API_VERSION
	.align		4
        /*0000*/ 	.byte	0x04, 0x37
        /*0002*/ 	.short	(.L_360 - .L_359)
.L_359:
        /*0004*/ 	.word	0x00000082


	//----- nvinfo : EIATTR_SW2861232_WAR
	.align		4
.L_360:
        /*0008*/ 	.byte	0x01, 0x35
	.zero		2


	//----- nvinfo : EIATTR_PARAM_CBANK
	.align		4
        /*000c*/ 	.byte	0x04, 0x0a
        /*000e*/ 	.short	(.L_362 - .L_361)
	.align		4
.L_361:
        /*0010*/ 	.word	index@(.nv.constant0._ZN7cutlass13device_kernelIN5flash19enable_sm80_to_sm89INS1_16FlashAttnFwdSm80INS1_25CollectiveMainloopFwdSm80ILi4ELi1ELb0EN4cute5tupleIJNS5_1CILi128EEENS7_ILi96EEENS7_ILi64EEEEEELi64ENS_6half_tEfNS_4arch4Sm80ELb0ELb1ELb0ELb1ELb0ELb0ELb1ELb0EEENS1_21CollectiveEpilogueFwdINS6_IJS8_SA_S9_EEENS6_IJNS7_ILi1EEESI_SI_EEESC_SE_Li128ELb1ELb1ELb0ELb0EEENS1_19SingleTileSchedulerILb1ELb0ELb1ELi128EEEEEEEEEvNT_6ParamsE)
        /*0014*/ 	.short	0x0160
        /*0016*/ 	.short	0x0418


	//----- nvinfo : EIATTR_CBANK_PARAM_SIZE
	.align		4
.L_362:
        /*0018*/ 	.byte	0x03, 0x19
        /*001a*/ 	.short	0x0418


	//----- nvinfo : EIATTR_KPARAM_INFO
	.align		4
        /*001c*/ 	.byte	0x04, 0x17
        /*001e*/ 	.short	(.L_364 - .L_363)
.L_363:
        /*0020*/ 	.word	0x00000000
        /*0024*/ 	.short	0x0000
        /*0026*/ 	.short	0x0000
        /*0028*/ 	.byte	0x00, 0xf0, 0x61, 0x10


	//----- nvinfo : EIATTR_MAXREG_COUNT
	.align		4
.L_364:
        /*002c*/ 	.byte	0x03, 0x1b
        /*002e*/ 	.short	0x00ff


	//----- nvinfo : EIATTR_NUM_BARRIERS
	.align		4
        /*0030*/ 	.byte	0x02, 0x4c
        /*0032*/ 	.byte	0x02
	.zero		1


	//----- nvinfo : EIATTR_ANNOTATIONS
	.align		4
        /*0034*/ 	.byte	0x04, 0x55
        /*0036*/ 	.short	(.L_366 - .L_365)


	//   ....[0]....
.L_365:
        /* <DEDUP_REMOVED lines=34> */


	//----- nvinfo : EIATTR_MERCURY_ISA_VERSION
	.align		4
.L_366:
        /*0248*/ 	.byte	0x03, 0x5f
        /*024a*/ 	.short	0x0000


	//----- nvinfo : EIATTR_COOP_GROUP_MASK_REGIDS
	.align		4
        /*024c*/ 	.byte	0x04, 0x29
        /*024e*/ 	.short	(.L_368 - .L_367)


	//   ....[0]....
.L_367:
        /*0250*/ 	.word	0xffffffff


	//   ....[1]....
        /*0254*/ 	.word	0xffffffff


	//   ....[2]....
        /*0258*/ 	.word	0xffffffff


	//   ....[3]....
        /*025c*/ 	.word	0xffffffff


	//   ....[4]....
        /*0260*/ 	.word	0xffffffff


	//   ....[5]....
        /*0264*/ 	.word	0xffffffff


	//   ....[6]....
        /*0268*/ 	.word	0xffffffff


	//   ....[7]....
        /*026c*/ 	.word	0xffffffff


	//   ....[8]....
        /*0270*/ 	.word	0xffffffff


	//   ....[9]....
        /*0274*/ 	.word	0xffffffff


	//   ....[10]....
        /*0278*/ 	.word	0xffffffff


	//   ....[11]....
        /*027c*/ 	.word	0xffffffff


	//   ....[12]....
        /*0280*/ 	.word	0xffffffff


	//   ....[13]....
        /*0284*/ 	.word	0xffffffff


	//   ....[14]....
        /*0288*/ 	.word	0xffffffff


	//   ....[15]....
        /*028c*/ 	.word	0xffffffff


	//   ....[16]....
        /*0290*/ 	.word	0xffffffff


	//   ....[17]....
        /*0294*/ 	.word	0xffffffff


	//   ....[18]....
        /*0298*/ 	.word	0xffffffff


	//   ....[19]....
        /*029c*/ 	.word	0xffffffff


	//   ....[20]....
        /*02a0*/ 	.word	0xffffffff


	//   ....[21]....
        /*02a4*/ 	.word	0xffffffff


	//   ....[22]....
        /*02a8*/ 	.word	0xffffffff


	//   ....[23]....
        /*02ac*/ 	.word	0xffffffff


	//   ....[24]....
        /*02b0*/ 	.word	0xffffffff


	//   ....[25]....
        /*02b4*/ 	.word	0xffffffff


	//   ....[26]....
        /*02b8*/ 	.word	0xffffffff


	//   ....[27]....
        /*02bc*/ 	.word	0xffffffff


	//   ....[28]....
        /*02c0*/ 	.word	0xffffffff


	//   ....[29]....
        /*02c4*/ 	.word	0xffffffff


	//   ....[30]....
        /*02c8*/ 	.word	0xffffffff


	//   ....[31]....
        /*02cc*/ 	.word	0xffffffff


	//   ....[32]....
        /*02d0*/ 	.word	0xffffffff


	//   ....[33]....
        /*02d4*/ 	.word	0xffffffff


	//   ....[34]....
        /*02d8*/ 	.word	0xffffffff


	//   ....[35]....
        /*02dc*/ 	.word	0xffffffff


	//   ....[36]....
        /*02e0*/ 	.word	0xffffffff


	//   ....[37]....
        /*02e4*/ 	.word	0xffffffff


	//   ....[38]....
        /*02e8*/ 	.word	0xffffffff


	//   ....[39]....
        /*02ec*/ 	.word	0xffffffff


	//   ....[40]....
        /*02f0*/ 	.word	0xffffffff


	//   ....[41]....
        /*02f4*/ 	.word	0xffffffff


	//   ....[42]....
        /*02f8*/ 	.word	0xffffffff


	//   ....[43]....
        /*02fc*/ 	.word	0xffffffff


	//   ....[44]....
        /*0300*/ 	.word	0xffffffff


	//   ....[45]....
        /*0304*/ 	.word	0xffffffff


	//   ....[46]....
        /*0308*/ 	.word	0xffffffff


	//   ....[47]....
        /*030c*/ 	.word	0xffffffff


	//   ....[48]....
        /*0310*/ 	.word	0xffffffff


	//   ....[49]....
        /*0314*/ 	.word	0xffffffff


	//   ....[50]....
        /*0318*/ 	.word	0xffffffff


	//   ....[51]....
        /*031c*/ 	.word	0xffffffff


	//   ....[52]....
        /*0320*/ 	.word	0xffffffff


	//   ....[53]....
        /*0324*/ 	.word	0xffffffff


	//   ....[54]....
        /*0328*/ 	.word	0xffffffff


	//   ....[55]....
        /*032c*/ 	.word	0xffffffff


	//   ....[56]....
        /*0330*/ 	.word	0xffffffff


	//   ....[57]....
        /*0334*/ 	.word	0xffffffff


	//   ....[58]....
        /*0338*/ 	.word	0xffffffff


	//   ....[59]....
        /*033c*/ 	.word	0xffffffff


	//   ....[60]....
        /*0340*/ 	.word	0xffffffff


	//   ....[61]....
        /*0344*/ 	.word	0xffffffff


	//   ....[62]....
        /*0348*/ 	.word	0xffffffff


	//   ....[63]....
        /*034c*/ 	.word	0xffffffff


	//   ....[64]....
        /*0350*/ 	.word	0xffffffff


	//   ....[65]....
        /*0354*/ 	.word	0xffffffff


	//   ....[66]....
        /*0358*/ 	.word	0xffffffff


	//   ....[67]....
        /*035c*/ 	.word	0xffffffff


	//   ....[68]....
        /*0360*/ 	.word	0xffffffff


	//   ....[69]....
        /*0364*/ 	.word	0xffffffff


	//   ....[70]....
        /*0368*/ 	.word	0xffffffff


	//   ....[71]....
        /*036c*/ 	.word	0xffffffff


	//   ....[72]....
        /*0370*/ 	.word	0xffffffff


	//   ....[73]....
        /*0374*/ 	.word	0xffffffff


	//   ....[74]....
        /*0378*/ 	.word	0xffffffff


	//   ....[75]....
        /*037c*/ 	.word	0xffffffff


	//   ....[76]....
        /*0380*/ 	.word	0xffffffff


	//   ....[77]....
        /*0384*/ 	.word	0xffffffff


	//   ....[78]....
        /*0388*/ 	.word	0xffffffff


	//   ....[79]....
        /*038c*/ 	.word	0xffffffff


	//   ....[80]....
        /*0390*/ 	.word	0xffffffff


	//   ....[81]....
        /*0394*/ 	.word	0xffffffff


	//   ....[82]....
        /*0398*/ 	.word	0xffffffff


	//   ....[83]....
        /*039c*/ 	.word	0xffffffff


	//   ....[84]....
        /*03a0*/ 	.word	0xffffffff


	//   ....[85]....
        /*03a4*/ 	.word	0xffffffff


	//   ....[86]....
        /*03a8*/ 	.word	0xffffffff


	//   ....[87]....
        /*03ac*/ 	.word	0xffffffff


	//   ....[88]....
        /*03b0*/ 	.word	0xffffffff


	//   ....[89]....
        /*03b4*/ 	.word	0xffffffff


	//   ....[90]....
        /*03b8*/ 	.word	0xffffffff


	//   ....[91]....
        /*03bc*/ 	.word	0xffffffff


	//   ....[92]....
        /*03c0*/ 	.word	0xffffffff


	//   ....[93]....
        /*03c4*/ 	.word	0xffffffff


	//   ....[94]....
        /*03c8*/ 	.word	0xffffffff


	//   ....[95]....
        /*03cc*/ 	.word	0xffffffff


	//   ....[96]....
        /*03d0*/ 	.word	0xffffffff


	//   ....[97]....
        /*03d4*/ 	.word	0xffffffff


	//   ....[98]....
        /*03d8*/ 	.word	0xffffffff


	//   ....[99]....
        /*03dc*/ 	.word	0xffffffff


	//   ....[100]....
        /*03e0*/ 	.word	0xffffffff


	//   ....[101]....
        /*03e4*/ 	.word	0xffffffff


	//   ....[102]....
        /*03e8*/ 	.word	0xffffffff


	//   ....[103]....
        /*03ec*/ 	.word	0xffffffff


	//   ....[104]....
        /*03f0*/ 	.word	0xffffffff


	//   ....[105]....
        /*03f4*/ 	.word	0xffffffff


	//   ....[106]....
        /*03f8*/ 	.word	0xffffffff


	//   ....[107]....
        /*03fc*/ 	.word	0xffffffff


	//   ....[108]....
        /*0400*/ 	.word	0xffffffff


	//----- nvinfo : EIATTR_COOP_GROUP_INSTR_OFFSETS
	.align		4
.L_368:
        /*0404*/ 	.byte	0x04, 0x28
        /*0406*/ 	.short	(.L_370 - .L_369)


	//   ....[0]....
.L_369:
        /*0408*/ 	.word	0x00000090


	//   ....[1]....
        /*040c*/ 	.word	0x00001400


	//   ....[2]....
        /*0410*/ 	.word	0x000014e0


	//   ....[3]....
        /*0414*/ 	.word	0x00001680


	//   ....[4]....
        /*0418*/ 	.word	0x000016b0


	//   ....[5]....
        /*041c*/ 	.word	0x00001740


	//   ....[6]....
        /*0420*/ 	.word	0x00001770


	//   ....[7]....
        /*0424*/ 	.word	0x00001800


	//   ....[8]....
        /*0428*/ 	.word	0x00001830


	//   ....[9]....
        /*042c*/ 	.word	0x000018c0


	//   ....[10]....
        /*0430*/ 	.word	0x000018f0


	//   ....[11]....
        /*0434*/ 	.word	0x00001980


	//   ....[12]....
        /*0438*/ 	.word	0x000019b0


	//   ....[13]....
        /*043c*/ 	.word	0x00001a40


	//   ....[14]....
        /*0440*/ 	.word	0x00001a70


	//   ....[15]....
        /*0444*/ 	.word	0x00001af0


	//   ....[16]....
        /*0448*/ 	.word	0x00001b30


	//   ....[17]....
        /*044c*/ 	.word	0x00003180


	//   ....[18]....
        /*0450*/ 	.word	0x000033f0


	//   ....[19]....
        /*0454*/ 	.word	0x000035b0


	//   ....[20]....
        /*0458*/ 	.word	0x000049e0


	//   ....[21]....
        /*045c*/ 	.word	0x000056d0


	//   ....[22]....
        /*0460*/ 	.word	0x00005710


	//   ....[23]....
        /*0464*/ 	.word	0x00005830


	//   ....[24]....
        /*0468*/ 	.word	0x00005870


	//   ....[25]....
        /*046c*/ 	.word	0x000065c0


	//   ....[26]....
        /*0470*/ 	.word	0x00006670


	//   ....[27]....
        /*0474*/ 	.word	0x00006880


	//   ....[28]....
        /*0478*/ 	.word	0x00006900


	//   ....[29]....
        /*047c*/ 	.word	0x00009530


	//   ....[30]....
        /*0480*/ 	.word	0x000097b0


	//   ....[31]....
        /*0484*/ 	.word	0x00009990


	//   ....[32]....
        /*0488*/ 	.word	0x0000a710


	//   ....[33]....
        /*048c*/ 	.word	0x0000b5f0


	//   ....[34]....
        /*0490*/ 	.word	0x0000b6c0


	//   ....[35]....
        /*0494*/ 	.word	0x0000b7d0


	//   ....[36]....
        /*0498*/ 	.word	0x0000b880


	//   ....[37]....
        /*049c*/ 	.word	0x0000b8d0


	//   ....[38]....
        /*04a0*/ 	.word	0x0000b9f0


	//   ....[39]....
        /*04a4*/ 	.word	0x0000beb0


	//   ....[40]....
        /*04a8*/ 	.word	0x0000bf30


	//   ....[41]....
        /*04ac*/ 	.word	0x0000f650


	//   ....[42]....
        /*04b0*/ 	.word	0x0000f6b0


	//   ....[43]....
        /*04b4*/ 	.word	0x0000f760


	//   ....[44]....
        /*04b8*/ 	.word	0x0000f7c0


	//   ....[45]....
        /*04bc*/ 	.word	0x0000f7f0


	//   ....[46]....
        /*04c0*/ 	.word	0x0000f8c0


	//   ....[47]....
        /*04c4*/ 	.word	0x0000fb00


	//   ....[48]....
        /*04c8*/ 	.word	0x0000fde0


	//   ....[49]....
        /*04cc*/ 	.word	0x00012ba0


	//   ....[50]....
        /*04d0*/ 	.word	0x00012de0


	//   ....[51]....
        /*04d4*/ 	.word	0x000136a0


	//   ....[52]....
        /*04d8*/ 	.word	0x00013e50


	//   ....[53]....
        /*04dc*/ 	.word	0x00014df0


	//   ....[54]....
        /*04e0*/ 	.word	0x00014e60


	//   ....[55]....
        /*04e4*/ 	.word	0x00015060


	//   ....[56]....
        /*04e8*/ 	.word	0x000150e0


	//   ....[57]....
        /*04ec*/ 	.word	0x00015120


	//   ....[58]....
        /*04f0*/ 	.word	0x000151e0


	//   ....[59]....
        /*04f4*/ 	.word	0x00015520


	//   ....[60]....
        /*04f8*/ 	.word	0x000155e0


	//   ....[61]....
        /*04fc*/ 	.word	0x000178d0


	//   ....[62]....
        /*0500*/ 	.word	0x000178e0


	//   ....[63]....
        /*0504*/ 	.word	0x000178f0


	//   ....[64]....
        /*0508*/ 	.word	0x00017900


	//   ....[65]....
        /*050c*/ 	.word	0x00017930


	//   ....[66]....
        /*0510*/ 	.word	0x00017950


	//   ....[67]....
        /*0514*/ 	.word	0x00017970


	//   ....[68]....
        /*0518*/ 	.word	0x00017980


	//   ....[69]....
        /*051c*/ 	.word	0x00018c60


	//   ....[70]....
        /*0520*/ 	.word	0x00018cd0


	//   ....[71]....
        /*0524*/ 	.word	0x00018d00


	//   ....[72]....
        /*0528*/ 	.word	0x00018d30


	//   ....[73]....
        /*052c*/ 	.word	0x00018d70


	//   ....[74]....
        /*0530*/ 	.word	0x00018da0


	//   ....[75]....
        /*0534*/ 	.word	0x00018dd0


	//   ....[76]....
        /*0538*/ 	.word	0x00018de0


	//   ....[77]....
        /*053c*/ 	.word	0x00018ec0


	//   ....[78]....
        /*0540*/ 	.word	0x00018f20


	//   ....[79]....
        /*0544*/ 	.word	0x00018f50


	//   ....[80]....
        /*0548*/ 	.word	0x00018fb0


	//   ....[81]....
        /*054c*/ 	.word	0x00018fc0


	//   ....[82]....
        /*0550*/ 	.word	0x00018fd0


	//   ....[83]....
        /*0554*/ 	.word	0x00018ff0


	//   ....[84]....
        /*0558*/ 	.word	0x00019050


	//   ....[85]....
        /*055c*/ 	.word	0x00019100


	//   ....[86]....
        /*0560*/ 	.word	0x00019110


	//   ....[87]....
        /*0564*/ 	.word	0x00019140


	//   ....[88]....
        /*0568*/ 	.word	0x00019150


	//   ....[89]....
        /*056c*/ 	.word	0x00019160


	//   ....[90]....
        /*0570*/ 	.word	0x00019170


	//   ....[91]....
        /*0574*/ 	.word	0x000191f0


	//   ....[92]....
        /*0578*/ 	.word	0x00019200


	//   ....[93]....
        /*057c*/ 	.word	0x00019960


	//   ....[94]....
        /*0580*/ 	.word	0x000199a0


	//   ....[95]....
        /*0584*/ 	.word	0x000199d0


	//   ....[96]....
        /*0588*/ 	.word	0x00019a00


	//   ....[97]....
        /*058c*/ 	.word	0x00019a30


	//   ....[98]....
        /*0590*/ 	.word	0x00019a60


	//   ....[99]....
        /*0594*/ 	.word	0x00019a90


	//   ....[100]....
        /*0598*/ 	.word	0x00019ab0


	//   ....[101]....
        /*059c*/ 	.word	0x00019ad0


	//   ....[102]....
        /*05a0*/ 	.word	0x00019b00


	//   ....[103]....
        /*05a4*/ 	.word	0x00019b10


	//   ....[104]....
        /*05a8*/ 	.word	0x00019b20


	//   ....[105]....
        /*05ac*/ 	.word	0x00019b30


	//   ....[106]....
        /*05b0*/ 	.word	0x00019b40


	//   ....[107]....
        /*05b4*/ 	.word	0x00019b70


	//   ....[108]....
        /*05b8*/ 	.word	0x00019b90


	//----- nvinfo : EIATTR_EXIT_INSTR_OFFSETS
	.align		4
.L_370:
        /*05bc*/ 	.byte	0x04, 0x1c
        /*05be*/ 	.short	(.L_372 - .L_371)


	//   ....[0]....
.L_371:
        /*05c0*/ 	.word	0x00000370


	//   ....[1]....
        /*05c4*/ 	.word	0x000192a0


	//   ....[2]....
        /*05c8*/ 	.word	0x000192e0


	//   ....[3]....
        /*05cc*/ 	.word	0x00019cf0


	//   ....[4]....
        /*05d0*/ 	.word	0x00019d30


	//----- nvinfo : EIATTR_CTAIDZ_USED
	.align		4
.L_372:
        /*05d4*/ 	.byte	0x01, 0x04
	.zero		2


	//----- nvinfo : EIATTR_MAX_THREADS
	.align		4
        /*05d8*/ 	.byte	0x04, 0x05
        /*05da*/ 	.short	(.L_374 - .L_373)
.L_373:
        /*05dc*/ 	.word	0x00000080
        /*05e0*/ 	.word	0x00000001
        /*05e4*/ 	.word	0x00000001


	//----- nvinfo : EIATTR_CRS_STACK_SIZE
	.align		4
.L_374:
        /*05e8*/ 	.byte	0x04, 0x1e
        /*05ea*/ 	.short	(.L_376 - .L_375)
.L_375:
        /*05ec*/ 	.word	0x00000000
.L_376:


//--------------------- .nv.info._ZN7cutlass13device_kernelIN5flash19enable_sm80_to_sm89INS1_16FlashAttnFwdSm80INS1_25CollectiveMainloopFwdSm80ILi4ELi1ELb0EN4cute5tupleIJNS5_1CILi128EEENS7_ILi96EEENS7_ILi64EEEEEELi64ENS_6half_tEfNS_4arch4Sm80ELb0ELb1ELb0ELb1ELb0ELb1ELb1ELb0EEENS1_21CollectiveEpilogueFwdINS6_IJS8_SA_S9_EEENS6_IJNS7_ILi1EEESI_SI_EEESC_SE_Li128ELb1ELb1ELb0ELb0EEENS1_19SingleTileSchedulerILb1ELb0ELb1ELi128EEEEEEEEEvNT_6ParamsE --------------------------
	.section	.nv.info._ZN7cutlass13device_kernelIN5flash19enable_sm80_to_sm89INS1_16FlashAttnFwdSm80INS1_25CollectiveMainloopFwdSm80ILi4ELi1ELb0EN4cute5tupleIJNS5_1CILi128EEENS7_ILi96EEENS7_ILi64EEEEEELi64ENS_6half_tEfNS_4arch4Sm80ELb0ELb1ELb0ELb1ELb0ELb1ELb1ELb0EEENS1_21CollectiveEpilogueFwdINS6_IJS8_SA_S9_EEENS6_IJNS7_ILi1EEESI_SI_EEESC_SE_Li128ELb1ELb1ELb0ELb0EEENS1_19SingleTileSchedulerILb1ELb0ELb1ELi128EEEEEEEEEvNT_6ParamsE,"",@"SHT_CUDA_INFO"
	.sectionflags	@""
	.align	4


	//----- nvinfo : EIATTR_CUDA_API_VERSION
	.align		4
        /*0000*/ 	.byte	0x04, 0x37
        /*0002*/ 	.short	(.L_378 - .L_377)
.L_377:
        /*0004*/ 	.word	0x00000082


	//----- nvinfo : EIATTR_SW2861232_WAR
	.align		4
.L_378:
        /*0008*/ 	.byte	0x01, 0x35
	.zero		2


	//----- nvinfo : EIATTR_PARAM_CBANK
	.align		4
        /*000c*/ 	.byte	0x04, 0x0a
        /*000e*/ 	.short	(.L_380 - .L_379)
	.align		4
.L_379:
        /*0010*/ 	.word	index@(.nv.constant0._ZN7cutlass13device_kernelIN5flash19enable_sm80_to_sm89INS1_16FlashAttnFwdSm80INS1_25CollectiveMainloopFwdSm80ILi4ELi1ELb0EN4cute5tupleIJNS5_1CILi128EEENS7_ILi96EEENS7_ILi64EEEEEELi64ENS_6half_tEfNS_4arch4Sm80ELb0ELb1ELb0ELb1ELb0ELb1ELb1ELb0EEENS1_21CollectiveEpilogueFwdINS6_IJS8_SA_S9_EEENS6_IJNS7_ILi1EEESI_SI_EEESC_SE_Li128ELb1ELb1ELb0ELb0EEENS1_19SingleTileSchedulerILb1ELb0ELb1ELi128EEEEEEEEEvNT_6ParamsE)
        /*0014*/ 	.short	0x0160
        /*0016*/ 	.short	0x0418


	//----- nvinfo : EIATTR_CBANK_PARAM_SIZE
	.align		4
.L_380:
        /*0018*/ 	.byte	0x03, 0x19
        /*001a*/ 	.short	0x0418


	//----- nvinfo : EIATTR_KPARAM_INFO
	.align		4
        /*001c*/ 	.byte	0x04, 0x17
        /*001e*/ 	.short	(.L_382 - .L_381)
.L_381:
        /*0020*/ 	.word	0x00000000
        /*0024*/ 	.short	0x0000
        /*0026*/ 	.short	0x0000
        /*0028*/ 	.byte	0x00, 0xf0, 0x61, 0x10


	//----- nvinfo : EIATTR_MAXREG_COUNT
	.align		4
.L_382:
        /*002c*/ 	.byte	0x03, 0x1b
        /*002e*/ 	.short	0x00ff


	//----- nvinfo : EIATTR_NUM_BARRIERS
	.align		4
        /*0030*/ 	.byte	0x02, 0x4c
        /*0032*/ 	.byte	0x02
	.zero		1


	//----- nvinfo : EIATTR_ANNOTATIONS
	.align		4
        /*0034*/ 	.byte	0x04, 0x55
        /*0036*/ 	.short	(.L_384 - .L_383)


	//   ....[0]....
.L_383:
        /* <DEDUP_REMOVED lines=56> */


	//----- nvinfo : EIATTR_MERCURY_ISA_VERSION
	.align		4
.L_384:
        /*03a0*/ 	.byte	0x03, 0x5f
        /*03a2*/ 	.short	0x0000


	//----- nvinfo : EIATTR_COOP_GROUP_MASK_REGIDS
	.align		4
        /*03a4*/ 	.byte	0x04, 0x29
        /*03a6*/ 	.short	(.L_386 - .L_385)


	//   ....[0]....
.L_385:
        /*03a8*/ 	.word	0xffffffff


	//   ....[1]....
        /*03ac*/ 	.word	0xffffffff


	//   ....[2]....
        /*03b0*/ 	.word	0xffffffff


	//   ....[3]....
        /*03b4*/ 	.word	0xffffffff


	//   ....[4]....
        /*03b8*/ 	.word	0xffffffff


	//   ....[5]....
        /*03bc*/ 	.word	0xffffffff


	//   ....[6]....
        /*03c0*/ 	.word	0xffffffff


	//   ....[7]....
        /*03c4*/ 	.word	0xffffffff


	//   ....[8]....
        /*03c8*/ 	.word	0xffffffff


	//   ....[9]....
        /*03cc*/ 	.word	0xffffffff


	//   ....[10]....
        /*03d0*/ 	.word	0xffffffff


	//   ....[11]....
        /*03d4*/ 	.word	0xffffffff


	//   ....[12]....
        /*03d8*/ 	.word	0xffffffff


	//   ....[13]....
        /*03dc*/ 	.word	0xffffffff


	//   ....[14]....
        /*03e0*/ 	.word	0xffffffff


	//   ....[15]....
        /*03e4*/ 	.word	0xffffffff


	//   ....[16]....
        /*03e8*/ 	.word	0xffffffff


	//   ....[17]....
        /*03ec*/ 	.word	0xffffffff


	//   ....[18]....
        /*03f0*/ 	.word	0xffffffff


	//   ....[19]....
        /*03f4*/ 	.word	0xffffffff


	//   ....[20]....
        /*03f8*/ 	.word	0xffffffff


	//   ....[21]....
        /*03fc*/ 	.word	0xffffffff


	//   ....[22]....
        /*0400*/ 	.word	0xffffffff


	//   ....[23]....
        /*0404*/ 	.word	0xffffffff


	//   ....[24]....
        /*0408*/ 	.word	0xffffffff


	//   ....[25]....
        /*040c*/ 	.word	0xffffffff


	//   ....[26]....
        /*0410*/ 	.word	0xffffffff


	//   ....[27]....
        /*0414*/ 	.word	0xffffffff


	//   ....[28]....
        /*0418*/ 	.word	0xffffffff


	//   ....[29]....
        /*041c*/ 	.word	0xffffffff


	//   ....[30]....
        /*0420*/ 	.word	0xffffffff


	//   ....[31]....
        /*0424*/ 	.word	0xffffffff


	//   ....[32]....
        /*0428*/ 	.word	0xffffffff


	//   ....[33]....
        /*042c*/ 	.word	0xffffffff


	//   ....[34]....
        /*0430*/ 	.word	0xffffffff


	//   ....[35]....
        /*0434*/ 	.word	0xffffffff


	//   ....[36]....
        /*0438*/ 	.word	0xffffffff


	//   ....[37]....
        /*043c*/ 	.word	0xffffffff


	//   ....[38]....
        /*0440*/ 	.word	0xffffffff


	//   ....[39]....
        /*0444*/ 	.word	0xffffffff


	//   ....[40]....
        /*0448*/ 	.word	0xffffffff


	//   ....[41]....
        /*044c*/ 	.word	0xffffffff


	//   ....[42]....
        /*0450*/ 	.word	0xffffffff


	//   ....[43]....
        /*0454*/ 	.word	0xffffffff


	//   ....[44]....
        /*0458*/ 	.word	0xffffffff


	//   ....[45]....
        /*045c*/ 	.word	0xffffffff


	//   ....[46]....
        /*0460*/ 	.word	0xffffffff


	//   ....[47]....
        /*0464*/ 	.word	0xffffffff


	//   ....[48]....
        /*0468*/ 	.word	0xffffffff


	//   ....[49]....
        /*046c*/ 	.word	0xffffffff


	//   ....[50]....
        /*0470*/ 	.word	0xffffffff


	//   ....[51]....
        /*0474*/ 	.word	0xffffffff


	//   ....[52]....
        /*0478*/ 	.word	0xffffffff


	//   ....[53]....
        /*047c*/ 	.word	0xffffffff


	//   ....[54]....
        /*0480*/ 	.word	0xffffffff


	//   ....[55]....
        /*0484*/ 	.word	0xffffffff


	//   ....[56]....
        /*0488*/ 	.word	0xffffffff


	//   ....[57]....
        /*048c*/ 	.word	0xffffffff


	//   ....[58]....
        /*0490*/ 	.word	0xffffffff


	//   ....[59]....
        /*0494*/ 	.word	0xffffffff


	//   ....[60]....
        /*0498*/ 	.word	0xffffffff


	//   ....[61]....
        /*049c*/ 	.word	0xffffffff


	//   ....[62]....
        /*04a0*/ 	.word	0xffffffff


	//   ....[63]....
        /*04a4*/ 	.word	0xffffffff


	//   ....[64]....
        /*04a8*/ 	.word	0xffffffff


	//   ....[65]....
        /*04ac*/ 	.word	0xffffffff


	//   ....[66]....
        /*04b0*/ 	.word	0xffffffff


	//   ....[67]....
        /*04b4*/ 	.word	0xffffffff


	//   ....[68]....
        /*04b8*/ 	.word	0xffffffff


	//   ....[69]....
        /*04bc*/ 	.word	0xffffffff


	//   ....[70]....
        /*04c0*/ 	.word	0xffffffff


	//   ....[71]....
        /*04c4*/ 	.word	0xffffffff


	//   ....[72]....
        /*04c8*/ 	.word	0xffffffff


	//   ....[73]....
        /*04cc*/ 	.word	0xffffffff


	//   ....[74]....
        /*04d0*/ 	.word	0xffffffff


	//   ....[75]....
        /*04d4*/ 	.word	0xffffffff


	//   ....[76]....
        /*04d8*/ 	.word	0xffffffff


	//   ....[77]....
        /*04dc*/ 	.word	0xffffffff


	//   ....[78]....
        /*04e0*/ 	.word	0xffffffff


	//   ....[79]....
        /*04e4*/ 	.word	0xffffffff


	//   ....[80]....
        /*04e8*/ 	.word	0xffffffff


	//   ....[81]....
        /*04ec*/ 	.word	0xffffffff


	//   ....[82]....
        /*04f0*/ 	.word	0xffffffff


	//   ....[83]....
        /*04f4*/ 	.word	0xffffffff


	//   ....[84]....
        /*04f8*/ 	.word	0xffffffff


	//   ....[85]....
        /*04fc*/ 	.word	0xffffffff


	//   ....[86]....
        /*0500*/ 	.word	0xffffffff


	//   ....[87]....
        /*0504*/ 	.word	0xffffffff


	//   ....[88]....
        /*0508*/ 	.word	0xffffffff


	//   ....[89]....
        /*050c*/ 	.word	0xffffffff


	//   ....[90]....
        /*0510*/ 	.word	0xffffffff


	//   ....[91]....
        /*0514*/ 	.word	0xffffffff


	//   ....[92]....
        /*0518*/ 	.word	0xffffffff


	//   ....[93]....
        /*051c*/ 	.word	0xffffffff


	//   ....[94]....
        /*0520*/ 	.word	0xffffffff


	//   ....[95]....
        /*0524*/ 	.word	0xffffffff


	//   ....[96]....
        /*0528*/ 	.word	0xffffffff


	//   ....[97]....
        /*052c*/ 	.word	0xffffffff


	//   ....[98]....
        /*0530*/ 	.word	0xffffffff


	//   ....[99]....
        /*0534*/ 	.word	0xffffffff


	//   ....[100]....
        /*0538*/ 	.word	0xffffffff


	//   ....[101]....
        /*053c*/ 	.word	0xffffffff


	//   ....[102]....
        /*0540*/ 	.word	0xffffffff


	//   ....[103]....
        /*0544*/ 	.word	0xffffffff


	//   ....[104]....
        /*0548*/ 	.word	0xffffffff


	//   ....[105]....
        /*054c*/ 	.word	0xffffffff


	//   ....[106]....
        /*0550*/ 	.word	0xffffffff


	//   ....[107]....
        /*0554*/ 	.word	0xffffffff


	//   ....[108]....
        /*0558*/ 	.word	0xffffffff


	//   ....[109]....
        /*055c*/ 	.word	0xffffffff


	//   ....[110]....
        /*0560*/ 	.word	0xffffffff


	//   ....[111]....
        /*0564*/ 	.word	0xffffffff


	//   ....[112]....
        /*0568*/ 	.word	0xffffffff


	//   ....[113]....
        /*056c*/ 	.word	0xffffffff


	//   ....[114]....
        /*0570*/ 	.word	0xffffffff


	//   ....[115]....
        /*0574*/ 	.word	0xffffffff


	//   ....[116]....
        /*0578*/ 	.word	0xffffffff


	//   ....[117]....
        /*057c*/ 	.word	0xffffffff


	//   ....[118]....
        /*0580*/ 	.word	0xffffffff


	//   ....[119]....
        /*0584*/ 	.word	0xffffffff


	//   ....[120]....
        /*0588*/ 	.word	0xffffffff


	//   ....[121]....
        /*058c*/ 	.word	0xffffffff


	//   ....[122]....
        /*0590*/ 	.word	0xffffffff


	//   ....[123]....
        /*0594*/ 	.word	0xffffffff


	//   ....[124]....
        /*0598*/ 	.word	0xffffffff


	//   ....[125]....
        /*059c*/ 	.word	0xffffffff


	//   ....[126]....
        /*05a0*/ 	.word	0xffffffff


	//   ....[127]....
        /*05a4*/ 	.word	0xffffffff


	//   ....[128]....
        /*05a8*/ 	.word	0xffffffff


	//   ....[129]....
        /*05ac*/ 	.word	0xffffffff


	//   ....[130]....
        /*05b0*/ 	.word	0xffffffff


	//   ....[131]....
        /*05b4*/ 	.word	0xffffffff


	//   ....[132]....
        /*05b8*/ 	.word	0xffffffff


	//   ....[133]....
        /*05bc*/ 	.word	0xffffffff


	//   ....[134]....
        /*05c0*/ 	.word	0xffffffff


	//   ....[135]....
        /*05c4*/ 	.word	0xffffffff


	//   ....[136]....
        /*05c8*/ 	.word	0xffffffff


	//   ....[137]....
        /*05cc*/ 	.word	0xffffffff


	//   ....[138]....
        /*05d0*/ 	.word	0xffffffff


	//   ....[139]....
        /*05d4*/ 	.word	0xffffffff


	//   ....[140]....
        /*05d8*/ 	.word	0xffffffff


	//----- nvinfo : EIATTR_COOP_GROUP_INSTR_OFFSETS
	.align		4
.L_386:
        /*05dc*/ 	.byte	0x04, 0x28
        /*05de*/ 	.short	(.L_388 - .L_387)


	//   ....[0]....
.L_387:
        /*05e0*/ 	.word	0x00000090


	//   ....[1]....
        /*05e4*/ 	.word	0x000076e0


	//   ....[2]....
        /*05e8*/ 	.word	0x00007700


	//   ....[3]....
        /*05ec*/ 	.word	0x00007910


	//   ....[4]....
        /*05f0*/ 	.word	0x00007940


	//   ....[5]....
        /*05f4*/ 	.word	0x000079d0


	//   ....[6]....
        /*05f8*/ 	.word	0x00007a00


	//   ....[7]....
        /*05fc*/ 	.word	0x00007a90


	//   ....[8]....
        /*0600*/ 	.word	0x00007ac0


	//   ....[9]....
        /*0604*/ 	.word	0x00007b50


	//   ....[10]....
        /*0608*/ 	.word	0x00007b80


	//   ....[11]....
        /*060c*/ 	.word	0x00007c10


	//   ....[12]....
        /*0610*/ 	.word	0x00007c40


	//   ....[13]....
        /*0614*/ 	.word	0x00007cd0


	//   ....[14]....
        /*0618*/ 	.word	0x00007d00


	//   ....[15]....
        /*061c*/ 	.word	0x00007db0


	//   ....[16]....
        /*0620*/ 	.word	0x00007dd0


	//   ....[17]....
        /*0624*/ 	.word	0x000085a0


	//   ....[18]....
        /*0628*/ 	.word	0x000085c0


	//   ....[19]....
        /*062c*/ 	.word	0x000085d0


	//   ....[20]....
        /*0630*/ 	.word	0x000085e0


	//   ....[21]....
        /*0634*/ 	.word	0x00008750


	//   ....[22]....
        /*0638*/ 	.word	0x00008810


	//   ....[23]....
        /*063c*/ 	.word	0x00008850


	//   ....[24]....
        /*0640*/ 	.word	0x00008890


	//   ....[25]....
        /*0644*/ 	.word	0x00008a30


	//   ....[26]....
        /*0648*/ 	.word	0x00008af0


	//   ....[27]....
        /*064c*/ 	.word	0x00008b30


	//   ....[28]....
        /*0650*/ 	.word	0x00008b70


	//   ....[29]....
        /*0654*/ 	.word	0x00008d30


	//   ....[30]....
        /*0658*/ 	.word	0x00008df0


	//   ....[31]....
        /*065c*/ 	.word	0x00008e30


	//   ....[32]....
        /*0660*/ 	.word	0x00008e70


	//   ....[33]....
        /*0664*/ 	.word	0x0000ab10


	//   ....[34]....
        /*0668*/ 	.word	0x0000ab30


	//   ....[35]....
        /*066c*/ 	.word	0x0000ab60


	//   ....[36]....
        /*0670*/ 	.word	0x0000ab70


	//   ....[37]....
        /*0674*/ 	.word	0x0000ac50


	//   ....[38]....
        /*0678*/ 	.word	0x0000ac90


	//   ....[39]....
        /*067c*/ 	.word	0x0000acb0


	//   ....[40]....
        /*0680*/ 	.word	0x0000acc0


	//   ....[41]....
        /*0684*/ 	.word	0x0000ae90


	//   ....[42]....
        /*0688*/ 	.word	0x0000aed0


	//   ....[43]....
        /*068c*/ 	.word	0x0000aef0


	//   ....[44]....
        /*0690*/ 	.word	0x0000af00


	//   ....[45]....
        /*0694*/ 	.word	0x0000b030


	//   ....[46]....
        /*0698*/ 	.word	0x0000b080


	//   ....[47]....
        /*069c*/ 	.word	0x0000b0c0


	//   ....[48]....
        /*06a0*/ 	.word	0x0000b0f0


	//   ....[49]....
        /*06a4*/ 	.word	0x0000ded0


	//   ....[50]....
        /*06a8*/ 	.word	0x0000e100


	//   ....[51]....
        /*06ac*/ 	.word	0x0000e2a0


	//   ....[52]....
        /*06b0*/ 	.word	0x0000f110


	//   ....[53]....
        /*06b4*/ 	.word	0x0000ff00


	//   ....[54]....
        /*06b8*/ 	.word	0x00010020


	//   ....[55]....
        /*06bc*/ 	.word	0x00010120


	//   ....[56]....
        /*06c0*/ 	.word	0x00010240


	//   ....[57]....
        /*06c4*/ 	.word	0x000108a0


	//   ....[58]....
        /*06c8*/ 	.word	0x00010930


	//   ....[59]....
        /*06cc*/ 	.word	0x000109b0


	//   ....[60]....
        /*06d0*/ 	.word	0x00010a90


	//   ....[61]....
        /*06d4*/ 	.word	0x00013bd0


	//   ....[62]....
        /*06d8*/ 	.word	0x00013d90


	//   ....[63]....
        /*06dc*/ 	.word	0x00013f50


	//   ....[64]....
        /*06e0*/ 	.word	0x00015380


	//   ....[65]....
        /*06e4*/ 	.word	0x00015b50


	//   ....[66]....
        /*06e8*/ 	.word	0x00015d10


	//   ....[67]....
        /*06ec*/ 	.word	0x00015fa0


	//   ....[68]....
        /*06f0*/ 	.word	0x00016070


	//   ....[69]....
        /*06f4*/ 	.word	0x000160c0


	//   ....[70]....
        /*06f8*/ 	.word	0x00016180


	//   ....[71]....
        /*06fc*/ 	.word	0x000164f0


	//   ....[72]....
        /*0700*/ 	.word	0x000165e0


	//   ....[73]....
        /*0704*/ 	.word	0x00019b50


	//   ....[74]....
        /*0708*/ 	.word	0x00019bb0


	//   ....[75]....
        /*070c*/ 	.word	0x00019c60


	//   ....[76]....
        /*0710*/ 	.word	0x00019cc0


	//   ....[77]....
        /*0714*/ 	.word	0x00019cf0


	//   ....[78]....
        /*0718*/ 	.word	0x00019d70


	//   ....[79]....
        /*071c*/ 	.word	0x00019fc0


	//   ....[80]....
        /*0720*/ 	.word	0x0001a240


	//   ....[81]....
        /*0724*/ 	.word	0x0001cf60


	//   ....[82]....
        /*0728*/ 	.word	0x0001d400


	//   ....[83]....
        /*072c*/ 	.word	0x0001ddd0


	//   ....[84]....
        /*0730*/ 	.word	0x0001e5a0


	//   ....[85]....
        /*0734*/ 	.word	0x0001f340


	//   ....[86]....
        /*0738*/ 	.word	0x0001f4f0


	//   ....[87]....
        /*073c*/ 	.word	0x0001f5d0


	//   ....[88]....
        /*0740*/ 	.word	0x0001f770


	//   ....[89]....
        /*0744*/ 	.word	0x0001f820


	//   ....[90]....
        /*0748*/ 	.word	0x0001f960


	//   ....[91]....
        /*074c*/ 	.word	0x0001fc40


	//   ....[92]....
        /*0750*/ 	.word	0x0001fcd0


	//   ....[93]....
        /*0754*/ 	.word	0x00022070


	//   ....[94]....
        /*0758*/ 	.word	0x00022080


	//   ....[95]....
        /*075c*/ 	.word	0x00022090


	//   ....[96]....
        /*0760*/ 	.word	0x000220a0


	//   ....[97]....
        /*0764*/ 	.word	0x000220d0


	//   ....[98]....
        /*0768*/ 	.word	0x000220f0


	//   ....[99]....
        /*076c*/ 	.word	0x00022110


	//   ....[100]....
        /*0770*/ 	.word	0x00022120


	//   ....[101]....
        /*0774*/ 	.word	0x00023400


	//   ....[102]....
        /*0778*/ 	.word	0x00023460


	//   ....[103]....
        /*077c*/ 	.word	0x00023480


	//   ....[104]....
        /*0780*/ 	.word	0x000234b0


	//   ....[105]....
        /*0784*/ 	.word	0x000234f0


	//   ....[106]....
        /*0788*/ 	.word	0x00023520


	//   ....[107]....
        /*078c*/ 	.word	0x00023550


	//   ....[108]....
        /*0790*/ 	.word	0x00023580


	//   ....[109]....
        /*0794*/ 	.word	0x00023670


	//   ....[110]....
        /*0798*/ 	.word	0x00023680


	//   ....[111]....
        /*079c*/ 	.word	0x000236c0


	//   ....[112]....
        /*07a0*/ 	.word	0x000236f0


	//   ....[113]....
        /*07a4*/ 	.word	0x00023740


	//   ....[114]....
        /*07a8*/ 	.word	0x00023760


	//   ....[115]....
        /*07ac*/ 	.word	0x00023770


	//   ....[116]....
        /*07b0*/ 	.word	0x000237d0


	//   ....[117]....
        /*07b4*/ 	.word	0x00023880


	//   ....[118]....
        /*07b8*/ 	.word	0x000238b0


	//   ....[119]....
        /*07bc*/ 	.word	0x000238e0


	//   ....[120]....
        /*07c0*/ 	.word	0x00023900


	//   ....[121]....
        /*07c4*/ 	.word	0x00023910


	//   ....[122]....
        /*07c8*/ 	.word	0x00023920


	//   ....[123]....
        /*07cc*/ 	.word	0x000239a0


	//   ....[124]....
        /*07d0*/ 	.word	0x000239b0


	//   ....[125]....
        /*07d4*/ 	.word	0x000240d0


	//   ....[126]....
        /*07d8*/ 	.word	0x00024110


	//   ....[127]....
        /*07dc*/ 	.word	0x00024140


	//   ....[128]....
        /*07e0*/ 	.word	0x00024170


	//   ....[129]....
        /*07e4*/ 	.word	0x000241a0


	//   ....[130]....
        /*07e8*/ 	.word	0x000241d0


	//   ....[131]....
        /*07ec*/ 	.word	0x00024200


	//   ....[132]....
        /*07f0*/ 	.word	0x00024230


	//   ....[133]....
        /*07f4*/ 	.word	0x00024250


	//   ....[134]....
        /*07f8*/ 	.word	0x00024270


	//   ....[135]....
        /*07fc*/ 	.word	0x00024280


	//   ....[136]....
        /*0800*/ 	.word	0x00024290


	//   ....[137]....
        /*0804*/ 	.word	0x000242a0


	//   ....[138]....
        /*0808*/ 	.word	0x000242b0


	//   ....[139]....
        /*080c*/ 	.word	0x000242c0


	//   ....[140]....
        /*0810*/ 	.word	0x000242f0


	//----- nvinfo : EIATTR_EXIT_INSTR_OFFSETS
	.align		4
.L_388:
        /*0814*/ 	.byte	0x04, 0x1c
        /*0816*/ 	.short	(.L_390 - .L_389)


	//   ....[0]....
.L_389:
        /*0818*/ 	.word	0x00000370


	//   ....[1]....
        /*081c*/ 	.word	0x00023a50


	//   ....[2]....
        /*0820*/ 	.word	0x00023a90


	//   ....[3]....
        /*0824*/ 	.word	0x00024480


	//   ....[4]....
        /*0828*/ 	.word	0x000244c0


	//----- nvinfo : EIATTR_CTAIDZ_USED
	.align		4
.L_390:
        /*082c*/ 	.byte	0x01, 0x04
	.zero		2


	//----- nvinfo : EIATTR_MAX_THREADS
	.align		4
        /*0830*/ 	.byte	0x04, 0x05
        /*0832*/ 	.short	(.L_392 - .L_391)
.L_391:
        /*0834*/ 	.word	0x00000080
        /*0838*/ 	.word	0x00000001
        /*083c*/ 	.word	0x00000001


	//----- nvinfo : EIATTR_CRS_STACK_SIZE
	.align		4
.L_392:
        /*0840*/ 	.byte	0x04, 0x1e
        /*0842*/ 	.short	(.L_394 - .L_393)
.L_393:
        /*0844*/ 	.word	0x00000000
.L_394:


//--------------------- .nv.info._ZN7cutlass13device_kernelIN5flash19enable_sm80_to_sm89INS1_16FlashAttnFwdSm80INS1_25CollectiveMainloopFwdSm80ILi4ELi1ELb0EN4cute5tupleIJNS5_1CILi128EEENS7_ILi112EEENS7_ILi64EEEEEELi64ENS_6half_tEfNS_4arch4Sm80ELb1ELb0ELb0ELb0ELb0ELb0ELb1ELb0EEENS1_21CollectiveEpilogueFwdINS6_IJS8_SA_S9_EEENS6_IJNS7_ILi1EEESI_SI_EEESC_SE_Li128ELb0ELb1ELb0ELb0EEENS1_30DynamicPersistentTileSchedulerILi128ELi128ELb0ELb1ELb0EEEEEEEEEvNT_6ParamsE --------------------------
	.section	.nv.info._ZN7cutlass13device_kernelIN5flash19enable_sm80_to_sm89INS1_16FlashAttnFwdSm80INS1_25CollectiveMainloopFwdSm80ILi4ELi1ELb0EN4cute5tupleIJNS5_1CILi128EEENS7_ILi112EEENS7_ILi64EEEEEELi64ENS_6half_tEfNS_4arch4Sm80ELb1ELb0ELb0ELb0ELb0ELb0ELb1ELb0EEENS1_21CollectiveEpilogueFwdINS6_IJS8_SA_S9_EEENS6_IJNS7_ILi1EEESI_SI_EEESC_SE_Li128ELb0ELb1ELb0ELb0EEENS1_30DynamicPersistentTileSchedulerILi128ELi128ELb0ELb1ELb0EEEEEEEEEvNT_6ParamsE,"",@"SHT_CUDA_INFO"
	.sectionflags	@""
	.align	4


	//----- nvinfo : EIATTR_CUDA_API_VERSION
	.align		4
        /*0000*/ 	.byte	0x04, 0x37
        /*0002*/ 	.short	(.L_396 - .L_395)
.L_395:
        /*0004*/ 	.word	0x00000082


	//----- nvinfo : EIATTR_SW2861232_WAR
	.align		4
.L_396:
        /*0008*/ 	.byte	0x01, 0x35
	.zero		2


	//----- nvinfo : EIATTR_PARAM_CBANK
	.align		4
        /*000c*/ 	.byte	0x04, 0x0a
        /*000e*/ 	.short	(.L_398 - .L_397)
	.align		4
.L_397:
        /*0010*/ 	.word	index@(.nv.constant0._ZN7cutlass13device_kernelIN5flash19enable_sm80_to_sm89INS1_16FlashAttnFwdSm80INS1_25CollectiveMainloopFwdSm80ILi4ELi1ELb0EN4cute5tupleIJNS5_1CILi128EEENS7_ILi112EEENS7_ILi64EEEEEELi64ENS_6half_tEfNS_4arch4Sm80ELb1ELb0ELb0ELb0ELb0ELb0ELb1ELb0EEENS1_21CollectiveEpilogueFwdINS6_IJS8_SA_S9_EEENS6_IJNS7_ILi1EEESI_SI_EEESC_SE_Li128ELb0ELb1ELb0ELb0EEENS1_30DynamicPersistentTileSchedulerILi128ELi128ELb0ELb1ELb0EEEEEEEEEvNT_6ParamsE)
        /*0014*/ 	.short	0x0160
        /*0016*/ 	.short	0x0428


	//----- nvinfo : EIATTR_CBANK_PARAM_SIZE
	.align		4
.L_398:
        /*0018*/ 	.byte	0x03, 0x19
        /*001a*/ 	.short	0x0428


	//----- nvinfo : EIATTR_KPARAM_INFO
	.align		4
        /*001c*/ 	.byte	0x04, 0x17
        /*001e*/ 	.short	(.L_400 - .L_399)
.L_399:
        /*0020*/ 	.word	0x00000000
        /*0024*/ 	.short	0x0000
        /*0026*/ 	.short	0x0000
        /*0028*/ 	.byte	0x00, 0xf0, 0xa1, 0x10


	//----- nvinfo : EIATTR_MAXREG_COUNT
	.align		4
.L_400:
        /*002c*/ 	.byte	0x03, 0x1b
        /*002e*/ 	.short	0x00ff


	//----- nvinfo : EIATTR_NUM_BARRIERS
	.align		4
        /*0030*/ 	.byte	0x02, 0x4c
        /*0032*/ 	.byte	0x06
	.zero		1


	//----- nvinfo : EIATTR_ANNOTATIONS
	.align		4
        /*0034*/ 	.byte	0x04, 0x55
        /*0036*/ 	.short	(.L_402 - .L_401)


	//   ....[0]....
.L_401:
        /* <DEDUP_REMOVED lines=98> */


	//----- nvinfo : EIATTR_MERCURY_ISA_VERSION
	.align		4
.L_402:
        /*0640*/ 	.byte	0x03, 0x5f
        /*0642*/ 	.short	0x0000


	//----- nvinfo : EIATTR_INT_WARP_WIDE_INSTR_OFFSETS
	.align		4
        /*0644*/ 	.byte	0x04, 0x31
        /*0646*/ 	.short	(.L_404 - .L_403)


	//   ....[0]....
.L_403:
        /*0648*/ 	.word	0x00011ba0


	//   ....[1]....
        /*064c*/ 	.word	0x00011c20


	//----- nvinfo : EIATTR_COOP_GROUP_MASK_REGIDS
	.align		4
.L_404:
        /*0650*/ 	.byte	0x04, 0x29
        /*0652*/ 	.short	(.L_406 - .L_405)


	//   ....[0]....
.L_405:
        /*0654*/ 	.word	0xffffffff


	//   ....[1]....
        /*0658*/ 	.word	0xffffffff


	//   ....[2]....
        /*065c*/ 	.word	0xffffffff


	//   ....[3]....
        /*0660*/ 	.word	0xffffffff


	//   ....[4]....
        /*0664*/ 	.word	0xffffffff


	//   ....[5]....
        /*0668*/ 	.word	0xffffffff


	//   ....[6]....
        /*066c*/ 	.word	0xffffffff


	//   ....[7]....
        /*0670*/ 	.word	0xffffffff


	//   ....[8]....
        /*0674*/ 	.word	0xffffffff


	//   ....[9]....
        /*0678*/ 	.word	0xffffffff


	//   ....[10]....
        /*067c*/ 	.word	0xffffffff


	//   ....[11]....
        /*0680*/ 	.word	0xffffffff


	//   ....[12]....
        /*0684*/ 	.word	0xffffffff


	//   ....[13]....
        /*0688*/ 	.word	0xffffffff


	//   ....[14]....
        /*068c*/ 	.word	0xffffffff


	//   ....[15]....
        /*0690*/ 	.word	0xffffffff


	//   ....[16]....
        /*0694*/ 	.word	0xffffffff


	//   ....[17]....
        /*0698*/ 	.word	0xffffffff


	//   ....[18]....
        /*069c*/ 	.word	0xffffffff


	//   ....[19]....
        /*06a0*/ 	.word	0xffffffff


	//   ....[20]....
        /*06a4*/ 	.word	0xffffffff


	//   ....[21]....
        /*06a8*/ 	.word	0xffffffff


	//   ....[22]....
        /*06ac*/ 	.word	0xffffffff


	//   ....[23]....
        /*06b0*/ 	.word	0xffffffff


	//   ....[24]....
        /*06b4*/ 	.word	0xffffffff


	//   ....[25]....
        /*06b8*/ 	.word	0xffffffff


	//   ....[26]....
        /*06bc*/ 	.word	0xffffffff


	//   ....[27]....
        /*06c0*/ 	.word	0xffffffff


	//   ....[28]....
        /*06c4*/ 	.word	0xffffffff


	//   ....[29]....
        /*06c8*/ 	.word	0xffffffff


	//   ....[30]....
        /*06cc*/ 	.word	0xffffffff


	//   ....[31]....
        /*06d0*/ 	.word	0xffffffff


	//   ....[32]....
        /*06d4*/ 	.word	0xffffffff


	//   ....[33]....
        /*06d8*/ 	.word	0xffffffff


	//   ....[34]....
        /*06dc*/ 	.word	0xffffffff


	//   ....[35]....
        /*06e0*/ 	.word	0xffffffff


	//   ....[36]....
        /*06e4*/ 	.word	0xffffffff


	//   ....[37]....
        /*06e8*/ 	.word	0xffffffff


	//   ....[38]....
        /*06ec*/ 	.word	0xffffffff


	//   ....[39]....
        /*06f0*/ 	.word	0xffffffff


	//   ....[40]....
        /*06f4*/ 	.word	0xffffffff


	//   ....[41]....
        /*06f8*/ 	.word	0xffffffff


	//   ....[42]....
        /*06fc*/ 	.word	0xffffffff


	//   ....[43]....
        /*0700*/ 	.word	0xffffffff


	//   ....[44]....
        /*0704*/ 	.word	0xffffffff


	//   ....[45]....
        /*0708*/ 	.word	0xffffffff


	//   ....[46]....
        /*070c*/ 	.word	0xffffffff


	//   ....[47]....
        /*0710*/ 	.word	0xffffffff


	//   ....[48]....
        /*0714*/ 	.word	0xffffffff


	//   ....[49]....
        /*0718*/ 	.word	0xffffffff


	//   ....[50]....
        /*071c*/ 	.word	0xffffffff


	//   ....[51]....
        /*0720*/ 	.word	0xffffffff


	//   ....[52]....
        /*0724*/ 	.word	0xffffffff


	//   ....[53]....
        /*0728*/ 	.word	0xffffffff


	//   ....[54]....
        /*072c*/ 	.word	0xffffffff


	//   ....[55]....
        /*0730*/ 	.word	0xffffffff


	//   ....[56]....
        /*0734*/ 	.word	0xffffffff


	//   ....[57]....
        /*0738*/ 	.word	0xffffffff


	//   ....[58]....
        /*073c*/ 	.word	0xffffffff


	//   ....[59]....
        /*0740*/ 	.word	0xffffffff


	//   ....[60]....
        /*0744*/ 	.word	0xffffffff


	//   ....[61]....
        /*0748*/ 	.word	0xffffffff


	//   ....[62]....
        /*074c*/ 	.word	0xffffffff


	//   ....[63]....
        /*0750*/ 	.word	0xffffffff


	//   ....[64]....
        /*0754*/ 	.word	0xffffffff


	//   ....[65]....
        /*0758*/ 	.word	0xffffffff


	//   ....[66]....
        /*075c*/ 	.word	0xffffffff


	//   ....[67]....
        /*0760*/ 	.word	0xffffffff


	//   ....[68]....
        /*0764*/ 	.word	0xffffffff


	//   ....[69]....
        /*0768*/ 	.word	0xffffffff


	//   ....[70]....
        /*076c*/ 	.word	0xffffffff


	//   ....[71]....
        /*0770*/ 	.word	0xffffffff


	//   ....[72]....
        /*0774*/ 	.word	0xffffffff


	//   ....[73]....
        /*0778*/ 	.word	0xffffffff


	//   ....[74]....
        /*077c*/ 	.word	0xffffffff


	//   ....[75]....
        /*0780*/ 	.word	0xffffffff


	//   ....[76]....
        /*0784*/ 	.word	0xffffffff


	//   ....[77]....
        /*0788*/ 	.word	0xffffffff


	//   ....[78]....
        /*078c*/ 	.word	0xffffffff


	//   ....[79]....
        /*0790*/ 	.word	0xffffffff


	//   ....[80]....
        /*0794*/ 	.word	0xffffffff


	//   ....[81]....
        /*0798*/ 	.word	0xffffffff


	//   ....[82]....
        /*079c*/ 	.word	0xffffffff


	//   ....[83]....
        /*07a0*/ 	.word	0xffffffff


	//   ....[84]....
        /*07a4*/ 	.word	0xffffffff


	//   ....[85]....
        /*07a8*/ 	.word	0xffffffff


	//   ....[86]....
        /*07ac*/ 	.word	0xffffffff


	//   ....[87]....
        /*07b0*/ 	.word	0xffffffff


	//   ....[88]....
        /*07b4*/ 	.word	0xffffffff


	//   ....[89]....
        /*07b8*/ 	.word	0xffffffff


	//   ....[90]....
        /*07bc*/ 	.word	0xffffffff


	//   ....[91]....
        /*07c0*/ 	.word	0xffffffff


	//   ....[92]....
        /*07c4*/ 	.word	0xffffffff


	//   ....[93]....
        /*07c8*/ 	.word	0xffffffff


	//   ....[94]....
        /*07cc*/ 	.word	0xffffffff


	//   ....[95]....
        /*07d0*/ 	.word	0xffffffff


	//   ....[96]....
        /*07d4*/ 	.word	0xffffffff


	//   ....[97]....
        /*07d8*/ 	.word	0xffffffff


	//   ....[98]....
        /*07dc*/ 	.word	0xffffffff


	//   ....[99]....
        /*07e0*/ 	.word	0xffffffff


	//   ....[100]....
        /*07e4*/ 	.word	0xffffffff


	//   ....[101]....
        /*07e8*/ 	.word	0xffffffff


	//   ....[102]....
        /*07ec*/ 	.word	0xffffffff


	//   ....[103]....
        /*07f0*/ 	.word	0xffffffff


	//   ....[104]....
        /*07f4*/ 	.word	0xffffffff


	//   ....[105]....
        /*07f8*/ 	.word	0xffffffff


	//   ....[106]....
        /*07fc*/ 	.word	0xffffffff


	//   ....[107]....
        /*0800*/ 	.word	0xffffffff


	//   ....[108]....
        /*0804*/ 	.word	0xffffffff


	//   ....[109]....
        /*0808*/ 	.word	0xffffffff


	//   ....[110]....
        /*080c*/ 	.word	0xffffffff


	//   ....[111]....
        /*0810*/ 	.word	0xffffffff


	//   ....[112]....
        /*0814*/ 	.word	0xffffffff


	//   ....[113]....
        /*0818*/ 	.word	0xffffffff


	//   ....[114]....
        /*081c*/ 	.word	0xffffffff


	//   ....[115]....
        /*0820*/ 	.word	0xffffffff


	//   ....[116]....
        /*0824*/ 	.word	0xffffffff


	//   ....[117]....
        /*0828*/ 	.word	0xffffffff


	//   ....[118]....
        /*082c*/ 	.word	0xffffffff


	//   ....[119]....
        /*0830*/ 	.word	0xffffffff


	//   ....[120]....
        /*0834*/ 	.word	0xffffffff


	//   ....[121]....
        /*0838*/ 	.word	0xffffffff


	//   ....[122]....
        /*083c*/ 	.word	0xffffffff


	//   ....[123]....
        /*0840*/ 	.word	0xffffffff


	//   ....[124]....
        /*0844*/ 	.word	0xffffffff


	//   ....[125]....
        /*0848*/ 	.word	0xffffffff


	//   ....[126]....
        /*084c*/ 	.word	0xffffffff


	//   ....[127]....
        /*0850*/ 	.word	0xffffffff


	//   ....[128]....
        /*0854*/ 	.word	0xffffffff


	//   ....[129]....
        /*0858*/ 	.word	0xffffffff


	//   ....[130]....
        /*085c*/ 	.word	0xffffffff


	//   ....[131]....
        /*0860*/ 	.word	0xffffffff


	//   ....[132]....
        /*0864*/ 	.word	0xffffffff


	//   ....[133]....
        /*0868*/ 	.word	0xffffffff


	//   ....[134]....
        /*086c*/ 	.word	0xffffffff


	//   ....[135]....
        /*0870*/ 	.word	0xffffffff


	//   ....[136]....
        /*0874*/ 	.word	0xffffffff


	//   ....[137]....
        /*0878*/ 	.word	0xffffffff


	//   ....[138]....
        /*087c*/ 	.word	0xffffffff


	//   ....[139]....
        /*0880*/ 	.word	0xffffffff


	//----- nvinfo : EIATTR_COOP_GROUP_INSTR_OFFSETS
	.align		4
.L_406:
        /*0884*/ 	.byte	0x04, 0x28
        /*0886*/ 	.short	(.L_408 - .L_407)


	//   ....[0]....
.L_407:
        /*0888*/ 	.word	0x00000050


	//   ....[1]....
        /*088c*/ 	.word	0x00001560


	//   ....[2]....
        /*0890*/ 	.word	0x00001580


	//   ....[3]....
        /*0894*/ 	.word	0x00001670


	//   ....[4]....
        /*0898*/ 	.word	0x00001680


	//   ....[5]....
        /*089c*/ 	.word	0x00001760


	//   ....[6]....
        /*08a0*/ 	.word	0x00001780


	//   ....[7]....
        /*08a4*/ 	.word	0x00001860


	//   ....[8]....
        /*08a8*/ 	.word	0x00001870


	//   ....[9]....
        /*08ac*/ 	.word	0x00001950


	//   ....[10]....
        /*08b0*/ 	.word	0x00001970


	//   ....[11]....
        /*08b4*/ 	.word	0x00001a50


	//   ....[12]....
        /*08b8*/ 	.word	0x00001a60


	//   ....[13]....
        /*08bc*/ 	.word	0x00001b40


	//   ....[14]....
        /*08c0*/ 	.word	0x00001b60


	//   ....[15]....
        /*08c4*/ 	.word	0x00001c40


	//   ....[16]....
        /*08c8*/ 	.word	0x00001c50


	//   ....[17]....
        /*08cc*/ 	.word	0x000032d0


	//   ....[18]....
        /*08d0*/ 	.word	0x00003300


	//   ....[19]....
        /*08d4*/ 	.word	0x00003d30


	//   ....[20]....
        /*08d8*/ 	.word	0x00003df0


	//   ....[21]....
        /*08dc*/ 	.word	0x00003e00


	//   ....[22]....
        /*08e0*/ 	.word	0x00003e30


	//   ....[23]....
        /*08e4*/ 	.word	0x00003ea0


	//   ....[24]....
        /*08e8*/ 	.word	0x00004210


	//   ....[25]....
        /*08ec*/ 	.word	0x00004c30


	//   ....[26]....
        /*08f0*/ 	.word	0x00004df0


	//   ....[27]....
        /*08f4*/ 	.word	0x00004e40


	//   ....[28]....
        /*08f8*/ 	.word	0x00004eb0


	//   ....[29]....
        /*08fc*/ 	.word	0x000080e0


	//   ....[30]....
        /*0900*/ 	.word	0x00008100


	//   ....[31]....
        /*0904*/ 	.word	0x00008420


	//   ....[32]....
        /*0908*/ 	.word	0x00008440


	//   ....[33]....
        /*090c*/ 	.word	0x00009240


	//   ....[34]....
        /*0910*/ 	.word	0x000097a0


	//   ....[35]....
        /*0914*/ 	.word	0x00009900


	//   ....[36]....
        /*0918*/ 	.word	0x00009b00


	//   ....[37]....
        /*091c*/ 	.word	0x00009bf0


	//   ....[38]....
        /*0920*/ 	.word	0x00009d10


	//   ....[39]....
        /*0924*/ 	.word	0x00009e30


	//   ....[40]....
        /*0928*/ 	.word	0x00009ea0


	//   ....[41]....
        /*092c*/ 	.word	0x0000e4d0


	//   ....[42]....
        /*0930*/ 	.word	0x0000e560


	//   ....[43]....
        /*0934*/ 	.word	0x0000e620


	//   ....[44]....
        /*0938*/ 	.word	0x0000e680


	//   ....[45]....
        /*093c*/ 	.word	0x0000e6c0


	//   ....[46]....
        /*0940*/ 	.word	0x0000e810


	//   ....[47]....
        /*0944*/ 	.word	0x0000e930


	//   ....[48]....
        /*0948*/ 	.word	0x0000ec20


	//   ....[49]....
        /*094c*/ 	.word	0x000113a0


	//   ....[50]....
        /*0950*/ 	.word	0x00011410


	//   ....[51]....
        /*0954*/ 	.word	0x00011420


	//   ....[52]....
        /*0958*/ 	.word	0x00011430


	//   ....[53]....
        /*095c*/ 	.word	0x00011460


	//   ....[54]....
        /*0960*/ 	.word	0x00011480


	//   ....[55]....
        /*0964*/ 	.word	0x00011490


	//   ....[56]....
        /*0968*/ 	.word	0x000114a0


	//   ....[57]....
        /*096c*/ 	.word	0x00012200


	//   ....[58]....
        /*0970*/ 	.word	0x00012620


	//   ....[59]....
        /*0974*/ 	.word	0x00012640


	//   ....[60]....
        /*0978*/ 	.word	0x00012650


	//   ....[61]....
        /*097c*/ 	.word	0x00012660


	//   ....[62]....
        /*0980*/ 	.word	0x00012670


	//   ....[63]....
        /*0984*/ 	.word	0x00012680


	//   ....[64]....
        /*0988*/ 	.word	0x00012690


	//   ....[65]....
        /*098c*/ 	.word	0x000126a0


	//   ....[66]....
        /*0990*/ 	.word	0x00012810


	//   ....[67]....
        /*0994*/ 	.word	0x00012840


	//   ....[68]....
        /*0998*/ 	.word	0x00012860


	//   ....[69]....
        /*099c*/ 	.word	0x00012870


	//   ....[70]....
        /*09a0*/ 	.word	0x00012890


	//   ....[71]....
        /*09a4*/ 	.word	0x000128b0


	//   ....[72]....
        /*09a8*/ 	.word	0x00012940


	//   ....[73]....
        /*09ac*/ 	.word	0x00012970


	//   ....[74]....
        /*09b0*/ 	.word	0x00012a00


	//   ....[75]....
        /*09b4*/ 	.word	0x00012a30


	//   ....[76]....
        /*09b8*/ 	.word	0x00012a40


	//   ....[77]....
        /*09bc*/ 	.word	0x00012a50


	//   ....[78]....
        /*09c0*/ 	.word	0x00012a60


	//   ....[79]....
        /*09c4*/ 	.word	0x00012a70


	//   ....[80]....
        /*09c8*/ 	.word	0x00012bc0


	//   ....[81]....
        /*09cc*/ 	.word	0x00012bd0


	//   ....[82]....
        /*09d0*/ 	.word	0x00013100


	//   ....[83]....
        /*09d4*/ 	.word	0x00013120


	//   ....[84]....
        /*09d8*/ 	.word	0x000131b0


	//   ....[85]....
        /*09dc*/ 	.word	0x000131c0


	//   ....[86]....
        /*09e0*/ 	.word	0x00013240


	//   ....[87]....
        /*09e4*/ 	.word	0x00013260


	//   ....[88]....
        /*09e8*/ 	.word	0x000132e0


	//   ....[89]....
        /*09ec*/ 	.word	0x000132f0


	//   ....[90]....
        /*09f0*/ 	.word	0x00013370


	//   ....[91]....
        /*09f4*/ 	.word	0x00013390


	//   ....[92]....
        /*09f8*/ 	.word	0x00013410


	//   ....[93]....
        /*09fc*/ 	.word	0x00013420


	//   ....[94]....
        /*0a00*/ 	.word	0x000134a0


	//   ....[95]....
        /*0a04*/ 	.word	0x000134c0


	//   ....[96]....
        /*0a08*/ 	.word	0x00013540


	//   ....[97]....
        /*0a0c*/ 	.word	0x00013550


	//   ....[98]....
        /*0a10*/ 	.word	0x00013660


	//   ....[99]....
        /*0a14*/ 	.word	0x00013750


	//   ....[100]....
        /*0a18*/ 	.word	0x000137c0


	//   ....[101]....
        /*0a1c*/ 	.word	0x00013830


	//   ....[102]....
        /*0a20*/ 	.word	0x00013890


	//   ....[103]....
        /*0a24*/ 	.word	0x00013900


	//   ....[104]....
        /*0a28*/ 	.word	0x00013970


	//   ....[105]....
        /*0a2c*/ 	.word	0x000139e0


	//   ....[106]....
        /*0a30*/ 	.word	0x00013a40


	//   ....[107]....
        /*0a34*/ 	.word	0x00013ab0


	//   ....[108]....
        /*0a38*/ 	.word	0x00013b20


	//   ....[109]....
        /*0a3c*/ 	.word	0x00013b90


	//   ....[110]....
        /*0a40*/ 	.word	0x00013bf0


	//   ....[111]....
        /*0a44*/ 	.word	0x00013c60


	//   ....[112]....
        /*0a48*/ 	.word	0x00013cd0


	//   ....[113]....
        /*0a4c*/ 	.word	0x00013d40


	//   ....[114]....
        /*0a50*/ 	.word	0x00013da0


	//   ....[115]....
        /*0a54*/ 	.word	0x00013e00


	//   ....[116]....
        /*0a58*/ 	.word	0x00013e60


	//   ....[117]....
        /*0a5c*/ 	.word	0x00013eb0


	//   ....[118]....
        /*0a60*/ 	.word	0x00013f10


	//   ....[119]....
        /*0a64*/ 	.word	0x00013f60


	//   ....[120]....
        /*0a68*/ 	.word	0x00013fc0


	//   ....[121]....
        /*0a6c*/ 	.word	0x00014010


	//   ....[122]....
        /*0a70*/ 	.word	0x00014070


	//   ....[123]....
        /*0a74*/ 	.word	0x000140e0


	//   ....[124]....
        /*0a78*/ 	.word	0x00014150


	//   ....[125]....
        /*0a7c*/ 	.word	0x000141c0


	//   ....[126]....
        /*0a80*/ 	.word	0x00014220


	//   ....[127]....
        /*0a84*/ 	.word	0x00014290


	//   ....[128]....
        /*0a88*/ 	.word	0x00014300


	//   ....[129]....
        /*0a8c*/ 	.word	0x00014370


	//   ....[130]....
        /*0a90*/ 	.word	0x000143d0


	//   ....[131]....
        /*0a94*/ 	.word	0x00014440


	//   ....[132]....
        /*0a98*/ 	.word	0x000144b0


	//   ....[133]....
        /*0a9c*/ 	.word	0x00014520


	//   ....[134]....
        /*0aa0*/ 	.word	0x00014580


	//   ....[135]....
        /*0aa4*/ 	.word	0x000145f0


	//   ....[136]....
        /*0aa8*/ 	.word	0x00014660


	//   ....[137]....
        /*0aac*/ 	.word	0x000146d0


	//   ....[138]....
        /*0ab0*/ 	.word	0x00014730


	//   ....[139]....
        /*0ab4*/ 	.word	0x000147a0


	//----- nvinfo : EIATTR_EXIT_INSTR_OFFSETS
	.align		4
.L_408:
        /*0ab8*/ 	.byte	0x04, 0x1c
        /*0aba*/ 	.short	(.L_410 - .L_409)


	//   ....[0]....
.L_409:
        /*0abc*/ 	.word	0x000000a0


	//   ....[1]....
        /*0ac0*/ 	.word	0x00013700


	//----- nvinfo : EIATTR_MAX_THREADS
	.align		4
.L_410:
        /*0ac4*/ 	.byte	0x04, 0x05
        /*0ac6*/ 	.short	(.L_412 - .L_411)
.L_411:
        /*0ac8*/ 	.word	0x00000080
        /*0acc*/ 	.word	0x00000001
        /*0ad0*/ 	.word	0x00000001


	//----- nvinfo : EIATTR_CRS_STACK_SIZE
	.align		4
.L_412:
        /*0ad4*/ 	.byte	0x04, 0x1e
        /*0ad6*/ 	.short	(.L_414 - .L_413)
.L_413:
        /*0ad8*/ 	.word	0x00000000
.L_414:


//--------------------- .nv.info._ZN7cutlass13device_kernelIN5flash19enable_sm80_to_sm89INS1_16FlashAttnFwdSm80INS1_25CollectiveMainloopFwdSm80ILi4ELi1ELb0EN4cute5tupleIJNS5_1CILi128EEENS7_ILi112EEENS7_ILi64EEEEEELi64ENS_6half_tEfNS_4arch4Sm80ELb1ELb0ELb0ELb1ELb0ELb0ELb1ELb0EEENS1_21CollectiveEpilogueFwdINS6_IJS8_SA_S9_EEENS6_IJNS7_ILi1EEESI_SI_EEESC_SE_Li128ELb1ELb1ELb0ELb0EEENS1_19SingleTileSchedulerILb1ELb0ELb1ELi128EEEEEEEEEvNT_6ParamsE --------------------------
	.section	.nv.info._ZN7cutlass13device_kernelIN5flash19enable_sm80_to_sm89INS1_16FlashAttnFwdSm80INS1_25CollectiveMainloopFwdSm80ILi4ELi1ELb0EN4cute5tupleIJNS5_1CILi128EEENS7_ILi112EEENS7_ILi64EEEEEELi64ENS_6half_tEfNS_4arch4Sm80ELb1ELb0ELb0ELb1ELb0ELb0ELb1ELb0EEENS1_21CollectiveEpilogueFwdINS6_IJS8_SA_S9_EEENS6_IJNS7_ILi1EEESI_SI_EEESC_SE_Li128ELb1ELb1ELb0ELb0EEENS1_19SingleTileSchedulerILb1ELb0ELb1ELi128EEEEEEEEEvNT_6ParamsE,"",@"SHT_CUDA_INFO"
	.sectionflags	@""
	.align	4


	//----- nvinfo : EIATTR_CUDA_API_VERSION
	.align		4
        /*0000*/ 	.byte	0x04, 0x37
        /*0002*/ 	.short	(.L_416 - .L_415)
.L_415:
        /*0004*/ 	.word	0x00000082


	//----- nvinfo : EIATTR_SW2861232_WAR
	.align		4
.L_416:
        /*0008*/ 	.byte	0x01, 0x35
	.zero		2


	//----- nvinfo : EIATTR_PARAM_CBANK
	.align		4
        /*000c*/ 	.byte	0x04, 0x0a
        /*000e*/ 	.short	(.L_418 - .L_417)
	.align		4
.L_417:
        /*0010*/ 	.word	index@(.nv.constant0._ZN7cutlass13device_kernelIN5flash19enable_sm80_to_sm89INS1_16FlashAttnFwdSm80INS1_25CollectiveMainloopFwdSm80ILi4ELi1ELb0EN4cute5tupleIJNS5_1CILi128EEENS7_ILi112EEENS7_ILi64EEEEEELi64ENS_6half_tEfNS_4arch4Sm80ELb1ELb0ELb0ELb1ELb0ELb0ELb1ELb0EEENS1_21CollectiveEpilogueFwdINS6_IJS8_SA_S9_EEENS6_IJNS7_ILi1EEESI_SI_EEESC_SE_Li128ELb1ELb1ELb0ELb0EEENS1_19SingleTileSchedulerILb1ELb0ELb1ELi128EEEEEEEEEvNT_6ParamsE)
        /*0014*/ 	.short	0x0160
        /*0016*/ 	.short	0x0418


	//----- nvinfo : EIATTR_CBANK_PARAM_SIZE
	.align		4
.L_418:
        /*0018*/ 	.byte	0x03, 0x19
        /*001a*/ 	.short	0x0418


	//----- nvinfo : EIATTR_KPARAM_INFO
	.align		4
        /*001c*/ 	.byte	0x04, 0x17
        /*001e*/ 	.short	(.L_420 - .L_419)
.L_419:
        /*0020*/ 	.word	0x00000000
        /*0024*/ 	.short	0x0000
        /*0026*/ 	.short	0x0000
        /*0028*/ 	.byte	0x00, 0xf0, 0x61, 0x10


	//----- nvinfo : EIATTR_MAXREG_COUNT
	.align		4
.L_420:
        /*002c*/ 	.byte	0x03, 0x1b
        /*002e*/ 	.short	0x00ff


	//----- nvinfo : EIATTR_NUM_BARRIERS
	.align		4
        /*0030*/ 	.byte	0x02, 0x4c
        /*0032*/ 	.byte	0x02
	.zero		1


	//----- nvinfo : EIATTR_ANNOTATIONS
	.align		4
        /*0034*/ 	.byte	0x04, 0x55
        /*0036*/ 	.short	(.L_422 - .L_421)


	//   ....[0]....
.L_421:
        /* <DEDUP_REMOVED lines=80> */


	//----- nvinfo : EIATTR_MERCURY_ISA_VERSION
	.align		4
.L_422:
        /*0520*/ 	.byte	0x03, 0x5f
        /*0522*/ 	.short	0x0000


	//----- nvinfo : EIATTR_COOP_GROUP_MASK_REGIDS
	.align		4
        /*0524*/ 	.byte	0x04, 0x29
        /*0526*/ 	.short	(.L_424 - .L_423)


	//   ....[0]....
.L_423:
        /*0528*/ 	.word	0xffffffff


	//   ....[1]....
        /*052c*/ 	.word	0xffffffff


	//   ....[2]....
        /*0530*/ 	.word	0xffffffff


	//   ....[3]....
        /*0534*/ 	.word	0xffffffff


	//   ....[4]....
        /*0538*/ 	.word	0xffffffff


	//   ....[5]....
        /*053c*/ 	.word	0xffffffff


	//   ....[6]....
        /*0540*/ 	.word	0xffffffff


	//   ....[7]....
        /*0544*/ 	.word	0xffffffff


	//   ....[8]....
        /*0548*/ 	.word	0xffffffff


	//   ....[9]....
        /*054c*/ 	.word	0xffffffff


	//   ....[10]....
        /*0550*/ 	.word	0xffffffff


	//   ....[11]....
        /*0554*/ 	.word	0xffffffff


	//   ....[12]....
        /*0558*/ 	.word	0xffffffff


	//   ....[13]....
        /*055c*/ 	.word	0xffffffff


	//   ....[14]....
        /*0560*/ 	.word	0xffffffff


	//   ....[15]....
        /*0564*/ 	.word	0xffffffff


	//   ....[16]....
        /*0568*/ 	.word	0xffffffff


	//   ....[17]....
        /*056c*/ 	.word	0xffffffff


	//   ....[18]....
        /*0570*/ 	.word	0xffffffff


	//   ....[19]....
        /*0574*/ 	.word	0xffffffff


	//   ....[20]....
        /*0578*/ 	.word	0xffffffff


	//   ....[21]....
        /*057c*/ 	.word	0xffffffff


	//   ....[22]....
        /*0580*/ 	.word	0xffffffff


	//   ....[23]....
        /*0584*/ 	.word	0xffffffff


	//   ....[24]....
        /*0588*/ 	.word	0xffffffff


	//   ....[25]....
        /*058c*/ 	.word	0xffffffff


	//   ....[26]....
        /*0590*/ 	.word	0xffffffff


	//   ....[27]....
        /*0594*/ 	.word	0xffffffff


	//   ....[28]....
        /*0598*/ 	.word	0xffffffff


	//   ....[29]....
        /*059c*/ 	.word	0xffffffff


	//   ....[30]....
        /*05a0*/ 	.word	0xffffffff


	//   ....[31]....
        /*05a4*/ 	.word	0xffffffff


	//   ....[32]....
        /*05a8*/ 	.word	0xffffffff


	//   ....[33]....
        /*05ac*/ 	.word	0xffffffff


	//   ....[34]....
        /*05b0*/ 	.word	0xffffffff


	//   ....[35]....
        /*05b4*/ 	.word	0xffffffff


	//   ....[36]....
        /*05b8*/ 	.word	0xffffffff


	//   ....[37]....
        /*05bc*/ 	.word	0xffffffff


	//   ....[38]....
        /*05c0*/ 	.word	0xffffffff


	//   ....[39]....
        /*05c4*/ 	.word	0xffffffff


	//   ....[40]....
        /*05c8*/ 	.word	0xffffffff


	//   ....[41]....
        /*05cc*/ 	.word	0xffffffff


	//   ....[42]....
        /*05d0*/ 	.word	0xffffffff


	//   ....[43]....
        /*05d4*/ 	.word	0xffffffff


	//   ....[44]....
        /*05d8*/ 	.word	0xffffffff


	//   ....[45]....
        /*05dc*/ 	.word	0xffffffff


	//   ....[46]....
        /*05e0*/ 	.word	0xffffffff


	//   ....[47]....
        /*05e4*/ 	.word	0xffffffff


	//   ....[48]....
        /*05e8*/ 	.word	0xffffffff


	//   ....[49]....
        /*05ec*/ 	.word	0xffffffff


	//   ....[50]....
        /*05f0*/ 	.word	0xffffffff


	//   ....[51]....
        /*05f4*/ 	.word	0xffffffff


	//   ....[52]....
        /*05f8*/ 	.word	0xffffffff


	//   ....[53]....
        /*05fc*/ 	.word	0xffffffff


	//   ....[54]....
        /*0600*/ 	.word	0xffffffff


	//   ....[55]....
        /*0604*/ 	.word	0xffffffff


	//   ....[56]....
        /*0608*/ 	.word	0xffffffff


	//   ....[57]....
        /*060c*/ 	.word	0xffffffff


	//   ....[58]....
        /*0610*/ 	.word	0xffffffff


	//   ....[59]....
        /*0614*/ 	.word	0xffffffff


	//   ....[60]....
        /*0618*/ 	.word	0xffffffff


	//   ....[61]....
        /*061c*/ 	.word	0xffffffff


	//   ....[62]....
        /*0620*/ 	.word	0xffffffff


	//   ....[63]....
        /*0624*/ 	.word	0xffffffff


	//   ....[64]....
        /*0628*/ 	.word	0xffffffff


	//   ....[65]....
        /*062c*/ 	.word	0xffffffff


	//   ....[66]....
        /*0630*/ 	.word	0xffffffff


	//   ....[67]....
        /*0634*/ 	.word	0xffffffff


	//   ....[68]....
        /*0638*/ 	.word	0xffffffff


	//   ....[69]....
        /*063c*/ 	.word	0xffffffff


	//   ....[70]....
        /*0640*/ 	.word	0xffffffff


	//   ....[71]....
        /*0644*/ 	.word	0xffffffff


	//   ....[72]....
        /*0648*/ 	.word	0xffffffff


	//   ....[73]....
        /*064c*/ 	.word	0xffffffff


	//   ....[74]....
        /*0650*/ 	.word	0xffffffff


	//   ....[75]....
        /*0654*/ 	.word	0xffffffff


	//   ....[76]....
        /*0658*/ 	.word	0xffffffff


	//   ....[77]....
        /*065c*/ 	.word	0xffffffff


	//   ....[78]....
        /*0660*/ 	.word	0xffffffff


	//   ....[79]....
        /*0664*/ 	.word	0xffffffff


	//   ....[80]....
        /*0668*/ 	.word	0xffffffff


	//   ....[81]....
        /*066c*/ 	.word	0xffffffff


	//   ....[82]....
        /*0670*/ 	.word	0xffffffff


	//   ....[83]....
        /*0674*/ 	.word	0xffffffff


	//   ....[84]....
        /*0678*/ 	.word	0xffffffff


	//   ....[85]....
        /*067c*/ 	.word	0xffffffff


	//   ....[86]....
        /*0680*/ 	.word	0xffffffff


	//   ....[87]....
        /*0684*/ 	.word	0xffffffff


	//   ....[88]....
        /*0688*/ 	.word	0xffffffff


	//   ....[89]....
        /*068c*/ 	.word	0xffffffff


	//   ....[90]....
        /*0690*/ 	.word	0xffffffff


	//   ....[91]....
        /*0694*/ 	.word	0xffffffff


	//   ....[92]....
        /*0698*/ 	.word	0xffffffff


	//   ....[93]....
        /*069c*/ 	.word	0xffffffff


	//   ....[94]....
        /*06a0*/ 	.word	0xffffffff


	//   ....[95]....
        /*06a4*/ 	.word	0xffffffff


	//   ....[96]....
        /*06a8*/ 	.word	0xffffffff


	//----- nvinfo : EIATTR_COOP_GROUP_INSTR_OFFSETS
	.align		4
.L_424:
        /*06ac*/ 	.byte	0x04, 0x28
        /*06ae*/ 	.short	(.L_426 - .L_425)


	//   ....[0]....
.L_425:
        /*06b0*/ 	.word	0x00000090


	//   ....[1]....
        /*06b4*/ 	.word	0x00001020


	//   ....[2]....
        /*06b8*/ 	.word	0x00001050


	//   ....[3]....
        /*06bc*/ 	.word	0x000011f0


	//   ....[4]....
        /*06c0*/ 	.word	0x00001220


	//   ....[5]....
        /*06c4*/ 	.word	0x000012b0


	//   ....[6]....
        /*06c8*/ 	.word	0x000012e0


	//   ....[7]....
        /*06cc*/ 	.word	0x00001370


	//   ....[8]....
        /*06d0*/ 	.word	0x000013a0


	//   ....[9]....
        /*06d4*/ 	.word	0x00001430


	//   ....[10]....
        /*06d8*/ 	.word	0x00001460


	//   ....[11]....
        /*06dc*/ 	.word	0x000014f0


	//   ....[12]....
        /*06e0*/ 	.word	0x00001520


	//   ....[13]....
        /*06e4*/ 	.word	0x000015b0


	//   ....[14]....
        /*06e8*/ 	.word	0x000015e0


	//   ....[15]....
        /*06ec*/ 	.word	0x00001660


	//   ....[16]....
        /*06f0*/ 	.word	0x000016a0


	//   ....[17]....
        /*06f4*/ 	.word	0x00002ee0


	//   ....[18]....
        /*06f8*/ 	.word	0x00002ef0


	//   ....[19]....
        /*06fc*/ 	.word	0x00002f00


	//   ....[20]....
        /*0700*/ 	.word	0x00002f10


	//   ....[21]....
        /*0704*/ 	.word	0x00003db0


	//   ....[22]....
        /*0708*/ 	.word	0x00003ff0


	//   ....[23]....
        /*070c*/ 	.word	0x00004010


	//   ....[24]....
        /*0710*/ 	.word	0x000040f0


	//   ....[25]....
        /*0714*/ 	.word	0x00004270


	//   ....[26]....
        /*0718*/ 	.word	0x000044a0


	//   ....[27]....
        /*071c*/ 	.word	0x00004910


	//   ....[28]....
        /*0720*/ 	.word	0x00004990


	//   ....[29]....
        /*0724*/ 	.word	0x00008210


	//   ....[30]....
        /*0728*/ 	.word	0x00008230


	//   ....[31]....
        /*072c*/ 	.word	0x00008250


	//   ....[32]....
        /*0730*/ 	.word	0x00008270


	//   ....[33]....
        /*0734*/ 	.word	0x00009400


	//   ....[34]....
        /*0738*/ 	.word	0x00009500


	//   ....[35]....
        /*073c*/ 	.word	0x00009a10


	//   ....[36]....
        /*0740*/ 	.word	0x00009b70


	//   ....[37]....
        /*0744*/ 	.word	0x00009cb0


	//   ....[38]....
        /*0748*/ 	.word	0x00009cd0


	//   ....[39]....
        /*074c*/ 	.word	0x00009d20


	//   ....[40]....
        /*0750*/ 	.word	0x00009d90


	//   ....[41]....
        /*0754*/ 	.word	0x0000df30


	//   ....[42]....
        /*0758*/ 	.word	0x0000dfb0


	//   ....[43]....
        /*075c*/ 	.word	0x0000e070


	//   ....[44]....
        /*0760*/ 	.word	0x0000e0d0


	//   ....[45]....
        /*0764*/ 	.word	0x0000e100


	//   ....[46]....
        /*0768*/ 	.word	0x0000e1e0


	//   ....[47]....
        /*076c*/ 	.word	0x0000e360


	//   ....[48]....
        /*0770*/ 	.word	0x0000e6d0


	//   ....[49]....
        /*0774*/ 	.word	0x00010c50


	//   ....[50]....
        /*0778*/ 	.word	0x00010c60


	//   ....[51]....
        /*077c*/ 	.word	0x00010c70


	//   ....[52]....
        /*0780*/ 	.word	0x00010c90


	//   ....[53]....
        /*0784*/ 	.word	0x00010cb0


	//   ....[54]....
        /*0788*/ 	.word	0x00010cc0


	//   ....[55]....
        /*078c*/ 	.word	0x00010cf0


	//   ....[56]....
        /*0790*/ 	.word	0x00010d20


	//   ....[57]....
        /*0794*/ 	.word	0x00011fd0


	//   ....[58]....
        /*0798*/ 	.word	0x00012020


	//   ....[59]....
        /*079c*/ 	.word	0x00012050


	//   ....[60]....
        /*07a0*/ 	.word	0x00012080


	//   ....[61]....
        /*07a4*/ 	.word	0x000120b0


	//   ....[62]....
        /*07a8*/ 	.word	0x000120f0


	//   ....[63]....
        /*07ac*/ 	.word	0x00012120


	//   ....[64]....
        /*07b0*/ 	.word	0x00012150


	//   ....[65]....
        /*07b4*/ 	.word	0x00012230


	//   ....[66]....
        /*07b8*/ 	.word	0x00012290


	//   ....[67]....
        /*07bc*/ 	.word	0x000122c0


	//   ....[68]....
        /*07c0*/ 	.word	0x00012320


	//   ....[69]....
        /*07c4*/ 	.word	0x00012330


	//   ....[70]....
        /*07c8*/ 	.word	0x00012340


	//   ....[71]....
        /*07cc*/ 	.word	0x00012360


	//   ....[72]....
        /*07d0*/ 	.word	0x000123c0


	//   ....[73]....
        /*07d4*/ 	.word	0x00012470


	//   ....[74]....
        /*07d8*/ 	.word	0x00012480


	//   ....[75]....
        /*07dc*/ 	.word	0x000124b0


	//   ....[76]....
        /*07e0*/ 	.word	0x000124c0


	//   ....[77]....
        /*07e4*/ 	.word	0x000124d0


	//   ....[78]....
        /*07e8*/ 	.word	0x000124e0


	//   ....[79]....
        /*07ec*/ 	.word	0x00012560


	//   ....[80]....
        /*07f0*/ 	.word	0x00012570


	//   ....[81]....
        /*07f4*/ 	.word	0x00012cd0


	//   ....[82]....
        /*07f8*/ 	.word	0x00012d10


	//   ....[83]....
        /*07fc*/ 	.word	0x00012d40


	//   ....[84]....
        /*0800*/ 	.word	0x00012d70


	//   ....[85]....
        /*0804*/ 	.word	0x00012da0


	//   ....[86]....
        /*0808*/ 	.word	0x00012dd0


	//   ....[87]....
        /*080c*/ 	.word	0x00012e00


	//   ....[88]....
        /*0810*/ 	.word	0x00012e20


	//   ....[89]....
        /*0814*/ 	.word	0x00012e40


	//   ....[90]....
        /*0818*/ 	.word	0x00012e70


	//   ....[91]....
        /*081c*/ 	.word	0x00012e80


	//   ....[92]....
        /*0820*/ 	.word	0x00012e90


	//   ....[93]....
        /*0824*/ 	.word	0x00012ea0


	//   ....[94]....
        /*0828*/ 	.word	0x00012eb0


	//   ....[95]....
        /*082c*/ 	.word	0x00012ee0


	//   ....[96]....
        /*0830*/ 	.word	0x00012f00


	//----- nvinfo : EIATTR_EXIT_INSTR_OFFSETS
	.align		4
.L_426:
        /*0834*/ 	.byte	0x04, 0x1c
        /*0836*/ 	.short	(.L_428 - .L_427)


	//   ....[0]....
.L_427:
        /*0838*/ 	.word	0x00000370


	//   ....[1]....
        /*083c*/ 	.word	0x00012610


	//   ....[2]....
        /*0840*/ 	.word	0x00012650


	//   ....[3]....
        /*0844*/ 	.word	0x00013060


	//   ....[4]....
        /*0848*/ 	.word	0x000130a0


	//----- nvinfo : EIATTR_CTAIDZ_USED
	.align		4
.L_428:
        /*084c*/ 	.byte	0x01, 0x04
	.zero		2


	//----- nvinfo : EIATTR_MAX_THREADS
	.align		4
        /*0850*/ 	.byte	0x04, 0x05
        /*0852*/ 	.short	(.L_430 - .L_429)
.L_429:
        /*0854*/ 	.word	0x00000080
        /*0858*/ 	.word	0x00000001
        /*085c*/ 	.word	0x00000001


	//----- nvinfo : EIATTR_CRS_STACK_SIZE
	.align		4
.L_430:
        /*0860*/ 	.byte	0x04, 0x1e
        /*0862*/ 	.short	(.L_432 - .L_431)
.L_431:
        /*0864*/ 	.word	0x00000000
.L_432:


//--------------------- .nv.info._ZN7cutlass13device_kernelIN5flash19enable_sm80_to_sm89INS1_16FlashAttnFwdSm80INS1_25CollectiveMainloopFwdSm80ILi4ELi1ELb0EN4cute5tupleIJNS5_1CILi128EEENS7_ILi112EEENS7_ILi64EEEEEELi64ENS_6half_tEfNS_4arch4Sm80ELb1ELb0ELb0ELb1ELb0ELb1ELb1ELb0EEENS1_21CollectiveEpilogueFwdINS6_IJS8_SA_S9_EEENS6_IJNS7_ILi1EEESI_SI_EEESC_SE_Li128ELb1ELb1ELb0ELb0EEENS1_19SingleTileSchedulerILb1ELb0ELb1ELi128EEEEEEEEEvNT_6ParamsE --------------------------
	.section	.nv.info._ZN7cutlass13device_kernelIN5flash19enable_sm80_to_sm89INS1_16FlashAttnFwdSm80INS1_25CollectiveMainloopFwdSm80ILi4ELi1ELb0EN4cute5tupleIJNS5_1CILi128EEENS7_ILi112EEENS7_ILi64EEEEEELi64ENS_6half_tEfNS_4arch4Sm80ELb1ELb0ELb0ELb1ELb0ELb1ELb1ELb0EEENS1_21CollectiveEpilogueFwdINS6_IJS8_SA_S9_EEENS6_IJNS7_ILi1EEESI_SI_EEESC_SE_Li128ELb1ELb1ELb0ELb0EEENS1_19SingleTileSchedulerILb1ELb0ELb1ELi128EEEEEEEEEvNT_6ParamsE,"",@"SHT_CUDA_INFO"
	.sectionflags	@""
	.align	4


	//----- nvinfo : EIATTR_CUDA_API_VERSION
	.align		4
        /*0000*/ 	.byte	0x04, 0x37
        /*0002*/ 	.short	(.L_434 - .L_433)
.L_433:
        /*0004*/ 	.word	0x00000082


	//----- nvinfo : EIATTR_SW2861232_WAR
	.align		4
.L_434:
        /*0008*/ 	.byte	0x01, 0x35
	.zero		2


	//----- nvinfo : EIATTR_PARAM_CBANK
	.align		4
        /*000c*/ 	.byte	0x04, 0x0a
        /*000e*/ 	.short	(.L_436 - .L_435)
	.align		4
.L_435:
        /*0010*/ 	.word	index@(.nv.constant0._ZN7cutlass13device_kernelIN5flash19enable_sm80_to_sm89INS1_16FlashAttnFwdSm80INS1_25CollectiveMainloopFwdSm80ILi4ELi1ELb0EN4cute5tupleIJNS5_1CILi128EEENS7_ILi112EEENS7_ILi64EEEEEELi64ENS_6half_tEfNS_4arch4Sm80ELb1ELb0ELb0ELb1ELb0ELb1ELb1ELb0EEENS1_21CollectiveEpilogueFwdINS6_IJS8_SA_S9_EEENS6_IJNS7_ILi1EEESI_SI_EEESC_SE_Li128ELb1ELb1ELb0ELb0EEENS1_19SingleTileSchedulerILb1ELb0ELb1ELi128EEEEEEEEEvNT_6ParamsE)
        /*0014*/ 	.short	0x0160
        /*0016*/ 	.short	0x0418


	//----- nvinfo : EIATTR_CBANK_PARAM_SIZE
	.align		4
.L_436:
        /*0018*/ 	.byte	0x03, 0x19
        /*001a*/ 	.short	0x0418


	//----- nvinfo : EIATTR_KPARAM_INFO
	.align		4
        /*001c*/ 	.byte	0x04, 0x17
        /*001e*/ 	.short	(.L_438 - .L_437)
.L_437:
        /*0020*/ 	.word	0x00000000
        /*0024*/ 	.short	0x0000
        /*0026*/ 	.short	0x0000
        /*0028*/ 	.byte	0x00, 0xf0, 0x61, 0x10


	//----- nvinfo : EIATTR_MAXREG_COUNT
	.align		4
.L_438:
        /*002c*/ 	.byte	0x03, 0x1b
        /*002e*/ 	.short	0x00ff


	//----- nvinfo : EIATTR_NUM_BARRIERS
	.align		4
        /*0030*/ 	.byte	0x02, 0x4c
        /*0032*/ 	.byte	0x02
	.zero		1


	//----- nvinfo : EIATTR_ANNOTATIONS
	.align		4
        /*0034*/ 	.byte	0x04, 0x55
        /*0036*/ 	.short	(.L_440 - .L_439)


	//   ....[0]....
.L_439:
        /* <DEDUP_REMOVED lines=74> */


	//----- nvinfo : EIATTR_MERCURY_ISA_VERSION
	.align		4
.L_440:
        /*04c8*/ 	.byte	0x03, 0x5f
        /*04ca*/ 	.short	0x0000


	//----- nvinfo : EIATTR_COOP_GROUP_MASK_REGIDS
	.align		4
        /*04cc*/ 	.byte	0x04, 0x29
        /*04ce*/ 	.short	(.L_442 - .L_441)


	//   ....[0]....
.L_441:
        /*04d0*/ 	.word	0xffffffff


	//   ....[1]....
        /*04d4*/ 	.word	0xffffffff


	//   ....[2]....
        /*04d8*/ 	.word	0xffffffff


	//   ....[3]....
        /*04dc*/ 	.word	0xffffffff


	//   ....[4]....
        /*04e0*/ 	.word	0xffffffff


	//   ....[5]....
        /*04e4*/ 	.word	0xffffffff


	//   ....[6]....
        /*04e8*/ 	.word	0xffffffff


	//   ....[7]....
        /*04ec*/ 	.word	0xffffffff


	//   ....[8]....
        /*04f0*/ 	.word	0xffffffff


	//   ....[9]....
        /*04f4*/ 	.word	0xffffffff


	//   ....[10]....
        /*04f8*/ 	.word	0xffffffff


	//   ....[11]....
        /*04fc*/ 	.word	0xffffffff


	//   ....[12]....
        /*0500*/ 	.word	0xffffffff


	//   ....[13]....
        /*0504*/ 	.word	0xffffffff


	//   ....[14]....
        /*0508*/ 	.word	0xffffffff


	//   ....[15]....
        /*050c*/ 	.word	0xffffffff


	//   ....[16]....
        /*0510*/ 	.word	0xffffffff


	//   ....[17]....
        /*0514*/ 	.word	0xffffffff


	//   ....[18]....
        /*0518*/ 	.word	0xffffffff


	//   ....[19]....
        /*051c*/ 	.word	0xffffffff


	//   ....[20]....
        /*0520*/ 	.word	0xffffffff


	//   ....[21]....
        /*0524*/ 	.word	0xffffffff


	//   ....[22]....
        /*0528*/ 	.word	0xffffffff


	//   ....[23]....
        /*052c*/ 	.word	0xffffffff


	//   ....[24]....
        /*0530*/ 	.word	0xffffffff


	//   ....[25]....
        /*0534*/ 	.word	0xffffffff


	//   ....[26]....
        /*0538*/ 	.word	0xffffffff


	//   ....[27]....
        /*053c*/ 	.word	0xffffffff


	//   ....[28]....
        /*0540*/ 	.word	0xffffffff


	//   ....[29]....
        /*0544*/ 	.word	0xffffffff


	//   ....[30]....
        /*0548*/ 	.word	0xffffffff


	//   ....[31]....
        /*054c*/ 	.word	0xffffffff


	//   ....[32]....
        /*0550*/ 	.word	0xffffffff


	//   ....[33]....
        /*0554*/ 	.word	0xffffffff


	//   ....[34]....
        /*0558*/ 	.word	0xffffffff


	//   ....[35]....
        /*055c*/ 	.word	0xffffffff


	//   ....[36]....
        /*0560*/ 	.word	0xffffffff


	//   ....[37]....
        /*0564*/ 	.word	0xffffffff


	//   ....[38]....
        /*0568*/ 	.word	0xffffffff


	//   ....[39]....
        /*056c*/ 	.word	0xffffffff


	//   ....[40]....
        /*0570*/ 	.word	0xffffffff


	//   ....[41]....
        /*0574*/ 	.word	0xffffffff


	//   ....[42]....
        /*0578*/ 	.word	0xffffffff


	//   ....[43]....
        /*057c*/ 	.word	0xffffffff


	//   ....[44]....
        /*0580*/ 	.word	0xffffffff


	//   ....[45]....
        /*0584*/ 	.word	0xffffffff


	//   ....[46]....
        /*0588*/ 	.word	0xffffffff


	//   ....[47]....
        /*058c*/ 	.word	0xffffffff


	//   ....[48]....
        /*0590*/ 	.word	0xffffffff


	//   ....[49]....
        /*0594*/ 	.word	0xffffffff


	//   ....[50]....
        /*0598*/ 	.word	0xffffffff


	//   ....[51]....
        /*059c*/ 	.word	0xffffffff


	//   ....[52]....
        /*05a0*/ 	.word	0xffffffff


	//   ....[53]....
        /*05a4*/ 	.word	0xffffffff


	//   ....[54]....
        /*05a8*/ 	.word	0xffffffff


	//   ....[55]....
        /*05ac*/ 	.word	0xffffffff


	//   ....[56]....
        /*05b0*/ 	.word	0xffffffff


	//   ....[57]....
        /*05b4*/ 	.word	0xffffffff


	//   ....[58]....
        /*05b8*/ 	.word	0xffffffff


	//   ....[59]....
        /*05bc*/ 	.word	0xffffffff


	//   ....[60]....
        /*05c0*/ 	.word	0xffffffff


	//   ....[61]....
        /*05c4*/ 	.word	0xffffffff


	//   ....[62]....
        /*05c8*/ 	.word	0xffffffff


	//   ....[63]....
        /*05cc*/ 	.word	0xffffffff


	//   ....[64]....
        /*05d0*/ 	.word	0xffffffff


	//   ....[65]....
        /*05d4*/ 	.word	0xffffffff


	//   ....[66]....
        /*05d8*/ 	.word	0xffffffff


	//   ....[67]....
        /*05dc*/ 	.word	0xffffffff


	//   ....[68]....
        /*05e0*/ 	.word	0xffffffff


	//   ....[69]....
        /*05e4*/ 	.word	0xffffffff


	//   ....[70]....
        /*05e8*/ 	.word	0xffffffff


	//   ....[71]....
        /*05ec*/ 	.word	0xffffffff


	//   ....[72]....
        /*05f0*/ 	.word	0xffffffff


	//   ....[73]....
        /*05f4*/ 	.word	0xffffffff


	//   ....[74]....
        /*05f8*/ 	.word	0xffffffff


	//   ....[75]....
        /*05fc*/ 	.word	0xffffffff


	//   ....[76]....
        /*0600*/ 	.word	0xffffffff


	//   ....[77]....
        /*0604*/ 	.word	0xffffffff


	//   ....[78]....
        /*0608*/ 	.word	0xffffffff


	//   ....[79]....
        /*060c*/ 	.word	0xffffffff


	//   ....[80]....
        /*0610*/ 	.word	0xffffffff


	//   ....[81]....
        /*0614*/ 	.word	0xffffffff


	//   ....[82]....
        /*0618*/ 	.word	0xffffffff


	//   ....[83]....
        /*061c*/ 	.word	0xffffffff


	//   ....[84]....
        /*0620*/ 	.word	0xffffffff


	//   ....[85]....
        /*0624*/ 	.word	0xffffffff


	//   ....[86]....
        /*0628*/ 	.word	0xffffffff


	//   ....[87]....
        /*062c*/ 	.word	0xffffffff


	//   ....[88]....
        /*0630*/ 	.word	0xffffffff


	//   ....[89]....
        /*0634*/ 	.word	0xffffffff


	//   ....[90]....
        /*0638*/ 	.word	0xffffffff


	//   ....[91]....
        /*063c*/ 	.word	0xffffffff


	//   ....[92]....
        /*0640*/ 	.word	0xffffffff


	//   ....[93]....
        /*0644*/ 	.word	0xffffffff


	//   ....[94]....
        /*0648*/ 	.word	0xffffffff


	//   ....[95]....
        /*064c*/ 	.word	0xffffffff


	//   ....[96]....
        /*0650*/ 	.word	0xffffffff


	//   ....[97]....
        /*0654*/ 	.word	0xffffffff


	//   ....[98]....
        /*0658*/ 	.word	0xffffffff


	//   ....[99]....
        /*065c*/ 	.word	0xffffffff


	//   ....[100]....
        /*0660*/ 	.word	0xffffffff


	//   ....[101]....
        /*0664*/ 	.word	0xffffffff


	//   ....[102]....
        /*0668*/ 	.word	0xffffffff


	//   ....[103]....
        /*066c*/ 	.word	0xffffffff


	//   ....[104]....
        /*0670*/ 	.word	0xffffffff


	//   ....[105]....
        /*0674*/ 	.word	0xffffffff


	//   ....[106]....
        /*0678*/ 	.word	0xffffffff


	//   ....[107]....
        /*067c*/ 	.word	0xffffffff


	//   ....[108]....
        /*0680*/ 	.word	0xffffffff


	//   ....[109]....
        /*0684*/ 	.word	0xffffffff


	//   ....[110]....
        /*0688*/ 	.word	0xffffffff


	//   ....[111]....
        /*068c*/ 	.word	0xffffffff


	//   ....[112]....
        /*0690*/ 	.word	0xffffffff


	//   ....[113]....
        /*0694*/ 	.word	0xffffffff


	//   ....[114]....
        /*0698*/ 	.word	0xffffffff


	//   ....[115]....
        /*069c*/ 	.word	0xffffffff


	//   ....[116]....
        /*06a0*/ 	.word	0xffffffff


	//   ....[117]....
        /*06a4*/ 	.word	0xffffffff


	//   ....[118]....
        /*06a8*/ 	.word	0xffffffff


	//   ....[119]....
        /*06ac*/ 	.word	0xffffffff


	//   ....[120]....
        /*06b0*/ 	.word	0xffffffff


	//   ....[121]....
        /*06b4*/ 	.word	0xffffffff


	//   ....[122]....
        /*06b8*/ 	.word	0xffffffff


	//   ....[123]....
        /*06bc*/ 	.word	0xffffffff


	//   ....[124]....
        /*06c0*/ 	.word	0xffffffff


	//   ....[125]....
        /*06c4*/ 	.word	0xffffffff


	//   ....[126]....
        /*06c8*/ 	.word	0xffffffff


	//   ....[127]....
        /*06cc*/ 	.word	0xffffffff


	//   ....[128]....
        /*06d0*/ 	.word	0xffffffff


	//----- nvinfo : EIATTR_COOP_GROUP_INSTR_OFFSETS
	.align		4
.L_442:
        /*06d4*/ 	.byte	0x04, 0x28
        /*06d6*/ 	.short	(.L_444 - .L_443)


	//   ....[0]....
.L_443:
        /*06d8*/ 	.word	0x00000090


	//   ....[1]....
        /*06dc*/ 	.word	0x00008a90


	//   ....[2]....
        /*06e0*/ 	.word	0x00008ac0


	//   ....[3]....
        /*06e4*/ 	.word	0x00008ce0


	//   ....[4]....
        /*06e8*/ 	.word	0x00008d10


	//   ....[5]....
        /*06ec*/ 	.word	0x00008da0


	//   ....[6]....
        /*06f0*/ 	.word	0x00008dd0


	//   ....[7]....
        /*06f4*/ 	.word	0x00008e60


	//   ....[8]....
        /*06f8*/ 	.word	0x00008e90


	//   ....[9]....
        /*06fc*/ 	.word	0x00008f20


	//   ....[10]....
        /*0700*/ 	.word	0x00008f50


	//   ....[11]....
        /*0704*/ 	.word	0x00008fe0


	//   ....[12]....
        /*0708*/ 	.word	0x00009010


	//   ....[13]....
        /*070c*/ 	.word	0x000090a0


	//   ....[14]....
        /*0710*/ 	.word	0x000090d0


	//   ....[15]....
        /*0714*/ 	.word	0x00009190


	//   ....[16]....
        /*0718*/ 	.word	0x000091d0


	//   ....[17]....
        /*071c*/ 	.word	0x00009aa0


	//   ....[18]....
        /*0720*/ 	.word	0x00009ac0


	//   ....[19]....
        /*0724*/ 	.word	0x00009ad0


	//   ....[20]....
        /*0728*/ 	.word	0x00009ae0


	//   ....[21]....
        /*072c*/ 	.word	0x00009c50


	//   ....[22]....
        /*0730*/ 	.word	0x00009d10


	//   ....[23]....
        /*0734*/ 	.word	0x00009d50


	//   ....[24]....
        /*0738*/ 	.word	0x00009d90


	//   ....[25]....
        /*073c*/ 	.word	0x00009f30


	//   ....[26]....
        /*0740*/ 	.word	0x00009ff0


	//   ....[27]....
        /*0744*/ 	.word	0x0000a030


	//   ....[28]....
        /*0748*/ 	.word	0x0000a070


	//   ....[29]....
        /*074c*/ 	.word	0x0000a230


	//   ....[30]....
        /*0750*/ 	.word	0x0000a2f0


	//   ....[31]....
        /*0754*/ 	.word	0x0000a330


	//   ....[32]....
        /*0758*/ 	.word	0x0000a370


	//   ....[33]....
        /*075c*/ 	.word	0x0000c000


	//   ....[34]....
        /*0760*/ 	.word	0x0000c020


	//   ....[35]....
        /*0764*/ 	.word	0x0000c050


	//   ....[36]....
        /*0768*/ 	.word	0x0000c060


	//   ....[37]....
        /*076c*/ 	.word	0x0000c140


	//   ....[38]....
        /*0770*/ 	.word	0x0000c180


	//   ....[39]....
        /*0774*/ 	.word	0x0000c1a0


	//   ....[40]....
        /*0778*/ 	.word	0x0000c1b0


	//   ....[41]....
        /*077c*/ 	.word	0x0000c3a0


	//   ....[42]....
        /*0780*/ 	.word	0x0000c3e0


	//   ....[43]....
        /*0784*/ 	.word	0x0000c400


	//   ....[44]....
        /*0788*/ 	.word	0x0000c410


	//   ....[45]....
        /*078c*/ 	.word	0x0000c590


	//   ....[46]....
        /*0790*/ 	.word	0x0000c5d0


	//   ....[47]....
        /*0794*/ 	.word	0x0000c610


	//   ....[48]....
        /*0798*/ 	.word	0x0000c630


	//   ....[49]....
        /*079c*/ 	.word	0x0000f760


	//   ....[50]....
        /*07a0*/ 	.word	0x0000f770


	//   ....[51]....
        /*07a4*/ 	.word	0x0000f780


	//   ....[52]....
        /*07a8*/ 	.word	0x0000f790


	//   ....[53]....
        /*07ac*/ 	.word	0x000106c0


	//   ....[54]....
        /*07b0*/ 	.word	0x00010870


	//   ....[55]....
        /*07b4*/ 	.word	0x000108c0


	//   ....[56]....
        /*07b8*/ 	.word	0x00010900


	//   ....[57]....
        /*07bc*/ 	.word	0x00010990


	//   ....[58]....
        /*07c0*/ 	.word	0x00010a50


	//   ....[59]....
        /*07c4*/ 	.word	0x00011130


	//   ....[60]....
        /*07c8*/ 	.word	0x000111b0


	//   ....[61]....
        /*07cc*/ 	.word	0x00014830


	//   ....[62]....
        /*07d0*/ 	.word	0x00014850


	//   ....[63]....
        /*07d4*/ 	.word	0x00014870


	//   ....[64]....
        /*07d8*/ 	.word	0x00014890


	//   ....[65]....
        /*07dc*/ 	.word	0x00015a10


	//   ....[66]....
        /*07e0*/ 	.word	0x00015b90


	//   ....[67]....
        /*07e4*/ 	.word	0x00015f00


	//   ....[68]....
        /*07e8*/ 	.word	0x00016030


	//   ....[69]....
        /*07ec*/ 	.word	0x00016360


	//   ....[70]....
        /*07f0*/ 	.word	0x00016380


	//   ....[71]....
        /*07f4*/ 	.word	0x000163d0


	//   ....[72]....
        /*07f8*/ 	.word	0x00016420


	//   ....[73]....
        /*07fc*/ 	.word	0x0001a450


	//   ....[74]....
        /*0800*/ 	.word	0x0001a4d0


	//   ....[75]....
        /*0804*/ 	.word	0x0001a590


	//   ....[76]....
        /*0808*/ 	.word	0x0001a5f0


	//   ....[77]....
        /*080c*/ 	.word	0x0001a620


	//   ....[78]....
        /*0810*/ 	.word	0x0001a700


	//   ....[79]....
        /*0814*/ 	.word	0x0001a880


	//   ....[80]....
        /*0818*/ 	.word	0x0001ab90


	//   ....[81]....
        /*081c*/ 	.word	0x0001d1f0


	//   ....[82]....
        /*0820*/ 	.word	0x0001d200


	//   ....[83]....
        /*0824*/ 	.word	0x0001d210


	//   ....[84]....
        /*0828*/ 	.word	0x0001d230


	//   ....[85]....
        /*082c*/ 	.word	0x0001d250


	//   ....[86]....
        /*0830*/ 	.word	0x0001d260


	//   ....[87]....
        /*0834*/ 	.word	0x0001d290


	//   ....[88]....
        /*0838*/ 	.word	0x0001d2c0


	//   ....[89]....
        /*083c*/ 	.word	0x0001e570


	//   ....[90]....
        /*0840*/ 	.word	0x0001e5d0


	//   ....[91]....
        /*0844*/ 	.word	0x0001e5f0


	//   ....[92]....
        /*0848*/ 	.word	0x0001e620


	//   ....[93]....
        /*084c*/ 	.word	0x0001e660


	//   ....[94]....
        /*0850*/ 	.word	0x0001e690


	//   ....[95]....
        /*0854*/ 	.word	0x0001e6c0


	//   ....[96]....
        /*0858*/ 	.word	0x0001e6f0


	//   ....[97]....
        /*085c*/ 	.word	0x0001e7e0


	//   ....[98]....
        /*0860*/ 	.word	0x0001e7f0


	//   ....[99]....
        /*0864*/ 	.word	0x0001e830


	//   ....[100]....
        /*0868*/ 	.word	0x0001e860


	//   ....[101]....
        /*086c*/ 	.word	0x0001e8b0


	//   ....[102]....
        /*0870*/ 	.word	0x0001e8d0


	//   ....[103]....
        /*0874*/ 	.word	0x0001e8e0


	//   ....[104]....
        /*0878*/ 	.word	0x0001e940


	//   ....[105]....
        /*087c*/ 	.word	0x0001e9f0


	//   ....[106]....
        /*0880*/ 	.word	0x0001ea20


	//   ....[107]....
        /*0884*/ 	.word	0x0001ea50


	//   ....[108]....
        /*0888*/ 	.word	0x0001ea70


	//   ....[109]....
        /*088c*/ 	.word	0x0001ea80


	//   ....[110]....
        /*0890*/ 	.word	0x0001ea90


	//   ....[111]....
        /*0894*/ 	.word	0x0001eb10


	//   ....[112]....
        /*0898*/ 	.word	0x0001eb20


	//   ....[113]....
        /*089c*/ 	.word	0x0001f240


	//   ....[114]....
        /*08a0*/ 	.word	0x0001f280


	//   ....[115]....
        /*08a4*/ 	.word	0x0001f2b0


	//   ....[116]....
        /*08a8*/ 	.word	0x0001f2e0


	//   ....[117]....
        /*08ac*/ 	.word	0x0001f310


	//   ....[118]....
        /*08b0*/ 	.word	0x0001f340


	//   ....[119]....
        /*08b4*/ 	.word	0x0001f370


	//   ....[120]....
        /*08b8*/ 	.word	0x0001f3a0


	//   ....[121]....
        /*08bc*/ 	.word	0x0001f3c0


	//   ....[122]....
        /*08c0*/ 	.word	0x0001f3e0


	//   ....[123]....
        /*08c4*/ 	.word	0x0001f3f0


	//   ....[124]....
        /*08c8*/ 	.word	0x0001f400


	//   ....[125]....
        /*08cc*/ 	.word	0x0001f410


	//   ....[126]....
        /*08d0*/ 	.word	0x0001f420


	//   ....[127]....
        /*08d4*/ 	.word	0x0001f430


	//   ....[128]....
        /*08d8*/ 	.word	0x0001f460


	//----- nvinfo : EIATTR_EXIT_INSTR_OFFSETS
	.align		4
.L_444:
        /*08dc*/ 	.byte	0x04, 0x1c
        /*08de*/ 	.short	(.L_446 - .L_445)


	//   ....[0]....
.L_445:
        /*08e0*/ 	.word	0x00000370


	//   ....[1]....
        /*08e4*/ 	.word	0x0001ebc0


	//   ....[2]....
        /*08e8*/ 	.word	0x0001ec00


	//   ....[3]....
        /*08ec*/ 	.word	0x0001f5f0


	//   ....[4]....
        /*08f0*/ 	.word	0x0001f630


	//----- nvinfo : EIATTR_CTAIDZ_USED
	.align		4
.L_446:
        /*08f4*/ 	.byte	0x01, 0x04
	.zero		2


	//----- nvinfo : EIATTR_MAX_THREADS
	.align		4
        /*08f8*/ 	.byte	0x04, 0x05
        /*08fa*/ 	.short	(.L_448 - .L_447)
.L_447:
        /*08fc*/ 	.word	0x00000080
        /*0900*/ 	.word	0x00000001
        /*0904*/ 	.word	0x00000001


	//----- nvinfo : EIATTR_CRS_STACK_SIZE
	.align		4
.L_448:
        /*0908*/ 	.byte	0x04, 0x1e
        /*090a*/ 	.short	(.L_450 - .L_449)
.L_449:
        /*090c*/ 	.word	0x00000000
.L_450:


//--------------------- .nv.callgraph             --------------------------
	.section	.nv.callgraph,"",@"SHT_CUDA_CALLGRAPH"
	.align	4
	.sectionentsize	8
	.align		4
        /*0000*/ 	.word	0x00000000
	.align		4
        /*0004*/ 	.word	0xffffffff
	.align		4
        /*0008*/ 	.word	0x00000000
	.align		4
        /*000c*/ 	.word	0xfffffffe
	.align		4
        /*0010*/ 	.word	0x00000000
	.align		4
        /*0014*/ 	.word	0xfffffffd
	.align		4
        /*0018*/ 	.word	0x00000000
	.align		4
        /*001c*/ 	.word	0xfffffffc


//--------------------- .nv.rel.action            --------------------------
	.section	.nv.rel.action,"",@"SHT_CUDA_RELOCINFO"
	.align	8
	.sectionentsize	8
        /*0000*/ 	.byte	0x73, 0x00, 0x00, 0x00, 0x00, 0x00, 0x00, 0x00, 0x00, 0x00, 0x00, 0x11, 0x25, 0x00, 0x05, 0x36


//--------------------- .nv.constant4             --------------------------
	.section	.nv.constant4,"a",@progbits
	.align	8
	.align		8
.nv.constant4:
        /*0000*/ 	.dword	_ZN76_INTERNAL_461801e1_40_flash_fwd_hdim64_fp16_softcapall_sm80_cu_b81ac279_35254cuda3std3__45__cpo5beginE
	.align		8
        /*0008*/ 	.dword	_ZN76_INTERNAL_461801e1_40_flash_fwd_hdim64_fp16_softcapall_sm80_cu_b81ac279_35254cuda3std3__45__cpo3endE
	.align		8
        /*0010*/ 	.dword	_ZN76_INTERNAL_461801e1_40_flash_fwd_hdim64_fp16_softcapall_sm80_cu_b81ac279_35254cuda3std3__45__cpo6cbeginE
	.align		8
        /*0018*/ 	.dword	_ZN76_INTERNAL_461801e1_40_flash_fwd_hdim64_fp16_softcapall_sm80_cu_b81ac279_35254cuda3std3__45__cpo4cendE
	.align		8
        /*0020*/ 	.dword	_ZN76_INTERNAL_461801e1_40_flash_fwd_hdim64_fp16_softcapall_sm80_cu_b81ac279_35254cuda3std3__478_GLOBAL__N__461801e1_40_flash_fwd_hdim64_fp16_softcapall_sm80_cu_b81ac279_35256ignoreE
	.align		8
        /*0028*/ 	.dword	_ZN76_INTERNAL_461801e1_40_flash_fwd_hdim64_fp16_softcapall_sm80_cu_b81ac279_35254cuda3std3__419piecewise_constructE
	.align		8
        /*0030*/ 	.dword	_ZN76_INTERNAL_461801e1_40_flash_fwd_hdim64_fp16_softcapall_sm80_cu_b81ac279_35254cuda3std3__48in_placeE
	.align		8
        /*0038*/ 	.dword	_ZN76_INTERNAL_461801e1_40_flash_fwd_hdim64_fp16_softcapall_sm80_cu_b81ac279_35254cuda3std6ranges3__45__cpo4swapE
	.align		8
        /*0040*/ 	.dword	_ZN76_INTERNAL_461801e1_40_flash_fwd_hdim64_fp16_softcapall_sm80_cu_b81ac279_35254cuda3std6ranges3__45__cpo9iter_moveE
	.align		8
        /*0048*/ 	.dword	_ZN76_INTERNAL_461801e1_40_flash_fwd_hdim64_fp16_softcapall_sm80_cu_b81ac279_35254cute7productE
	.align		8
        /*0050*/ 	.dword	_ZN76_INTERNAL_461801e1_40_flash_fwd_hdim64_fp16_softcapall_sm80_cu_b81ac279_35254cute1_E


//--------------------- .nv.constant0._ZN7cutlass13device_kernelIN5flash19enable_sm80_to_sm89INS1_16FlashAttnFwdSm80INS1_25CollectiveMainloopFwdSm80ILi4ELi1ELb0EN4cute5tupleIJNS5_1CILi128EEENS7_ILi112EEENS7_ILi64EEEEEELi64ENS_6half_tEfNS_4arch4Sm80ELb0ELb0ELb1ELb0ELb0ELb0ELb1ELb0EEENS1_21CollectiveEpilogueFwdINS6_IJS8_SA_S9_EEENS6_IJNS7_ILi1EEESI_SI_EEESC_SE_Li128ELb0ELb1ELb0ELb0EEENS1_19SingleTileSchedulerILb0ELb0ELb1ELi128EEEEEEEEEvNT_6ParamsE --------------------------
	.section	.nv.constant0._ZN7cutlass13device_kernelIN5flash19enable_sm80_to_sm89INS1_16FlashAttnFwdSm80INS1_25CollectiveMainloopFwdSm80ILi4ELi1ELb0EN4cute5tupleIJNS5_1CILi128EEENS7_ILi112EEENS7_ILi64EEEEEELi64ENS_6half_tEfNS_4arch4Sm80ELb0ELb0ELb1ELb0ELb0ELb0ELb1ELb0EEENS1_21CollectiveEpilogueFwdINS6_IJS8_SA_S9_EEENS6_IJNS7_ILi1EEESI_SI_EEESC_SE_Li128ELb0ELb1ELb0ELb0EEENS1_19SingleTileSchedulerILb0ELb0ELb1ELi128EEEEEEEEEvNT_6ParamsE,"a",@progbits
	.sectionflags	@""
	.align	4
.nv.constant0._ZN7cutlass13device_kernelIN5flash19enable_sm80_to_sm89INS1_16FlashAttnFwdSm80INS1_25CollectiveMainloopFwdSm80ILi4ELi1ELb0EN4cute5tupleIJNS5_1CILi128EEENS7_ILi112EEENS7_ILi64EEEEEELi64ENS_6half_tEfNS_4arch4Sm80ELb0ELb0ELb1ELb0ELb0ELb0ELb1ELb0EEENS1_21CollectiveEpilogueFwdINS6_IJS8_SA_S9_EEENS6_IJNS7_ILi1EEESI_SI_EEESC_SE_Li128ELb0ELb1ELb0ELb0EEENS1_19SingleTileSchedulerILb0ELb0ELb1ELi128EEEEEEEEEvNT_6ParamsE:
	.zero		1400


//--------------------- .nv.constant0._ZN7cutlass13device_kernelIN5flash19enable_sm80_to_sm89INS1_16FlashAttnFwdSm80INS1_25CollectiveMainloopFwdSm80ILi4ELi1ELb0EN4cute5tupleIJNS5_1CILi128EEENS7_ILi112EEENS7_ILi64EEEEEELi64ENS_6half_tEfNS_4arch4Sm80ELb0ELb0ELb1ELb1ELb0ELb0ELb1ELb0EEENS1_21CollectiveEpilogueFwdINS6_IJS8_SA_S9_EEENS6_IJNS7_ILi1EEESI_SI_EEESC_SE_Li128ELb1ELb1ELb0ELb0EEENS1_19SingleTileSchedulerILb1ELb0ELb1ELi128EEEEEEEEEvNT_6ParamsE --------------------------
	.section	.nv.constant0._ZN7cutlass13device_kernelIN5flash19enable_sm80_to_sm89INS1_16FlashAttnFwdSm80INS1_25CollectiveMainloopFwdSm80ILi4ELi1ELb0EN4cute5tupleIJNS5_1CILi128EEENS7_ILi112EEENS7_ILi64EEEEEELi64ENS_6half_tEfNS_4arch4Sm80ELb0ELb0ELb1ELb1ELb0ELb0ELb1ELb0EEENS1_21CollectiveEpilogueFwdINS6_IJS8_SA_S9_EEENS6_IJNS7_ILi1EEESI_SI_EEESC_SE_Li128ELb1ELb1ELb0ELb0EEENS1_19SingleTileSchedulerILb1ELb0ELb1ELi128EEEEEEEEEvNT_6ParamsE,"a",@progbits
	.sectionflags	@""
	.align	4
.nv.constant0._ZN7cutlass13device_kernelIN5flash19enable_sm80_to_sm89INS1_16FlashAttnFwdSm80INS1_25CollectiveMainloopFwdSm80ILi4ELi1ELb0EN4cute5tupleIJNS5_1CILi128EEENS7_ILi112EEENS7_ILi64EEEEEELi64ENS_6half_tEfNS_4arch4Sm80ELb0ELb0ELb1ELb1ELb0ELb0ELb1ELb0EEENS1_21CollectiveEpilogueFwdINS6_IJS8_SA_S9_EEENS6_IJNS7_ILi1EEESI_SI_EEESC_SE_Li128ELb1ELb1ELb0ELb0EEENS1_19SingleTileSchedulerILb1ELb0ELb1ELi128EEEEEEEEEvNT_6ParamsE:
	.zero		1400


//--------------------- .nv.constant0._ZN7cutlass13device_kernelIN5flash19enable_sm80_to_sm89INS1_16FlashAttnFwdSm80INS1_25CollectiveMainloopFwdSm80ILi4ELi1ELb0EN4cute5tupleIJNS5_1CILi128EEENS7_ILi112EEENS7_ILi64EEEEEELi64ENS_6half_tEfNS_4arch4Sm80ELb0ELb0ELb1ELb1ELb0ELb1ELb1ELb0EEENS1_21CollectiveEpilogueFwdINS6_IJS8_SA_S9_EEENS6_IJNS7_ILi1EEESI_SI_EEESC_SE_Li128ELb1ELb1ELb0ELb0EEENS1_19SingleTileSchedulerILb1ELb0ELb1ELi128EEEEEEEEEvNT_6ParamsE --------------------------
	.section	.nv.constant0._ZN7cutlass13device_kernelIN5flash19enable_sm80_to_sm89INS1_16FlashAttnFwdSm80INS1_25CollectiveMainloopFwdSm80ILi4ELi1ELb0EN4cute5tupleIJNS5_1CILi128EEENS7_ILi112EEENS7_ILi64EEEEEELi64ENS_6half_tEfNS_4arch4Sm80ELb0ELb0ELb1ELb1ELb0ELb1ELb1ELb0EEENS1_21CollectiveEpilogueFwdINS6_IJS8_SA_S9_EEENS6_IJNS7_ILi1EEESI_SI_EEESC_SE_Li128ELb1ELb1ELb0ELb0EEENS1_19SingleTileSchedulerILb1ELb0ELb1ELi128EEEEEEEEEvNT_6ParamsE,"a",@progbits
	.sectionflags	@""
	.align	4
.nv.constant0._ZN7cutlass13device_kernelIN5flash19enable_sm80_to_sm89INS1_16FlashAttnFwdSm80INS1_25CollectiveMainloopFwdSm80ILi4ELi1ELb0EN4cute5tupleIJNS5_1CILi128EEENS7_ILi112EEENS7_ILi64EEEEEELi64ENS_6half_tEfNS_4arch4Sm80ELb0ELb0ELb1ELb1ELb0ELb1ELb1ELb0EEENS1_21CollectiveEpilogueFwdINS6_IJS8_SA_S9_EEENS6_IJNS7_ILi1EEESI_SI_EEESC_SE_Li128ELb1ELb1ELb0ELb0EEENS1_19SingleTileSchedulerILb1ELb0ELb1ELi128EEEEEEEEEvNT_6ParamsE:
	.zero		1400


//--------------------- .nv.constant0._ZN7cutlass13device_kernelIN5flash19enable_sm80_to_sm89INS1_16FlashAttnFwdSm80INS1_25CollectiveMainloopFwdSm80ILi4ELi1ELb0EN4cute5tupleIJNS5_1CILi128EEENS7_ILi96EEENS7_ILi64EEEEEELi64ENS_6half_tEfNS_4arch4Sm80ELb0ELb1ELb1ELb0ELb0ELb0ELb1ELb0EEENS1_21CollectiveEpilogueFwdINS6_IJS8_SA_S9_EEENS6_IJNS7_ILi1EEESI_SI_EEESC_SE_Li128ELb0ELb1ELb0ELb0EEENS1_19SingleTileSchedulerILb0ELb0ELb1ELi128EEEEEEEEEvNT_6ParamsE --------------------------
	.section	.nv.constant0._ZN7cutlass13device_kernelIN5flash19enable_sm80_to_sm89INS1_16FlashAttnFwdSm80INS1_25CollectiveMainloopFwdSm80ILi4ELi1ELb0EN4cute5tupleIJNS5_1CILi128EEENS7_ILi96EEENS7_ILi64EEEEEELi64ENS_6half_tEfNS_4arch4Sm80ELb0ELb1ELb1ELb0ELb0ELb0ELb1ELb0EEENS1_21CollectiveEpilogueFwdINS6_IJS8_SA_S9_EEENS6_IJNS7_ILi1EEESI_SI_EEESC_SE_Li128ELb0ELb1ELb0ELb0EEENS1_19SingleTileSchedulerILb0ELb0ELb1ELi128EEEEEEEEEvNT_6ParamsE,"a",@progbits
	.sectionflags	@""
	.align	4
.nv.constant0._ZN7cutlass13device_kernelIN5flash19enable_sm80_to_sm89INS1_16FlashAttnFwdSm80INS1_25CollectiveMainloopFwdSm80ILi4ELi1ELb0EN4cute5tupleIJNS5_1CILi128EEENS7_ILi96EEENS7_ILi64EEEEEELi64ENS_6half_tEfNS_4arch4Sm80ELb0ELb1ELb1ELb0ELb0ELb0ELb1ELb0EEENS1_21CollectiveEpilogueFwdINS6_IJS8_SA_S9_EEENS6_IJNS7_ILi1EEESI_SI_EEESC_SE_Li128ELb0ELb1ELb0ELb0EEENS1_19SingleTileSchedulerILb0ELb0ELb1ELi128EEEEEEEEEvNT_6ParamsE:
	.zero		1400


//--------------------- .nv.constant0._ZN7cutlass13device_kernelIN5flash19enable_sm80_to_sm89INS1_16FlashAttnFwdSm80INS1_25CollectiveMainloopFwdSm80ILi4ELi1ELb0EN4cute5tupleIJNS5_1CILi128EEENS7_ILi96EEENS7_ILi64EEEEEELi64ENS_6half_tEfNS_4arch4Sm80ELb0ELb1ELb1ELb1ELb0ELb0ELb1ELb0EEENS1_21CollectiveEpilogueFwdINS6_IJS8_SA_S9_EEENS6_IJNS7_ILi1EEESI_SI_EEESC_SE_Li128ELb1ELb1ELb0ELb0EEENS1_19SingleTileSchedulerILb1ELb0ELb1ELi128EEEEEEEEEvNT_6ParamsE --------------------------
	.section	.nv.constant0._ZN7cutlass13device_kernelIN5flash19enable_sm80_to_sm89INS1_16FlashAttnFwdSm80INS1_25CollectiveMainloopFwdSm80ILi4ELi1ELb0EN4cute5tupleIJNS5_1CILi128EEENS7_ILi96EEENS7_ILi64EEEEEELi64ENS_6half_tEfNS_4arch4Sm80ELb0ELb1ELb1ELb1ELb0ELb0ELb1ELb0EEENS1_21CollectiveEpilogueFwdINS6_IJS8_SA_S9_EEENS6_IJNS7_ILi1EEESI_SI_EEESC_SE_Li128ELb1ELb1ELb0ELb0EEENS1_19SingleTileSchedulerILb1ELb0ELb1ELi128EEEEEEEEEvNT_6ParamsE,"a",@progbits
	.sectionflags	@""
	.align	4
.nv.constant0._ZN7cutlass13device_kernelIN5flash19enable_sm80_to_sm89INS1_16FlashAttnFwdSm80INS1_25CollectiveMainloopFwdSm80ILi4ELi1ELb0EN4cute5tupleIJNS5_1CILi128EEENS7_ILi96EEENS7_ILi64EEEEEELi64ENS_6half_tEfNS_4arch4Sm80ELb0ELb1ELb1ELb1ELb0ELb0ELb1ELb0EEENS1_21CollectiveEpilogueFwdINS6_IJS8_SA_S9_EEENS6_IJNS7_ILi1EEESI_SI_EEESC_SE_Li128ELb1ELb1ELb0ELb0EEENS1_19SingleTileSchedulerILb1ELb0ELb1ELi128EEEEEEEEEvNT_6ParamsE:
	.zero		1400


//--------------------- .nv.constant0._ZN7cutlass13device_kernelIN5flash19enable_sm80_to_sm89INS1_16FlashAttnFwdSm80INS1_25CollectiveMainloopFwdSm80ILi4ELi1ELb0EN4cute5tupleIJNS5_1CILi128EEENS7_ILi96EEENS7_ILi64EEEEEELi64ENS_6half_tEfNS_4arch4Sm80ELb0ELb1ELb1ELb1ELb0ELb1ELb1ELb0EEENS1_21CollectiveEpilogueFwdINS6_IJS8_SA_S9_EEENS6_IJNS7_ILi1EEESI_SI_EEESC_SE_Li128ELb1ELb1ELb0ELb0EEENS1_19SingleTileSchedulerILb1ELb0ELb1ELi128EEEEEEEEEvNT_6ParamsE --------------------------
	.section	.nv.constant0._ZN7cutlass13device_kernelIN5flash19enable_sm80_to_sm89INS1_16FlashAttnFwdSm80INS1_25CollectiveMainloopFwdSm80ILi4ELi1ELb0EN4cute5tupleIJNS5_1CILi128EEENS7_ILi96EEENS7_ILi64EEEEEELi64ENS_6half_tEfNS_4arch4Sm80ELb0ELb1ELb1ELb1ELb0ELb1ELb1ELb0EEENS1_21CollectiveEpilogueFwdINS6_IJS8_SA_S9_EEENS6_IJNS7_ILi1EEESI_SI_EEESC_SE_Li128ELb1ELb1ELb0ELb0EEENS1_19SingleTileSchedulerILb1ELb0ELb1ELi128EEEEEEEEEvNT_6ParamsE,"a",@progbits
	.sectionflags	@""
	.align	4
.nv.constant0._ZN7cutlass13device_kernelIN5flash19enable_sm80_to_sm89INS1_16FlashAttnFwdSm80INS1_25CollectiveMainloopFwdSm80ILi4ELi1ELb0EN4cute5tupleIJNS5_1CILi128EEENS7_ILi96EEENS7_ILi64EEEEEELi64ENS_6half_tEfNS_4arch4Sm80ELb0ELb1ELb1ELb1ELb0ELb1ELb1ELb0EEENS1_21CollectiveEpilogueFwdINS6_IJS8_SA_S9_EEENS6_IJNS7_ILi1EEESI_SI_EEESC_SE_Li128ELb1ELb1ELb0ELb0EEENS1_19SingleTileSchedulerILb1ELb0ELb1ELi128EEEEEEEEEvNT_6ParamsE:
	.zero		1400


//--------------------- .nv.constant0._ZN7cutlass13device_kernelIN5flash19enable_sm80_to_sm89INS1_16FlashAttnFwdSm80INS1_25CollectiveMainloopFwdSm80ILi4ELi1ELb0EN4cute5tupleIJNS5_1CILi128EEENS7_ILi112EEENS7_ILi64EEEEEELi64ENS_6half_tEfNS_4arch4Sm80ELb1ELb0ELb1ELb0ELb0ELb0ELb1ELb0EEENS1_21CollectiveEpilogueFwdINS6_IJS8_SA_S9_EEENS6_IJNS7_ILi1EEESI_SI_EEESC_SE_Li128ELb0ELb1ELb0ELb0EEENS1_30DynamicPersistentTileSchedulerILi128ELi128ELb0ELb1ELb0EEEEEEEEEvNT_6ParamsE --------------------------
	.section	.nv.constant0._ZN7cutlass13device_kernelIN5flash19enable_sm80_to_sm89INS1_16FlashAttnFwdSm80INS1_25CollectiveMainloopFwdSm80ILi4ELi1ELb0EN4cute5tupleIJNS5_1CILi128EEENS7_ILi112EEENS7_ILi64EEEEEELi64ENS_6half_tEfNS_4arch4Sm80ELb1ELb0ELb1ELb0ELb0ELb0ELb1ELb0EEENS1_21CollectiveEpilogueFwdINS6_IJS8_SA_S9_EEENS6_IJNS7_ILi1EEESI_SI_EEESC_SE_Li128ELb0ELb1ELb0ELb0EEENS1_30DynamicPersistentTileSchedulerILi128ELi128ELb0ELb1ELb0EEEEEEEEEvNT_6ParamsE,"a",@progbits
	.sectionflags	@""
	.align	4
.nv.constant0._ZN7cutlass13device_kernelIN5flash19enable_sm80_to_sm89INS1_16FlashAttnFwdSm80INS1_25CollectiveMainloopFwdSm80ILi4ELi1ELb0EN4cute5tupleIJNS5_1CILi128EEENS7_ILi112EEENS7_ILi64EEEEEELi64ENS_6half_tEfNS_4arch4Sm80ELb1ELb0ELb1ELb0ELb0ELb0ELb1ELb0EEENS1_21CollectiveEpilogueFwdINS6_IJS8_SA_S9_EEENS6_IJNS7_ILi1EEESI_SI_EEESC_SE_Li128ELb0ELb1ELb0ELb0EEENS1_30DynamicPersistentTileSchedulerILi128ELi128ELb0ELb1ELb0EEEEEEEEEvNT_6ParamsE:
	.zero		1416


//--------------------- .nv.constant0._ZN7cutlass13device_kernelIN5flash19enable_sm80_to_sm89INS1_16FlashAttnFwdSm80INS1_25CollectiveMainloopFwdSm80ILi4ELi1ELb0EN4cute5tupleIJNS5_1CILi128EEENS7_ILi112EEENS7_ILi64EEEEEELi64ENS_6half_tEfNS_4arch4Sm80ELb1ELb0ELb1ELb1ELb0ELb0ELb1ELb0EEENS1_21CollectiveEpilogueFwdINS6_IJS8_SA_S9_EEENS6_IJNS7_ILi1EEESI_SI_EEESC_SE_Li128ELb1ELb1ELb0ELb0EEENS1_19SingleTileSchedulerILb1ELb0ELb1ELi128EEEEEEEEEvNT_6ParamsE --------------------------
	.section	.nv.constant0._ZN7cutlass13device_kernelIN5flash19enable_sm80_to_sm89INS1_16FlashAttnFwdSm80INS1_25CollectiveMainloopFwdSm80ILi4ELi1ELb0EN4cute5tupleIJNS5_1CILi128EEENS7_ILi112EEENS7_ILi64EEEEEELi64ENS_6half_tEfNS_4arch4Sm80ELb1ELb0ELb1ELb1ELb0ELb0ELb1ELb0EEENS1_21CollectiveEpilogueFwdINS6_IJS8_SA_S9_EEENS6_IJNS7_ILi1EEESI_SI_EEESC_SE_Li128ELb1ELb1ELb0ELb0EEENS1_19SingleTileSchedulerILb1ELb0ELb1ELi128EEEEEEEEEvNT_6ParamsE,"a",@progbits
	.sectionflags	@""
	.align	4
.nv.constant0._ZN7cutlass13device_kernelIN5flash19enable_sm80_to_sm89INS1_16FlashAttnFwdSm80INS1_25CollectiveMainloopFwdSm80ILi4ELi1ELb0EN4cute5tupleIJNS5_1CILi128EEENS7_ILi112EEENS7_ILi64EEEEEELi64ENS_6half_tEfNS_4arch4Sm80ELb1ELb0ELb1ELb1ELb0ELb0ELb1ELb0EEENS1_21CollectiveEpilogueFwdINS6_IJS8_SA_S9_EEENS6_IJNS7_ILi1EEESI_SI_EEESC_SE_Li128ELb1ELb1ELb0ELb0EEENS1_19SingleTileSchedulerILb1ELb0ELb1ELi128EEEEEEEEEvNT_6ParamsE:
	.zero		1400


//--------------------- .nv.constant0._ZN7cutlass13device_kernelIN5flash19enable_sm80_to_sm89INS1_16FlashAttnFwdSm80INS1_25CollectiveMainloopFwdSm80ILi4ELi1ELb0EN4cute5tupleIJNS5_1CILi128EEENS7_ILi112EEENS7_ILi64EEEEEELi64ENS_6half_tEfNS_4arch4Sm80ELb1ELb0ELb1ELb1ELb0ELb1ELb1ELb0EEENS1_21CollectiveEpilogueFwdINS6_IJS8_SA_S9_EEENS6_IJNS7_ILi1EEESI_SI_EEESC_SE_Li128ELb1ELb1ELb0ELb0EEENS1_19SingleTileSchedulerILb1ELb0ELb1ELi128EEEEEEEEEvNT_6ParamsE --------------------------
	.section	.nv.constant0._ZN7cutlass13device_kernelIN5flash19enable_sm80_to_sm89INS1_16FlashAttnFwdSm80INS1_25CollectiveMainloopFwdSm80ILi4ELi1ELb0EN4cute5tupleIJNS5_1CILi128EEENS7_ILi112EEENS7_ILi64EEEEEELi64ENS_6half_tEfNS_4arch4Sm80ELb1ELb0ELb1ELb1ELb0ELb1ELb1ELb0EEENS1_21CollectiveEpilogueFwdINS6_IJS8_SA_S9_EEENS6_IJNS7_ILi1EEESI_SI_EEESC_SE_Li128ELb1ELb1ELb0ELb0EEENS1_19SingleTileSchedulerILb1ELb0ELb1ELi128EEEEEEEEEvNT_6ParamsE,"a",@progbits
	.sectionflags	@""
	.align	4
.nv.constant0._ZN7cutlass13device_kernelIN5flash19enable_sm80_to_sm89INS1_16FlashAttnFwdSm80INS1_25CollectiveMainloopFwdSm80ILi4ELi1ELb0EN4cute5tupleIJNS5_1CILi128EEENS7_ILi112EEENS7_ILi64EEEEEELi64ENS_6half_tEfNS_4arch4Sm80ELb1ELb0ELb1ELb1ELb0ELb1ELb1ELb0EEENS1_21CollectiveEpilogueFwdINS6_IJS8_SA_S9_EEENS6_IJNS7_ILi1EEESI_SI_EEESC_SE_Li128ELb1ELb1ELb0ELb0EEENS1_19SingleTileSchedulerILb1ELb0ELb1ELi128EEEEEEEEEvNT_6ParamsE:
	.zero		1400


//--------------------- .nv.constant0._ZN7cutlass13device_kernelIN5flash19enable_sm80_to_sm89INS1_16FlashAttnFwdSm80INS1_25CollectiveMainloopFwdSm80ILi4ELi1ELb0EN4cute5tupleIJNS5_1CILi128EEENS7_ILi112EEENS7_ILi64EEEEEELi64ENS_6half_tEfNS_4arch4Sm80ELb0ELb0ELb0ELb0ELb0ELb0ELb1ELb0EEENS1_21CollectiveEpilogueFwdINS6_IJS8_SA_S9_EEENS6_IJNS7_ILi1EEESI_SI_EEESC_SE_Li128ELb0ELb1ELb0ELb0EEENS1_19SingleTileSchedulerILb0ELb0ELb1ELi128EEEEEEEEEvNT_6ParamsE --------------------------
	.section	.nv.constant0._ZN7cutlass13device_kernelIN5flash19enable_sm80_to_sm89INS1_16FlashAttnFwdSm80INS1_25CollectiveMainloopFwdSm80ILi4ELi1ELb0EN4cute5tupleIJNS5_1CILi128EEENS7_ILi112EEENS7_ILi64EEEEEELi64ENS_6half_tEfNS_4arch4Sm80ELb0ELb0ELb0ELb0ELb0ELb0ELb1ELb0EEENS1_21CollectiveEpilogueFwdINS6_IJS8_SA_S9_EEENS6_IJNS7_ILi1EEESI_SI_EEESC_SE_Li128ELb0ELb1ELb0ELb0EEENS1_19SingleTileSchedulerILb0ELb0ELb1ELi128EEEEEEEEEvNT_6ParamsE,"a",@progbits
	.sectionflags	@""
	.align	4
.nv.constant0._ZN7cutlass13device_kernelIN5flash19enable_sm80_to_sm89INS1_16FlashAttnFwdSm80INS1_25CollectiveMainloopFwdSm80ILi4ELi1ELb0EN4cute5tupleIJNS5_1CILi128EEENS7_ILi112EEENS7_ILi64EEEEEELi64ENS_6half_tEfNS_4arch4Sm80ELb0ELb0ELb0ELb0ELb0ELb0ELb1ELb0EEENS1_21CollectiveEpilogueFwdINS6_IJS8_SA_S9_EEENS6_IJNS7_ILi1EEESI_SI_EEESC_SE_Li128ELb0ELb1ELb0ELb0EEENS1_19SingleTileSchedulerILb0ELb0ELb1ELi128EEEEEEEEEvNT_6ParamsE:
	.zero		1400


//--------------------- .nv.constant0._ZN7cutlass13device_kernelIN5flash19enable_sm80_to_sm89INS1_16FlashAttnFwdSm80INS1_25CollectiveMainloopFwdSm80ILi4ELi1ELb0EN4cute5tupleIJNS5_1CILi128EEENS7_ILi112EEENS7_ILi64EEEEEELi64ENS_6half_tEfNS_4arch4Sm80ELb0ELb0ELb0ELb1ELb0ELb0ELb1ELb0EEENS1_21CollectiveEpilogueFwdINS6_IJS8_SA_S9_EEENS6_IJNS7_ILi1EEESI_SI_EEESC_SE_Li128ELb1ELb1ELb0ELb0EEENS1_19SingleTileSchedulerILb1ELb0ELb1ELi128EEEEEEEEEvNT_6ParamsE --------------------------
	.section	.nv.constant0._ZN7cutlass13device_kernelIN5flash19enable_sm80_to_sm89INS1_16FlashAttnFwdSm80INS1_25CollectiveMainloopFwdSm80ILi4ELi1ELb0EN4cute5tupleIJNS5_1CILi128EEENS7_ILi112EEENS7_ILi64EEEEEELi64ENS_6half_tEfNS_4arch4Sm80ELb0ELb0ELb0ELb1ELb0ELb0ELb1ELb0EEENS1_21CollectiveEpilogueFwdINS6_IJS8_SA_S9_EEENS6_IJNS7_ILi1EEESI_SI_EEESC_SE_Li128ELb1ELb1ELb0ELb0EEENS1_19SingleTileSchedulerILb1ELb0ELb1ELi128EEEEEEEEEvNT_6ParamsE,"a",@progbits
	.sectionflags	@""
	.align	4
.nv.constant0._ZN7cutlass13device_kernelIN5flash19enable_sm80_to_sm89INS1_16FlashAttnFwdSm80INS1_25CollectiveMainloopFwdSm80ILi4ELi1ELb0EN4cute5tupleIJNS5_1CILi128EEENS7_ILi112EEENS7_ILi64EEEEEELi64ENS_6half_tEfNS_4arch4Sm80ELb0ELb0ELb0ELb1ELb0ELb0ELb1ELb0EEENS1_21CollectiveEpilogueFwdINS6_IJS8_SA_S9_EEENS6_IJNS7_ILi1EEESI_SI_EEESC_SE_Li128ELb1ELb1ELb0ELb0EEENS1_19SingleTileSchedulerILb1ELb0ELb1ELi128EEEEEEEEEvNT_6ParamsE:
	.zero		1400


//--------------------- .nv.constant0._ZN7cutlass13device_kernelIN5flash19enable_sm80_to_sm89INS1_16FlashAttnFwdSm80INS1_25CollectiveMainloopFwdSm80ILi4ELi1ELb0EN4cute5tupleIJNS5_1CILi128EEENS7_ILi112EEENS7_ILi64EEEEEELi64ENS_6half_tEfNS_4arch4Sm80ELb0ELb0ELb0ELb1ELb0ELb1ELb1ELb0EEENS1_21CollectiveEpilogueFwdINS6_IJS8_SA_S9_EEENS6_IJNS7_ILi1EEESI_SI_EEESC_SE_Li128ELb1ELb1ELb0ELb0EEENS1_19SingleTileSchedulerILb1ELb0ELb1ELi128EEEEEEEEEvNT_6ParamsE --------------------------
	.section	.nv.constant0._ZN7cutlass13device_kernelIN5flash19enable_sm80_to_sm89INS1_16FlashAttnFwdSm80INS1_25CollectiveMainloopFwdSm80ILi4ELi1ELb0EN4cute5tupleIJNS5_1CILi128EEENS7_ILi112EEENS7_ILi64EEEEEELi64ENS_6half_tEfNS_4arch4Sm80ELb0ELb0ELb0ELb1ELb0ELb1ELb1ELb0EEENS1_21CollectiveEpilogueFwdINS6_IJS8_SA_S9_EEENS6_IJNS7_ILi1EEESI_SI_EEESC_SE_Li128ELb1ELb1ELb0ELb0EEENS1_19SingleTileSchedulerILb1ELb0ELb1ELi128EEEEEEEEEvNT_6ParamsE,"a",@progbits
	.sectionflags	@""
	.align	4
.nv.constant0._ZN7cutlass13device_kernelIN5flash19enable_sm80_to_sm89INS1_16FlashAttnFwdSm80INS1_25CollectiveMainloopFwdSm80ILi4ELi1ELb0EN4cute5tupleIJNS5_1CILi128EEENS7_ILi112EEENS7_ILi64EEEEEELi64ENS_6half_tEfNS_4arch4Sm80ELb0ELb0ELb0ELb1ELb0ELb1ELb1ELb0EEENS1_21CollectiveEpilogueFwdINS6_IJS8_SA_S9_EEENS6_IJNS7_ILi1EEESI_SI_EEESC_SE_Li128ELb1ELb1ELb0ELb0EEENS1_19SingleTileSchedulerILb1ELb0ELb1ELi128EEEEEEEEEvNT_6ParamsE:
	.zero		1400


//--------------------- .nv.constant0._ZN7cutlass13device_kernelIN5flash19enable_sm80_to_sm89INS1_16FlashAttnFwdSm80INS1_25CollectiveMainloopFwdSm80ILi4ELi1ELb0EN4cute5tupleIJNS5_1CILi128EEENS7_ILi96EEENS7_ILi64EEEEEELi64ENS_6half_tEfNS_4arch4Sm80ELb0ELb1ELb0ELb0ELb0ELb0ELb1ELb0EEENS1_21CollectiveEpilogueFwdINS6_IJS8_SA_S9_EEENS6_IJNS7_ILi1EEESI_SI_EEESC_SE_Li128ELb0ELb1ELb0ELb0EEENS1_19SingleTileSchedulerILb0ELb0ELb1ELi128EEEEEEEEEvNT_6ParamsE --------------------------
	.section	.nv.constant0._ZN7cutlass13device_kernelIN5flash19enable_sm80_to_sm89INS1_16FlashAttnFwdSm80INS1_25CollectiveMainloopFwdSm80ILi4ELi1ELb0EN4cute5tupleIJNS5_1CILi128EEENS7_ILi96EEENS7_ILi64EEEEEELi64ENS_6half_tEfNS_4arch4Sm80ELb0ELb1ELb0ELb0ELb0ELb0ELb1ELb0EEENS1_21CollectiveEpilogueFwdINS6_IJS8_SA_S9_EEENS6_IJNS7_ILi1EEESI_SI_EEESC_SE_Li128ELb0ELb1ELb0ELb0EEENS1_19SingleTileSchedulerILb0ELb0ELb1ELi128EEEEEEEEEvNT_6ParamsE,"a",@progbits
	.sectionflags	@""
	.align	4
.nv.constant0._ZN7cutlass13device_kernelIN5flash19enable_sm80_to_sm89INS1_16FlashAttnFwdSm80INS1_25CollectiveMainloopFwdSm80ILi4ELi1ELb0EN4cute5tupleIJNS5_1CILi128EEENS7_ILi96EEENS7_ILi64EEEEEELi64ENS_6half_tEfNS_4arch4Sm80ELb0ELb1ELb0ELb0ELb0ELb0ELb1ELb0EEENS1_21CollectiveEpilogueFwdINS6_IJS8_SA_S9_EEENS6_IJNS7_ILi1EEESI_SI_EEESC_SE_Li128ELb0ELb1ELb0ELb0EEENS1_19SingleTileSchedulerILb0ELb0ELb1ELi128EEEEEEEEEvNT_6ParamsE:
	.zero		1400


//--------------------- .nv.constant0._ZN7cutlass13device_kernelIN5flash19enable_sm80_to_sm89INS1_16FlashAttnFwdSm80INS1_25CollectiveMainloopFwdSm80ILi4ELi1ELb0EN4cute5tupleIJNS5_1CILi128EEENS7_ILi96EEENS7_ILi64EEEEEELi64ENS_6half_tEfNS_4arch4Sm80ELb0ELb1ELb0ELb1ELb0ELb0ELb1ELb0EEENS1_21CollectiveEpilogueFwdINS6_IJS8_SA_S9_EEENS6_IJNS7_ILi1EEESI_SI_EEESC_SE_Li128ELb1ELb1ELb0ELb0EEENS1_19SingleTileSchedulerILb1ELb0ELb1ELi128EEEEEEEEEvNT_6ParamsE --------------------------
	.section	.nv.constant0._ZN7cutlass13device_kernelIN5flash19enable_sm80_to_sm89INS1_16FlashAttnFwdSm80INS1_25CollectiveMainloopFwdSm80ILi4ELi1ELb0EN4cute5tupleIJNS5_1CILi128EEENS7_ILi96EEENS7_ILi64EEEEEELi64ENS_6half_tEfNS_4arch4Sm80ELb0ELb1ELb0ELb1ELb0ELb0ELb1ELb0EEENS1_21CollectiveEpilogueFwdINS6_IJS8_SA_S9_EEENS6_IJNS7_ILi1EEESI_SI_EEESC_SE_Li128ELb1ELb1ELb0ELb0EEENS1_19SingleTileSchedulerILb1ELb0ELb1ELi128EEEEEEEEEvNT_6ParamsE,"a",@progbits
	.sectionflags	@""
	.align	4
.nv.constant0._ZN7cutlass13device_kernelIN5flash19enable_sm80_to_sm89INS1_16FlashAttnFwdSm80INS1_25CollectiveMainloopFwdSm80ILi4ELi1ELb0EN4cute5tupleIJNS5_1CILi128EEENS7_ILi96EEENS7_ILi64EEEEEELi64ENS_6half_tEfNS_4arch4Sm80ELb0ELb1ELb0ELb1ELb0ELb0ELb1ELb0EEENS1_21CollectiveEpilogueFwdINS6_IJS8_SA_S9_EEENS6_IJNS7_ILi1EEESI_SI_EEESC_SE_Li128ELb1ELb1ELb0ELb0EEENS1_19SingleTileSchedulerILb1ELb0ELb1ELi128EEEEEEEEEvNT_6ParamsE:
	.zero		1400


//--------------------- .nv.constant0._ZN7cutlass13device_kernelIN5flash19enable_sm80_to_sm89INS1_16FlashAttnFwdSm80INS1_25CollectiveMainloopFwdSm80ILi4ELi1ELb0EN4cute5tupleIJNS5_1CILi128EEENS7_ILi96EEENS7_ILi64EEEEEELi64ENS_6half_tEfNS_4arch4Sm80ELb0ELb1ELb0ELb1ELb0ELb1ELb1ELb0EEENS1_21CollectiveEpilogueFwdINS6_IJS8_SA_S9_EEENS6_IJNS7_ILi1EEESI_SI_EEESC_SE_Li128ELb1ELb1ELb0ELb0EEENS1_19SingleTileSchedulerILb1ELb0ELb1ELi128EEEEEEEEEvNT_6ParamsE --------------------------
	.section	.nv.constant0._ZN7cutlass13device_kernelIN5flash19enable_sm80_to_sm89INS1_16FlashAttnFwdSm80INS1_25CollectiveMainloopFwdSm80ILi4ELi1ELb0EN4cute5tupleIJNS5_1CILi128EEENS7_ILi96EEENS7_ILi64EEEEEELi64ENS_6half_tEfNS_4arch4Sm80ELb0ELb1ELb0ELb1ELb0ELb1ELb1ELb0EEENS1_21CollectiveEpilogueFwdINS6_IJS8_SA_S9_EEENS6_IJNS7_ILi1EEESI_SI_EEESC_SE_Li128ELb1ELb1ELb0ELb0EEENS1_19SingleTileSchedulerILb1ELb0ELb1ELi128EEEEEEEEEvNT_6ParamsE,"a",@progbits
	.sectionflags	@""
	.align	4
.nv.constant0._ZN7cutlass13device_kernelIN5flash19enable_sm80_to_sm89INS1_16FlashAttnFwdSm80INS1_25CollectiveMainloopFwdSm80ILi4ELi1ELb0EN4cute5tupleIJNS5_1CILi128EEENS7_ILi96EEENS7_ILi64EEEEEELi64ENS_6half_tEfNS_4arch4Sm80ELb0ELb1ELb0ELb1ELb0ELb1ELb1ELb0EEENS1_21CollectiveEpilogueFwdINS6_IJS8_SA_S9_EEENS6_IJNS7_ILi1EEESI_SI_EEESC_SE_Li128ELb1ELb1ELb0ELb0EEENS1_19SingleTileSchedulerILb1ELb0ELb1ELi128EEEEEEEEEvNT_6ParamsE:
	.zero		1400


//--------------------- .nv.constant0._ZN7cutlass13device_kernelIN5flash19enable_sm80_to_sm89INS1_16FlashAttnFwdSm80INS1_25CollectiveMainloopFwdSm80ILi4ELi1ELb0EN4cute5tupleIJNS5_1CILi128EEENS7_ILi112EEENS7_ILi64EEEEEELi64ENS_6half_tEfNS_4arch4Sm80ELb1ELb0ELb0ELb0ELb0ELb0ELb1ELb0EEENS1_21CollectiveEpilogueFwdINS6_IJS8_SA_S9_EEENS6_IJNS7_ILi1EEESI_SI_EEESC_SE_Li128ELb0ELb1ELb0ELb0EEENS1_30DynamicPersistentTileSchedulerILi128ELi128ELb0ELb1ELb0EEEEEEEEEvNT_6ParamsE --------------------------
	.section	.nv.constant0._ZN7cutlass13device_kernelIN5flash19enable_sm80_to_sm89INS1_16FlashAttnFwdSm80INS1_25CollectiveMainloopFwdSm80ILi4ELi1ELb0EN4cute5tupleIJNS5_1CILi128EEENS7_ILi112EEENS7_ILi64EEEEEELi64ENS_6half_tEfNS_4arch4Sm80ELb1ELb0ELb0ELb0ELb0ELb0ELb1ELb0EEENS1_21CollectiveEpilogueFwdINS6_IJS8_SA_S9_EEENS6_IJNS7_ILi1EEESI_SI_EEESC_SE_Li128ELb0ELb1ELb0ELb0EEENS1_30DynamicPersistentTileSchedulerILi128ELi128ELb0ELb1ELb0EEEEEEEEEvNT_6ParamsE,"a",@progbits
	.sectionflags	@""
	.align	4
.nv.constant0._ZN7cutlass13device_kernelIN5flash19enable_sm80_to_sm89INS1_16FlashAttnFwdSm80INS1_25CollectiveMainloopFwdSm80ILi4ELi1ELb0EN4cute5tupleIJNS5_1CILi128EEENS7_ILi112EEENS7_ILi64EEEEEELi64ENS_6half_tEfNS_4arch4Sm80ELb1ELb0ELb0ELb0ELb0ELb0ELb1ELb0EEENS1_21CollectiveEpilogueFwdINS6_IJS8_SA_S9_EEENS6_IJNS7_ILi1EEESI_SI_EEESC_SE_Li128ELb0ELb1ELb0ELb0EEENS1_30DynamicPersistentTileSchedulerILi128ELi128ELb0ELb1ELb0EEEEEEEEEvNT_6ParamsE:
	.zero		1416


//--------------------- .nv.constant0._ZN7cutlass13device_kernelIN5flash19enable_sm80_to_sm89INS1_16FlashAttnFwdSm80INS1_25CollectiveMainloopFwdSm80ILi4ELi1ELb0EN4cute5tupleIJNS5_1CILi128EEENS7_ILi112EEENS7_ILi64EEEEEELi64ENS_6half_tEfNS_4arch4Sm80ELb1ELb0ELb0ELb1ELb0ELb0ELb1ELb0EEENS1_21CollectiveEpilogueFwdINS6_IJS8_SA_S9_EEENS6_IJNS7_ILi1EEESI_SI_EEESC_SE_Li128ELb1ELb1ELb0ELb0EEENS1_19SingleTileSchedulerILb1ELb0ELb1ELi128EEEEEEEEEvNT_6ParamsE --------------------------
	.section	.nv.constant0._ZN7cutlass13device_kernelIN5flash19enable_sm80_to_sm89INS1_16FlashAttnFwdSm80INS1_25CollectiveMainloopFwdSm80ILi4ELi1ELb0EN4cute5tupleIJNS5_1CILi128EEENS7_ILi112EEENS7_ILi64EEEEEELi64ENS_6half_tEfNS_4arch4Sm80ELb1ELb0ELb0ELb1ELb0ELb0ELb1ELb0EEENS1_21CollectiveEpilogueFwdINS6_IJS8_SA_S9_EEENS6_IJNS7_ILi1EEESI_SI_EEESC_SE_Li128ELb1ELb1ELb0ELb0EEENS1_19SingleTileSchedulerILb1ELb0ELb1ELi128EEEEEEEEEvNT_6ParamsE,"a",@progbits
	.sectionflags	@""
	.align	4
.nv.constant0._ZN7cutlass13device_kernelIN5flash19enable_sm80_to_sm89INS1_16FlashAttnFwdSm80INS1_25CollectiveMainloopFwdSm80ILi4ELi1ELb0EN4cute5tupleIJNS5_1CILi128EEENS7_ILi112EEENS7_ILi64EEEEEELi64ENS_6half_tEfNS_4arch4Sm80ELb1ELb0ELb0ELb1ELb0ELb0ELb1ELb0EEENS1_21CollectiveEpilogueFwdINS6_IJS8_SA_S9_EEENS6_IJNS7_ILi1EEESI_SI_EEESC_SE_Li128ELb1ELb1ELb0ELb0EEENS1_19SingleTileSchedulerILb1ELb0ELb1ELi128EEEEEEEEEvNT_6ParamsE:
	.zero		1400


//--------------------- .nv.constant0._ZN7cutlass13device_kernelIN5flash19enable_sm80_to_sm89INS1_16FlashAttnFwdSm80INS1_25CollectiveMainloopFwdSm80ILi4ELi1ELb0EN4cute5tupleIJNS5_1CILi128EEENS7_ILi112EEENS7_ILi64EEEEEELi64ENS_6half_tEfNS_4arch4Sm80ELb1ELb0ELb0ELb1ELb0ELb1ELb1ELb0EEENS1_21CollectiveEpilogueFwdINS6_IJS8_SA_S9_EEENS6_IJNS7_ILi1EEESI_SI_EEESC_SE_Li128ELb1ELb1ELb0ELb0EEENS1_19SingleTileSchedulerILb1ELb0ELb1ELi128EEEEEEEEEvNT_6ParamsE --------------------------
	.section	.nv.constant0._ZN7cutlass13device_kernelIN5flash19enable_sm80_to_sm89INS1_16FlashAttnFwdSm80INS1_25CollectiveMainloopFwdSm80ILi4ELi1ELb0EN4cute5tupleIJNS5_1CILi128EEENS7_ILi112EEENS7_ILi64EEEEEELi64ENS_6half_tEfNS_4arch4Sm80ELb1ELb0ELb0ELb1ELb0ELb1ELb1ELb0EEENS1_21CollectiveEpilogueFwdINS6_IJS8_SA_S9_EEENS6_IJNS7_ILi1EEESI_SI_EEESC_SE_Li128ELb1ELb1ELb0ELb0EEENS1_19SingleTileSchedulerILb1ELb0ELb1ELi128EEEEEEEEEvNT_6ParamsE,"a",@progbits
	.sectionflags	@""
	.align	4
.nv.constant0._ZN7cutlass13device_kernelIN5flash19enable_sm80_to_sm89INS1_16FlashAttnFwdSm80INS1_25CollectiveMainloopFwdSm80ILi4ELi1ELb0EN4cute5tupleIJNS5_1CILi128EEENS7_ILi112EEENS7_ILi64EEEEEELi64ENS_6half_tEfNS_4arch4Sm80ELb1ELb0ELb0ELb1ELb0ELb1ELb1ELb0EEENS1_21CollectiveEpilogueFwdINS6_IJS8_SA_S9_EEENS6_IJNS7_ILi1EEESI_SI_EEESC_SE_Li128ELb1ELb1ELb0ELb0EEENS1_19SingleTileSchedulerILb1ELb0ELb1ELi128EEEEEEEEEvNT_6ParamsE:
	.zero		1400


//--------------------- .text._ZN7cutlass13device_kernelIN5flash19enable_sm80_to_sm89INS1_16FlashAttnFwdSm80INS1_25CollectiveMainloopFwdSm80ILi4ELi1ELb0EN4cute5tupleIJNS5_1CILi128EEENS7_ILi112EEENS7_ILi64EEEEEELi64ENS_6half_tEfNS_4arch4Sm80ELb0ELb0ELb1ELb0ELb0ELb0ELb1ELb0EEENS1_21CollectiveEpilogueFwdINS6_IJS8_SA_S9_EEENS6_IJNS7_ILi1EEESI_SI_EEESC_SE_Li128ELb0ELb1ELb0ELb0EEENS1_19SingleTileSchedulerILb0ELb0ELb1ELi128EEEEEEEEEvNT_6ParamsE --------------------------
	.section	.text._ZN7cutlass13device_kernelIN5flash19enable_sm80_to_sm89INS1_16FlashAttnFwdSm80INS1_25CollectiveMainloopFwdSm80ILi4ELi1ELb0EN4cute5tupleIJNS5_1CILi128EEENS7_ILi112EEENS7_ILi64EEEEEELi64ENS_6half_tEfNS_4arch4Sm80ELb0ELb0ELb1ELb0ELb0ELb0ELb1ELb0EEENS1_21CollectiveEpilogueFwdINS6_IJS8_SA_S9_EEENS6_IJNS7_ILi1EEESI_SI_EEESC_SE_Li128ELb0ELb1ELb0ELb0EEENS1_19SingleTileSchedulerILb0ELb0ELb1ELi128EEEEEEEEEvNT_6ParamsE,"ax",@progbits
	.sectioninfo	@"SHI_REGISTERS=255"
	.align	128
.text._ZN7cutlass13device_kernelIN5flash19enable_sm80_to_sm89INS1_16FlashAttnFwdSm80INS1_25CollectiveMainloopFwdSm80ILi4ELi1ELb0EN4cute5tupleIJNS5_1CILi128EEENS7_ILi112EEENS7_ILi64EEEEEELi64ENS_6half_tEfNS_4arch4Sm80ELb0ELb0ELb1ELb0ELb0ELb0ELb1ELb0EEENS1_21CollectiveEpilogueFwdINS6_IJS8_SA_S9_EEENS6_IJNS7_ILi1EEESI_SI_EEESC_SE_Li128ELb0ELb1ELb0ELb0EEENS1_19SingleTileSchedulerILb0ELb0ELb1ELi128EEEEEEEEEvNT_6ParamsE:
        .type           _ZN7cutlass13device_kernelIN5flash19enable_sm80_to_sm89INS1_16FlashAttnFwdSm80INS1_25CollectiveMainloopFwdSm80ILi4ELi1ELb0EN4cute5tupleIJNS5_1CILi128EEENS7_ILi112EEENS7_ILi64EEEEEELi64ENS_6half_tEfNS_4arch4Sm80ELb0ELb0ELb1ELb0ELb0ELb0ELb1ELb0EEENS1_21CollectiveEpilogueFwdINS6_IJS8_SA_S9_EEENS6_IJNS7_ILi1EEESI_SI_EEESC_SE_Li128ELb0ELb1ELb0ELb0EEENS1_19SingleTileSchedulerILb0ELb0ELb1ELi128EEEEEEEEEvNT_6ParamsE,@function
        .size           _ZN7cutlass13device_kernelIN5flash19enable_sm80_to_sm89INS1_16FlashAttnFwdSm80INS1_25CollectiveMainloopFwdSm80ILi4ELi1ELb0EN4cute5tupleIJNS5_1CILi128EEENS7_ILi112EEENS7_ILi64EEEEEELi64ENS_6half_tEfNS_4arch4Sm80ELb0ELb0ELb1ELb0ELb0ELb0ELb1ELb0EEENS1_21CollectiveEpilogueFwdINS6_IJS8_SA_S9_EEENS6_IJNS7_ILi1EEESI_SI_EEESC_SE_Li128ELb0ELb1ELb0ELb0EEENS1_19SingleTileSchedulerILb0ELb0ELb1ELi128EEEEEEEEEvNT_6ParamsE,(.L_x_1470 - _ZN7cutlass13device_kernelIN5flash19enable_sm80_to_sm89INS1_16FlashAttnFwdSm80INS1_25CollectiveMainloopFwdSm80ILi4ELi1ELb0EN4cute5tupleIJNS5_1CILi128EEENS7_ILi112EEENS7_ILi64EEEEEELi64ENS_6half_tEfNS_4arch4Sm80ELb0ELb0ELb1ELb0ELb0ELb0ELb1ELb0EEENS1_21CollectiveEpilogueFwdINS6_IJS8_SA_S9_EEENS6_IJNS7_ILi1EEESI_SI_EEESC_SE_Li128ELb0ELb1ELb0ELb0EEENS1_19SingleTileSchedulerILb0ELb0ELb1ELi128EEEEEEEEEvNT_6ParamsE)
        .other          _ZN7cutlass13device_kernelIN5flash19enable_sm80_to_sm89INS1_16FlashAttnFwdSm80INS1_25CollectiveMainloopFwdSm80ILi4ELi1ELb0EN4cute5tupleIJNS5_1CILi128EEENS7_ILi112EEENS7_ILi64EEEEEELi64ENS_6half_tEfNS_4arch4Sm80ELb0ELb0ELb1ELb0ELb0ELb0ELb1ELb0EEENS1_21CollectiveEpilogueFwdINS6_IJS8_SA_S9_EEENS6_IJNS7_ILi1EEESI_SI_EEESC_SE_Li128ELb0ELb1ELb0ELb0EEENS1_19SingleTileSchedulerILb0ELb0ELb1ELi128EEEEEEEEEvNT_6ParamsE,@"STO_CUDA_ENTRY STV_DEFAULT"
_ZN7cutlass13device_kernelIN5flash19enable_sm80_to_sm89INS1_16FlashAttnFwdSm80INS1_25CollectiveMainloopFwdSm80ILi4ELi1ELb0EN4cute5tupleIJNS5_1CILi128EEENS7_ILi112EEENS7_ILi64EEEEEELi64ENS_6half_tEfNS_4arch4Sm80ELb0ELb0ELb1ELb0ELb0ELb0ELb1ELb0EEENS1_21CollectiveEpilogueFwdINS6_IJS8_SA_S9_EEENS6_IJNS7_ILi1EEESI_SI_EEESC_SE_Li128ELb0ELb1ELb0ELb0EEENS1_19SingleTileSchedulerILb0ELb0ELb1ELi128EEEEEEEEEvNT_6ParamsE:
[----:B------:R-:W-:-:S03]  /*0000*/  MOV R1, c[0x0][0x28] ;  /* 0x00000a0000017a02 */ /* 0x000fc60000000f00 */
[----:B------:R-:W1:Y:S01]  /*0010*/  S2R R22, SR_CTAID.Z ;  /* 0x0000000000167919 */ /* 0x000e620000002700 */
[----:B------:R-:W-:Y:S02]  /*0020*/  IADD3 R1, R1, -0x98, RZ ;  /* 0xffffff6801017810 */ /* 0x000fe40007ffe0ff */
[----:B-1----:R-:W-:-:S13]  /*0030*/  ISETP.GE.AND P0, PT, R22, RZ, PT ;  /* 0x000000ff1600720c */ /* 0x002fda0003f06270 */
[----:B------:R-:W-:Y:S05]  /*0040*/  @!P0 EXIT ;  /* 0x000000000000894d */ /* 0x000fea0003800000 */
[----:B------:R-:W-:Y:S01]  /*0050*/  ISETP.NE.U32.AND P6, PT, RZ, c[0x0][0x340], PT ;  /* 0x0000d000ff007a0c */ /* 0x000fe20003fc5070 */
[----:B------:R-:W-:-:S03]  /*0060*/  ULDC.64 UR8, c[0x0][0x118] ;  /* 0x0000460000087ab9 */ /* 0x000fc60000000a00 */
[----:B------:R-:W-:-:S13]  /*0070*/  ISETP.NE.AND.EX P6, PT, RZ, c[0x0][0x344], PT, P6 ;  /* 0x0000d100ff007a0c */ /* 0x000fda0003fc5360 */
[----:B------:R-:W-:-:S04]  /*0080*/  @P6 IMAD.MOV.U32 R2, RZ, RZ, 0x4 ;  /* 0x00000004ff026424 */ /* 0x000fc800078e00ff */
[----:B------:R-:W-:-:S05]  /*0090*/  @P6 IMAD.WIDE R2, R22, R2, c[0x0][0x340] ;  /* 0x0000d00016026625 */ /* 0x000fca00078e0202 */
[----:B------:R1:W2:Y:S01]  /*00a0*/  @P6 LDG.E R21, [R2.64] ;  /* 0x0000000802156981 */ /* 0x0002a2000c1e1900 */
[----:B------:R-:W-:Y:S01]  /*00b0*/  IMAD.MOV.U32 R20, RZ, RZ, c[0x0][0x2c4] ;  /* 0x0000b100ff147624 */ /* 0x000fe200078e00ff */
[----:B------:R-:W-:Y:S01]  /*00c0*/  SHF.R.S32.HI R23, RZ, 0x1f, R22 ;  /* 0x0000001fff177819 */ /* 0x000fe20000011416 */
[----:B------:R-:W-:Y:S01]  /*00d0*/  IMAD.MOV.U32 R194, RZ, RZ, c[0x0][0x1d0] ;  /* 0x00007400ffc27624 */ /* 0x000fe200078e00ff */
[----:B------:R-:W3:Y:S01]  /*00e0*/  S2R R43, SR_TID.X ;  /* 0x00000000002b7919 */ /* 0x000ee20000002100 */
[----:B------:R-:W-:Y:S01]  /*00f0*/  IMAD.MOV.U32 R190, RZ, RZ, c[0x0][0x1e0] ;  /* 0x00007800ffbe7624 */ /* 0x000fe200078e00ff */
[C---:B------:R-:W-:Y:S01]  /*0100*/  ISETP.NE.AND P0, PT, R20.reuse, 0x1, PT ;  /* 0x000000011400780c */ /* 0x040fe20003f05270 */
[----:B------:R-:W-:Y:S01]  /*0110*/  IMAD R5, R23, c[0x0][0x1c0], RZ ;  /* 0x0000700017057a24 */ /* 0x000fe200078e02ff */
[----:B------:R-:W4:Y:S01]  /*0120*/  S2R R44, SR_CTAID.Y ;  /* 0x00000000002c7919 */ /* 0x000f220000002600 */
[----:B------:R-:W-:Y:S02]  /*0130*/  IMAD R20, R20, c[0x0][0x168], RZ ;  /* 0x00005a0014147a24 */ /* 0x000fe400078e02ff */
[----:B------:R-:W-:Y:S01]  /*0140*/  IMAD R5, R22, c[0x0][0x1c4], R5 ;  /* 0x0000710016057a24 */ /* 0x000fe200078e0205 */
[----:B------:R-:W5:Y:S01]  /*0150*/  S2R R9, SR_CTAID.X ;  /* 0x0000000000097919 */ /* 0x000f620000002500 */
[----:B------:R-:W-:Y:S01]  /*0160*/  IMAD.MOV.U32 R191, RZ, RZ, c[0x0][0x1e4] ;  /* 0x00007900ffbf7624 */ /* 0x000fe200078e00ff */
[----:B---3--:R-:W-:-:S04]  /*0170*/  SHF.R.S32.HI R25, RZ, 0x1f, R43 ;  /* 0x0000001fff197819 */ /* 0x008fc8000001142b */
[----:B-1----:R-:W-:Y:S01]  /*0180*/  LEA.HI R2, R25, R43, RZ, 0x3 ;  /* 0x0000002b19027211 */ /* 0x002fe200078f18ff */
[----:B----4-:R-:W-:Y:S01]  /*0190*/  IMAD.WIDE.U32 R6, R44, c[0x0][0x1b8], RZ ;  /* 0x00006e002c067a25 */ /* 0x010fe200078e00ff */
[----:B------:R-:W-:Y:S02]  /*01a0*/  SHF.R.S32.HI R45, RZ, 0x1f, R44 ;  /* 0x0000001fff2d7819 */ /* 0x000fe4000001142c */
[----:B------:R-:W-:Y:S02]  /*01b0*/  LOP3.LUT R0, R2, 0xfffffff8, RZ, 0xc0, !PT ;  /* 0xfffffff802007812 */ /* 0x000fe400078ec0ff */
[----:B------:R-:W-:Y:S01]  /*01c0*/  SHF.R.S32.HI R19, RZ, 0x3, R2 ;  /* 0x00000003ff137819 */ /* 0x000fe20000011402 */
[----:B------:R-:W-:Y:S02]  /*01d0*/  IMAD R2, R45, c[0x0][0x1b8], RZ ;  /* 0x00006e002d027a24 */ /* 0x000fe400078e02ff */
[----:B------:R-:W-:Y:S01]  /*01e0*/  IMAD.IADD R40, R43, 0x1, -R0 ;  /* 0x000000012b287824 */ /* 0x000fe200078e0a00 */
[----:B------:R-:W-:Y:S01]  /*01f0*/  SHF.R.S32.HI R24, RZ, 0x1f, R19 ;  /* 0x0000001fff187819 */ /* 0x000fe20000011413 */
[----:B------:R-:W-:-:S02]  /*0200*/  IMAD R2, R44, c[0x0][0x1bc], R2 ;  /* 0x00006f002c027a24 */ /* 0x000fc400078e0202 */
[----:B------:R-:W-:Y:S02]  /*0210*/  IMAD R0, R40, 0x10, R19 ;  /* 0x0000001028007824 */ /* 0x000fe400078e0213 */
[----:B------:R-:W-:Y:S02]  /*0220*/  IMAD.IADD R3, R7, 0x1, R2 ;  /* 0x0000000107037824 */ /* 0x000fe400078e0202 */
[----:B-----5:R-:W-:Y:S02]  /*0230*/  IMAD R8, R9, 0x80, R0 ;  /* 0x0000008009087824 */ /* 0x020fe400078e0200 */
[----:B------:R-:W-:Y:S02]  /*0240*/  IMAD.MOV.U32 R2, RZ, RZ, R6 ;  /* 0x000000ffff027224 */ /* 0x000fe400078e0006 */
[----:B------:R-:W-:Y:S01]  /*0250*/  @P0 IMAD.HI.U32 R4, R8, c[0x0][0x2c8], RZ ;  /* 0x0000b20008040a27 */ /* 0x000fe200078e00ff */
[----:B------:R-:W-:Y:S03]  /*0260*/  STL [R1+0x50], R8 ;  /* 0x0000500801007387 */ /* 0x000fe60000100800 */
[----:B------:R-:W-:Y:S01]  /*0270*/  IMAD.MOV.U32 R0, RZ, RZ, R8 ;  /* 0x000000ffff007224 */ /* 0x000fe200078e0008 */
[----:B------:R-:W-:Y:S01]  /*0280*/  @P0 SHF.R.U32.HI R0, RZ, c[0x0][0x2cc], R4 ;  /* 0x0000b300ff000a19 */ /* 0x000fe20000011604 */
[----:B------:R-:W-:-:S03]  /*0290*/  IMAD.WIDE.U32 R2, R22, c[0x0][0x1c0], R2 ;  /* 0x0000700016027a25 */ /* 0x000fc600078e0002 */
[--C-:B------:R-:W-:Y:S01]  /*02a0*/  SHF.R.S32.HI R6, RZ, 0x1f, R0.reuse ;  /* 0x0000001fff067819 */ /* 0x100fe20000011400 */
[----:B------:R-:W-:Y:S02]  /*02b0*/  IMAD.MOV R4, RZ, RZ, -R0 ;  /* 0x000000ffff047224 */ /* 0x000fe400078e0a00 */
[----:B------:R-:W-:Y:S02]  /*02c0*/  IMAD.IADD R3, R3, 0x1, R5 ;  /* 0x0000000103037824 */ /* 0x000fe400078e0205 */
[----:B------:R-:W-:Y:S02]  /*02d0*/  IMAD R5, R4, c[0x0][0x2c4], R8 ;  /* 0x0000b10004057a24 */ /* 0x000fe400078e0208 */
[----:B------:R-:W-:Y:S02]  /*02e0*/  IMAD R6, R6, c[0x0][0x1b0], RZ ;  /* 0x00006c0006067a24 */ /* 0x000fe400078e02ff */
[----:B------:R-:W-:Y:S01]  /*02f0*/  IMAD.WIDE.U32 R2, R0, c[0x0][0x1b0], R2 ;  /* 0x00006c0000027a25 */ /* 0x000fe200078e0002 */
[----:B------:R-:W-:-:S03]  /*0300*/  SHF.R.S32.HI R4, RZ, 0x1f, R5 ;  /* 0x0000001fff047819 */ /* 0x000fc60000011405 */
[----:B------:R-:W-:Y:S02]  /*0310*/  IMAD R0, R0, c[0x0][0x1b4], R6 ;  /* 0x00006d0000007a24 */ /* 0x000fe400078e0206 */
[----:B------:R-:W-:Y:S02]  /*0320*/  IMAD.SHL.U32 R46, R40, 0x8, RZ ;  /* 0x00000008282e7824 */ /* 0x000fe400078e00ff */
[----:B------:R-:W-:Y:S02]  /*0330*/  IMAD.IADD R3, R3, 0x1, R0 ;  /* 0x0000000103037824 */ /* 0x000fe400078e0200 */
[----:B------:R-:W-:Y:S01]  /*0340*/  IMAD R0, R4, c[0x0][0x1a8], RZ ;  /* 0x00006a0004007a24 */ /* 0x000fe200078e02ff */
[----:B------:R-:W-:Y:S01]  /*0350*/  ISETP.GE.AND P3, PT, R46, c[0x0][0x198], PT ;  /* 0x000066002e007a0c */ /* 0x000fe20003f66270 */
[----:B------:R-:W-:Y:S01]  /*0360*/  IMAD.WIDE.U32 R2, R5, c[0x0][0x1a8], R2 ;  /* 0x00006a0005027a25 */ /* 0x000fe200078e0002 */
[----:B------:R-:W-:-:S03]  /*0370*/  SHF.R.S32.HI R47, RZ, 0x1f, R46 ;  /* 0x0000001fff2f7819 */ /* 0x000fc6000001142e */
[----:B------:R-:W-:Y:S01]  /*0380*/  IMAD R0, R5, c[0x0][0x1ac], R0 ;  /* 0x00006b0005007a24 */ /* 0x000fe200078e0200 */
[----:B------:R-:W-:Y:S01]  /*0390*/  LEA R7, P0, R2, c[0x0][0x160], 0x1 ;  /* 0x0000580002077a11 */ /* 0x000fe200078008ff */
[----:B------:R-:W-:Y:S02]  /*03a0*/  IMAD.SHL.U32 R4, R19, 0x40, RZ ;  /* 0x0000004013047824 */ /* 0x000fe400078e00ff */
[----:B------:R-:W-:Y:S01]  /*03b0*/  IMAD.IADD R6, R3, 0x1, R0 ;  /* 0x0000000103067824 */ /* 0x000fe200078e0200 */
[----:B------:R-:W-:Y:S01]  /*03c0*/  IADD3 R3, R194, 0x6f, RZ ;  /* 0x0000006fc2037810 */ /* 0x000fe20007ffe0ff */
[----:B------:R-:W-:Y:S01]  /*03d0*/  IMAD R9, R9, 0x80, R19 ;  /* 0x0000008009097824 */ /* 0x000fe200078e0213 */
[----:B------:R-:W-:Y:S01]  /*03e0*/  LOP3.LUT R0, R4, 0x1c0, RZ, 0xc0, !PT ;  /* 0x000001c004007812 */ /* 0x000fe200078ec0ff */
[----:B------:R-:W-:Y:S01]  /*03f0*/  SHFL.IDX PT, R8, R7, 0x1, 0x181f ;  /* 0x00381f0007087f89 */ /* 0x000fe200000e0000 */
[----:B------:R-:W-:Y:S02]  /*0400*/  LEA.HI.X R6, R2, c[0x0][0x164], R6, 0x1, P0 ;  /* 0x0000590002067a11 */ /* 0x000fe400000f0c06 */
[----:B------:R-:W-:Y:S01]  /*0410*/  SHF.R.U32.HI R2, RZ, 0x3, R0 ;  /* 0x00000003ff027819 */ /* 0x000fe20000011600 */
[----:B------:R-:W1:Y:S01]  /*0420*/  SHFL.IDX PT, R4, R7, RZ, 0x181f ;  /* 0x00181fff07047589 */ /* 0x000e6200000e0000 */
[----:B------:R-:W-:-:S02]  /*0430*/  LOP3.LUT R0, R0, 0x38, R46, 0xf8, !PT ;  /* 0x0000003800007812 */ /* 0x000fc400078ef82e */
[----:B------:R-:W-:Y:S01]  /*0440*/  ISETP.GE.AND P4, PT, R9, R20, PT ;  /* 0x000000140900720c */ /* 0x000fe20003f86270 */
[----:B------:R-:W3:Y:S01]  /*0450*/  SHFL.IDX PT, R5, R6, RZ, 0x181f ;  /* 0x00181fff06057589 */ /* 0x000ee200000e0000 */
[----:B------:R-:W-:Y:S02]  /*0460*/  LOP3.LUT R0, R0, R2, RZ, 0x3c, !PT ;  /* 0x0000000200007212 */ /* 0x000fe400078e3cff */
[----:B------:R-:W-:Y:S01]  /*0470*/  LEA.HI R2, R25, R43, RZ, 0x6 ;  /* 0x0000002b19027211 */ /* 0x000fe200078f30ff */
[----:B------:R-:W4:Y:S01]  /*0480*/  SHFL.IDX PT, R11, R6, 0x1, 0x181f ;  /* 0x00381f00060b7f89 */ /* 0x000f2200000e0000 */
[C---:B------:R-:W-:Y:S02]  /*0490*/  IADD3 R10, R9.reuse, 0x10, RZ ;  /* 0x00000010090a7810 */ /* 0x040fe40007ffe0ff */
[C---:B------:R-:W-:Y:S01]  /*04a0*/  IADD3 R14, R9.reuse, 0x20, RZ ;  /* 0x00000020090e7810 */ /* 0x040fe20007ffe0ff */
[----:B------:R-:W-:Y:S01]  /*04b0*/  IMAD.SHL.U32 R2, R2, 0x8, RZ ;  /* 0x0000000802027824 */ /* 0x000fe200078e00ff */
[----:B------:R-:W-:Y:S01]  /*04c0*/  ISETP.GE.AND P2, PT, R10, R20, PT ;  /* 0x000000140a00720c */ /* 0x000fe20003f46270 */
[----:B------:R-:W-:Y:S01]  /*04d0*/  SHFL.IDX PT, R12, R6, 0x2, 0x181f ;  /* 0x00581f00060c7f89 */ /* 0x000fe200000e0000 */
[----:B------:R-:W-:-:S02]  /*04e0*/  IADD3 R13, R9, 0x30, RZ ;  /* 0x00000030090d7810 */ /* 0x000fc40007ffe0ff */
[----:B------:R-:W-:Y:S01]  /*04f0*/  LOP3.LUT R195, R0, 0xfffffe00, R2, 0xf8, !PT ;  /* 0xfffffe0000c37812 */ /* 0x000fe200078ef802 */
[----:B------:R-:W5:Y:S01]  /*0500*/  SHFL.IDX PT, R10, R7, 0x2, 0x181f ;  /* 0x00581f00070a7f89 */ /* 0x000f6200000e0000 */
[----:B------:R-:W-:Y:S01]  /*0510*/  IMAD.MOV.U32 R2, RZ, RZ, RZ ;  /* 0x000000ffff027224 */ /* 0x000fe200078e00ff */
[----:B------:R-:W-:Y:S02]  /*0520*/  ISETP.GE.AND P1, PT, R13, R20, PT ;  /* 0x000000140d00720c */ /* 0x000fe40003f26270 */
[----:B------:R-:W-:Y:S01]  /*0530*/  @!P4 IMAD.SHL.U32 R0, R195, 0x2, RZ ;  /* 0x00000002c300c824 */ /* 0x000fe200078e00ff */
[----:B------:R-:W-:Y:S01]  /*0540*/  IADD3 R13, R9, 0x40, RZ ;  /* 0x00000040090d7810 */ /* 0x000fe20007ffe0ff */
[----:B------:R-:W-:Y:S01]  /*0550*/  IMAD.HI R18, R3, -0x6db6db6d, R2 ;  /* 0x9249249303127827 */ /* 0x000fe200078e0202 */
[----:B-1----:R-:W-:Y:S01]  /*0560*/  @!P4 LEA R4, P0, R46, R4, 0x1 ;  /* 0x000000042e04c211 */ /* 0x002fe200078008ff */
[----:B------:R-:W-:Y:S01]  /*0570*/  SHFL.IDX PT, R17, R6, 0x5, 0x181f ;  /* 0x00b81f0006117f89 */ /* 0x000fe200000e0000 */
[----:B------:R-:W-:-:S02]  /*0580*/  ISETP.GE.AND P5, PT, R13, R20, PT ;  /* 0x000000140d00720c */ /* 0x000fc40003fa6270 */
[----:B---3--:R-:W-:Y:S01]  /*0590*/  @!P4 LEA.HI.X R5, R46, R5, R47, 0x1, P0 ;  /* 0x000000052e05c211 */ /* 0x008fe200000f0c2f */
[----:B------:R-:W-:Y:S01]  /*05a0*/  SHFL.IDX PT, R15, R7, 0x6, 0x181f ;  /* 0x00d81f00070f7f89 */ /* 0x000fe200000e0000 */
[----:B------:R-:W-:-:S03]  /*05b0*/  ISETP.GE.AND P0, PT, R14, R20, PT ;  /* 0x000000140e00720c */ /* 0x000fc60003f06270 */
[----:B------:R1:W-:Y:S01]  /*05c0*/  @!P4 LDGSTS.E.BYPASS.LTC128B.128 [R0+0x7100], [R4.64], !P3 ;  /* 0x071000000400cfae */ /* 0x0003e2000d901d48 */
[C---:B------:R-:W-:Y:S02]  /*05d0*/  @!P2 LEA R2, P4, R46.reuse, R8, 0x1 ;  /* 0x000000082e02a211 */ /* 0x040fe400078808ff */
[----:B------:R-:W-:Y:S01]  /*05e0*/  IADD3 R8, R9, 0x50, RZ ;  /* 0x0000005009087810 */ /* 0x000fe20007ffe0ff */
[----:B------:R-:W-:Y:S01]  /*05f0*/  SHFL.IDX PT, R16, R6, 0x6, 0x181f ;  /* 0x00d81f0006107f89 */ /* 0x000fe200000e0000 */
[----:B----4-:R-:W-:Y:S02]  /*0600*/  @!P2 LEA.HI.X R3, R46, R11, R47, 0x1, P4 ;  /* 0x0000000b2e03a211 */ /* 0x010fe400020f0c2f */
[----:B------:R-:W-:Y:S01]  /*0610*/  ISETP.GE.AND P4, PT, R8, R20, PT ;  /* 0x000000140800720c */ /* 0x000fe20003f86270 */
[----:B------:R-:W-:Y:S04]  /*0620*/  SHFL.IDX PT, R11, R7, 0x5, 0x181f ;  /* 0x00b81f00070b7f89 */ /* 0x000fe800000e0000 */
[----:B------:R-:W-:Y:S04]  /*0630*/  SHFL.IDX PT, R8, R7, 0x4, 0x181f ;  /* 0x00981f0007087f89 */ /* 0x000fe800000e0000 */
[----:B------:R-:W-:Y:S04]  /*0640*/  SHFL.IDX PT, R14, R6, 0x7, 0x181f ;  /* 0x00f81f00060e7f89 */ /* 0x000fe800000e0000 */
[----:B------:R-:W-:Y:S04]  /*0650*/  SHFL.IDX PT, R13, R7, 0x7, 0x181f ;  /* 0x00f81f00070d7f89 */ /* 0x000fe800000e0000 */
[----:B------:R-:W-:Y:S01]  /*0660*/  STL [R1+0x28], R195 ;  /* 0x000028c301007387 */ /* 0x000fe20000100800 */
[----:B-1----:R-:W-:-:S03]  /*0670*/  @!P2 IMAD.SHL.U32 R0, R195, 0x2, RZ ;  /* 0x00000002c300a824 */ /* 0x002fc600078e00ff */
[----:B------:R-:W1:Y:S04]  /*0680*/  SHFL.IDX PT, R4, R7, 0x3, 0x181f ;  /* 0x00781f0007047f89 */ /* 0x000e6800000e0000 */
[----:B------:R-:W3:Y:S04]  /*0690*/  SHFL.IDX PT, R5, R6, 0x3, 0x181f ;  /* 0x00781f0006057f89 */ /* 0x000ee800000e0000 */
[----:B------:R5:W-:Y:S04]  /*06a0*/  @!P2 LDGSTS.E.BYPASS.LTC128B.128 [R0+0x7900], [R2.64], !P3 ;  /* 0x079000000200afae */ /* 0x000be8000d901d48 */
[----:B------:R-:W-:Y:S01]  /*06b0*/  STL.64 [R1+0x30], R46 ;  /* 0x0000302e01007387 */ /* 0x000fe20000100a00 */
[----:B-----5:R-:W-:Y:S01]  /*06c0*/  @!P0 LEA R2, P2, R46, R10, 0x1 ;  /* 0x0000000a2e028211 */ /* 0x020fe200078408ff */
[----:B------:R-:W-:Y:S01]  /*06d0*/  IMAD R10, R24, c[0x0][0x1e0], RZ ;  /* 0x00007800180a7a24 */ /* 0x000fe200078e02ff */
[----:B------:R-:W-:-:S02]  /*06e0*/  IADD3 R0, R9, 0x60, RZ ;  /* 0x0000006009007810 */ /* 0x000fc40007ffe0ff */
[----:B------:R-:W-:Y:S01]  /*06f0*/  @!P0 LEA.HI.X R3, R46, R12, R47, 0x1, P2 ;  /* 0x0000000c2e038211 */ /* 0x000fe200010f0c2f */
[----:B------:R-:W-:Y:S01]  /*0700*/  IMAD R10, R19, c[0x0][0x1e4], R10 ;  /* 0x00007900130a7a24 */ /* 0x000fe200078e020a */
[----:B------:R4:W5:Y:S01]  /*0710*/  SHFL.IDX PT, R12, R6, 0x4, 0x181f ;  /* 0x00981f00060c7f89 */ /* 0x00096200000e0000 */
[----:B------:R-:W-:Y:S01]  /*0720*/  ISETP.GE.AND P2, PT, R0, R20, PT ;  /* 0x000000140000720c */ /* 0x000fe20003f46270 */
[----:B------:R-:W-:-:S05]  /*0730*/  @!P0 IMAD.SHL.U32 R0, R195, 0x2, RZ ;  /* 0x00000002c3008824 */ /* 0x000fca00078e00ff */
[----:B------:R1:W-:Y:S01]  /*0740*/  @!P0 LDGSTS.E.BYPASS.LTC128B.128 [R0+0x8100], [R2.64], !P3 ;  /* 0x0810000002008fae */ /* 0x0003e2000d901d48 */
[----:B----4-:R-:W-:Y:S02]  /*0750*/  IADD3 R6, R9, 0x70, RZ ;  /* 0x0000007009067810 */ /* 0x010fe40007ffe0ff */
[----:B-1----:R-:W-:Y:S01]  /*0760*/  @!P1 LEA R2, P0, R46, R4, 0x1 ;  /* 0x000000042e029211 */ /* 0x002fe200078008ff */
[----:B------:R-:W-:-:S03]  /*0770*/  @!P1 IMAD.SHL.U32 R0, R195, 0x2, RZ ;  /* 0x00000002c3009824 */ /* 0x000fc600078e00ff */
[--C-:B---3--:R-:W-:Y:S01]  /*0780*/  @!P1 LEA.HI.X R3, R46, R5, R47.reuse, 0x1, P0 ;  /* 0x000000052e039211 */ /* 0x108fe200000f0c2f */
[----:B------:R-:W-:Y:S01]  /*0790*/  IMAD.WIDE.U32 R4, R19, c[0x0][0x1e0], R46 ;  /* 0x0000780013047a25 */ /* 0x000fe200078e002e */
[----:B------:R-:W-:-:S03]  /*07a0*/  ISETP.GE.AND P0, PT, R6, R20, PT ;  /* 0x000000140600720c */ /* 0x000fc60003f06270 */
[----:B------:R1:W-:Y:S01]  /*07b0*/  @!P1 LDGSTS.E.BYPASS.LTC128B.128 [R0+0x8900], [R2.64], !P3 ;  /* 0x0890000002009fae */ /* 0x0003e2000d901d48 */
[----:B------:R-:W-:-:S04]  /*07c0*/  @!P5 LEA R8, P1, R46, R8, 0x1 ;  /* 0x000000082e08d211 */ /* 0x000fc800078208ff */
[C-C-:B-----5:R-:W-:Y:S01]  /*07d0*/  @!P5 LEA.HI.X R9, R46.reuse, R12, R47.reuse, 0x1, P1 ;  /* 0x0000000c2e09d211 */ /* 0x160fe200008f0c2f */
[----:B------:R-:W-:Y:S01]  /*07e0*/  @!P4 IMAD.SHL.U32 R12, R195, 0x2, RZ ;  /* 0x00000002c30cc824 */ /* 0x000fe200078e00ff */
[C---:B------:R-:W-:Y:S02]  /*07f0*/  @!P4 LEA R6, P1, R46.reuse, R11, 0x1 ;  /* 0x0000000b2e06c211 */ /* 0x040fe400078208ff */
[----:B------:R-:W-:Y:S02]  /*0800*/  SHF.R.U32.HI R11, RZ, 0x1f, R18 ;  /* 0x0000001fff0b7819 */ /* 0x000fe40000011612 */
[----:B------:R-:W-:Y:S02]  /*0810*/  @!P4 LEA.HI.X R7, R46, R17, R47, 0x1, P1 ;  /* 0x000000112e07c211 */ /* 0x000fe400008f0c2f */
[----:B------:R-:W-:Y:S01]  /*0820*/  LEA.HI.SX32 R198, R18, R11, 0x1a ;  /* 0x0000000b12c67211 */ /* 0x000fe200078fd2ff */
[----:B------:R-:W-:-:S03]  /*0830*/  IMAD.SHL.U32 R18, R19, 0x8, RZ ;  /* 0x0000000813127824 */ /* 0x000fc600078e00ff */
[----:B------:R-:W-:Y:S01]  /*0840*/  IADD3 R41, R198, -0x1, RZ ;  /* 0xffffffffc6297810 */ /* 0x000fe20007ffe0ff */
[----:B------:R3:W-:Y:S03]  /*0850*/  STL [R1], R198 ;  /* 0x000000c601007387 */ /* 0x0007e60000100800 */
[----:B------:R-:W-:Y:S01]  /*0860*/  SHF.R.S32.HI R42, RZ, 0x1f, R41 ;  /* 0x0000001fff2a7819 */ /* 0x000fe20000011429 */
[----:B-1----:R-:W-:Y:S02]  /*0870*/  IMAD.IADD R3, R5, 0x1, R10 ;  /* 0x0000000105037824 */ /* 0x002fe400078e020a */
[----:B------:R-:W-:Y:S02]  /*0880*/  IMAD R0, R45, c[0x0][0x1e8], RZ ;  /* 0x00007a002d007a24 */ /* 0x000fe400078e02ff */
[----:B------:R-:W-:Y:S01]  /*0890*/  IMAD.MOV.U32 R2, RZ, RZ, R4 ;  /* 0x000000ffff027224 */ /* 0x000fe200078e0004 */
[----:B------:R-:W-:Y:S01]  /*08a0*/  @!P2 LEA R4, P1, R46, R15, 0x1 ;  /* 0x0000000f2e04a211 */ /* 0x000fe200078208ff */
[----:B------:R-:W-:-:S02]  /*08b0*/  IMAD R0, R44, c[0x0][0x1ec], R0 ;  /* 0x00007b002c007a24 */ /* 0x000fc400078e0200 */
[----:B------:R-:W-:Y:S01]  /*08c0*/  IMAD.WIDE.U32 R2, R44, c[0x0][0x1e8], R2 ;  /* 0x00007a002c027a25 */ /* 0x000fe200078e0002 */
[C-C-:B------:R-:W-:Y:S02]  /*08d0*/  @!P2 LEA.HI.X R5, R46.reuse, R16, R47.reuse, 0x1, P1 ;  /* 0x000000102e05a211 */ /* 0x140fe400008f0c2f */
[C---:B------:R-:W-:Y:S01]  /*08e0*/  @!P0 LEA R10, P1, R46.reuse, R13, 0x1 ;  /* 0x0000000d2e0a8211 */ /* 0x040fe200078208ff */
[----:B------:R-:W-:Y:S01]  /*08f0*/  IMAD.IADD R3, R3, 0x1, R0 ;  /* 0x0000000103037824 */ /* 0x000fe200078e0200 */
[----:B------:R-:W-:Y:S01]  /*0900*/  LEA.HI R13, R25, R43, RZ, 0x4 ;  /* 0x0000002b190d7211 */ /* 0x000fe200078f20ff */
[----:B------:R-:W-:Y:S01]  /*0910*/  @!P5 IMAD.SHL.U32 R0, R195, 0x2, RZ ;  /* 0x00000002c300d824 */ /* 0x000fe200078e00ff */
[----:B------:R-:W-:-:S04]  /*0920*/  @!P0 LEA.HI.X R11, R46, R14, R47, 0x1, P1 ;  /* 0x0000000e2e0b8211 */ /* 0x000fc800008f0c2f */
[----:B------:R1:W-:Y:S04]  /*0930*/  @!P5 LDGSTS.E.BYPASS.LTC128B.128 [R0+0x9100], [R8.64], !P3 ;  /* 0x091000000800dfae */ /* 0x0003e8000d901d48 */
[----:B------:R4:W-:Y:S01]  /*0940*/  @!P4 LDGSTS.E.BYPASS.LTC128B.128 [R12+0x9900], [R6.64], !P3 ;  /* 0x09900000060ccfae */ /* 0x0009e2000d901d48 */
[----:B--2---:R-:W-:Y:S01]  /*0950*/  @P6 SHF.R.S32.HI R17, RZ, 0x1f, R21 ;  /* 0x0000001fff116819 */ /* 0x004fe20000011415 */
[----:B------:R-:W-:Y:S02]  /*0960*/  @!P6 IMAD.MOV.U32 R17, RZ, RZ, R23 ;  /* 0x000000ffff11e224 */ /* 0x000fe400078e0017 */
[----:B------:R-:W-:Y:S02]  /*0970*/  @P6 IMAD.MOV.U32 R16, RZ, RZ, R21 ;  /* 0x000000ffff106224 */ /* 0x000fe400078e0015 */
[----:B------:R-:W-:-:S04]  /*0980*/  @!P6 IMAD.MOV.U32 R16, RZ, RZ, R22 ;  /* 0x000000ffff10e224 */ /* 0x000fc800078e0016 */
[----:B------:R-:W-:-:S04]  /*0990*/  IMAD.WIDE.U32 R26, R16, c[0x0][0x1f0], R2 ;  /* 0x00007c00101a7a25 */ /* 0x000fc800078e0002 */
[----:B------:R-:W-:Y:S01]  /*09a0*/  IMAD.MOV.U32 R196, RZ, RZ, R26 ;  /* 0x000000ffffc47224 */ /* 0x000fe200078e001a */
[----:B------:R3:W-:Y:S01]  /*09b0*/  STL.64 [R1+0x48], R26 ;  /* 0x0000481a01007387 */ /* 0x0007e20000100a00 */
[----:B-1----:R-:W-:Y:S02]  /*09c0*/  @!P2 IMAD.SHL.U32 R0, R195, 0x2, RZ ;  /* 0x00000002c300a824 */ /* 0x002fe400078e00ff */
[----:B------:R-:W-:Y:S02]  /*09d0*/  IMAD.MOV.U32 R8, RZ, RZ, 0x70 ;  /* 0x00000070ff087424 */ /* 0x000fe400078e00ff */
[----:B----4-:R-:W-:Y:S01]  /*09e0*/  IMAD.SHL.U32 R7, R191, 0x20, RZ ;  /* 0x00000020bf077824 */ /* 0x010fe200078e00ff */
[----:B------:R1:W-:Y:S01]  /*09f0*/  @!P2 LDGSTS.E.BYPASS.LTC128B.128 [R0+0xa100], [R4.64], !P3 ;  /* 0x0a1000000400afae */ /* 0x0003e2000d901d48 */
[----:B------:R-:W-:-:S04]  /*0a00*/  IMAD.WIDE.U32 R192, R8, c[0x0][0x1e0], RZ ;  /* 0x0000780008c07a25 */ /* 0x000fc800078e00ff */
[----:B------:R-:W-:-:S05]  /*0a10*/  IMAD R160, R198, -0x70, R8 ;  /* 0xffffff90c6a07824 */ /* 0x000fca00078e0208 */
[----:B------:R-:W-:-:S04]  /*0a20*/  IADD3 R23, R160, c[0x0][0x1d0], -R19 ;  /* 0x00007400a0177a10 */ /* 0x000fc80007ffe813 */
[C---:B------:R-:W-:Y:S02]  /*0a30*/  ISETP.GE.AND P6, PT, R23.reuse, 0x21, PT ;  /* 0x000000211700780c */ /* 0x040fe40003fc6270 */
[C---:B------:R-:W-:Y:S02]  /*0a40*/  ISETP.GE.AND P2, PT, R23.reuse, 0x1, PT ;  /* 0x000000011700780c */ /* 0x040fe40003f46270 */
[----:B------:R-:W-:Y:S01]  /*0a50*/  ISETP.GE.AND P1, PT, R23, 0x11, PT ;  /* 0x000000111700780c */ /* 0x000fe20003f26270 */
[----:B-1----:R-:W-:Y:S02]  /*0a60*/  IMAD R4, R8, c[0x0][0x1e4], RZ ;  /* 0x0000790008047a24 */ /* 0x002fe400078e02ff */
[----:B------:R-:W-:Y:S02]  /*0a70*/  IMAD R0, R17, c[0x0][0x1f0], RZ ;  /* 0x00007c0011007a24 */ /* 0x000fe400078e02ff */
[----:B------:R-:W-:Y:S02]  /*0a80*/  IMAD.IADD R189, R193, 0x1, R4 ;  /* 0x00000001c1bd7824 */ /* 0x000fe400078e0204 */
[----:B------:R-:W-:-:S02]  /*0a90*/  IMAD R4, R16, c[0x0][0x1f4], R0 ;  /* 0x00007d0010047a24 */ /* 0x000fc400078e0200 */
[----:B------:R-:W-:Y:S02]  /*0aa0*/  IMAD R0, R189, R41, RZ ;  /* 0x00000029bd007224 */ /* 0x000fe400078e02ff */
[----:B------:R-:W-:Y:S02]  /*0ab0*/  IMAD.IADD R197, R27, 0x1, R4 ;  /* 0x000000011bc57824 */ /* 0x000fe400078e0204 */
[-C--:B------:R-:W-:Y:S02]  /*0ac0*/  IMAD R4, R42, R192.reuse, R0 ;  /* 0x000000c02a047224 */ /* 0x080fe400078e0200 */
[----:B------:R-:W-:Y:S01]  /*0ad0*/  @!P0 IMAD.SHL.U32 R0, R195, 0x2, RZ ;  /* 0x00000002c3008824 */ /* 0x000fe200078e00ff */
[----:B------:R3:W-:Y:S01]  /*0ae0*/  STL.64 [R1+0x40], R196 ;  /* 0x000040c401007387 */ /* 0x0007e20000100a00 */
[----:B------:R-:W-:-:S03]  /*0af0*/  IMAD.WIDE.U32 R2, R41, R192, R196 ;  /* 0x000000c029027225 */ /* 0x000fc600078e00c4 */
[----:B------:R1:W-:Y:S01]  /*0b00*/  @!P0 LDGSTS.E.BYPASS.LTC128B.128 [R0+0xa900], [R10.64], !P3 ;  /* 0x0a9000000a008fae */ /* 0x0003e2000d901d48 */
[----:B------:R-:W-:Y:S01]  /*0b10*/  IMAD.IADD R3, R3, 0x1, R4 ;  /* 0x0000000103037824 */ /* 0x000fe200078e0204 */
[----:B------:R-:W-:Y:S01]  /*0b20*/  @P2 LEA R6, P5, R2, c[0x0][0x1c8], 0x1 ;  /* 0x0000720002062a11 */ /* 0x000fe200078a08ff */
[----:B------:R-:W-:Y:S01]  /*0b30*/  @P2 IMAD.SHL.U32 R9, R195, 0x2, RZ ;  /* 0x00000002c3092824 */ /* 0x000fe200078e00ff */
[----:B------:R-:W0:Y:S04]  /*0b40*/  LDGDEPBAR ;  /* 0x00000000000079af */ /* 0x000e280000000000 */
[----:B------:R-:W-:Y:S01]  /*0b50*/  BAR.SYNC.DEFER_BLOCKING 0x0 ;  /* 0x0000000000007b1d */ /* 0x000fe20000010000 */
[----:B------:R-:W-:Y:S01]  /*0b60*/  ISETP.GE.AND P0, PT, R46, c[0x0][0x1d4], PT ;  /* 0x000075002e007a0c */ /* 0x000fe20003f06270 */
[C---:B-1----:R-:W-:Y:S01]  /*0b70*/  IMAD.WIDE.U32 R10, R190.reuse, 0x20, RZ ;  /* 0x00000020be0a7825 */ /* 0x042fe200078e00ff */
[----:B------:R-:W-:-:S04]  /*0b80*/  @P1 LEA R0, P4, R190, R2, 0x4 ;  /* 0x00000002be001211 */ /* 0x000fc800078820ff */
[----:B------:R-:W-:Y:S02]  /*0b90*/  @P6 IADD3 R8, P3, R2, R10, RZ ;  /* 0x0000000a02086210 */ /* 0x000fe40007f7e0ff */
[----:B------:R-:W-:Y:S02]  /*0ba0*/  @P1 LEA.HI.X R5, R190, R3, R191, 0x4, P4 ;  /* 0x00000003be051211 */ /* 0x000fe400020f24bf */
[----:B------:R-:W-:Y:S02]  /*0bb0*/  @P6 IADD3.X R10, R3, R11, R7, P3, !PT ;  /* 0x0000000b030a6210 */ /* 0x000fe40001ffe407 */
[----:B------:R-:W-:Y:S02]  /*0bc0*/  @P2 LEA.HI.X R7, R2, c[0x0][0x1cc], R3, 0x1, P5 ;  /* 0x0000730002072a11 */ /* 0x000fe400028f0c03 */
[----:B------:R-:W-:Y:S02]  /*0bd0*/  ISETP.GE.AND P5, PT, R23, 0x31, PT ;  /* 0x000000311700780c */ /* 0x000fe40003fa6270 */
[----:B------:R-:W-:Y:S01]  /*0be0*/  @P1 LEA R4, P4, R0, c[0x0][0x1c8], 0x1 ;  /* 0x0000720000041a11 */ /* 0x000fe200078808ff */
[----:B------:R-:W-:Y:S01]  /*0bf0*/  @!PT LDS RZ, [RZ] ;  /* 0x00000000fffff984 */ /* 0x000fe20000000800 */
[----:B------:R-:W-:Y:S01]  /*0c00*/  @!PT LDS RZ, [RZ] ;  /* 0x00000000fffff984 */ /* 0x000fe20000000800 */
[----:B------:R-:W-:Y:S01]  /*0c10*/  @!PT LDS RZ, [RZ] ;  /* 0x00000000fffff984 */ /* 0x000fe20000000800 */
[----:B------:R1:W-:Y:S01]  /*0c20*/  @P2 LDGSTS.E.BYPASS.LTC128B.128 [R9+0x3900], [R6.64], !P0 ;  /* 0x0390000006092fae */ /* 0x0003e2000c101d48 */
[----:B------:R-:W-:-:S02]  /*0c30*/  SHF.R.S32.HI R11, RZ, 0x4, R13 ;  /* 0x00000004ff0b7819 */ /* 0x000fc4000001140d */
[----:B------:R-:W-:Y:S01]  /*0c40*/  @P1 LEA.HI.X R5, R0, c[0x0][0x1cc], R5, 0x1, P4 ;  /* 0x0000730000051a11 */ /* 0x000fe200020f0c05 */
[----:B------:R-:W-:Y:S01]  /*0c50*/  @P1 IMAD.SHL.U32 R0, R195, 0x2, RZ ;  /* 0x00000002c3001824 */ /* 0x000fe200078e00ff */
[C---:B------:R-:W-:Y:S02]  /*0c60*/  ISETP.GE.AND P4, PT, R23.reuse, 0x41, PT ;  /* 0x000000411700780c */ /* 0x040fe40003f86270 */
[C---:B------:R-:W-:Y:S02]  /*0c70*/  ISETP.GE.AND P2, PT, R23.reuse, 0x61, PT ;  /* 0x000000611700780c */ /* 0x040fe40003f46270 */
[----:B------:R2:W-:Y:S01]  /*0c80*/  @P1 LDGSTS.E.BYPASS.LTC128B.128 [R0+0x4100], [R4.64], !P0 ;  /* 0x0410000004001fae */ /* 0x0005e2000c101d48 */
[C---:B------:R-:W-:Y:S02]  /*0c90*/  @P6 LEA R14, P1, R8.reuse, c[0x0][0x1c8], 0x1 ;  /* 0x00007200080e6a11 */ /* 0x040fe400078208ff */
[----:B------:R-:W-:Y:S02]  /*0ca0*/  ISETP.GE.AND P3, PT, R23, 0x51, PT ;  /* 0x000000511700780c */ /* 0x000fe40003f66270 */
[----:B------:R-:W-:-:S02]  /*0cb0*/  @P6 LEA.HI.X R15, R8, c[0x0][0x1cc], R10, 0x1, P1 ;  /* 0x00007300080f6a11 */ /* 0x000fc400008f0c0a */
[----:B------:R-:W-:-:S04]  /*0cc0*/  LOP3.LUT R10, R13, 0xfffffff0, RZ, 0xc0, !PT ;  /* 0xfffffff00d0a7812 */ /* 0x000fc800078ec0ff */
[----:B------:R-:W-:Y:S02]  /*0cd0*/  @P2 IMAD R21, R191, 0x60, RZ ;  /* 0x00000060bf152824 */ /* 0x000fe400078e02ff */
[----:B------:R-:W-:Y:S01]  /*0ce0*/  IMAD.IADD R10, R43, 0x1, -R10 ;  /* 0x000000012b0a7824 */ /* 0x000fe200078e0a0a */
[----:B-1----:R-:W-:Y:S02]  /*0cf0*/  LEA.HI R6, R13, R11, RZ, 0x1 ;  /* 0x0000000b0d067211 */ /* 0x002fe400078f08ff */
[C---:B------:R-:W-:Y:S02]  /*0d00*/  @P3 IMAD R7, R191.reuse, 0x50, RZ ;  /* 0x00000050bf073824 */ /* 0x040fe400078e02ff */
[----:B------:R-:W-:Y:S02]  /*0d10*/  SHF.R.S32.HI R20, RZ, 0x1f, R10 ;  /* 0x0000001fff147819 */ /* 0x000fe4000001140a */
[----:B------:R-:W-:Y:S02]  /*0d20*/  LOP3.LUT R6, R6, 0xfffffffe, RZ, 0xc0, !PT ;  /* 0xfffffffe06067812 */ /* 0x000fe400078ec0ff */
[----:B------:R-:W-:Y:S01]  /*0d30*/  LEA.HI R20, R20, R10, RZ, 0x3 ;  /* 0x0000000a14147211 */ /* 0x000fe200078f18ff */
[----:B--2---:R-:W-:-:S02]  /*0d40*/  @P5 IMAD R0, R191, 0x30, RZ ;  /* 0x00000030bf005824 */ /* 0x004fc400078e02ff */
[----:B------:R-:W-:-:S04]  /*0d50*/  @P5 IMAD.WIDE.U32 R4, R190, 0x30, R2 ;  /* 0x00000030be045825 */ /* 0x000fc800078e0002 */
[----:B------:R-:W-:Y:S01]  /*0d60*/  @P5 IMAD.IADD R0, R5, 0x1, R0 ;  /* 0x0000000105005824 */ /* 0x000fe200078e0200 */
[----:B------:R-:W-:Y:S01]  /*0d70*/  @P5 LEA R12, P1, R4, c[0x0][0x1c8], 0x1 ;  /* 0x00007200040c5a11 */ /* 0x000fe200078208ff */
[----:B------:R-:W-:Y:S01]  /*0d80*/  IMAD.IADD R22, R11, 0x1, -R6 ;  /* 0x000000010b167824 */ /* 0x000fe200078e0a06 */
[----:B------:R-:W-:Y:S01]  /*0d90*/  LOP3.LUT R11, R20, 0xfffffff8, RZ, 0xc0, !PT ;  /* 0xfffffff8140b7812 */ /* 0x000fe200078ec0ff */
[----:B------:R-:W-:Y:S01]  /*0da0*/  @P2 IMAD.MOV.U32 R5, RZ, RZ, R3 ;  /* 0x000000ffff052224 */ /* 0x000fe200078e0003 */
[----:B------:R-:W-:Y:S01]  /*0db0*/  @P5 LEA.HI.X R13, R4, c[0x0][0x1cc], R0, 0x1, P1 ;  /* 0x00007300040d5a11 */ /* 0x000fe200008f0c00 */
[----:B------:R-:W-:Y:S01]  /*0dc0*/  @P2 IMAD.MOV.U32 R4, RZ, RZ, R2 ;  /* 0x000000ffff042224 */ /* 0x000fe200078e0002 */
[----:B------:R-:W-:Y:S01]  /*0dd0*/  @P4 LEA R0, P1, R190, R2, 0x6 ;  /* 0x00000002be004211 */ /* 0x000fe200078230ff */
[----:B------:R-:W-:Y:S02]  /*0de0*/  IMAD.IADD R11, R10, 0x1, -R11 ;  /* 0x000000010a0b7824 */ /* 0x000fe400078e0a0b */
[C---:B------:R-:W-:Y:S01]  /*0df0*/  @P2 IMAD.WIDE.U32 R4, R190.reuse, 0x60, R4 ;  /* 0x00000060be042825 */ /* 0x040fe200078e0004 */
[----:B------:R-:W-:-:S02]  /*0e00*/  @P4 LEA.HI.X R6, R190, R3, R191, 0x6, P1 ;  /* 0x00000003be064211 */ /* 0x000fc400008f34bf */
[----:B------:R-:W-:Y:S01]  /*0e10*/  @P4 LEA R8, P1, R0, c[0x0][0x1c8], 0x1 ;  /* 0x0000720000084a11 */ /* 0x000fe200078208ff */
[----:B------:R-:W-:-:S03]  /*0e20*/  @P3 IMAD.WIDE.U32 R2, R190, 0x50, R2 ;  /* 0x00000050be023825 */ /* 0x000fc600078e0002 */
[----:B------:R-:W-:Y:S01]  /*0e30*/  @P4 LEA.HI.X R9, R0, c[0x0][0x1cc], R6, 0x1, P1 ;  /* 0x0000730000094a11 */ /* 0x000fe200008f0c06 */
[----:B------:R-:W-:Y:S01]  /*0e40*/  IMAD.SHL.U32 R0, R40, 0x40, RZ ;  /* 0x0000004028007824 */ /* 0x000fe200078e00ff */
[----:B------:R-:W-:Y:S01]  /*0e50*/  @P3 LEA R6, P1, R2, c[0x0][0x1c8], 0x1 ;  /* 0x0000720002063a11 */ /* 0x000fe200078208ff */
[----:B------:R-:W-:-:S03]  /*0e60*/  @P3 IMAD.IADD R3, R3, 0x1, R7 ;  /* 0x0000000103033824 */ /* 0x000fc600078e0207 */
[----:B------:R-:W-:Y:S02]  /*0e70*/  LOP3.LUT R0, R0, 0x1c0, RZ, 0xc0, !PT ;  /* 0x000001c000007812 */ /* 0x000fe400078ec0ff */
[----:B------:R-:W-:Y:S02]  /*0e80*/  @P3 LEA.HI.X R7, R2, c[0x0][0x1cc], R3, 0x1, P1 ;  /* 0x0000730002073a11 */ /* 0x000fe400008f0c03 */
[----:B------:R-:W-:Y:S02]  /*0e90*/  LOP3.LUT R18, R0, 0x8, R18, 0xf8, !PT ;  /* 0x0000000800127812 */ /* 0x000fe400078ef812 */
[----:B------:R-:W-:Y:S01]  /*0ea0*/  SHF.R.U32.HI R3, RZ, 0x3, R0 ;  /* 0x00000003ff037819 */ /* 0x000fe20000011600 */
[----:B------:R-:W-:Y:S01]  /*0eb0*/  @P2 IMAD.IADD R0, R5, 0x1, R21 ;  /* 0x0000000105002824 */ /* 0x000fe200078e0215 */
[----:B------:R-:W-:Y:S01]  /*0ec0*/  @P2 LEA R2, P1, R4, c[0x0][0x1c8], 0x1 ;  /* 0x0000720004022a11 */ /* 0x000fe200078208ff */
[----:B------:R-:W-:Y:S01]  /*0ed0*/  @P6 IMAD.SHL.U32 R5, R195, 0x2, RZ ;  /* 0x00000002c3056824 */ /* 0x000fe200078e00ff */
[----:B------:R-:W-:-:S02]  /*0ee0*/  LOP3.LUT R18, R18, R3, RZ, 0x3c, !PT ;  /* 0x0000000312127212 */ /* 0x000fc400078e3cff */
[----:B------:R-:W-:Y:S01]  /*0ef0*/  @P2 LEA.HI.X R3, R4, c[0x0][0x1cc], R0, 0x1, P1 ;  /* 0x0000730004032a11 */ /* 0x000fe200008f0c00 */
[C---:B------:R-:W-:Y:S01]  /*0f00*/  @P5 IMAD.SHL.U32 R0, R195.reuse, 0x2, RZ ;  /* 0x00000002c3005824 */ /* 0x040fe200078e00ff */
[----:B------:R1:W-:Y:S01]  /*0f10*/  @P6 LDGSTS.E.BYPASS.LTC128B.128 [R5+0x4900], [R14.64], !P0 ;  /* 0x049000000e056fae */ /* 0x0003e2000c101d48 */
[----:B------:R-:W-:-:S03]  /*0f20*/  @P3 IMAD.SHL.U32 R4, R195, 0x2, RZ ;  /* 0x00000002c3043824 */ /* 0x000fc600078e00ff */
[----:B------:R2:W-:Y:S01]  /*0f30*/  @P5 LDGSTS.E.BYPASS.LTC128B.128 [R0+0x5100], [R12.64], !P0 ;  /* 0x051000000c005fae */ /* 0x0005e2000c101d48 */
[C---:B-1----:R-:W-:Y:S02]  /*0f40*/  @P4 IMAD.SHL.U32 R5, R195.reuse, 0x2, RZ ;  /* 0x00000002c3054824 */ /* 0x042fe400078e00ff */
[----:B--2---:R-:W-:-:S03]  /*0f50*/  @P2 IMAD.SHL.U32 R0, R195, 0x2, RZ ;  /* 0x00000002c3002824 */ /* 0x004fc600078e00ff */
[----:B------:R1:W-:Y:S04]  /*0f60*/  @P4 LDGSTS.E.BYPASS.LTC128B.128 [R5+0x5900], [R8.64], !P0 ;  /* 0x0590000008054fae */ /* 0x0003e8000c101d48 */
[----:B------:R2:W-:Y:S04]  /*0f70*/  @P3 LDGSTS.E.BYPASS.LTC128B.128 [R4+0x6100], [R6.64], !P0 ;  /* 0x0610000006043fae */ /* 0x0005e8000c101d48 */
[----:B------:R4:W-:Y:S01]  /*0f80*/  @P2 LDGSTS.E.BYPASS.LTC128B.128 [R0+0x6900], [R2.64], !P0 ;  /* 0x0690000002002fae */ /* 0x0009e2000c101d48 */
[----:B------:R-:W-:Y:S02]  /*0f90*/  R2P PR, R11, 0x6 ;  /* 0x000000060b007804 */ /* 0x000fe40000000000 */
[----:B------:R-:W-:Y:S01]  /*0fa0*/  LOP3.LUT P3, RZ, R40, 0x2, RZ, 0xc0, !PT ;  /* 0x0000000228ff7812 */ /* 0x000fe2000786c0ff */
[----:B------:R-:W0:Y:S01]  /*0fb0*/  LDGDEPBAR ;  /* 0x00000000000079af */ /* 0x000e220000000000 */
[----:B--2---:R-:W-:Y:S01]  /*0fc0*/  IMAD.SHL.U32 R4, R20, 0x40, RZ ;  /* 0x0000004014047824 */ /* 0x004fe200078e00ff */
[----:B------:R-:W-:Y:S01]  /*0fd0*/  LEA.HI R6, R25, R43, RZ, 0x5 ;  /* 0x0000002b19067211 */ /* 0x000fe200078f28ff */
[----:B----4-:R-:W-:-:S03]  /*0fe0*/  IMAD.SHL.U32 R2, R11, 0x40, RZ ;  /* 0x000000400b027824 */ /* 0x010fc600078e00ff */
[----:B-1----:R-:W-:Y:S01]  /*0ff0*/  SHF.R.S32.HI R5, RZ, 0x5, R6 ;  /* 0x00000005ff057819 */ /* 0x002fe20000011406 */
[----:B------:R-:W-:Y:S01]  /*1000*/  IMAD.SHL.U32 R3, R22, 0x8, RZ ;  /* 0x0000000816037824 */ /* 0x000fe200078e00ff */
[----:B------:R-:W-:Y:S01]  /*1010*/  LOP3.LUT R117, R4, 0xfffffe00, RZ, 0xc0, !PT ;  /* 0xfffffe0004757812 */ /* 0x000fe200078ec0ff */
[----:B------:R-:W-:Y:S01]  /*1020*/  IMAD R0, R22, 0x200, R18 ;  /* 0x0000020016007824 */ /* 0x000fe200078e0212 */
[----:B------:R-:W-:Y:S01]  /*1030*/  LOP3.LUT R2, R2, 0x1c0, RZ, 0xc0, !PT ;  /* 0x000001c002027812 */ /* 0x000fe200078ec0ff */
[----:B------:R-:W-:Y:S01]  /*1040*/  IMAD R4, R24, c[0x0][0x208], RZ ;  /* 0x0000820018047a24 */ /* 0x000fe200078e02ff */
[----:B------:R-:W-:-:S04]  /*1050*/  DEPBAR.LE SB0, 0x1 ;  /* 0x000080400000791a */ /* 0x000fc80000000000 */
[----:B------:R-:W-:Y:S01]  /*1060*/  LOP3.LUT R3, R2, 0x8, R3, 0xf8, !PT ;  /* 0x0000000802037812 */ /* 0x000fe200078ef803 */
[----:B------:R-:W-:Y:S01]  /*1070*/  IMAD.SHL.U32 R119, R0, 0x2, RZ ;  /* 0x0000000200777824 */ /* 0x000fe200078e00ff */
[----:B------:R-:W-:Y:S01]  /*1080*/  SHF.R.U32.HI R2, RZ, 0x3, R2 ;  /* 0x00000003ff027819 */ /* 0x000fe20000011602 */
[----:B------:R-:W-:-:S04]  /*1090*/  DEPBAR.LE SB0, 0x0 ;  /* 0x000080000000791a */ /* 0x000fc80000000000 */
[----:B------:R-:W-:Y:S01]  /*10a0*/  LOP3.LUT R116, R3, R2, RZ, 0x3c, !PT ;  /* 0x0000000203747212 */ /* 0x000fe200078e3cff */
[----:B------:R-:W-:Y:S01]  /*10b0*/  IMAD R2, R5, 0x400, R117 ;  /* 0x0000040005027824 */ /* 0x000fe200078e0275 */
[----:B------:R-:W-:Y:S01]  /*10c0*/  BAR.SYNC.DEFER_BLOCKING 0x0 ;  /* 0x0000000000007b1d */ /* 0x000fe20000010000 */
[----:B------:R-:W-:Y:S01]  /*10d0*/  IMAD.MOV.U32 R3, RZ, RZ, 0x10 ;  /* 0x00000010ff037424 */ /* 0x000fe200078e00ff */
[C---:B------:R-:W-:Y:S01]  /*10e0*/  IADD3 R234, R119.reuse, 0x3920, RZ ;  /* 0x0000392077ea7810 */ /* 0x040fe20007ffe0ff */
[----:B------:R-:W-:Y:S01]  /*10f0*/  IMAD.IADD R0, R116, 0x1, R2 ;  /* 0x0000000174007824 */ /* 0x000fe200078e0202 */
[----:B------:R-:W-:Y:S02]  /*1100*/  IADD3 R2, R119, 0x3900, RZ ;  /* 0x0000390077027810 */ /* 0x000fe40007ffe0ff */
[----:B------:R-:W-:Y:S01]  /*1110*/  SEL R3, R3, 0xfffffff0, !P1 ;  /* 0xfffffff003037807 */ /* 0x000fe20004800000 */
[----:B------:R-:W-:Y:S01]  /*1120*/  IMAD.SHL.U32 R230, R0, 0x2, RZ ;  /* 0x0000000200e67824 */ /* 0x000fe200078e00ff */
[----:B------:R-:W-:Y:S01]  /*1130*/  ISETP.GE.AND P1, PT, R194, 0x1, PT ;  /* 0x00000001c200780c */ /* 0x000fe20003f26270 */
[C---:B------:R-:W-:Y:S01]  /*1140*/  IMAD R0, R19.reuse, c[0x0][0x20c], R4 ;  /* 0x0000830013007a24 */ /* 0x040fe200078e0204 */
[----:B------:R-:W-:Y:S01]  /*1150*/  @P3 IADD3 R234, R2, -0x20, RZ ;  /* 0xffffffe002ea3810 */ /* 0x000fe20007ffe0ff */
[----:B------:R-:W-:Y:S01]  /*1160*/  IMAD.WIDE.U32 R4, R19, c[0x0][0x208], R46 ;  /* 0x0000820013047a25 */ /* 0x000fe200078e002e */
[----:B------:R-:W-:-:S02]  /*1170*/  LOP3.LUT R2, R6, 0xffffffe0, RZ, 0xc0, !PT ;  /* 0xffffffe006027812 */ /* 0x000fc400078ec0ff */
[C---:B------:R-:W-:Y:S01]  /*1180*/  IADD3 R240, R234.reuse, 0x800, RZ ;  /* 0x00000800eaf07810 */ /* 0x040fe20007ffe0ff */
[----:B------:R-:W-:Y:S01]  /*1190*/  IMAD.IADD R5, R5, 0x1, R0 ;  /* 0x0000000105057824 */ /* 0x000fe200078e0200 */
[C---:B------:R-:W-:Y:S01]  /*11a0*/  IADD3 R239, R234.reuse, 0x1000, RZ ;  /* 0x00001000eaef7810 */ /* 0x040fe20007ffe0ff */
[----:B------:R-:W-:Y:S01]  /*11b0*/  IMAD R0, R45, c[0x0][0x210], RZ ;  /* 0x000084002d007a24 */ /* 0x000fe200078e02ff */
[----:B------:R-:W-:Y:S01]  /*11c0*/  IADD3 R238, R234, 0x1800, RZ ;  /* 0x00001800eaee7810 */ /* 0x000fe20007ffe0ff */
[----:B------:R-:W-:Y:S01]  /*11d0*/  IMAD.WIDE.U32 R4, R44, c[0x0][0x210], R4 ;  /* 0x000084002c047a25 */ /* 0x000fe200078e0004 */
[C---:B------:R-:W-:Y:S02]  /*11e0*/  IADD3 R237, R234.reuse, 0x2000, RZ ;  /* 0x00002000eaed7810 */ /* 0x040fe40007ffe0ff */
[----:B------:R-:W-:Y:S01]  /*11f0*/  IADD3 R236, R234, 0x2800, RZ ;  /* 0x00002800eaec7810 */ /* 0x000fe20007ffe0ff */
[----:B------:R-:W-:Y:S01]  /*1200*/  IMAD R0, R44, c[0x0][0x214], R0 ;  /* 0x000085002c007a24 */ /* 0x000fe200078e0200 */
[----:B------:R3:W1:Y:S01]  /*1210*/  LDSM.16.M88.4 R36, [R230+0x7100] ;  /* 0x00710000e624783b */ /* 0x0006620000000200 */
[----:B------:R-:W-:Y:S01]  /*1220*/  IMAD R233, R3, 0x2, R230 ;  /* 0x0000000203e97824 */ /* 0x000fe200078e02e6 */
[----:B------:R-:W-:Y:S01]  /*1230*/  IADD3 R235, R234, 0x3000, RZ ;  /* 0x00003000eaeb7810 */ /* 0x000fe20007ffe0ff */
[----:B------:R-:W-:Y:S01]  /*1240*/  IMAD.IADD R5, R5, 0x1, R0 ;  /* 0x0000000105057824 */ /* 0x000fe200078e0200 */
[----:B------:R3:W2:Y:S01]  /*1250*/  LDSM.16.M88.4 R32, [R230+0x9100] ;  /* 0x00910000e620783b */ /* 0x0006a20000000200 */
[----:B------:R-:W-:-:S02]  /*1260*/  IMAD R0, R17, c[0x0][0x218], RZ ;  /* 0x0000860011007a24 */ /* 0x000fc400078e02ff */
[C---:B------:R-:W-:Y:S01]  /*1270*/  IMAD.WIDE.U32 R48, R16.reuse, c[0x0][0x218], R4 ;  /* 0x0000860010307a25 */ /* 0x040fe200078e0004 */
[----:B------:R3:W4:Y:S03]  /*1280*/  LDSM.16.M88.4 R52, [R119+0x3900] ;  /* 0x003900007734783b */ /* 0x0007260000000200 */
[----:B------:R-:W-:Y:S01]  /*1290*/  IMAD R0, R16, c[0x0][0x21c], R0 ;  /* 0x0000870010007a24 */ /* 0x000fe200078e0200 */
[----:B------:R3:W-:Y:S01]  /*12a0*/  STL.64 [R1+0x10], R48 ;  /* 0x0000103001007387 */ /* 0x0007e20000100a00 */
[----:B------:R-:W-:Y:S02]  /*12b0*/  IMAD.IADD R112, R43, 0x1, -R2 ;  /* 0x000000012b707824 */ /* 0x000fe400078e0a02 */
[----:B------:R-:W-:Y:S01]  /*12c0*/  IMAD.IADD R51, R49, 0x1, R0 ;  /* 0x0000000131337824 */ /* 0x000fe200078e0200 */
[----:B------:R3:W1:Y:S01]  /*12d0*/  LDSM.16.M88.4 R80, [R119+0x4100] ;  /* 0x004100007750783b */ /* 0x0006620000000200 */
[----:B------:R-:W-:-:S03]  /*12e0*/  IMAD.MOV.U32 R2, RZ, RZ, 0x20 ;  /* 0x00000020ff027424 */ /* 0x000fc600078e00ff */
[----:B------:R3:W-:Y:S02]  /*12f0*/  STL [R1+0xc], R51 ;  /* 0x00000c3301007387 */ /* 0x0007e40000100800 */
[----:B------:R-:W-:Y:S02]  /*1300*/  SEL R4, R2, 0xffffffe0, !P2 ;  /* 0xffffffe002047807 */ /* 0x000fe40005000000 */
[----:B------:R3:W1:Y:S04]  /*1310*/  LDSM.16.M88.4 R88, [R119+0x4900] ;  /* 0x004900007758783b */ /* 0x0006680000000200 */
[----:B------:R3:W1:Y:S04]  /*1320*/  LDSM.16.M88.4 R96, [R119+0x5100] ;  /* 0x005100007760783b */ /* 0x0006680000000200 */
[----:B------:R3:W1:Y:S04]  /*1330*/  LDSM.16.M88.4 R104, [R119+0x5900] ;  /* 0x005900007768783b */ /* 0x0006680000000200 */
[----:B------:R3:W1:Y:S04]  /*1340*/  LDSM.16.M88.4 R120, [R119+0x6100] ;  /* 0x006100007778783b */ /* 0x0006680000000200 */
[----:B------:R3:W1:Y:S04]  /*1350*/  LDSM.16.M88.4 R128, [R119+0x6900] ;  /* 0x006900007780783b */ /* 0x0006680000000200 */
[----:B------:R3:W1:Y:S04]  /*1360*/  LDSM.16.M88.4 R28, [R233+0x7100] ;  /* 0x00710000e91c783b */ /* 0x0006680000000200 */
[----:B------:R3:W1:Y:S04]  /*1370*/  LDSM.16.M88.4 R24, [R233+0x9100] ;  /* 0x00910000e918783b */ /* 0x0006680000000200 */
[----:B------:R3:W1:Y:S04]  /*1380*/  LDSM.16.M88.4 R68, [R234] ;  /* 0x00000000ea44783b */ /* 0x0006680000000200 */
[----:B------:R3:W1:Y:S04]  /*1390*/  LDSM.16.M88.4 R84, [R234+0x800] ;  /* 0x00080000ea54783b */ /* 0x0006680000000200 */
[----:B------:R3:W1:Y:S04]  /*13a0*/  LDSM.16.M88.4 R92, [R234+0x1000] ;  /* 0x00100000ea5c783b */ /* 0x0006680000000200 */
[----:B------:R3:W1:Y:S04]  /*13b0*/  LDSM.16.M88.4 R100, [R234+0x1800] ;  /* 0x00180000ea64783b */ /* 0x0006680000000200 */
[----:B------:R3:W1:Y:S04]  /*13c0*/  LDSM.16.M88.4 R108, [R234+0x2000] ;  /* 0x00200000ea6c783b */ /* 0x0006680000000200 */
[----:B------:R3:W1:Y:S04]  /*13d0*/  LDSM.16.M88.4 R124, [R234+0x2800] ;  /* 0x00280000ea7c783b */ /* 0x0006680000000200 */
[----:B------:R3:W1:Y:S01]  /*13e0*/  LDSM.16.M88.4 R132, [R234+0x3000] ;  /* 0x00300000ea84783b */ /* 0x0006620000000200 */
[----:B------:R-:W-:Y:S05]  /*13f0*/  @!P1 BRA `(.L_x_0) ;  /* 0x000002f000009947 */ /* 0x000fea0003800000 */
[----:B--2-4-:R-:W-:Y:S01]  /*1400*/  IMAD R0, R42, c[0x0][0x208], RZ ;  /* 0x000082002a007a24 */ /* 0x014fe200078e02ff */
[----:B------:R-:W-:Y:S01]  /*1410*/  ISETP.GE.AND P3, PT, R46, c[0x0][0x1d4], PT ;  /* 0x000075002e007a0c */ /* 0x000fe20003f66270 */
[----:B------:R-:W-:-:S03]  /*1420*/  IMAD.WIDE.U32 R6, R41, c[0x0][0x208], RZ ;  /* 0x0000820029067a25 */ /* 0x000fc600078e00ff */
[----:B------:R-:W-:Y:S01]  /*1430*/  ISETP.LT.OR P6, PT, R23, 0x1, P3 ;  /* 0x000000011700780c */ /* 0x000fe20001fc1670 */
[----:B------:R-:W-:Y:S01]  /*1440*/  IMAD R0, R41, c[0x0][0x20c], R0 ;  /* 0x0000830029007a24 */ /* 0x000fe200078e0200 */
[C---:B------:R-:W-:Y:S01]  /*1450*/  ISETP.LT.OR P5, PT, R23.reuse, 0x11, P3 ;  /* 0x000000111700780c */ /* 0x040fe20001fa1670 */
[----:B------:R-:W-:Y:S01]  /*1460*/  IMAD.MOV.U32 R8, RZ, RZ, R50 ;  /* 0x000000ffff087224 */ /* 0x000fe200078e0032 */
[----:B------:R-:W-:Y:S01]  /*1470*/  ISETP.LT.OR P4, PT, R23, 0x21, P3 ;  /* 0x000000211700780c */ /* 0x000fe20001f81670 */
[----:B------:R-:W-:Y:S02]  /*1480*/  IMAD.MOV.U32 R9, RZ, RZ, R51 ;  /* 0x000000ffff097224 */ /* 0x000fe400078e0033 */
[----:B------:R-:W-:Y:S02]  /*1490*/  IMAD.IADD R0, R7, 0x1, R0 ;  /* 0x0000000107007824 */ /* 0x000fe400078e0200 */
[----:B------:R-:W-:Y:S02]  /*14a0*/  IMAD.MOV.U32 R8, RZ, RZ, R48 ;  /* 0x000000ffff087224 */ /* 0x000fe400078e0030 */
[----:B------:R-:W-:-:S02]  /*14b0*/  IMAD R0, R0, 0x70, RZ ;  /* 0x0000007000007824 */ /* 0x000fc400078e02ff */
[----:B------:R-:W-:Y:S01]  /*14c0*/  IMAD.WIDE.U32 R6, R6, 0x70, R8 ;  /* 0x0000007006067825 */ /* 0x000fe200078e0008 */
[----:B------:R2:W-:Y:S03]  /*14d0*/  STL.64 [R1+0x8], R8 ;  /* 0x0000080801007387 */ /* 0x0005e60000100a00 */
[----:B------:R-:W-:Y:S01]  /*14e0*/  IMAD.WIDE.U32 R14, R2, c[0x0][0x208], RZ ;  /* 0x00008200020e7a25 */ /* 0x000fe200078e00ff */
[----:B------:R-:W-:-:S03]  /*14f0*/  IADD3 R0, R7, R0, RZ ;  /* 0x0000000007007210 */ /* 0x000fc60007ffe0ff */
[----:B------:R-:W-:Y:S02]  /*1500*/  IMAD R5, R2, c[0x0][0x20c], RZ ;  /* 0x0000830002057a24 */ /* 0x000fe400078e02ff */
[----:B------:R-:W-:Y:S01]  /*1510*/  IMAD.SHL.U32 R2, R195, 0x2, RZ ;  /* 0x00000002c3027824 */ /* 0x000fe200078e00ff */
[----:B--2---:R-:W-:-:S04]  /*1520*/  LEA R8, P1, R6, c[0x0][0x1f8], 0x1 ;  /* 0x00007e0006087a11 */ /* 0x004fc800078208ff */
[----:B------:R-:W-:Y:S01]  /*1530*/  LEA.HI.X R9, R6, c[0x0][0x1fc], R0, 0x1, P1 ;  /* 0x00007f0006097a11 */ /* 0x000fe200008f0c00 */
[----:B------:R-:W-:Y:S01]  /*1540*/  IMAD.IADD R0, R15, 0x1, R5 ;  /* 0x000000010f007824 */ /* 0x000fe200078e0205 */
[----:B------:R-:W-:-:S03]  /*1550*/  IADD3 R6, P2, R8, R14, RZ ;  /* 0x0000000e08067210 */ /* 0x000fc60007f5e0ff */
[----:B------:R-:W-:Y:S01]  /*1560*/  @!PT LDS RZ, [RZ] ;  /* 0x00000000fffff984 */ /* 0x000fe20000000800 */
[----:B------:R-:W-:Y:S01]  /*1570*/  @!PT LDS RZ, [RZ] ;  /* 0x00000000fffff984 */ /* 0x000fe20000000800 */
[----:B------:R-:W-:Y:S01]  /*1580*/  @!PT LDS RZ, [RZ] ;  /* 0x00000000fffff984 */ /* 0x000fe20000000800 */
[----:B------:R2:W-:Y:S01]  /*1590*/  LDGSTS.E.BYPASS.LTC128B.128 [R2+0x100], [R8.64], !P6 ;  /* 0x0010000008027fae */ /* 0x0005e2000f101d48 */
[-C--:B------:R-:W-:Y:S01]  /*15a0*/  IADD3 R12, P1, R6, R14.reuse, RZ ;  /* 0x0000000e060c7210 */ /* 0x080fe20007f3e0ff */
[----:B------:R-:W-:Y:S01]  /*15b0*/  IMAD.X R7, R0, 0x1, R9, P2 ;  /* 0x0000000100077824 */ /* 0x000fe200010e0609 */
[----:B------:R-:W-:Y:S02]  /*15c0*/  ISETP.LT.OR P6, PT, R23, 0x31, P3 ;  /* 0x000000311700780c */ /* 0x000fe40001fc1670 */
[----:B------:R-:W-:Y:S02]  /*15d0*/  IADD3 R10, P2, R12, R14, RZ ;  /* 0x0000000e0c0a7210 */ /* 0x000fe40007f5e0ff */
[----:B------:R-:W-:Y:S01]  /*15e0*/  IADD3.X R13, R7, R0, RZ, P1, !PT ;  /* 0x00000000070d7210 */ /* 0x000fe20000ffe4ff */
[----:B------:R4:W-:Y:S01]  /*15f0*/  LDGSTS.E.BYPASS.LTC128B.128 [R2+0x900], [R6.64], !P5 ;  /* 0x0090000006027fae */ /* 0x0009e2000e901d48 */
[----:B------:R-:W-:-:S03]  /*1600*/  ISETP.LT.OR P5, PT, R23, 0x41, P3 ;  /* 0x000000411700780c */ /* 0x000fc60001fa1670 */
[----:B------:R-:W-:Y:S01]  /*1610*/  IMAD.X R11, R13, 0x1, R0, P2 ;  /* 0x000000010d0b7824 */ /* 0x000fe200010e0600 */
[----:B------:R5:W-:Y:S01]  /*1620*/  LDGSTS.E.BYPASS.LTC128B.128 [R2+0x1100], [R12.64], !P4 ;  /* 0x011000000c027fae */ /* 0x000be2000e101d48 */
[C---:B------:R-:W-:Y:S02]  /*1630*/  ISETP.LT.OR P4, PT, R23.reuse, 0x51, P3 ;  /* 0x000000511700780c */ /* 0x040fe40001f81670 */
[----:B------:R-:W-:Y:S01]  /*1640*/  ISETP.LT.OR P3, PT, R23, 0x61, P3 ;  /* 0x000000611700780c */ /* 0x000fe20001f61670 */
[----:B------:R3:W-:Y:S01]  /*1650*/  LDGSTS.E.BYPASS.LTC128B.128 [R2+0x1900], [R10.64], !P6 ;  /* 0x019000000a027fae */ /* 0x0007e2000f101d48 */
[----:B--2---:R-:W-:-:S05]  /*1660*/  IADD3 R8, P1, R10, R14, RZ ;  /* 0x0000000e0a087210 */ /* 0x004fca0007f3e0ff */
[----:B------:R-:W-:Y:S01]  /*1670*/  IMAD.X R9, R11, 0x1, R0, P1 ;  /* 0x000000010b097824 */ /* 0x000fe200008e0600 */
[----:B----4-:R-:W-:-:S04]  /*1680*/  IADD3 R6, P2, R8, R14, RZ ;  /* 0x0000000e08067210 */ /* 0x010fc80007f5e0ff */
[----:B------:R3:W-:Y:S01]  /*1690*/  LDGSTS.E.BYPASS.LTC128B.128 [R2+0x2100], [R8.64], !P5 ;  /* 0x0210000008027fae */ /* 0x0007e2000e901d48 */
[----:B------:R-:W-:Y:S02]  /*16a0*/  IADD3.X R7, R9, R0, RZ, P2, !PT ;  /* 0x0000000009077210 */ /* 0x000fe400017fe4ff */
[----:B-----5:R-:W-:-:S03]  /*16b0*/  IADD3 R12, P1, R6, R14, RZ ;  /* 0x0000000e060c7210 */ /* 0x020fc60007f3e0ff */
[----:B------:R3:W-:Y:S02]  /*16c0*/  LDGSTS.E.BYPASS.LTC128B.128 [R2+0x2900], [R6.64], !P4 ;  /* 0x0290000006027fae */ /* 0x0007e4000e101d48 */
[----:B------:R-:W-:-:S05]  /*16d0*/  IMAD.X R13, R7, 0x1, R0, P1 ;  /* 0x00000001070d7824 */ /* 0x000fca00008e0600 */
[----:B------:R3:W-:Y:S03]  /*16e0*/  LDGSTS.E.BYPASS.LTC128B.128 [R2+0x3100], [R12.64], !P3 ;  /* 0x031000000c027fae */ /* 0x0007e6000d901d48 */
.L_x_0:
[----:B--2-4-:R-:W-:Y:S01]  /*16f0*/  LOP3.LUT P1, RZ, R40, 0x4, RZ, 0xc0, !PT ;  /* 0x0000000428ff7812 */ /* 0x014fe2000782c0ff */
[-C--:B-1-3--:R-:W-:Y:S01]  /*1700*/  HMMA.16816.F32 R8, R36, R52.reuse, RZ ;  /* 0x000000342408723c */ /* 0x08afe200000018ff */
[----:B------:R-:W-:Y:S01]  /*1710*/  MOV R0, 0x40 ;  /* 0x0000004000007802 */ /* 0x000fe20000000f00 */
[----:B------:R-:W0:Y:S01]  /*1720*/  LDGDEPBAR ;  /* 0x00000000000079af */ /* 0x000e220000000000 */
[----:B------:R-:W-:Y:S02]  /*1730*/  LEA R231, R4, R230, 0x1 ;  /* 0x000000e604e77211 */ /* 0x000fe400078e08ff */
[----:B------:R-:W-:Y:S02]  /*1740*/  SEL R0, R0, 0xffffffc0, !P1 ;  /* 0xffffffc000007807 */ /* 0x000fe40004800000 */
[----:B------:R-:W-:Y:S01]  /*1750*/  LEA R232, R3, R231, 0x1 ;  /* 0x000000e703e87211 */ /* 0x000fe200078e08ff */
[----:B------:R-:W-:Y:S01]  /*1760*/  LDSM.16.M88.4 R20, [R231+0x7100] ;  /* 0x00710000e714783b */ /* 0x000fe20000000200 */
[-C--:B------:R-:W-:Y:S01]  /*1770*/  IADD3 R229, R119, R0.reuse, RZ ;  /* 0x0000000077e57210 */ /* 0x080fe20007ffe0ff */
[----:B------:R-:W-:Y:S01]  /*1780*/  HMMA.16816.F32 R48, R32, R52, RZ ;  /* 0x000000342030723c */ /* 0x000fe200000018ff */
[----:B------:R-:W-:Y:S01]  /*1790*/  IADD3 R228, R234, R0, RZ ;  /* 0x00000000eae47210 */ /* 0x000fe20007ffe0ff */
[----:B------:R-:W-:Y:S01]  /*17a0*/  LDSM.16.M88.4 R16, [R231+0x9100] ;  /* 0x00910000e710783b */ /* 0x000fe20000000200 */
[----:B------:R-:W-:-:S03]  /*17b0*/  ISETP.GE.AND P1, PT, R194, 0x71, PT ;  /* 0x00000071c200780c */ /* 0x000fc60003f26270 */
[----:B------:R-:W1:Y:S02]  /*17c0*/  LDSM.16.M88.4 R40, [R229+0x3900] ;  /* 0x00390000e528783b */ /* 0x000e640000000200 */
[----:B------:R-:W-:Y:S02]  /*17d0*/  HMMA.16816.F32 R64, R36, R54, RZ ;  /* 0x000000362440723c */ /* 0x000fe400000018ff */
[----:B------:R-:W-:Y:S04]  /*17e0*/  LDSM.16.M88.4 R12, [R232+0x7100] ;  /* 0x00710000e80c783b */ /* 0x000fe80000000200 */
[----:B------:R-:W2:Y:S02]  /*17f0*/  LDSM.16.M88.4 R44, [R228] ;  /* 0x00000000e42c783b */ /* 0x000ea40000000200 */
[-C--:B------:R-:W-:Y:S02]  /*1800*/  HMMA.16816.F32 R56, R28, R68.reuse, R8 ;  /* 0x000000441c38723c */ /* 0x080fe40000001808 */
[----:B------:R-:W3:Y:S06]  /*1810*/  LDSM.16.M88.4 R8, [R232+0x9100] ;  /* 0x00910000e808783b */ /* 0x000eec0000000200 */
[----:B------:R-:W-:Y:S11]  /*1820*/  HMMA.16816.F32 R48, R24, R68, R48 ;  /* 0x000000441830723c */ /* 0x000ff60000001830 */
[----:B------:R-:W-:Y:S05]  /*1830*/  @!UPT UIADD3 URZ, URZ, URZ, URZ ;  /* 0x0000003f3f3ff290 */ /* 0x000fea000fffe03f */
[----:B-1----:R-:W-:Y:S08]  /*1840*/  HMMA.16816.F32 R60, R20, R40, R56 ;  /* 0x00000028143c723c */ /* 0x002ff00000001838 */
[----:B------:R-:W-:Y:S08]  /*1850*/  HMMA.16816.F32 R56, R32, R54, RZ ;  /* 0x000000362038723c */ /* 0x000ff000000018ff */
[----:B------:R-:W-:Y:S08]  /*1860*/  HMMA.16816.F32 R48, R16, R40, R48 ;  /* 0x000000281030723c */ /* 0x000ff00000001830 */
[----:B------:R-:W-:Y:S08]  /*1870*/  HMMA.16816.F32 R52, R28, R70, R64 ;  /* 0x000000461c34723c */ /* 0x000ff00000001840 */
[----:B--2---:R-:W-:Y:S08]  /*1880*/  HMMA.16816.F32 R72, R12, R44, R60 ;  /* 0x0000002c0c48723c */ /* 0x004ff0000000183c */
[----:B------:R-:W-:Y:S08]  /*1890*/  HMMA.16816.F32 R60, R36, R80, RZ ;  /* 0x00000050243c723c */ /* 0x000ff000000018ff */
[----:B------:R-:W-:Y:S08]  /*18a0*/  HMMA.16816.F32 R64, R24, R70, R56 ;  /* 0x000000461840723c */ /* 0x000ff00000001838 */
[----:B---3--:R-:W-:Y:S01]  /*18b0*/  HMMA.16816.F32 R76, R8, R44, R48 ;  /* 0x0000002c084c723c */ /* 0x008fe20000001830 */
[----:B------:R-:W1:Y:S01]  /*18c0*/  LDSM.16.M88.4 R48, [R229+0x4100] ;  /* 0x00410000e530783b */ /* 0x000e620000000200 */
[----:B------:R-:W-:-:S04]  /*18d0*/  FMUL.FTZ R0, R72, c[0x0][0x320] ;  /* 0x0000c80048007a20 */ /* 0x000fc80000410000 */
[----:B------:R2:W3:Y:S02]  /*18e0*/  MUFU.TANH R188, R0 ;  /* 0x0000000000bc7308 */ /* 0x0004e40000002400 */
[----:B------:R-:W-:Y:S08]  /*18f0*/  HMMA.16816.F32 R52, R20, R42, R52 ;  /* 0x0000002a1434723c */ /* 0x000ff00000001834 */
[----:B------:R-:W-:Y:S01]  /*1900*/  HMMA.16816.F32 R56, R32, R80, RZ ;  /* 0x000000502038723c */ /* 0x000fe200000018ff */
[----:B--2---:R-:W-:-:S07]  /*1910*/  FMUL.FTZ R0, R73, c[0x0][0x320] ;  /* 0x0000c80049007a20 */ /* 0x004fce0000410000 */
[----:B------:R-:W-:Y:S01]  /*1920*/  HMMA.16816.F32 R60, R28, R84, R60 ;  /* 0x000000541c3c723c */ /* 0x000fe2000000183c */
[----:B------:R2:W4:Y:S07]  /*1930*/  MUFU.TANH R187, R0 ;  /* 0x0000000000bb7308 */ /* 0x00052e0000002400 */
[----:B------:R-:W-:Y:S01]  /*1940*/  HMMA.16816.F32 R64, R16, R42, R64 ;  /* 0x0000002a1040723c */ /* 0x000fe20000001840 */
[----:B------:R-:W5:Y:S07]  /*1950*/  LDSM.16.M88.4 R40, [R228+0x800] ;  /* 0x00080000e428783b */ /* 0x000f6e0000000200 */
[----:B------:R-:W-:Y:S01]  /*1960*/  HMMA.16816.F32 R68, R12, R46, R52 ;  /* 0x0000002e0c44723c */ /* 0x000fe20000001834 */
[----:B--2---:R-:W-:-:S04]  /*1970*/  FMUL.FTZ R0, R74, c[0x0][0x320] ;  /* 0x0000c8004a007a20 */ /* 0x004fc80000410000 */
[----:B------:R2:W1:Y:S03]  /*1980*/  MUFU.TANH R186, R0 ;  /* 0x0000000000ba7308 */ /* 0x0004660000002400 */
[----:B------:R-:W-:Y:S08]  /*1990*/  HMMA.16816.F32 R52, R24, R84, R56 ;  /* 0x000000541834723c */ /* 0x000ff00000001838 */
[----:B------:R-:W-:Y:S01]  /*19a0*/  HMMA.16816.F32 R56, R36, R82, RZ ;  /* 0x000000522438723c */ /* 0x000fe200000018ff */
[----:B--2---:R-:W-:-:S07]  /*19b0*/  FMUL.FTZ R0, R75, c[0x0][0x320] ;  /* 0x0000c8004b007a20 */ /* 0x004fce0000410000 */
[----:B-1----:R-:W-:Y:S01]  /*19c0*/  HMMA.16816.F32 R60, R20, R48, R60 ;  /* 0x00000030143c723c */ /* 0x002fe2000000183c */
[----:B------:R1:W2:Y:S07]  /*19d0*/  MUFU.TANH R185, R0 ;  /* 0x0000000000b97308 */ /* 0x0002ae0000002400 */
[----:B------:R-:W-:Y:S08]  /*19e0*/  HMMA.16816.F32 R72, R8, R46, R64 ;  /* 0x0000002e0848723c */ /* 0x000ff00000001840 */
[----:B------:R-:W-:Y:S01]  /*19f0*/  HMMA.16816.F32 R64, R32, R82, RZ ;  /* 0x000000522040723c */ /* 0x000fe200000018ff */
[----:B-1----:R-:W-:-:S04]  /*1a00*/  FMUL.FTZ R0, R76, c[0x0][0x320] ;  /* 0x0000c8004c007a20 */ /* 0x002fc80000410000 */
[----:B------:R1:W1:Y:S03]  /*1a10*/  MUFU.TANH R184, R0 ;  /* 0x0000000000b87308 */ /* 0x0002660000002400 */
[----:B------:R-:W-:Y:S08]  /*1a20*/  HMMA.16816.F32 R44, R16, R48, R52 ;  /* 0x00000030102c723c */ /* 0x000ff00000001834 */
[----:B------:R-:W-:Y:S01]  /*1a30*/  HMMA.16816.F32 R52, R28, R86, R56 ;  /* 0x000000561c34723c */ /* 0x000fe20000001838 */
[----:B-1----:R-:W-:-:S07]  /*1a40*/  FMUL.FTZ R0, R77, c[0x0][0x320] ;  /* 0x0000c8004d007a20 */ /* 0x002fce0000410000 */
[----:B------:R-:W-:Y:S01]  /*1a50*/  HMMA.16816.F32 R64, R24, R86, R64 ;  /* 0x000000561840723c */ /* 0x000fe20000001840 */
[----:B------:R1:W1:Y:S07]  /*1a60*/  MUFU.TANH R183, R0 ;  /* 0x0000000000b77308 */ /* 0x00026e0000002400 */
[----:B------:R-:W-:Y:S08]  /*1a70*/  HMMA.16816.F32 R56, R32, R88, RZ ;  /* 0x000000582038723c */ /* 0x000ff000000018ff */
[----:B------:R-:W-:Y:S01]  /*1a80*/  HMMA.16816.F32 R52, R20, R50, R52 ;  /* 0x000000321434723c */ /* 0x000fe20000001834 */
[----:B-1----:R-:W-:-:S04]  /*1a90*/  FMUL.FTZ R0, R78, c[0x0][0x320] ;  /* 0x0000c8004e007a20 */ /* 0x002fc80000410000 */
[----:B------:R1:W1:Y:S03]  /*1aa0*/  MUFU.TANH R179, R0 ;  /* 0x0000000000b37308 */ /* 0x0002660000002400 */
[----:B------:R-:W-:Y:S01]  /*1ab0*/  HMMA.16816.F32 R64, R16, R50, R64 ;  /* 0x000000321040723c */ /* 0x000fe20000001840 */
[----:B------:R-:W-:Y:S01]  /*1ac0*/  LDSM.16.M88.4 R48, [R228+0x1000] ;  /* 0x00100000e430783b */ /* 0x000fe20000000200 */
[----:B-1----:R-:W-:-:S06]  /*1ad0*/  FMUL.FTZ R0, R79, c[0x0][0x320] ;  /* 0x0000c8004f007a20 */ /* 0x002fcc0000410000 */
[----:B-----5:R-:W-:Y:S01]  /*1ae0*/  HMMA.16816.F32 R76, R8, R40, R44 ;  /* 0x00000028084c723c */ /* 0x020fe2000000182c */
[----:B------:R-:W1:Y:S01]  /*1af0*/  LDSM.16.M88.4 R44, [R229+0x4900] ;  /* 0x00490000e52c783b */ /* 0x000e620000000200 */
[----:B------:R5:W1:Y:S02]  /*1b00*/  MUFU.TANH R180, R0 ;  /* 0x0000000000b47308 */ /* 0x000a640000002400 */
[----:B-----5:R-:W-:-:S06]  /*1b10*/  FMUL.FTZ R0, R68, c[0x0][0x320] ;  /* 0x0000c80044007a20 */ /* 0x020fcc0000410000 */
[----:B------:R5:W1:Y:S02]  /*1b20*/  MUFU.TANH R182, R0 ;  /* 0x0000000000b67308 */ /* 0x000a640000002400 */
[----:B-----5:R-:W-:-:S06]  /*1b30*/  FMUL.FTZ R0, R69, c[0x0][0x320] ;  /* 0x0000c80045007a20 */ /* 0x020fcc0000410000 */
[----:B------:R5:W1:Y:S02]  /*1b40*/  MUFU.TANH R181, R0 ;  /* 0x0000000000b57308 */ /* 0x000a640000002400 */
[----:B-----5:R-:W-:-:S06]  /*1b50*/  FMUL.FTZ R0, R70, c[0x0][0x320] ;  /* 0x0000c80046007a20 */ /* 0x020fcc0000410000 */
[----:B------:R5:W1:Y:S02]  /*1b60*/  MUFU.TANH R178, R0 ;  /* 0x0000000000b27308 */ /* 0x000a640000002400 */
[----:B-----5:R-:W-:Y:S02]  /*1b70*/  FMUL.FTZ R0, R71, c[0x0][0x320] ;  /* 0x0000c80047007a20 */ /* 0x020fe40000410000 */
[----:B------:R-:W-:Y:S04]  /*1b80*/  HMMA.16816.F32 R68, R12, R40, R60 ;  /* 0x000000280c44723c */ /* 0x000fe8000000183c */
[----:B------:R5:W1:Y:S04]  /*1b90*/  MUFU.TANH R177, R0 ;  /* 0x0000000000b17308 */ /* 0x000a680000002400 */
[----:B------:R-:W-:Y:S01]  /*1ba0*/  HMMA.16816.F32 R60, R36, R88, RZ ;  /* 0x00000058243c723c */ /* 0x000fe200000018ff */
[----:B-----5:R-:W-:-:S04]  /*1bb0*/  FMUL.FTZ R0, R72, c[0x0][0x320] ;  /* 0x0000c80048007a20 */ /* 0x020fc80000410000 */
[----:B------:R5:W1:Y:S11]  /*1bc0*/  MUFU.TANH R176, R0 ;  /* 0x0000000000b07308 */ /* 0x000a760000002400 */
[----:B------:R-:W-:Y:S08]  /*1bd0*/  @!UPT UIADD3 URZ, URZ, URZ, URZ ;  /* 0x0000003f3f3ff290 */ /* 0x000ff0000fffe03f */
[----:B------:R-:W-:Y:S01]  /*1be0*/  HMMA.16816.F32 R60, R28, R92, R60 ;  /* 0x0000005c1c3c723c */ /* 0x000fe2000000183c */
[----:B-----5:R-:W-:-:S04]  /*1bf0*/  FMUL.FTZ R0, R73, c[0x0][0x320] ;  /* 0x0000c80049007a20 */ /* 0x020fc80000410000 */
[----:B------:R5:W2:Y:S11]  /*1c00*/  MUFU.TANH R175, R0 ;  /* 0x0000000000af7308 */ /* 0x000ab60000002400 */
[----:B------:R-:W-:Y:S08]  /*1c10*/  @!UPT UIADD3 URZ, URZ, URZ, URZ ;  /* 0x0000003f3f3ff290 */ /* 0x000ff0000fffe03f */
[----:B-1----:R-:W-:Y:S01]  /*1c20*/  HMMA.16816.F32 R60, R20, R44, R60 ;  /* 0x0000002c143c723c */ /* 0x002fe2000000183c */
[----:B-----5:R-:W-:-:S04]  /*1c30*/  FMUL.FTZ R0, R74, c[0x0][0x320] ;  /* 0x0000c8004a007a20 */ /* 0x020fc80000410000 */
[----:B------:R1:W1:Y:S02]  /*1c40*/  MUFU.TANH R171, R0 ;  /* 0x0000000000ab7308 */ /* 0x0002640000002400 */
[----:B-1----:R-:W-:Y:S02]  /*1c50*/  FMUL.FTZ R0, R75, c[0x0][0x320] ;  /* 0x0000c8004b007a20 */ /* 0x002fe40000410000 */
[----:B------:R-:W-:Y:S04]  /*1c60*/  HMMA.16816.F32 R72, R8, R42, R64 ;  /* 0x0000002a0848723c */ /* 0x000fe80000001840 */
[----:B------:R1:W1:Y:S04]  /*1c70*/  MUFU.TANH R172, R0 ;  /* 0x0000000000ac7308 */ /* 0x0002680000002400 */
[----:B------:R-:W-:Y:S01]  /*1c80*/  HMMA.16816.F32 R64, R32, R90, RZ ;  /* 0x0000005a2040723c */ /* 0x000fe200000018ff */
[----:B-1----:R-:W-:-:S04]  /*1c90*/  FMUL.FTZ R0, R68, c[0x0][0x320] ;  /* 0x0000c80044007a20 */ /* 0x002fc80000410000 */
[----:B------:R1:W1:Y:S11]  /*1ca0*/  MUFU.TANH R174, R0 ;  /* 0x0000000000ae7308 */ /* 0x0002760000002400 */
[----:B------:R-:W-:Y:S08]  /*1cb0*/  @!UPT UIADD3 URZ, URZ, URZ, URZ ;  /* 0x0000003f3f3ff290 */ /* 0x000ff0000fffe03f */
[----:B------:R-:W-:Y:S01]  /*1cc0*/  HMMA.16816.F32 R64, R24, R94, R64 ;  /* 0x0000005e1840723c */ /* 0x000fe20000001840 */
[----:B-1----:R-:W-:-:S04]  /*1cd0*/  FMUL.FTZ R0, R69, c[0x0][0x320] ;  /* 0x0000c80045007a20 */ /* 0x002fc80000410000 */
[----:B------:R1:W1:Y:S11]  /*1ce0*/  MUFU.TANH R173, R0 ;  /* 0x0000000000ad7308 */ /* 0x0002760000002400 */
[----:B------:R-:W-:Y:S08]  /*1cf0*/  @!UPT UIADD3 URZ, URZ, URZ, URZ ;  /* 0x0000003f3f3ff290 */ /* 0x000ff0000fffe03f */
[----:B------:R-:W-:Y:S01]  /*1d00*/  HMMA.16816.F32 R64, R16, R46, R64 ;  /* 0x0000002e1040723c */ /* 0x000fe20000001840 */
[----:B-1----:R-:W-:-:S04]  /*1d10*/  FMUL.FTZ R0, R70, c[0x0][0x320] ;  /* 0x0000c80046007a20 */ /* 0x002fc80000410000 */
[----:B------:R1:W1:Y:S02]  /*1d20*/  MUFU.TANH R170, R0 ;  /* 0x0000000000aa7308 */ /* 0x0002640000002400 */
[----:B-1----:R-:W-:Y:S02]  /*1d30*/  FMUL.FTZ R0, R71, c[0x0][0x320] ;  /* 0x0000c80047007a20 */ /* 0x002fe40000410000 */
[----:B------:R-:W-:Y:S04]  /*1d40*/  HMMA.16816.F32 R68, R12, R42, R52 ;  /* 0x0000002a0c44723c */ /* 0x000fe80000001834 */
[----:B------:R1:W1:Y:S04]  /*1d50*/  MUFU.TANH R169, R0 ;  /* 0x0000000000a97308 */ /* 0x0002680000002400 */
[----:B------:R-:W-:Y:S08]  /*1d60*/  HMMA.16816.F32 R52, R24, R92, R56 ;  /* 0x0000005c1834723c */ /* 0x000ff00000001838 */
[----:B------:R-:W-:Y:S01]  /*1d70*/  HMMA.16816.F32 R56, R36, R90, RZ ;  /* 0x0000005a2438723c */ /* 0x000fe200000018ff */
[----:B-1----:R-:W-:-:S04]  /*1d80*/  FMUL.FTZ R0, R76, c[0x0][0x320] ;  /* 0x0000c8004c007a20 */ /* 0x002fc80000410000 */
[----:B------:R1:W1:Y:S11]  /*1d90*/  MUFU.TANH R168, R0 ;  /* 0x0000000000a87308 */ /* 0x0002760000002400 */
[----:B------:R-:W-:Y:S01]  /*1da0*/  HMMA.16816.F32 R40, R16, R44, R52 ;  /* 0x0000002c1028723c */ /* 0x000fe20000001834 */
[----:B-1----:R-:W-:-:S07]  /*1db0*/  FMUL.FTZ R0, R77, c[0x0][0x320] ;  /* 0x0000c8004d007a20 */ /* 0x002fce0000410000 */
[----:B------:R-:W-:Y:S01]  /*1dc0*/  HMMA.16816.F32 R52, R28, R94, R56 ;  /* 0x0000005e1c34723c */ /* 0x000fe20000001838 */
[----:B------:R1:W1:Y:S07]  /*1dd0*/  MUFU.TANH R167, R0 ;  /* 0x0000000000a77308 */ /* 0x00026e0000002400 */
[----:B------:R-:W-:Y:S01]  /*1de0*/  HMMA.16816.F32 R56, R32, R96, RZ ;  /* 0x000000602038723c */ /* 0x000fe200000018ff */
[----:B-1----:R-:W-:-:S04]  /*1df0*/  FMUL.FTZ R0, R78, c[0x0][0x320] ;  /* 0x0000c8004e007a20 */ /* 0x002fc80000410000 */
[----:B------:R1:W1:Y:S02]  /*1e00*/  MUFU.TANH R163, R0 ;  /* 0x0000000000a37308 */ /* 0x0002640000002400 */
[----:B-1----:R-:W-:Y:S02]  /*1e10*/  FMUL.FTZ R0, R79, c[0x0][0x320] ;  /* 0x0000c8004f007a20 */ /* 0x002fe40000410000 */
[----:B------:R-:W-:Y:S04]  /*1e20*/  HMMA.16816.F32 R76, R8, R48, R40 ;  /* 0x00000030084c723c */ /* 0x000fe80000001828 */
[----:B------:R1:W1:Y:S04]  /*1e30*/  MUFU.TANH R164, R0 ;  /* 0x0000000000a47308 */ /* 0x0002680000002400 */
[----:B------:R-:W-:Y:S01]  /*1e40*/  HMMA.16816.F32 R40, R20, R46, R52 ;  /* 0x0000002e1428723c */ /* 0x000fe20000001834 */
[----:B------:R-:W5:Y:S07]  /*1e50*/  LDSM.16.M88.4 R52, [R229+0x5100] ;  /* 0x00510000e534783b */ /* 0x000f6e0000000200 */
[----:B------:R-:W-:Y:S01]  /*1e60*/  HMMA.16816.F32 R44, R24, R100, R56 ;  /* 0x00000064182c723c */ /* 0x000fe20000001838 */
[----:B-1----:R-:W-:-:S04]  /*1e70*/  FMUL.FTZ R0, R68, c[0x0][0x320] ;  /* 0x0000c80044007a20 */ /* 0x002fc80000410000 */
[----:B------:R1:W1:Y:S02]  /*1e80*/  MUFU.TANH R166, R0 ;  /* 0x0000000000a67308 */ /* 0x0002640000002400 */
[----:B-1----:R-:W-:-:S06]  /*1e90*/  FMUL.FTZ R0, R69, c[0x0][0x320] ;  /* 0x0000c80045007a20 */ /* 0x002fcc0000410000 */
[----:B------:R1:W1:Y:S11]  /*1ea0*/  MUFU.TANH R165, R0 ;  /* 0x0000000000a57308 */ /* 0x0002760000002400 */
[----:B-----5:R-:W-:Y:S01]  /*1eb0*/  HMMA.16816.F32 R44, R16, R52, R44 ;  /* 0x00000034102c723c */ /* 0x020fe2000000182c */
[----:B-1----:R-:W-:-:S04]  /*1ec0*/  FMUL.FTZ R0, R70, c[0x0][0x320] ;  /* 0x0000c80046007a20 */ /* 0x002fc80000410000 */
        /* <DEDUP_REMOVED lines=14> */
[----:B------:R1:W1:Y:S03]  /*1fb0*/  MUFU.TANH R118, R0 ;  /* 0x0000000000767308 */ /* 0x0002660000002400 */
[----:B------:R-:W-:Y:S01]  /*1fc0*/  HMMA.16816.F32 R60, R32, R98, RZ ;  /* 0x00000062203c723c */ /* 0x000fe200000018ff */
[----:B-1----:R-:W-:-:S07]  /*1fd0*/  FMUL.FTZ R0, R75, c[0x0][0x320] ;  /* 0x0000c8004b007a20 */ /* 0x002fce0000410000 */
[----:B------:R-:W-:Y:S01]  /*1fe0*/  HMMA.16816.F32 R72, R8, R50, R64 ;  /* 0x000000320848723c */ /* 0x000fe20000001840 */
[----:B------:R1:W1:Y:S11]  /*1ff0*/  MUFU.TANH R155, R0 ;  /* 0x00000000009b7308 */ /* 0x0002760000002400 */
[----:B------:R-:W-:Y:S04]  /*2000*/  @!UPT UIADD3 URZ, URZ, URZ, URZ ;  /* 0x0000003f3f3ff290 */ /* 0x000fe8000fffe03f */
[----:B------:R-:W-:Y:S08]  /*2010*/  HMMA.16816.F32 R64, R24, R102, R60 ;  /* 0x000000661840723c */ /* 0x000ff0000000183c */
[----:B------:R-:W-:Y:S01]  /*2020*/  HMMA.16816.F32 R60, R36, R104, RZ ;  /* 0x00000068243c723c */ /* 0x000fe200000018ff */
[----:B-1----:R-:W-:-:S04]  /*2030*/  FMUL.FTZ R0, R68, c[0x0][0x320] ;  /* 0x0000c80044007a20 */ /* 0x002fc80000410000 */
[----:B------:R1:W1:Y:S11]  /*2040*/  MUFU.TANH R157, R0 ;  /* 0x00000000009d7308 */ /* 0x0002760000002400 */
[----:B------:R-:W-:Y:S01]  /*2050*/  HMMA.16816.F32 R64, R16, R54, R64 ;  /* 0x000000361040723c */ /* 0x000fe20000001840 */
[----:B-1----:R-:W-:-:S07]  /*2060*/  FMUL.FTZ R0, R69, c[0x0][0x320] ;  /* 0x0000c80045007a20 */ /* 0x002fce0000410000 */
[----:B------:R-:W-:Y:S01]  /*2070*/  HMMA.16816.F32 R60, R28, R108, R60 ;  /* 0x0000006c1c3c723c */ /* 0x000fe2000000183c */
[----:B------:R1:W1:Y:S02]  /*2080*/  MUFU.TANH R156, R0 ;  /* 0x00000000009c7308 */ /* 0x0002640000002400 */
[----:B-1----:R-:W-:-:S06]  /*2090*/  FMUL.FTZ R0, R70, c[0x0][0x320] ;  /* 0x0000c80046007a20 */ /* 0x002fcc0000410000 */
[----:B------:R1:W1:Y:S02]  /*20a0*/  MUFU.TANH R152, R0 ;  /* 0x0000000000987308 */ /* 0x0002640000002400 */
[----:B-1----:R-:W-:Y:S02]  /*20b0*/  FMUL.FTZ R0, R71, c[0x0][0x320] ;  /* 0x0000c80047007a20 */ /* 0x002fe40000410000 */
[----:B------:R-:W-:Y:S01]  /*20c0*/  HMMA.16816.F32 R68, R12, R50, R40 ;  /* 0x000000320c44723c */ /* 0x000fe20000001828 */
[----:B------:R-:W1:Y:S03]  /*20d0*/  LDSM.16.M88.4 R40, [R228+0x1800] ;  /* 0x00180000e428783b */ /* 0x000e660000000200 */
[----:B------:R5:W1:Y:S04]  /*20e0*/  MUFU.TANH R151, R0 ;  /* 0x0000000000977308 */ /* 0x000a680000002400 */
[----:B------:R-:W-:Y:S01]  /*20f0*/  HMMA.16816.F32 R48, R36, R98, RZ ;  /* 0x000000622430723c */ /* 0x000fe200000018ff */
[----:B-----5:R-:W-:-:S04]  /*2100*/  FMUL.FTZ R0, R76, c[0x0][0x320] ;  /* 0x0000c8004c007a20 */ /* 0x020fc80000410000 */
[----:B------:R5:W1:Y:S11]  /*2110*/  MUFU.TANH R148, R0 ;  /* 0x0000000000947308 */ /* 0x000a760000002400 */
[----:B------:R-:W-:Y:S08]  /*2120*/  @!UPT UIADD3 URZ, URZ, URZ, URZ ;  /* 0x0000003f3f3ff290 */ /* 0x000ff0000fffe03f */
[----:B------:R-:W-:Y:S01]  /*2130*/  HMMA.16816.F32 R48, R28, R102, R48 ;  /* 0x000000661c30723c */ /* 0x000fe20000001830 */
[----:B-----5:R-:W-:-:S04]  /*2140*/  FMUL.FTZ R0, R77, c[0x0][0x320] ;  /* 0x0000c8004d007a20 */ /* 0x020fc80000410000 */
[----:B------:R5:W1:Y:S11]  /*2150*/  MUFU.TANH R147, R0 ;  /* 0x0000000000937308 */ /* 0x000a760000002400 */
[----:B------:R-:W-:Y:S08]  /*2160*/  @!UPT UIADD3 URZ, URZ, URZ, URZ ;  /* 0x0000003f3f3ff290 */ /* 0x000ff0000fffe03f */
[----:B------:R-:W-:Y:S01]  /*2170*/  HMMA.16816.F32 R48, R20, R54, R48 ;  /* 0x000000361430723c */ /* 0x000fe20000001830 */
[----:B-----5:R-:W-:-:S04]  /*2180*/  FMUL.FTZ R0, R78, c[0x0][0x320] ;  /* 0x0000c8004e007a20 */ /* 0x020fc80000410000 */
[----:B------:R5:W1:Y:S02]  /*2190*/  MUFU.TANH R137, R0 ;  /* 0x0000000000897308 */ /* 0x000a640000002400 */
[----:B-----5:R-:W-:Y:S02]  /*21a0*/  FMUL.FTZ R0, R79, c[0x0][0x320] ;  /* 0x0000c8004f007a20 */ /* 0x020fe40000410000 */
[----:B-1----:R-:W-:Y:S01]  /*21b0*/  HMMA.16816.F32 R76, R8, R40, R44 ;  /* 0x00000028084c723c */ /* 0x002fe2000000182c */
[----:B------:R-:W1:Y:S03]  /*21c0*/  LDSM.16.M88.4 R44, [R229+0x5900] ;  /* 0x00590000e52c783b */ /* 0x000e660000000200 */
[----:B------:R5:W1:Y:S02]  /*21d0*/  MUFU.TANH R138, R0 ;  /* 0x00000000008a7308 */ /* 0x000a640000002400 */
[----:B-----5:R-:W-:-:S06]  /*21e0*/  FMUL.FTZ R0, R68, c[0x0][0x320] ;  /* 0x0000c80044007a20 */ /* 0x020fcc0000410000 */
[----:B------:R5:W1:Y:S02]  /*21f0*/  MUFU.TANH R146, R0 ;  /* 0x0000000000927308 */ /* 0x000a640000002400 */
[----:B-----5:R-:W-:Y:S01]  /*2200*/  FMUL.FTZ R0, R69, c[0x0][0x320] ;  /* 0x0000c80045007a20 */ /* 0x020fe20000410000 */
[----:B-1----:R-:W-:Y:S05]  /*2210*/  HMMA.16816.F32 R60, R20, R44, R60 ;  /* 0x0000002c143c723c */ /* 0x002fea000000183c */
[----:B------:R1:W1:Y:S02]  /*2220*/  MUFU.TANH R145, R0 ;  /* 0x0000000000917308 */ /* 0x0002640000002400 */
[----:B-1----:R-:W-:-:S06]  /*2230*/  FMUL.FTZ R0, R70, c[0x0][0x320] ;  /* 0x0000c80046007a20 */ /* 0x002fcc0000410000 */
        /* <DEDUP_REMOVED lines=9> */
[----:B-1----:R-:W-:-:S07]  /*22d0*/  FMUL.FTZ R0, R73, c[0x0][0x320] ;  /* 0x0000c80049007a20 */ /* 0x002fce0000410000 */
[----:B------:R-:W-:Y:S01]  /*22e0*/  HMMA.16816.F32 R56, R36, R106, RZ ;  /* 0x0000006a2438723c */ /* 0x000fe200000018ff */
        /* <DEDUP_REMOVED lines=18> */
[----:B------:R-:W-:Y:S01]  /*2410*/  HMMA.16816.F32 R68, R12, R42, R48 ;  /* 0x0000002a0c44723c */ /* 0x000fe20000001830 */
[----:B------:R-:W1:Y:S03]  /*2420*/  LDSM.16.M88.4 R48, [R228+0x2000] ;  /* 0x00200000e430783b */ /* 0x000e660000000200 */
[----:B------:R5:W1:Y:S04]  /*2430*/  MUFU.TANH R154, R0 ;  /* 0x00000000009a7308 */ /* 0x000a680000002400 */
[----:B------:R-:W-:Y:S08]  /*2440*/  HMMA.16816.F32 R40, R16, R44, R52 ;  /* 0x0000002c1028723c */ /* 0x000ff00000001834 */
[----:B------:R-:W-:Y:S01]  /*2450*/  HMMA.16816.F32 R52, R28, R110, R56 ;  /* 0x0000006e1c34723c */ /* 0x000fe20000001838 */
[----:B-----5:R-:W-:-:S04]  /*2460*/  FMUL.FTZ R0, R76, c[0x0][0x320] ;  /* 0x0000c8004c007a20 */ /* 0x020fc80000410000 */
[----:B------:R5:W1:Y:S03]  /*2470*/  MUFU.TANH R141, R0 ;  /* 0x00000000008d7308 */ /* 0x000a660000002400 */
[----:B------:R-:W-:Y:S01]  /*2480*/  HMMA.16816.F32 R56, R32, R120, RZ ;  /* 0x000000782038723c */ /* 0x000fe200000018ff */
[----:B-----5:R-:W-:-:S04]  /*2490*/  FMUL.FTZ R0, R77, c[0x0][0x320] ;  /* 0x0000c8004d007a20 */ /* 0x020fc80000410000 */
[----:B------:R5:W1:Y:S02]  /*24a0*/  MUFU.TANH R115, R0 ;  /* 0x0000000000737308 */ /* 0x000a640000002400 */
[----:B-----5:R-:W-:-:S06]  /*24b0*/  FMUL.FTZ R0, R78, c[0x0][0x320] ;  /* 0x0000c8004e007a20 */ /* 0x020fcc0000410000 */
[----:B------:R5:W1:Y:S02]  /*24c0*/  MUFU.TANH R103, R0 ;  /* 0x0000000000677308 */ /* 0x000a640000002400 */
[----:B-----5:R-:W-:Y:S02]  /*24d0*/  FMUL.FTZ R0, R79, c[0x0][0x320] ;  /* 0x0000c8004f007a20 */ /* 0x020fe40000410000 */
[----:B-1----:R-:W-:Y:S04]  /*24e0*/  HMMA.16816.F32 R76, R8, R48, R40 ;  /* 0x00000030084c723c */ /* 0x002fe80000001828 */
        /* <DEDUP_REMOVED lines=33> */
[----:B------:R1:W1:Y:S02]  /*2700*/  MUFU.TANH R96, R0 ;  /* 0x0000000000607308 */ /* 0x0002640000002400 */
[----:B-1----:R-:W-:Y:S11]  /*2710*/  FMUL.FTZ R0, R69, c[0x0][0x320] ;  /* 0x0000c80045007a20 */ /* 0x002ff60000410000 */
[----:B------:R-:W-:Y:S06]  /*2720*/  @!UPT UIADD3 URZ, URZ, URZ, URZ ;  /* 0x0000003f3f3ff290 */ /* 0x000fec000fffe03f */
        /* <DEDUP_REMOVED lines=8> */
[C---:B------:R-:W-:Y:S08]  /*27b0*/  HMMA.16816.F32 R48, R36.reuse, R122, RZ ;  /* 0x0000007a2430723c */ /* 0x040ff000000018ff */
[----:B------:R-:W-:Y:S01]  /*27c0*/  HMMA.16816.F32 R36, R36, R130, RZ ;  /* 0x000000822424723c */ /* 0x000fe200000018ff */
[----:B-----5:R-:W-:-:S04]  /*27d0*/  FMUL.FTZ R0, R76, c[0x0][0x320] ;  /* 0x0000c8004c007a20 */ /* 0x020fc80000410000 */
[----:B------:R5:W1:Y:S11]  /*27e0*/  MUFU.TANH R92, R0 ;  /* 0x00000000005c7308 */ /* 0x000a760000002400 */
[----:B------:R-:W-:Y:S01]  /*27f0*/  HMMA.16816.F32 R48, R28, R126, R48 ;  /* 0x0000007e1c30723c */ /* 0x000fe20000001830 */
[----:B-----5:R-:W-:-:S07]  /*2800*/  FMUL.FTZ R0, R77, c[0x0][0x320] ;  /* 0x0000c8004d007a20 */ /* 0x020fce0000410000 */
[----:B------:R-:W-:Y:S01]  /*2810*/  HMMA.16816.F32 R28, R28, R134, R36 ;  /* 0x000000861c1c723c */ /* 0x000fe20000001824 */
[----:B------:R5:W1:Y:S11]  /*2820*/  MUFU.TANH R91, R0 ;  /* 0x00000000005b7308 */ /* 0x000a760000002400 */
[----:B------:R-:W-:Y:S04]  /*2830*/  @!UPT UIADD3 URZ, URZ, URZ, URZ ;  /* 0x0000003f3f3ff290 */ /* 0x000fe8000fffe03f */
[----:B------:R-:W-:Y:S01]  /*2840*/  HMMA.16816.F32 R48, R20, R54, R48 ;  /* 0x000000361430723c */ /* 0x000fe20000001830 */
[----:B-----5:R-:W-:-:S04]  /*2850*/  FMUL.FTZ R0, R78, c[0x0][0x320] ;  /* 0x0000c8004e007a20 */ /* 0x020fc80000410000 */
[----:B------:R5:W1:Y:S03]  /*2860*/  MUFU.TANH R90, R0 ;  /* 0x00000000005a7308 */ /* 0x000a660000002400 */
[----:B------:R-:W-:Y:S01]  /*2870*/  HMMA.16816.F32 R52, R16, R54, R64 ;  /* 0x000000361034723c */ /* 0x000fe20000001840 */
[----:B-----5:R-:W-:-:S07]  /*2880*/  FMUL.FTZ R0, R79, c[0x0][0x320] ;  /* 0x0000c8004f007a20 */ /* 0x020fce0000410000 */
[C---:B-1----:R-:W-:Y:S01]  /*2890*/  HMMA.16816.F32 R76, R8.reuse, R40, R44 ;  /* 0x00000028084c723c */ /* 0x042fe2000000182c */
[----:B------:R-:W1:Y:S01]  /*28a0*/  LDSM.16.M88.4 R44, [R229+0x6900] ;  /* 0x00690000e52c783b */ /* 0x000e620000000200 */
[----:B------:R5:W1:Y:S11]  /*28b0*/  MUFU.TANH R89, R0 ;  /* 0x0000000000597308 */ /* 0x000a760000002400 */
[----:B------:R-:W-:Y:S03]  /*28c0*/  @!UPT UIADD3 URZ, URZ, URZ, URZ ;  /* 0x0000003f3f3ff290 */ /* 0x000fe6000fffe03f */
[----:B------:R-:W-:Y:S08]  /*28d0*/  HMMA.16816.F32 R64, R8, R42, R52 ;  /* 0x0000002a0840723c */ /* 0x000ff00000001834 */
[----:B------:R-:W-:Y:S01]  /*28e0*/  HMMA.16816.F32 R52, R32, R130, RZ ;  /* 0x000000822034723c */ /* 0x000fe200000018ff */
[----:B-----5:R-:W-:-:S04]  /*28f0*/  FMUL.FTZ R0, R68, c[0x0][0x320] ;  /* 0x0000c80044007a20 */ /* 0x020fc80000410000 */
[----:B------:R5:W1:Y:S01]  /*2900*/  MUFU.TANH R88, R0 ;  /* 0x0000000000587308 */ /* 0x000a620000002400 */
[----:B------:R-:W-:Y:S02]  /*2910*/  FMUL.FTZ R77, R77, c[0x0][0x320] ;  /* 0x0000c8004d4d7a20 */ /* 0x000fe40000410000 */
[----:B------:R-:W-:Y:S02]  /*2920*/  FMUL.FTZ R78, R78, c[0x0][0x320] ;  /* 0x0000c8004e4e7a20 */ /* 0x000fe40000410000 */
[----:B------:R-:W-:-:S03]  /*2930*/  FMUL.FTZ R79, R79, c[0x0][0x320] ;  /* 0x0000c8004f4f7a20 */ /* 0x000fc60000410000 */
[----:B------:R-:W1:Y:S03]  /*2940*/  MUFU.TANH R77, R77 ;  /* 0x0000004d004d7308 */ /* 0x000e660000002400 */
[----:B------:R-:W-:Y:S02]  /*2950*/  FMUL.FTZ R64, R64, c[0x0][0x320] ;  /* 0x0000c80040407a20 */ /* 0x000fe40000410000 */
[----:B------:R-:W-:Y:S02]  /*2960*/  FMUL.FTZ R65, R65, c[0x0][0x320] ;  /* 0x0000c80041417a20 */ /* 0x000fe40000410000 */
[----:B------:R-:W-:Y:S02]  /*2970*/  FMUL.FTZ R66, R66, c[0x0][0x320] ;  /* 0x0000c80042427a20 */ /* 0x000fe40000410000 */
[----:B-----5:R-:W-:Y:S01]  /*2980*/  FMUL.FTZ R0, R69, c[0x0][0x320] ;  /* 0x0000c80045007a20 */ /* 0x020fe20000410000 */
[----:B------:R-:W1:Y:S01]  /*2990*/  MUFU.TANH R78, R78 ;  /* 0x0000004e004e7308 */ /* 0x000e620000002400 */
[----:B------:R-:W-:Y:S07]  /*29a0*/  HMMA.16816.F32 R36, R24, R134, R52 ;  /* 0x000000861824723c */ /* 0x000fee0000001834 */
[----:B------:R5:W1:Y:S08]  /*29b0*/  MUFU.TANH R87, R0 ;  /* 0x0000000000577308 */ /* 0x000a700000002400 */
[----:B------:R-:W1:Y:S01]  /*29c0*/  MUFU.TANH R79, R79 ;  /* 0x0000004f004f7308 */ /* 0x000e620000002400 */
[----:B-----5:R-:W-:-:S07]  /*29d0*/  FMUL.FTZ R0, R70, c[0x0][0x320] ;  /* 0x0000c80046007a20 */ /* 0x020fce0000410000 */
[----:B------:R-:W1:Y:S08]  /*29e0*/  MUFU.TANH R64, R64 ;  /* 0x0000004000407308 */ /* 0x000e700000002400 */
[----:B------:R5:W1:Y:S08]  /*29f0*/  MUFU.TANH R86, R0 ;  /* 0x0000000000567308 */ /* 0x000a700000002400 */
[----:B------:R-:W1:Y:S01]  /*2a00*/  MUFU.TANH R65, R65 ;  /* 0x0000004100417308 */ /* 0x000e620000002400 */
[----:B-----5:R-:W-:-:S07]  /*2a10*/  FMUL.FTZ R0, R71, c[0x0][0x320] ;  /* 0x0000c80047007a20 */ /* 0x020fce0000410000 */
[----:B------:R-:W1:Y:S01]  /*2a20*/  MUFU.TANH R66, R66 ;  /* 0x0000004200427308 */ /* 0x000e620000002400 */
[----:B------:R-:W-:Y:S07]  /*2a30*/  HMMA.16816.F32 R68, R12, R40, R56 ;  /* 0x000000280c44723c */ /* 0x000fee0000001838 */
[----:B------:R5:W1:Y:S01]  /*2a40*/  MUFU.TANH R85, R0 ;  /* 0x0000000000557308 */ /* 0x000a620000002400 */
[----:B------:R-:W-:Y:S01]  /*2a50*/  HMMA.16816.F32 R56, R32, R128, RZ ;  /* 0x000000802038723c */ /* 0x000fe200000018ff */
[----:B-----5:R-:W-:-:S06]  /*2a60*/  FMUL.FTZ R0, R72, c[0x0][0x320] ;  /* 0x0000c80048007a20 */ /* 0x020fcc0000410000 */
[----:B------:R5:W1:Y:S11]  /*2a70*/  MUFU.TANH R84, R0 ;  /* 0x0000000000547308 */ /* 0x000a760000002400 */
[----:B------:R-:W-:Y:S06]  /*2a80*/  @!UPT UIADD3 URZ, URZ, URZ, URZ ;  /* 0x0000003f3f3ff290 */ /* 0x000fec000fffe03f */
[----:B------:R-:W-:Y:S01]  /*2a90*/  HMMA.16816.F32 R56, R24, R132, R56 ;  /* 0x000000841838723c */ /* 0x000fe20000001838 */
[----:B-----5:R-:W-:-:S04]  /*2aa0*/  FMUL.FTZ R0, R73, c[0x0][0x320] ;  /* 0x0000c80049007a20 */ /* 0x020fc80000410000 */
[----:B------:R5:W2:Y:S11]  /*2ab0*/  MUFU.TANH R83, R0 ;  /* 0x0000000000537308 */ /* 0x000ab60000002400 */
[----:B------:R-:W-:Y:S08]  /*2ac0*/  @!UPT UIADD3 URZ, URZ, URZ, URZ ;  /* 0x0000003f3f3ff290 */ /* 0x000ff0000fffe03f */
[----:B-1----:R-:W-:Y:S01]  /*2ad0*/  HMMA.16816.F32 R32, R16, R44, R56 ;  /* 0x0000002c1020723c */ /* 0x002fe20000001838 */
[----:B-----5:R-:W-:-:S07]  /*2ae0*/  FMUL.FTZ R0, R74, c[0x0][0x320] ;  /* 0x0000c8004a007a20 */ /* 0x020fce0000410000 */
[----:B------:R-:W-:Y:S01]  /*2af0*/  HMMA.16816.F32 R16, R16, R46, R36 ;  /* 0x0000002e1010723c */ /* 0x000fe20000001824 */
[----:B------:R1:W1:Y:S02]  /*2b00*/  MUFU.TANH R82, R0 ;  /* 0x0000000000527308 */ /* 0x0002640000002400 */
[----:B-1----:R-:W-:-:S06]  /*2b10*/  FMUL.FTZ R0, R75, c[0x0][0x320] ;  /* 0x0000c8004b007a20 */ /* 0x002fcc0000410000 */
[----:B------:R1:W1:Y:S02]  /*2b20*/  MUFU.TANH R80, R0 ;  /* 0x0000000000507308 */ /* 0x0002640000002400 */
[----:B-1----:R-:W-:-:S06]  /*2b30*/  FMUL.FTZ R0, R68, c[0x0][0x320] ;  /* 0x0000c80044007a20 */ /* 0x002fcc0000410000 */
[----:B------:R1:W1:Y:S02]  /*2b40*/  MUFU.TANH R75, R0 ;  /* 0x00000000004b7308 */ /* 0x0002640000002400 */
[----:B-1----:R-:W-:-:S06]  /*2b50*/  FMUL.FTZ R0, R69, c[0x0][0x320] ;  /* 0x0000c80045007a20 */ /* 0x002fcc0000410000 */
[----:B------:R1:W1:Y:S02]  /*2b60*/  MUFU.TANH R81, R0 ;  /* 0x0000000000517308 */ /* 0x0002640000002400 */
[----:B-1----:R-:W-:-:S06]  /*2b70*/  FMUL.FTZ R0, R70, c[0x0][0x320] ;  /* 0x0000c80046007a20 */ /* 0x002fcc0000410000 */
[----:B------:R1:W1:Y:S02]  /*2b80*/  MUFU.TANH R74, R0 ;  /* 0x00000000004a7308 */ /* 0x0002640000002400 */
[----:B-1----:R-:W-:Y:S02]  /*2b90*/  FMUL.FTZ R0, R71, c[0x0][0x320] ;  /* 0x0000c80047007a20 */ /* 0x002fe40000410000 */
[----:B------:R-:W-:Y:S01]  /*2ba0*/  HMMA.16816.F32 R68, R12, R42, R48 ;  /* 0x0000002a0c44723c */ /* 0x000fe20000001830 */
[----:B------:R-:W1:Y:S03]  /*2bb0*/  LDSM.16.M88.4 R48, [R228+0x3000] ;  /* 0x00300000e430783b */ /* 0x000e660000000200 */
[----:B------:R5:W1:Y:S01]  /*2bc0*/  MUFU.TANH R73, R0 ;  /* 0x0000000000497308 */ /* 0x000a620000002400 */
[----:B------:R-:W-:-:S04]  /*2bd0*/  DEPBAR.LE SB0, 0x0 ;  /* 0x000080000000791a */ /* 0x000fc80000000000 */
[C---:B------:R-:W-:Y:S08]  /*2be0*/  HMMA.16816.F32 R40, R20.reuse, R44, R60 ;  /* 0x0000002c1428723c */ /* 0x040ff0000000183c */
[----:B------:R-:W-:Y:S01]  /*2bf0*/  HMMA.16816.F32 R20, R20, R46, R28 ;  /* 0x0000002e1414723c */ /* 0x000fe2000000181c */
[----:B-----5:R-:W-:-:S04]  /*2c00*/  FMUL.FTZ R0, R76, c[0x0][0x320] ;  /* 0x0000c8004c007a20 */ /* 0x020fc80000410000 */
[----:B------:R5:W1:Y:S02]  /*2c10*/  MUFU.TANH R72, R0 ;  /* 0x0000000000487308 */ /* 0x000a640000002400 */
[----:B------:R-:W-:Y:S02]  /*2c20*/  FMUL.FTZ R68, R68, c[0x0][0x320] ;  /* 0x0000c80044447a20 */ /* 0x000fe40000410000 */
[----:B------:R-:W-:Y:S02]  /*2c30*/  FMUL.FTZ R70, R70, c[0x0][0x320] ;  /* 0x0000c80046467a20 */ /* 0x000fe40000410000 */
[----:B------:R-:W-:Y:S02]  /*2c40*/  FMUL.FTZ R69, R69, c[0x0][0x320] ;  /* 0x0000c80045457a20 */ /* 0x000fe40000410000 */
[----:B------:R-:W-:Y:S01]  /*2c50*/  FMUL.FTZ R71, R71, c[0x0][0x320] ;  /* 0x0000c80047477a20 */ /* 0x000fe20000410000 */
[----:B------:R-:W2:Y:S01]  /*2c60*/  MUFU.TANH R68, R68 ;  /* 0x0000004400447308 */ /* 0x000ea20000002400 */
[----:B-----5:R-:W-:-:S07]  /*2c70*/  FMUL.FTZ R0, R67, c[0x0][0x320] ;  /* 0x0000c80043007a20 */ /* 0x020fce0000410000 */
[----:B------:R-:W2:Y:S01]  /*2c80*/  MUFU.TANH R60, R69 ;  /* 0x00000045003c7308 */ /* 0x000ea20000002400 */
[-C--:B-1----:R-:W-:Y:S07]  /*2c90*/  HMMA.16816.F32 R40, R12, R48.reuse, R40 ;  /* 0x000000300c28723c */ /* 0x082fee0000001828 */
[----:B------:R-:W1:Y:S01]  /*2ca0*/  MUFU.TANH R70, R70 ;  /* 0x0000004600467308 */ /* 0x000e620000002400 */
[----:B------:R-:W-:Y:S07]  /*2cb0*/  HMMA.16816.F32 R24, R8, R48, R32 ;  /* 0x000000300818723c */ /* 0x000fee0000001820 */
[----:B------:R-:W1:Y:S01]  /*2cc0*/  MUFU.TANH R56, R71 ;  /* 0x0000004700387308 */ /* 0x000e620000002400 */
[-C--:B------:R-:W-:Y:S07]  /*2cd0*/  HMMA.16816.F32 R12, R12, R50.reuse, R20 ;  /* 0x000000320c0c723c */ /* 0x080fee0000001814 */
[----:B------:R5:W1:Y:S01]  /*2ce0*/  MUFU.TANH R52, R0 ;  /* 0x0000000000347308 */ /* 0x000a620000002400 */
[----:B------:R-:W-:Y:S01]  /*2cf0*/  HMMA.16816.F32 R8, R8, R50, R16 ;  /* 0x000000320808723c */ /* 0x000fe20000001810 */
[----:B------:R-:W-:-:S02]  /*2d00*/  FMUL.FTZ R40, R40, c[0x0][0x320] ;  /* 0x0000c80028287a20 */ /* 0x000fc40000410000 */
[----:B------:R-:W-:Y:S02]  /*2d10*/  FMUL.FTZ R41, R41, c[0x0][0x320] ;  /* 0x0000c80029297a20 */ /* 0x000fe40000410000 */
[----:B------:R-:W-:Y:S02]  /*2d20*/  FMUL.FTZ R42, R42, c[0x0][0x320] ;  /* 0x0000c8002a2a7a20 */ /* 0x000fe40000410000 */
[----:B------:R-:W-:Y:S01]  /*2d30*/  FMUL.FTZ R43, R43, c[0x0][0x320] ;  /* 0x0000c8002b2b7a20 */ /* 0x000fe20000410000 */
[----:B------:R-:W1:Y:S01]  /*2d40*/  MUFU.TANH R40, R40 ;  /* 0x0000002800287308 */ /* 0x000e620000002400 */
[----:B------:R-:W-:Y:S02]  /*2d50*/  FMUL.FTZ R24, R24, c[0x0][0x320] ;  /* 0x0000c80018187a20 */ /* 0x000fe40000410000 */
[----:B------:R-:W-:Y:S02]  /*2d60*/  FMUL.FTZ R25, R25, c[0x0][0x320] ;  /* 0x0000c80019197a20 */ /* 0x000fe40000410000 */
[----:B------:R-:W-:Y:S01]  /*2d70*/  FMUL.FTZ R26, R26, c[0x0][0x320] ;  /* 0x0000c8001a1a7a20 */ /* 0x000fe20000410000 */
[----:B-----5:R-:W-:Y:S01]  /*2d80*/  IADD3 R0, R117, R116, RZ ;  /* 0x0000007475007210 */ /* 0x020fe20007ffe0ff */
[----:B------:R-:W-:Y:S01]  /*2d90*/  FMUL.FTZ R27, R27, c[0x0][0x320] ;  /* 0x0000c8001b1b7a20 */ /* 0x000fe20000410000 */
[----:B------:R1:W1:Y:S01]  /*2da0*/  MUFU.TANH R53, R42 ;  /* 0x0000002a00357308 */ /* 0x0002620000002400 */
[----:B------:R-:W-:-:S02]  /*2db0*/  FMUL.FTZ R12, R12, c[0x0][0x320] ;  /* 0x0000c8000c0c7a20 */ /* 0x000fc40000410000 */
[----:B------:R-:W-:Y:S02]  /*2dc0*/  FMUL.FTZ R13, R13, c[0x0][0x320] ;  /* 0x0000c8000d0d7a20 */ /* 0x000fe40000410000 */
[----:B------:R-:W-:Y:S02]  /*2dd0*/  FMUL.FTZ R14, R14, c[0x0][0x320] ;  /* 0x0000c8000e0e7a20 */ /* 0x000fe40000410000 */
[----:B------:R-:W-:Y:S01]  /*2de0*/  FMUL.FTZ R15, R15, c[0x0][0x320] ;  /* 0x0000c8000f0f7a20 */ /* 0x000fe20000410000 */
[----:B------:R1:W1:Y:S01]  /*2df0*/  MUFU.TANH R49, R43 ;  /* 0x0000002b00317308 */ /* 0x0002620000002400 */
[----:B------:R-:W-:Y:S02]  /*2e00*/  FMUL.FTZ R8, R8, c[0x0][0x320] ;  /* 0x0000c80008087a20 */ /* 0x000fe40000410000 */
[----:B------:R-:W-:Y:S02]  /*2e10*/  FMUL.FTZ R9, R9, c[0x0][0x320] ;  /* 0x0000c80009097a20 */ /* 0x000fe40000410000 */
[----:B------:R-:W-:-:S02]  /*2e20*/  FMUL.FTZ R10, R10, c[0x0][0x320] ;  /* 0x0000c8000a0a7a20 */ /* 0x000fc40000410000 */
[----:B------:R-:W-:Y:S01]  /*2e30*/  FMUL.FTZ R11, R11, c[0x0][0x320] ;  /* 0x0000c8000b0b7a20 */ /* 0x000fe20000410000 */
[----:B------:R-:W1:Y:S08]  /*2e40*/  MUFU.TANH R41, R41 ;  /* 0x0000002900297308 */ /* 0x000e700000002400 */
[----:B------:R-:W1:Y:S08]  /*2e50*/  MUFU.TANH R24, R24 ;  /* 0x0000001800187308 */ /* 0x000e700000002400 */
[----:B------:R1:W1:Y:S08]  /*2e60*/  MUFU.TANH R23, R25 ;  /* 0x0000001900177308 */ /* 0x0002700000002400 */
        /* <DEDUP_REMOVED lines=9> */
[----:B------:R1:W1:Y:S01]  /*2f00*/  MUFU.TANH R33, R11 ;  /* 0x0000000b00217308 */ /* 0x0002620000002400 */
[----:B------:R-:W-:Y:S06]  /*2f10*/  BAR.SYNC.DEFER_BLOCKING 0x0 ;  /* 0x0000000000007b1d */ /* 0x000fec0000010000 */
[----:B------:R-:W-:Y:S05]  /*2f20*/  @!P1 BRA `(.L_x_1) ;  /* 0x0000021000009947 */ /* 0x000fea0003800000 */
[----:B-1234-:R-:W-:Y:S01]  /*2f30*/  IADD3 R8, R198, -0x2, RZ ;  /* 0xfffffffec6087810 */ /* 0x01efe20007ffe0ff */
[----:B------:R-:W-:-:S03]  /*2f40*/  IMAD.SHL.U32 R17, R190, 0x20, RZ ;  /* 0x00000020be117824 */ /* 0x000fc600078e00ff */
[----:B------:R-:W-:Y:S01]  /*2f50*/  SHF.R.S32.HI R5, RZ, 0x1f, R8 ;  /* 0x0000001fff057819 */ /* 0x000fe20000011408 */
[----:B------:R-:W-:Y:S02]  /*2f60*/  IMAD R2, R189, R8, RZ ;  /* 0x00000008bd027224 */ /* 0x000fe400078e02ff */
[----:B------:R-:W-:-:S04]  /*2f70*/  IMAD.WIDE.U32 R8, R8, R192, R196 ;  /* 0x000000c008087225 */ /* 0x000fc800078e00c4 */
[----:B------:R-:W-:Y:S01]  /*2f80*/  IMAD R2, R5, R192, R2 ;  /* 0x000000c005027224 */ /* 0x000fe200078e0202 */
[----:B------:R-:W-:Y:S02]  /*2f90*/  LEA R6, P2, R8, c[0x0][0x1c8], 0x1 ;  /* 0x0000720008067a11 */ /* 0x000fe400078408ff */
[----:B------:R-:W-:Y:S01]  /*2fa0*/  SHF.L.U64.HI R5, R190, 0x5, R191 ;  /* 0x00000005be057819 */ /* 0x000fe200000102bf */
[----:B------:R-:W-:Y:S01]  /*2fb0*/  IMAD.IADD R2, R9, 0x1, R2 ;  /* 0x0000000109027824 */ /* 0x000fe200078e0202 */
[----:B------:R-:W-:-:S04]  /*2fc0*/  IADD3 R14, P3, R17, R6, RZ ;  /* 0x00000006110e7210 */ /* 0x000fc80007f7e0ff */
[----:B------:R-:W-:Y:S01]  /*2fd0*/  LEA.HI.X R7, R8, c[0x0][0x1cc], R2, 0x1, P2 ;  /* 0x0000730008077a11 */ /* 0x000fe200010f0c02 */
[----:B------:R-:W-:Y:S01]  /*2fe0*/  IMAD.SHL.U32 R2, R195, 0x2, RZ ;  /* 0x00000002c3027824 */ /* 0x000fe200078e00ff */
[----:B------:R-:W-:-:S03]  /*2ff0*/  IADD3 R12, P2, R14, R17, RZ ;  /* 0x000000110e0c7210 */ /* 0x000fc60007f5e0ff */
[----:B------:R-:W-:Y:S01]  /*3000*/  IMAD.X R15, R5, 0x1, R7, P3 ;  /* 0x00000001050f7824 */ /* 0x000fe200018e0607 */
[----:B------:R-:W-:Y:S01]  /*3010*/  IADD3 R10, P3, R12, R17, RZ ;  /* 0x000000110c0a7210 */ /* 0x000fe20007f7e0ff */
[----:B------:R-:W-:Y:S01]  /*3020*/  @!PT LDS RZ, [RZ] ;  /* 0x00000000fffff984 */ /* 0x000fe20000000800 */
[----:B------:R-:W-:Y:S01]  /*3030*/  @!PT LDS RZ, [RZ] ;  /* 0x00000000fffff984 */ /* 0x000fe20000000800 */
[----:B------:R-:W-:Y:S01]  /*3040*/  @!PT LDS RZ, [RZ] ;  /* 0x00000000fffff984 */ /* 0x000fe20000000800 */
[----:B------:R1:W-:Y:S03]  /*3050*/  LDGSTS.E.BYPASS.LTC128B.128 [R2+0x3900], [R6.64], !P0 ;  /* 0x0390000006027fae */ /* 0x0003e6000c101d48 */
[----:B------:R-:W-:Y:S01]  /*3060*/  IADD3.X R13, R15, R5, RZ, P2, !PT ;  /* 0x000000050f0d7210 */ /* 0x000fe200017fe4ff */
[----:B------:R2:W-:Y:S01]  /*3070*/  LDGSTS.E.BYPASS.LTC128B.128 [R2+0x4100], [R14.64], !P0 ;  /* 0x041000000e027fae */ /* 0x0005e2000c101d48 */
[----:B------:R-:W-:-:S03]  /*3080*/  IADD3 R8, P2, R10, R17, RZ ;  /* 0x000000110a087210 */ /* 0x000fc60007f5e0ff */
[--C-:B------:R-:W-:Y:S01]  /*3090*/  IMAD.X R11, R13, 0x1, R5.reuse, P3 ;  /* 0x000000010d0b7824 */ /* 0x100fe200018e0605 */
[----:B------:R3:W-:Y:S03]  /*30a0*/  LDGSTS.E.BYPASS.LTC128B.128 [R2+0x4900], [R12.64], !P0 ;  /* 0x049000000c027fae */ /* 0x0007e6000c101d48 */
[----:B------:R-:W-:Y:S01]  /*30b0*/  IMAD.X R9, R11, 0x1, R5, P2 ;  /* 0x000000010b097824 */ /* 0x000fe200010e0605 */
[----:B------:R3:W-:Y:S04]  /*30c0*/  LDGSTS.E.BYPASS.LTC128B.128 [R2+0x5100], [R10.64], !P0 ;  /* 0x051000000a027fae */ /* 0x0007e8000c101d48 */
[----:B------:R3:W-:Y:S01]  /*30d0*/  LDGSTS.E.BYPASS.LTC128B.128 [R2+0x5900], [R8.64], !P0 ;  /* 0x0590000008027fae */ /* 0x0007e2000c101d48 */
[----:B-1----:R-:W-:-:S04]  /*30e0*/  IADD3 R6, P3, R8, R17, RZ ;  /* 0x0000001108067210 */ /* 0x002fc80007f7e0ff */
[----:B--2---:R-:W-:Y:S02]  /*30f0*/  IADD3 R14, P2, R6, R17, RZ ;  /* 0x00000011060e7210 */ /* 0x004fe40007f5e0ff */
[----:B------:R-:W-:-:S05]  /*3100*/  IADD3.X R7, R9, R5, RZ, P3, !PT ;  /* 0x0000000509077210 */ /* 0x000fca0001ffe4ff */
[----:B------:R-:W-:Y:S01]  /*3110*/  IMAD.X R15, R7, 0x1, R5, P2 ;  /* 0x00000001070f7824 */ /* 0x000fe200010e0605 */
[----:B------:R3:W-:Y:S04]  /*3120*/  LDGSTS.E.BYPASS.LTC128B.128 [R2+0x6100], [R6.64], !P0 ;  /* 0x0610000006027fae */ /* 0x0007e8000c101d48 */
[----:B------:R3:W-:Y:S02]  /*3130*/  LDGSTS.E.BYPASS.LTC128B.128 [R2+0x6900], [R14.64], !P0 ;  /* 0x069000000e027fae */ /* 0x0007e4000c101d48 */
.L_x_1:
[----:B--234-:R-:W-:Y:S01]  /*3140*/  STL [R1+0x8c], R240 ;  /* 0x00008cf001007387 */ /* 0x01cfe20000100800 */
[----:B------:R-:W-:Y:S01]  /*3150*/  SHF.R.S32.HI R2, RZ, 0x1f, R112 ;  /* 0x0000001fff027819 */ /* 0x000fe20000011470 */
[----:B------:R-:W-:Y:S02]  /*3160*/  IMAD.SHL.U32 R224, R0, 0x2, RZ ;  /* 0x0000000200e07824 */ /* 0x000fe400078e00ff */
[----:B------:R-:W-:Y:S01]  /*3170*/  STL [R1+0x88], R239 ;  /* 0x000088ef01007387 */ /* 0x000fe20000100800 */
[----:B------:R-:W-:Y:S01]  /*3180*/  LEA.HI R5, R2, R112, RZ, 0x2 ;  /* 0x0000007002057211 */ /* 0x000fe200078f10ff */
[----:B------:R-:W-:Y:S01]  /*3190*/  IMAD R227, R3, 0x2, R224 ;  /* 0x0000000203e37824 */ /* 0x000fe200078e02e0 */
[----:B------:R-:W-:Y:S01]  /*31a0*/  LEA R225, R4, R224, 0x1 ;  /* 0x000000e004e17211 */ /* 0x000fe200078e08ff */
[----:B------:R-:W-:Y:S01]  /*31b0*/  STL [R1+0x84], R238 ;  /* 0x000084ee01007387 */ /* 0x000fe20000100800 */
[----:B------:R-:W-:-:S03]  /*31c0*/  LOP3.LUT R2, R5, 0x7ffffffc, RZ, 0xc0, !PT ;  /* 0x7ffffffc05027812 */ /* 0x000fc600078ec0ff */
[----:B------:R-:W-:Y:S01]  /*31d0*/  STL [R1+0x80], R237 ;  /* 0x000080ed01007387 */ /* 0x000fe20000100800 */
[----:B------:R-:W-:Y:S02]  /*31e0*/  IMAD R226, R3, 0x2, R225 ;  /* 0x0000000203e27824 */ /* 0x000fe400078e02e1 */
[----:B------:R-:W-:Y:S01]  /*31f0*/  IMAD.IADD R2, R112, 0x1, -R2 ;  /* 0x0000000170027824 */ /* 0x000fe200078e0a02 */
[----:B------:R-:W-:Y:S04]  /*3200*/  STL [R1+0x7c], R236 ;  /* 0x00007cec01007387 */ /* 0x000fe80000100800 */
        /* <DEDUP_REMOVED lines=9> */
[----:B------:R2:W-:Y:S04]  /*32a0*/  STL [R1+0x54], R5 ;  /* 0x0000540501007387 */ /* 0x0005e80000100800 */
[----:B------:R-:W0:Y:S01]  /*32b0*/  LDGDEPBAR ;  /* 0x00000000000079af */ /* 0x000e220000000000 */
[----:B--2---:R-:W-:-:S05]  /*32c0*/  IADD3 R5, R160, c[0x0][0x1d0], RZ ;  /* 0x00007400a0057a10 */ /* 0x004fca0007ffe0ff */
[----:B------:R-:W-:-:S05]  /*32d0*/  IMAD R2, R2, -0x2, R5 ;  /* 0xfffffffe02027824 */ /* 0x000fca00078e0205 */
[C---:B------:R-:W-:Y:S02]  /*32e0*/  ISETP.GT.AND P5, PT, R2.reuse, RZ, PT ;  /* 0x000000ff0200720c */ /* 0x040fe40003fa4270 */
[C---:B------:R-:W-:Y:S02]  /*32f0*/  ISETP.GT.AND P4, PT, R2.reuse, 0x1, PT ;  /* 0x000000010200780c */ /* 0x040fe40003f84270 */
[----:B------:R-:W-:Y:S02]  /*3300*/  ISETP.GT.AND P3, PT, R2, 0x8, PT ;  /* 0x000000080200780c */ /* 0x000fe40003f64270 */
[----:B-1----:R-:W-:Y:S02]  /*3310*/  FSEL R10, R188, -INF , P5 ;  /* 0xff800000bc0a7808 */ /* 0x002fe40002800000 */
[----:B------:R-:W-:Y:S02]  /*3320*/  FSEL R12, R187, -INF , P4 ;  /* 0xff800000bb0c7808 */ /* 0x000fe40002000000 */
[----:B------:R-:W-:-:S02]  /*3330*/  ISETP.GT.AND P2, PT, R2, 0x9, PT ;  /* 0x000000090200780c */ /* 0x000fc40003f44270 */
[----:B------:R-:W-:Y:S02]  /*3340*/  FSEL R26, R182, -INF , P3 ;  /* 0xff800000b61a7808 */ /* 0x000fe40001800000 */
[----:B------:R-:W-:Y:S02]  /*3350*/  FMNMX.FTZ R5, R10, R12, !PT ;  /* 0x0000000c0a057209 */ /* 0x000fe40007810000 */
[----:B------:R-:W-:Y:S02]  /*3360*/  FSEL R13, R184, -INF , P5 ;  /* 0xff800000b80d7808 */ /* 0x000fe40002800000 */
[----:B------:R-:W-:Y:S02]  /*3370*/  FSEL R14, R183, -INF , P4 ;  /* 0xff800000b70e7808 */ /* 0x000fe40002000000 */
[----:B------:R-:W-:Y:S02]  /*3380*/  ISETP.GT.AND P6, PT, R2, 0x10, PT ;  /* 0x000000100200780c */ /* 0x000fe40003fc4270 */
[----:B------:R-:W-:-:S02]  /*3390*/  FSEL R27, R181, -INF , P2 ;  /* 0xff800000b51b7808 */ /* 0x000fc40001000000 */
[----:B------:R-:W-:Y:S02]  /*33a0*/  FMNMX.FTZ R5, R26, R5, !PT ;  /* 0x000000051a057209 */ /* 0x000fe40007810000 */
[----:B------:R-:W-:Y:S02]  /*33b0*/  FSEL R15, R176, -INF , P3 ;  /* 0xff800000b00f7808 */ /* 0x000fe40001800000 */
[----:B------:R-:W-:Y:S02]  /*33c0*/  FMNMX.FTZ R6, R13, R14, !PT ;  /* 0x0000000e0d067209 */ /* 0x000fe40007810000 */
[----:B------:R-:W-:Y:S02]  /*33d0*/  FSEL R18, R179, -INF , P5 ;  /* 0xff800000b3127808 */ /* 0x000fe40002800000 */
[----:B------:R-:W-:Y:S02]  /*33e0*/  FSEL R29, R186, -INF , P5 ;  /* 0xff800000ba1d7808 */ /* 0x000fe40002800000 */
[----:B------:R-:W-:-:S02]  /*33f0*/  ISETP.GT.AND P5, PT, R2, 0x11, PT ;  /* 0x000000110200780c */ /* 0x000fc40003fa4270 */
[----:B------:R-:W-:Y:S02]  /*3400*/  FSEL R28, R174, -INF , P6 ;  /* 0xff800000ae1c7808 */ /* 0x000fe40003000000 */
[----:B------:R-:W-:Y:S02]  /*3410*/  FMNMX.FTZ R5, R27, R5, !PT ;  /* 0x000000051b057209 */ /* 0x000fe40007810000 */
[----:B------:R-:W-:Y:S02]  /*3420*/  FSEL R17, R175, -INF , P2 ;  /* 0xff800000af117808 */ /* 0x000fe40001000000 */
[----:B------:R-:W-:Y:S02]  /*3430*/  FMNMX.FTZ R6, R15, R6, !PT ;  /* 0x000000060f067209 */ /* 0x000fe40007810000 */
[----:B------:R-:W-:Y:S02]  /*3440*/  FSEL R19, R180, -INF , P4 ;  /* 0xff800000b4137808 */ /* 0x000fe40002000000 */
[----:B------:R-:W-:-:S02]  /*3450*/  FSEL R30, R185, -INF , P4 ;  /* 0xff800000b91e7808 */ /* 0x000fc40002000000 */
[----:B------:R-:W-:Y:S02]  /*3460*/  ISETP.GT.AND P4, PT, R2, 0x18, PT ;  /* 0x000000180200780c */ /* 0x000fe40003f84270 */
[----:B------:R-:W-:Y:S02]  /*3470*/  FSEL R104, R173, -INF , P5 ;  /* 0xff800000ad687808 */ /* 0x000fe40002800000 */
[----:B------:R-:W-:Y:S02]  /*3480*/  FMNMX.FTZ R5, R28, R5, !PT ;  /* 0x000000051c057209 */ /* 0x000fe40007810000 */
[----:B------:R-:W-:Y:S02]  /*3490*/  FSEL R37, R168, -INF , P6 ;  /* 0xff800000a8257808 */ /* 0x000fe40003000000 */
[----:B------:R-:W-:Y:S02]  /*34a0*/  FMNMX.FTZ R6, R17, R6, !PT ;  /* 0x0000000611067209 */ /* 0x000fe40007810000 */
[----:B------:R-:W-:-:S02]  /*34b0*/  FSEL R21, R171, -INF , P3 ;  /* 0xff800000ab157808 */ /* 0x000fc40001800000 */
[----:B------:R-:W-:Y:S02]  /*34c0*/  FSEL R31, R178, -INF , P3 ;  /* 0xff800000b21f7808 */ /* 0x000fe40001800000 */
[----:B------:R-:W-:Y:S02]  /*34d0*/  ISETP.GT.AND P3, PT, R2, 0x19, PT ;  /* 0x000000190200780c */ /* 0x000fe40003f64270 */
[----:B------:R-:W-:Y:S02]  /*34e0*/  FSEL R105, R166, -INF , P4 ;  /* 0xff800000a6697808 */ /* 0x000fe40002000000 */
[----:B------:R-:W-:Y:S02]  /*34f0*/  FMNMX.FTZ R5, R104, R5, !PT ;  /* 0x0000000568057209 */ /* 0x000fe40007810000 */
[----:B------:R-:W-:Y:S02]  /*3500*/  FSEL R38, R167, -INF , P5 ;  /* 0xff800000a7267808 */ /* 0x000fe40002800000 */
[----:B------:R-:W-:-:S02]  /*3510*/  FMNMX.FTZ R6, R37, R6, !PT ;  /* 0x0000000625067209 */ /* 0x000fc40007810000 */
[----:B------:R-:W-:Y:S02]  /*3520*/  FSEL R25, R172, -INF , P2 ;  /* 0xff800000ac197808 */ /* 0x000fe40001000000 */
[----:B------:R-:W-:Y:S02]  /*3530*/  FSEL R36, R177, -INF , P2 ;  /* 0xff800000b1247808 */ /* 0x000fe40001000000 */
[----:B------:R-:W-:Y:S02]  /*3540*/  ISETP.GT.AND P2, PT, R2, 0x20, PT ;  /* 0x000000200200780c */ /* 0x000fe40003f44270 */
[----:B------:R-:W-:Y:S02]  /*3550*/  FSEL R106, R165, -INF , P3 ;  /* 0xff800000a56a7808 */ /* 0x000fe40001800000 */
[----:B------:R-:W-:Y:S02]  /*3560*/  FMNMX.FTZ R5, R105, R5, !PT ;  /* 0x0000000569057209 */ /* 0x000fe40007810000 */
[----:B------:R-:W-:-:S02]  /*3570*/  FSEL R46, R164, -INF , P5 ;  /* 0xff800000a42e7808 */ /* 0x000fc40002800000 */
[----:B------:R-:W-:Y:S02]  /*3580*/  FSEL R116, R169, -INF , P5 ;  /* 0xff800000a9747808 */ /* 0x000fe40002800000 */
[----:B------:R-:W-:Y:S02]  /*3590*/  FSEL R39, R159, -INF , P4 ;  /* 0xff8000009f277808 */ /* 0x000fe40002000000 */
[----:B------:R-:W-:Y:S02]  /*35a0*/  FMNMX.FTZ R6, R38, R6, !PT ;  /* 0x0000000626067209 */ /* 0x000fe40007810000 */
[----:B------:R-:W-:Y:S02]  /*35b0*/  FSEL R45, R163, -INF , P6 ;  /* 0xff800000a32d7808 */ /* 0x000fe40003000000 */
[----:B------:R-:W-:Y:S02]  /*35c0*/  FSEL R108, R170, -INF , P6 ;  /* 0xff800000aa6c7808 */ /* 0x000fe40003000000 */
[----:B------:R-:W-:-:S02]  /*35d0*/  ISETP.GT.AND P5, PT, R2, 0x28, PT ;  /* 0x000000280200780c */ /* 0x000fc40003fa4270 */
[----:B------:R-:W-:Y:S02]  /*35e0*/  FSEL R47, R118, -INF , P4 ;  /* 0xff800000762f7808 */ /* 0x000fe40002000000 */
[----:B------:R-:W-:Y:S02]  /*35f0*/  FSEL R117, R162, -INF , P4 ;  /* 0xff800000a2757808 */ /* 0x000fe40002000000 */
[C---:B------:R-:W-:Y:S02]  /*3600*/  ISETP.GT.AND P6, PT, R2.reuse, 0x21, PT ;  /* 0x000000210200780c */ /* 0x040fe40003fc4270 */
[----:B------:R-:W-:Y:S02]  /*3610*/  ISETP.GT.AND P4, PT, R2, 0x29, PT ;  /* 0x000000290200780c */ /* 0x000fe40003f84270 */
[----:B------:R-:W-:Y:S02]  /*3620*/  FSEL R69, R155, -INF , P3 ;  /* 0xff8000009b457808 */ /* 0x000fe40001800000 */
[----:B------:R-:W-:-:S02]  /*3630*/  FSEL R44, R158, -INF , P3 ;  /* 0xff8000009e2c7808 */ /* 0x000fc40001800000 */
[----:B------:R-:W-:Y:S02]  /*3640*/  FSEL R118, R161, -INF , P3 ;  /* 0xff800000a1767808 */ /* 0x000fe40001800000 */
[----:B------:R-:W-:Y:S02]  /*3650*/  ISETP.GT.AND P3, PT, R2, 0x30, PT ;  /* 0x000000300200780c */ /* 0x000fe40003f64270 */
[----:B------:R-:W-:Y:S02]  /*3660*/  FSEL R107, R157, -INF , P2 ;  /* 0xff8000009d6b7808 */ /* 0x000fe40001000000 */
[----:B------:R-:W-:Y:S02]  /*3670*/  FMNMX.FTZ R5, R106, R5, !PT ;  /* 0x000000056a057209 */ /* 0x000fe40007810000 */
[----:B------:R-:W-:Y:S02]  /*3680*/  FMNMX.FTZ R6, R39, R6, !PT ;  /* 0x0000000627067209 */ /* 0x000fe40007810000 */
[----:B------:R-:W-:-:S02]  /*3690*/  FSEL R135, R136, -INF , P5 ;  /* 0xff80000088877808 */ /* 0x000fc40002800000 */
[----:B------:R-:W-:Y:S02]  /*36a0*/  FMNMX.FTZ R7, R18, R19, !PT ;  /* 0x0000001312077209 */ /* 0x000fe40007810000 */
[----:B------:R-:W-:Y:S02]  /*36b0*/  FSEL R133, R137, -INF , P2 ;  /* 0xff80000089857808 */ /* 0x000fe40001000000 */
[----:B------:R-:W-:Y:S02]  /*36c0*/  FSEL R134, R138, -INF , P6 ;  /* 0xff8000008a867808 */ /* 0x000fe40003000000 */
[----:B------:R-:W-:Y:S02]  /*36d0*/  FSEL R129, R139, -INF , P5 ;  /* 0xff8000008b817808 */ /* 0x000fe40002800000 */
[----:B------:R-:W-:Y:S02]  /*36e0*/  FSEL R136, R140, -INF , P4 ;  /* 0xff8000008c887808 */ /* 0x000fe40002000000 */
[----:B------:R-:W-:-:S02]  /*36f0*/  FSEL R126, R145, -INF , P4 ;  /* 0xff800000917e7808 */ /* 0x000fc40002000000 */
[----:B------:R-:W-:Y:S02]  /*3700*/  FSEL R127, R148, -INF , P2 ;  /* 0xff800000947f7808 */ /* 0x000fe40001000000 */
        /* <DEDUP_REMOVED lines=12> */
[----:B------:R-:W-:Y:S02]  /*37d0*/  FMNMX.FTZ R5, R107, R5, !PT ;  /* 0x000000056b057209 */ /* 0x000fe40007810000 */
[C---:B------:R-:W-:Y:S02]  /*37e0*/  ISETP.GT.AND P2, PT, R2.reuse, 0x31, PT ;  /* 0x000000310200780c */ /* 0x040fe40003f44270 */
[C---:B------:R-:W-:Y:S02]  /*37f0*/  ISETP.GT.AND P6, PT, R2.reuse, 0x38, PT ;  /* 0x000000380200780c */ /* 0x040fe40003fc4270 */
[C---:B------:R-:W-:Y:S02]  /*3800*/  ISETP.GT.AND P5, PT, R2.reuse, 0x39, PT ;  /* 0x000000390200780c */ /* 0x040fe40003fa4270 */
[----:B------:R-:W-:-:S02]  /*3810*/  ISETP.GT.AND P4, PT, R2, 0x40, PT ;  /* 0x000000400200780c */ /* 0x000fc40003f84270 */
[----:B------:R-:W-:Y:S02]  /*3820*/  ISETP.GT.AND P3, PT, R2, 0x41, PT ;  /* 0x000000410200780c */ /* 0x000fe40003f64270 */
[----:B------:R-:W-:Y:S02]  /*3830*/  FMNMX.FTZ R6, R44, R6, !PT ;  /* 0x000000062c067209 */ /* 0x000fe40007810000 */
[----:B------:R-:W-:Y:S02]  /*3840*/  FMNMX.FTZ R7, R21, R7, !PT ;  /* 0x0000000715077209 */ /* 0x000fe40007810000 */
[----:B------:R-:W-:Y:S02]  /*3850*/  FMNMX.FTZ R5, R124, R5, !PT ;  /* 0x000000057c057209 */ /* 0x000fe40007810000 */
        /* <DEDUP_REMOVED lines=20> */
[----:B------:R-:W-:Y:S02]  /*39a0*/  FMNMX.FTZ R6, R127, R6, !PT ;  /* 0x000000067f067209 */ /* 0x000fe40007810000 */
[C---:B------:R-:W-:Y:S02]  /*39b0*/  ISETP.GT.AND P2, PT, R2.reuse, 0x48, PT ;  /* 0x000000480200780c */ /* 0x040fe40003f44270 */
[C---:B------:R-:W-:Y:S02]  /*39c0*/  ISETP.GT.AND P6, PT, R2.reuse, 0x49, PT ;  /* 0x000000490200780c */ /* 0x040fe40003fc4270 */
[C---:B------:R-:W-:Y:S02]  /*39d0*/  ISETP.GT.AND P5, PT, R2.reuse, 0x50, PT ;  /* 0x000000500200780c */ /* 0x040fe40003fa4270 */
[C---:B------:R-:W-:Y:S02]  /*39e0*/  ISETP.GT.AND P4, PT, R2.reuse, 0x51, PT ;  /* 0x000000510200780c */ /* 0x040fe40003f84270 */
[----:B------:R-:W-:-:S02]  /*39f0*/  ISETP.GT.AND P3, PT, R2, 0x58, PT ;  /* 0x000000580200780c */ /* 0x000fc40003f64270 */
[----:B------:R-:W-:Y:S02]  /*3a00*/  FMNMX.FTZ R7, R25, R7, !PT ;  /* 0x0000000719077209 */ /* 0x000fe40007810000 */
[----:B------:R-:W-:Y:S02]  /*3a10*/  FMNMX.FTZ R5, R125, R5, !PT ;  /* 0x000000057d057209 */ /* 0x000fe40007810000 */
[----:B------:R-:W-:Y:S02]  /*3a20*/  FMNMX.FTZ R6, R128, R6, !PT ;  /* 0x0000000680067209 */ /* 0x000fe40007810000 */
        /* <DEDUP_REMOVED lines=20> */
[----:B------:R-:W-:-:S02]  /*3b70*/  FMNMX.FTZ R7, R45, R7, !PT ;  /* 0x000000072d077209 */ /* 0x000fc40007810000 */
[C---:B------:R-:W-:Y:S02]  /*3b80*/  ISETP.GT.AND P2, PT, R2.reuse, 0x59, PT ;  /* 0x000000590200780c */ /* 0x040fe40003f44270 */
[C---:B------:R-:W-:Y:S02]  /*3b90*/  ISETP.GT.AND P6, PT, R2.reuse, 0x60, PT ;  /* 0x000000600200780c */ /* 0x040fe40003fc4270 */
[C---:B------:R-:W-:Y:S02]  /*3ba0*/  ISETP.GT.AND P5, PT, R2.reuse, 0x61, PT ;  /* 0x000000610200780c */ /* 0x040fe40003fa4270 */
[C---:B------:R-:W-:Y:S02]  /*3bb0*/  ISETP.GT.AND P4, PT, R2.reuse, 0x68, PT ;  /* 0x000000680200780c */ /* 0x040fe40003f84270 */
[----:B------:R-:W-:Y:S02]  /*3bc0*/  ISETP.GT.AND P3, PT, R2, 0x69, PT ;  /* 0x000000690200780c */ /* 0x000fe40003f64270 */
[----:B------:R-:W-:-:S02]  /*3bd0*/  FMNMX.FTZ R2, R126, R5, !PT ;  /* 0x000000057e027209 */ /* 0x000fc40007810000 */
[----:B------:R-:W-:Y:S02]  /*3be0*/  FMNMX.FTZ R5, R129, R6, !PT ;  /* 0x0000000681057209 */ /* 0x000fe40007810000 */
[----:B------:R-:W-:Y:S02]  /*3bf0*/  FMNMX.FTZ R6, R46, R7, !PT ;  /* 0x000000072e067209 */ /* 0x000fe40007810000 */
[----:B------:R-:W-:Y:S02]  /*3c00*/  FMNMX.FTZ R2, R149, R2, !PT ;  /* 0x0000000295027209 */ /* 0x000fe40007810000 */
[----:B------:R-:W-:Y:S02]  /*3c10*/  FMNMX.FTZ R5, R132, R5, !PT ;  /* 0x0000000584057209 */ /* 0x000fe40007810000 */
[----:B------:R-:W-:Y:S02]  /*3c20*/  FMNMX.FTZ R6, R47, R6, !PT ;  /* 0x000000062f067209 */ /* 0x000fe40007810000 */
        /* <DEDUP_REMOVED lines=30> */
[----:B------:R-:W-:-:S02]  /*3e10*/  FSEL R172, R60, -INF , P2 ;  /* 0xff8000003cac7808 */ /* 0x000fc40001000000 */
[----:B------:R-:W-:Y:S02]  /*3e20*/  FMNMX.FTZ R2, R173, R2, !PT ;  /* 0x00000002ad027209 */ /* 0x000fe40007810000 */
[----:B------:R-:W-:Y:S02]  /*3e30*/  FMNMX.FTZ R5, R183, R5, !PT ;  /* 0x00000005b7057209 */ /* 0x000fe40007810000 */
[----:B------:R-:W-:Y:S02]  /*3e40*/  FMNMX.FTZ R6, R162, R6, !PT ;  /* 0x00000006a2067209 */ /* 0x000fe40007810000 */
[----:B------:R-:W-:Y:S02]  /*3e50*/  FMNMX.FTZ R7, R108, R7, !PT ;  /* 0x000000076c077209 */ /* 0x000fe40007810000 */
[----:B------:R-:W-:Y:S02]  /*3e60*/  FSEL R202, R40, -INF , P6 ;  /* 0xff80000028ca7808 */ /* 0x000fe40003000000 */
[----:B------:R-:W-:-:S02]  /*3e70*/  FMNMX.FTZ R2, R172, R2, !PT ;  /* 0x00000002ac027209 */ /* 0x000fc40007810000 */
[----:B------:R-:W-:Y:S01]  /*3e80*/  FSEL R179, R65, -INF , P2 ;  /* 0xff80000041b37808 */ /* 0x000fe20001000000 */
[----:B------:R-:W-:Y:S01]  /*3e90*/  IMAD.MOV.U32 R4, RZ, RZ, R202 ;  /* 0x000000ffff047224 */ /* 0x000fe200078e00ca */
[----:B------:R-:W-:Y:S02]  /*3ea0*/  FMNMX.FTZ R5, R182, R5, !PT ;  /* 0x00000005b6057209 */ /* 0x000fe40007810000 */
[----:B------:R-:W-:Y:S02]  /*3eb0*/  FMNMX.FTZ R6, R164, R6, !PT ;  /* 0x00000006a4067209 */ /* 0x000fe40007810000 */
[----:B------:R-:W-:Y:S02]  /*3ec0*/  FMNMX.FTZ R7, R116, R7, !PT ;  /* 0x0000000774077209 */ /* 0x000fe40007810000 */
[----:B------:R-:W-:Y:S02]  /*3ed0*/  FSEL R119, R41, -INF , P5 ;  /* 0xff80000029777808 */ /* 0x000fe40002800000 */
[----:B------:R-:W-:-:S02]  /*3ee0*/  FMNMX.FTZ R2, R202, R2, !PT ;  /* 0x00000002ca027209 */ /* 0x000fc40007810000 */
[----:B------:R-:W-:Y:S01]  /*3ef0*/  FSEL R211, R24, -INF , P6 ;  /* 0xff80000018d37808 */ /* 0x000fe20003000000 */
[----:B------:R1:W-:Y:S01]  /*3f00*/  STL [R1+0x90], R119 ;  /* 0x0000907701007387 */ /* 0x0003e20000100800 */
[----:B------:R-:W-:Y:S02]  /*3f10*/  FMNMX.FTZ R5, R179, R5, !PT ;  /* 0x00000005b3057209 */ /* 0x000fe40007810000 */
[----:B------:R-:W-:Y:S02]  /*3f20*/  FMNMX.FTZ R6, R163, R6, !PT ;  /* 0x00000006a3067209 */ /* 0x000fe40007810000 */
[----:B------:R-:W-:Y:S02]  /*3f30*/  FMNMX.FTZ R7, R117, R7, !PT ;  /* 0x0000000775077209 */ /* 0x000fe40007810000 */
[----:B------:R-:W-:Y:S02]  /*3f40*/  FSEL R229, R20, -INF , P4 ;  /* 0xff80000014e57808 */ /* 0x000fe40002000000 */
[----:B------:R-:W-:-:S02]  /*3f50*/  FMNMX.FTZ R2, R119, R2, !PT ;  /* 0x0000000277027209 */ /* 0x000fc40007810000 */
[----:B------:R-:W-:Y:S02]  /*3f60*/  FSEL R185, R23, -INF , P5 ;  /* 0xff80000017b97808 */ /* 0x000fe40002800000 */
        /* <DEDUP_REMOVED lines=9> */
[----:B------:R-:W-:Y:S02]  /*4000*/  FMNMX.FTZ R71, R192, R2, !PT ;  /* 0x00000002c0477209 */ /* 0x000fe40007810000 */
[----:B------:R-:W-:-:S02]  /*4010*/  FSEL R237, R32, -INF , P3 ;  /* 0xff80000020ed7808 */ /* 0x000fc40001800000 */
[----:B------:R-:W-:Y:S01]  /*4020*/  FMNMX.FTZ R2, R184, R5, !PT ;  /* 0x00000005b8027209 */ /* 0x000fe20007810000 */
[----:B------:R-:W2:Y:S01]  /*4030*/  SHFL.BFLY PT, R8, R71, 0x2, 0x1f ;  /* 0x0c401f0047087f89 */ /* 0x000ea200000e0000 */
[----:B------:R-:W-:Y:S02]  /*4040*/  FMNMX.FTZ R5, R193, R6, !PT ;  /* 0x00000006c1057209 */ /* 0x000fe40007810000 */
[----:B------:R-:W-:Y:S02]  /*4050*/  FMNMX.FTZ R6, R138, R7, !PT ;  /* 0x000000078a067209 */ /* 0x000fe40007810000 */
[----:B------:R-:W-:Y:S02]  /*4060*/  FMNMX.FTZ R68, R237, R2, !PT ;  /* 0x00000002ed447209 */ /* 0x000fe40007810000 */
[----:B------:R-:W-:Y:S02]  /*4070*/  FMNMX.FTZ R2, R196, R5, !PT ;  /* 0x00000005c4027209 */ /* 0x000fe40007810000 */
[----:B------:R-:W-:Y:S01]  /*4080*/  FMNMX.FTZ R5, R139, R6, !PT ;  /* 0x000000068b057209 */ /* 0x000fe20007810000 */
[----:B------:R-:W3:Y:S01]  /*4090*/  SHFL.BFLY PT, R9, R68, 0x2, 0x1f ;  /* 0x0c401f0044097f89 */ /* 0x000ee200000e0000 */
[----:B------:R-:W-:-:S02]  /*40a0*/  FSEL R169, R52, -INF , P2 ;  /* 0xff80000034a97808 */ /* 0x000fc40001000000 */
[----:B------:R-:W-:Y:S02]  /*40b0*/  FMNMX.FTZ R5, R140, R5, !PT ;  /* 0x000000058c057209 */ /* 0x000fe40007810000 */
[----:B------:R-:W-:Y:S02]  /*40c0*/  FSEL R209, R42, -INF , P6 ;  /* 0xff8000002ad17808 */ /* 0x000fe40003000000 */
[----:B------:R-:W-:Y:S02]  /*40d0*/  FMNMX.FTZ R2, R169, R2, !PT ;  /* 0x00000002a9027209 */ /* 0x000fe40007810000 */
[----:B------:R-:W-:Y:S02]  /*40e0*/  FMNMX.FTZ R5, R153, R5, !PT ;  /* 0x0000000599057209 */ /* 0x000fe40007810000 */
[----:B------:R-:W-:Y:S02]  /*40f0*/  FSEL R236, R35, -INF , P5 ;  /* 0xff80000023ec7808 */ /* 0x000fe40002800000 */
[----:B------:R-:W-:-:S02]  /*4100*/  FMNMX.FTZ R2, R209, R2, !PT ;  /* 0x00000002d1027209 */ /* 0x000fc40007810000 */
[----:B------:R-:W-:Y:S02]  /*4110*/  FMNMX.FTZ R5, R154, R5, !PT ;  /* 0x000000059a057209 */ /* 0x000fe40007810000 */
[----:B------:R-:W-:Y:S02]  /*4120*/  FSEL R240, R34, -INF , P4 ;  /* 0xff80000022f07808 */ /* 0x000fe40002000000 */
[----:B------:R-:W-:Y:S02]  /*4130*/  FMNMX.FTZ R2, R236, R2, !PT ;  /* 0x00000002ec027209 */ /* 0x000fe40007810000 */
[----:B------:R-:W-:Y:S02]  /*4140*/  FMNMX.FTZ R5, R155, R5, !PT ;  /* 0x000000059b057209 */ /* 0x000fe40007810000 */
[----:B-1----:R-:W-:Y:S02]  /*4150*/  FSEL R119, R33, -INF , P3 ;  /* 0xff80000021777808 */ /* 0x002fe40001800000 */
[----:B------:R-:W-:Y:S01]  /*4160*/  FMNMX.FTZ R2, R240, R2, !PT ;  /* 0x00000002f0027209 */ /* 0x000fe20007810000 */
[----:B------:R-:W-:Y:S01]  /*4170*/  LDSM.16.MT88.4 R32, [R225+0x100] ;  /* 0x00010000e120783b */ /* 0x000fe20000004200 */
[----:B------:R-:W-:-:S02]  /*4180*/  FMNMX.FTZ R5, R156, R5, !PT ;  /* 0x000000059c057209 */ /* 0x000fc40007810000 */
[----:B--2---:R-:W-:Y:S02]  /*4190*/  FMNMX.FTZ R71, R71, R8, !PT ;  /* 0x0000000847477209 */ /* 0x004fe40007810000 */
[----:B------:R-:W-:Y:S02]  /*41a0*/  FMNMX.FTZ R2, R119, R2, !PT ;  /* 0x0000000277027209 */ /* 0x000fe40007810000 */
[----:B------:R-:W-:Y:S01]  /*41b0*/  FMNMX.FTZ R5, R175, R5, !PT ;  /* 0x00000005af057209 */ /* 0x000fe20007810000 */
[----:B------:R-:W1:Y:S01]  /*41c0*/  SHFL.BFLY PT, R7, R71, 0x1, 0x1f ;  /* 0x0c201f0047077f89 */ /* 0x000e6200000e0000 */
[----:B---3--:R-:W-:Y:S02]  /*41d0*/  FMNMX.FTZ R68, R68, R9, !PT ;  /* 0x0000000944447209 */ /* 0x008fe40007810000 */
[----:B------:R-:W-:Y:S01]  /*41e0*/  FMNMX.FTZ R5, R176, R5, !PT ;  /* 0x00000005b0057209 */ /* 0x000fe20007810000 */
[----:B------:R-:W2:Y:S01]  /*41f0*/  SHFL.BFLY PT, R6, R2, 0x2, 0x1f ;  /* 0x0c401f0002067f89 */ /* 0x000ea200000e0000 */
[----:B------:R-:W-:-:S02]  /*4200*/  FSEL R168, R56, -INF , P2 ;  /* 0xff80000038a87808 */ /* 0x000fc40001000000 */
[----:B------:R-:W-:Y:S01]  /*4210*/  FMNMX.FTZ R5, R177, R5, !PT ;  /* 0x00000005b1057209 */ /* 0x000fe20007810000 */
[----:B------:R-:W3:Y:S01]  /*4220*/  SHFL.BFLY PT, R8, R68, 0x1, 0x1f ;  /* 0x0c201f0044087f89 */ /* 0x000ee200000e0000 */
[----:B------:R-:W-:Y:S02]  /*4230*/  FSEL R191, R53, -INF , P6 ;  /* 0xff80000035bf7808 */ /* 0x000fe40003000000 */
[----:B------:R-:W-:Y:S02]  /*4240*/  FMNMX.FTZ R5, R178, R5, !PT ;  /* 0x00000005b2057209 */ /* 0x000fe40007810000 */
[----:B------:R-:W-:Y:S02]  /*4250*/  FSEL R190, R49, -INF , P5 ;  /* 0xff80000031be7808 */ /* 0x000fe40002800000 */
[----:B------:R-:W-:Y:S02]  /*4260*/  FMNMX.FTZ R5, R131, R5, !PT ;  /* 0x0000000583057209 */ /* 0x000fe40007810000 */
[----:B------:R-:W-:-:S02]  /*4270*/  FSEL R201, R48, -INF , P4 ;  /* 0xff80000030c97808 */ /* 0x000fc40002000000 */
[----:B------:R-:W-:Y:S02]  /*4280*/  FMNMX.FTZ R5, R130, R5, !PT ;  /* 0x0000000582057209 */ /* 0x000fe40007810000 */
[----:B------:R-:W-:Y:S02]  /*4290*/  FSEL R200, R43, -INF , P3 ;  /* 0xff8000002bc87808 */ /* 0x000fe40001800000 */
[----:B------:R-:W-:Y:S01]  /*42a0*/  FMNMX.FTZ R5, R206, R5, !PT ;  /* 0x00000005ce057209 */ /* 0x000fe20007810000 */
[----:B------:R-:W-:Y:S01]  /*42b0*/  LDSM.16.MT88.4 R40, [R226+0x100] ;  /* 0x00010000e228783b */ /* 0x000fe20000004200 */
[----:B-1----:R-:W-:Y:S02]  /*42c0*/  FMNMX.FTZ R71, R71, R7, !PT ;  /* 0x0000000747477209 */ /* 0x002fe40007810000 */
[----:B------:R-:W-:Y:S02]  /*42d0*/  FMNMX.FTZ R5, R168, R5, !PT ;  /* 0x00000005a8057209 */ /* 0x000fe40007810000 */
[----:B--2---:R-:W-:Y:S01]  /*42e0*/  FMNMX.FTZ R2, R2, R6, !PT ;  /* 0x0000000602027209 */ /* 0x004fe20007810000 */
[----:B------:R-:W-:Y:S01]  /*42f0*/  FMUL.FTZ R7, R71, c[0x0][0x2d0] ;  /* 0x0000b40047077a20 */ /* 0x000fe20000410000 */
[----:B------:R-:W-:-:S02]  /*4300*/  FMNMX.FTZ R5, R191, R5, !PT ;  /* 0x00000005bf057209 */ /* 0x000fc40007810000 */
[----:B------:R-:W-:Y:S01]  /*4310*/  FSETP.NEU.FTZ.AND P2, PT, R71, -INF , PT ;  /* 0xff8000004700780b */ /* 0x000fe20003f5d000 */
[----:B------:R-:W1:Y:S01]  /*4320*/  SHFL.BFLY PT, R11, R2, 0x1, 0x1f ;  /* 0x0c201f00020b7f89 */ /* 0x000e6200000e0000 */
[----:B------:R-:W-:Y:S02]  /*4330*/  FMNMX.FTZ R5, R190, R5, !PT ;  /* 0x00000005be057209 */ /* 0x000fe40007810000 */
[----:B---3--:R-:W-:Y:S02]  /*4340*/  FMNMX.FTZ R68, R68, R8, !PT ;  /* 0x0000000844447209 */ /* 0x008fe40007810000 */
[----:B------:R-:W-:Y:S02]  /*4350*/  FSEL R7, R7, RZ, P2 ;  /* 0x000000ff07077208 */ /* 0x000fe40001000000 */
[----:B------:R-:W-:Y:S01]  /*4360*/  FMNMX.FTZ R8, R201, R5, !PT ;  /* 0x00000005c9087209 */ /* 0x000fe20007810000 */
[C---:B------:R-:W-:Y:S01]  /*4370*/  FMUL.FTZ R9, R68.reuse, c[0x0][0x2d0] ;  /* 0x0000b40044097a20 */ /* 0x040fe20000410000 */
[----:B------:R-:W-:Y:S01]  /*4380*/  FSETP.NEU.FTZ.AND P2, PT, R68, -INF , PT ;  /* 0xff8000004400780b */ /* 0x000fe20003f5d000 */
[--C-:B------:R-:W-:Y:S01]  /*4390*/  FFMA.FTZ R6, R10, c[0x0][0x2d0], -R7.reuse ;  /* 0x0000b4000a067a23 */ /* 0x100fe20000010807 */
[----:B------:R-:W-:Y:S01]  /*43a0*/  FMNMX.FTZ R8, R200, R8, !PT ;  /* 0x00000008c8087209 */ /* 0x000fe20007810000 */
[----:B------:R-:W-:-:S02]  /*43b0*/  FFMA.FTZ R5, R12, c[0x0][0x2d0], -R7 ;  /* 0x0000b4000c057a23 */ /* 0x000fc40000010807 */
[----:B------:R2:W-:Y:S02]  /*43c0*/  MUFU.EX2 R228, R6 ;  /* 0x0000000600e47308 */ /* 0x0005e40000000800 */
[----:B------:R-:W3:Y:S06]  /*43d0*/  SHFL.BFLY PT, R10, R8, 0x2, 0x1f ;  /* 0x0c401f00080a7f89 */ /* 0x000eec00000e0000 */
[----:B------:R4:W3:Y:S01]  /*43e0*/  MUFU.EX2 R199, R5 ;  /* 0x0000000500c77308 */ /* 0x0008e20000000800 */
[----:B-1----:R-:W-:Y:S02]  /*43f0*/  FMNMX.FTZ R2, R2, R11, !PT ;  /* 0x0000000b02027209 */ /* 0x002fe40007810000 */
[----:B--2---:R-:W-:-:S02]  /*4400*/  FSEL R6, R9, RZ, P2 ;  /* 0x000000ff09067208 */ /* 0x004fc40001000000 */
[----:B------:R-:W-:-:S03]  /*4410*/  FSETP.NEU.FTZ.AND P2, PT, R2, -INF , PT ;  /* 0xff8000000200780b */ /* 0x000fc60003f5d000 */
[--C-:B------:R-:W-:Y:S02]  /*4420*/  FFMA.FTZ R9, R15, c[0x0][0x2d0], -R6.reuse ;  /* 0x0000b4000f097a23 */ /* 0x100fe40000010806 */
[----:B----4-:R-:W-:Y:S02]  /*4430*/  FFMA.FTZ R5, R13, c[0x0][0x2d0], -R6 ;  /* 0x0000b4000d057a23 */ /* 0x010fe40000010806 */
[----:B------:R1:W-:Y:S01]  /*4440*/  MUFU.EX2 R210, R9 ;  /* 0x0000000900d27308 */ /* 0x0003e20000000800 */
[----:B---3--:R-:W-:Y:S02]  /*4450*/  FMNMX.FTZ R8, R8, R10, !PT ;  /* 0x0000000a08087209 */ /* 0x008fe40007810000 */
[----:B------:R-:W-:-:S05]  /*4460*/  F2FP.PACK_AB R12, R199, R228 ;  /* 0x000000e4c70c723e */ /* 0x000fca00000000ff */
[----:B------:R2:W-:Y:S01]  /*4470*/  MUFU.EX2 R203, R5 ;  /* 0x0000000500cb7308 */ /* 0x0005e20000000800 */
[----:B-1----:R-:W-:-:S07]  /*4480*/  FFMA.FTZ R9, R17, c[0x0][0x2d0], -R6 ;  /* 0x0000b40011097a23 */ /* 0x002fce0000010806 */
[----:B------:R-:W1:Y:S01]  /*4490*/  MUFU.EX2 R235, R9 ;  /* 0x0000000900eb7308 */ /* 0x000e620000000800 */
[----:B--2---:R-:W-:-:S07]  /*44a0*/  FFMA.FTZ R5, R14, c[0x0][0x2d0], -R6 ;  /* 0x0000b4000e057a23 */ /* 0x004fce0000010806 */
[----:B------:R2:W3:Y:S01]  /*44b0*/  MUFU.EX2 R252, R5 ;  /* 0x0000000500fc7308 */ /* 0x0004e20000000800 */
[----:B-1----:R-:W-:Y:S01]  /*44c0*/  F2FP.PACK_AB R10, R235, R210 ;  /* 0x000000d2eb0a723e */ /* 0x002fe200000000ff */
[----:B--2---:R-:W-:-:S05]  /*44d0*/  FMUL.FTZ R5, R2, c[0x0][0x2d0] ;  /* 0x0000b40002057a20 */ /* 0x004fca0000410000 */
[----:B------:R-:W-:-:S05]  /*44e0*/  FSEL R5, R5, RZ, P2 ;  /* 0x000000ff05057208 */ /* 0x000fca0001000000 */
[--C-:B------:R-:W-:Y:S02]  /*44f0*/  FFMA.FTZ R9, R18, c[0x0][0x2d0], -R5.reuse ;  /* 0x0000b40012097a23 */ /* 0x100fe40000010805 */
[--C-:B------:R-:W-:Y:S02]  /*4500*/  FFMA.FTZ R0, R19, c[0x0][0x2d0], -R5.reuse ;  /* 0x0000b40013007a23 */ /* 0x100fe40000010805 */
[----:B------:R1:W-:Y:S01]  /*4510*/  MUFU.EX2 R251, R9 ;  /* 0x0000000900fb7308 */ /* 0x0003e20000000800 */
[----:B------:R-:W-:Y:S07]  /*4520*/  LDSM.16.MT88.4 R16, [R224+0x100] ;  /* 0x00010000e010783b */ /* 0x000fee0000004200 */
[----:B------:R2:W4:Y:S01]  /*4530*/  MUFU.EX2 R248, R0 ;  /* 0x0000000000f87308 */ /* 0x0005220000000800 */
[----:B-1----:R-:W1:Y:S01]  /*4540*/  SHFL.BFLY PT, R9, R8, 0x1, 0x1f ;  /* 0x0c201f0008097f89 */ /* 0x002e6200000e0000 */
[----:B--2---:R-:W-:-:S03]  /*4550*/  FFMA.FTZ R0, R21, c[0x0][0x2d0], -R5 ;  /* 0x0000b40015007a23 */ /* 0x004fc60000010805 */
[----:B------:R-:W2:Y:S03]  /*4560*/  LDSM.16.MT88.4 R20, [R227+0x100] ;  /* 0x00010000e314783b */ /* 0x000ea60000004200 */
[----:B------:R4:W-:Y:S01]  /*4570*/  MUFU.EX2 R239, R0 ;  /* 0x0000000000ef7308 */ /* 0x0009e20000000800 */
[----:B-1----:R-:W-:Y:S02]  /*4580*/  FMNMX.FTZ R70, R8, R9, !PT ;  /* 0x0000000908467209 */ /* 0x002fe40007810000 */
[----:B---3--:R-:W-:Y:S01]  /*4590*/  F2FP.PACK_AB R8, R252, R203 ;  /* 0x000000cbfc08723e */ /* 0x008fe200000000ff */
[----:B----4-:R-:W-:Y:S01]  /*45a0*/  FFMA.FTZ R0, R25, c[0x0][0x2d0], -R5 ;  /* 0x0000b40019007a23 */ /* 0x010fe20000010805 */
[C---:B------:R-:W-:Y:S01]  /*45b0*/  FSETP.NEU.FTZ.AND P2, PT, R70.reuse, -INF , PT ;  /* 0xff8000004600780b */ /* 0x040fe20003f5d000 */
[----:B------:R-:W-:Y:S01]  /*45c0*/  FMUL.FTZ R3, R70, c[0x0][0x2d0] ;  /* 0x0000b40046037a20 */ /* 0x000fe20000410000 */
[----:B------:R-:W-:Y:S01]  /*45d0*/  F2FP.PACK_AB R9, R248, R251 ;  /* 0x000000fbf809723e */ /* 0x000fe200000000ff */
[----:B------:R1:W3:Y:S02]  /*45e0*/  MUFU.EX2 R204, R0 ;  /* 0x0000000000cc7308 */ /* 0x0002e40000000800 */
[----:B-1----:R-:W-:Y:S01]  /*45f0*/  FFMA.FTZ R0, R26, c[0x0][0x2d0], -R7 ;  /* 0x0000b4001a007a23 */ /* 0x002fe20000010807 */
[----:B---3--:R-:W-:-:S05]  /*4600*/  F2FP.PACK_AB R11, R204, R239 ;  /* 0x000000efcc0b723e */ /* 0x008fca00000000ff */
[----:B------:R1:W-:Y:S02]  /*4610*/  MUFU.EX2 R197, R0 ;  /* 0x0000000000c57308 */ /* 0x0003e40000000800 */
[C---:B------:R-:W-:Y:S08]  /*4620*/  HMMA.16816.F32 R88, R8.reuse, R16, RZ ;  /* 0x000000100858723c */ /* 0x040ff000000018ff */
[----:B------:R-:W-:Y:S01]  /*4630*/  HMMA.16816.F32 R84, R8, R18, RZ ;  /* 0x000000120854723c */ /* 0x000fe200000018ff */
[----:B-1----:R-:W-:-:S02]  /*4640*/  FFMA.FTZ R0, R27, c[0x0][0x2d0], -R7 ;  /* 0x0000b4001b007a23 */ /* 0x002fc40000010807 */
[----:B------:R-:W-:Y:S02]  /*4650*/  LDSM.16.MT88.4 R24, [R225+0x900] ;  /* 0x00090000e118783b */ /* 0x000fe40000004200 */
[----:B------:R1:W3:Y:S03]  /*4660*/  MUFU.EX2 R232, R0 ;  /* 0x0000000000e87308 */ /* 0x0002e60000000800 */
[C---:B--2---:R-:W-:Y:S08]  /*4670*/  HMMA.16816.F32 R80, R8.reuse, R20, RZ ;  /* 0x000000140850723c */ /* 0x044ff000000018ff */
[----:B------:R-:W-:Y:S01]  /*4680*/  HMMA.16816.F32 R76, R8, R22, RZ ;  /* 0x00000016084c723c */ /* 0x000fe200000018ff */
[----:B-1----:R-:W-:Y:S01]  /*4690*/  FSEL R0, R3, RZ, P2 ;  /* 0x000000ff03007208 */ /* 0x002fe20001000000 */
[----:B------:R-:W-:Y:S01]  /*46a0*/  FFMA.FTZ R3, R28, c[0x0][0x2d0], -R7 ;  /* 0x0000b4001c037a23 */ /* 0x000fe20000010807 */
[----:B---3--:R-:W-:-:S05]  /*46b0*/  F2FP.PACK_AB R14, R232, R197 ;  /* 0x000000c5e80e723e */ /* 0x008fca00000000ff */
[C---:B------:R-:W-:Y:S01]  /*46c0*/  HMMA.16816.F32 R72, R8.reuse, R32, RZ ;  /* 0x000000200848723c */ /* 0x040fe200000018ff */
[----:B------:R1:W-:Y:S07]  /*46d0*/  MUFU.EX2 R238, R3 ;  /* 0x0000000300ee7308 */ /* 0x0003ee0000000800 */
[C---:B------:R-:W-:Y:S08]  /*46e0*/  HMMA.16816.F32 R60, R8.reuse, R40, RZ ;  /* 0x00000028083c723c */ /* 0x040ff000000018ff */
[----:B------:R-:W-:Y:S01]  /*46f0*/  HMMA.16816.F32 R64, R8, R34, RZ ;  /* 0x000000220840723c */ /* 0x000fe200000018ff */
[----:B-1----:R-:W-:-:S04]  /*4700*/  FFMA.FTZ R3, R29, c[0x0][0x2d0], -R0 ;  /* 0x0000b4001d037a23 */ /* 0x002fc80000010800 */
[----:B------:R1:W-:Y:S03]  /*4710*/  MUFU.EX2 R181, R3 ;  /* 0x0000000300b57308 */ /* 0x0003e60000000800 */
[----:B------:R-:W-:Y:S01]  /*4720*/  HMMA.16816.F32 R52, R8, R42, RZ ;  /* 0x0000002a0834723c */ /* 0x000fe200000018ff */
[----:B-1----:R-:W-:-:S04]  /*4730*/  FFMA.FTZ R3, R30, c[0x0][0x2d0], -R0 ;  /* 0x0000b4001e037a23 */ /* 0x002fc80000010800 */
[----:B------:R1:W2:Y:S02]  /*4740*/  MUFU.EX2 R180, R3 ;  /* 0x0000000300b47308 */ /* 0x0002a40000000800 */
[--C-:B-1----:R-:W-:Y:S01]  /*4750*/  FFMA.FTZ R3, R31, c[0x0][0x2d0], -R0.reuse ;  /* 0x0000b4001f037a23 */ /* 0x102fe20000010800 */
[----:B--2---:R-:W-:Y:S01]  /*4760*/  F2FP.PACK_AB R13, R180, R181 ;  /* 0x000000b5b40d723e */ /* 0x004fe200000000ff */
[----:B------:R-:W1:Y:S04]  /*4770*/  LDSM.16.MT88.4 R28, [R224+0x900] ;  /* 0x00090000e01c783b */ /* 0x000e680000004200 */
[----:B------:R2:W-:Y:S02]  /*4780*/  MUFU.EX2 R208, R3 ;  /* 0x0000000300d07308 */ /* 0x0005e40000000800 */
[----:B--2---:R-:W-:-:S06]  /*4790*/  FFMA.FTZ R3, R36, c[0x0][0x2d0], -R0 ;  /* 0x0000b40024037a23 */ /* 0x004fcc0000010800 */
[----:B------:R2:W3:Y:S02]  /*47a0*/  MUFU.EX2 R234, R3 ;  /* 0x0000000300ea7308 */ /* 0x0004e40000000800 */
[----:B--2---:R-:W-:Y:S01]  /*47b0*/  FFMA.FTZ R3, R37, c[0x0][0x2d0], -R6 ;  /* 0x0000b40025037a23 */ /* 0x004fe20000010806 */
[----:B---3--:R-:W-:-:S05]  /*47c0*/  F2FP.PACK_AB R15, R234, R208 ;  /* 0x000000d0ea0f723e */ /* 0x008fca00000000ff */
[----:B------:R2:W-:Y:S02]  /*47d0*/  MUFU.EX2 R207, R3 ;  /* 0x0000000300cf7308 */ /* 0x0005e40000000800 */
[C---:B------:R-:W-:Y:S08]  /*47e0*/  HMMA.16816.F32 R56, R12.reuse, R16, RZ ;  /* 0x000000100c38723c */ /* 0x040ff000000018ff */
[----:B------:R-:W-:Y:S01]  /*47f0*/  HMMA.16816.F32 R96, R12, R18, RZ ;  /* 0x000000120c60723c */ /* 0x000fe200000018ff */
[----:B------:R-:W3:Y:S01]  /*4800*/  LDSM.16.MT88.4 R16, [R227+0x900] ;  /* 0x00090000e310783b */ /* 0x000ee20000004200 */
[----:B--2---:R-:W-:-:S04]  /*4810*/  FFMA.FTZ R3, R38, c[0x0][0x2d0], -R6 ;  /* 0x0000b40026037a23 */ /* 0x004fc80000010806 */
[----:B------:R2:W4:Y:S02]  /*4820*/  MUFU.EX2 R230, R3 ;  /* 0x0000000300e67308 */ /* 0x0005240000000800 */
[C---:B------:R-:W-:Y:S08]  /*4830*/  HMMA.16816.F32 R48, R12.reuse, R20, RZ ;  /* 0x000000140c30723c */ /* 0x040ff000000018ff */
[----:B------:R-:W-:Y:S01]  /*4840*/  HMMA.16816.F32 R92, R12, R22, RZ ;  /* 0x000000160c5c723c */ /* 0x000fe200000018ff */
[----:B--2---:R-:W-:-:S07]  /*4850*/  FFMA.FTZ R3, R39, c[0x0][0x2d0], -R6 ;  /* 0x0000b40027037a23 */ /* 0x004fce0000010806 */
[C---:B------:R-:W-:Y:S01]  /*4860*/  HMMA.16816.F32 R100, R12.reuse, R34, RZ ;  /* 0x000000220c64723c */ /* 0x040fe200000018ff */
[----:B------:R-:W2:Y:S01]  /*4870*/  LDSM.16.MT88.4 R36, [R226+0x900] ;  /* 0x00090000e224783b */ /* 0x000ea20000004200 */
[----:B----4-:R-:W-:Y:S01]  /*4880*/  F2FP.PACK_AB R8, R230, R207 ;  /* 0x000000cfe608723e */ /* 0x010fe200000000ff */
[----:B------:R4:W-:Y:S05]  /*4890*/  MUFU.EX2 R233, R3 ;  /* 0x0000000300e97308 */ /* 0x0009ea0000000800 */
[----:B------:R-:W-:Y:S01]  /*48a0*/  HMMA.16816.F32 R20, R12, R40, RZ ;  /* 0x000000280c14723c */ /* 0x000fe200000018ff */
[----:B----4-:R-:W-:-:S04]  /*48b0*/  FFMA.FTZ R3, R44, c[0x0][0x2d0], -R6 ;  /* 0x0000b4002c037a23 */ /* 0x010fc80000010806 */
[----:B------:R4:W1:Y:S02]  /*48c0*/  MUFU.EX2 R212, R3 ;  /* 0x0000000300d47308 */ /* 0x0008640000000800 */
[----:B----4-:R-:W-:Y:S01]  /*48d0*/  FFMA.FTZ R3, R45, c[0x0][0x2d0], -R5 ;  /* 0x0000b4002d037a23 */ /* 0x010fe20000010805 */
[----:B-1----:R-:W-:-:S05]  /*48e0*/  F2FP.PACK_AB R10, R212, R233 ;  /* 0x000000e9d40a723e */ /* 0x002fca00000000ff */
[----:B------:R1:W-:Y:S02]  /*48f0*/  MUFU.EX2 R231, R3 ;  /* 0x0000000300e77308 */ /* 0x0003e40000000800 */
[----:B-1----:R-:W-:-:S06]  /*4900*/  FFMA.FTZ R3, R46, c[0x0][0x2d0], -R5 ;  /* 0x0000b4002e037a23 */ /* 0x002fcc0000010805 */
[----:B------:R1:W4:Y:S02]  /*4910*/  MUFU.EX2 R195, R3 ;  /* 0x0000000300c37308 */ /* 0x0003240000000800 */
[--C-:B-1----:R-:W-:Y:S01]  /*4920*/  FFMA.FTZ R3, R47, c[0x0][0x2d0], -R5.reuse ;  /* 0x0000b4002f037a23 */ /* 0x102fe20000010805 */
[----:B----4-:R-:W-:Y:S01]  /*4930*/  F2FP.PACK_AB R9, R195, R231 ;  /* 0x000000e7c309723e */ /* 0x010fe200000000ff */
[C---:B------:R-:W-:Y:S04]  /*4940*/  HMMA.16816.F32 R44, R12.reuse, R32, RZ ;  /* 0x000000200c2c723c */ /* 0x040fe800000018ff */
[----:B------:R1:W-:Y:S04]  /*4950*/  MUFU.EX2 R188, R3 ;  /* 0x0000000300bc7308 */ /* 0x0003e80000000800 */
[----:B------:R-:W-:Y:S01]  /*4960*/  HMMA.16816.F32 R12, R12, R42, RZ ;  /* 0x0000002a0c0c723c */ /* 0x000fe200000018ff */
[----:B-1----:R-:W-:-:S02]  /*4970*/  FFMA.FTZ R3, R69, c[0x0][0x2d0], -R5 ;  /* 0x0000b40045037a23 */ /* 0x002fc40000010805 */
[----:B------:R-:W-:Y:S02]  /*4980*/  IMAD.MOV.U32 R69, RZ, RZ, R130 ;  /* 0x000000ffff457224 */ /* 0x000fe400078e0082 */
[----:B------:R1:W4:Y:S02]  /*4990*/  MUFU.EX2 R187, R3 ;  /* 0x0000000300bb7308 */ /* 0x0003240000000800 */
[----:B-1----:R-:W-:Y:S01]  /*49a0*/  FFMA.FTZ R3, R104, c[0x0][0x2d0], -R7 ;  /* 0x0000b40068037a23 */ /* 0x002fe20000010807 */
[----:B----4-:R-:W-:-:S05]  /*49b0*/  F2FP.PACK_AB R11, R187, R188 ;  /* 0x000000bcbb0b723e */ /* 0x010fca00000000ff */
[----:B------:R1:W4:Y:S02]  /*49c0*/  MUFU.EX2 R198, R3 ;  /* 0x0000000300c67308 */ /* 0x0003240000000800 */
[C---:B------:R-:W-:Y:S08]  /*49d0*/  HMMA.16816.F32 R120, R8.reuse, R28, R88 ;  /* 0x0000001c0878723c */ /* 0x040ff00000001858 */
[----:B------:R-:W-:Y:S01]  /*49e0*/  HMMA.16816.F32 R88, R8, R30, R84 ;  /* 0x0000001e0858723c */ /* 0x000fe20000001854 */
[----:B-1----:R-:W-:-:S04]  /*49f0*/  FFMA.FTZ R3, R105, c[0x0][0x2d0], -R7 ;  /* 0x0000b40069037a23 */ /* 0x002fc80000010807 */
[----:B------:R1:W-:Y:S03]  /*4a00*/  MUFU.EX2 R194, R3 ;  /* 0x0000000300c27308 */ /* 0x0003e60000000800 */
[C---:B---3--:R-:W-:Y:S08]  /*4a10*/  HMMA.16816.F32 R112, R8.reuse, R16, R80 ;  /* 0x000000100870723c */ /* 0x048ff00000001850 */
[----:B------:R-:W-:Y:S01]  /*4a20*/  HMMA.16816.F32 R84, R8, R18, R76 ;  /* 0x000000120854723c */ /* 0x000fe2000000184c */
[----:B-1----:R-:W-:-:S07]  /*4a30*/  FFMA.FTZ R3, R106, c[0x0][0x2d0], -R7 ;  /* 0x0000b4006a037a23 */ /* 0x002fce0000010807 */
[C---:B------:R-:W-:Y:S01]  /*4a40*/  HMMA.16816.F32 R80, R8.reuse, R26, R64 ;  /* 0x0000001a0850723c */ /* 0x040fe20000001840 */
[----:B------:R1:W3:Y:S07]  /*4a50*/  MUFU.EX2 R186, R3 ;  /* 0x0000000300ba7308 */ /* 0x0002ee0000000800 */
[----:B--2---:R-:W-:Y:S01]  /*4a60*/  HMMA.16816.F32 R76, R8, R38, R52 ;  /* 0x00000026084c723c */ /* 0x004fe20000001834 */
[----:B-1----:R-:W-:-:S07]  /*4a70*/  FFMA.FTZ R3, R107, c[0x0][0x2d0], -R7 ;  /* 0x0000b4006b037a23 */ /* 0x002fce0000010807 */
[----:B------:R-:W-:Y:S01]  /*4a80*/  HMMA.16816.F32 R104, R8, R36, R60 ;  /* 0x000000240868723c */ /* 0x000fe2000000183c */
[----:B------:R1:W-:Y:S02]  /*4a90*/  MUFU.EX2 R205, R3 ;  /* 0x0000000300cd7308 */ /* 0x0003e40000000800 */
[----:B-1----:R-:W-:-:S05]  /*4aa0*/  FFMA.FTZ R3, R108, c[0x0][0x2d0], -R0 ;  /* 0x0000b4006c037a23 */ /* 0x002fca0000010800 */
[----:B------:R-:W-:Y:S01]  /*4ab0*/  HMMA.16816.F32 R108, R8, R24, R72 ;  /* 0x00000018086c723c */ /* 0x000fe20000001848 */
[----:B------:R1:W-:Y:S06]  /*4ac0*/  MUFU.EX2 R243, R3 ;  /* 0x0000000300f37308 */ /* 0x0003ec0000000800 */
[----:B----4-:R-:W-:Y:S02]  /*4ad0*/  F2FP.PACK_AB R8, R198, R238 ;  /* 0x000000eec608723e */ /* 0x010fe400000000ff */
[----:B---3--:R-:W-:Y:S01]  /*4ae0*/  F2FP.PACK_AB R10, R186, R194 ;  /* 0x000000c2ba0a723e */ /* 0x008fe200000000ff */
[----:B-1----:R-:W-:-:S02]  /*4af0*/  FFMA.FTZ R3, R116, c[0x0][0x2d0], -R0 ;  /* 0x0000b40074037a23 */ /* 0x002fc40000010800 */
[----:B------:R-:W-:Y:S02]  /*4b00*/  IMAD.MOV.U32 R116, RZ, RZ, R212 ;  /* 0x000000ffff747224 */ /* 0x000fe400078e00d4 */
[----:B------:R1:W2:Y:S02]  /*4b10*/  MUFU.EX2 R246, R3 ;  /* 0x0000000300f67308 */ /* 0x0002a40000000800 */
[----:B-1----:R-:W-:Y:S01]  /*4b20*/  FFMA.FTZ R3, R117, c[0x0][0x2d0], -R0 ;  /* 0x0000b40075037a23 */ /* 0x002fe20000010800 */
[----:B--2---:R-:W-:Y:S01]  /*4b30*/  F2FP.PACK_AB R9, R246, R243 ;  /* 0x000000f3f609723e */ /* 0x004fe200000000ff */
[----:B------:R-:W-:-:S04]  /*4b40*/  IMAD.MOV.U32 R117, RZ, RZ, R211 ;  /* 0x000000ffff757224 */ /* 0x000fc800078e00d3 */
[----:B------:R1:W-:Y:S02]  /*4b50*/  MUFU.EX2 R249, R3 ;  /* 0x0000000300f97308 */ /* 0x0003e40000000800 */
[----:B-1----:R-:W-:Y:S01]  /*4b60*/  FFMA.FTZ R3, R118, c[0x0][0x2d0], -R0 ;  /* 0x0000b40076037a23 */ /* 0x002fe20000010800 */
[----:B------:R-:W-:-:S05]  /*4b70*/  MOV R118, R131 ;  /* 0x0000008300767202 */ /* 0x000fca0000000f00 */
[----:B------:R1:W2:Y:S02]  /*4b80*/  MUFU.EX2 R245, R3 ;  /* 0x0000000300f57308 */ /* 0x0002a40000000800 */
[----:B-1----:R-:W-:Y:S01]  /*4b90*/  FFMA.FTZ R3, R124, c[0x0][0x2d0], -R7 ;  /* 0x0000b4007c037a23 */ /* 0x002fe20000010807 */
[----:B--2---:R-:W-:-:S05]  /*4ba0*/  F2FP.PACK_AB R11, R245, R249 ;  /* 0x000000f9f50b723e */ /* 0x004fca00000000ff */
[----:B------:R1:W-:Y:S02]  /*4bb0*/  MUFU.EX2 R250, R3 ;  /* 0x0000000300fa7308 */ /* 0x0003e40000000800 */
[C---:B------:R-:W-:Y:S08]  /*4bc0*/  HMMA.16816.F32 R72, R8.reuse, R28, R56 ;  /* 0x0000001c0848723c */ /* 0x040ff00000001838 */
[----:B------:R-:W-:Y:S01]  /*4bd0*/  HMMA.16816.F32 R32, R8, R30, R96 ;  /* 0x0000001e0820723c */ /* 0x000fe20000001860 */
[----:B-1----:R-:W-:-:S04]  /*4be0*/  FFMA.FTZ R3, R125, c[0x0][0x2d0], -R7 ;  /* 0x0000b4007d037a23 */ /* 0x002fc80000010807 */
[----:B------:R1:W-:Y:S03]  /*4bf0*/  MUFU.EX2 R244, R3 ;  /* 0x0000000300f47308 */ /* 0x0003e60000000800 */
[C---:B------:R-:W-:Y:S08]  /*4c00*/  HMMA.16816.F32 R64, R8.reuse, R16, R48 ;  /* 0x000000100840723c */ /* 0x040ff00000001830 */
[----:B------:R-:W-:Y:S01]  /*4c10*/  HMMA.16816.F32 R28, R8, R18, R92 ;  /* 0x00000012081c723c */ /* 0x000fe2000000185c */
[----:B------:R-:W-:Y:S01]  /*4c20*/  LDSM.16.MT88.4 R16, [R227+0x1100] ;  /* 0x00110000e310783b */ /* 0x000fe20000004200 */
[----:B-1----:R-:W-:-:S06]  /*4c30*/  FFMA.FTZ R3, R126, c[0x0][0x2d0], -R7 ;  /* 0x0000b4007e037a23 */ /* 0x002fcc0000010807 */
[C---:B------:R-:W-:Y:S01]  /*4c40*/  HMMA.16816.F32 R52, R8.reuse, R24, R44 ;  /* 0x000000180834723c */ /* 0x040fe2000000182c */
[----:B------:R1:W-:Y:S07]  /*4c50*/  MUFU.EX2 R247, R3 ;  /* 0x0000000300f77308 */ /* 0x0003ee0000000800 */
[----:B------:R-:W-:Y:S01]  /*4c60*/  HMMA.16816.F32 R40, R8, R26, R100 ;  /* 0x0000001a0828723c */ /* 0x000fe20000001864 */
[----:B------:R-:W-:Y:S01]  /*4c70*/  LDSM.16.MT88.4 R24, [R226+0x1100] ;  /* 0x00110000e218783b */ /* 0x000fe20000004200 */
[----:B-1----:R-:W-:-:S04]  /*4c80*/  FFMA.FTZ R3, R127, c[0x0][0x2d0], -R6 ;  /* 0x0000b4007f037a23 */ /* 0x002fc80000010806 */
[----:B------:R1:W-:Y:S02]  /*4c90*/  MUFU.EX2 R241, R3 ;  /* 0x0000000300f17308 */ /* 0x0003e40000000800 */
[----:B-1----:R-:W-:-:S06]  /*4ca0*/  FFMA.FTZ R3, R128, c[0x0][0x2d0], -R6 ;  /* 0x0000b40080037a23 */ /* 0x002fcc0000010806 */
[----:B------:R1:W2:Y:S02]  /*4cb0*/  MUFU.EX2 R223, R3 ;  /* 0x0000000300df7308 */ /* 0x0002a40000000800 */
[--C-:B-1----:R-:W-:Y:S02]  /*4cc0*/  FFMA.FTZ R3, R129, c[0x0][0x2d0], -R6.reuse ;  /* 0x0000b40081037a23 */ /* 0x102fe40000010806 */
[C---:B------:R-:W-:Y:S01]  /*4cd0*/  HMMA.16816.F32 R128, R8.reuse, R36, R20 ;  /* 0x000000240880723c */ /* 0x040fe20000001814 */
[----:B------:R-:W1:Y:S03]  /*4ce0*/  LDSM.16.MT88.4 R20, [R224+0x1100] ;  /* 0x00110000e014783b */ /* 0x000e660000004200 */
[----:B------:R3:W-:Y:S04]  /*4cf0*/  MUFU.EX2 R222, R3 ;  /* 0x0000000300de7308 */ /* 0x0007e80000000800 */
[----:B------:R-:W-:Y:S01]  /*4d00*/  HMMA.16816.F32 R36, R8, R38, R12 ;  /* 0x000000260824723c */ /* 0x000fe2000000180c */
[----:B------:R-:W4:Y:S06]  /*4d10*/  LDSM.16.MT88.4 R12, [R225+0x1100] ;  /* 0x00110000e10c783b */ /* 0x000f2c0000004200 */
[----:B--2---:R-:W-:Y:S01]  /*4d20*/  F2FP.PACK_AB R8, R223, R241 ;  /* 0x000000f1df08723e */ /* 0x004fe200000000ff */
[----:B---3--:R-:W-:-:S02]  /*4d30*/  FFMA.FTZ R3, R132, c[0x0][0x2d0], -R6 ;  /* 0x0000b40084037a23 */ /* 0x008fc40000010806 */
[----:B------:R-:W-:Y:S02]  /*4d40*/  IMAD.MOV.U32 R132, RZ, RZ, R210 ;  /* 0x000000ffff847224 */ /* 0x000fe400078e00d2 */
[----:B------:R2:W3:Y:S02]  /*4d50*/  MUFU.EX2 R221, R3 ;  /* 0x0000000300dd7308 */ /* 0x0004e40000000800 */
[----:B--2---:R-:W-:Y:S01]  /*4d60*/  FFMA.FTZ R3, R133, c[0x0][0x2d0], -R5 ;  /* 0x0000b40085037a23 */ /* 0x004fe20000010805 */
[----:B---3--:R-:W-:Y:S01]  /*4d70*/  F2FP.PACK_AB R10, R221, R222 ;  /* 0x000000dedd0a723e */ /* 0x008fe200000000ff */
[----:B------:R-:W-:-:S04]  /*4d80*/  IMAD.MOV.U32 R133, RZ, RZ, R209 ;  /* 0x000000ffff857224 */ /* 0x000fc800078e00d1 */
[----:B------:R2:W-:Y:S02]  /*4d90*/  MUFU.EX2 R220, R3 ;  /* 0x0000000300dc7308 */ /* 0x0005e40000000800 */
[----:B--2---:R-:W-:Y:S02]  /*4da0*/  FFMA.FTZ R3, R134, c[0x0][0x2d0], -R5 ;  /* 0x0000b40086037a23 */ /* 0x004fe40000010805 */
[----:B------:R-:W-:-:S04]  /*4db0*/  IMAD.MOV.U32 R134, RZ, RZ, R207 ;  /* 0x000000ffff867224 */ /* 0x000fc800078e00cf */
[----:B------:R2:W3:Y:S02]  /*4dc0*/  MUFU.EX2 R219, R3 ;  /* 0x0000000300db7308 */ /* 0x0004e40000000800 */
[----:B--2---:R-:W-:Y:S01]  /*4dd0*/  FFMA.FTZ R3, R135, c[0x0][0x2d0], -R5 ;  /* 0x0000b40087037a23 */ /* 0x004fe20000010805 */
[----:B------:R-:W-:Y:S02]  /*4de0*/  MOV R135, R208 ;  /* 0x000000d000877202 */ /* 0x000fe40000000f00 */
[----:B---3--:R-:W-:-:S03]  /*4df0*/  F2FP.PACK_AB R9, R219, R220 ;  /* 0x000000dcdb09723e */ /* 0x008fc600000000ff */
[----:B------:R2:W-:Y:S02]  /*4e00*/  MUFU.EX2 R218, R3 ;  /* 0x0000000300da7308 */ /* 0x0005e40000000800 */
[----:B--2---:R-:W-:Y:S02]  /*4e10*/  FFMA.FTZ R3, R136, c[0x0][0x2d0], -R5 ;  /* 0x0000b40088037a23 */ /* 0x004fe40000010805 */
[----:B------:R-:W-:-:S04]  /*4e20*/  IMAD.MOV.U32 R136, RZ, RZ, R206 ;  /* 0x000000ffff887224 */ /* 0x000fc800078e00ce */
[----:B------:R2:W3:Y:S02]  /*4e30*/  MUFU.EX2 R217, R3 ;  /* 0x0000000300d97308 */ /* 0x0004e40000000800 */
[----:B--2---:R-:W-:Y:S01]  /*4e40*/  FFMA.FTZ R3, R137, c[0x0][0x2d0], -R0 ;  /* 0x0000b40089037a23 */ /* 0x004fe20000010800 */
[----:B---3--:R-:W-:Y:S01]  /*4e50*/  F2FP.PACK_AB R11, R217, R218 ;  /* 0x000000dad90b723e */ /* 0x008fe200000000ff */
[----:B------:R-:W-:-:S04]  /*4e60*/  IMAD.MOV.U32 R137, RZ, RZ, R205 ;  /* 0x000000ffff897224 */ /* 0x000fc800078e00cd */
[----:B------:R2:W-:Y:S02]  /*4e70*/  MUFU.EX2 R215, R3 ;  /* 0x0000000300d77308 */ /* 0x0005e40000000800 */
[C---:B-1----:R-:W-:Y:S08]  /*4e80*/  HMMA.16816.F32 R48, R8.reuse, R20, R120 ;  /* 0x000000140830723c */ /* 0x042ff00000001878 */
[----:B------:R-:W-:Y:S01]  /*4e90*/  HMMA.16816.F32 R56, R8, R18, R84 ;  /* 0x000000120838723c */ /* 0x000fe20000001854 */
[----:B--2---:R-:W-:Y:S01]  /*4ea0*/  FFMA.FTZ R3, R138, c[0x0][0x2d0], -R0 ;  /* 0x0000b4008a037a23 */ /* 0x004fe20000010800 */
[----:B------:R-:W-:-:S03]  /*4eb0*/  MOV R138, R204 ;  /* 0x000000cc008a7202 */ /* 0x000fc60000000f00 */
[----:B------:R1:W2:Y:S03]  /*4ec0*/  MUFU.EX2 R216, R3 ;  /* 0x0000000300d87308 */ /* 0x0002a60000000800 */
[C---:B------:R-:W-:Y:S08]  /*4ed0*/  HMMA.16816.F32 R60, R8.reuse, R16, R112 ;  /* 0x00000010083c723c */ /* 0x040ff00000001870 */
[----:B----4-:R-:W-:Y:S01]  /*4ee0*/  HMMA.16816.F32 R120, R8, R12, R108 ;  /* 0x0000000c0878723c */ /* 0x010fe2000000186c */
[----:B-1----:R-:W-:-:S07]  /*4ef0*/  FFMA.FTZ R3, R139, c[0x0][0x2d0], -R0 ;  /* 0x0000b4008b037a23 */ /* 0x002fce0000010800 */
[C---:B------:R-:W-:Y:S01]  /*4f00*/  HMMA.16816.F32 R124, R8.reuse, R24, R104 ;  /* 0x00000018087c723c */ /* 0x040fe20000001868 */
[----:B------:R-:W-:Y:S01]  /*4f10*/  IMAD.MOV.U32 R139, RZ, RZ, R203 ;  /* 0x000000ffff8b7224 */ /* 0x000fe200078e00cb */
[----:B------:R1:W-:Y:S06]  /*4f20*/  MUFU.EX2 R214, R3 ;  /* 0x0000000300d67308 */ /* 0x0003ec0000000800 */
[C---:B------:R-:W-:Y:S08]  /*4f30*/  HMMA.16816.F32 R44, R8.reuse, R22, R88 ;  /* 0x00000016082c723c */ /* 0x040ff00000001858 */
[----:B------:R-:W-:Y:S01]  /*4f40*/  HMMA.16816.F32 R80, R8, R14, R80 ;  /* 0x0000000e0850723c */ /* 0x000fe20000001850 */
[----:B-1----:R-:W-:Y:S01]  /*4f50*/  FFMA.FTZ R3, R140, c[0x0][0x2d0], -R0 ;  /* 0x0000b4008c037a23 */ /* 0x002fe20000010800 */
[----:B------:R-:W-:-:S03]  /*4f60*/  MOV R140, R201 ;  /* 0x000000c9008c7202 */ /* 0x000fc60000000f00 */
[----:B------:R1:W3:Y:S03]  /*4f70*/  MUFU.EX2 R213, R3 ;  /* 0x0000000300d57308 */ /* 0x0002e60000000800 */
[----:B------:R-:W-:Y:S07]  /*4f80*/  HMMA.16816.F32 R84, R8, R26, R76 ;  /* 0x0000001a0854723c */ /* 0x000fee000000184c */
[----:B------:R-:W-:-:S02]  /*4f90*/  F2FP.PACK_AB R8, R250, R137 ;  /* 0x00000089fa08723e */ /* 0x000fc400000000ff */
[----:B--2---:R-:W-:Y:S02]  /*4fa0*/  F2FP.PACK_AB R9, R216, R215 ;  /* 0x000000d7d809723e */ /* 0x004fe400000000ff */
[----:B------:R-:W-:Y:S01]  /*4fb0*/  F2FP.PACK_AB R10, R247, R244 ;  /* 0x000000f4f70a723e */ /* 0x000fe200000000ff */
[----:B-1----:R-:W-:Y:S01]  /*4fc0*/  FFMA.FTZ R3, R141, c[0x0][0x2d0], -R6 ;  /* 0x0000b4008d037a23 */ /* 0x002fe20000010806 */
[----:B---3--:R-:W-:Y:S01]  /*4fd0*/  F2FP.PACK_AB R11, R213, R214 ;  /* 0x000000d6d50b723e */ /* 0x008fe200000000ff */
[----:B------:R-:W-:Y:S02]  /*4fe0*/  IMAD.MOV.U32 R141, RZ, RZ, R200 ;  /* 0x000000ffff8d7224 */ /* 0x000fe400078e00c8 */
[----:B------:R1:W-:Y:S04]  /*4ff0*/  MUFU.EX2 R212, R3 ;  /* 0x0000000300d47308 */ /* 0x0003e80000000800 */
[C---:B------:R-:W-:Y:S08]  /*5000*/  HMMA.16816.F32 R88, R8.reuse, R22, R32 ;  /* 0x000000160858723c */ /* 0x040ff00000001820 */
[----:B------:R-:W-:Y:S01]  /*5010*/  HMMA.16816.F32 R32, R8, R16, R64 ;  /* 0x000000100820723c */ /* 0x000fe20000001840 */
[----:B-1----:R-:W-:-:S02]  /*5020*/  FFMA.FTZ R3, R142, c[0x0][0x2d0], -R6 ;  /* 0x0000b4008e037a23 */ /* 0x002fc40000010806 */
[----:B------:R-:W-:Y:S02]  /*5030*/  IMAD.MOV.U32 R142, RZ, RZ, R199 ;  /* 0x000000ffff8e7224 */ /* 0x000fe400078e00c7 */
[----:B------:R1:W2:Y:S03]  /*5040*/  MUFU.EX2 R211, R3 ;  /* 0x0000000300d37308 */ /* 0x0002a60000000800 */
[C---:B------:R-:W-:Y:S01]  /*5050*/  HMMA.16816.F32 R28, R8.reuse, R18, R28 ;  /* 0x00000012081c723c */ /* 0x040fe2000000181c */
[----:B------:R-:W3:Y:S07]  /*5060*/  LDSM.16.MT88.4 R16, [R224+0x1900] ;  /* 0x00190000e010783b */ /* 0x000eee0000004200 */
[----:B------:R-:W-:Y:S01]  /*5070*/  HMMA.16816.F32 R100, R8, R24, R128 ;  /* 0x000000180864723c */ /* 0x000fe20000001880 */
[----:B-1----:R-:W-:-:S07]  /*5080*/  FFMA.FTZ R3, R143, c[0x0][0x2d0], -R6 ;  /* 0x0000b4008f037a23 */ /* 0x002fce0000010806 */
[C---:B------:R-:W-:Y:S01]  /*5090*/  HMMA.16816.F32 R96, R8.reuse, R26, R36 ;  /* 0x0000001a0860723c */ /* 0x040fe20000001824 */
[----:B------:R-:W1:Y:S01]  /*50a0*/  LDSM.16.MT88.4 R24, [R226+0x1900] ;  /* 0x00190000e218783b */ /* 0x000e620000004200 */
[----:B------:R-:W-:Y:S01]  /*50b0*/  IMAD.MOV.U32 R131, RZ, RZ, R133 ;  /* 0x000000ffff837224 */ /* 0x000fe200078e0085 */
[----:B------:R4:W-:Y:S01]  /*50c0*/  MUFU.EX2 R210, R3 ;  /* 0x0000000300d27308 */ /* 0x0009e20000000800 */
[----:B------:R-:W-:Y:S01]  /*50d0*/  IMAD.MOV.U32 R133, RZ, RZ, R198 ;  /* 0x000000ffff857224 */ /* 0x000fe200078e00c6 */
[----:B------:R-:W-:Y:S02]  /*50e0*/  MOV R129, R185 ;  /* 0x000000b900817202 */ /* 0x000fe40000000f00 */
[----:B------:R-:W-:Y:S01]  /*50f0*/  MOV R130, R184 ;  /* 0x000000b800827202 */ /* 0x000fe20000000f00 */
[----:B------:R-:W-:Y:S01]  /*5100*/  HMMA.16816.F32 R104, R8, R20, R72 ;  /* 0x000000140868723c */ /* 0x000fe20000001848 */
[----:B------:R-:W-:Y:S01]  /*5110*/  LDSM.16.MT88.4 R20, [R225+0x1900] ;  /* 0x00190000e114783b */ /* 0x000fe20000004200 */
[----:B------:R-:W-:-:S06]  /*5120*/  MOV R128, R117 ;  /* 0x0000007500807202 */ /* 0x000fcc0000000f00 */
[----:B------:R-:W-:Y:S01]  /*5130*/  HMMA.16816.F32 R72, R8, R12, R52 ;  /* 0x0000000c0848723c */ /* 0x000fe20000001834 */
[----:B----4-:R-:W-:-:S04]  /*5140*/  FFMA.FTZ R3, R144, c[0x0][0x2d0], -R6 ;  /* 0x0000b40090037a23 */ /* 0x010fc80000010806 */
[----:B------:R4:W3:Y:S03]  /*5150*/  MUFU.EX2 R209, R3 ;  /* 0x0000000300d17308 */ /* 0x0008e60000000800 */
[----:B------:R-:W-:Y:S01]  /*5160*/  HMMA.16816.F32 R76, R8, R14, R40 ;  /* 0x0000000e084c723c */ /* 0x000fe20000001828 */
[----:B------:R-:W1:Y:S06]  /*5170*/  LDSM.16.MT88.4 R12, [R227+0x1900] ;  /* 0x00190000e30c783b */ /* 0x000e6c0000004200 */
[----:B--2---:R-:W-:Y:S01]  /*5180*/  F2FP.PACK_AB R8, R211, R212 ;  /* 0x000000d4d308723e */ /* 0x004fe200000000ff */
[----:B----4-:R-:W-:Y:S01]  /*5190*/  FFMA.FTZ R3, R145, c[0x0][0x2d0], -R5 ;  /* 0x0000b40091037a23 */ /* 0x010fe20000010805 */
[----:B---3--:R-:W-:-:S03]  /*51a0*/  F2FP.PACK_AB R10, R209, R210 ;  /* 0x000000d2d10a723e */ /* 0x008fc600000000ff */
[----:B------:R2:W-:Y:S02]  /*51b0*/  MUFU.EX2 R208, R3 ;  /* 0x0000000300d07308 */ /* 0x0005e40000000800 */
[----:B--2---:R-:W-:-:S06]  /*51c0*/  FFMA.FTZ R3, R146, c[0x0][0x2d0], -R5 ;  /* 0x0000b40092037a23 */ /* 0x004fcc0000010805 */
[----:B------:R2:W3:Y:S02]  /*51d0*/  MUFU.EX2 R207, R3 ;  /* 0x0000000300cf7308 */ /* 0x0004e40000000800 */
[----:B--2---:R-:W-:Y:S01]  /*51e0*/  FFMA.FTZ R3, R147, c[0x0][0x2d0], -R5 ;  /* 0x0000b40093037a23 */ /* 0x004fe20000010805 */
[----:B---3--:R-:W-:-:S05]  /*51f0*/  F2FP.PACK_AB R9, R207, R208 ;  /* 0x000000d0cf09723e */ /* 0x008fca00000000ff */
[----:B------:R2:W-:Y:S02]  /*5200*/  MUFU.EX2 R205, R3 ;  /* 0x0000000300cd7308 */ /* 0x0005e40000000800 */
[----:B--2---:R-:W-:Y:S01]  /*5210*/  FFMA.FTZ R3, R148, c[0x0][0x2d0], -R5 ;  /* 0x0000b40094037a23 */ /* 0x004fe20000010805 */
[----:B------:R-:W-:-:S05]  /*5220*/  MOV R148, R194 ;  /* 0x000000c200947202 */ /* 0x000fca0000000f00 */
[----:B------:R2:W3:Y:S02]  /*5230*/  MUFU.EX2 R206, R3 ;  /* 0x0000000300ce7308 */ /* 0x0004e40000000800 */
[----:B--2---:R-:W-:Y:S01]  /*5240*/  FFMA.FTZ R3, R149, c[0x0][0x2d0], -R7 ;  /* 0x0000b40095037a23 */ /* 0x004fe20000010807 */
[----:B---3--:R-:W-:Y:S01]  /*5250*/  F2FP.PACK_AB R11, R206, R205 ;  /* 0x000000cdce0b723e */ /* 0x008fe200000000ff */
[----:B------:R-:W-:-:S04]  /*5260*/  IMAD.MOV.U32 R149, RZ, RZ, R195 ;  /* 0x000000ffff957224 */ /* 0x000fc800078e00c3 */
[----:B------:R2:W-:Y:S02]  /*5270*/  MUFU.EX2 R204, R3 ;  /* 0x0000000300cc7308 */ /* 0x0005e40000000800 */
[C---:B------:R-:W-:Y:S08]  /*5280*/  HMMA.16816.F32 R112, R8.reuse, R16, R48 ;  /* 0x000000100870723c */ /* 0x040ff00000001830 */
[----:B-1----:R-:W-:Y:S01]  /*5290*/  HMMA.16816.F32 R48, R8, R24, R124 ;  /* 0x000000180830723c */ /* 0x002fe2000000187c */
[----:B--2---:R-:W-:-:S02]  /*52a0*/  FFMA.FTZ R3, R150, c[0x0][0x2d0], -R7 ;  /* 0x0000b40096037a23 */ /* 0x004fc40000010807 */
[----:B------:R-:W-:Y:S02]  /*52b0*/  IMAD.MOV.U32 R150, RZ, RZ, R190 ;  /* 0x000000ffff967224 */ /* 0x000fe400078e00be */
[----:B------:R1:W2:Y:S02]  /*52c0*/  MUFU.EX2 R203, R3 ;  /* 0x0000000300cb7308 */ /* 0x0002a40000000800 */
[----:B------:R-:W-:Y:S01]  /*52d0*/  IMAD.MOV.U32 R126, RZ, RZ, R196 ;  /* 0x000000ffff7e7224 */ /* 0x000fe200078e00c4 */
[----:B------:R-:W-:Y:S01]  /*52e0*/  HMMA.16816.F32 R64, R8, R14, R56 ;  /* 0x0000000e0840723c */ /* 0x000fe20000001838 */
[----:B------:R-:W-:Y:S02]  /*52f0*/  IMAD.MOV.U32 R125, RZ, RZ, R193 ;  /* 0x000000ffff7d7224 */ /* 0x000fe400078e00c1 */
[----:B------:R-:W-:Y:S02]  /*5300*/  IMAD.MOV.U32 R124, RZ, RZ, R189 ;  /* 0x000000ffff7c7224 */ /* 0x000fe400078e00bd */
[----:B------:R-:W-:-:S03]  /*5310*/  IMAD.MOV.U32 R127, RZ, RZ, R118 ;  /* 0x000000ffff7f7224 */ /* 0x000fc600078e0076 */
[----:B------:R-:W-:Y:S01]  /*5320*/  HMMA.16816.F32 R56, R8, R20, R120 ;  /* 0x000000140838723c */ /* 0x000fe20000001878 */
[----:B-1----:R-:W-:Y:S01]  /*5330*/  FFMA.FTZ R3, R151, c[0x0][0x2d0], -R7 ;  /* 0x0000b40097037a23 */ /* 0x002fe20000010807 */
[----:B------:R-:W-:-:S05]  /*5340*/  MOV R151, R191 ;  /* 0x000000bf00977202 */ /* 0x000fca0000000f00 */
[----:B------:R-:W-:Y:S01]  /*5350*/  IMAD.MOV.U32 R123, RZ, RZ, R192 ;  /* 0x000000ffff7b7224 */ /* 0x000fe200078e00c0 */
[----:B------:R-:W-:Y:S01]  /*5360*/  MOV R120, R136 ;  /* 0x0000008800787202 */ /* 0x000fe20000000f00 */
[----:B------:R1:W-:Y:S01]  /*5370*/  MUFU.EX2 R202, R3 ;  /* 0x0000000300ca7308 */ /* 0x0003e20000000800 */
[----:B------:R-:W-:Y:S01]  /*5380*/  IMAD.MOV.U32 R136, RZ, RZ, R188 ;  /* 0x000000ffff887224 */ /* 0x000fe200078e00bc */
[----:B------:R-:W-:Y:S01]  /*5390*/  HMMA.16816.F32 R108, R8, R18, R44 ;  /* 0x00000012086c723c */ /* 0x000fe2000000182c */
[----:B------:R-:W-:Y:S01]  /*53a0*/  IMAD.MOV.U32 R121, RZ, RZ, R141 ;  /* 0x000000ffff797224 */ /* 0x000fe200078e008d */
[----:B------:R-:W-:-:S06]  /*53b0*/  MOV R122, R142 ;  /* 0x0000008e007a7202 */ /* 0x000fcc0000000f00 */
[----:B------:R-:W-:Y:S01]  /*53c0*/  HMMA.16816.F32 R92, R8, R12, R60 ;  /* 0x0000000c085c723c */ /* 0x000fe2000000183c */
[----:B-1----:R-:W-:-:S07]  /*53d0*/  FFMA.FTZ R3, R152, c[0x0][0x2d0], -R7 ;  /* 0x0000b40098037a23 */ /* 0x002fce0000010807 */
[----:B------:R-:W-:Y:S01]  /*53e0*/  HMMA.16816.F32 R52, R8, R22, R80 ;  /* 0x000000160834723c */ /* 0x000fe20000001850 */
[----:B------:R-:W-:Y:S01]  /*53f0*/  IMAD.MOV.U32 R152, RZ, RZ, R138 ;  /* 0x000000ffff987224 */ /* 0x000fe200078e008a */
[----:B------:R1:W3:Y:S01]  /*5400*/  MUFU.EX2 R201, R3 ;  /* 0x0000000300c97308 */ /* 0x0002e20000000800 */
[----:B------:R-:W-:-:S05]  /*5410*/  IMAD.MOV.U32 R138, RZ, RZ, R116 ;  /* 0x000000ffff8a7224 */ /* 0x000fca00078e0074 */
[----:B------:R-:W-:Y:S07]  /*5420*/  HMMA.16816.F32 R40, R8, R26, R84 ;  /* 0x0000001a0828723c */ /* 0x000fee0000001854 */
[----:B--2---:R-:W-:Y:S01]  /*5430*/  F2FP.PACK_AB R8, R203, R204 ;  /* 0x000000cccb08723e */ /* 0x004fe200000000ff */
[----:B-1----:R-:W-:Y:S01]  /*5440*/  FFMA.FTZ R3, R153, c[0x0][0x2d0], -R0 ;  /* 0x0000b40099037a23 */ /* 0x002fe20000010800 */
[----:B---3--:R-:W-:Y:S01]  /*5450*/  F2FP.PACK_AB R10, R201, R202 ;  /* 0x000000cac90a723e */ /* 0x008fe200000000ff */
[----:B------:R-:W-:-:S02]  /*5460*/  IMAD.MOV.U32 R153, RZ, RZ, R137 ;  /* 0x000000ffff997224 */ /* 0x000fc400078e0089 */
[----:B------:R1:W-:Y:S01]  /*5470*/  MUFU.EX2 R200, R3 ;  /* 0x0000000300c87308 */ /* 0x0003e20000000800 */
[----:B------:R-:W-:Y:S02]  /*5480*/  IMAD.MOV.U32 R137, RZ, RZ, R186 ;  /* 0x000000ffff897224 */ /* 0x000fe400078e00ba */
[----:B-1----:R-:W-:Y:S01]  /*5490*/  FFMA.FTZ R3, R154, c[0x0][0x2d0], -R0 ;  /* 0x0000b4009a037a23 */ /* 0x002fe20000010800 */
[----:B------:R-:W-:Y:S01]  /*54a0*/  MOV R154, R139 ;  /* 0x0000008b009a7202 */ /* 0x000fe20000000f00 */
[----:B------:R-:W-:-:S03]  /*54b0*/  IMAD.MOV.U32 R139, RZ, RZ, R187 ;  /* 0x000000ffff8b7224 */ /* 0x000fc600078e00bb */
[----:B------:R1:W2:Y:S02]  /*54c0*/  MUFU.EX2 R199, R3 ;  /* 0x0000000300c77308 */ /* 0x0002a40000000800 */
[----:B-1----:R-:W-:Y:S01]  /*54d0*/  FFMA.FTZ R3, R155, c[0x0][0x2d0], -R0 ;  /* 0x0000b4009b037a23 */ /* 0x002fe20000010800 */
[----:B--2---:R-:W-:Y:S01]  /*54e0*/  F2FP.PACK_AB R9, R199, R200 ;  /* 0x000000c8c709723e */ /* 0x004fe200000000ff */
[----:B------:R-:W-:-:S04]  /*54f0*/  IMAD.MOV.U32 R155, RZ, RZ, R140 ;  /* 0x000000ffff9b7224 */ /* 0x000fc800078e008c */
[----:B------:R1:W-:Y:S02]  /*5500*/  MUFU.EX2 R198, R3 ;  /* 0x0000000300c67308 */ /* 0x0003e40000000800 */
[----:B-1----:R-:W-:Y:S01]  /*5510*/  FFMA.FTZ R3, R156, c[0x0][0x2d0], -R0 ;  /* 0x0000b4009c037a23 */ /* 0x002fe20000010800 */
[----:B------:R-:W-:Y:S01]  /*5520*/  MOV R156, R69 ;  /* 0x00000045009c7202 */ /* 0x000fe20000000f00 */
[----:B------:R-:W-:-:S04]  /*5530*/  IMAD.MOV.U32 R69, RZ, RZ, R197 ;  /* 0x000000ffff457224 */ /* 0x000fc800078e00c5 */
        /* <DEDUP_REMOVED lines=10> */
[----:B------:R-:W2:Y:S04]  /*55e0*/  LDSM.16.MT88.4 R12, [R227+0x2100] ;  /* 0x00210000e30c783b */ /* 0x000ea80000004200 */
[----:B------:R-:W-:Y:S01]  /*55f0*/  LDSM.16.MT88.4 R28, [R226+0x2100] ;  /* 0x00210000e21c783b */ /* 0x000fe20000004200 */
[----:B-1----:R-:W-:-:S02]  /*5600*/  FFMA.FTZ R3, R159, c[0x0][0x2d0], -R6 ;  /* 0x0000b4009f037a23 */ /* 0x002fc40000010806 */
[C---:B------:R-:W-:Y:S01]  /*5610*/  HMMA.16816.F32 R36, R8.reuse, R18, R88 ;  /* 0x000000120824723c */ /* 0x040fe20000001858 */
[----:B------:R-:W1:Y:S01]  /*5620*/  LDSM.16.MT88.4 R16, [R224+0x2100] ;  /* 0x00210000e010783b */ /* 0x000e620000004200 */
[----:B------:R3:W4:Y:S06]  /*5630*/  MUFU.EX2 R194, R3 ;  /* 0x0000000300c27308 */ /* 0x00072c0000000800 */
[C---:B------:R-:W-:Y:S08]  /*5640*/  HMMA.16816.F32 R72, R8.reuse, R20, R72 ;  /* 0x000000140848723c */ /* 0x040ff00000001848 */
[----:B------:R-:W-:Y:S01]  /*5650*/  HMMA.16816.F32 R76, R8, R22, R76 ;  /* 0x00000016084c723c */ /* 0x000fe2000000184c */
[----:B------:R-:W1:Y:S01]  /*5660*/  LDSM.16.MT88.4 R20, [R225+0x2100] ;  /* 0x00210000e114783b */ /* 0x000e620000004200 */
[----:B---3--:R-:W-:-:S04]  /*5670*/  FFMA.FTZ R3, R160, c[0x0][0x2d0], -R6 ;  /* 0x0000b400a0037a23 */ /* 0x008fc80000010806 */
[----:B------:R3:W-:Y:S02]  /*5680*/  MUFU.EX2 R193, R3 ;  /* 0x0000000300c17308 */ /* 0x0007e40000000800 */
[----:B------:R-:W-:Y:S01]  /*5690*/  HMMA.16816.F32 R84, R8, R26, R96 ;  /* 0x0000001a0854723c */ /* 0x000fe20000001860 */
[----:B------:R-:W-:Y:S06]  /*56a0*/  LDSM.16.MT88.4 R24, [R224+0x2900] ;  /* 0x00290000e018783b */ /* 0x000fec0000004200 */
[----:B----4-:R-:W-:Y:S01]  /*56b0*/  F2FP.PACK_AB R8, R194, R196 ;  /* 0x000000c4c208723e */ /* 0x010fe200000000ff */
[----:B---3--:R-:W-:-:S04]  /*56c0*/  FFMA.FTZ R3, R161, c[0x0][0x2d0], -R6 ;  /* 0x0000b400a1037a23 */ /* 0x008fc80000010806 */
[----:B------:R3:W4:Y:S02]  /*56d0*/  MUFU.EX2 R192, R3 ;  /* 0x0000000300c07308 */ /* 0x0007240000000800 */
[----:B---3--:R-:W-:Y:S01]  /*56e0*/  FFMA.FTZ R3, R162, c[0x0][0x2d0], -R5 ;  /* 0x0000b400a2037a23 */ /* 0x008fe20000010805 */
[----:B----4-:R-:W-:-:S05]  /*56f0*/  F2FP.PACK_AB R10, R192, R193 ;  /* 0x000000c1c00a723e */ /* 0x010fca00000000ff */
[----:B------:R3:W-:Y:S02]  /*5700*/  MUFU.EX2 R191, R3 ;  /* 0x0000000300bf7308 */ /* 0x0007e40000000800 */
[----:B---3--:R-:W-:-:S06]  /*5710*/  FFMA.FTZ R3, R164, c[0x0][0x2d0], -R5 ;  /* 0x0000b400a4037a23 */ /* 0x008fcc0000010805 */
        /* <DEDUP_REMOVED lines=8> */
[----:B------:R3:W4:Y:S02]  /*57a0*/  MUFU.EX2 R187, R3 ;  /* 0x0000000300bb7308 */ /* 0x0007240000000800 */
[C---:B--2---:R-:W-:Y:S08]  /*57b0*/  HMMA.16816.F32 R140, R8.reuse, R12, R92 ;  /* 0x0000000c088c723c */ /* 0x044ff0000000185c */
[----:B------:R-:W-:Y:S01]  /*57c0*/  HMMA.16816.F32 R144, R8, R14, R64 ;  /* 0x0000000e0890723c */ /* 0x000fe20000001840 */
[----:B---3--:R-:W-:-:S04]  /*57d0*/  FFMA.FTZ R3, R166, c[0x0][0x2d0], -R7 ;  /* 0x0000b400a6037a23 */ /* 0x008fc80000010807 */
[----:B------:R2:W-:Y:S03]  /*57e0*/  MUFU.EX2 R186, R3 ;  /* 0x0000000300ba7308 */ /* 0x0005e60000000800 */
[C---:B-1----:R-:W-:Y:S08]  /*57f0*/  HMMA.16816.F32 R112, R8.reuse, R16, R112 ;  /* 0x000000100870723c */ /* 0x042ff00000001870 */
[----:B------:R-:W-:Y:S01]  /*5800*/  HMMA.16816.F32 R108, R8, R18, R108 ;  /* 0x00000012086c723c */ /* 0x000fe2000000186c */
[----:B--2---:R-:W-:-:S07]  /*5810*/  FFMA.FTZ R3, R171, c[0x0][0x2d0], -R7 ;  /* 0x0000b400ab037a23 */ /* 0x004fce0000010807 */
[C---:B------:R-:W-:Y:S01]  /*5820*/  HMMA.16816.F32 R96, R8.reuse, R20, R56 ;  /* 0x000000140860723c */ /* 0x040fe20000001838 */
[----:B------:R1:W2:Y:S07]  /*5830*/  MUFU.EX2 R185, R3 ;  /* 0x0000000300b97308 */ /* 0x0002ae0000000800 */
[C---:B------:R-:W-:Y:S08]  /*5840*/  HMMA.16816.F32 R92, R8.reuse, R22, R52 ;  /* 0x00000016085c723c */ /* 0x040ff00000001834 */
[----:B------:R-:W-:Y:S01]  /*5850*/  HMMA.16816.F32 R88, R8, R28, R48 ;  /* 0x0000001c0858723c */ /* 0x000fe20000001830 */
[----:B-1----:R-:W-:-:S04]  /*5860*/  FFMA.FTZ R3, R170, c[0x0][0x2d0], -R7 ;  /* 0x0000b400aa037a23 */ /* 0x002fc80000010807 */
[----:B------:R1:W-:Y:S03]  /*5870*/  MUFU.EX2 R184, R3 ;  /* 0x0000000300b87308 */ /* 0x0003e60000000800 */
[----:B------:R-:W-:Y:S07]  /*5880*/  HMMA.16816.F32 R64, R8, R30, R40 ;  /* 0x0000001e0840723c */ /* 0x000fee0000001828 */
[----:B----4-:R-:W-:-:S02]  /*5890*/  F2FP.PACK_AB R8, R187, R195 ;  /* 0x000000c3bb08723e */ /* 0x010fc400000000ff */
[----:B--2---:R-:W-:Y:S01]  /*58a0*/  F2FP.PACK_AB R10, R185, R186 ;  /* 0x000000bab90a723e */ /* 0x004fe200000000ff */
[----:B-1----:R-:W-:-:S04]  /*58b0*/  FFMA.FTZ R3, R175, c[0x0][0x2d0], -R0 ;  /* 0x0000b400af037a23 */ /* 0x002fc80000010800 */
[----:B------:R1:W-:Y:S02]  /*58c0*/  MUFU.EX2 R118, R3 ;  /* 0x0000000300767308 */ /* 0x0003e40000000800 */
[----:B-1----:R-:W-:-:S06]  /*58d0*/  FFMA.FTZ R3, R176, c[0x0][0x2d0], -R0 ;  /* 0x0000b400b0037a23 */ /* 0x002fcc0000010800 */
[----:B------:R1:W2:Y:S02]  /*58e0*/  MUFU.EX2 R116, R3 ;  /* 0x0000000300747308 */ /* 0x0002a40000000800 */
[----:B-1----:R-:W-:Y:S01]  /*58f0*/  FFMA.FTZ R3, R177, c[0x0][0x2d0], -R0 ;  /* 0x0000b400b1037a23 */ /* 0x002fe20000010800 */
[----:B--2---:R-:W-:-:S05]  /*5900*/  F2FP.PACK_AB R9, R116, R118 ;  /* 0x000000767409723e */ /* 0x004fca00000000ff */
[----:B------:R1:W-:Y:S02]  /*5910*/  MUFU.EX2 R107, R3 ;  /* 0x00000003006b7308 */ /* 0x0003e40000000800 */
[----:B-1----:R-:W-:-:S06]  /*5920*/  FFMA.FTZ R3, R178, c[0x0][0x2d0], -R0 ;  /* 0x0000b400b2037a23 */ /* 0x002fcc0000010800 */
        /* <DEDUP_REMOVED lines=12> */
[----:B------:R-:W-:Y:S01]  /*59f0*/  HMMA.16816.F32 R40, R8, R14, R60 ;  /* 0x0000000e0828723c */ /* 0x000fe2000000183c */
[----:B------:R-:W-:Y:S01]  /*5a00*/  LDSM.16.MT88.4 R12, [R226+0x2900] ;  /* 0x00290000e20c783b */ /* 0x000fe20000004200 */
[----:B------:R1:W-:Y:S02]  /*5a10*/  MUFU.EX2 R106, R3 ;  /* 0x00000003006a7308 */ /* 0x0003e40000000800 */
[----:B-1----:R-:W-:-:S06]  /*5a20*/  FFMA.FTZ R3, R242, c[0x0][0x2d0], -R6 ;  /* 0x0000b400f2037a23 */ /* 0x002fcc0000010806 */
[----:B------:R1:W-:Y:S02]  /*5a30*/  MUFU.EX2 R103, R3 ;  /* 0x0000000300677308 */ /* 0x0003e40000000800 */
[----:B-1----:R-:W-:-:S06]  /*5a40*/  FFMA.FTZ R3, R183, c[0x0][0x2d0], -R6 ;  /* 0x0000b400b7037a23 */ /* 0x002fcc0000010806 */
[----:B------:R1:W2:Y:S02]  /*5a50*/  MUFU.EX2 R102, R3 ;  /* 0x0000000300667308 */ /* 0x0002a40000000800 */
[----:B-1----:R-:W-:-:S06]  /*5a60*/  FFMA.FTZ R3, R182, c[0x0][0x2d0], -R6 ;  /* 0x0000b400b6037a23 */ /* 0x002fcc0000010806 */
[----:B------:R1:W-:Y:S02]  /*5a70*/  MUFU.EX2 R101, R3 ;  /* 0x0000000300657308 */ /* 0x0003e40000000800 */
[----:B-1----:R-:W-:-:S06]  /*5a80*/  FFMA.FTZ R3, R179, c[0x0][0x2d0], -R6 ;  /* 0x0000b400b3037a23 */ /* 0x002fcc0000010806 */
[----:B------:R1:W-:Y:S02]  /*5a90*/  MUFU.EX2 R100, R3 ;  /* 0x0000000300647308 */ /* 0x0003e40000000800 */
[----:B-1----:R-:W-:Y:S01]  /*5aa0*/  FFMA.FTZ R3, R124, c[0x0][0x2d0], -R5 ;  /* 0x0000b4007c037a23 */ /* 0x002fe20000010805 */
[----:B------:R-:W-:Y:S01]  /*5ab0*/  MOV R124, R125 ;  /* 0x0000007d007c7202 */ /* 0x000fe20000000f00 */
[----:B------:R-:W-:Y:S02]  /*5ac0*/  IMAD.MOV.U32 R125, RZ, RZ, R126 ;  /* 0x000000ffff7d7224 */ /* 0x000fe400078e007e */
[----:B------:R-:W-:Y:S01]  /*5ad0*/  IMAD.MOV.U32 R126, RZ, RZ, R127 ;  /* 0x000000ffff7e7224 */ /* 0x000fe200078e007f */
[----:B------:R-:W-:Y:S01]  /*5ae0*/  MOV R127, R156 ;  /* 0x0000009c007f7202 */ /* 0x000fe20000000f00 */
[----:B------:R-:W-:Y:S02]  /*5af0*/  IMAD.MOV.U32 R156, RZ, RZ, R120 ;  /* 0x000000ffff9c7224 */ /* 0x000fe400078e0078 */
[----:B------:R-:W-:Y:S01]  /*5b00*/  IMAD.MOV.U32 R120, RZ, RZ, R121 ;  /* 0x000000ffff787224 */ /* 0x000fe200078e0079 */
[----:B------:R-:W-:Y:S01]  /*5b10*/  MOV R121, R122 ;  /* 0x0000007a00797202 */ /* 0x000fe20000000f00 */
[----:B------:R-:W-:-:S02]  /*5b20*/  IMAD.MOV.U32 R122, RZ, RZ, R119 ;  /* 0x000000ffff7a7224 */ /* 0x000fc400078e0077 */
[----:B------:R-:W3:Y:S01]  /*5b30*/  LDL.LU R119, [R1+0x90] ;  /* 0x0000900001777983 */ /* 0x000ee20000300800 */
[----:B------:R1:W-:Y:S01]  /*5b40*/  MUFU.EX2 R75, R3 ;  /* 0x00000003004b7308 */ /* 0x0003e20000000800 */
[----:B------:R-:W-:Y:S02]  /*5b50*/  HMMA.16816.F32 R36, R8, R22, R76 ;  /* 0x000000160824723c */ /* 0x000fe4000000184c */
[----:B------:R-:W4:Y:S01]  /*5b60*/  LDSM.16.MT88.4 R20, [R227+0x2900] ;  /* 0x00290000e314783b */ /* 0x000f220000004200 */
[----:B-1----:R-:W-:Y:S02]  /*5b70*/  FFMA.FTZ R3, R124, c[0x0][0x2d0], -R5 ;  /* 0x0000b4007c037a23 */ /* 0x002fe40000010805 */
[----:B------:R-:W-:Y:S01]  /*5b80*/  IMAD.MOV.U32 R124, RZ, RZ, R125 ;  /* 0x000000ffff7c7224 */ /* 0x000fe200078e007d */
[----:B------:R-:W-:Y:S01]  /*5b90*/  MOV R125, R126 ;  /* 0x0000007e007d7202 */ /* 0x000fe20000000f00 */
[----:B------:R1:W1:Y:S01]  /*5ba0*/  MUFU.EX2 R74, R3 ;  /* 0x00000003004a7308 */ /* 0x0002620000000800 */
[----:B------:R-:W-:-:S02]  /*5bb0*/  IMAD.MOV.U32 R126, RZ, RZ, R127 ;  /* 0x000000ffff7e7224 */ /* 0x000fc400078e007f */
[----:B------:R-:W-:Y:S01]  /*5bc0*/  IMAD.MOV.U32 R127, RZ, RZ, R156 ;  /* 0x000000ffff7f7224 */ /* 0x000fe200078e009c */
[----:B------:R-:W-:Y:S01]  /*5bd0*/  MOV R156, R120 ;  /* 0x00000078009c7202 */ /* 0x000fe20000000f00 */
[----:B------:R-:W-:Y:S02]  /*5be0*/  IMAD.MOV.U32 R120, RZ, RZ, R121 ;  /* 0x000000ffff787224 */ /* 0x000fe400078e0079 */
[----:B------:R-:W-:Y:S01]  /*5bf0*/  IMAD.MOV.U32 R121, RZ, RZ, R122 ;  /* 0x000000ffff797224 */ /* 0x000fe200078e007a */
[----:B------:R-:W-:Y:S01]  /*5c00*/  MOV R122, R123 ;  /* 0x0000007b007a7202 */ /* 0x000fe20000000f00 */
[----:B------:R-:W-:Y:S02]  /*5c10*/  IMAD.MOV.U32 R123, RZ, RZ, R151 ;  /* 0x000000ffff7b7224 */ /* 0x000fe400078e0097 */
[----:B------:R-:W-:Y:S01]  /*5c20*/  IMAD.MOV.U32 R151, RZ, RZ, R150 ;  /* 0x000000ffff977224 */ /* 0x000fe200078e0096 */
[----:B------:R-:W-:Y:S01]  /*5c30*/  MOV R150, R240 ;  /* 0x000000f000967202 */ /* 0x000fe20000000f00 */
[----:B------:R-:W-:Y:S01]  /*5c40*/  IMAD.MOV.U32 R161, RZ, RZ, R131 ;  /* 0x000000ffffa17224 */ /* 0x000fe200078e0083 */
[----:B------:R-:W-:Y:S01]  /*5c50*/  HMMA.16816.F32 R48, R8, R28, R80 ;  /* 0x0000001c0830723c */ /* 0x000fe20000001850 */
[----:B------:R-:W-:Y:S01]  /*5c60*/  MOV R160, R236 ;  /* 0x000000ec00a07202 */ /* 0x000fe20000000f00 */
[----:B-1----:R-:W-:Y:S01]  /*5c70*/  FFMA.FTZ R3, R124, c[0x0][0x2d0], -R5 ;  /* 0x0000b4007c037a23 */ /* 0x002fe20000010805 */
[----:B------:R1:W5:Y:S01]  /*5c80*/  LDL.LU R240, [R1+0x8c] ;  /* 0x00008c0001f07983 */ /* 0x0003620000300800 */
[----:B------:R-:W-:-:S02]  /*5c90*/  IMAD.MOV.U32 R124, RZ, RZ, R125 ;  /* 0x000000ffff7c7224 */ /* 0x000fc400078e007d */
[----:B------:R2:W-:Y:S01]  /*5ca0*/  MUFU.EX2 R73, R3 ;  /* 0x0000000300497308 */ /* 0x0005e20000000800 */
        /* <DEDUP_REMOVED lines=10> */
[----:B------:R-:W-:-:S02]  /*5d50*/  IMAD.MOV.U32 R167, RZ, RZ, R161 ;  /* 0x000000ffffa77224 */ /* 0x000fc400078e00a1 */
[----:B------:R-:W-:Y:S02]  /*5d60*/  IMAD.MOV.U32 R76, RZ, RZ, R229 ;  /* 0x000000ffff4c7224 */ /* 0x000fe400078e00e5 */
[----:B--2---:R-:W-:Y:S02]  /*5d70*/  FFMA.FTZ R3, R169, c[0x0][0x2d0], -R5 ;  /* 0x0000b400a9037a23 */ /* 0x004fe40000010805 */
[----:B------:R-:W-:Y:S02]  /*5d80*/  FFMA.FTZ R4, R4, c[0x0][0x2d0], -R7 ;  /* 0x0000b40004047a23 */ /* 0x000fe40000010807 */
[----:B------:R2:W1:Y:S01]  /*5d90*/  MUFU.EX2 R72, R3 ;  /* 0x0000000300487308 */ /* 0x0004620000000800 */
[----:B------:R-:W-:Y:S01]  /*5da0*/  IMAD.MOV.U32 R150, RZ, RZ, R149 ;  /* 0x000000ffff967224 */ /* 0x000fe200078e0095 */
[----:B------:R-:W-:Y:S02]  /*5db0*/  F2FP.PACK_AB R8, R102, R103 ;  /* 0x000000676608723e */ /* 0x000fe400000000ff */
[----:B------:R-:W-:-:S02]  /*5dc0*/  F2FP.PACK_AB R9, R74, R75 ;  /* 0x0000004b4a09723e */ /* 0x000fc400000000ff */
[----:B------:R-:W-:Y:S02]  /*5dd0*/  F2FP.PACK_AB R10, R100, R101 ;  /* 0x00000065640a723e */ /* 0x000fe400000000ff */
[----:B------:R-:W-:Y:S01]  /*5de0*/  MOV R149, R148 ;  /* 0x0000009400957202 */ /* 0x000fe20000000f00 */
[----:B------:R-:W-:Y:S02]  /*5df0*/  IMAD.MOV.U32 R148, RZ, RZ, R239 ;  /* 0x000000ffff947224 */ /* 0x000fe400078e00ef */
[----:B------:R1:W5:Y:S01]  /*5e00*/  LDL.LU R239, [R1+0x88] ;  /* 0x0000880001ef7983 */ /* 0x0003620000300800 */
[----:B--2---:R-:W-:Y:S02]  /*5e10*/  FFMA.FTZ R3, R124, c[0x0][0x2d0], -R0 ;  /* 0x0000b4007c037a23 */ /* 0x004fe40000010800 */
[----:B------:R-:W-:Y:S01]  /*5e20*/  IMAD.MOV.U32 R124, RZ, RZ, R125 ;  /* 0x000000ffff7c7224 */ /* 0x000fe200078e007d */
[----:B------:R-:W-:Y:S01]  /*5e30*/  MOV R125, R126 ;  /* 0x0000007e007d7202 */ /* 0x000fe20000000f00 */
[----:B------:R-:W-:-:S02]  /*5e40*/  IMAD.MOV.U32 R126, RZ, RZ, R156 ;  /* 0x000000ffff7e7224 */ /* 0x000fc400078e009c */
[----:B------:R-:W-:Y:S01]  /*5e50*/  IMAD.MOV.U32 R156, RZ, RZ, R120 ;  /* 0x000000ffff9c7224 */ /* 0x000fe200078e0078 */
[----:B------:R-:W-:Y:S01]  /*5e60*/  MOV R120, R121 ;  /* 0x0000007900787202 */ /* 0x000fe20000000f00 */
[----:B------:R-:W-:Y:S02]  /*5e70*/  IMAD.MOV.U32 R121, RZ, RZ, R122 ;  /* 0x000000ffff797224 */ /* 0x000fe400078e007a */
[----:B------:R-:W-:Y:S01]  /*5e80*/  IMAD.MOV.U32 R122, RZ, RZ, R123 ;  /* 0x000000ffff7a7224 */ /* 0x000fe200078e007b */
[----:B------:R-:W-:Y:S01]  /*5e90*/  MOV R123, R151 ;  /* 0x00000097007b7202 */ /* 0x000fe20000000f00 */
[----:B------:R-:W-:Y:S01]  /*5ea0*/  IMAD.MOV.U32 R151, RZ, RZ, R128 ;  /* 0x000000ffff977224 */ /* 0x000fe200078e0080 */
[----:B------:R2:W-:Y:S01]  /*5eb0*/  MUFU.EX2 R61, R3 ;  /* 0x00000003003d7308 */ /* 0x0005e20000000800 */
[----:B------:R-:W-:Y:S01]  /*5ec0*/  IMAD.MOV.U32 R128, RZ, RZ, R129 ;  /* 0x000000ffff807224 */ /* 0x000fe200078e0081 */
[----:B------:R-:W-:Y:S01]  /*5ed0*/  MOV R129, R130 ;  /* 0x0000008200817202 */ /* 0x000fe20000000f00 */
[----:B------:R-:W-:Y:S01]  /*5ee0*/  IMAD.MOV.U32 R157, RZ, RZ, R125 ;  /* 0x000000ffff9d7224 */ /* 0x000fe200078e007d */
[----:B------:R-:W-:Y:S01]  /*5ef0*/  MOV R125, R156 ;  /* 0x0000009c007d7202 */ /* 0x000fe20000000f00 */
[----:B------:R-:W-:-:S02]  /*5f00*/  IMAD.MOV.U32 R130, RZ, RZ, R238 ;  /* 0x000000ffff827224 */ /* 0x000fc400078e00ee */
[----:B--2---:R-:W-:Y:S01]  /*5f10*/  FFMA.FTZ R3, R124, c[0x0][0x2d0], -R0 ;  /* 0x0000b4007c037a23 */ /* 0x004fe20000010800 */
[----:B-1----:R-:W-:Y:S01]  /*5f20*/  F2FP.PACK_AB R11, R72, R73 ;  /* 0x00000049480b723e */ /* 0x002fe200000000ff */
[----:B------:R-:W-:Y:S01]  /*5f30*/  IMAD.MOV.U32 R124, RZ, RZ, R120 ;  /* 0x000000ffff7c7224 */ /* 0x000fe200078e0078 */
[----:B------:R-:W-:Y:S01]  /*5f40*/  MOV R120, R122 ;  /* 0x0000007a00787202 */ /* 0x000fe20000000f00 */
[----:B------:R-:W-:Y:S01]  /*5f50*/  IMAD.MOV.U32 R122, RZ, RZ, R151 ;  /* 0x000000ffff7a7224 */ /* 0x000fe200078e0097 */
[----:B------:R1:W5:Y:S01]  /*5f60*/  LDL.LU R238, [R1+0x84] ;  /* 0x0000840001ee7983 */ /* 0x0003620000300800 */
[----:B------:R-:W-:Y:S01]  /*5f70*/  IMAD.MOV.U32 R151, RZ, RZ, R129 ;  /* 0x000000ffff977224 */ /* 0x000fe200078e0081 */
[----:B------:R-:W-:Y:S01]  /*5f80*/  MOV R129, R69 ;  /* 0x0000004500817202 */ /* 0x000fe20000000f00 */
[----:B------:R-:W-:Y:S01]  /*5f90*/  IMAD.MOV.U32 R156, RZ, RZ, R121 ;  /* 0x000000ffff9c7224 */ /* 0x000fe200078e0079 */
[----:B------:R2:W1:Y:S01]  /*5fa0*/  MUFU.EX2 R69, R3 ;  /* 0x0000000300457308 */ /* 0x0004620000000800 */
[----:B------:R-:W-:Y:S01]  /*5fb0*/  IMAD.MOV.U32 R121, RZ, RZ, R123 ;  /* 0x000000ffff797224 */ /* 0x000fe200078e007b */
[----:B------:R-:W-:Y:S01]  /*5fc0*/  MOV R123, R128 ;  /* 0x00000080007b7202 */ /* 0x000fe20000000f00 */
[----:B------:R-:W-:-:S02]  /*5fd0*/  IMAD.MOV.U32 R128, RZ, RZ, R130 ;  /* 0x000000ffff807224 */ /* 0x000fc400078e0082 */
[----:B------:R-:W-:Y:S02]  /*5fe0*/  IMAD.MOV.U32 R130, RZ, RZ, R237 ;  /* 0x000000ffff827224 */ /* 0x000fe400078e00ed */
[----:B--2---:R-:W-:Y:S01]  /*5ff0*/  FFMA.FTZ R3, R157, c[0x0][0x2d0], -R0 ;  /* 0x0000b4009d037a23 */ /* 0x004fe20000010800 */
[----:B------:R-:W-:Y:S01]  /*6000*/  MOV R163, R123 ;  /* 0x0000007b00a37202 */ /* 0x000fe20000000f00 */
[----:B------:R-:W-:Y:S01]  /*6010*/  IMAD.MOV.U32 R165, RZ, RZ, R122 ;  /* 0x000000ffffa57224 */ /* 0x000fe200078e007a */
[----:B------:R-:W-:Y:S01]  /*6020*/  MOV R158, R120 ;  /* 0x00000078009e7202 */ /* 0x000fe20000000f00 */
[----:B------:R2:W-:Y:S01]  /*6030*/  MUFU.EX2 R63, R3 ;  /* 0x00000003003f7308 */ /* 0x0005e20000000800 */
[----:B------:R-:W-:Y:S01]  /*6040*/  IMAD.MOV.U32 R162, RZ, RZ, R130 ;  /* 0x000000ffffa27224 */ /* 0x000fe200078e0082 */
[----:B------:R-:W-:Y:S01]  /*6050*/  MOV R161, R124 ;  /* 0x0000007c00a17202 */ /* 0x000fe20000000f00 */
[----:B------:R-:W-:Y:S01]  /*6060*/  IMAD.MOV.U32 R164, RZ, RZ, R151 ;  /* 0x000000ffffa47224 */ /* 0x000fe200078e0097 */
[----:B----4-:R-:W-:Y:S01]  /*6070*/  HMMA.16816.F32 R140, R8, R20, R140 ;  /* 0x00000014088c723c */ /* 0x010fe2000000188c */
[----:B------:R-:W-:Y:S01]  /*6080*/  IMAD.MOV.U32 R159, RZ, RZ, R121 ;  /* 0x000000ffff9f7224 */ /* 0x000fe200078e0079 */
[----:B------:R4:W5:Y:S01]  /*6090*/  LDL.LU R237, [R1+0x80] ;  /* 0x0000800001ed7983 */ /* 0x0009620000300800 */
[----:B------:R-:W-:-:S02]  /*60a0*/  IMAD.MOV.U32 R157, RZ, RZ, R156 ;  /* 0x000000ffff9d7224 */ /* 0x000fc400078e009c */
[----:B--2---:R-:W-:Y:S01]  /*60b0*/  FFMA.FTZ R3, R168, c[0x0][0x2d0], -R0 ;  /* 0x0000b400a8037a23 */ /* 0x004fe20000010800 */
[----:B------:R-:W-:Y:S01]  /*60c0*/  MOV R166, R162 ;  /* 0x000000a200a67202 */ /* 0x000fe20000000f00 */
[----:B------:R-:W-:Y:S01]  /*60d0*/  IMAD.MOV.U32 R170, RZ, RZ, R163 ;  /* 0x000000ffffaa7224 */ /* 0x000fe200078e00a3 */
[----:B------:R-:W-:Y:S01]  /*60e0*/  MOV R156, R129 ;  /* 0x00000081009c7202 */ /* 0x000fe20000000f00 */
[----:B------:R2:W1:Y:S01]  /*60f0*/  MUFU.EX2 R62, R3 ;  /* 0x00000003003e7308 */ /* 0x0004620000000800 */
[----:B------:R-:W-:Y:S01]  /*6100*/  IMAD.MOV.U32 R171, RZ, RZ, R164 ;  /* 0x000000ffffab7224 */ /* 0x000fe200078e00a4 */
[----:B------:R-:W-:Y:S01]  /*6110*/  MOV R163, R159 ;  /* 0x0000009f00a37202 */ /* 0x000fe20000000f00 */
[----:B------:R-:W-:Y:S01]  /*6120*/  IMAD.MOV.U32 R164, RZ, RZ, R158 ;  /* 0x000000ffffa47224 */ /* 0x000fe200078e009e */
[----:B------:R-:W-:Y:S01]  /*6130*/  HMMA.16816.F32 R120, R8, R24, R112 ;  /* 0x000000180878723c */ /* 0x000fe20000001870 */
[----:B------:R-:W-:Y:S01]  /*6140*/  IMAD.MOV.U32 R151, RZ, RZ, R128 ;  /* 0x000000ffff977224 */ /* 0x000fe200078e0080 */
[----:B------:R4:W5:Y:S01]  /*6150*/  LDL.LU R236, [R1+0x7c] ;  /* 0x00007c0001ec7983 */ /* 0x0009620000300800 */
[----:B------:R-:W-:Y:S01]  /*6160*/  IMAD.MOV.U32 R162, RZ, RZ, R157 ;  /* 0x000000ffffa27224 */ /* 0x000fe200078e009d */
[----:B------:R-:W-:Y:S01]  /*6170*/  MOV R158, R127 ;  /* 0x0000007f009e7202 */ /* 0x000fe20000000f00 */
[----:B------:R-:W-:-:S02]  /*6180*/  IMAD.MOV.U32 R159, RZ, RZ, R126 ;  /* 0x000000ffff9f7224 */ /* 0x000fc400078e007e */
[----:B------:R-:W-:Y:S01]  /*6190*/  IMAD.MOV.U32 R157, RZ, RZ, R155 ;  /* 0x000000ffff9d7224 */ /* 0x000fe200078e009b */
[C---:B------:R-:W-:Y:S01]  /*61a0*/  HMMA.16816.F32 R128, R8.reuse, R26, R108 ;  /* 0x0000001a0880723c */ /* 0x040fe2000000186c */
[----:B------:R-:W-:Y:S01]  /*61b0*/  IMAD.MOV.U32 R155, RZ, RZ, R154 ;  /* 0x000000ffff9b7224 */ /* 0x000fe200078e009a */
[----:B------:R-:W-:Y:S01]  /*61c0*/  MOV R154, R235 ;  /* 0x000000eb009a7202 */ /* 0x000fe20000000f00 */
[----:B--2---:R-:W-:Y:S01]  /*61d0*/  FFMA.FTZ R3, R165, c[0x0][0x2d0], -R6 ;  /* 0x0000b400a5037a23 */ /* 0x004fe20000010806 */
[----:B------:R4:W5:Y:S01]  /*61e0*/  LDL.LU R235, [R1+0x78] ;  /* 0x0000780001eb7983 */ /* 0x0009620000300800 */
[----:B------:R-:W-:Y:S02]  /*61f0*/  IMAD.MOV.U32 R165, RZ, RZ, R160 ;  /* 0x000000ffffa57224 */ /* 0x000fe400078e00a0 */
[----:B------:R2:W-:Y:S01]  /*6200*/  MUFU.EX2 R60, R3 ;  /* 0x00000003003c7308 */ /* 0x0005e20000000800 */
[----:B------:R-:W-:Y:S01]  /*6210*/  HMMA.16816.F32 R144, R8, R22, R144 ;  /* 0x000000160890723c */ /* 0x000fe20000001890 */
[----:B------:R-:W-:-:S07]  /*6220*/  IMAD.MOV.U32 R160, RZ, RZ, R125 ;  /* 0x000000ffffa07224 */ /* 0x000fce00078e007d */
[----:B------:R-:W-:Y:S01]  /*6230*/  HMMA.16816.F32 R96, R8, R16, R96 ;  /* 0x000000100860723c */ /* 0x000fe20000001860 */
[----:B--2---:R-:W-:-:S07]  /*6240*/  FFMA.FTZ R3, R170, c[0x0][0x2d0], -R6 ;  /* 0x0000b400aa037a23 */ /* 0x004fce0000010806 */
[C---:B------:R-:W-:Y:S01]  /*6250*/  HMMA.16816.F32 R92, R8.reuse, R18, R92 ;  /* 0x00000012085c723c */ /* 0x040fe2000000185c */
[----:B------:R-:W-:Y:S02]  /*6260*/  IMAD.MOV.U32 R170, RZ, RZ, R171 ;  /* 0x000000ffffaa7224 */ /* 0x000fe400078e00ab */
[----:B------:R-:W-:Y:S01]  /*6270*/  IMAD.MOV.U32 R171, RZ, RZ, R166 ;  /* 0x000000ffffab7224 */ /* 0x000fe200078e00a6 */
[----:B------:R-:W-:Y:S01]  /*6280*/  MOV R166, R167 ;  /* 0x000000a700a67202 */ /* 0x000fe20000000f00 */
[----:B------:R-:W-:Y:S02]  /*6290*/  IMAD.MOV.U32 R167, RZ, RZ, R165 ;  /* 0x000000ffffa77224 */ /* 0x000fe400078e00a5 */
[----:B------:R-:W-:Y:S01]  /*62a0*/  IMAD.MOV.U32 R165, RZ, RZ, R163 ;  /* 0x000000ffffa57224 */ /* 0x000fe200078e00a3 */
[----:B------:R-:W-:Y:S01]  /*62b0*/  HMMA.16816.F32 R88, R8, R12, R88 ;  /* 0x0000000c0858723c */ /* 0x000fe20000001858 */
[----:B------:R-:W-:Y:S01]  /*62c0*/  MOV R163, R164 ;  /* 0x000000a400a37202 */ /* 0x000fe20000000f00 */
[----:B------:R-:W-:-:S02]  /*62d0*/  IMAD.MOV.U32 R164, RZ, RZ, R162 ;  /* 0x000000ffffa47224 */ /* 0x000fc400078e00a2 */
[----:B------:R-:W-:-:S04]  /*62e0*/  IMAD.MOV.U32 R162, RZ, RZ, R161 ;  /* 0x000000ffffa27224 */ /* 0x000fc800078e00a1 */
[----:B------:R-:W-:Y:S01]  /*62f0*/  HMMA.16816.F32 R64, R8, R14, R64 ;  /* 0x0000000e0840723c */ /* 0x000fe20000001840 */
[----:B------:R-:W-:Y:S01]  /*6300*/  MOV R161, R160 ;  /* 0x000000a000a17202 */ /* 0x000fe20000000f00 */
[----:B------:R-:W-:-:S05]  /*6310*/  IMAD.MOV.U32 R160, RZ, RZ, R159 ;  /* 0x000000ffffa07224 */ /* 0x000fca00078e009f */
[----:B------:R-:W-:Y:S02]  /*6320*/  F2FP.PACK_AB R8, R117, R184 ;  /* 0x000000b87508723e */ /* 0x000fe400000000ff */
[----:B-1----:R-:W-:Y:S02]  /*6330*/  F2FP.PACK_AB R9, R69, R61 ;  /* 0x0000003d4509723e */ /* 0x002fe400000000ff */
[----:B------:R-:W-:Y:S02]  /*6340*/  F2FP.PACK_AB R10, R106, R104 ;  /* 0x000000686a0a723e */ /* 0x000fe400000000ff */
[----:B------:R-:W-:Y:S01]  /*6350*/  F2FP.PACK_AB R11, R62, R63 ;  /* 0x0000003f3e0b723e */ /* 0x000fe200000000ff */
[----:B------:R-:W-:Y:S01]  /*6360*/  IMAD.MOV.U32 R159, RZ, RZ, R158 ;  /* 0x000000ffff9f7224 */ /* 0x000fe200078e009e */
[----:B------:R-:W-:Y:S01]  /*6370*/  MOV R158, R157 ;  /* 0x0000009d009e7202 */ /* 0x000fe20000000f00 */
[----:B------:R-:W-:Y:S01]  /*6380*/  IMAD.MOV.U32 R157, RZ, RZ, R155 ;  /* 0x000000ffff9d7224 */ /* 0x000fe200078e009b */
[----:B------:R-:W-:Y:S01]  /*6390*/  MOV R177, R166 ;  /* 0x000000a600b17202 */ /* 0x000fe20000000f00 */
[----:B------:R-:W-:-:S02]  /*63a0*/  IMAD.MOV.U32 R155, RZ, RZ, R139 ;  /* 0x000000ffff9b7224 */ /* 0x000fc400078e008b */
[----:B------:R-:W-:Y:S01]  /*63b0*/  HMMA.16816.F32 R124, R8, R24, R56 ;  /* 0x00000018087c723c */ /* 0x000fe20000001838 */
[----:B------:R1:W-:Y:S01]  /*63c0*/  MUFU.EX2 R57, R3 ;  /* 0x0000000300397308 */ /* 0x0003e20000000800 */
[----:B------:R-:W-:Y:S01]  /*63d0*/  MOV R139, R138 ;  /* 0x0000008a008b7202 */ /* 0x000fe20000000f00 */
[----:B------:R-:W-:Y:S02]  /*63e0*/  IMAD.MOV.U32 R178, RZ, RZ, R171 ;  /* 0x000000ffffb27224 */ /* 0x000fe400078e00ab */
[----:B------:R-:W-:Y:S02]  /*63f0*/  IMAD.MOV.U32 R138, RZ, RZ, R234 ;  /* 0x000000ffff8a7224 */ /* 0x000fe400078e00ea */
[----:B------:R-:W-:Y:S02]  /*6400*/  IMAD.MOV.U32 R176, RZ, RZ, R167 ;  /* 0x000000ffffb07224 */ /* 0x000fe400078e00a7 */
[----:B------:R-:W-:Y:S01]  /*6410*/  IMAD.MOV.U32 R175, RZ, RZ, R165 ;  /* 0x000000ffffaf7224 */ /* 0x000fe200078e00a5 */
[----:B------:R-:W-:Y:S01]  /*6420*/  MOV R167, R161 ;  /* 0x000000a100a77202 */ /* 0x000fe20000000f00 */
[----:B------:R-:W-:-:S02]  /*6430*/  IMAD.MOV.U32 R171, RZ, RZ, R164 ;  /* 0x000000ffffab7224 */ /* 0x000fc400078e00a4 */
[----:B-1----:R-:W-:Y:S01]  /*6440*/  FFMA.FTZ R3, R170, c[0x0][0x2d0], -R6 ;  /* 0x0000b400aa037a23 */ /* 0x002fe20000010806 */
[----:B------:R-:W-:Y:S01]  /*6450*/  MOV R170, R163 ;  /* 0x000000a300aa7202 */ /* 0x000fe20000000f00 */
[----:B------:R-:W-:Y:S01]  /*6460*/  IMAD.MOV.U32 R166, RZ, RZ, R162 ;  /* 0x000000ffffa67224 */ /* 0x000fe200078e00a2 */
[----:B------:R-:W-:Y:S01]  /*6470*/  HMMA.16816.F32 R52, R8, R26, R52 ;  /* 0x0000001a0834723c */ /* 0x000fe20000001834 */
[----:B------:R1:W-:Y:S01]  /*6480*/  MUFU.EX2 R56, R3 ;  /* 0x0000000300387308 */ /* 0x0003e20000000800 */
[----:B------:R-:W-:Y:S01]  /*6490*/  IMAD.MOV.U32 R165, RZ, RZ, R160 ;  /* 0x000000ffffa57224 */ /* 0x000fe200078e00a0 */
[----:B------:R-:W-:Y:S01]  /*64a0*/  MOV R164, R158 ;  /* 0x0000009e00a47202 */ /* 0x000fe20000000f00 */
[----:B------:R-:W-:Y:S01]  /*64b0*/  IMAD.MOV.U32 R163, RZ, RZ, R159 ;  /* 0x000000ffffa37224 */ /* 0x000fe200078e009f */
[----:B------:R-:W-:Y:S01]  /*64c0*/  MOV R160, R138 ;  /* 0x0000008a00a07202 */ /* 0x000fe20000000f00 */
[----:B------:R-:W-:Y:S01]  /*64d0*/  IMAD.MOV.U32 R161, RZ, RZ, R139 ;  /* 0x000000ffffa17224 */ /* 0x000fe200078e008b */
[----:B------:R4:W5:Y:S01]  /*64e0*/  LDL.LU R234, [R1+0x74] ;  /* 0x0000740001ea7983 */ /* 0x0009620000300800 */
[----:B------:R-:W-:-:S02]  /*64f0*/  IMAD.MOV.U32 R159, RZ, RZ, R137 ;  /* 0x000000ffff9f7224 */ /* 0x000fc400078e0089 */
[----:B------:R-:W-:Y:S02]  /*6500*/  IMAD.MOV.U32 R158, RZ, RZ, R136 ;  /* 0x000000ffff9e7224 */ /* 0x000fe400078e0088 */
[----:B------:R-:W-:Y:S01]  /*6510*/  HMMA.16816.F32 R136, R8, R20, R44 ;  /* 0x000000140888723c */ /* 0x000fe2000000182c */
[----:B-1----:R-:W-:Y:S02]  /*6520*/  FFMA.FTZ R3, R178, c[0x0][0x2d0], -R6 ;  /* 0x0000b400b2037a23 */ /* 0x002fe40000010806 */
[----:B------:R-:W-:Y:S02]  /*6530*/  IMAD.MOV.U32 R178, RZ, RZ, R177 ;  /* 0x000000ffffb27224 */ /* 0x000fe400078e00b1 */
[----:B------:R-:W-:Y:S01]  /*6540*/  IMAD.MOV.U32 R177, RZ, RZ, R176 ;  /* 0x000000ffffb17224 */ /* 0x000fe200078e00b0 */
[----:B------:R-:W-:Y:S01]  /*6550*/  MOV R176, R175 ;  /* 0x000000af00b07202 */ /* 0x000fe20000000f00 */
[----:B------:R-:W-:Y:S01]  /*6560*/  IMAD.MOV.U32 R175, RZ, RZ, R170 ;  /* 0x000000ffffaf7224 */ /* 0x000fe200078e00aa */
[----:B------:R1:W-:Y:S01]  /*6570*/  MUFU.EX2 R45, R3 ;  /* 0x00000003002d7308 */ /* 0x0003e20000000800 */
[----:B------:R-:W-:Y:S01]  /*6580*/  IMAD.MOV.U32 R170, RZ, RZ, R171 ;  /* 0x000000ffffaa7224 */ /* 0x000fe200078e00ab */
[----:B------:R-:W-:Y:S01]  /*6590*/  MOV R171, R166 ;  /* 0x000000a600ab7202 */ /* 0x000fe20000000f00 */
[----:B------:R-:W-:-:S02]  /*65a0*/  IMAD.MOV.U32 R162, RZ, RZ, R157 ;  /* 0x000000ffffa27224 */ /* 0x000fc400078e009d */
[----:B------:R-:W-:Y:S02]  /*65b0*/  IMAD.MOV.U32 R166, RZ, RZ, R167 ;  /* 0x000000ffffa67224 */ /* 0x000fe400078e00a7 */
[----:B------:R-:W-:Y:S01]  /*65c0*/  IMAD.MOV.U32 R167, RZ, RZ, R165 ;  /* 0x000000ffffa77224 */ /* 0x000fe200078e00a5 */
[----:B------:R-:W-:Y:S01]  /*65d0*/  MOV R165, R163 ;  /* 0x000000a300a57202 */ /* 0x000fe20000000f00 */
[----:B------:R-:W-:Y:S01]  /*65e0*/  IMAD.MOV.U32 R163, RZ, RZ, R164 ;  /* 0x000000ffffa37224 */ /* 0x000fe200078e00a4 */
[----:B------:R-:W-:Y:S01]  /*65f0*/  MOV R157, R233 ;  /* 0x000000e9009d7202 */ /* 0x000fe20000000f00 */
[----:B-1----:R-:W-:Y:S01]  /*6600*/  FFMA.FTZ R3, R178, c[0x0][0x2d0], -R5 ;  /* 0x0000b400b2037a23 */ /* 0x002fe20000010805 */
[C---:B------:R-:W-:Y:S01]  /*6610*/  HMMA.16816.F32 R48, R8.reuse, R12, R48 ;  /* 0x0000000c0830723c */ /* 0x040fe20000001830 */
[----:B------:R-:W-:Y:S01]  /*6620*/  IMAD.MOV.U32 R178, RZ, RZ, R177 ;  /* 0x000000ffffb27224 */ /* 0x000fe200078e00b1 */
[----:B------:R-:W-:Y:S01]  /*6630*/  MOV R177, R176 ;  /* 0x000000b000b17202 */ /* 0x000fe20000000f00 */
[----:B------:R-:W-:Y:S01]  /*6640*/  IMAD.MOV.U32 R176, RZ, RZ, R175 ;  /* 0x000000ffffb07224 */ /* 0x000fe200078e00af */
[----:B------:R-:W1:Y:S01]  /*6650*/  MUFU.EX2 R24, R4 ;  /* 0x0000000400187308 */ /* 0x000e620000000800 */
[----:B------:R-:W-:Y:S01]  /*6660*/  IMAD.MOV.U32 R175, RZ, RZ, R170 ;  /* 0x000000ffffaf7224 */ /* 0x000fe200078e00aa */
[----:B------:R-:W-:Y:S01]  /*6670*/  MOV R170, R171 ;  /* 0x000000ab00aa7202 */ /* 0x000fe20000000f00 */
[----:B------:R-:W-:Y:S01]  /*6680*/  IMAD.MOV.U32 R164, RZ, RZ, R162 ;  /* 0x000000ffffa47224 */ /* 0x000fe200078e00a2 */
[----:B------:R-:W-:Y:S01]  /*6690*/  MOV R162, R161 ;  /* 0x000000a100a27202 */ /* 0x000fe20000000f00 */
[----:B------:R-:W-:Y:S01]  /*66a0*/  IMAD.MOV.U32 R171, RZ, RZ, R166 ;  /* 0x000000ffffab7224 */ /* 0x000fe200078e00a6 */
[C---:B------:R-:W-:Y:S01]  /*66b0*/  HMMA.16816.F32 R40, R8.reuse, R22, R40 ;  /* 0x000000160828723c */ /* 0x040fe20000001828 */
[----:B------:R-:W-:Y:S01]  /*66c0*/  IMAD.MOV.U32 R166, RZ, RZ, R167 ;  /* 0x000000ffffa67224 */ /* 0x000fe200078e00a7 */
[----:B------:R-:W-:Y:S01]  /*66d0*/  MOV R167, R165 ;  /* 0x000000a500a77202 */ /* 0x000fe20000000f00 */
[----:B------:R-:W-:Y:S01]  /*66e0*/  IMAD.MOV.U32 R161, RZ, RZ, R160 ;  /* 0x000000ffffa17224 */ /* 0x000fe200078e00a0 */
[----:B------:R2:W-:Y:S01]  /*66f0*/  MUFU.EX2 R44, R3 ;  /* 0x00000003002c7308 */ /* 0x0005e20000000800 */
[----:B------:R-:W-:Y:S01]  /*6700*/  IMAD.MOV.U32 R160, RZ, RZ, R159 ;  /* 0x000000ffffa07224 */ /* 0x000fe200078e009f */
[----:B------:R-:W-:Y:S01]  /*6710*/  MOV R159, R158 ;  /* 0x0000009e009f7202 */ /* 0x000fe20000000f00 */
[----:B------:R-:W-:Y:S01]  /*6720*/  IMAD.MOV.U32 R165, RZ, RZ, R163 ;  /* 0x000000ffffa57224 */ /* 0x000fe200078e00a3 */
[----:B------:R-:W-:Y:S01]  /*6730*/  HMMA.16816.F32 R28, R8, R14, R28 ;  /* 0x0000000e081c723c */ /* 0x000fe2000000181c */
[----:B------:R-:W-:Y:S01]  /*6740*/  IMAD.MOV.U32 R163, RZ, RZ, R164 ;  /* 0x000000ffffa37224 */ /* 0x000fe200078e00a4 */
[----:B------:R-:W-:Y:S01]  /*6750*/  MOV R164, R162 ;  /* 0x000000a200a47202 */ /* 0x000fe20000000f00 */
[----:B------:R-:W-:Y:S01]  /*6760*/  IMAD.MOV.U32 R158, RZ, RZ, R157 ;  /* 0x000000ffff9e7224 */ /* 0x000fe200078e009d */
[----:B------:R4:W5:Y:S01]  /*6770*/  LDL.LU R233, [R1+0x70] ;  /* 0x0000700001e97983 */ /* 0x0009620000300800 */
[----:B------:R-:W-:-:S02]  /*6780*/  IMAD.MOV.U32 R242, RZ, RZ, R177 ;  /* 0x000000fffff27224 */ /* 0x000fc400078e00b1 */
[----:B------:R-:W-:Y:S01]  /*6790*/  IMAD.MOV.U32 R157, RZ, RZ, R156 ;  /* 0x000000ffff9d7224 */ /* 0x000fe200078e009c */
[----:B------:R-:W-:Y:S01]  /*67a0*/  MOV R156, R151 ;  /* 0x00000097009c7202 */ /* 0x000fe20000000f00 */
[----:B------:R-:W-:Y:S02]  /*67b0*/  IMAD.MOV.U32 R162, RZ, RZ, R161 ;  /* 0x000000ffffa27224 */ /* 0x000fe400078e00a1 */
[----:B--2---:R-:W-:Y:S01]  /*67c0*/  FFMA.FTZ R3, R178, c[0x0][0x2d0], -R5 ;  /* 0x0000b400b2037a23 */ /* 0x004fe20000010805 */
[----:B------:R-:W-:Y:S01]  /*67d0*/  MOV R178, R171 ;  /* 0x000000ab00b27202 */ /* 0x000fe20000000f00 */
[----:B------:R-:W-:Y:S01]  /*67e0*/  IMAD.MOV.U32 R174, RZ, RZ, R170 ;  /* 0x000000ffffae7224 */ /* 0x000fe200078e00aa */
[----:B------:R-:W-:Y:S01]  /*67f0*/  MOV R172, R176 ;  /* 0x000000b000ac7202 */ /* 0x000fe20000000f00 */
[----:B------:R-:W-:Y:S01]  /*6800*/  IMAD.MOV.U32 R161, RZ, RZ, R160 ;  /* 0x000000ffffa17224 */ /* 0x000fe200078e00a0 */
[----:B------:R-:W-:Y:S01]  /*6810*/  MOV R160, R159 ;  /* 0x0000009f00a07202 */ /* 0x000fe20000000f00 */
[----:B------:R-:W-:Y:S01]  /*6820*/  IMAD.MOV.U32 R151, RZ, RZ, R232 ;  /* 0x000000ffff977224 */ /* 0x000fe200078e00e8 */
[----:B------:R2:W-:Y:S01]  /*6830*/  MUFU.EX2 R27, R3 ;  /* 0x00000003001b7308 */ /* 0x0005e20000000800 */
[----:B------:R-:W-:-:S02]  /*6840*/  IMAD.MOV.U32 R159, RZ, RZ, R158 ;  /* 0x000000ffff9f7224 */ /* 0x000fc400078e009e */
[----:B------:R-:W-:Y:S01]  /*6850*/  IMAD.MOV.U32 R173, RZ, RZ, R175 ;  /* 0x000000ffffad7224 */ /* 0x000fe200078e00af */
[----:B------:R-:W-:Y:S01]  /*6860*/  MOV R77, R174 ;  /* 0x000000ae004d7202 */ /* 0x000fe20000000f00 */
        /* <DEDUP_REMOVED lines=8> */
[----:B--2---:R-:W-:-:S02]  /*68f0*/  FFMA.FTZ R3, R242, c[0x0][0x2d0], -R5 ;  /* 0x0000b400f2037a23 */ /* 0x004fc40000010805 */
[----:B------:R-:W-:Y:S02]  /*6900*/  IMAD.MOV.U32 R176, RZ, RZ, R167 ;  /* 0x000000ffffb07224 */ /* 0x000fe400078e00a7 */
[----:B------:R-:W-:Y:S01]  /*6910*/  IMAD.MOV.U32 R183, RZ, RZ, R172 ;  /* 0x000000ffffb77224 */ /* 0x000fe200078e00ac */
[----:B------:R2:W-:Y:S01]  /*6920*/  MUFU.EX2 R26, R3 ;  /* 0x00000003001a7308 */ /* 0x0005e20000000800 */
[----:B------:R-:W-:Y:S02]  /*6930*/  IMAD.MOV.U32 R78, RZ, RZ, R173 ;  /* 0x000000ffff4e7224 */ /* 0x000fe400078e00ad */
[----:B------:R-:W-:Y:S02]  /*6940*/  IMAD.MOV.U32 R171, RZ, RZ, R164 ;  /* 0x000000ffffab7224 */ /* 0x000fe400078e00a4 */
[----:B------:R-:W-:Y:S02]  /*6950*/  IMAD.MOV.U32 R177, RZ, RZ, R166 ;  /* 0x000000ffffb17224 */ /* 0x000fe400078e00a6 */
[----:B------:R-:W-:Y:S01]  /*6960*/  IMAD.MOV.U32 R167, RZ, RZ, R161 ;  /* 0x000000ffffa77224 */ /* 0x000fe200078e00a1 */
[----:B------:R-:W-:Y:S01]  /*6970*/  MOV R161, R156 ;  /* 0x0000009c00a17202 */ /* 0x000fe20000000f00 */
[----:B------:R-:W-:Y:S01]  /*6980*/  IMAD.MOV.U32 R165, RZ, RZ, R160 ;  /* 0x000000ffffa57224 */ /* 0x000fe200078e00a0 */
[----:B------:R-:W-:Y:S01]  /*6990*/  MOV R179, R176 ;  /* 0x000000b000b37202 */ /* 0x000fe20000000f00 */
[----:B------:R-:W-:-:S02]  /*69a0*/  IMAD.MOV.U32 R160, RZ, RZ, R151 ;  /* 0x000000ffffa07224 */ /* 0x000fc400078e0097 */
[----:B--2---:R-:W-:Y:S01]  /*69b0*/  FFMA.FTZ R3, R83, c[0x0][0x2d0], -R5 ;  /* 0x0000b40053037a23 */ /* 0x004fe20000010805 */
        /* <DEDUP_REMOVED lines=8> */
[----:B------:R-:W-:Y:S01]  /*6a40*/  MOV R172, R171 ;  /* 0x000000ab00ac7202 */ /* 0x000fe20000000f00 */
[----:B------:R-:W-:Y:S01]  /*6a50*/  IMAD.MOV.U32 R170, RZ, RZ, R163 ;  /* 0x000000ffffaa7224 */ /* 0x000fe200078e00a3 */
[----:B------:R-:W-:Y:S01]  /*6a60*/  MOV R135, R134 ;  /* 0x0000008600877202 */ /* 0x000fe20000000f00 */
[----:B------:R-:W-:-:S02]  /*6a70*/  IMAD.MOV.U32 R182, RZ, RZ, R177 ;  /* 0x000000ffffb67224 */ /* 0x000fc400078e00b1 */
[----:B------:R-:W-:Y:S02]  /*6a80*/  IMAD.MOV.U32 R183, RZ, RZ, R228 ;  /* 0x000000ffffb77224 */ /* 0x000fe400078e00e4 */
[----:B------:R-:W-:Y:S02]  /*6a90*/  IMAD.MOV.U32 R174, RZ, RZ, R167 ;  /* 0x000000ffffae7224 */ /* 0x000fe400078e00a7 */
[----:B------:R-:W-:Y:S01]  /*6aa0*/  IMAD.MOV.U32 R171, RZ, RZ, R160 ;  /* 0x000000ffffab7224 */ /* 0x000fe200078e00a0 */
[----:B------:R-:W-:Y:S01]  /*6ab0*/  MOV R160, R156 ;  /* 0x0000009c00a07202 */ /* 0x000fe20000000f00 */
[----:B------:R-:W-:Y:S02]  /*6ac0*/  IMAD.MOV.U32 R176, RZ, RZ, R164 ;  /* 0x000000ffffb07224 */ /* 0x000fe400078e00a4 */
[----:B------:R-:W-:Y:S02]  /*6ad0*/  IMAD.MOV.U32 R134, RZ, RZ, R231 ;  /* 0x000000ffff867224 */ /* 0x000fe400078e00e7 */
[----:B------:R-:W-:-:S02]  /*6ae0*/  FFMA.FTZ R6, R77, c[0x0][0x2d0], -R0 ;  /* 0x0000b4004d067a23 */ /* 0x000fc40000010800 */
[--C-:B------:R-:W-:Y:S02]  /*6af0*/  FFMA.FTZ R12, R78, c[0x0][0x2d0], -R0.reuse ;  /* 0x0000b4004e0c7a23 */ /* 0x100fe40000010800 */
[--C-:B------:R-:W-:Y:S02]  /*6b00*/  FFMA.FTZ R4, R79, c[0x0][0x2d0], -R0.reuse ;  /* 0x0000b4004f047a23 */ /* 0x100fe40000010800 */
[----:B------:R-:W-:Y:S01]  /*6b10*/  FFMA.FTZ R13, R179, c[0x0][0x2d0], -R0 ;  /* 0x0000b400b30d7a23 */ /* 0x000fe20000010800 */
[----:B------:R-:W-:Y:S01]  /*6b20*/  MOV R163, R159 ;  /* 0x0000009f00a37202 */ /* 0x000fe20000000f00 */
[----:B------:R-:W-:Y:S02]  /*6b30*/  IMAD.MOV.U32 R162, RZ, RZ, R157 ;  /* 0x000000ffffa27224 */ /* 0x000fe400078e009d */
[----:B------:R-:W-:Y:S01]  /*6b40*/  IMAD.MOV.U32 R242, RZ, RZ, R170 ;  /* 0x000000fffff27224 */ /* 0x000fe200078e00aa */
[----:B------:R3:W-:Y:S01]  /*6b50*/  MUFU.EX2 R25, R3 ;  /* 0x0000000300197308 */ /* 0x0007e20000000800 */
[----:B------:R-:W-:Y:S01]  /*6b60*/  FADD.FTZ R0, R183, R182 ;  /* 0x000000b6b7007221 */ /* 0x000fe20000010000 */
[----:B------:R-:W-:Y:S01]  /*6b70*/  MOV R86, R171 ;  /* 0x000000ab00567202 */ /* 0x000fe20000000f00 */
[----:B------:R-:W-:Y:S01]  /*6b80*/  IMAD.MOV.U32 R173, RZ, RZ, R166 ;  /* 0x000000ffffad7224 */ /* 0x000fe200078e00a6 */
[----:B------:R-:W-:Y:S01]  /*6b90*/  MOV R151, R230 ;  /* 0x000000e600977202 */ /* 0x000fe20000000f00 */
[----:B------:R-:W-:-:S02]  /*6ba0*/  IMAD.MOV.U32 R156, RZ, RZ, R148 ;  /* 0x000000ffff9c7224 */ /* 0x000fc400078e0094 */
[----:B------:R-:W-:Y:S01]  /*6bb0*/  FADD.FTZ R20, R181, R180 ;  /* 0x000000b4b5147221 */ /* 0x000fe20000010000 */
[----:B------:R-:W-:Y:S01]  /*6bc0*/  HMMA.16816.F32 R36, R8, R18, R36 ;  /* 0x000000120824723c */ /* 0x000fe20000001824 */
[----:B------:R-:W-:Y:S02]  /*6bd0*/  FFMA.FTZ R5, R83, c[0x0][0x2d0], -R7 ;  /* 0x0000b40053057a23 */ /* 0x000fe40000010807 */
[----:B------:R-:W-:Y:S01]  /*6be0*/  FADD.FTZ R22, R251, R248 ;  /* 0x000000f8fb167221 */ /* 0x000fe20000010000 */
[----:B------:R-:W-:Y:S01]  /*6bf0*/  MOV R178, R165 ;  /* 0x000000a500b27202 */ /* 0x000fe20000000f00 */
[----:B------:R-:W-:Y:S01]  /*6c00*/  IMAD.MOV.U32 R182, RZ, RZ, R174 ;  /* 0x000000ffffb67224 */ /* 0x000fe200078e00ae */
[----:B------:R4:W5:Y:S01]  /*6c10*/  LDL.LU R231, [R1+0x68] ;  /* 0x0000680001e77983 */ /* 0x0009620000300800 */
[----:B------:R-:W-:Y:S02]  /*6c20*/  IMAD.MOV.U32 R159, RZ, RZ, R135 ;  /* 0x000000ffff9f7224 */ /* 0x000fe400078e0087 */
[----:B------:R-:W-:Y:S01]  /*6c30*/  IMAD.MOV.U32 R170, RZ, RZ, R161 ;  /* 0x000000ffffaa7224 */ /* 0x000fe200078e00a1 */
[----:B------:R-:W-:Y:S01]  /*6c40*/  MOV R158, R134 ;  /* 0x00000086009e7202 */ /* 0x000fe20000000f00 */
[----:B------:R-:W-:-:S02]  /*6c50*/  IMAD.MOV.U32 R174, RZ, RZ, R176 ;  /* 0x000000ffffae7224 */ /* 0x000fc400078e00b0 */
[----:B---3--:R-:W-:Y:S01]  /*6c60*/  FFMA.FTZ R3, R119, c[0x0][0x2d0], -R7 ;  /* 0x0000b40077037a23 */ /* 0x008fe20000010807 */
[----:B------:R-:W-:Y:S01]  /*6c70*/  MOV R175, R162 ;  /* 0x000000a200af7202 */ /* 0x000fe20000000f00 */
[----:B------:R-:W-:Y:S01]  /*6c80*/  IMAD.MOV.U32 R157, RZ, RZ, R133 ;  /* 0x000000ffff9d7224 */ /* 0x000fe200078e0085 */
[----:B------:R2:W-:Y:S01]  /*6c90*/  MUFU.EX2 R15, R5 ;  /* 0x00000005000f7308 */ /* 0x0005e20000000800 */
[----:B------:R-:W-:Y:S02]  /*6ca0*/  FFMA.FTZ R7, R76, c[0x0][0x2d0], -R7 ;  /* 0x0000b4004c077a23 */ /* 0x000fe40000010807 */
[----:B------:R-:W-:Y:S02]  /*6cb0*/  FADD.FTZ R21, R242, R252 ;  /* 0x000000fcf2157221 */ /* 0x000fe40000010000 */
        /* <DEDUP_REMOVED lines=8> */
[----:B------:R-:W-:Y:S01]  /*6d40*/  IMAD.MOV.U32 R161, RZ, RZ, R157 ;  /* 0x000000ffffa17224 */ /* 0x000fe200078e009d */
[----:B------:R-:W1:Y:S01]  /*6d50*/  LDSM.16.MT88.4 R132, [R224+0x3100] ;  /* 0x00310000e084783b */ /* 0x000e620000004200 */
[----:B--2---:R-:W-:Y:S01]  /*6d60*/  FADD.FTZ R5, R174, R0 ;  /* 0x00000000ae057221 */ /* 0x004fe20000010000 */
[----:B------:R2:W-:Y:S01]  /*6d70*/  MUFU.EX2 R23, R3 ;  /* 0x0000000300177308 */ /* 0x0005e20000000800 */
[----:B------:R-:W-:Y:S01]  /*6d80*/  IMAD.MOV.U32 R159, RZ, RZ, R151 ;  /* 0x000000ffff9f7224 */ /* 0x000fe200078e0097 */
[----:B------:R-:W-:Y:S01]  /*6d90*/  LDSM.16.MT88.4 R164, [R225+0x3100] ;  /* 0x00310000e1a4783b */ /* 0x000fe20000004200 */
[----:B------:R-:W-:-:S02]  /*6da0*/  IMAD.MOV.U32 R162, RZ, RZ, R158 ;  /* 0x000000ffffa27224 */ /* 0x000fc400078e009e */
[----:B------:R-:W-:Y:S01]  /*6db0*/  FADD.FTZ R0, R76, R22 ;  /* 0x000000164c007221 */ /* 0x000fe20000010000 */
[----:B------:R-:W-:Y:S01]  /*6dc0*/  LDSM.16.MT88.4 R16, [R226+0x3100] ;  /* 0x00310000e210783b */ /* 0x000fe20000004200 */
[----:B---3--:R-:W-:Y:S01]  /*6dd0*/  FADD.FTZ R4, R86, R20 ;  /* 0x0000001456047221 */ /* 0x008fe20000010000 */
[----:B------:R3:W1:Y:S01]  /*6de0*/  MUFU.EX2 R9, R6 ;  /* 0x0000000600097308 */ /* 0x0006620000000800 */
[----:B------:R-:W-:Y:S01]  /*6df0*/  FADD.FTZ R5, R77, R5 ;  /* 0x000000054d057221 */ /* 0x000fe20000010000 */
[----:B------:R4:W5:Y:S01]  /*6e00*/  LDL.LU R230, [R1+0x64] ;  /* 0x0000640001e67983 */ /* 0x0009620000300800 */
[----:B------:R-:W-:Y:S02]  /*6e10*/  IMAD.MOV.U32 R158, RZ, RZ, R150 ;  /* 0x000000ffff9e7224 */ /* 0x000fe400078e0096 */
[----:B------:R-:W-:Y:S01]  /*6e20*/  FADD.FTZ R4, R183, R4 ;  /* 0x00000004b7047221 */ /* 0x000fe20000010000 */
[----:B------:R-:W-:Y:S01]  /*6e30*/  MOV R157, R149 ;  /* 0x00000095009d7202 */ /* 0x000fe20000000f00 */
[----:B--2---:R-:W-:Y:S01]  /*6e40*/  FADD.FTZ R3, R82, R21 ;  /* 0x0000001552037221 */ /* 0x004fe20000010000 */
[----:B------:R-:W-:Y:S01]  /*6e50*/  MOV R81, R161 ;  /* 0x000000a100517202 */ /* 0x000fe20000000f00 */
[----:B------:R-:W-:-:S02]  /*6e60*/  IMAD.MOV.U32 R169, RZ, RZ, R163 ;  /* 0x000000ffffa97224 */ /* 0x000fc400078e00a3 */
[----:B------:R-:W-:Y:S02]  /*6e70*/  IMAD.MOV.U32 R83, RZ, RZ, R159 ;  /* 0x000000ffff537224 */ /* 0x000fe400078e009f */
[----:B------:R-:W-:Y:S01]  /*6e80*/  IMAD.MOV.U32 R80, RZ, RZ, R162 ;  /* 0x000000ffff507224 */ /* 0x000fe200078e00a2 */
[----:B------:R-:W-:Y:S01]  /*6e90*/  MOV R78, R177 ;  /* 0x000000b1004e7202 */ /* 0x000fe20000000f00 */
[----:B---3--:R-:W-:Y:S01]  /*6ea0*/  FADD.FTZ R6, R154, R3 ;  /* 0x000000039a067221 */ /* 0x008fe20000010000 */
[----:B------:R-:W-:Y:S01]  /*6eb0*/  MOV R170, R158 ;  /* 0x0000009e00aa7202 */ /* 0x000fe20000000f00 */
[----:B------:R-:W-:Y:S02]  /*6ec0*/  FADD.FTZ R3, R152, R0 ;  /* 0x0000000098037221 */ /* 0x000fe40000010000 */
[----:B------:R-:W-:Y:S01]  /*6ed0*/  IMAD.MOV.U32 R79, RZ, RZ, R178 ;  /* 0x000000ffff4f7224 */ /* 0x000fe200078e00b2 */
[----:B------:R2:W-:Y:S01]  /*6ee0*/  MUFU.EX2 R14, R7 ;  /* 0x00000007000e7308 */ /* 0x0005e20000000800 */
[----:B------:R-:W-:Y:S01]  /*6ef0*/  FADD.FTZ R0, R87, R5 ;  /* 0x0000000557007221 */ /* 0x000fe20000010000 */
[----:B------:R-:W3:Y:S01]  /*6f00*/  LDSM.16.MT88.4 R148, [R227+0x3100] ;  /* 0x00310000e394783b */ /* 0x000ee20000004200 */
[----:B------:R-:W-:-:S02]  /*6f10*/  FADD.FTZ R5, R243, R4 ;  /* 0x00000004f3057221 */ /* 0x000fc40000010000 */
[----:B------:R-:W-:Y:S01]  /*6f20*/  IMAD.MOV.U32 R82, RZ, RZ, R83 ;  /* 0x000000ffff527224 */ /* 0x000fe200078e0053 */
[----:B------:R4:W5:Y:S01]  /*6f30*/  LDL.LU R229, [R1+0x60] ;  /* 0x0000600001e57983 */ /* 0x0009620000300800 */
[----:B------:R-:W-:Y:S02]  /*6f40*/  FADD.FTZ R4, R169, R6 ;  /* 0x00000006a9047221 */ /* 0x000fe40000010000 */
[----:B------:R-:W-:Y:S02]  /*6f50*/  FADD.FTZ R3, R80, R3 ;  /* 0x0000000350037221 */ /* 0x000fe40000010000 */
[----:B------:R-:W-:Y:S01]  /*6f60*/  IMAD.MOV.U32 R171, RZ, RZ, R157 ;  /* 0x000000ffffab7224 */ /* 0x000fe200078e009d */
[----:B------:R-:W-:Y:S01]  /*6f70*/  MOV R76, R79 ;  /* 0x0000004f004c7202 */ /* 0x000fe20000000f00 */
[----:B------:R-:W-:Y:S01]  /*6f80*/  FADD.FTZ R0, R81, R0 ;  /* 0x0000000051007221 */ /* 0x000fe20000010000 */
[----:B------:R-:W1:Y:S01]  /*6f90*/  MUFU.EX2 R10, R12 ;  /* 0x0000000c000a7308 */ /* 0x000e620000000800 */
[----:B------:R-:W-:Y:S01]  /*6fa0*/  FADD.FTZ R8, R246, R5 ;  /* 0x00000005f6087221 */ /* 0x000fe20000010000 */
[----:B------:R4:W5:Y:S01]  /*6fb0*/  LDL.LU R228, [R1+0x5c] ;  /* 0x00005c0001e47983 */ /* 0x0009620000300800 */
[----:B------:R-:W-:-:S02]  /*6fc0*/  IMAD.MOV.U32 R242, RZ, RZ, R172 ;  /* 0x000000fffff27224 */ /* 0x000fc400078e00ac */
[----:B------:R-:W-:Y:S02]  /*6fd0*/  IMAD.MOV.U32 R83, RZ, RZ, R78 ;  /* 0x000000ffff537224 */ /* 0x000fe400078e004e */
[----:B--2---:R-:W-:Y:S02]  /*6fe0*/  FADD.FTZ R7, R82, R4 ;  /* 0x0000000452077221 */ /* 0x004fe40000010000 */
[----:B------:R-:W-:Y:S02]  /*6ff0*/  FADD.FTZ R6, R170, R3 ;  /* 0x00000003aa067221 */ /* 0x000fe40000010000 */
[----:B------:R-:W-:Y:S01]  /*7000*/  IMAD.MOV.U32 R77, RZ, RZ, R182 ;  /* 0x000000ffff4d7224 */ /* 0x000fe200078e00b6 */
[----:B------:R-:W-:Y:S01]  /*7010*/  MOV R79, R155 ;  /* 0x0000009b004f7202 */ /* 0x000fe20000000f00 */
[----:B------:R-:W-:Y:S01]  /*7020*/  FADD.FTZ R5, R171, R0 ;  /* 0x00000000ab057221 */ /* 0x000fe20000010000 */
[----:B------:R-:W2:Y:S01]  /*7030*/  MUFU.EX2 R13, R13 ;  /* 0x0000000d000d7308 */ /* 0x000ea20000000800 */
[----:B------:R-:W-:Y:S01]  /*7040*/  FADD.FTZ R4, R249, R8 ;  /* 0x00000008f9047221 */ /* 0x000fe20000010000 */
[----:B------:R4:W5:Y:S01]  /*7050*/  LDL.LU R119, [R1+0x58] ;  /* 0x0000580001777983 */ /* 0x0009620000300800 */
[----:B------:R-:W-:-:S02]  /*7060*/  IMAD.MOV.U32 R78, RZ, RZ, R242 ;  /* 0x000000ffff4e7224 */ /* 0x000fc400078e00f2 */
[----:B------:R-:W-:Y:S02]  /*7070*/  FADD.FTZ R3, R83, R7 ;  /* 0x0000000753037221 */ /* 0x000fe40000010000 */
[----:B------:R-:W-:Y:S02]  /*7080*/  FADD.FTZ R0, R76, R6 ;  /* 0x000000064c007221 */ /* 0x000fe40000010000 */
[----:B------:R-:W-:Y:S02]  /*7090*/  IMAD.MOV.U32 R242, RZ, RZ, R153 ;  /* 0x000000fffff27224 */ /* 0x000fe400078e0099 */
[----:B------:R-:W-:Y:S02]  /*70a0*/  FADD.FTZ R6, R77, R5 ;  /* 0x000000054d067221 */ /* 0x000fe40000010000 */
[----:B------:R-:W-:Y:S02]  /*70b0*/  FADD.FTZ R4, R245, R4 ;  /* 0x00000004f5047221 */ /* 0x000fe40000010000 */
[----:B------:R-:W-:-:S02]  /*70c0*/  FADD.FTZ R5, R78, R3 ;  /* 0x000000034e057221 */ /* 0x000fc40000010000 */
[----:B------:R-:W-:Y:S02]  /*70d0*/  FADD.FTZ R3, R79, R0 ;  /* 0x000000004f037221 */ /* 0x000fe40000010000 */
[----:B------:R-:W-:Y:S02]  /*70e0*/  FADD.FTZ R0, R242, R6 ;  /* 0x00000006f2007221 */ /* 0x000fe40000010000 */
[----:B------:R-:W-:Y:S02]  /*70f0*/  FADD.FTZ R4, R215, R4 ;  /* 0x00000004d7047221 */ /* 0x000fe40000010000 */
        /* <DEDUP_REMOVED lines=62> */
[----:B-1----:R-:W-:-:S02]  /*74e0*/  FADD.FTZ R3, R24, R0 ;  /* 0x0000000018037221 */ /* 0x002fc40000010000 */
        /* <DEDUP_REMOVED lines=12> */
[----:B--2---:R-:W-:Y:S02]  /*75b0*/  FADD.FTZ R4, R13, R4 ;  /* 0x000000040d047221 */ /* 0x004fe40000010000 */
[----:B------:R-:W-:Y:S02]  /*75c0*/  FADD.FTZ R0, R25, R0 ;  /* 0x0000000019007221 */ /* 0x000fe40000010000 */
[----:B------:R-:W-:Y:S01]  /*75d0*/  FADD.FTZ R3, R45, R3 ;  /* 0x000000032d037221 */ /* 0x000fe20000010000 */
[----:B------:R4:W-:Y:S04]  /*75e0*/  STL [R1+0x1c], R5 ;  /* 0x00001c0501007387 */ /* 0x0009e80000100800 */
[----:B------:R4:W-:Y:S04]  /*75f0*/  STL [R1+0x18], R4 ;  /* 0x0000180401007387 */ /* 0x0009e80000100800 */
[----:B------:R4:W-:Y:S04]  /*7600*/  STL [R1+0x24], R0 ;  /* 0x0000240001007387 */ /* 0x0009e80000100800 */
[----:B------:R4:W-:Y:S01]  /*7610*/  STL [R1+0x20], R3 ;  /* 0x0000200301007387 */ /* 0x0009e20000100800 */
[----:B------:R-:W-:-:S02]  /*7620*/  F2FP.PACK_AB R176, R57, R60 ;  /* 0x0000003c39b0723e */ /* 0x000fc400000000ff */
[----:B------:R-:W-:Y:S02]  /*7630*/  F2FP.PACK_AB R177, R27, R44 ;  /* 0x0000002c1bb1723e */ /* 0x000fe400000000ff */
[----:B------:R-:W-:Y:S02]  /*7640*/  F2FP.PACK_AB R178, R45, R56 ;  /* 0x000000382db2723e */ /* 0x000fe400000000ff */
[----:B------:R-:W-:Y:S02]  /*7650*/  F2FP.PACK_AB R179, R25, R26 ;  /* 0x0000001a19b3723e */ /* 0x000fe400000000ff */
[----:B------:R-:W-:Y:S02]  /*7660*/  F2FP.PACK_AB R180, R23, R24 ;  /* 0x0000001817b4723e */ /* 0x000fe400000000ff */
[----:B------:R-:W-:Y:S02]  /*7670*/  F2FP.PACK_AB R181, R10, R9 ;  /* 0x000000090ab5723e */ /* 0x000fe400000000ff */
[----:B------:R-:W-:-:S02]  /*7680*/  F2FP.PACK_AB R182, R14, R15 ;  /* 0x0000000f0eb6723e */ /* 0x000fc400000000ff */
[----:B------:R-:W-:Y:S01]  /*7690*/  F2FP.PACK_AB R183, R13, R11 ;  /* 0x0000000b0db7723e */ /* 0x000fe200000000ff */
[C---:B------:R-:W-:Y:S08]  /*76a0*/  HMMA.16816.F32 R120, R176.reuse, R132, R120 ;  /* 0x00000084b078723c */ /* 0x040ff00000001878 */
[C---:B------:R-:W-:Y:S08]  /*76b0*/  HMMA.16816.F32 R128, R176.reuse, R134, R128 ;  /* 0x00000086b080723c */ /* 0x040ff00000001880 */
[C---:B---3--:R-:W-:Y:S08]  /*76c0*/  HMMA.16816.F32 R140, R176.reuse, R148, R140 ;  /* 0x00000094b08c723c */ /* 0x048ff0000000188c */
[C---:B------:R-:W-:Y:S08]  /*76d0*/  HMMA.16816.F32 R144, R176.reuse, R150, R144 ;  /* 0x00000096b090723c */ /* 0x040ff00000001890 */
[C---:B------:R-:W-:Y:S08]  /*76e0*/  HMMA.16816.F32 R156, R176.reuse, R164, R96 ;  /* 0x000000a4b09c723c */ /* 0x040ff00000001860 */
[----:B------:R-:W-:Y:S08]  /*76f0*/  HMMA.16816.F32 R160, R176, R166, R92 ;  /* 0x000000a6b0a0723c */ /* 0x000ff0000000185c */
[C---:B------:R-:W-:Y:S08]  /*7700*/  HMMA.16816.F32 R124, R180.reuse, R132, R124 ;  /* 0x00000084b47c723c */ /* 0x040ff0000000187c */
[C---:B------:R-:W-:Y:S08]  /*7710*/  HMMA.16816.F32 R136, R180.reuse, R148, R136 ;  /* 0x00000094b488723c */ /* 0x040ff00000001888 */
[----:B------:R-:W-:Y:S08]  /*7720*/  HMMA.16816.F32 R152, R180, R164, R32 ;  /* 0x000000a4b498723c */ /* 0x000ff00000001820 */
[----:B------:R-:W-:Y:S08]  /*7730*/  HMMA.16816.F32 R172, R176, R16, R88 ;  /* 0x00000010b0ac723c */ /* 0x000ff00000001858 */
[C---:B------:R-:W-:Y:S08]  /*7740*/  HMMA.16816.F32 R132, R180.reuse, R134, R52 ;  /* 0x00000086b484723c */ /* 0x040ff00000001834 */
[C---:B------:R-:W-:Y:S08]  /*7750*/  HMMA.16816.F32 R148, R180.reuse, R150, R40 ;  /* 0x00000096b494723c */ /* 0x040ff00000001828 */
[C---:B------:R-:W-:Y:S08]  /*7760*/  HMMA.16816.F32 R164, R180.reuse, R166, R36 ;  /* 0x000000a6b4a4723c */ /* 0x040ff00000001824 */
[----:B------:R-:W-:Y:S08]  /*7770*/  HMMA.16816.F32 R168, R180, R16, R48 ;  /* 0x00000010b4a8723c */ /* 0x000ff00000001830 */
[-C--:B------:R-:W-:Y:S08]  /*7780*/  HMMA.16816.F32 R176, R176, R18.reuse, R64 ;  /* 0x00000012b0b0723c */ /* 0x080ff00000001840 */
[----:B------:R-:W-:Y:S01]  /*7790*/  HMMA.16816.F32 R180, R180, R18, R28 ;  /* 0x00000012b4b4723c */ /* 0x000fe2000000181c */
[----:B------:R-:W-:Y:S07]  /*77a0*/  @!P1 BRA `(.L_x_2) ;  /* 0x0000566000009947 */ /* 0x000fee0003800000 */
[----:B----4-:R-:W2:Y:S01]  /*77b0*/  LDL.LU R242, [R1] ;  /* 0x0000000001f27983 */ /* 0x010ea20000300800 */
[----:B------:R-:W-:Y:S01]  /*77c0*/  UMOV UR6, 0x5 ;  /* 0x0000000500067882 */ /* 0x000fe20000000000 */
[----:B------:R-:W-:Y:S01]  /*77d0*/  IMAD.MOV.U32 R116, RZ, RZ, R70 ;  /* 0x000000ffff747224 */ /* 0x000fe200078e0046 */
[----:B------:R-:W-:Y:S01]  /*77e0*/  ULDC.64 UR4, c[0x0][0x208] ;  /* 0x0000820000047ab9 */ /* 0x000fe20000000a00 */
[----:B------:R-:W-:Y:S01]  /*77f0*/  IMAD.MOV.U32 R3, RZ, RZ, R71 ;  /* 0x000000ffff037224 */ /* 0x000fe200078e0047 */
[----:B------:R-:W-:Y:S01]  /*7800*/  MOV R118, R2 ;  /* 0x0000000200767202 */ /* 0x000fe20000000f00 */
[----:B------:R-:W-:Y:S01]  /*7810*/  USHF.L.U64.HI UR5, UR4, UR6, UR5 ;  /* 0x0000000604057299 */ /* 0x000fe20008010205 */
[----:B------:R-:W-:Y:S01]  /*7820*/  MOV R117, R68 ;  /* 0x0000004400757202 */ /* 0x000fe20000000f00 */
[----:B------:R-:W-:Y:S01]  /*7830*/  USHF.L.U32 UR4, UR4, 0x5, URZ ;  /* 0x0000000504047899 */ /* 0x000fe2000800063f */
[----:B--2---:R-:W-:-:S07]  /*7840*/  IADD3 R242, R242, -0x2, RZ ;  /* 0xfffffffef2f27810 */ /* 0x004fce0007ffe0ff */
[----:B------:R-:W2:Y:S04]  /*7850*/  LDL.LU.64 R76, [R1+0x8] ;  /* 0x00000800014c7983 */ /* 0x000ea80000300a00 */
[----:B------:R-:W3:Y:S04]  /*7860*/  LDL.LU.64 R78, [R1+0x10] ;  /* 0x00001000014e7983 */ /* 0x000ee80000300a00 */
[----:B------:R-:W4:Y:S01]  /*7870*/  LDL R83, [R1+0x28] ;  /* 0x0000280001537983 */ /* 0x000f220000100800 */
[----:B--2---:R-:W-:-:S02]  /*7880*/  MOV R5, R77 ;  /* 0x0000004d00057202 */ /* 0x004fc40000000f00 */
[----:B---3--:R-:W-:Y:S02]  /*7890*/  MOV R4, R78 ;  /* 0x0000004e00047202 */ /* 0x008fe40000000f00 */
[----:B----4-:R-:W-:-:S03]  /*78a0*/  SHF.L.U32 R241, R83, 0x1, RZ ;  /* 0x0000000153f17819 */ /* 0x010fc600000006ff */
[----:B------:R1:W-:Y:S04]  /*78b0*/  STL.64 [R1+0x38], R4 ;  /* 0x0000380401007387 */ /* 0x0003e80000100a00 */
.L_x_3:
[----:B--2---:R-:W2:Y:S01]  /*78c0*/  LDL.64 R72, [R1+0x38] ;  /* 0x0000380001487983 */ /* 0x004ea20000100a00 */
[----:B------:R-:W-:Y:S04]  /*78d0*/  DEPBAR.LE SB0, 0x0 ;  /* 0x000080000000791a */ /* 0x000fe80000000000 */
[----:B------:R-:W-:Y:S01]  /*78e0*/  SHF.R.S32.HI R0, RZ, 0x1f, R242 ;  /* 0x0000001fff007819 */ /* 0x000fe200000114f2 */
[----:B------:R-:W-:Y:S01]  /*78f0*/  BAR.SYNC.DEFER_BLOCKING 0x0 ;  /* 0x0000000000007b1d */ /* 0x000fe20000010000 */
[----:B------:R-:W-:Y:S04]  /*7900*/  IMAD.WIDE.U32 R84, R242, c[0x0][0x208], RZ ;  /* 0x00008200f2547a25 */ /* 0x000fe800078e00ff */
[----:B------:R-:W-:Y:S03]  /*7910*/  IMAD R0, R0, c[0x0][0x208], RZ ;  /* 0x0000820000007a24 */ /* 0x000fe600078e02ff */
[----:B-----5:R-:W-:Y:S01]  /*7920*/  STL [R1+0x58], R230 ;  /* 0x000058e601007387 */ /* 0x020fe20000100800 */
[----:B------:R-:W-:Y:S03]  /*7930*/  IMAD R0, R242, c[0x0][0x20c], R0 ;  /* 0x00008300f2007a24 */ /* 0x000fe600078e0200 */
[----:B------:R-:W-:Y:S02]  /*7940*/  STL [R1+0x5c], R119 ;  /* 0x00005c7701007387 */ /* 0x000fe40000100800 */
[----:B------:R-:W-:Y:S02]  /*7950*/  IADD3 R0, R85, R0, RZ ;  /* 0x0000000055007210 */ /* 0x000fe40007ffe0ff */
[----:B------:R-:W-:Y:S03]  /*7960*/  STL [R1+0x60], R234 ;  /* 0x000060ea01007387 */ /* 0x000fe60000100800 */
[----:B------:R-:W-:Y:S01]  /*7970*/  IMAD R0, R0, 0x70, RZ ;  /* 0x0000007000007824 */ /* 0x000fe200078e02ff */
[----:B------:R-:W-:Y:S04]  /*7980*/  STL [R1+0x64], R233 ;  /* 0x000064e901007387 */ /* 0x000fe80000100800 */
[----:B------:R-:W-:Y:S08]  /*7990*/  LDSM.16.M88.4 R112, [R230+0x7100] ;  /* 0x00710000e670783b */ /* 0x000ff00000000200 */
[----:B------:R-:W3:Y:S08]  /*79a0*/  LDSM.16.M88.4 R16, [R119+0x3900] ;  /* 0x003900007710783b */ /* 0x000ef00000000200 */
[----:B------:R-:W4:Y:S08]  /*79b0*/  LDSM.16.M88.4 R108, [R230+0x9100] ;  /* 0x00910000e66c783b */ /* 0x000f300000000200 */
[----:B------:R-:W1:Y:S08]  /*79c0*/  LDSM.16.M88.4 R32, [R119+0x4100] ;  /* 0x004100007720783b */ /* 0x000e700000000200 */
[----:B------:R-:W1:Y:S08]  /*79d0*/  LDSM.16.M88.4 R48, [R119+0x4900] ;  /* 0x004900007730783b */ /* 0x000e700000000200 */
[----:B------:R-:W1:Y:S08]  /*79e0*/  LDSM.16.M88.4 R64, [R119+0x5100] ;  /* 0x005100007740783b */ /* 0x000e700000000200 */
[----:B------:R-:W1:Y:S08]  /*79f0*/  LDSM.16.M88.4 R80, [R119+0x5900] ;  /* 0x005900007750783b */ /* 0x000e700000000200 */
[----:B------:R-:W1:Y:S08]  /*7a00*/  LDSM.16.M88.4 R96, [R119+0x6100] ;  /* 0x006100007760783b */ /* 0x000e700000000200 */
[----:B------:R-:W1:Y:S08]  /*7a10*/  LDSM.16.M88.4 R184, [R119+0x6900] ;  /* 0x0069000077b8783b */ /* 0x000e700000000200 */
[----:B------:R-:W-:Y:S08]  /*7a20*/  LDSM.16.M88.4 R188, [R233+0x7100] ;  /* 0x00710000e9bc783b */ /* 0x000ff00000000200 */
[----:B------:R-:W1:Y:S08]  /*7a30*/  LDSM.16.M88.4 R192, [R234] ;  /* 0x00000000eac0783b */ /* 0x000e700000000200 */
[----:B------:R-:W1:Y:S08]  /*7a40*/  LDSM.16.M88.4 R196, [R233+0x9100] ;  /* 0x00910000e9c4783b */ /* 0x000e700000000200 */
[----:B------:R-:W1:Y:S08]  /*7a50*/  LDSM.16.M88.4 R200, [R240] ;  /* 0x00000000f0c8783b */ /* 0x000e700000000200 */
[----:B------:R-:W1:Y:S08]  /*7a60*/  LDSM.16.M88.4 R204, [R239] ;  /* 0x00000000efcc783b */ /* 0x000e700000000200 */
[----:B------:R-:W1:Y:S08]  /*7a70*/  LDSM.16.M88.4 R208, [R238] ;  /* 0x00000000eed0783b */ /* 0x000e700000000200 */
[----:B------:R-:W1:Y:S08]  /*7a80*/  LDSM.16.M88.4 R212, [R237] ;  /* 0x00000000edd4783b */ /* 0x000e700000000200 */
[----:B------:R-:W1:Y:S08]  /*7a90*/  LDSM.16.M88.4 R216, [R236] ;  /* 0x00000000ecd8783b */ /* 0x000e700000000200 */
[----:B------:R-:W1:Y:S08]  /*7aa0*/  LDSM.16.M88.4 R220, [R235] ;  /* 0x00000000ebdc783b */ /* 0x000e700000000200 */
[----:B------:R-:W-:Y:S01]  /*7ab0*/  STL [R1+0x68], R240 ;  /* 0x000068f001007387 */ /* 0x000fe20000100800 */
[----:B--2---:R-:W-:Y:S01]  /*7ac0*/  IMAD.WIDE.U32 R84, R84, 0x70, R72 ;  /* 0x0000007054547825 */ /* 0x004fe200078e0048 */
[-C--:B-1-3--:R-:W-:Y:S04]  /*7ad0*/  HMMA.16816.F32 R4, R112, R16.reuse, RZ ;  /* 0x000000107004723c */ /* 0x08afe800000018ff */
[C---:B------:R-:W-:Y:S02]  /*7ae0*/  LEA R90, P1, R84.reuse, c[0x0][0x1f8], 0x1 ;  /* 0x00007e00545a7a11 */ /* 0x040fe400078208ff */
[----:B------:R-:W-:Y:S02]  /*7af0*/  IADD3 R0, R85, R0, RZ ;  /* 0x0000000055007210 */ /* 0x000fe40007ffe0ff */
[C---:B----4-:R-:W-:Y:S04]  /*7b00*/  HMMA.16816.F32 R8, R108.reuse, R16, RZ ;  /* 0x000000106c08723c */ /* 0x050fe800000018ff */
[----:B------:R-:W-:Y:S02]  /*7b10*/  LEA.HI.X R91, R84, c[0x0][0x1fc], R0, 0x1, P1 ;  /* 0x00007f00545b7a11 */ /* 0x000fe400008f0c00 */
[----:B------:R-:W-:Y:S02]  /*7b20*/  IADD3 R88, P1, R90, UR4, RZ ;  /* 0x000000045a587c10 */ /* 0x000fe4000ff3e0ff */
[-C--:B------:R-:W-:Y:S01]  /*7b30*/  HMMA.16816.F32 R12, R108, R18.reuse, RZ ;  /* 0x000000126c0c723c */ /* 0x080fe200000018ff */
[----:B------:R-:W-:Y:S01]  /*7b40*/  @!PT LDS RZ, [RZ] ;  /* 0x00000000fffff984 */ /* 0x000fe20000000800 */
[----:B------:R-:W-:Y:S01]  /*7b50*/  @!PT LDS RZ, [RZ] ;  /* 0x00000000fffff984 */ /* 0x000fe20000000800 */
[----:B------:R-:W-:Y:S01]  /*7b60*/  @!PT LDS RZ, [RZ] ;  /* 0x00000000fffff984 */ /* 0x000fe20000000800 */
[----:B------:R1:W-:Y:S03]  /*7b70*/  LDGSTS.E.BYPASS.LTC128B.128 [R241+0x100], [R90.64], !P0 ;  /* 0x001000005af17fae */ /* 0x0003e6000c101d48 */
[----:B------:R-:W-:Y:S02]  /*7b80*/  IADD3.X R89, R91, UR5, RZ, P1, !PT ;  /* 0x000000055b597c10 */ /* 0x000fe40008ffe4ff */
[----:B------:R-:W-:Y:S02]  /*7b90*/  IADD3 R94, P2, R88, UR4, RZ ;  /* 0x00000004585e7c10 */ /* 0x000fe4000ff5e0ff */
[C---:B------:R-:W-:Y:S01]  /*7ba0*/  HMMA.16816.F32 R16, R112.reuse, R18, RZ ;  /* 0x000000127010723c */ /* 0x040fe200000018ff */
[----:B------:R1:W-:Y:S03]  /*7bb0*/  LDGSTS.E.BYPASS.LTC128B.128 [R241+0x900], [R88.64], !P0 ;  /* 0x0090000058f17fae */ /* 0x0003e6000c101d48 */
[----:B------:R-:W-:Y:S02]  /*7bc0*/  IADD3.X R95, R89, UR5, RZ, P2, !PT ;  /* 0x00000005595f7c10 */ /* 0x000fe400097fe4ff */
[----:B------:R-:W-:Y:S02]  /*7bd0*/  IADD3 R92, P1, R94, UR4, RZ ;  /* 0x000000045e5c7c10 */ /* 0x000fe4000ff3e0ff */
[-C--:B------:R-:W-:Y:S01]  /*7be0*/  HMMA.16816.F32 R20, R112, R32.reuse, RZ ;  /* 0x000000207014723c */ /* 0x080fe200000018ff */
        /* <DEDUP_REMOVED lines=9> */
[----:B------:R-:W-:Y:S04]  /*7c80*/  IADD3.X R103, R101, UR5, RZ, P1, !PT ;  /* 0x0000000565677c10 */ /* 0x000fe80008ffe4ff */
[C---:B------:R-:W-:Y:S01]  /*7c90*/  HMMA.16816.F32 R32, R112.reuse, R34, RZ ;  /* 0x000000227020723c */ /* 0x040fe200000018ff */
[----:B------:R4:W-:Y:S07]  /*7ca0*/  LDGSTS.E.BYPASS.LTC128B.128 [R241+0x2900], [R102.64], !P0 ;  /* 0x0290000066f17fae */ /* 0x0009ee000c101d48 */
[-C--:B------:R-:W-:Y:S08]  /*7cb0*/  HMMA.16816.F32 R36, R112, R48.reuse, RZ ;  /* 0x000000307024723c */ /* 0x080ff000000018ff */
[C---:B------:R-:W-:Y:S04]  /*7cc0*/  HMMA.16816.F32 R40, R108.reuse, R48, RZ ;  /* 0x000000306c28723c */ /* 0x040fe800000018ff */
[----:B---3--:R-:W-:Y:S04]  /*7cd0*/  IADD3 R100, P1, R102, UR4, RZ ;  /* 0x0000000466647c10 */ /* 0x008fe8000ff3e0ff */
[-C--:B------:R-:W-:Y:S01]  /*7ce0*/  HMMA.16816.F32 R44, R108, R50.reuse, RZ ;  /* 0x000000326c2c723c */ /* 0x080fe200000018ff */
[----:B------:R-:W-:Y:S02]  /*7cf0*/  IADD3.X R101, R103, UR5, RZ, P1, !PT ;  /* 0x0000000567657c10 */ /* 0x000fe40008ffe4ff */
[C---:B------:R-:W-:Y:S02]  /*7d00*/  ISETP.GT.AND P1, PT, R242.reuse, RZ, PT ;  /* 0x000000fff200720c */ /* 0x040fe40003f24270 */
[----:B------:R-:W-:Y:S01]  /*7d10*/  IADD3 R242, R242, -0x1, RZ ;  /* 0xfffffffff2f27810 */ /* 0x000fe20007ffe0ff */
[----:B------:R4:W-:Y:S02]  /*7d20*/  LDGSTS.E.BYPASS.LTC128B.128 [R241+0x3100], [R100.64], !P0 ;  /* 0x0310000064f17fae */ /* 0x0009e4000c101d48 */
[C---:B------:R-:W-:Y:S06]  /*7d30*/  HMMA.16816.F32 R48, R112.reuse, R50, RZ ;  /* 0x000000327030723c */ /* 0x040fec00000018ff */
[----:B------:R-:W0:Y:S02]  /*7d40*/  LDGDEPBAR ;  /* 0x00000000000079af */ /* 0x000e240000000000 */
[-C--:B------:R-:W-:Y:S08]  /*7d50*/  HMMA.16816.F32 R52, R112, R64.reuse, RZ ;  /* 0x000000407034723c */ /* 0x080ff000000018ff */
[C---:B------:R-:W-:Y:S08]  /*7d60*/  HMMA.16816.F32 R56, R108.reuse, R64, RZ ;  /* 0x000000406c38723c */ /* 0x040ff000000018ff */
[-C--:B------:R-:W-:Y:S08]  /*7d70*/  HMMA.16816.F32 R60, R108, R66.reuse, RZ ;  /* 0x000000426c3c723c */ /* 0x080ff000000018ff */
[C---:B------:R-:W-:Y:S08]  /*7d80*/  HMMA.16816.F32 R64, R112.reuse, R66, RZ ;  /* 0x000000427040723c */ /* 0x040ff000000018ff */
[-C--:B------:R-:W-:Y:S08]  /*7d90*/  HMMA.16816.F32 R68, R112, R80.reuse, RZ ;  /* 0x000000507044723c */ /* 0x080ff000000018ff */
[C---:B------:R-:W-:Y:S08]  /*7da0*/  HMMA.16816.F32 R72, R108.reuse, R80, RZ ;  /* 0x000000506c48723c */ /* 0x040ff000000018ff */
[-C--:B------:R-:W-:Y:S08]  /*7db0*/  HMMA.16816.F32 R76, R108, R82.reuse, RZ ;  /* 0x000000526c4c723c */ /* 0x080ff000000018ff */
[C---:B------:R-:W-:Y:S08]  /*7dc0*/  HMMA.16816.F32 R80, R112.reuse, R82, RZ ;  /* 0x000000527050723c */ /* 0x040ff000000018ff */
[-C--:B------:R-:W-:Y:S08]  /*7dd0*/  HMMA.16816.F32 R84, R112, R96.reuse, RZ ;  /* 0x000000607054723c */ /* 0x080ff000000018ff */
[C---:B-1----:R-:W-:Y:S08]  /*7de0*/  HMMA.16816.F32 R88, R108.reuse, R96, RZ ;  /* 0x000000606c58723c */ /* 0x042ff000000018ff */
[-C--:B--2---:R-:W-:Y:S08]  /*7df0*/  HMMA.16816.F32 R92, R108, R98.reuse, RZ ;  /* 0x000000626c5c723c */ /* 0x084ff000000018ff */
[C---:B------:R-:W-:Y:S08]  /*7e00*/  HMMA.16816.F32 R96, R112.reuse, R98, RZ ;  /* 0x000000627060723c */ /* 0x040ff000000018ff */
[-C--:B----4-:R-:W-:Y:S08]  /*7e10*/  HMMA.16816.F32 R100, R112, R184.reuse, RZ ;  /* 0x000000b87064723c */ /* 0x090ff000000018ff */
[C---:B------:R-:W-:Y:S08]  /*7e20*/  HMMA.16816.F32 R104, R108.reuse, R184, RZ ;  /* 0x000000b86c68723c */ /* 0x040ff000000018ff */
[-C--:B------:R-:W-:Y:S08]  /*7e30*/  HMMA.16816.F32 R108, R108, R186.reuse, RZ ;  /* 0x000000ba6c6c723c */ /* 0x080ff000000018ff */
[----:B------:R-:W-:Y:S01]  /*7e40*/  HMMA.16816.F32 R112, R112, R186, RZ ;  /* 0x000000ba7070723c */ /* 0x000fe200000018ff */
[----:B------:R-:W-:Y:S07]  /*7e50*/  LDSM.16.M88.4 R184, [R231+0x7100] ;  /* 0x00710000e7b8783b */ /* 0x000fee0000000200 */
[-C--:B------:R-:W-:Y:S08]  /*7e60*/  HMMA.16816.F32 R4, R188, R192.reuse, R4 ;  /* 0x000000c0bc04723c */ /* 0x080ff00000001804 */
[C---:B------:R-:W-:Y:S08]  /*7e70*/  HMMA.16816.F32 R8, R196.reuse, R192, R8 ;  /* 0x000000c0c408723c */ /* 0x040ff00000001808 */
[-C--:B------:R-:W-:Y:S08]  /*7e80*/  HMMA.16816.F32 R12, R196, R194.reuse, R12 ;  /* 0x000000c2c40c723c */ /* 0x080ff0000000180c */
[C---:B------:R-:W-:Y:S01]  /*7e90*/  HMMA.16816.F32 R16, R188.reuse, R194, R16 ;  /* 0x000000c2bc10723c */ /* 0x040fe20000001810 */
[----:B------:R-:W1:Y:S07]  /*7ea0*/  LDSM.16.M88.4 R192, [R229+0x3900] ;  /* 0x00390000e5c0783b */ /* 0x000e6e0000000200 */
[-C--:B------:R-:W-:Y:S08]  /*7eb0*/  HMMA.16816.F32 R20, R188, R200.reuse, R20 ;  /* 0x000000c8bc14723c */ /* 0x080ff00000001814 */
[C---:B------:R-:W-:Y:S08]  /*7ec0*/  HMMA.16816.F32 R24, R196.reuse, R200, R24 ;  /* 0x000000c8c418723c */ /* 0x040ff00000001818 */
[-C--:B------:R-:W-:Y:S08]  /*7ed0*/  HMMA.16816.F32 R28, R196, R202.reuse, R28 ;  /* 0x000000cac41c723c */ /* 0x080ff0000000181c */
[C---:B------:R-:W-:Y:S01]  /*7ee0*/  HMMA.16816.F32 R32, R188.reuse, R202, R32 ;  /* 0x000000cabc20723c */ /* 0x040fe20000001820 */
[----:B------:R-:W2:Y:S07]  /*7ef0*/  LDSM.16.M88.4 R200, [R231+0x9100] ;  /* 0x00910000e7c8783b */ /* 0x000eae0000000200 */
[-C--:B------:R-:W-:Y:S08]  /*7f00*/  HMMA.16816.F32 R36, R188, R204.reuse, R36 ;  /* 0x000000ccbc24723c */ /* 0x080ff00000001824 */
[C---:B------:R-:W-:Y:S08]  /*7f10*/  HMMA.16816.F32 R40, R196.reuse, R204, R40 ;  /* 0x000000ccc428723c */ /* 0x040ff00000001828 */
[-C--:B------:R-:W-:Y:S08]  /*7f20*/  HMMA.16816.F32 R44, R196, R206.reuse, R44 ;  /* 0x000000cec42c723c */ /* 0x080ff0000000182c */
[C---:B------:R-:W-:Y:S01]  /*7f30*/  HMMA.16816.F32 R48, R188.reuse, R206, R48 ;  /* 0x000000cebc30723c */ /* 0x040fe20000001830 */
[----:B------:R-:W3:Y:S07]  /*7f40*/  LDSM.16.M88.4 R204, [R229+0x4100] ;  /* 0x00410000e5cc783b */ /* 0x000eee0000000200 */
[-C--:B------:R-:W-:Y:S08]  /*7f50*/  HMMA.16816.F32 R52, R188, R208.reuse, R52 ;  /* 0x000000d0bc34723c */ /* 0x080ff00000001834 */
[C---:B------:R-:W-:Y:S08]  /*7f60*/  HMMA.16816.F32 R56, R196.reuse, R208, R56 ;  /* 0x000000d0c438723c */ /* 0x040ff00000001838 */
[-C--:B------:R-:W-:Y:S08]  /*7f70*/  HMMA.16816.F32 R60, R196, R210.reuse, R60 ;  /* 0x000000d2c43c723c */ /* 0x080ff0000000183c */
[C---:B------:R-:W-:Y:S01]  /*7f80*/  HMMA.16816.F32 R64, R188.reuse, R210, R64 ;  /* 0x000000d2bc40723c */ /* 0x040fe20000001840 */
[----:B------:R-:W4:Y:S07]  /*7f90*/  LDSM.16.M88.4 R208, [R229+0x4900] ;  /* 0x00490000e5d0783b */ /* 0x000f2e0000000200 */
[-C--:B------:R-:W-:Y:S08]  /*7fa0*/  HMMA.16816.F32 R68, R188, R212.reuse, R68 ;  /* 0x000000d4bc44723c */ /* 0x080ff00000001844 */
[C---:B------:R-:W-:Y:S08]  /*7fb0*/  HMMA.16816.F32 R72, R196.reuse, R212, R72 ;  /* 0x000000d4c448723c */ /* 0x040ff00000001848 */
[-C--:B------:R-:W-:Y:S08]  /*7fc0*/  HMMA.16816.F32 R76, R196, R214.reuse, R76 ;  /* 0x000000d6c44c723c */ /* 0x080ff0000000184c */
[C---:B------:R-:W-:Y:S01]  /*7fd0*/  HMMA.16816.F32 R80, R188.reuse, R214, R80 ;  /* 0x000000d6bc50723c */ /* 0x040fe20000001850 */
[----:B------:R-:W-:Y:S07]  /*7fe0*/  LDSM.16.M88.4 R212, [R232+0x7100] ;  /* 0x00710000e8d4783b */ /* 0x000fee0000000200 */
[-C--:B------:R-:W-:Y:S08]  /*7ff0*/  HMMA.16816.F32 R84, R188, R216.reuse, R84 ;  /* 0x000000d8bc54723c */ /* 0x080ff00000001854 */
[C---:B------:R-:W-:Y:S08]  /*8000*/  HMMA.16816.F32 R88, R196.reuse, R216, R88 ;  /* 0x000000d8c458723c */ /* 0x040ff00000001858 */
[-C--:B------:R-:W-:Y:S08]  /*8010*/  HMMA.16816.F32 R92, R196, R218.reuse, R92 ;  /* 0x000000dac45c723c */ /* 0x080ff0000000185c */
[C---:B------:R-:W-:Y:S01]  /*8020*/  HMMA.16816.F32 R96, R188.reuse, R218, R96 ;  /* 0x000000dabc60723c */ /* 0x040fe20000001860 */
[----:B------:R-:W-:Y:S07]  /*8030*/  LDSM.16.M88.4 R216, [R228] ;  /* 0x00000000e4d8783b */ /* 0x000fee0000000200 */
[-C--:B------:R-:W-:Y:S08]  /*8040*/  HMMA.16816.F32 R100, R188, R220.reuse, R100 ;  /* 0x000000dcbc64723c */ /* 0x080ff00000001864 */
[C---:B------:R-:W-:Y:S08]  /*8050*/  HMMA.16816.F32 R104, R196.reuse, R220, R104 ;  /* 0x000000dcc468723c */ /* 0x040ff00000001868 */
[-C--:B------:R-:W-:Y:S01]  /*8060*/  HMMA.16816.F32 R108, R196, R222.reuse, R108 ;  /* 0x000000dec46c723c */ /* 0x080fe2000000186c */
[----:B------:R-:W-:Y:S07]  /*8070*/  LDSM.16.M88.4 R196, [R229+0x6100] ;  /* 0x00610000e5c4783b */ /* 0x000fee0000000200 */
[----:B------:R-:W-:Y:S01]  /*8080*/  HMMA.16816.F32 R112, R188, R222, R112 ;  /* 0x000000debc70723c */ /* 0x000fe20000001870 */
[----:B------:R-:W4:Y:S07]  /*8090*/  LDSM.16.M88.4 R188, [R229+0x5100] ;  /* 0x00510000e5bc783b */ /* 0x000f2e0000000200 */
[-C--:B-1----:R-:W-:Y:S08]  /*80a0*/  HMMA.16816.F32 R4, R184, R192.reuse, R4 ;  /* 0x000000c0b804723c */ /* 0x082ff00000001804 */
[C---:B--2---:R-:W-:Y:S08]  /*80b0*/  HMMA.16816.F32 R8, R200.reuse, R192, R8 ;  /* 0x000000c0c808723c */ /* 0x044ff00000001808 */
[-C--:B------:R-:W-:Y:S08]  /*80c0*/  HMMA.16816.F32 R12, R200, R194.reuse, R12 ;  /* 0x000000c2c80c723c */ /* 0x080ff0000000180c */
[C---:B------:R-:W-:Y:S01]  /*80d0*/  HMMA.16816.F32 R16, R184.reuse, R194, R16 ;  /* 0x000000c2b810723c */ /* 0x040fe20000001810 */
[----:B------:R-:W1:Y:S07]  /*80e0*/  LDSM.16.M88.4 R192, [R229+0x5900] ;  /* 0x00590000e5c0783b */ /* 0x000e6e0000000200 */
[-C--:B---3--:R-:W-:Y:S08]  /*80f0*/  HMMA.16816.F32 R20, R184, R204.reuse, R20 ;  /* 0x000000ccb814723c */ /* 0x088ff00000001814 */
[C---:B------:R-:W-:Y:S08]  /*8100*/  HMMA.16816.F32 R24, R200.reuse, R204, R24 ;  /* 0x000000ccc818723c */ /* 0x040ff00000001818 */
[-C--:B------:R-:W-:Y:S08]  /*8110*/  HMMA.16816.F32 R28, R200, R206.reuse, R28 ;  /* 0x000000cec81c723c */ /* 0x080ff0000000181c */
[C---:B------:R-:W-:Y:S01]  /*8120*/  HMMA.16816.F32 R32, R184.reuse, R206, R32 ;  /* 0x000000ceb820723c */ /* 0x040fe20000001820 */
[----:B------:R-:W2:Y:S07]  /*8130*/  LDSM.16.M88.4 R204, [R229+0x6900] ;  /* 0x00690000e5cc783b */ /* 0x000eae0000000200 */
[-C--:B----4-:R-:W-:Y:S08]  /*8140*/  HMMA.16816.F32 R36, R184, R208.reuse, R36 ;  /* 0x000000d0b824723c */ /* 0x090ff00000001824 */
[C---:B------:R-:W-:Y:S08]  /*8150*/  HMMA.16816.F32 R40, R200.reuse, R208, R40 ;  /* 0x000000d0c828723c */ /* 0x040ff00000001828 */
[-C--:B------:R-:W-:Y:S08]  /*8160*/  HMMA.16816.F32 R44, R200, R210.reuse, R44 ;  /* 0x000000d2c82c723c */ /* 0x080ff0000000182c */
[C---:B------:R-:W-:Y:S08]  /*8170*/  HMMA.16816.F32 R48, R184.reuse, R210, R48 ;  /* 0x000000d2b830723c */ /* 0x040ff00000001830 */
[-C--:B------:R-:W-:Y:S08]  /*8180*/  HMMA.16816.F32 R52, R184, R188.reuse, R52 ;  /* 0x000000bcb834723c */ /* 0x080ff00000001834 */
[C---:B------:R-:W-:Y:S08]  /*8190*/  HMMA.16816.F32 R56, R200.reuse, R188, R56 ;  /* 0x000000bcc838723c */ /* 0x040ff00000001838 */
[-C--:B------:R-:W-:Y:S08]  /*81a0*/  HMMA.16816.F32 R60, R200, R190.reuse, R60 ;  /* 0x000000bec83c723c */ /* 0x080ff0000000183c */
[C---:B------:R-:W-:Y:S01]  /*81b0*/  HMMA.16816.F32 R64, R184.reuse, R190, R64 ;  /* 0x000000beb840723c */ /* 0x040fe20000001840 */
[----:B------:R-:W3:Y:S07]  /*81c0*/  LDSM.16.M88.4 R188, [R232+0x9100] ;  /* 0x00910000e8bc783b */ /* 0x000eee0000000200 */
[-C--:B-1----:R-:W-:Y:S08]  /*81d0*/  HMMA.16816.F32 R68, R184, R192.reuse, R68 ;  /* 0x000000c0b844723c */ /* 0x082ff00000001844 */
[C---:B------:R-:W-:Y:S08]  /*81e0*/  HMMA.16816.F32 R72, R200.reuse, R192, R72 ;  /* 0x000000c0c848723c */ /* 0x040ff00000001848 */
[-C--:B------:R-:W-:Y:S08]  /*81f0*/  HMMA.16816.F32 R76, R200, R194.reuse, R76 ;  /* 0x000000c2c84c723c */ /* 0x080ff0000000184c */
[C---:B------:R-:W-:Y:S08]  /*8200*/  HMMA.16816.F32 R80, R184.reuse, R194, R80 ;  /* 0x000000c2b850723c */ /* 0x040ff00000001850 */
[-C--:B------:R-:W-:Y:S08]  /*8210*/  HMMA.16816.F32 R84, R184, R196.reuse, R84 ;  /* 0x000000c4b854723c */ /* 0x080ff00000001854 */
[C---:B------:R-:W-:Y:S08]  /*8220*/  HMMA.16816.F32 R88, R200.reuse, R196, R88 ;  /* 0x000000c4c858723c */ /* 0x040ff00000001858 */
[-C--:B------:R-:W-:Y:S08]  /*8230*/  HMMA.16816.F32 R92, R200, R198.reuse, R92 ;  /* 0x000000c6c85c723c */ /* 0x080ff0000000185c */
[C---:B------:R-:W-:Y:S08]  /*8240*/  HMMA.16816.F32 R96, R184.reuse, R198, R96 ;  /* 0x000000c6b860723c */ /* 0x040ff00000001860 */
[-C--:B--2---:R-:W-:Y:S08]  /*8250*/  HMMA.16816.F32 R100, R184, R204.reuse, R100 ;  /* 0x000000ccb864723c */ /* 0x084ff00000001864 */
[C---:B------:R-:W-:Y:S08]  /*8260*/  HMMA.16816.F32 R104, R200.reuse, R204, R104 ;  /* 0x000000ccc868723c */ /* 0x040ff00000001868 */
[-C--:B------:R-:W-:Y:S08]  /*8270*/  HMMA.16816.F32 R108, R200, R206.reuse, R108 ;  /* 0x000000cec86c723c */ /* 0x080ff0000000186c */
[----:B------:R-:W-:Y:S08]  /*8280*/  HMMA.16816.F32 R112, R184, R206, R112 ;  /* 0x000000ceb870723c */ /* 0x000ff00000001870 */
[-C--:B------:R-:W-:Y:S08]  /*8290*/  HMMA.16816.F32 R4, R212, R216.reuse, R4 ;  /* 0x000000d8d404723c */ /* 0x080ff00000001804 */
[C---:B---3--:R-:W-:Y:S08]  /*82a0*/  HMMA.16816.F32 R8, R188.reuse, R216, R8 ;  /* 0x000000d8bc08723c */ /* 0x048ff00000001808 */
[-C--:B------:R-:W-:Y:S08]  /*82b0*/  HMMA.16816.F32 R12, R188, R218.reuse, R12 ;  /* 0x000000dabc0c723c */ /* 0x080ff0000000180c */
[----:B------:R-:W-:Y:S01]  /*82c0*/  FMUL.FTZ R4, R4, c[0x0][0x320] ;  /* 0x0000c80004047a20 */ /* 0x000fe20000410000 */
[C---:B------:R-:W-:Y:S03]  /*82d0*/  HMMA.16816.F32 R16, R212.reuse, R218, R16 ;  /* 0x000000dad410723c */ /* 0x040fe60000001810 */
[----:B------:R-:W1:Y:S01]  /*82e0*/  MUFU.TANH R185, R4 ;  /* 0x0000000400b97308 */ /* 0x000e620000002400 */
[----:B------:R-:W-:Y:S02]  /*82f0*/  FMUL.FTZ R6, R6, c[0x0][0x320] ;  /* 0x0000c80006067a20 */ /* 0x000fe40000410000 */
[----:B------:R-:W-:Y:S02]  /*8300*/  FMUL.FTZ R5, R5, c[0x0][0x320] ;  /* 0x0000c80005057a20 */ /* 0x000fe40000410000 */
[----:B------:R-:W-:Y:S04]  /*8310*/  FMUL.FTZ R7, R7, c[0x0][0x320] ;  /* 0x0000c80007077a20 */ /* 0x000fe80000410000 */
[----:B------:R-:W-:Y:S01]  /*8320*/  FMUL.FTZ R8, R8, c[0x0][0x320] ;  /* 0x0000c80008087a20 */ /* 0x000fe20000410000 */
[----:B------:R-:W2:Y:S01]  /*8330*/  MUFU.TANH R187, R6 ;  /* 0x0000000600bb7308 */ /* 0x000ea20000002400 */
[----:B------:R-:W-:Y:S02]  /*8340*/  FMUL.FTZ R9, R9, c[0x0][0x320] ;  /* 0x0000c80009097a20 */ /* 0x000fe40000410000 */
[----:B------:R-:W-:Y:S02]  /*8350*/  FMUL.FTZ R10, R10, c[0x0][0x320] ;  /* 0x0000c8000a0a7a20 */ /* 0x000fe40000410000 */
[----:B------:R-:W-:Y:S02]  /*8360*/  FMUL.FTZ R11, R11, c[0x0][0x320] ;  /* 0x0000c8000b0b7a20 */ /* 0x000fe40000410000 */
[----:B------:R-:W-:Y:S02]  /*8370*/  FMUL.FTZ R12, R12, c[0x0][0x320] ;  /* 0x0000c8000c0c7a20 */ /* 0x000fe40000410000 */
[----:B------:R-:W-:Y:S01]  /*8380*/  FMUL.FTZ R14, R14, c[0x0][0x320] ;  /* 0x0000c8000e0e7a20 */ /* 0x000fe20000410000 */
[----:B------:R-:W-:Y:S01]  /*8390*/  MUFU.TANH R184, R5 ;  /* 0x0000000500b87308 */ /* 0x000fe20000002400 */
[----:B------:R-:W-:Y:S02]  /*83a0*/  FMUL.FTZ R13, R13, c[0x0][0x320] ;  /* 0x0000c8000d0d7a20 */ /* 0x000fe40000410000 */
[----:B------:R-:W-:Y:S01]  /*83b0*/  FMUL.FTZ R15, R15, c[0x0][0x320] ;  /* 0x0000c8000f0f7a20 */ /* 0x000fe20000410000 */
[----:B-1----:R-:W-:Y:S01]  /*83c0*/  FMNMX.FTZ R0, R185, R3, !PT ;  /* 0x00000003b9007209 */ /* 0x002fe20007810000 */
[----:B------:R-:W-:Y:S02]  /*83d0*/  FMUL.FTZ R16, R16, c[0x0][0x320] ;  /* 0x0000c80010107a20 */ /* 0x000fe40000410000 */
[----:B------:R-:W-:Y:S02]  /*83e0*/  FMUL.FTZ R19, R19, c[0x0][0x320] ;  /* 0x0000c80013137a20 */ /* 0x000fe40000410000 */
[----:B------:R-:W-:Y:S01]  /*83f0*/  FMUL.FTZ R17, R17, c[0x0][0x320] ;  /* 0x0000c80011117a20 */ /* 0x000fe20000410000 */
[----:B------:R-:W-:Y:S01]  /*8400*/  MUFU.TANH R12, R12 ;  /* 0x0000000c000c7308 */ /* 0x000fe20000002400 */
[----:B------:R-:W-:Y:S01]  /*8410*/  FMUL.FTZ R18, R18, c[0x0][0x320] ;  /* 0x0000c80012127a20 */ /* 0x000fe20000410000 */
[----:B--2---:R-:W-:Y:S08]  /*8420*/  FMNMX.FTZ R2, R187, R116, !PT ;  /* 0x00000074bb027209 */ /* 0x004ff00007810000 */
[----:B------:R1:W-:Y:S10]  /*8430*/  MUFU.TANH R186, R7 ;  /* 0x0000000700ba7308 */ /* 0x0003f40000002400 */
[----:B------:R-:W-:Y:S10]  /*8440*/  MUFU.TANH R13, R13 ;  /* 0x0000000d000d7308 */ /* 0x000ff40000002400 */
[----:B------:R-:W2:Y:S01]  /*8450*/  MUFU.TANH R195, R8 ;  /* 0x0000000800c37308 */ /* 0x000ea20000002400 */
[----:B-1----:R-:W1:Y:S09]  /*8460*/  LDSM.16.M88.4 R4, [R228+0x800] ;  /* 0x00080000e404783b */ /* 0x002e720000000200 */
[----:B------:R-:W3:Y:S10]  /*8470*/  MUFU.TANH R192, R9 ;  /* 0x0000000900c07308 */ /* 0x000ef40000002400 */
[----:B------:R-:W-:Y:S10]  /*8480*/  MUFU.TANH R194, R10 ;  /* 0x0000000a00c27308 */ /* 0x000ff40000002400 */
[----:B------:R4:W-:Y:S10]  /*8490*/  MUFU.TANH R193, R11 ;  /* 0x0000000b00c17308 */ /* 0x0009f40000002400 */
[----:B------:R-:W2:Y:S01]  /*84a0*/  MUFU.TANH R18, R18 ;  /* 0x0000001200127308 */ /* 0x000ea20000002400 */
[-C--:B-1----:R-:W-:Y:S09]  /*84b0*/  HMMA.16816.F32 R20, R212, R4.reuse, R20 ;  /* 0x00000004d414723c */ /* 0x082ff20000001814 */
[----:B------:R-:W1:Y:S01]  /*84c0*/  MUFU.TANH R16, R16 ;  /* 0x0000001000107308 */ /* 0x000e620000002400 */
[C---:B------:R-:W-:Y:S01]  /*84d0*/  HMMA.16816.F32 R24, R188.reuse, R4, R24 ;  /* 0x00000004bc18723c */ /* 0x040fe20000001818 */
[----:B----4-:R-:W4:Y:S08]  /*84e0*/  LDSM.16.M88.4 R8, [R228+0x1000] ;  /* 0x00100000e408783b */ /* 0x010f300000000200 */
[----:B------:R-:W1:Y:S01]  /*84f0*/  MUFU.TANH R19, R19 ;  /* 0x0000001300137308 */ /* 0x000e620000002400 */
[-C--:B------:R-:W-:Y:S04]  /*8500*/  HMMA.16816.F32 R28, R188, R6.reuse, R28 ;  /* 0x00000006bc1c723c */ /* 0x080fe8000000181c */
[----:B------:R-:W-:Y:S04]  /*8510*/  FMUL.FTZ R22, R22, c[0x0][0x320] ;  /* 0x0000c80016167a20 */ /* 0x000fe80000410000 */
[C---:B------:R-:W-:Y:S01]  /*8520*/  HMMA.16816.F32 R32, R212.reuse, R6, R32 ;  /* 0x00000006d420723c */ /* 0x040fe20000001820 */
[----:B------:R-:W-:Y:S01]  /*8530*/  MUFU.TANH R17, R17 ;  /* 0x0000001100117308 */ /* 0x000fe20000002400 */
[----:B------:R-:W1:Y:S02]  /*8540*/  LDSM.16.M88.4 R4, [R228+0x1800] ;  /* 0x00180000e404783b */ /* 0x000e640000000200 */
[----:B------:R-:W-:Y:S02]  /*8550*/  FMUL.FTZ R20, R20, c[0x0][0x320] ;  /* 0x0000c80014147a20 */ /* 0x000fe40000410000 */
[----:B------:R-:W-:Y:S02]  /*8560*/  FMUL.FTZ R23, R23, c[0x0][0x320] ;  /* 0x0000c80017177a20 */ /* 0x000fe40000410000 */
[----:B------:R-:W-:Y:S03]  /*8570*/  FMUL.FTZ R24, R24, c[0x0][0x320] ;  /* 0x0000c80018187a20 */ /* 0x000fe60000410000 */
[----:B------:R-:W1:Y:S01]  /*8580*/  MUFU.TANH R22, R22 ;  /* 0x0000001600167308 */ /* 0x000e620000002400 */
        /* <DEDUP_REMOVED lines=8> */
[-C--:B----4-:R-:W-:Y:S03]  /*8610*/  HMMA.16816.F32 R36, R212, R8.reuse, R36 ;  /* 0x00000008d424723c */ /* 0x090fe60000001824 */
[----:B------:R-:W-:Y:S02]  /*8620*/  FMUL.FTZ R34, R34, c[0x0][0x320] ;  /* 0x0000c80022227a20 */ /* 0x000fe40000410000 */
[----:B------:R-:W-:Y:S01]  /*8630*/  FMUL.FTZ R32, R32, c[0x0][0x320] ;  /* 0x0000c80020207a20 */ /* 0x000fe20000410000 */
[----:B------:R-:W-:Y:S01]  /*8640*/  MUFU.TANH R20, R20 ;  /* 0x0000001400147308 */ /* 0x000fe20000002400 */
[----:B------:R-:W-:Y:S01]  /*8650*/  FMUL.FTZ R35, R35, c[0x0][0x320] ;  /* 0x0000c80023237a20 */ /* 0x000fe20000410000 */
[C---:B------:R-:W-:Y:S04]  /*8660*/  HMMA.16816.F32 R40, R188.reuse, R8, R40 ;  /* 0x00000008bc28723c */ /* 0x040fe80000001828 */
[----:B------:R-:W-:Y:S02]  /*8670*/  FMUL.FTZ R33, R33, c[0x0][0x320] ;  /* 0x0000c80021217a20 */ /* 0x000fe40000410000 */
[----:B------:R-:W-:Y:S02]  /*8680*/  FMUL.FTZ R26, R26, c[0x0][0x320] ;  /* 0x0000c8001a1a7a20 */ /* 0x000fe40000410000 */
[----:B------:R-:W-:Y:S01]  /*8690*/  MUFU.TANH R25, R25 ;  /* 0x0000001900197308 */ /* 0x000fe20000002400 */
[-C--:B------:R-:W-:Y:S07]  /*86a0*/  HMMA.16816.F32 R44, R188, R10.reuse, R44 ;  /* 0x0000000abc2c723c */ /* 0x080fee000000182c */
[----:B------:R-:W-:Y:S01]  /*86b0*/  FMUL.FTZ R36, R36, c[0x0][0x320] ;  /* 0x0000c80024247a20 */ /* 0x000fe20000410000 */
[C---:B------:R-:W-:Y:S01]  /*86c0*/  HMMA.16816.F32 R48, R212.reuse, R10, R48 ;  /* 0x0000000ad430723c */ /* 0x040fe20000001830 */
[----:B------:R-:W4:Y:S01]  /*86d0*/  MUFU.TANH R23, R23 ;  /* 0x0000001700177308 */ /* 0x000f220000002400 */
[----:B------:R-:W2:Y:S02]  /*86e0*/  LDSM.16.M88.4 R8, [R228+0x2000] ;  /* 0x00200000e408783b */ /* 0x000ea40000000200 */
[----:B------:R-:W-:Y:S02]  /*86f0*/  FMUL.FTZ R38, R38, c[0x0][0x320] ;  /* 0x0000c80026267a20 */ /* 0x000fe40000410000 */
[----:B------:R-:W-:Y:S02]  /*8700*/  FMUL.FTZ R37, R37, c[0x0][0x320] ;  /* 0x0000c80025257a20 */ /* 0x000fe40000410000 */
[-C--:B-1----:R-:W-:Y:S03]  /*8710*/  HMMA.16816.F32 R52, R212, R4.reuse, R52 ;  /* 0x00000004d434723c */ /* 0x082fe60000001834 */
[----:B------:R-:W-:Y:S01]  /*8720*/  MUFU.TANH R34, R34 ;  /* 0x0000002200227308 */ /* 0x000fe20000002400 */
[----:B------:R-:W-:Y:S02]  /*8730*/  FMUL.FTZ R39, R39, c[0x0][0x320] ;  /* 0x0000c80027277a20 */ /* 0x000fe40000410000 */
[----:B------:R-:W-:Y:S02]  /*8740*/  FMUL.FTZ R43, R43, c[0x0][0x320] ;  /* 0x0000c8002b2b7a20 */ /* 0x000fe40000410000 */
[C---:B------:R-:W-:Y:S04]  /*8750*/  HMMA.16816.F32 R56, R188.reuse, R4, R56 ;  /* 0x00000004bc38723c */ /* 0x040fe80000001838 */
[----:B------:R-:W-:Y:S01]  /*8760*/  FMUL.FTZ R46, R46, c[0x0][0x320] ;  /* 0x0000c8002e2e7a20 */ /* 0x000fe20000410000 */
[----:B------:R-:W1:Y:S01]  /*8770*/  MUFU.TANH R21, R21 ;  /* 0x0000001500157308 */ /* 0x000e620000002400 */
[----:B------:R-:W-:Y:S02]  /*8780*/  FMUL.FTZ R41, R41, c[0x0][0x320] ;  /* 0x0000c80029297a20 */ /* 0x000fe40000410000 */
[-C--:B------:R-:W-:Y:S04]  /*8790*/  HMMA.16816.F32 R60, R188, R6.reuse, R60 ;  /* 0x00000006bc3c723c */ /* 0x080fe8000000183c */
[----:B------:R-:W-:Y:S02]  /*87a0*/  FMUL.FTZ R48, R48, c[0x0][0x320] ;  /* 0x0000c80030307a20 */ /* 0x000fe40000410000 */
[----:B------:R-:W-:Y:S01]  /*87b0*/  FMUL.FTZ R49, R49, c[0x0][0x320] ;  /* 0x0000c80031317a20 */ /* 0x000fe20000410000 */
[----:B------:R-:W1:Y:S01]  /*87c0*/  MUFU.TANH R32, R32 ;  /* 0x0000002000207308 */ /* 0x000e620000002400 */
[C---:B------:R-:W-:Y:S01]  /*87d0*/  HMMA.16816.F32 R64, R212.reuse, R6, R64 ;  /* 0x00000006d440723c */ /* 0x040fe20000001840 */
[----:B------:R-:W1:Y:S03]  /*87e0*/  LDSM.16.M88.4 R4, [R228+0x2800] ;  /* 0x00280000e404783b */ /* 0x000e660000000200 */
[----:B------:R-:W-:Y:S02]  /*87f0*/  FMUL.FTZ R54, R54, c[0x0][0x320] ;  /* 0x0000c80036367a20 */ /* 0x000fe40000410000 */
[----:B------:R-:W-:Y:S02]  /*8800*/  FMUL.FTZ R52, R52, c[0x0][0x320] ;  /* 0x0000c80034347a20 */ /* 0x000fe40000410000 */
[----:B------:R-:W-:Y:S01]  /*8810*/  FMUL.FTZ R55, R55, c[0x0][0x320] ;  /* 0x0000c80037377a20 */ /* 0x000fe20000410000 */
[----:B------:R-:W-:Y:S01]  /*8820*/  MUFU.TANH R200, R38 ;  /* 0x0000002600c87308 */ /* 0x000fe20000002400 */
[-C--:B--2---:R-:W-:Y:S03]  /*8830*/  HMMA.16816.F32 R68, R212, R8.reuse, R68 ;  /* 0x00000008d444723c */ /* 0x084fe60000001844 */
[----:B------:R-:W-:Y:S02]  /*8840*/  FMUL.FTZ R53, R53, c[0x0][0x320] ;  /* 0x0000c80035357a20 */ /* 0x000fe40000410000 */
[----:B------:R-:W-:Y:S02]  /*8850*/  FMUL.FTZ R58, R58, c[0x0][0x320] ;  /* 0x0000c8003a3a7a20 */ /* 0x000fe40000410000 */
[----:B------:R-:W-:Y:S01]  /*8860*/  FMUL.FTZ R62, R62, c[0x0][0x320] ;  /* 0x0000c8003e3e7a20 */ /* 0x000fe20000410000 */
[C---:B------:R-:W-:Y:S01]  /*8870*/  HMMA.16816.F32 R72, R188.reuse, R8, R72 ;  /* 0x00000008bc48723c */ /* 0x040fe20000001848 */
[----:B------:R-:W-:Y:S03]  /*8880*/  MUFU.TANH R28, R28 ;  /* 0x0000001c001c7308 */ /* 0x000fe60000002400 */
[----:B------:R-:W-:Y:S02]  /*8890*/  FMUL.FTZ R60, R60, c[0x0][0x320] ;  /* 0x0000c8003c3c7a20 */ /* 0x000fe40000410000 */
[----:B------:R-:W-:Y:S02]  /*88a0*/  FMUL.FTZ R66, R66, c[0x0][0x320] ;  /* 0x0000c80042427a20 */ /* 0x000fe40000410000 */
[-C--:B------:R-:W-:Y:S03]  /*88b0*/  HMMA.16816.F32 R76, R188, R10.reuse, R76 ;  /* 0x0000000abc4c723c */ /* 0x080fe6000000184c */
[----:B------:R-:W-:Y:S01]  /*88c0*/  MUFU.TANH R36, R36 ;  /* 0x0000002400247308 */ /* 0x000fe20000002400 */
[----:B------:R-:W-:Y:S02]  /*88d0*/  FMUL.FTZ R64, R64, c[0x0][0x320] ;  /* 0x0000c80040407a20 */ /* 0x000fe40000410000 */
[----:B------:R-:W-:Y:S02]  /*88e0*/  FMUL.FTZ R67, R67, c[0x0][0x320] ;  /* 0x0000c80043437a20 */ /* 0x000fe40000410000 */
[----:B------:R-:W-:Y:S01]  /*88f0*/  FMUL.FTZ R71, R71, c[0x0][0x320] ;  /* 0x0000c80047477a20 */ /* 0x000fe20000410000 */
[C---:B------:R-:W-:Y:S01]  /*8900*/  HMMA.16816.F32 R80, R212.reuse, R10, R80 ;  /* 0x0000000ad450723c */ /* 0x040fe20000001850 */
[----:B------:R-:W2:Y:S01]  /*8910*/  LDSM.16.M88.4 R8, [R228+0x3000] ;  /* 0x00300000e408783b */ /* 0x000ea20000000200 */
[----:B------:R-:W-:Y:S04]  /*8920*/  DEPBAR.LE SB0, 0x0 ;  /* 0x000080000000791a */ /* 0x000fe80000000000 */
[----:B------:R-:W2:Y:S01]  /*8930*/  MUFU.TANH R35, R35 ;  /* 0x0000002300237308 */ /* 0x000ea20000002400 */
[----:B------:R-:W-:Y:S01]  /*8940*/  FMUL.FTZ R68, R68, c[0x0][0x320] ;  /* 0x0000c80044447a20 */ /* 0x000fe20000410000 */
[-C--:B-1----:R-:W-:Y:S01]  /*8950*/  HMMA.16816.F32 R84, R212, R4.reuse, R84 ;  /* 0x00000004d454723c */ /* 0x082fe20000001854 */
[----:B------:R-:W-:Y:S04]  /*8960*/  BAR.SYNC.DEFER_BLOCKING 0x0 ;  /* 0x0000000000007b1d */ /* 0x000fe80000010000 */
[----:B------:R-:W-:Y:S02]  /*8970*/  FMUL.FTZ R57, R57, c[0x0][0x320] ;  /* 0x0000c80039397a20 */ /* 0x000fe40000410000 */
[----:B------:R-:W-:Y:S01]  /*8980*/  FMUL.FTZ R76, R76, c[0x0][0x320] ;  /* 0x0000c8004c4c7a20 */ /* 0x000fe20000410000 */
[----:B------:R1:W-:Y:S01]  /*8990*/  MUFU.TANH R222, R71 ;  /* 0x0000004700de7308 */ /* 0x0003e20000002400 */
[C---:B------:R-:W-:Y:S04]  /*89a0*/  HMMA.16816.F32 R88, R188.reuse, R4, R88 ;  /* 0x00000004bc58723c */ /* 0x040fe80000001858 */
[----:B------:R-:W-:Y:S02]  /*89b0*/  FMUL.FTZ R79, R79, c[0x0][0x320] ;  /* 0x0000c8004f4f7a20 */ /* 0x000fe40000410000 */
[----:B------:R-:W-:Y:S01]  /*89c0*/  FMUL.FTZ R61, R61, c[0x0][0x320] ;  /* 0x0000c8003d3d7a20 */ /* 0x000fe20000410000 */
[----:B------:R-:W-:Y:S01]  /*89d0*/  FMNMX.FTZ R4, R195, R117, !PT ;  /* 0x00000075c3047209 */ /* 0x000fe20007810000 */
[----:B------:R-:W-:Y:S01]  /*89e0*/  FMUL.FTZ R82, R82, c[0x0][0x320] ;  /* 0x0000c80052527a20 */ /* 0x000fe20000410000 */
[----:B------:R-:W4:Y:S01]  /*89f0*/  MUFU.TANH R33, R33 ;  /* 0x0000002100217308 */ /* 0x000f220000002400 */
[-C--:B------:R-:W-:Y:S03]  /*8a00*/  HMMA.16816.F32 R92, R188, R6.reuse, R92 ;  /* 0x00000006bc5c723c */ /* 0x080fe6000000185c */
[----:B------:R-:W-:Y:S02]  /*8a10*/  FMUL.FTZ R40, R40, c[0x0][0x320] ;  /* 0x0000c80028287a20 */ /* 0x000fe40000410000 */
[----:B------:R-:W-:Y:S02]  /*8a20*/  FMUL.FTZ R86, R86, c[0x0][0x320] ;  /* 0x0000c80056567a20 */ /* 0x000fe40000410000 */
[----:B------:R-:W-:Y:S01]  /*8a30*/  FMUL.FTZ R80, R80, c[0x0][0x320] ;  /* 0x0000c80050507a20 */ /* 0x000fe20000410000 */
[C---:B------:R-:W-:Y:S01]  /*8a40*/  HMMA.16816.F32 R96, R212.reuse, R6, R96 ;  /* 0x00000006d460723c */ /* 0x040fe20000001860 */
[----:B------:R-:W-:Y:S03]  /*8a50*/  MUFU.TANH R201, R39 ;  /* 0x0000002700c97308 */ /* 0x000fe60000002400 */
[----:B------:R-:W-:Y:S01]  /*8a60*/  FMUL.FTZ R87, R87, c[0x0][0x320] ;  /* 0x0000c80057577a20 */ /* 0x000fe20000410000 */
[----:B-1----:R-:W-:Y:S01]  /*8a70*/  FMNMX.FTZ R71, R184, R0, !PT ;  /* 0x00000000b8477209 */ /* 0x002fe20007810000 */
[----:B------:R-:W-:Y:S01]  /*8a80*/  FMUL.FTZ R85, R85, c[0x0][0x320] ;  /* 0x0000c80055557a20 */ /* 0x000fe20000410000 */
[----:B------:R-:W-:Y:S01]  /*8a90*/  FMNMX.FTZ R0, R186, R2, !PT ;  /* 0x00000002ba007209 */ /* 0x000fe20007810000 */
[-C--:B--2---:R-:W-:Y:S03]  /*8aa0*/  HMMA.16816.F32 R100, R212, R8.reuse, R100 ;  /* 0x00000008d464723c */ /* 0x084fe60000001864 */
[----:B------:R-:W-:Y:S01]  /*8ab0*/  MUFU.TANH R29, R29 ;  /* 0x0000001d001d7308 */ /* 0x000fe20000002400 */
[----:B---3--:R-:W-:Y:S01]  /*8ac0*/  FMNMX.FTZ R2, R192, R4, !PT ;  /* 0x00000004c0027209 */ /* 0x008fe20007810000 */
[----:B------:R-:W-:Y:S01]  /*8ad0*/  FMUL.FTZ R50, R50, c[0x0][0x320] ;  /* 0x0000c80032327a20 */ /* 0x000fe20000410000 */
[----:B------:R-:W-:Y:S01]  /*8ae0*/  FMNMX.FTZ R0, R18, R0, !PT ;  /* 0x0000000012007209 */ /* 0x000fe20007810000 */
[----:B------:R-:W-:Y:S01]  /*8af0*/  FMUL.FTZ R83, R83, c[0x0][0x320] ;  /* 0x0000c80053537a20 */ /* 0x000fe20000410000 */
[----:B------:R-:W-:Y:S01]  /*8b00*/  FMNMX.FTZ R71, R16, R71, !PT ;  /* 0x0000004710477209 */ /* 0x000fe20007810000 */
[----:B------:R-:W-:Y:S01]  /*8b10*/  FMUL.FTZ R88, R88, c[0x0][0x320] ;  /* 0x0000c80058587a20 */ /* 0x000fe20000410000 */
[C---:B------:R-:W-:Y:S03]  /*8b20*/  HMMA.16816.F32 R104, R188.reuse, R8, R104 ;  /* 0x00000008bc68723c */ /* 0x040fe60000001868 */
[----:B------:R-:W-:Y:S01]  /*8b30*/  MUFU.TANH R40, R40 ;  /* 0x0000002800287308 */ /* 0x000fe20000002400 */
[----:B------:R-:W-:Y:S01]  /*8b40*/  FMNMX.FTZ R2, R12, R2, !PT ;  /* 0x000000020c027209 */ /* 0x000fe20007810000 */
[----:B------:R-:W-:Y:S01]  /*8b50*/  FMUL.FTZ R81, R81, c[0x0][0x320] ;  /* 0x0000c80051517a20 */ /* 0x000fe20000410000 */
[----:B------:R-:W-:Y:S01]  /*8b60*/  FMNMX.FTZ R0, R19, R0, !PT ;  /* 0x0000000013007209 */ /* 0x000fe20007810000 */
[----:B------:R-:W-:Y:S01]  /*8b70*/  FMUL.FTZ R84, R84, c[0x0][0x320] ;  /* 0x0000c80054547a20 */ /* 0x000fe20000410000 */
[----:B------:R-:W-:Y:S01]  /*8b80*/  FMNMX.FTZ R2, R13, R2, !PT ;  /* 0x000000020d027209 */ /* 0x000fe20007810000 */
[-C--:B------:R-:W-:Y:S03]  /*8b90*/  HMMA.16816.F32 R108, R188, R10.reuse, R108 ;  /* 0x0000000abc6c723c */ /* 0x080fe6000000186c */
[----:B------:R-:W-:Y:S01]  /*8ba0*/  FMNMX.FTZ R4, R22, R0, !PT ;  /* 0x0000000016047209 */ /* 0x000fe20007810000 */
[----:B------:R-:W-:Y:S01]  /*8bb0*/  MUFU.TANH R26, R26 ;  /* 0x0000001a001a7308 */ /* 0x000fe20000002400 */
[----:B------:R-:W-:Y:S01]  /*8bc0*/  FMNMX.FTZ R71, R17, R71, !PT ;  /* 0x0000004711477209 */ /* 0x000fe20007810000 */
[----:B------:R-:W-:Y:S01]  /*8bd0*/  FMUL.FTZ R91, R91, c[0x0][0x320] ;  /* 0x0000c8005b5b7a20 */ /* 0x000fe20000410000 */
[----:B----4-:R-:W-:Y:S01]  /*8be0*/  FMNMX.FTZ R4, R23, R4, !PT ;  /* 0x0000000417047209 */ /* 0x010fe20007810000 */
[----:B------:R-:W-:Y:S04]  /*8bf0*/  HMMA.16816.F32 R112, R212, R10, R112 ;  /* 0x0000000ad470723c */ /* 0x000fe80000001870 */
[----:B------:R-:W-:Y:S01]  /*8c00*/  FMNMX.FTZ R71, R20, R71, !PT ;  /* 0x0000004714477209 */ /* 0x000fe20007810000 */
[----:B------:R-:W-:Y:S01]  /*8c10*/  FMUL.FTZ R90, R90, c[0x0][0x320] ;  /* 0x0000c8005a5a7a20 */ /* 0x000fe20000410000 */
[----:B------:R-:W1:Y:S01]  /*8c20*/  MUFU.TANH R37, R37 ;  /* 0x0000002500257308 */ /* 0x000e620000002400 */
[----:B------:R-:W-:Y:S01]  /*8c30*/  FMUL.FTZ R51, R51, c[0x0][0x320] ;  /* 0x0000c80033337a20 */ /* 0x000fe20000410000 */
[----:B------:R-:W-:Y:S01]  /*8c40*/  FMNMX.FTZ R71, R21, R71, !PT ;  /* 0x0000004715477209 */ /* 0x000fe20007810000 */
[----:B------:R-:W-:Y:S03]  /*8c50*/  FMUL.FTZ R96, R96, c[0x0][0x320] ;  /* 0x0000c80060607a20 */ /* 0x000fe60000410000 */
[----:B------:R-:W-:Y:S01]  /*8c60*/  FMUL.FTZ R98, R98, c[0x0][0x320] ;  /* 0x0000c80062627a20 */ /* 0x000fe20000410000 */
[----:B------:R-:W-:Y:S01]  /*8c70*/  FMNMX.FTZ R4, R34, R4, !PT ;  /* 0x0000000422047209 */ /* 0x000fe20007810000 */
[----:B------:R-:W-:Y:S01]  /*8c80*/  FMUL.FTZ R99, R99, c[0x0][0x320] ;  /* 0x0000c80063637a20 */ /* 0x000fe20000410000 */
[----:B------:R-:W-:Y:S01]  /*8c90*/  FMNMX.FTZ R71, R32, R71, !PT ;  /* 0x0000004720477209 */ /* 0x000fe20007810000 */
[----:B------:R-:W2:Y:S01]  /*8ca0*/  MUFU.TANH R50, R50 ;  /* 0x0000003200327308 */ /* 0x000ea20000002400 */
[----:B------:R-:W-:Y:S01]  /*8cb0*/  FMUL.FTZ R97, R97, c[0x0][0x320] ;  /* 0x0000c80061617a20 */ /* 0x000fe20000410000 */
[----:B------:R-:W-:Y:S01]  /*8cc0*/  FMNMX.FTZ R4, R35, R4, !PT ;  /* 0x0000000423047209 */ /* 0x000fe20007810000 */
[----:B------:R-:W-:Y:S01]  /*8cd0*/  FMUL.FTZ R89, R89, c[0x0][0x320] ;  /* 0x0000c80059597a20 */ /* 0x000fe20000410000 */
[----:B------:R-:W-:Y:S01]  /*8ce0*/  FMNMX.FTZ R71, R33, R71, !PT ;  /* 0x0000004721477209 */ /* 0x000fe20007810000 */
[----:B------:R-:W-:Y:S01]  /*8cf0*/  FMUL.FTZ R93, R93, c[0x0][0x320] ;  /* 0x0000c8005d5d7a20 */ /* 0x000fe20000410000 */
[----:B------:R-:W-:Y:S01]  /*8d00*/  FMNMX.FTZ R4, R200, R4, !PT ;  /* 0x00000004c8047209 */ /* 0x000fe20007810000 */
[----:B------:R-:W-:Y:S01]  /*8d10*/  FMUL.FTZ R105, R105, c[0x0][0x320] ;  /* 0x0000c80069697a20 */ /* 0x000fe20000410000 */
[----:B------:R-:W-:Y:S01]  /*8d20*/  FMNMX.FTZ R71, R36, R71, !PT ;  /* 0x0000004724477209 */ /* 0x000fe20007810000 */
[----:B------:R-:W-:Y:S01]  /*8d30*/  FMUL.FTZ R113, R113, c[0x0][0x320] ;  /* 0x0000c80071717a20 */ /* 0x000fe20000410000 */
[----:B------:R-:W3:Y:S01]  /*8d40*/  MUFU.TANH R48, R48 ;  /* 0x0000003000307308 */ /* 0x000ee20000002400 */
[----:B------:R-:W-:Y:S01]  /*8d50*/  FMUL.FTZ R94, R94, c[0x0][0x320] ;  /* 0x0000c8005e5e7a20 */ /* 0x000fe20000410000 */
[----:B------:R-:W-:Y:S01]  /*8d60*/  FMNMX.FTZ R0, R24, R2, !PT ;  /* 0x0000000218007209 */ /* 0x000fe20007810000 */
[----:B------:R-:W-:Y:S01]  /*8d70*/  FMUL.FTZ R95, R95, c[0x0][0x320] ;  /* 0x0000c8005f5f7a20 */ /* 0x000fe20000410000 */
[----:B-1----:R-:W-:Y:S01]  /*8d80*/  FMNMX.FTZ R71, R37, R71, !PT ;  /* 0x0000004725477209 */ /* 0x002fe20007810000 */
[----:B------:R-:W-:Y:S01]  /*8d90*/  FMUL.FTZ R73, R73, c[0x0][0x320] ;  /* 0x0000c80049497a20 */ /* 0x000fe20000410000 */
[----:B------:R-:W-:Y:S01]  /*8da0*/  FMNMX.FTZ R0, R25, R0, !PT ;  /* 0x0000000019007209 */ /* 0x000fe20007810000 */
[----:B------:R-:W-:Y:S02]  /*8db0*/  FMUL.FTZ R77, R77, c[0x0][0x320] ;  /* 0x0000c8004d4d7a20 */ /* 0x000fe40000410000 */
[----:B------:R-:W-:Y:S01]  /*8dc0*/  FMUL.FTZ R103, R103, c[0x0][0x320] ;  /* 0x0000c80067677a20 */ /* 0x000fe20000410000 */
[----:B------:R-:W1:Y:S01]  /*8dd0*/  MUFU.TANH R51, R51 ;  /* 0x0000003300337308 */ /* 0x000e620000002400 */
[----:B------:R-:W-:Y:S01]  /*8de0*/  FMUL.FTZ R108, R108, c[0x0][0x320] ;  /* 0x0000c8006c6c7a20 */ /* 0x000fe20000410000 */
[----:B------:R-:W-:Y:S01]  /*8df0*/  FMNMX.FTZ R0, R28, R0, !PT ;  /* 0x000000001c007209 */ /* 0x000fe20007810000 */
[----:B------:R-:W-:Y:S02]  /*8e00*/  FMUL.FTZ R92, R92, c[0x0][0x320] ;  /* 0x0000c8005c5c7a20 */ /* 0x000fe40000410000 */
[----:B------:R-:W-:Y:S01]  /*8e10*/  FMUL.FTZ R112, R112, c[0x0][0x320] ;  /* 0x0000c80070707a20 */ /* 0x000fe20000410000 */
[----:B------:R-:W-:Y:S01]  /*8e20*/  FMNMX.FTZ R0, R29, R0, !PT ;  /* 0x000000001d007209 */ /* 0x000fe20007810000 */
[----:B------:R-:W-:Y:S02]  /*8e30*/  FMUL.FTZ R104, R104, c[0x0][0x320] ;  /* 0x0000c80068687a20 */ /* 0x000fe40000410000 */
[----:B------:R-:W-:Y:S01]  /*8e40*/  FMUL.FTZ R74, R74, c[0x0][0x320] ;  /* 0x0000c8004a4a7a20 */ /* 0x000fe20000410000 */
[----:B------:R-:W4:Y:S01]  /*8e50*/  MUFU.TANH R49, R49 ;  /* 0x0000003100317308 */ /* 0x000f220000002400 */
[----:B------:R-:W-:Y:S01]  /*8e60*/  FMUL.FTZ R78, R78, c[0x0][0x320] ;  /* 0x0000c8004e4e7a20 */ /* 0x000fe20000410000 */
[----:B------:R-:W-:Y:S01]  /*8e70*/  FMNMX.FTZ R2, R40, R0, !PT ;  /* 0x0000000028027209 */ /* 0x000fe20007810000 */
[----:B------:R-:W-:Y:S01]  /*8e80*/  FMUL.FTZ R107, R107, c[0x0][0x320] ;  /* 0x0000c8006b6b7a20 */ /* 0x000fe20000410000 */
[----:B------:R-:W-:Y:S01]  /*8e90*/  FMNMX.FTZ R0, R201, R4, !PT ;  /* 0x00000004c9007209 */ /* 0x000fe20007810000 */
[----:B------:R-:W-:Y:S01]  /*8ea0*/  FMUL.FTZ R106, R106, c[0x0][0x320] ;  /* 0x0000c8006a6a7a20 */ /* 0x000fe20000410000 */
[----:B------:R-:W-:Y:S01]  /*8eb0*/  FMNMX.FTZ R4, R194, R118, !PT ;  /* 0x00000076c2047209 */ /* 0x000fe20007810000 */
[----:B------:R-:W-:Y:S01]  /*8ec0*/  FMUL.FTZ R65, R65, c[0x0][0x320] ;  /* 0x0000c80041417a20 */ /* 0x000fe20000410000 */
[----:B--2---:R-:W-:Y:S01]  /*8ed0*/  FMNMX.FTZ R0, R50, R0, !PT ;  /* 0x0000000032007209 */ /* 0x004fe20007810000 */
[----:B------:R-:W-:Y:S01]  /*8ee0*/  FMUL.FTZ R70, R70, c[0x0][0x320] ;  /* 0x0000c80046467a20 */ /* 0x000fe20000410000 */
[----:B------:R-:W2:Y:S01]  /*8ef0*/  MUFU.TANH R216, R54 ;  /* 0x0000003600d87308 */ /* 0x000ea20000002400 */
[----:B------:R-:W-:Y:S01]  /*8f00*/  FMNMX.FTZ R4, R193, R4, !PT ;  /* 0x00000004c1047209 */ /* 0x000fe20007810000 */
[----:B------:R-:W-:Y:S01]  /*8f10*/  FMUL.FTZ R45, R45, c[0x0][0x320] ;  /* 0x0000c8002d2d7a20 */ /* 0x000fe20000410000 */
[----:B---3--:R-:W-:Y:S01]  /*8f20*/  FMNMX.FTZ R71, R48, R71, !PT ;  /* 0x0000004730477209 */ /* 0x008fe20007810000 */
[----:B------:R-:W-:Y:S01]  /*8f30*/  FMUL.FTZ R42, R42, c[0x0][0x320] ;  /* 0x0000c8002a2a7a20 */ /* 0x000fe20000410000 */
[----:B-1----:R-:W-:Y:S01]  /*8f40*/  FMNMX.FTZ R0, R51, R0, !PT ;  /* 0x0000000033007209 */ /* 0x002fe20007810000 */
[----:B------:R-:W-:Y:S02]  /*8f50*/  FMUL.FTZ R59, R59, c[0x0][0x320] ;  /* 0x0000c8003b3b7a20 */ /* 0x000fe40000410000 */
[----:B------:R-:W-:Y:S02]  /*8f60*/  FMUL.FTZ R63, R63, c[0x0][0x320] ;  /* 0x0000c8003f3f7a20 */ /* 0x000fe40000410000 */
[----:B------:R-:W1:Y:S01]  /*8f70*/  MUFU.TANH R206, R52 ;  /* 0x0000003400ce7308 */ /* 0x000e620000002400 */
[----:B------:R-:W-:Y:S02]  /*8f80*/  FMUL.FTZ R69, R69, c[0x0][0x320] ;  /* 0x0000c80045457a20 */ /* 0x000fe40000410000 */
[----:B------:R-:W-:Y:S01]  /*8f90*/  FMUL.FTZ R72, R72, c[0x0][0x320] ;  /* 0x0000c80048487a20 */ /* 0x000fe20000410000 */
[----:B----4-:R-:W-:Y:S01]  /*8fa0*/  FMNMX.FTZ R71, R49, R71, !PT ;  /* 0x0000004731477209 */ /* 0x010fe20007810000 */
[----:B------:R-:W-:Y:S02]  /*8fb0*/  FMUL.FTZ R102, R102, c[0x0][0x320] ;  /* 0x0000c80066667a20 */ /* 0x000fe40000410000 */
[----:B------:R-:W-:Y:S02]  /*8fc0*/  FMUL.FTZ R109, R109, c[0x0][0x320] ;  /* 0x0000c8006d6d7a20 */ /* 0x000fe40000410000 */
[----:B------:R-:W-:Y:S01]  /*8fd0*/  FMUL.FTZ R100, R100, c[0x0][0x320] ;  /* 0x0000c80064647a20 */ /* 0x000fe20000410000 */
[----:B------:R-:W3:Y:S01]  /*8fe0*/  MUFU.TANH R245, R55 ;  /* 0x0000003700f57308 */ /* 0x000ee20000002400 */
[----:B------:R-:W-:Y:S02]  /*8ff0*/  FMUL.FTZ R101, R101, c[0x0][0x320] ;  /* 0x0000c80065657a20 */ /* 0x000fe40000410000 */
[----:B------:R-:W-:Y:S01]  /*9000*/  FMUL.FTZ R114, R114, c[0x0][0x320] ;  /* 0x0000c80072727a20 */ /* 0x000fe20000410000 */
[----:B--2---:R-:W-:Y:S01]  /*9010*/  FMNMX.FTZ R0, R216, R0, !PT ;  /* 0x00000000d8007209 */ /* 0x004fe20007810000 */
[----:B------:R-:W-:Y:S02]  /*9020*/  FMUL.FTZ R115, R115, c[0x0][0x320] ;  /* 0x0000c80073737a20 */ /* 0x000fe40000410000 */
[----:B------:R-:W-:Y:S02]  /*9030*/  FMUL.FTZ R47, R47, c[0x0][0x320] ;  /* 0x0000c8002f2f7a20 */ /* 0x000fe40000410000 */
[----:B------:R-:W-:Y:S01]  /*9040*/  FMUL.FTZ R75, R75, c[0x0][0x320] ;  /* 0x0000c8004b4b7a20 */ /* 0x000fe20000410000 */
[----:B------:R2:W4:Y:S01]  /*9050*/  MUFU.TANH R208, R53 ;  /* 0x0000003500d07308 */ /* 0x0005220000002400 */
[----:B------:R-:W-:Y:S02]  /*9060*/  FMUL.FTZ R44, R44, c[0x0][0x320] ;  /* 0x0000c8002c2c7a20 */ /* 0x000fe40000410000 */
[----:B------:R-:W-:Y:S01]  /*9070*/  FMUL.FTZ R56, R56, c[0x0][0x320] ;  /* 0x0000c80038387a20 */ /* 0x000fe20000410000 */
[----:B-1----:R-:W-:Y:S06]  /*9080*/  FMNMX.FTZ R71, R206, R71, !PT ;  /* 0x00000047ce477209 */ /* 0x002fec0007810000 */
[----:B------:R-:W1:Y:S01]  /*9090*/  MUFU.TANH R209, R66 ;  /* 0x0000004200d17308 */ /* 0x000e620000002400 */
[----:B---3--:R-:W-:Y:S09]  /*90a0*/  FMNMX.FTZ R0, R245, R0, !PT ;  /* 0x00000000f5007209 */ /* 0x008ff20007810000 */
[----:B------:R-:W3:Y:S01]  /*90b0*/  MUFU.TANH R203, R64 ;  /* 0x0000004000cb7308 */ /* 0x000ee20000002400 */
[----:B--2---:R-:W2:Y:S01]  /*90c0*/  LDL.64 R52, [R1+0x40] ;  /* 0x0000400001347983 */ /* 0x004ea20000100a00 */
[----:B----4-:R-:W-:Y:S08]  /*90d0*/  FMNMX.FTZ R71, R208, R71, !PT ;  /* 0x00000047d0477209 */ /* 0x010ff00007810000 */
[----:B------:R-:W4:Y:S01]  /*90e0*/  MUFU.TANH R41, R41 ;  /* 0x0000002900297308 */ /* 0x000f220000002400 */
[----:B-1----:R-:W-:Y:S09]  /*90f0*/  FMNMX.FTZ R0, R209, R0, !PT ;  /* 0x00000000d1007209 */ /* 0x002ff20007810000 */
[----:B------:R-:W1:Y:S01]  /*9100*/  MUFU.TANH R211, R67 ;  /* 0x0000004300d37308 */ /* 0x000e620000002400 */
[----:B---3--:R-:W-:Y:S09]  /*9110*/  FMNMX.FTZ R71, R203, R71, !PT ;  /* 0x00000047cb477209 */ /* 0x008ff20007810000 */
[----:B------:R-:W3:Y:S01]  /*9120*/  MUFU.TANH R202, R65 ;  /* 0x0000004100ca7308 */ /* 0x000ee20000002400 */
[----:B----4-:R-:W-:Y:S09]  /*9130*/  FMNMX.FTZ R2, R41, R2, !PT ;  /* 0x0000000229027209 */ /* 0x010ff20007810000 */
[----:B------:R-:W4:Y:S01]  /*9140*/  MUFU.TANH R44, R44 ;  /* 0x0000002c002c7308 */ /* 0x000f220000002400 */
[----:B-1----:R-:W-:Y:S09]  /*9150*/  FMNMX.FTZ R0, R211, R0, !PT ;  /* 0x00000000d3007209 */ /* 0x002ff20007810000 */
[----:B------:R-:W1:Y:S01]  /*9160*/  MUFU.TANH R218, R70 ;  /* 0x0000004600da7308 */ /* 0x000e620000002400 */
[----:B---3--:R-:W-:Y:S09]  /*9170*/  FMNMX.FTZ R71, R202, R71, !PT ;  /* 0x00000047ca477209 */ /* 0x008ff20007810000 */
[----:B------:R3:W-:Y:S01]  /*9180*/  MUFU.TANH R220, R86 ;  /* 0x0000005600dc7308 */ /* 0x0007e20000002400 */
[----:B----4-:R-:W-:Y:S09]  /*9190*/  FMNMX.FTZ R2, R44, R2, !PT ;  /* 0x000000022c027209 */ /* 0x010ff20007810000 */
[----:B------:R-:W4:Y:S01]  /*91a0*/  MUFU.TANH R234, R68 ;  /* 0x0000004400ea7308 */ /* 0x000f220000002400 */
[----:B-1----:R-:W-:Y:S09]  /*91b0*/  FMNMX.FTZ R0, R218, R0, !PT ;  /* 0x00000000da007209 */ /* 0x002ff20007810000 */
[----:B------:R-:W1:Y:S01]  /*91c0*/  MUFU.TANH R45, R45 ;  /* 0x0000002d002d7308 */ /* 0x000e620000002400 */
[----:B---3--:R-:W-:Y:S04]  /*91d0*/  MOV R86, R222 ;  /* 0x000000de00567202 */ /* 0x008fe80000000f00 */
[----:B------:R-:W-:Y:S05]  /*91e0*/  FMNMX.FTZ R0, R86, R0, !PT ;  /* 0x0000000056007209 */ /* 0x000fea0007810000 */
[----:B------:R-:W3:Y:S01]  /*91f0*/  MUFU.TANH R199, R56 ;  /* 0x0000003800c77308 */ /* 0x000ee20000002400 */
[----:B----4-:R-:W-:Y:S09]  /*9200*/  FMNMX.FTZ R71, R234, R71, !PT ;  /* 0x00000047ea477209 */ /* 0x010ff20007810000 */
[----:B------:R3:W-:Y:S01]  /*9210*/  MUFU.TANH R246, R63 ;  /* 0x0000003f00f67308 */ /* 0x0007e20000002400 */
[----:B-1----:R-:W-:Y:S09]  /*9220*/  FMNMX.FTZ R2, R45, R2, !PT ;  /* 0x000000022d027209 */ /* 0x002ff20007810000 */
[----:B------:R-:W1:Y:S10]  /*9230*/  MUFU.TANH R39, R82 ;  /* 0x0000005200277308 */ /* 0x000e740000002400 */
[----:B------:R-:W-:Y:S01]  /*9240*/  MUFU.TANH R204, R42 ;  /* 0x0000002a00cc7308 */ /* 0x000fe20000002400 */
[----:B---3--:R-:W-:Y:S04]  /*9250*/  MOV R63, R199 ;  /* 0x000000c7003f7202 */ /* 0x008fe80000000f00 */
[----:B------:R-:W-:Y:S05]  /*9260*/  FMNMX.FTZ R2, R63, R2, !PT ;  /* 0x000000023f027209 */ /* 0x000fea0007810000 */
[----:B------:R-:W-:Y:S01]  /*9270*/  MUFU.TANH R230, R58 ;  /* 0x0000003a00e67308 */ /* 0x000fe20000002400 */
[----:B-1----:R-:W-:Y:S04]  /*9280*/  MOV R212, R39 ;  /* 0x0000002700d47202 */ /* 0x002fe80000000f00 */
[----:B------:R-:W-:Y:S05]  /*9290*/  FMNMX.FTZ R0, R212, R0, !PT ;  /* 0x00000000d4007209 */ /* 0x000fea0007810000 */
[----:B------:R-:W-:Y:S10]  /*92a0*/  MUFU.TANH R42, R59 ;  /* 0x0000003b002a7308 */ /* 0x000ff40000002400 */
[----:B------:R-:W1:Y:S10]  /*92b0*/  MUFU.TANH R59, R69 ;  /* 0x00000045003b7308 */ /* 0x000e740000002400 */
[----:B------:R-:W3:Y:S10]  /*92c0*/  MUFU.TANH R223, R80 ;  /* 0x0000005000df7308 */ /* 0x000ef40000002400 */
[----:B------:R3:W-:Y:S01]  /*92d0*/  MUFU.TANH R58, R87 ;  /* 0x00000057003a7308 */ /* 0x0007e20000002400 */
[----:B-1----:R-:W-:Y:S09]  /*92e0*/  FMNMX.FTZ R71, R59, R71, !PT ;  /* 0x000000473b477209 */ /* 0x002ff20007810000 */
[----:B------:R-:W1:Y:S10]  /*92f0*/  MUFU.TANH R197, R57 ;  /* 0x0000003900c57308 */ /* 0x000e740000002400 */
[----:B------:R-:W-:Y:S01]  /*9300*/  MUFU.TANH R221, R60 ;  /* 0x0000003c00dd7308 */ /* 0x000fe20000002400 */
[----:B---3--:R-:W-:Y:S04]  /*9310*/  MOV R87, R223 ;  /* 0x000000df00577202 */ /* 0x008fe80000000f00 */
[----:B------:R-:W-:Y:S05]  /*9320*/  FMNMX.FTZ R71, R87, R71, !PT ;  /* 0x0000004757477209 */ /* 0x000fea0007810000 */
[----:B------:R1:W-:Y:S10]  /*9330*/  MUFU.TANH R60, R85 ;  /* 0x00000055003c7308 */ /* 0x0003f40000002400 */
[----:B------:R-:W3:Y:S10]  /*9340*/  MUFU.TANH R14, R14 ;  /* 0x0000000e000e7308 */ /* 0x000ef40000002400 */
[----:B------:R-:W4:Y:S01]  /*9350*/  MUFU.TANH R233, R83 ;  /* 0x0000005300e97308 */ /* 0x000f220000002400 */
[----:B-1----:R-:W-:Y:S04]  /*9360*/  MOV R85, R197 ;  /* 0x000000c500557202 */ /* 0x002fe80000000f00 */
[----:B------:R-:W-:Y:S05]  /*9370*/  FMNMX.FTZ R2, R85, R2, !PT ;  /* 0x0000000255027209 */ /* 0x000fea0007810000 */
[----:B------:R1:W-:Y:S01]  /*9380*/  MUFU.TANH R248, R88 ;  /* 0x0000005800f87308 */ /* 0x0003e20000002400 */
[----:B---3--:R-:W-:Y:S09]  /*9390*/  FMNMX.FTZ R4, R14, R4, !PT ;  /* 0x000000040e047209 */ /* 0x008ff20007810000 */
[----:B------:R-:W3:Y:S01]  /*93a0*/  MUFU.TANH R15, R15 ;  /* 0x0000000f000f7308 */ /* 0x000ee20000002400 */
[----:B----4-:R-:W-:Y:S04]  /*93b0*/  FMNMX.FTZ R0, R233, R0, !PT ;  /* 0x00000000e9007209 */ /* 0x010fe80007810000 */
[----:B------:R-:W-:Y:S05]  /*93c0*/  FMNMX.FTZ R0, R220, R0, !PT ;  /* 0x00000000dc007209 */ /* 0x000fea0007810000 */
[----:B------:R-:W4:Y:S01]  /*93d0*/  MUFU.TANH R80, R81 ;  /* 0x0000005100507308 */ /* 0x000f220000002400 */
[----:B------:R-:W-:Y:S02]  /*93e0*/  FMNMX.FTZ R0, R58, R0, !PT ;  /* 0x000000003a007209 */ /* 0x000fe40007810000 */
[----:B-1----:R-:W-:Y:S04]  /*93f0*/  MOV R88, R221 ;  /* 0x000000dd00587202 */ /* 0x002fe80000000f00 */
[----:B------:R-:W-:Y:S03]  /*9400*/  FMNMX.FTZ R2, R88, R2, !PT ;  /* 0x0000000258027209 */ /* 0x000fe60007810000 */
[----:B------:R-:W1:Y:S01]  /*9410*/  MUFU.TANH R249, R84 ;  /* 0x0000005400f97308 */ /* 0x000e620000002400 */
[----:B---3--:R-:W-:Y:S04]  /*9420*/  FMNMX.FTZ R4, R15, R4, !PT ;  /* 0x000000040f047209 */ /* 0x008fe80007810000 */
[----:B------:R-:W-:Y:S05]  /*9430*/  FMNMX.FTZ R4, R26, R4, !PT ;  /* 0x000000041a047209 */ /* 0x000fea0007810000 */
[----:B------:R1:W-:Y:S01]  /*9440*/  MUFU.TANH R244, R91 ;  /* 0x0000005b00f47308 */ /* 0x0003e20000002400 */
[----:B----4-:R-:W-:Y:S09]  /*9450*/  FMNMX.FTZ R71, R80, R71, !PT ;  /* 0x0000004750477209 */ /* 0x010ff20007810000 */
[----:B------:R-:W3:Y:S10]  /*9460*/  MUFU.TANH R250, R61 ;  /* 0x0000003d00fa7308 */ /* 0x000ef40000002400 */
[----:B------:R3:W-:Y:S01]  /*9470*/  MUFU.TANH R247, R90 ;  /* 0x0000005a00f77308 */ /* 0x0007e20000002400 */
[----:B-1----:R-:W-:Y:S04]  /*9480*/  MOV R91, R249 ;  /* 0x000000f9005b7202 */ /* 0x002fe80000000f00 */
[----:B------:R-:W-:Y:S05]  /*9490*/  FMNMX.FTZ R71, R91, R71, !PT ;  /* 0x000000475b477209 */ /* 0x000fea0007810000 */
[----:B------:R-:W1:Y:S01]  /*94a0*/  MUFU.TANH R27, R27 ;  /* 0x0000001b001b7308 */ /* 0x000e620000002400 */
[----:B------:R-:W-:Y:S09]  /*94b0*/  FMNMX.FTZ R71, R60, R71, !PT ;  /* 0x000000473c477209 */ /* 0x000ff20007810000 */
[----:B------:R-:W4:Y:S01]  /*94c0*/  MUFU.TANH R198, R96 ;  /* 0x0000006000c67308 */ /* 0x000f220000002400 */
[----:B---3--:R-:W-:Y:S04]  /*94d0*/  MOV R90, R250 ;  /* 0x000000fa005a7202 */ /* 0x008fe80000000f00 */
[----:B------:R-:W-:Y:S05]  /*94e0*/  FMNMX.FTZ R2, R90, R2, !PT ;  /* 0x000000025a027209 */ /* 0x000fea0007810000 */
[----:B------:R-:W3:Y:S01]  /*94f0*/  MUFU.TANH R219, R72 ;  /* 0x0000004800db7308 */ /* 0x000ee20000002400 */
[----:B-1----:R-:W-:Y:S09]  /*9500*/  FMNMX.FTZ R4, R27, R4, !PT ;  /* 0x000000041b047209 */ /* 0x002ff20007810000 */
[----:B------:R-:W1:Y:S01]  /*9510*/  MUFU.TANH R196, R73 ;  /* 0x0000004900c47308 */ /* 0x000e620000002400 */
[----:B----4-:R-:W-:Y:S04]  /*9520*/  MOV R215, R198 ;  /* 0x000000c600d77202 */ /* 0x010fe80000000f00 */
[----:B------:R-:W-:Y:S05]  /*9530*/  FMNMX.FTZ R71, R215, R71, !PT ;  /* 0x00000047d7477209 */ /* 0x000fea0007810000 */
[----:B------:R-:W4:Y:S01]  /*9540*/  MUFU.TANH R98, R98 ;  /* 0x0000006200627308 */ /* 0x000f220000002400 */
[----:B---3--:R-:W-:Y:S09]  /*9550*/  FMNMX.FTZ R2, R219, R2, !PT ;  /* 0x00000002db027209 */ /* 0x008ff20007810000 */
[----:B------:R-:W3:Y:S01]  /*9560*/  MUFU.TANH R30, R30 ;  /* 0x0000001e001e7308 */ /* 0x000ee20000002400 */
[----:B-1----:R-:W-:Y:S04]  /*9570*/  MOV R84, R196 ;  /* 0x000000c400547202 */ /* 0x002fe80000000f00 */
[----:B------:R-:W-:Y:S05]  /*9580*/  FMNMX.FTZ R2, R84, R2, !PT ;  /* 0x0000000254027209 */ /* 0x000fea0007810000 */
[----:B------:R-:W1:Y:S01]  /*9590*/  MUFU.TANH R38, R76 ;  /* 0x0000004c00267308 */ /* 0x000e620000002400 */
[----:B----4-:R-:W-:Y:S09]  /*95a0*/  FMNMX.FTZ R0, R98, R0, !PT ;  /* 0x0000000062007209 */ /* 0x010ff20007810000 */
[----:B------:R-:W4:Y:S01]  /*95b0*/  MUFU.TANH R99, R99 ;  /* 0x0000006300637308 */ /* 0x000f220000002400 */
[----:B---3--:R-:W-:Y:S09]  /*95c0*/  FMNMX.FTZ R4, R30, R4, !PT ;  /* 0x000000041e047209 */ /* 0x008ff20007810000 */
[----:B------:R-:W3:Y:S01]  /*95d0*/  MUFU.TANH R5, R102 ;  /* 0x0000006600057308 */ /* 0x000ee20000002400 */
[----:B-1----:R-:W-:Y:S02]  /*95e0*/  MOV R213, R38 ;  /* 0x0000002600d57202 */ /* 0x002fe40000000f00 */
[----:B------:R-:W2:Y:S02]  /*95f0*/  LDL.64 R38, [R1+0x48] ;  /* 0x0000480001267983 */ /* 0x000ea40000100a00 */
[----:B------:R-:W-:Y:S05]  /*9600*/  FMNMX.FTZ R2, R213, R2, !PT ;  /* 0x00000002d5027209 */ /* 0x000fea0007810000 */
[----:B------:R3:W-:Y:S01]  /*9610*/  MUFU.TANH R188, R109 ;  /* 0x0000006d00bc7308 */ /* 0x0007e20000002400 */
[----:B----4-:R-:W-:Y:S09]  /*9620*/  FMNMX.FTZ R0, R99, R0, !PT ;  /* 0x0000000063007209 */ /* 0x010ff20007810000 */
[----:B------:R-:W1:Y:S10]  /*9630*/  MUFU.TANH R31, R31 ;  /* 0x0000001f001f7308 */ /* 0x000e740000002400 */
[----:B------:R-:W4:Y:S01]  /*9640*/  MUFU.TANH R97, R97 ;  /* 0x0000006100617308 */ /* 0x000f220000002400 */
[----:B---3--:R-:W-:Y:S04]  /*9650*/  MOV R109, R5 ;  /* 0x00000005006d7202 */ /* 0x008fe80000000f00 */
[----:B------:R-:W-:Y:S05]  /*9660*/  FMNMX.FTZ R0, R109, R0, !PT ;  /* 0x000000006d007209 */ /* 0x000fea0007810000 */
[----:B------:R-:W3:Y:S01]  /*9670*/  MUFU.TANH R251, R77 ;  /* 0x0000004d00fb7308 */ /* 0x000ee20000002400 */
[----:B-1----:R-:W-:Y:S04]  /*9680*/  FMNMX.FTZ R4, R31, R4, !PT ;  /* 0x000000041f047209 */ /* 0x002fe80007810000 */
[----:B------:R-:W-:Y:S05]  /*9690*/  FMNMX.FTZ R4, R204, R4, !PT ;  /* 0x00000004cc047209 */ /* 0x000fea0007810000 */
[----:B------:R3:W-:Y:S01]  /*96a0*/  MUFU.TANH R243, R89 ;  /* 0x0000005900f37308 */ /* 0x0007e20000002400 */
[----:B----4-:R-:W-:Y:S09]  /*96b0*/  FMNMX.FTZ R71, R97, R71, !PT ;  /* 0x0000004761477209 */ /* 0x010ff20007810000 */
[----:B------:R-:W1:Y:S10]  /*96c0*/  MUFU.TANH R6, R103 ;  /* 0x0000006700067308 */ /* 0x000e740000002400 */
[----:B------:R1:W-:Y:S01]  /*96d0*/  MUFU.TANH R191, R108 ;  /* 0x0000006c00bf7308 */ /* 0x0003e20000002400 */
[----:B---3--:R-:W-:Y:S04]  /*96e0*/  MOV R89, R251 ;  /* 0x000000fb00597202 */ /* 0x008fe80000000f00 */
[----:B------:R-:W-:Y:S05]  /*96f0*/  FMNMX.FTZ R2, R89, R2, !PT ;  /* 0x0000000259027209 */ /* 0x000fea0007810000 */
[----:B------:R3:W-:Y:S10]  /*9700*/  MUFU.TANH R61, R93 ;  /* 0x0000005d003d7308 */ /* 0x0007f40000002400 */
[----:B------:R-:W4:Y:S01]  /*9710*/  MUFU.TANH R100, R100 ;  /* 0x0000006400647308 */ /* 0x000f220000002400 */
[----:B-1----:R-:W-:Y:S04]  /*9720*/  MOV R108, R6 ;  /* 0x00000006006c7202 */ /* 0x002fe80000000f00 */
[----:B------:R-:W-:Y:S05]  /*9730*/  FMNMX.FTZ R0, R108, R0, !PT ;  /* 0x000000006c007209 */ /* 0x000fea0007810000 */
[----:B------:R-:W-:Y:S01]  /*9740*/  MUFU.TANH R240, R62 ;  /* 0x0000003e00f07308 */ /* 0x000fe20000002400 */
[----:B---3--:R-:W-:Y:S09]  /*9750*/  MOV R93, R230 ;  /* 0x000000e6005d7202 */ /* 0x008ff20000000f00 */
[----:B------:R1:W-:Y:S01]  /*9760*/  MUFU.TANH R62, R92 ;  /* 0x0000005c003e7308 */ /* 0x0003e20000002400 */
[----:B----4-:R-:W-:Y:S09]  /*9770*/  FMNMX.FTZ R71, R100, R71, !PT ;  /* 0x0000004764477209 */ /* 0x010ff20007810000 */
[----:B------:R-:W3:Y:S10]  /*9780*/  MUFU.TANH R205, R43 ;  /* 0x0000002b00cd7308 */ /* 0x000ef40000002400 */
[----:B------:R-:W4:Y:S01]  /*9790*/  MUFU.TANH R101, R101 ;  /* 0x0000006500657308 */ /* 0x000f220000002400 */
[----:B-1----:R-:W-:Y:S04]  /*97a0*/  MOV R92, R248 ;  /* 0x000000f8005c7202 */ /* 0x002fe80000000f00 */
[----:B------:R-:W-:Y:S05]  /*97b0*/  FMNMX.FTZ R2, R92, R2, !PT ;  /* 0x000000025c027209 */ /* 0x000fea0007810000 */
[----:B------:R-:W1:Y:S01]  /*97c0*/  MUFU.TANH R114, R114 ;  /* 0x0000007200727308 */ /* 0x000e620000002400 */
[----:B------:R-:W-:Y:S02]  /*97d0*/  FMNMX.FTZ R2, R243, R2, !PT ;  /* 0x00000002f3027209 */ /* 0x000fe40007810000 */
[----:B---3--:R-:W-:Y:S02]  /*97e0*/  FMNMX.FTZ R4, R205, R4, !PT ;  /* 0x00000004cd047209 */ /* 0x008fe40007810000 */
[----:B------:R-:W-:Y:S05]  /*97f0*/  FMNMX.FTZ R2, R62, R2, !PT ;  /* 0x000000023e027209 */ /* 0x000fea0007810000 */
[----:B------:R-:W3:Y:S01]  /*9800*/  MUFU.TANH R207, R46 ;  /* 0x0000002e00cf7308 */ /* 0x000ee20000002400 */
[----:B------:R-:W-:Y:S02]  /*9810*/  FMNMX.FTZ R2, R61, R2, !PT ;  /* 0x000000023d027209 */ /* 0x000fe40007810000 */
[----:B----4-:R-:W-:Y:S07]  /*9820*/  FMNMX.FTZ R71, R101, R71, !PT ;  /* 0x0000004765477209 */ /* 0x010fee0007810000 */
[----:B------:R-:W4:Y:S01]  /*9830*/  MUFU.TANH R102, R112 ;  /* 0x0000007000667308 */ /* 0x000f220000002400 */
[----:B-1----:R-:W-:Y:S09]  /*9840*/  FMNMX.FTZ R0, R114, R0, !PT ;  /* 0x0000000072007209 */ /* 0x002ff20007810000 */
[----:B------:R-:W1:Y:S01]  /*9850*/  MUFU.TANH R115, R115 ;  /* 0x0000007300737308 */ /* 0x000e620000002400 */
[----:B---3--:R-:W-:Y:S09]  /*9860*/  FMNMX.FTZ R4, R207, R4, !PT ;  /* 0x00000004cf047209 */ /* 0x008ff20007810000 */
[----:B------:R-:W3:Y:S01]  /*9870*/  MUFU.TANH R210, R47 ;  /* 0x0000002f00d27308 */ /* 0x000ee20000002400 */
[----:B----4-:R-:W-:Y:S02]  /*9880*/  FMNMX.FTZ R71, R102, R71, !PT ;  /* 0x0000004766477209 */ /* 0x010fe40007810000 */
[----:B------:R-:W-:Y:S07]  /*9890*/  MOV R112, R247 ;  /* 0x000000f700707202 */ /* 0x000fee0000000f00 */
[----:B------:R-:W4:Y:S01]  /*98a0*/  MUFU.TANH R96, R113 ;  /* 0x0000007100607308 */ /* 0x000f220000002400 */
[----:B-1----:R-:W-:Y:S05]  /*98b0*/  FMNMX.FTZ R0, R115, R0, !PT ;  /* 0x0000000073007209 */ /* 0x002fea0007810000 */
[----:B------:R-:W1:Y:S04]  /*98c0*/  SHFL.BFLY PT, R70, R0, 0x2, 0x1f ;  /* 0x0c401f0000467f89 */ /* 0x000e6800000e0000 */
[----:B------:R-:W1:Y:S01]  /*98d0*/  MUFU.TANH R46, R104 ;  /* 0x00000068002e7308 */ /* 0x000e620000002400 */
[----:B---3--:R-:W-:Y:S04]  /*98e0*/  FMNMX.FTZ R4, R210, R4, !PT ;  /* 0x00000004d2047209 */ /* 0x008fe80007810000 */
[----:B------:R-:W-:Y:S05]  /*98f0*/  FMNMX.FTZ R4, R93, R4, !PT ;  /* 0x000000045d047209 */ /* 0x000fea0007810000 */
[----:B------:R-:W3:Y:S01]  /*9900*/  MUFU.TANH R230, R105 ;  /* 0x0000006900e67308 */ /* 0x000ee20000002400 */
[----:B------:R-:W-:Y:S02]  /*9910*/  FMNMX.FTZ R4, R42, R4, !PT ;  /* 0x000000042a047209 */ /* 0x000fe40007810000 */
[----:B----4-:R-:W-:Y:S02]  /*9920*/  FMNMX.FTZ R71, R96, R71, !PT ;  /* 0x0000004760477209 */ /* 0x010fe40007810000 */
[----:B------:R-:W-:Y:S03]  /*9930*/  FMNMX.FTZ R4, R240, R4, !PT ;  /* 0x00000004f0047209 */ /* 0x000fe60007810000 */
[----:B------:R-:W4:Y:S02]  /*9940*/  SHFL.BFLY PT, R5, R71, 0x2, 0x1f ;  /* 0x0c401f0047057f89 */ /* 0x000f2400000e0000 */
[----:B------:R-:W4:Y:S01]  /*9950*/  MUFU.TANH R43, R74 ;  /* 0x0000004a002b7308 */ /* 0x000f220000002400 */
[----:B------:R-:W-:Y:S02]  /*9960*/  FMNMX.FTZ R4, R246, R4, !PT ;  /* 0x00000004f6047209 */ /* 0x000fe40007810000 */
[----:B-1----:R-:W-:Y:S02]  /*9970*/  FMNMX.FTZ R70, R0, R70, !PT ;  /* 0x0000004600467209 */ /* 0x002fe40007810000 */
[----:B------:R-:W-:Y:S05]  /*9980*/  FMNMX.FTZ R2, R46, R2, !PT ;  /* 0x000000022e027209 */ /* 0x000fea0007810000 */
[----:B------:R-:W1:Y:S01]  /*9990*/  MUFU.TANH R252, R75 ;  /* 0x0000004b00fc7308 */ /* 0x000e620000002400 */
[----:B---3--:R-:W-:Y:S04]  /*99a0*/  FMNMX.FTZ R2, R230, R2, !PT ;  /* 0x00000002e6027209 */ /* 0x008fe80007810000 */
[----:B------:R-:W-:Y:S05]  /*99b0*/  FMNMX.FTZ R2, R191, R2, !PT ;  /* 0x00000002bf027209 */ /* 0x000fea0007810000 */
[----:B------:R-:W3:Y:S01]  /*99c0*/  MUFU.TANH R217, R78 ;  /* 0x0000004e00d97308 */ /* 0x000ee20000002400 */
[----:B------:R-:W-:Y:S02]  /*99d0*/  FMNMX.FTZ R2, R188, R2, !PT ;  /* 0x00000002bc027209 */ /* 0x000fe40007810000 */
[----:B----4-:R-:W-:Y:S02]  /*99e0*/  FMNMX.FTZ R4, R43, R4, !PT ;  /* 0x000000042b047209 */ /* 0x010fe40007810000 */
[----:B------:R-:W-:Y:S01]  /*99f0*/  FMNMX.FTZ R71, R71, R5, !PT ;  /* 0x0000000547477209 */ /* 0x000fe20007810000 */
[----:B------:R-:W4:Y:S04]  /*9a00*/  SHFL.BFLY PT, R68, R2, 0x2, 0x1f ;  /* 0x0c401f0002447f89 */ /* 0x000f2800000e0000 */
[----:B------:R-:W4:Y:S01]  /*9a10*/  MUFU.TANH R119, R79 ;  /* 0x0000004f00777308 */ /* 0x000f220000002400 */
[----:B-1----:R-:W-:Y:S03]  /*9a20*/  FMNMX.FTZ R4, R252, R4, !PT ;  /* 0x00000004fc047209 */ /* 0x002fe60007810000 */
[----:B------:R-:W1:Y:S01]  /*9a30*/  SHFL.BFLY PT, R6, R71, 0x1, 0x1f ;  /* 0x0c201f0047067f89 */ /* 0x000e6200000e0000 */
[----:B------:R-:W-:Y:S05]  /*9a40*/  FMUL.FTZ R75, R110, c[0x0][0x320] ;  /* 0x0000c8006e4b7a20 */ /* 0x000fea0000410000 */
[----:B------:R-:W1:Y:S02]  /*9a50*/  MUFU.TANH R7, R107 ;  /* 0x0000006b00077308 */ /* 0x000e640000002400 */
[----:B------:R-:W1:Y:S01]  /*9a60*/  SHFL.BFLY PT, R5, R70, 0x1, 0x1f ;  /* 0x0c201f0046057f89 */ /* 0x000e6200000e0000 */
[----:B---3--:R-:W-:Y:S07]  /*9a70*/  FMNMX.FTZ R0, R217, R4, !PT ;  /* 0x00000004d9007209 */ /* 0x008fee0007810000 */
[----:B------:R-:W3:Y:S01]  /*9a80*/  MUFU.TANH R104, R94 ;  /* 0x0000005e00687308 */ /* 0x000ee20000002400 */
[----:B----4-:R-:W-:Y:S02]  /*9a90*/  FMNMX.FTZ R68, R2, R68, !PT ;  /* 0x0000004402447209 */ /* 0x010fe40007810000 */
[----:B------:R-:W-:Y:S04]  /*9aa0*/  FMNMX.FTZ R0, R119, R0, !PT ;  /* 0x0000000077007209 */ /* 0x000fe80007810000 */
[----:B------:R-:W-:Y:S01]  /*9ab0*/  FMNMX.FTZ R4, R112, R0, !PT ;  /* 0x0000000070047209 */ /* 0x000fe20007810000 */
[----:B------:R-:W-:Y:S02]  /*9ac0*/  FMUL.FTZ R0, R111, c[0x0][0x320] ;  /* 0x0000c8006f007a20 */ /* 0x000fe40000410000 */
[----:B------:R-:W4:Y:S01]  /*9ad0*/  MUFU.TANH R113, R95 ;  /* 0x0000005f00717308 */ /* 0x000f220000002400 */
[----:B-1----:R-:W-:Y:S02]  /*9ae0*/  FMNMX.FTZ R71, R71, R6, !PT ;  /* 0x0000000647477209 */ /* 0x002fe40007810000 */
[----:B------:R-:W-:Y:S03]  /*9af0*/  MOV R111, R7 ;  /* 0x00000007006f7202 */ /* 0x000fe60000000f00 */
[----:B------:R-:W-:Y:S01]  /*9b00*/  FMUL.FTZ R103, R71, c[0x0][0x2d0] ;  /* 0x0000b40047677a20 */ /* 0x000fe20000410000 */
[----:B------:R-:W-:Y:S02]  /*9b10*/  FMNMX.FTZ R70, R70, R5, !PT ;  /* 0x0000000546467209 */ /* 0x000fe40007810000 */
[----:B------:R-:W-:Y:S01]  /*9b20*/  MOV R107, R244 ;  /* 0x000000f4006b7202 */ /* 0x000fe20000000f00 */
[----:B------:R-:W1:Y:S01]  /*9b30*/  MUFU.TANH R8, R106 ;  /* 0x0000006a00087308 */ /* 0x000e620000002400 */
[--C-:B------:R-:W-:Y:S02]  /*9b40*/  FFMA.FTZ R7, R20, c[0x0][0x2d0], -R103.reuse ;  /* 0x0000b40014077a23 */ /* 0x100fe40000010867 */
[--C-:B------:R-:W-:Y:S01]  /*9b50*/  FFMA.FTZ R6, R21, c[0x0][0x2d0], -R103.reuse ;  /* 0x0000b40015067a23 */ /* 0x100fe20000010867 */
[----:B------:R-:W-:Y:S01]  /*9b60*/  FMNMX.FTZ R2, R107, R4, !PT ;  /* 0x000000046b027209 */ /* 0x000fe20007810000 */
[----:B------:R-:W-:Y:S01]  /*9b70*/  FMUL.FTZ R105, R70, c[0x0][0x2d0] ;  /* 0x0000b40046697a20 */ /* 0x000fe20000410000 */
[----:B------:R-:W1:Y:S01]  /*9b80*/  SHFL.BFLY PT, R4, R68, 0x1, 0x1f ;  /* 0x0c201f0044047f89 */ /* 0x000e6200000e0000 */
[--C-:B------:R-:W-:Y:S01]  /*9b90*/  FFMA.FTZ R5, R32, c[0x0][0x2d0], -R103.reuse ;  /* 0x0000b40020057a23 */ /* 0x100fe20000010867 */
[----:B---3--:R-:W-:Y:S01]  /*9ba0*/  FMNMX.FTZ R2, R104, R2, !PT ;  /* 0x0000000268027209 */ /* 0x008fe20007810000 */
[--C-:B------:R-:W-:Y:S01]  /*9bb0*/  FFMA.FTZ R100, R100, c[0x0][0x2d0], -R103.reuse ;  /* 0x0000b40064647a23 */ /* 0x100fe20000010867 */
[----:B------:R3:W-:Y:S01]  /*9bc0*/  MUFU.TANH R74, R0 ;  /* 0x00000000004a7308 */ /* 0x0007e20000002400 */
[--C-:B------:R-:W-:Y:S02]  /*9bd0*/  FFMA.FTZ R101, R101, c[0x0][0x2d0], -R103.reuse ;  /* 0x0000b40065657a23 */ /* 0x100fe40000010867 */
[--C-:B------:R-:W-:Y:S01]  /*9be0*/  FFMA.FTZ R102, R102, c[0x0][0x2d0], -R103.reuse ;  /* 0x0000b40066667a23 */ /* 0x100fe20000010867 */
[----:B----4-:R-:W-:Y:S02]  /*9bf0*/  FMNMX.FTZ R2, R113, R2, !PT ;  /* 0x0000000271027209 */ /* 0x010fe40007810000 */
[----:B--2---:R-:W-:Y:S04]  /*9c00*/  MOV R39, c[0x0][0x1e4] ;  /* 0x0000790000277a02 */ /* 0x004fe80000000f00 */
[----:B------:R-:W2:Y:S01]  /*9c10*/  MUFU.TANH R75, R75 ;  /* 0x0000004b004b7308 */ /* 0x000ea20000002400 */
[----:B-1----:R-:W-:Y:S09]  /*9c20*/  MOV R110, R8 ;  /* 0x00000008006e7202 */ /* 0x002ff20000000f00 */
[----:B------:R1:W-:Y:S01]  /*9c30*/  MUFU.EX2 R95, R5 ;  /* 0x00000005005f7308 */ /* 0x0003e20000000800 */
[----:B------:R-:W-:Y:S01]  /*9c40*/  FMNMX.FTZ R68, R68, R4, !PT ;  /* 0x0000000444447209 */ /* 0x000fe20007810000 */
[----:B------:R-:W-:Y:S01]  /*9c50*/  FFMA.FTZ R4, R185, c[0x0][0x2d0], -R103 ;  /* 0x0000b400b9047a23 */ /* 0x000fe20000010867 */
[----:B------:R-:W-:Y:S01]  /*9c60*/  MOV R185, R61 ;  /* 0x0000003d00b97202 */ /* 0x000fe20000000f00 */
[----:B---3--:R-:W-:Y:S01]  /*9c70*/  FADD.FTZ R0, -R71, R3 ;  /* 0x0000000347007221 */ /* 0x008fe20000010100 */
[----:B------:R-:W-:Y:S01]  /*9c80*/  FMNMX.FTZ R3, R110, R2, !PT ;  /* 0x000000026e037209 */ /* 0x000fe20007810000 */
[----:B------:R-:W-:Y:S02]  /*9c90*/  FMUL.FTZ R106, R68, c[0x0][0x2d0] ;  /* 0x0000b400446a7a20 */ /* 0x000fe40000410000 */
[----:B------:R-:W-:Y:S01]  /*9ca0*/  FMUL.FTZ R2, R0, c[0x0][0x2d0] ;  /* 0x0000b40000027a20 */ /* 0x000fe20000410000 */
[----:B------:R-:W-:Y:S01]  /*9cb0*/  FMNMX.FTZ R0, R111, R3, !PT ;  /* 0x000000036f007209 */ /* 0x000fe20007810000 */
[----:B------:R-:W-:Y:S01]  /*9cc0*/  MUFU.EX2 R244, R4 ;  /* 0x0000000400f47308 */ /* 0x000fe20000000800 */
[--C-:B------:R-:W-:Y:S02]  /*9cd0*/  FFMA.FTZ R9, R25, c[0x0][0x2d0], -R106.reuse ;  /* 0x0000b40019097a23 */ /* 0x100fe4000001086a */
[----:B------:R-:W-:Y:S01]  /*9ce0*/  FFMA.FTZ R44, R44, c[0x0][0x2d0], -R106 ;  /* 0x0000b4002c2c7a23 */ /* 0x000fe2000001086a */
[----:B--2---:R-:W-:Y:S04]  /*9cf0*/  FMNMX.FTZ R0, R75, R0, !PT ;  /* 0x000000004b007209 */ /* 0x004fe80007810000 */
[----:B------:R-:W-:Y:S02]  /*9d00*/  FMNMX.FTZ R0, R74, R0, !PT ;  /* 0x000000004a007209 */ /* 0x000fe40007810000 */
[----:B------:R2:W3:Y:S03]  /*9d10*/  MUFU.EX2 R73, R2 ;  /* 0x0000000200497308 */ /* 0x0004e60000000800 */
[----:B------:R-:W4:Y:S01]  /*9d20*/  SHFL.BFLY PT, R3, R0, 0x2, 0x1f ;  /* 0x0c401f0000037f89 */ /* 0x000f2200000e0000 */
[----:B-1----:R-:W-:Y:S06]  /*9d30*/  FFMA.FTZ R5, R34, c[0x0][0x2d0], -R105 ;  /* 0x0000b40022057a23 */ /* 0x002fec0000010869 */
[----:B------:R-:W-:Y:S10]  /*9d40*/  MUFU.EX2 R214, R5 ;  /* 0x0000000500d67308 */ /* 0x000ff40000000800 */
[----:B------:R1:W-:Y:S01]  /*9d50*/  MUFU.EX2 R81, R7 ;  /* 0x0000000700517308 */ /* 0x0003e20000000800 */
[----:B--2---:R-:W-:Y:S01]  /*9d60*/  FADD.FTZ R2, -R70, R116 ;  /* 0x0000007446027221 */ /* 0x004fe20000010100 */
[----:B----4-:R-:W-:Y:S01]  /*9d70*/  FMNMX.FTZ R0, R0, R3, !PT ;  /* 0x0000000300007209 */ /* 0x010fe20007810000 */
[----:B------:R-:W-:Y:S07]  /*9d80*/  FFMA.FTZ R3, R17, c[0x0][0x2d0], -R103 ;  /* 0x0000b40011037a23 */ /* 0x000fee0000010867 */
[----:B------:R-:W-:Y:S01]  /*9d90*/  MUFU.EX2 R34, R9 ;  /* 0x0000000900227308 */ /* 0x000fe20000000800 */
[----:B---3--:R-:W-:Y:S01]  /*9da0*/  FMUL.FTZ R17, R73, R133 ;  /* 0x0000008549117220 */ /* 0x008fe20000410000 */
[----:B------:R-:W-:Y:S01]  /*9db0*/  MOV R133, R62 ;  /* 0x0000003e00857202 */ /* 0x000fe20000000f00 */
[----:B------:R-:W-:Y:S07]  /*9dc0*/  FMUL.FTZ R2, R2, c[0x0][0x2d0] ;  /* 0x0000b40002027a20 */ /* 0x000fee0000410000 */
[----:B------:R2:W-:Y:S01]  /*9dd0*/  MUFU.EX2 R72, R2 ;  /* 0x0000000200487308 */ /* 0x0005e20000000800 */
[----:B-1----:R-:W-:Y:S09]  /*9de0*/  FFMA.FTZ R7, R35, c[0x0][0x2d0], -R105 ;  /* 0x0000b40023077a23 */ /* 0x002ff20000010869 */
[----:B------:R1:W3:Y:S10]  /*9df0*/  MUFU.EX2 R10, R3 ;  /* 0x00000003000a7308 */ /* 0x0002f40000000800 */
[----:B------:R-:W-:Y:S01]  /*9e00*/  MUFU.EX2 R83, R6 ;  /* 0x0000000600537308 */ /* 0x000fe20000000800 */
[----:B--2---:R-:W-:Y:S04]  /*9e10*/  FADD.FTZ R2, -R68, R117 ;  /* 0x0000007544027221 */ /* 0x004fe80000010100 */
[----:B------:R-:W-:Y:S05]  /*9e20*/  FMUL.FTZ R2, R2, c[0x0][0x2d0] ;  /* 0x0000b40002027a20 */ /* 0x000fea0000410000 */
[----:B------:R2:W-:Y:S01]  /*9e30*/  MUFU.EX2 R117, R7 ;  /* 0x0000000700757308 */ /* 0x0005e20000000800 */
[--C-:B-1----:R-:W-:Y:S09]  /*9e40*/  FFMA.FTZ R3, R187, c[0x0][0x2d0], -R105.reuse ;  /* 0x0000b400bb037a23 */ /* 0x102ff20000010869 */
[----:B------:R1:W-:Y:S10]  /*9e50*/  MUFU.EX2 R222, R3 ;  /* 0x0000000300de7308 */ /* 0x0003f40000000800 */
[----:B------:R4:W4:Y:S01]  /*9e60*/  MUFU.EX2 R69, R2 ;  /* 0x0000000200457308 */ /* 0x0009220000000800 */
[----:B--2---:R-:W-:Y:S01]  /*9e70*/  @P1 MOV R7, R53 ;  /* 0x0000003500071202 */ /* 0x004fe20000000f00 */
[----:B-1----:R-:W-:Y:S01]  /*9e80*/  FFMA.FTZ R3, R186, c[0x0][0x2d0], -R105 ;  /* 0x0000b400ba037a23 */ /* 0x002fe20000010869 */
[----:B---3--:R-:W-:Y:S07]  /*9e90*/  MOV R186, R10 ;  /* 0x0000000a00ba7202 */ /* 0x008fee0000000f00 */
[----:B------:R1:W2:Y:S01]  /*9ea0*/  MUFU.EX2 R247, R3 ;  /* 0x0000000300f77308 */ /* 0x0002a20000000800 */
[----:B----4-:R-:W-:Y:S02]  /*9eb0*/  FFMA.FTZ R2, R184, c[0x0][0x2d0], -R103 ;  /* 0x0000b400b8027a23 */ /* 0x010fe40000010867 */
[C---:B------:R-:W-:Y:S07]  /*9ec0*/  FMUL.FTZ R25, R69.reuse, R141 ;  /* 0x0000008d45197220 */ /* 0x040fee0000410000 */
[----:B------:R3:W4:Y:S01]  /*9ed0*/  MUFU.EX2 R249, R2 ;  /* 0x0000000200f97308 */ /* 0x0007220000000800 */
[----:B------:R-:W-:Y:S02]  /*9ee0*/  FMUL.FTZ R61, R69, R177 ;  /* 0x000000b1453d7220 */ /* 0x000fe40000410000 */
[----:B-1----:R-:W-:Y:S01]  /*9ef0*/  FFMA.FTZ R3, R18, c[0x0][0x2d0], -R105 ;  /* 0x0000b40012037a23 */ /* 0x002fe20000010869 */
[----:B--2---:R-:W-:Y:S01]  /*9f00*/  F2FP.PACK_AB R77, R247, R222 ;  /* 0x000000def74d723e */ /* 0x004fe200000000ff */
[----:B------:R-:W-:Y:S01]  /*9f10*/  FMUL.FTZ R18, R72, R134 ;  /* 0x0000008648127220 */ /* 0x000fe20000410000 */
[----:B------:R-:W-:Y:S04]  /*9f20*/  MOV R134, R92 ;  /* 0x0000005c00867202 */ /* 0x000fe80000000f00 */
[----:B------:R1:W-:Y:S01]  /*9f30*/  MUFU.EX2 R251, R3 ;  /* 0x0000000300fb7308 */ /* 0x0003e20000000800 */
[--C-:B------:R-:W-:Y:S02]  /*9f40*/  FFMA.FTZ R92, R203, c[0x0][0x2d0], -R103.reuse ;  /* 0x0000b400cb5c7a23 */ /* 0x100fe40000010867 */
[--C-:B---3--:R-:W-:Y:S01]  /*9f50*/  FFMA.FTZ R2, R16, c[0x0][0x2d0], -R103.reuse ;  /* 0x0000b40010027a23 */ /* 0x108fe20000010867 */
[----:B----4-:R-:W-:Y:S01]  /*9f60*/  F2FP.PACK_AB R76, R249, R244 ;  /* 0x000000f4f94c723e */ /* 0x010fe200000000ff */
[----:B------:R-:W-:Y:S05]  /*9f70*/  FFMA.FTZ R16, R49, c[0x0][0x2d0], -R103 ;  /* 0x0000b40031107a23 */ /* 0x000fea0000010867 */
[----:B------:R2:W3:Y:S01]  /*9f80*/  MUFU.EX2 R250, R2 ;  /* 0x0000000200fa7308 */ /* 0x0004e20000000800 */
[----:B------:R-:W-:Y:S02]  /*9f90*/  FMUL.FTZ R49, R73, R165 ;  /* 0x000000a549317220 */ /* 0x000fe40000410000 */
[--C-:B-1----:R-:W-:Y:S07]  /*9fa0*/  FFMA.FTZ R3, R195, c[0x0][0x2d0], -R106.reuse ;  /* 0x0000b400c3037a23 */ /* 0x102fee000001086a */
[----:B------:R1:W-:Y:S01]  /*9fb0*/  MUFU.EX2 R221, R3 ;  /* 0x0000000300dd7308 */ /* 0x0003e20000000800 */
[----:B--2---:R-:W2:Y:S01]  /*9fc0*/  SHFL.BFLY PT, R2, R0, 0x1, 0x1f ;  /* 0x0c201f0000027f89 */ /* 0x004ea200000e0000 */
[----:B---3--:R-:W-:Y:S01]  /*9fd0*/  F2FP.PACK_AB R78, R186, R250 ;  /* 0x000000faba4e723e */ /* 0x008fe200000000ff */
[--C-:B-1----:R-:W-:Y:S01]  /*9fe0*/  FFMA.FTZ R3, R192, c[0x0][0x2d0], -R106.reuse ;  /* 0x0000b400c0037a23 */ /* 0x102fe2000001086a */
[----:B------:R-:W-:Y:S06]  /*9ff0*/  MOV R192, R46 ;  /* 0x0000002e00c07202 */ /* 0x000fec0000000f00 */
[----:B------:R1:W3:Y:S01]  /*a000*/  MUFU.EX2 R223, R3 ;  /* 0x0000000300df7308 */ /* 0x0002e20000000800 */
[----:B--2---:R-:W-:Y:S01]  /*a010*/  FMNMX.FTZ R2, R0, R2, !PT ;  /* 0x0000000200027209 */ /* 0x004fe20007810000 */
[----:B------:R-:W-:Y:S02]  /*a020*/  FFMA.FTZ R0, R19, c[0x0][0x2d0], -R105 ;  /* 0x0000b40013007a23 */ /* 0x000fe40000010869 */
[----:B------:R-:W-:Y:S01]  /*a030*/  FMUL.FTZ R19, R72, R135 ;  /* 0x0000008748137220 */ /* 0x000fe20000410000 */
[----:B------:R-:W-:Y:S05]  /*a040*/  MOV R135, R220 ;  /* 0x000000dc00877202 */ /* 0x000fea0000000f00 */
[----:B------:R2:W4:Y:S01]  /*a050*/  MUFU.EX2 R187, R0 ;  /* 0x0000000000bb7308 */ /* 0x0005220000000800 */
[----:B-1----:R-:W-:Y:S01]  /*a060*/  FFMA.FTZ R3, R12, c[0x0][0x2d0], -R106 ;  /* 0x0000b4000c037a23 */ /* 0x002fe2000001086a */
[----:B---3--:R-:W-:Y:S08]  /*a070*/  F2FP.PACK_AB R64, R223, R221 ;  /* 0x000000dddf40723e */ /* 0x008ff000000000ff */
[----:B------:R1:W-:Y:S01]  /*a080*/  MUFU.EX2 R248, R3 ;  /* 0x0000000300f87308 */ /* 0x0003e20000000800 */
[----:B--2---:R-:W-:Y:S01]  /*a090*/  FADD.FTZ R0, -R2, R118 ;  /* 0x0000007602007221 */ /* 0x004fe20000010100 */
[----:B----4-:R-:W-:Y:S02]  /*a0a0*/  F2FP.PACK_AB R79, R187, R251 ;  /* 0x000000fbbb4f723e */ /* 0x010fe400000000ff */
[----:B------:R-:W-:Y:S01]  /*a0b0*/  MOV R118, R80 ;  /* 0x0000005000767202 */ /* 0x000fe20000000f00 */
[----:B------:R-:W-:Y:S06]  /*a0c0*/  FMUL.FTZ R0, R0, c[0x0][0x2d0] ;  /* 0x0000b40000007a20 */ /* 0x000fec0000410000 */
[----:B------:R-:W2:Y:S01]  /*a0d0*/  MUFU.EX2 R0, R0 ;  /* 0x0000000000007308 */ /* 0x000ea20000000800 */
[----:B-1----:R-:W-:Y:S09]  /*a0e0*/  FFMA.FTZ R3, R13, c[0x0][0x2d0], -R106 ;  /* 0x0000b4000d037a23 */ /* 0x002ff2000001086a */
[----:B------:R1:W3:Y:S01]  /*a0f0*/  MUFU.EX2 R184, R3 ;  /* 0x0000000300b87308 */ /* 0x0002e20000000800 */
[C---:B--2---:R-:W-:Y:S01]  /*a100*/  FMUL.FTZ R46, R0.reuse, R162 ;  /* 0x000000a2002e7220 */ /* 0x044fe20000410000 */
[----:B------:R-:W-:Y:S01]  /*a110*/  MOV R162, R63 ;  /* 0x0000003f00a27202 */ /* 0x000fe20000000f00 */
[C---:B------:R-:W-:Y:S02]  /*a120*/  FMUL.FTZ R62, R0.reuse, R178 ;  /* 0x000000b2003e7220 */ /* 0x040fe40000410000 */
[----:B------:R-:W-:Y:S02]  /*a130*/  FMUL.FTZ R63, R0, R179 ;  /* 0x000000b3003f7220 */ /* 0x000fe40000410000 */
[----:B-1----:R-:W-:Y:S01]  /*a140*/  FMUL.FTZ R3, R2, c[0x0][0x2d0] ;  /* 0x0000b40002037a20 */ /* 0x002fe20000410000 */
[----:B---3--:R-:W-:Y:S03]  /*a150*/  F2FP.PACK_AB R66, R184, R248 ;  /* 0x000000f8b842723e */ /* 0x008fe600000000ff */
[--C-:B------:R-:W-:Y:S04]  /*a160*/  FFMA.FTZ R4, R194, c[0x0][0x2d0], -R3.reuse ;  /* 0x0000b400c2047a23 */ /* 0x100fe80000010803 */
[----:B------:R1:W-:Y:S02]  /*a170*/  MUFU.EX2 R189, R4 ;  /* 0x0000000400bd7308 */ /* 0x0003e40000000800 */
[--C-:B-1----:R-:W-:Y:S01]  /*a180*/  FFMA.FTZ R4, R193, c[0x0][0x2d0], -R3.reuse ;  /* 0x0000b400c1047a23 */ /* 0x102fe20000010803 */
[----:B------:R-:W-:Y:S07]  /*a190*/  MOV R193, R243 ;  /* 0x000000f300c17202 */ /* 0x000fee0000000f00 */
[----:B------:R1:W-:Y:S10]  /*a1a0*/  MUFU.EX2 R243, R44 ;  /* 0x0000002c00f37308 */ /* 0x0003f40000000800 */
[----:B------:R2:W3:Y:S01]  /*a1b0*/  MUFU.EX2 R190, R4 ;  /* 0x0000000400be7308 */ /* 0x0004e20000000800 */
[----:B-1----:R-:W-:Y:S01]  /*a1c0*/  FMUL.FTZ R44, R69, R160 ;  /* 0x000000a0452c7220 */ /* 0x002fe20000410000 */
[----:B------:R-:W-:Y:S04]  /*a1d0*/  MOV R160, R88 ;  /* 0x0000005800a07202 */ /* 0x000fe80000000f00 */
[----:B------:R-:W-:Y:S01]  /*a1e0*/  MOV R165, R160 ;  /* 0x000000a000a57202 */ /* 0x000fe20000000f00 */
[--C-:B--2---:R-:W-:Y:S01]  /*a1f0*/  FFMA.FTZ R4, R14, c[0x0][0x2d0], -R3.reuse ;  /* 0x0000b4000e047a23 */ /* 0x104fe20000010803 */
[----:B---3--:R-:W-:Y:S03]  /*a200*/  F2FP.PACK_AB R65, R190, R189 ;  /* 0x000000bdbe41723e */ /* 0x008fe600000000ff */
[----:B------:R1:W-:Y:S02]  /*a210*/  MUFU.EX2 R198, R4 ;  /* 0x0000000400c67308 */ /* 0x0003e40000000800 */
[----:B-1----:R-:W-:Y:S08]  /*a220*/  FFMA.FTZ R4, R15, c[0x0][0x2d0], -R3 ;  /* 0x0000b4000f047a23 */ /* 0x002ff00000010803 */
[----:B------:R1:W2:Y:S02]  /*a230*/  MUFU.EX2 R199, R4 ;  /* 0x0000000400c77308 */ /* 0x0002a40000000800 */
[----:B-1----:R-:W-:Y:S01]  /*a240*/  FFMA.FTZ R4, R33, c[0x0][0x2d0], -R103 ;  /* 0x0000b40021047a23 */ /* 0x002fe20000010867 */
[----:B--2---:R-:W-:Y:S07]  /*a250*/  F2FP.PACK_AB R67, R199, R198 ;  /* 0x000000c6c743723e */ /* 0x004fee00000000ff */
[----:B------:R1:W2:Y:S02]  /*a260*/  MUFU.EX2 R116, R4 ;  /* 0x0000000400747308 */ /* 0x0002a40000000800 */
[--C-:B-1----:R-:W-:Y:S01]  /*a270*/  FFMA.FTZ R4, R22, c[0x0][0x2d0], -R105.reuse ;  /* 0x0000b40016047a23 */ /* 0x102fe20000010869 */
[----:B--2---:R-:W-:Y:S02]  /*a280*/  MOV R141, R116 ;  /* 0x00000074008d7202 */ /* 0x004fe40000000f00 */
[----:B------:R-:W-:Y:S05]  /*a290*/  MOV R116, R58 ;  /* 0x0000003a00747202 */ /* 0x000fea0000000f00 */
[----:B------:R1:W-:Y:S01]  /*a2a0*/  MUFU.EX2 R82, R4 ;  /* 0x0000000400527308 */ /* 0x0003e20000000800 */
[----:B------:R-:W-:Y:S02]  /*a2b0*/  FMUL.FTZ R58, R0, R174 ;  /* 0x000000ae003a7220 */ /* 0x000fe40000410000 */
[----:B-1----:R-:W-:Y:S07]  /*a2c0*/  FFMA.FTZ R4, R23, c[0x0][0x2d0], -R105 ;  /* 0x0000b40017047a23 */ /* 0x002fee0000010869 */
[----:B------:R1:W2:Y:S02]  /*a2d0*/  MUFU.EX2 R94, R4 ;  /* 0x00000004005e7308 */ /* 0x0002a40000000800 */
[----:B-1----:R-:W-:Y:S05]  /*a2e0*/  @P1 SHF.R.S32.HI R4, RZ, 0x1f, R242 ;  /* 0x0000001fff041819 */ /* 0x002fea00000114f2 */
[----:B------:R-:W-:Y:S02]  /*a2f0*/  @P1 IMAD R6, R4, c[0x0][0x1e0], RZ ;  /* 0x0000780004061a24 */ /* 0x000fe400078e02ff */
[C---:B------:R-:W-:Y:S04]  /*a300*/  @P1 IMAD.WIDE.U32 R4, R242.reuse, c[0x0][0x1e0], RZ ;  /* 0x00007800f2041a25 */ /* 0x040fe800078e00ff */
[----:B------:R-:W-:Y:S01]  /*a310*/  @P1 IMAD R8, R242, c[0x0][0x1e4], R6 ;  /* 0x00007900f2081a24 */ /* 0x000fe200078e0206 */
[----:B------:R-:W-:Y:S02]  /*a320*/  @P1 MOV R6, R38 ;  /* 0x0000002600061202 */ /* 0x000fe40000000f00 */
[----:B------:R-:W-:Y:S02]  /*a330*/  MOV R38, c[0x0][0x1e0] ;  /* 0x0000780000267a02 */ /* 0x000fe40000000f00 */
[----:B------:R-:W-:Y:S01]  /*a340*/  @P1 IADD3 R5, R5, R8, RZ ;  /* 0x0000000805051210 */ /* 0x000fe20007ffe0ff */
[----:B------:R-:W-:Y:S01]  /*a350*/  @P1 IMAD.WIDE.U32 R6, R4, 0x70, R6 ;  /* 0x0000007004061825 */ /* 0x000fe200078e0006 */
[C---:B------:R-:W-:Y:S02]  /*a360*/  @P1 SHF.L.U32 R15, R38.reuse, 0x5, RZ ;  /* 0x00000005260f1819 */ /* 0x040fe400000006ff */
[----:B------:R-:W-:Y:S01]  /*a370*/  @P1 SHF.L.U64.HI R14, R38, 0x5, R39 ;  /* 0x00000005260e1819 */ /* 0x000fe20000010227 */
[----:B------:R-:W-:Y:S01]  /*a380*/  @P1 IMAD R5, R5, 0x70, RZ ;  /* 0x0000007005051824 */ /* 0x000fe200078e02ff */
[----:B------:R-:W-:Y:S01]  /*a390*/  @P1 LEA R4, P3, R6, c[0x0][0x1c8], 0x1 ;  /* 0x0000720006041a11 */ /* 0x000fe200078608ff */
[--C-:B------:R-:W-:Y:S02]  /*a3a0*/  FFMA.FTZ R8, R24, c[0x0][0x2d0], -R106.reuse ;  /* 0x0000b40018087a23 */ /* 0x100fe4000001086a */
[----:B------:R-:W-:Y:S01]  /*a3b0*/  FFMA.FTZ R24, R201, c[0x0][0x2d0], -R105 ;  /* 0x0000b400c9187a23 */ /* 0x000fe20000010869 */
[----:B------:R-:W-:Y:S01]  /*a3c0*/  @P1 IADD3 R5, R7, R5, RZ ;  /* 0x0000000507051210 */ /* 0x000fe20007ffe0ff */
[----:B------:R1:W-:Y:S01]  /*a3d0*/  MUFU.EX2 R32, R8 ;  /* 0x0000000800207308 */ /* 0x0003e20000000800 */
[----:B------:R-:W-:Y:S02]  /*a3e0*/  MOV R201, R252 ;  /* 0x000000fc00c97202 */ /* 0x000fe40000000f00 */
[----:B------:R-:W-:Y:S01]  /*a3f0*/  @P1 LEA.HI.X R5, R6, c[0x0][0x1cc], R5, 0x1, P3 ;  /* 0x0000730006051a11 */ /* 0x000fe200018f0c05 */
[--C-:B------:R-:W-:Y:S02]  /*a400*/  FFMA.FTZ R6, R28, c[0x0][0x2d0], -R106.reuse ;  /* 0x0000b4001c067a23 */ /* 0x100fe4000001086a */
[----:B------:R-:W-:Y:S02]  /*a410*/  FFMA.FTZ R28, R50, c[0x0][0x2d0], -R105 ;  /* 0x0000b400321c7a23 */ /* 0x000fe40000010869 */
[----:B------:R3:W-:Y:S01]  /*a420*/  @P1 LDGSTS.E.BYPASS.LTC128B.128 [R241+0x3900], [R4.64], !P0 ;  /* 0x0390000004f11fae */ /* 0x0007e2000c101d48 */
[----:B------:R-:W-:Y:S01]  /*a430*/  FMUL.FTZ R50, R72, R166 ;  /* 0x000000a648327220 */ /* 0x000fe20000410000 */
[----:B------:R4:W-:Y:S01]  /*a440*/  MUFU.EX2 R35, R6 ;  /* 0x0000000600237308 */ /* 0x0009e20000000800 */
[-C--:B-1----:R-:W-:Y:S04]  /*a450*/  @P1 IADD3 R8, P2, R4, R15.reuse, RZ ;  /* 0x0000000f04081210 */ /* 0x082fe80007f5e0ff */
[-C--:B------:R-:W-:Y:S02]  /*a460*/  @P1 IADD3.X R9, R5, R14.reuse, RZ, P2, !PT ;  /* 0x0000000e05091210 */ /* 0x080fe400017fe4ff */
[-C--:B------:R-:W-:Y:S03]  /*a470*/  @P1 IADD3 R12, P4, R8, R15.reuse, RZ ;  /* 0x0000000f080c1210 */ /* 0x080fe60007f9e0ff */
[----:B------:R1:W-:Y:S01]  /*a480*/  @P1 LDGSTS.E.BYPASS.LTC128B.128 [R241+0x4100], [R8.64], !P0 ;  /* 0x0410000008f11fae */ /* 0x0003e2000c101d48 */
[-C--:B------:R-:W-:Y:S01]  /*a490*/  @P1 IADD3.X R13, R9, R14.reuse, RZ, P4, !PT ;  /* 0x0000000e090d1210 */ /* 0x080fe200027fe4ff */
[--C-:B---3--:R-:W-:Y:S01]  /*a4a0*/  FFMA.FTZ R4, R29, c[0x0][0x2d0], -R106.reuse ;  /* 0x0000b4001d047a23 */ /* 0x108fe2000001086a */
[----:B------:R-:W-:Y:S01]  /*a4b0*/  @P1 IADD3 R10, P3, R12, R15, RZ ;  /* 0x0000000f0c0a1210 */ /* 0x000fe20007f7e0ff */
[----:B------:R-:W-:Y:S02]  /*a4c0*/  FMUL.FTZ R29, R69, R145 ;  /* 0x00000091451d7220 */ /* 0x000fe40000410000 */
[----:B------:R3:W2:Y:S01]  /*a4d0*/  MUFU.EX2 R33, R4 ;  /* 0x0000000400217308 */ /* 0x0006a20000000800 */
[-C--:B------:R-:W-:Y:S01]  /*a4e0*/  @P1 IADD3.X R11, R13, R14.reuse, RZ, P3, !PT ;  /* 0x0000000e0d0b1210 */ /* 0x080fe20001ffe4ff */
[----:B------:R2:W-:Y:S01]  /*a4f0*/  @P1 LDGSTS.E.BYPASS.LTC128B.128 [R241+0x4900], [R12.64], !P0 ;  /* 0x049000000cf11fae */ /* 0x0005e2000c101d48 */
[-C--:B----4-:R-:W-:Y:S04]  /*a500*/  @P1 IADD3 R6, P2, R10, R15.reuse, RZ ;  /* 0x0000000f0a061210 */ /* 0x090fe80007f5e0ff */
[----:B------:R-:W-:Y:S03]  /*a510*/  @P1 IADD3.X R7, R11, R14, RZ, P2, !PT ;  /* 0x0000000e0b071210 */ /* 0x000fe600017fe4ff */
[----:B------:R4:W-:Y:S08]  /*a520*/  @P1 LDGSTS.E.BYPASS.LTC128B.128 [R241+0x5100], [R10.64], !P0 ;  /* 0x051000000af11fae */ /* 0x0009f0000c101d48 */
[----:B------:R4:W-:Y:S01]  /*a530*/  @P1 LDGSTS.E.BYPASS.LTC128B.128 [R241+0x5900], [R6.64], !P0 ;  /* 0x0590000006f11fae */ /* 0x0009e2000c101d48 */
[----:B-1----:R-:W-:Y:S02]  /*a540*/  FFMA.FTZ R9, R26, c[0x0][0x2d0], -R3 ;  /* 0x0000b4001a097a23 */ /* 0x002fe40000010803 */
[----:B------:R-:W-:Y:S01]  /*a550*/  FMUL.FTZ R26, R0, R142 ;  /* 0x0000008e001a7220 */ /* 0x000fe20000410000 */
[----:B---3--:R-:W-:Y:S01]  /*a560*/  @P1 IADD3 R4, P3, R6, R15, RZ ;  /* 0x0000000f06041210 */ /* 0x008fe20007f7e0ff */
[----:B------:R1:W-:Y:S01]  /*a570*/  MUFU.EX2 R195, R9 ;  /* 0x0000000900c37308 */ /* 0x0003e20000000800 */
[----:B------:R-:W-:Y:S02]  /*a580*/  MOV R142, R91 ;  /* 0x0000005b008e7202 */ /* 0x000fe40000000f00 */
[----:B------:R-:W-:Y:S01]  /*a590*/  @P1 IADD3.X R5, R7, R14, RZ, P3, !PT ;  /* 0x0000000e07051210 */ /* 0x000fe20001ffe4ff */
[----:B--2---:R-:W-:Y:S01]  /*a5a0*/  FFMA.FTZ R12, R48, c[0x0][0x2d0], -R103 ;  /* 0x0000b400300c7a23 */ /* 0x004fe20000010867 */
[----:B------:R-:W-:Y:S01]  /*a5b0*/  @P1 IADD3 R8, P2, R4, R15, RZ ;  /* 0x0000000f04081210 */ /* 0x000fe20007f5e0ff */
[----:B------:R-:W-:Y:S01]  /*a5c0*/  FMUL.FTZ R13, R69, R129 ;  /* 0x00000081450d7220 */ /* 0x000fe20000410000 */
[----:B------:R-:W-:Y:S01]  /*a5d0*/  MOV R129, R94 ;  /* 0x0000005e00817202 */ /* 0x000fe20000000f00 */
[----:B------:R2:W-:Y:S01]  /*a5e0*/  @P1 LDGSTS.E.BYPASS.LTC128B.128 [R241+0x6100], [R4.64], !P0 ;  /* 0x0610000004f11fae */ /* 0x0005e2000c101d48 */
[C---:B------:R-:W-:Y:S01]  /*a5f0*/  FMUL.FTZ R15, R0.reuse, R131 ;  /* 0x00000083000f7220 */ /* 0x040fe20000410000 */
[----:B------:R-:W-:Y:S01]  /*a600*/  MOV R131, R83 ;  /* 0x0000005300837202 */ /* 0x000fe20000000f00 */
[--C-:B------:R-:W-:Y:S02]  /*a610*/  FFMA.FTZ R48, R45, c[0x0][0x2d0], -R106.reuse ;  /* 0x0000b4002d307a23 */ /* 0x100fe4000001086a */
[C---:B----4-:R-:W-:Y:S01]  /*a620*/  FMUL.FTZ R10, R0.reuse, R122 ;  /* 0x0000007a000a7220 */ /* 0x050fe20000410000 */
[----:B------:R-:W-:Y:S01]  /*a630*/  MOV R122, R95 ;  /* 0x0000005f007a7202 */ /* 0x000fe20000000f00 */
[----:B------:R-:W-:Y:S01]  /*a640*/  FMUL.FTZ R11, R0, R123 ;  /* 0x0000007b000b7220 */ /* 0x000fe20000410000 */
[----:B------:R-:W-:Y:S01]  /*a650*/  MOV R123, R34 ;  /* 0x00000022007b7202 */ /* 0x000fe20000000f00 */
[C---:B------:R-:W-:Y:S01]  /*a660*/  FMUL.FTZ R34, R72.reuse, R150 ;  /* 0x0000009648227220 */ /* 0x040fe20000410000 */
[----:B------:R-:W-:Y:S01]  /*a670*/  MOV R150, R218 ;  /* 0x000000da00967202 */ /* 0x000fe20000000f00 */
[----:B------:R-:W-:Y:S01]  /*a680*/  FMUL.FTZ R45, R69, R161 ;  /* 0x000000a1452d7220 */ /* 0x000fe20000410000 */
[----:B------:R-:W-:Y:S01]  /*a690*/  MOV R161, R85 ;  /* 0x0000005500a17202 */ /* 0x000fe20000000f00 */
[--C-:B------:R-:W-:Y:S02]  /*a6a0*/  FFMA.FTZ R6, R27, c[0x0][0x2d0], -R3.reuse ;  /* 0x0000b4001b067a23 */ /* 0x100fe40000010803 */
[----:B------:R-:W-:Y:S01]  /*a6b0*/  FMUL.FTZ R7, R72, R127 ;  /* 0x0000007f48077220 */ /* 0x000fe20000410000 */
[----:B-1----:R-:W-:Y:S01]  /*a6c0*/  @P1 IADD3.X R9, R5, R14, RZ, P2, !PT ;  /* 0x0000000e05091210 */ /* 0x002fe200017fe4ff */
[----:B------:R1:W-:Y:S01]  /*a6d0*/  MUFU.EX2 R194, R6 ;  /* 0x0000000600c27308 */ /* 0x0003e20000000800 */
[C---:B------:R-:W-:Y:S01]  /*a6e0*/  FMUL.FTZ R14, R0.reuse, R130 ;  /* 0x00000082000e7220 */ /* 0x040fe20000410000 */
[----:B------:R-:W-:Y:S01]  /*a6f0*/  MOV R130, R33 ;  /* 0x0000002100827202 */ /* 0x000fe20000000f00 */
[C---:B------:R-:W-:Y:S01]  /*a700*/  FMUL.FTZ R27, R0.reuse, R143 ;  /* 0x0000008f001b7220 */ /* 0x040fe20000410000 */
[----:B------:R3:W-:Y:S01]  /*a710*/  @P1 LDGSTS.E.BYPASS.LTC128B.128 [R241+0x6900], [R8.64], !P0 ;  /* 0x0690000008f11fae */ /* 0x0007e2000c101d48 */
[C---:B------:R-:W-:Y:S01]  /*a720*/  FMUL.FTZ R33, R73.reuse, R149 ;  /* 0x0000009549217220 */ /* 0x040fe20000410000 */
[----:B------:R-:W-:Y:S01]  /*a730*/  MOV R143, R43 ;  /* 0x0000002b008f7202 */ /* 0x000fe20000000f00 */
[----:B------:R-:W-:Y:S01]  /*a740*/  FMUL.FTZ R43, R0, R159 ;  /* 0x0000009f002b7220 */ /* 0x000fe20000410000 */
[----:B------:R-:W-:Y:S01]  /*a750*/  MOV R149, R86 ;  /* 0x0000005600957202 */ /* 0x000fe20000000f00 */
[--C-:B--2---:R-:W-:Y:S01]  /*a760*/  FFMA.FTZ R4, R30, c[0x0][0x2d0], -R3.reuse ;  /* 0x0000b4001e047a23 */ /* 0x104fe20000010803 */
[----:B------:R2:W-:Y:S02]  /*a770*/  MUFU.EX2 R127, R24 ;  /* 0x00000018007f7308 */ /* 0x0005e40000000800 */
[----:B------:R-:W4:Y:S01]  /*a780*/  LDSM.16.MT88.4 R20, [R224+0x100] ;  /* 0x00010000e014783b */ /* 0x000f220000004200 */
[----:B------:R-:W-:Y:S01]  /*a790*/  FMUL.FTZ R5, R73, R125 ;  /* 0x0000007d49057220 */ /* 0x000fe20000410000 */
[----:B------:R-:W-:Y:S01]  /*a7a0*/  MOV R125, R35 ;  /* 0x00000023007d7202 */ /* 0x000fe20000000f00 */
[----:B------:R-:W-:Y:S01]  /*a7b0*/  FMUL.FTZ R30, R0, R146 ;  /* 0x00000092001e7220 */ /* 0x000fe20000410000 */
[----:B------:R-:W-:Y:S01]  /*a7c0*/  MOV R159, R90 ;  /* 0x0000005a009f7202 */ /* 0x000fe20000000f00 */
[----:B------:R-:W-:Y:S01]  /*a7d0*/  FMUL.FTZ R35, R72, R151 ;  /* 0x0000009748237220 */ /* 0x000fe20000410000 */
[----:B------:R-:W-:Y:S01]  /*a7e0*/  MOV R151, R59 ;  /* 0x0000003b00977202 */ /* 0x000fe20000000f00 */
[----:B------:R-:W-:Y:S01]  /*a7f0*/  FMUL.FTZ R59, R0, R175 ;  /* 0x000000af003b7220 */ /* 0x000fe20000410000 */
[----:B------:R-:W-:Y:S01]  /*a800*/  LDSM.16.MT88.4 R52, [R225+0x100] ;  /* 0x00010000e134783b */ /* 0x000fe20000004200 */
[----:B------:R4:W-:Y:S01]  /*a810*/  MUFU.EX2 R196, R4 ;  /* 0x0000000400c47308 */ /* 0x0009e20000000800 */
[----:B------:R-:W-:Y:S01]  /*a820*/  MOV R166, R161 ;  /* 0x000000a100a67202 */ /* 0x000fe20000000f00 */
[----:B-1----:R-:W-:Y:S01]  /*a830*/  FMUL.FTZ R6, R72, R126 ;  /* 0x0000007e48067220 */ /* 0x002fe20000410000 */
[----:B------:R-:W-:Y:S02]  /*a840*/  MOV R126, R214 ;  /* 0x000000d6007e7202 */ /* 0x000fe40000000f00 */
[----:B------:R-:W-:Y:S02]  /*a850*/  MOV R161, R118 ;  /* 0x0000007600a17202 */ /* 0x000fe40000000f00 */
[----:B------:R-:W0:Y:S01]  /*a860*/  LDGDEPBAR ;  /* 0x00000000000079af */ /* 0x000e220000000000 */
[----:B------:R-:W-:Y:S01]  /*a870*/  MOV R118, R215 ;  /* 0x000000d700767202 */ /* 0x000fe20000000f00 */
[C---:B---3--:R-:W-:Y:S02]  /*a880*/  FMUL.FTZ R8, R69.reuse, R120 ;  /* 0x0000007845087220 */ /* 0x048fe40000410000 */
[C---:B------:R-:W-:Y:S01]  /*a890*/  FMUL.FTZ R9, R69.reuse, R121 ;  /* 0x0000007945097220 */ /* 0x040fe20000410000 */
[----:B------:R1:W-:Y:S01]  /*a8a0*/  MUFU.EX2 R120, R12 ;  /* 0x0000000c00787308 */ /* 0x0003e20000000800 */
[----:B--2---:R-:W-:Y:S01]  /*a8b0*/  FMUL.FTZ R24, R69, R140 ;  /* 0x0000008c45187220 */ /* 0x004fe20000410000 */
[----:B------:R-:W-:Y:S02]  /*a8c0*/  MOV R140, R117 ;  /* 0x00000075008c7202 */ /* 0x000fe40000000f00 */
[----:B------:R-:W-:Y:S06]  /*a8d0*/  MOV R117, R217 ;  /* 0x000000d900757202 */ /* 0x000fec0000000f00 */
[----:B------:R2:W-:Y:S01]  /*a8e0*/  MUFU.EX2 R121, R28 ;  /* 0x0000001c00797308 */ /* 0x0005e20000000800 */
[----:B----4-:R-:W-:Y:S02]  /*a8f0*/  FFMA.FTZ R4, R31, c[0x0][0x2d0], -R3 ;  /* 0x0000b4001f047a23 */ /* 0x010fe40000010803 */
[----:B------:R-:W-:Y:S07]  /*a900*/  FMUL.FTZ R31, R0, R147 ;  /* 0x00000093001f7220 */ /* 0x000fee0000410000 */
[----:B------:R3:W-:Y:S01]  /*a910*/  MUFU.EX2 R197, R4 ;  /* 0x0000000400c57308 */ /* 0x0007e20000000800 */
[C---:B-1----:R-:W-:Y:S09]  /*a920*/  FMUL.FTZ R12, R69.reuse, R128 ;  /* 0x00000080450c7220 */ /* 0x042ff20000410000 */
[----:B------:R-:W-:Y:S01]  /*a930*/  MUFU.EX2 R217, R92 ;  /* 0x0000005c00d97308 */ /* 0x000fe20000000800 */
[----:B--2---:R-:W-:Y:S02]  /*a940*/  FMUL.FTZ R28, R69, R144 ;  /* 0x00000090451c7220 */ /* 0x004fe40000410000 */
[--C-:B---3--:R-:W-:Y:S07]  /*a950*/  FFMA.FTZ R4, R36, c[0x0][0x2d0], -R103.reuse ;  /* 0x0000b40024047a23 */ /* 0x108fee0000010867 */
[----:B------:R1:W2:Y:S02]  /*a960*/  MUFU.EX2 R57, R4 ;  /* 0x0000000400397308 */ /* 0x0002a40000000800 */
[----:B-1----:R-:W-:Y:S01]  /*a970*/  FFMA.FTZ R4, R37, c[0x0][0x2d0], -R103 ;  /* 0x0000b40025047a23 */ /* 0x002fe20000010867 */
[----:B--2---:R-:W-:Y:S01]  /*a980*/  MOV R128, R57 ;  /* 0x0000003900807202 */ /* 0x004fe20000000f00 */
[----:B------:R-:W1:Y:S01]  /*a990*/  LDSM.16.MT88.4 R36, [R227+0x100] ;  /* 0x00010000e324783b */ /* 0x000e620000004200 */
[----:B------:R-:W-:Y:S05]  /*a9a0*/  FMUL.FTZ R57, R69, R173 ;  /* 0x000000ad45397220 */ /* 0x000fea0000410000 */
[----:B------:R2:W3:Y:S02]  /*a9b0*/  MUFU.EX2 R47, R4 ;  /* 0x00000004002f7308 */ /* 0x0004e40000000800 */
[C---:B--2---:R-:W-:Y:S01]  /*a9c0*/  FMUL.FTZ R4, R73.reuse, R124 ;  /* 0x0000007c49047220 */ /* 0x044fe20000410000 */
[----:B---3--:R-:W-:Y:S01]  /*a9d0*/  MOV R146, R47 ;  /* 0x0000002f00927202 */ /* 0x008fe20000000f00 */
[----:B------:R-:W-:Y:S06]  /*a9e0*/  FMUL.FTZ R47, R0, R163 ;  /* 0x000000a3002f7220 */ /* 0x000fec0000410000 */
[----:B------:R2:W-:Y:S01]  /*a9f0*/  MUFU.EX2 R124, R16 ;  /* 0x00000010007c7308 */ /* 0x0005e20000000800 */
[----:B------:R-:W-:Y:S01]  /*aa00*/  MOV R163, R245 ;  /* 0x000000f500a37202 */ /* 0x000fe20000000f00 */
[-C--:B------:R-:W-:Y:S08]  /*aa10*/  HMMA.16816.F32 R4, R76, R20.reuse, R4 ;  /* 0x000000144c04723c */ /* 0x080ff00000001804 */
[----:B------:R3:W-:Y:S01]  /*aa20*/  MUFU.EX2 R245, R48 ;  /* 0x0000003000f57308 */ /* 0x0007e20000000800 */
[C---:B------:R-:W-:Y:S07]  /*aa30*/  HMMA.16816.F32 R8, R64.reuse, R20, R8 ;  /* 0x000000144008723c */ /* 0x040fee0000001808 */
[----:B------:R-:W-:Y:S01]  /*aa40*/  FFMA.FTZ R20, R200, c[0x0][0x2d0], -R105 ;  /* 0x0000b400c8147a23 */ /* 0x000fe20000010869 */
[-C--:B------:R-:W-:Y:S03]  /*aa50*/  HMMA.16816.F32 R12, R64, R22.reuse, R12 ;  /* 0x00000016400c723c */ /* 0x080fe6000000180c */
[----:B------:R4:W1:Y:S01]  /*aa60*/  MUFU.EX2 R56, R20 ;  /* 0x0000001400387308 */ /* 0x0008620000000800 */
[C---:B--2---:R-:W-:Y:S01]  /*aa70*/  FMUL.FTZ R16, R73.reuse, R132 ;  /* 0x0000008449107220 */ /* 0x044fe20000410000 */
[----:B------:R-:W-:Y:S01]  /*aa80*/  MOV R132, R84 ;  /* 0x0000005400847202 */ /* 0x000fe20000000f00 */
[C---:B------:R-:W-:Y:S01]  /*aa90*/  FMUL.FTZ R21, R73.reuse, R137 ;  /* 0x0000008949157220 */ /* 0x040fe20000410000 */
[----:B------:R-:W-:Y:S02]  /*aaa0*/  MOV R137, R82 ;  /* 0x0000005200897202 */ /* 0x000fe40000000f00 */
[----:B------:R-:W-:Y:S02]  /*aab0*/  MOV R200, R219 ;  /* 0x000000db00c87202 */ /* 0x000fe40000000f00 */
[C---:B------:R-:W-:Y:S04]  /*aac0*/  HMMA.16816.F32 R16, R76.reuse, R22, R16 ;  /* 0x000000164c10723c */ /* 0x040fe80000001810 */
[----:B---3--:R-:W-:Y:S01]  /*aad0*/  FMUL.FTZ R48, R73, R164 ;  /* 0x000000a449307220 */ /* 0x008fe20000410000 */
[----:B------:R-:W-:Y:S02]  /*aae0*/  MOV R164, R159 ;  /* 0x0000009f00a47202 */ /* 0x000fe40000000f00 */
[C---:B------:R-:W-:Y:S01]  /*aaf0*/  FMUL.FTZ R22, R72.reuse, R138 ;  /* 0x0000008a48167220 */ /* 0x040fe20000410000 */
[----:B------:R-:W-:Y:S01]  /*ab00*/  MOV R138, R81 ;  /* 0x00000051008a7202 */ /* 0x000fe20000000f00 */
[C---:B------:R-:W-:Y:S01]  /*ab10*/  FMUL.FTZ R23, R72.reuse, R139 ;  /* 0x0000008b48177220 */ /* 0x040fe20000410000 */
[----:B------:R-:W2:Y:S02]  /*ab20*/  LDSM.16.MT88.4 R80, [R226+0x100] ;  /* 0x00010000e250783b */ /* 0x000ea40000004200 */
[----:B------:R-:W-:Y:S01]  /*ab30*/  MOV R139, R60 ;  /* 0x0000003c008b7202 */ /* 0x000fe20000000f00 */
[----:B------:R-:W-:Y:S02]  /*ab40*/  FFMA.FTZ R60, R207, c[0x0][0x2d0], -R3 ;  /* 0x0000b400cf3c7a23 */ /* 0x000fe40000010803 */
[----:B----4-:R-:W-:Y:S01]  /*ab50*/  FMUL.FTZ R20, R73, R136 ;  /* 0x0000008849147220 */ /* 0x010fe20000410000 */
[----:B------:R-:W-:Y:S01]  /*ab60*/  MOV R136, R32 ;  /* 0x0000002000887202 */ /* 0x000fe20000000f00 */
[----:B------:R-:W-:Y:S01]  /*ab70*/  FFMA.FTZ R32, R51, c[0x0][0x2d0], -R105 ;  /* 0x0000b40033207a23 */ /* 0x000fe20000010869 */
[----:B-1----:R-:W-:Y:S01]  /*ab80*/  MOV R147, R56 ;  /* 0x0000003800937202 */ /* 0x002fe20000000f00 */
[--C-:B------:R-:W-:Y:S02]  /*ab90*/  FFMA.FTZ R56, R205, c[0x0][0x2d0], -R3.reuse ;  /* 0x0000b400cd387a23 */ /* 0x100fe40000010803 */
[----:B------:R1:W3:Y:S01]  /*aba0*/  MUFU.EX2 R252, R32 ;  /* 0x0000002000fc7308 */ /* 0x0002e20000000800 */
[-C--:B------:R-:W-:Y:S03]  /*abb0*/  HMMA.16816.F32 R20, R76, R36.reuse, R20 ;  /* 0x000000244c14723c */ /* 0x080fe60000001814 */
[----:B------:R-:W-:Y:S01]  /*abc0*/  FMUL.FTZ R51, R72, R167 ;  /* 0x000000a748337220 */ /* 0x000fe20000410000 */
[----:B------:R-:W-:Y:S02]  /*abd0*/  MOV R167, R162 ;  /* 0x000000a200a77202 */ /* 0x000fe40000000f00 */
[----:B------:R-:W-:Y:S02]  /*abe0*/  MOV R162, R240 ;  /* 0x000000f000a27202 */ /* 0x000fe40000000f00 */
[C---:B------:R-:W-:Y:S01]  /*abf0*/  HMMA.16816.F32 R24, R64.reuse, R36, R24 ;  /* 0x000000244018723c */ /* 0x040fe20000001818 */
[----:B------:R4:W5:Y:S06]  /*ac00*/  LDL.LU R240, [R1+0x68] ;  /* 0x0000680001f07983 */ /* 0x00096c0000300800 */
[--C-:B------:R-:W-:Y:S01]  /*ac10*/  FFMA.FTZ R36, R40, c[0x0][0x2d0], -R106.reuse ;  /* 0x0000b40028247a23 */ /* 0x100fe2000001086a */
[-C--:B------:R-:W-:Y:S03]  /*ac20*/  HMMA.16816.F32 R28, R64, R38.reuse, R28 ;  /* 0x00000026401c723c */ /* 0x080fe6000000181c */
[----:B------:R2:W-:Y:S01]  /*ac30*/  MUFU.EX2 R145, R36 ;  /* 0x0000002400917308 */ /* 0x0005e20000000800 */
[--C-:B------:R-:W-:Y:S02]  /*ac40*/  FFMA.FTZ R40, R41, c[0x0][0x2d0], -R106.reuse ;  /* 0x0000b40029287a23 */ /* 0x100fe4000001086a */
[C---:B------:R-:W-:Y:S02]  /*ac50*/  FMUL.FTZ R37, R73.reuse, R153 ;  /* 0x0000009949257220 */ /* 0x040fe40000410000 */
[----:B-1----:R-:W-:Y:S01]  /*ac60*/  FMUL.FTZ R32, R73, R148 ;  /* 0x0000009449207220 */ /* 0x002fe20000410000 */
[----:B------:R-:W-:Y:S02]  /*ac70*/  MOV R148, R89 ;  /* 0x0000005900947202 */ /* 0x000fe40000000f00 */
[----:B------:R-:W-:Y:S01]  /*ac80*/  LDSM.16.MT88.4 R88, [R227+0x900] ;  /* 0x00090000e358783b */ /* 0x000fe20000004200 */
[----:B------:R-:W-:Y:S01]  /*ac90*/  FMUL.FTZ R41, R69, R157 ;  /* 0x0000009d45297220 */ /* 0x000fe20000410000 */
[----:B------:R-:W-:Y:S01]  /*aca0*/  MOV R157, R87 ;  /* 0x00000057009d7202 */ /* 0x000fe20000000f00 */
[----:B------:R1:W-:Y:S01]  /*acb0*/  MUFU.EX2 R153, R60 ;  /* 0x0000003c00997308 */ /* 0x0003e20000000800 */
[C---:B------:R-:W-:Y:S04]  /*acc0*/  HMMA.16816.F32 R32, R76.reuse, R38, R32 ;  /* 0x000000264c20723c */ /* 0x040fe80000001820 */
[----:B------:R-:W3:Y:S03]  /*acd0*/  LDSM.16.MT88.4 R84, [R224+0x900] ;  /* 0x00090000e054783b */ /* 0x000ee60000004200 */
[C---:B------:R-:W-:Y:S01]  /*ace0*/  FMUL.FTZ R39, R72.reuse, R155 ;  /* 0x0000009b48277220 */ /* 0x040fe20000410000 */
[----:B------:R-:W-:Y:S01]  /*acf0*/  MOV R155, R246 ;  /* 0x000000f6009b7202 */ /* 0x000fe20000000f00 */
[----:B------:R-:W-:Y:S01]  /*ad00*/  FMUL.FTZ R38, R72, R154 ;  /* 0x0000009a48267220 */ /* 0x000fe20000410000 */
[----:B------:R4:W-:Y:S02]  /*ad10*/  MUFU.EX2 R246, R40 ;  /* 0x0000002800f67308 */ /* 0x0009e40000000800 */
[----:B--2---:R-:W-:Y:S07]  /*ad20*/  FMUL.FTZ R36, R73, R152 ;  /* 0x0000009849247220 */ /* 0x004fee0000410000 */
[-C--:B------:R-:W-:Y:S01]  /*ad30*/  HMMA.16816.F32 R36, R76, R52.reuse, R36 ;  /* 0x000000344c24723c */ /* 0x080fe20000001824 */
[----:B------:R2:W-:Y:S02]  /*ad40*/  MUFU.EX2 R154, R56 ;  /* 0x00000038009a7308 */ /* 0x0005e40000000800 */
[C---:B-1----:R-:W-:Y:S02]  /*ad50*/  FMUL.FTZ R60, R69.reuse, R176 ;  /* 0x000000b0453c7220 */ /* 0x042fe40000410000 */
[C---:B----4-:R-:W-:Y:S01]  /*ad60*/  FMUL.FTZ R40, R69.reuse, R156 ;  /* 0x0000009c45287220 */ /* 0x050fe20000410000 */
[----:B------:R-:W-:Y:S01]  /*ad70*/  MOV R156, R42 ;  /* 0x0000002a009c7202 */ /* 0x000fe20000000f00 */
[----:B------:R-:W-:Y:S01]  /*ad80*/  FMUL.FTZ R42, R0, R158 ;  /* 0x0000009e002a7220 */ /* 0x000fe20000410000 */
[----:B------:R-:W-:Y:S02]  /*ad90*/  MOV R158, R93 ;  /* 0x0000005d009e7202 */ /* 0x000fe40000000f00 */
[----:B------:R-:W1:Y:S02]  /*ada0*/  LDSM.16.MT88.4 R92, [R225+0x900] ;  /* 0x00090000e15c783b */ /* 0x000e640000004200 */
[----:B------:R-:W-:Y:S02]  /*adb0*/  MOV R160, R156 ;  /* 0x0000009c00a07202 */ /* 0x000fe40000000f00 */
[----:B------:R-:W-:Y:S01]  /*adc0*/  MOV R156, R155 ;  /* 0x0000009b009c7202 */ /* 0x000fe20000000f00 */
[C---:B------:R-:W-:Y:S04]  /*add0*/  HMMA.16816.F32 R40, R64.reuse, R52, R40 ;  /* 0x000000344028723c */ /* 0x040fe80000001828 */
[----:B------:R-:W-:Y:S01]  /*ade0*/  MOV R155, R234 ;  /* 0x000000ea009b7202 */ /* 0x000fe20000000f00 */
[----:B--2---:R-:W-:Y:S02]  /*adf0*/  FMUL.FTZ R56, R69, R172 ;  /* 0x000000ac45387220 */ /* 0x004fe40000410000 */
[--C-:B------:R-:W-:Y:S01]  /*ae00*/  FFMA.FTZ R52, R204, c[0x0][0x2d0], -R3.reuse ;  /* 0x0000b400cc347a23 */ /* 0x100fe20000010803 */
[-C--:B------:R-:W-:Y:S03]  /*ae10*/  HMMA.16816.F32 R44, R64, R54.reuse, R44 ;  /* 0x00000036402c723c */ /* 0x080fe6000000182c */
[----:B------:R2:W4:Y:S01]  /*ae20*/  MUFU.EX2 R144, R52 ;  /* 0x0000003400907308 */ /* 0x0005220000000800 */
[C---:B------:R-:W-:Y:S01]  /*ae30*/  FMUL.FTZ R53, R73.reuse, R169 ;  /* 0x000000a949357220 */ /* 0x040fe20000410000 */
[----:B------:R-:W-:Y:S02]  /*ae40*/  MOV R204, R166 ;  /* 0x000000a600cc7202 */ /* 0x000fe40000000f00 */
[----:B------:R-:W-:Y:S01]  /*ae50*/  MOV R166, R164 ;  /* 0x000000a400a67202 */ /* 0x000fe20000000f00 */
[C---:B------:R-:W-:Y:S04]  /*ae60*/  HMMA.16816.F32 R48, R76.reuse, R54, R48 ;  /* 0x000000364c30723c */ /* 0x040fe80000001830 */
[----:B------:R-:W-:Y:S03]  /*ae70*/  MOV R164, R162 ;  /* 0x000000a200a47202 */ /* 0x000fe60000000f00 */
[C---:B------:R-:W-:Y:S02]  /*ae80*/  FMUL.FTZ R54, R72.reuse, R170 ;  /* 0x000000aa48367220 */ /* 0x040fe40000410000 */
[----:B------:R-:W-:Y:S03]  /*ae90*/  FMUL.FTZ R55, R72, R171 ;  /* 0x000000ab48377220 */ /* 0x000fe60000410000 */
[C---:B--2---:R-:W-:Y:S07]  /*aea0*/  FMUL.FTZ R52, R73.reuse, R168 ;  /* 0x000000a849347220 */ /* 0x044fee0000410000 */
[-C--:B------:R-:W-:Y:S08]  /*aeb0*/  HMMA.16816.F32 R52, R76, R80.reuse, R52 ;  /* 0x000000504c34723c */ /* 0x080ff00000001834 */
[C---:B------:R-:W-:Y:S07]  /*aec0*/  HMMA.16816.F32 R56, R64.reuse, R80, R56 ;  /* 0x000000504038723c */ /* 0x040fee0000001838 */
[----:B------:R-:W-:Y:S01]  /*aed0*/  FFMA.FTZ R80, R210, c[0x0][0x2d0], -R3 ;  /* 0x0000b400d2507a23 */ /* 0x000fe20000010803 */
[-C--:B------:R-:W-:Y:S03]  /*aee0*/  HMMA.16816.F32 R60, R64, R82.reuse, R60 ;  /* 0x00000052403c723c */ /* 0x080fe6000000183c */
[----:B------:R2:W1:Y:S01]  /*aef0*/  MUFU.EX2 R152, R80 ;  /* 0x0000005000987308 */ /* 0x0004620000000800 */
[----:B------:R-:W-:Y:S03]  /*af00*/  F2FP.PACK_AB R81, R194, R195 ;  /* 0x000000c3c251723e */ /* 0x000fe600000000ff */
[C---:B------:R-:W-:Y:S02]  /*af10*/  FMUL.FTZ R64, R73.reuse, R180 ;  /* 0x000000b449407220 */ /* 0x040fe40000410000 */
[----:B------:R-:W-:Y:S03]  /*af20*/  FMUL.FTZ R65, R73, R181 ;  /* 0x000000b549417220 */ /* 0x000fe60000410000 */
[C---:B------:R-:W-:Y:S02]  /*af30*/  FMUL.FTZ R66, R72.reuse, R182 ;  /* 0x000000b648427220 */ /* 0x040fe40000410000 */
[----:B------:R-:W-:Y:S07]  /*af40*/  FMUL.FTZ R67, R72, R183 ;  /* 0x000000b748437220 */ /* 0x000fee0000410000 */
[----:B------:R-:W-:Y:S04]  /*af50*/  HMMA.16816.F32 R64, R76, R82, R64 ;  /* 0x000000524c40723c */ /* 0x000fe80000001840 */
[--C-:B--2---:R-:W-:Y:S03]  /*af60*/  FFMA.FTZ R80, R206, c[0x0][0x2d0], -R103.reuse ;  /* 0x0000b400ce507a23 */ /* 0x104fe60000010867 */
[----:B------:R-:W-:Y:S02]  /*af70*/  F2FP.PACK_AB R76, R131, R138 ;  /* 0x0000008a834c723e */ /* 0x000fe400000000ff */
[----:B------:R-:W-:Y:S01]  /*af80*/  F2FP.PACK_AB R78, R141, R122 ;  /* 0x0000007a8d4e723e */ /* 0x000fe200000000ff */
[----:B------:R2:W-:Y:S02]  /*af90*/  MUFU.EX2 R220, R80 ;  /* 0x0000005000dc7308 */ /* 0x0005e40000000800 */
[----:B------:R-:W-:Y:S02]  /*afa0*/  F2FP.PACK_AB R77, R129, R137 ;  /* 0x00000089814d723e */ /* 0x000fe400000000ff */
[----:B------:R-:W-:Y:S02]  /*afb0*/  F2FP.PACK_AB R79, R140, R126 ;  /* 0x0000007e8c4f723e */ /* 0x000fe400000000ff */
[----:B------:R-:W-:Y:S02]  /*afc0*/  F2FP.PACK_AB R82, R130, R125 ;  /* 0x0000007d8252723e */ /* 0x000fe400000000ff */
[----:B------:R-:W-:Y:S03]  /*afd0*/  F2FP.PACK_AB R83, R197, R196 ;  /* 0x000000c4c553723e */ /* 0x000fe600000000ff */
[-C--:B---3--:R-:W-:Y:S03]  /*afe0*/  HMMA.16816.F32 R4, R76, R84.reuse, R4 ;  /* 0x000000544c04723c */ /* 0x088fe60000001804 */
[--C-:B--2---:R-:W-:Y:S04]  /*aff0*/  FFMA.FTZ R80, R208, c[0x0][0x2d0], -R103.reuse ;  /* 0x0000b400d0507a23 */ /* 0x104fe80000010867 */
[----:B------:R2:W-:Y:S02]  /*b000*/  MUFU.EX2 R219, R80 ;  /* 0x0000005000db7308 */ /* 0x0005e40000000800 */
[----:B--2---:R-:W-:Y:S07]  /*b010*/  F2FP.PACK_AB R80, R123, R136 ;  /* 0x000000887b50723e */ /* 0x004fee00000000ff */
[C---:B------:R-:W-:Y:S07]  /*b020*/  HMMA.16816.F32 R8, R80.reuse, R84, R8 ;  /* 0x000000545008723c */ /* 0x040fee0000001808 */
[----:B------:R-:W-:Y:S01]  /*b030*/  FFMA.FTZ R84, R202, c[0x0][0x2d0], -R103 ;  /* 0x0000b400ca547a23 */ /* 0x000fe20000010867 */
[-C--:B------:R-:W-:Y:S03]  /*b040*/  HMMA.16816.F32 R12, R80, R86.reuse, R12 ;  /* 0x00000056500c723c */ /* 0x080fe6000000180c */
[----:B------:R2:W-:Y:S05]  /*b050*/  MUFU.EX2 R218, R84 ;  /* 0x0000005400da7308 */ /* 0x0005ea0000000800 */
[C---:B------:R-:W-:Y:S08]  /*b060*/  HMMA.16816.F32 R16, R76.reuse, R86, R16 ;  /* 0x000000564c10723c */ /* 0x040ff00000001810 */
[-C--:B------:R-:W-:Y:S08]  /*b070*/  HMMA.16816.F32 R20, R76, R88.reuse, R20 ;  /* 0x000000584c14723c */ /* 0x080ff00000001814 */
[C---:B------:R-:W-:Y:S04]  /*b080*/  HMMA.16816.F32 R24, R80.reuse, R88, R24 ;  /* 0x000000585018723c */ /* 0x040fe80000001818 */
[--C-:B--2---:R-:W-:Y:S03]  /*b090*/  FFMA.FTZ R84, R216, c[0x0][0x2d0], -R105.reuse ;  /* 0x0000b400d8547a23 */ /* 0x104fe60000010869 */
[--C-:B------:R-:W-:Y:S01]  /*b0a0*/  FFMA.FTZ R88, R211, c[0x0][0x2d0], -R105.reuse ;  /* 0x0000b400d3587a23 */ /* 0x100fe20000010869 */
[-C--:B------:R-:W-:Y:S01]  /*b0b0*/  HMMA.16816.F32 R28, R80, R90.reuse, R28 ;  /* 0x0000005a501c723c */ /* 0x080fe2000000181c */
[----:B------:R2:W-:Y:S07]  /*b0c0*/  MUFU.EX2 R214, R84 ;  /* 0x0000005400d67308 */ /* 0x0005ee0000000800 */
[C---:B------:R-:W-:Y:S03]  /*b0d0*/  HMMA.16816.F32 R32, R76.reuse, R90, R32 ;  /* 0x0000005a4c20723c */ /* 0x040fe60000001820 */
[----:B------:R3:W-:Y:S05]  /*b0e0*/  MUFU.EX2 R215, R88 ;  /* 0x0000005800d77308 */ /* 0x0007ea0000000800 */
[-C--:B-1----:R-:W-:Y:S08]  /*b0f0*/  HMMA.16816.F32 R36, R76, R92.reuse, R36 ;  /* 0x0000005c4c24723c */ /* 0x082ff00000001824 */
[C---:B------:R-:W-:Y:S04]  /*b100*/  HMMA.16816.F32 R40, R80.reuse, R92, R40 ;  /* 0x0000005c5028723c */ /* 0x040fe80000001828 */
[--C-:B--2---:R-:W-:Y:S01]  /*b110*/  FFMA.FTZ R84, R163, c[0x0][0x2d0], -R105.reuse ;  /* 0x0000b400a3547a23 */ /* 0x104fe20000010869 */
[----:B------:R-:W-:Y:S02]  /*b120*/  MOV R163, R158 ;  /* 0x0000009e00a37202 */ /* 0x000fe40000000f00 */
[----:B------:R-:W-:Y:S01]  /*b130*/  MOV R158, R233 ;  /* 0x000000e9009e7202 */ /* 0x000fe20000000f00 */
[-C--:B------:R-:W-:Y:S01]  /*b140*/  HMMA.16816.F32 R44, R80, R94.reuse, R44 ;  /* 0x0000005e502c723c */ /* 0x080fe2000000182c */
[----:B------:R1:W-:Y:S01]  /*b150*/  MUFU.EX2 R216, R84 ;  /* 0x0000005400d87308 */ /* 0x0003e20000000800 */
[----:B------:R2:W5:Y:S02]  /*b160*/  LDL.LU R233, [R1+0x64] ;  /* 0x0000640001e97983 */ /* 0x0005640000300800 */
[--C-:B---3--:R-:W-:Y:S01]  /*b170*/  FFMA.FTZ R88, R167, c[0x0][0x2d0], -R106.reuse ;  /* 0x0000b400a7587a23 */ /* 0x108fe2000001086a */
[----:B------:R-:W-:Y:S01]  /*b180*/  MOV R167, R165 ;  /* 0x000000a500a77202 */ /* 0x000fe20000000f00 */
[----:B------:R2:W5:Y:S01]  /*b190*/  LDL.LU R234, [R1+0x60] ;  /* 0x0000600001ea7983 */ /* 0x0005620000300800 */
[----:B------:R-:W-:Y:S01]  /*b1a0*/  MOV R165, R163 ;  /* 0x000000a300a57202 */ /* 0x000fe20000000f00 */
[C---:B------:R-:W-:Y:S04]  /*b1b0*/  HMMA.16816.F32 R48, R76.reuse, R94, R48 ;  /* 0x0000005e4c30723c */ /* 0x040fe80000001830 */
[----:B------:R-:W-:Y:S02]  /*b1c0*/  MOV R163, R155 ;  /* 0x0000009b00a37202 */ /* 0x000fe40000000f00 */
[----:B------:R3:W-:Y:S01]  /*b1d0*/  MUFU.EX2 R155, R88 ;  /* 0x00000058009b7308 */ /* 0x0007e20000000800 */
[----:B------:R-:W-:Y:S02]  /*b1e0*/  MOV R162, R158 ;  /* 0x0000009e00a27202 */ /* 0x000fe40000000f00 */
[----:B------:R-:W-:Y:S03]  /*b1f0*/  MOV R158, R151 ;  /* 0x00000097009e7202 */ /* 0x000fe60000000f00 */
[----:B------:R-:W-:Y:S02]  /*b200*/  MOV R151, R150 ;  /* 0x0000009600977202 */ /* 0x000fe40000000f00 */
[----:B------:R-:W-:Y:S02]  /*b210*/  MOV R205, R167 ;  /* 0x000000a700cd7202 */ /* 0x000fe40000000f00 */
[----:B------:R-:W-:Y:S01]  /*b220*/  MOV R167, R165 ;  /* 0x000000a500a77202 */ /* 0x000fe20000000f00 */
[----:B-1----:R-:W-:Y:S01]  /*b230*/  FFMA.FTZ R84, R209, c[0x0][0x2d0], -R105 ;  /* 0x0000b400d1547a23 */ /* 0x002fe20000010869 */
[----:B------:R-:W-:Y:S02]  /*b240*/  MOV R165, R163 ;  /* 0x000000a300a57202 */ /* 0x000fe40000000f00 */
[----:B------:R-:W-:Y:S01]  /*b250*/  MOV R163, R151 ;  /* 0x0000009700a37202 */ /* 0x000fe20000000f00 */
[----:B------:R1:W-:Y:S01]  /*b260*/  MUFU.EX2 R159, R84 ;  /* 0x00000054009f7308 */ /* 0x0003e20000000800 */
[----:B------:R-:W-:Y:S02]  /*b270*/  MOV R150, R200 ;  /* 0x000000c800967202 */ /* 0x000fe40000000f00 */
[----:B------:R-:W-:Y:S02]  /*b280*/  MOV R200, R119 ;  /* 0x0000007700c87202 */ /* 0x000fe40000000f00 */
[----:B------:R-:W-:Y:S01]  /*b290*/  MOV R151, R150 ;  /* 0x0000009600977202 */ /* 0x000fe20000000f00 */
[----:B------:R2:W5:Y:S01]  /*b2a0*/  LDL.LU R119, [R1+0x5c] ;  /* 0x00005c0001777983 */ /* 0x0005620000300800 */
[----:B------:R-:W-:Y:S01]  /*b2b0*/  MOV R150, R132 ;  /* 0x0000008400967202 */ /* 0x000fe20000000f00 */
[--C-:B---3--:R-:W-:Y:S01]  /*b2c0*/  FFMA.FTZ R88, R204, c[0x0][0x2d0], -R106.reuse ;  /* 0x0000b400cc587a23 */ /* 0x108fe2000001086a */
[----:B------:R-:W-:Y:S02]  /*b2d0*/  MOV R204, R166 ;  /* 0x000000a600cc7202 */ /* 0x000fe40000000f00 */
[----:B------:R-:W-:Y:S02]  /*b2e0*/  MOV R166, R164 ;  /* 0x000000a400a67202 */ /* 0x000fe40000000f00 */
[----:B------:R-:W-:Y:S02]  /*b2f0*/  MOV R164, R158 ;  /* 0x0000009e00a47202 */ /* 0x000fe40000000f00 */
[----:B------:R3:W-:Y:S01]  /*b300*/  MUFU.EX2 R158, R88 ;  /* 0x00000058009e7308 */ /* 0x0007e20000000800 */
[----:B------:R-:W-:Y:S02]  /*b310*/  MOV R132, R192 ;  /* 0x000000c000847202 */ /* 0x000fe40000000f00 */
[----:B------:R-:W-:Y:S02]  /*b320*/  MOV R192, R230 ;  /* 0x000000e600c07202 */ /* 0x000fe40000000f00 */
[----:B------:R2:W5:Y:S04]  /*b330*/  LDL.LU R230, [R1+0x58] ;  /* 0x0000580001e67983 */ /* 0x0005680000300800 */
[----:B-1----:R-:W1:Y:S01]  /*b340*/  LDSM.16.MT88.4 R84, [R226+0x900] ;  /* 0x00090000e254783b */ /* 0x002e620000004200 */
[--C-:B---3--:R-:W-:Y:S01]  /*b350*/  FFMA.FTZ R88, R205, c[0x0][0x2d0], -R106.reuse ;  /* 0x0000b400cd587a23 */ /* 0x108fe2000001086a */
[----:B------:R-:W-:Y:S02]  /*b360*/  MOV R205, R204 ;  /* 0x000000cc00cd7202 */ /* 0x000fe40000000f00 */
        /* <DEDUP_REMOVED lines=8> */
[----:B------:R3:W-:Y:S01]  /*b3f0*/  MUFU.EX2 R213, R88 ;  /* 0x0000005800d57308 */ /* 0x0007e20000000800 */
[-C--:B-1----:R-:W-:Y:S08]  /*b400*/  HMMA.16816.F32 R52, R76, R84.reuse, R52 ;  /* 0x000000544c34723c */ /* 0x082ff00000001834 */
[C---:B------:R-:W-:Y:S08]  /*b410*/  HMMA.16816.F32 R56, R80.reuse, R84, R56 ;  /* 0x000000545038723c */ /* 0x040ff00000001838 */
[-C--:B------:R-:W-:Y:S04]  /*b420*/  HMMA.16816.F32 R60, R80, R86.reuse, R60 ;  /* 0x00000056503c723c */ /* 0x080fe8000000183c */
[--C-:B---3--:R-:W-:Y:S01]  /*b430*/  FFMA.FTZ R88, R205, c[0x0][0x2d0], -R106.reuse ;  /* 0x0000b400cd587a23 */ /* 0x108fe2000001086a */
[----:B------:R-:W-:Y:S02]  /*b440*/  MOV R205, R204 ;  /* 0x000000cc00cd7202 */ /* 0x000fe40000000f00 */
[----:B------:R-:W-:Y:S01]  /*b450*/  MOV R204, R167 ;  /* 0x000000a700cc7202 */ /* 0x000fe20000000f00 */
[----:B------:R-:W-:Y:S04]  /*b460*/  HMMA.16816.F32 R64, R76, R86, R64 ;  /* 0x000000564c40723c */ /* 0x000fe80000001840 */
[----:B------:R-:W-:Y:S01]  /*b470*/  MOV R167, R166 ;  /* 0x000000a600a77202 */ /* 0x000fe20000000f00 */
[--C-:B------:R-:W-:Y:S01]  /*b480*/  FFMA.FTZ R92, R205, c[0x0][0x2d0], -R3.reuse ;  /* 0x0000b400cd5c7a23 */ /* 0x100fe20000010803 */
[----:B------:R-:W-:Y:S02]  /*b490*/  MOV R166, R165 ;  /* 0x000000a500a67202 */ /* 0x000fe40000000f00 */
[----:B------:R-:W-:Y:S04]  /*b4a0*/  MOV R165, R164 ;  /* 0x000000a400a57202 */ /* 0x000fe80000000f00 */
[----:B------:R-:W-:Y:S02]  /*b4b0*/  MOV R164, R163 ;  /* 0x000000a300a47202 */ /* 0x000fe40000000f00 */
[----:B------:R-:W-:Y:S01]  /*b4c0*/  MOV R205, R204 ;  /* 0x000000cc00cd7202 */ /* 0x000fe20000000f00 */
[----:B------:R1:W3:Y:S01]  /*b4d0*/  MUFU.EX2 R163, R88 ;  /* 0x0000005800a37308 */ /* 0x0002e20000000800 */
[----:B------:R-:W-:Y:S02]  /*b4e0*/  MOV R204, R167 ;  /* 0x000000a700cc7202 */ /* 0x000fe40000000f00 */
[----:B------:R-:W-:Y:S01]  /*b4f0*/  MOV R167, R166 ;  /* 0x000000a600a77202 */ /* 0x000fe20000000f00 */
[--C-:B------:R-:W-:Y:S01]  /*b500*/  FFMA.FTZ R84, R205, c[0x0][0x2d0], -R3.reuse ;  /* 0x0000b400cd547a23 */ /* 0x100fe20000010803 */
[----:B------:R-:W-:Y:S02]  /*b510*/  MOV R166, R165 ;  /* 0x000000a500a67202 */ /* 0x000fe40000000f00 */
[----:B------:R-:W-:Y:S02]  /*b520*/  MOV R165, R164 ;  /* 0x000000a400a57202 */ /* 0x000fe40000000f00 */
[----:B------:R-:W-:Y:S02]  /*b530*/  MOV R164, R157 ;  /* 0x0000009d00a47202 */ /* 0x000fe40000000f00 */
[----:B------:R2:W-:Y:S01]  /*b540*/  MUFU.EX2 R157, R92 ;  /* 0x0000005c009d7308 */ /* 0x0005e20000000800 */
[----:B------:R-:W-:Y:S02]  /*b550*/  MOV R205, R204 ;  /* 0x000000cc00cd7202 */ /* 0x000fe40000000f00 */
[----:B------:R-:W-:Y:S02]  /*b560*/  MOV R204, R167 ;  /* 0x000000a700cc7202 */ /* 0x000fe40000000f00 */
[----:B------:R-:W-:Y:S02]  /*b570*/  MOV R167, R166 ;  /* 0x000000a600a77202 */ /* 0x000fe40000000f00 */
[----:B------:R-:W-:Y:S02]  /*b580*/  MOV R166, R165 ;  /* 0x000000a500a67202 */ /* 0x000fe40000000f00 */
[----:B------:R-:W-:Y:S02]  /*b590*/  MOV R165, R164 ;  /* 0x000000a400a57202 */ /* 0x000fe40000000f00 */
[----:B------:R-:W-:Y:S01]  /*b5a0*/  MOV R164, R161 ;  /* 0x000000a100a47202 */ /* 0x000fe20000000f00 */
[----:B-1----:R-:W1:Y:S01]  /*b5b0*/  LDSM.16.MT88.4 R88, [R224+0x1100] ;  /* 0x00110000e058783b */ /* 0x002e620000004200 */
[----:B------:R3:W-:Y:S01]  /*b5c0*/  MUFU.EX2 R161, R84 ;  /* 0x0000005400a17308 */ /* 0x0007e20000000800 */
[----:B------:R-:W-:Y:S02]  /*b5d0*/  F2FP.PACK_AB R76, R146, R128 ;  /* 0x00000080924c723e */ /* 0x000fe400000000ff */
[----:B------:R-:W-:Y:S02]  /*b5e0*/  F2FP.PACK_AB R78, R124, R120 ;  /* 0x000000787c4e723e */ /* 0x000fe400000000ff */
[----:B------:R-:W-:Y:S02]  /*b5f0*/  F2FP.PACK_AB R77, R127, R147 ;  /* 0x000000937f4d723e */ /* 0x000fe400000000ff */
[----:B------:R-:W-:Y:S02]  /*b600*/  F2FP.PACK_AB R79, R252, R121 ;  /* 0x00000079fc4f723e */ /* 0x000fe400000000ff */
[----:B------:R-:W-:Y:S01]  /*b610*/  F2FP.PACK_AB R82, R245, R243 ;  /* 0x000000f3f552723e */ /* 0x000fe200000000ff */
[--C-:B--2---:R-:W-:Y:S01]  /*b620*/  FFMA.FTZ R92, R160, c[0x0][0x2d0], -R3.reuse ;  /* 0x0000b400a05c7a23 */ /* 0x104fe20000010803 */
[----:B------:R-:W-:Y:S02]  /*b630*/  MOV R160, R156 ;  /* 0x0000009c00a07202 */ /* 0x000fe40000000f00 */
[----:B----4-:R-:W-:Y:S01]  /*b640*/  F2FP.PACK_AB R81, R154, R144 ;  /* 0x000000909a51723e */ /* 0x010fe200000000ff */
[----:B------:R-:W2:Y:S01]  /*b650*/  MUFU.EX2 R156, R92 ;  /* 0x0000005c009c7308 */ /* 0x000ea20000000800 */
[----:B------:R-:W-:Y:S01]  /*b660*/  F2FP.PACK_AB R83, R152, R153 ;  /* 0x000000999853723e */ /* 0x000fe200000000ff */
[----:B------:R-:W-:Y:S08]  /*b670*/  FFMA.FTZ R80, R160, c[0x0][0x2d0], -R3 ;  /* 0x0000b400a0507a23 */ /* 0x000ff00000010803 */
[----:B------:R4:W2:Y:S01]  /*b680*/  MUFU.EX2 R160, R80 ;  /* 0x0000005000a07308 */ /* 0x0008a20000000800 */
[----:B---3--:R-:W3:Y:S01]  /*b690*/  LDSM.16.MT88.4 R84, [R227+0x1100] ;  /* 0x00110000e354783b */ /* 0x008ee20000004200 */
[-C--:B-1----:R-:W-:Y:S03]  /*b6a0*/  HMMA.16816.F32 R4, R76, R88.reuse, R4 ;  /* 0x000000584c04723c */ /* 0x082fe60000001804 */
[--C-:B----4-:R-:W-:Y:S01]  /*b6b0*/  FFMA.FTZ R80, R205, c[0x0][0x2d0], -R103.reuse ;  /* 0x0000b400cd507a23 */ /* 0x110fe20000010867 */
[----:B------:R-:W-:Y:S02]  /*b6c0*/  MOV R205, R204 ;  /* 0x000000cc00cd7202 */ /* 0x000fe40000000f00 */
[----:B------:R-:W-:Y:S02]  /*b6d0*/  MOV R204, R164 ;  /* 0x000000a400cc7202 */ /* 0x000fe40000000f00 */
[----:B------:R-:W-:Y:S01]  /*b6e0*/  MOV R164, R162 ;  /* 0x000000a200a47202 */ /* 0x000fe20000000f00 */
[--C-:B------:R-:W-:Y:S01]  /*b6f0*/  FFMA.FTZ R92, R205, c[0x0][0x2d0], -R103.reuse ;  /* 0x0000b400cd5c7a23 */ /* 0x100fe20000010867 */
[----:B------:R1:W-:Y:S10]  /*b700*/  MUFU.EX2 R162, R80 ;  /* 0x0000005000a27308 */ /* 0x0003f40000000800 */
[----:B------:R4:W-:Y:S01]  /*b710*/  MUFU.EX2 R211, R92 ;  /* 0x0000005c00d37308 */ /* 0x0009e20000000800 */
[----:B-1----:R-:W-:Y:S07]  /*b720*/  F2FP.PACK_AB R80, R246, R145 ;  /* 0x00000091f650723e */ /* 0x002fee00000000ff */
[C---:B------:R-:W-:Y:S01]  /*b730*/  HMMA.16816.F32 R8, R80.reuse, R88, R8 ;  /* 0x000000585008723c */ /* 0x040fe20000001808 */
[----:B----4-:R-:W1:Y:S06]  /*b740*/  LDSM.16.MT88.4 R92, [R225+0x1100] ;  /* 0x00110000e15c783b */ /* 0x010e6c0000004200 */
[----:B------:R-:W-:Y:S01]  /*b750*/  FFMA.FTZ R88, R166, c[0x0][0x2d0], -R103 ;  /* 0x0000b400a6587a23 */ /* 0x000fe20000010867 */
[-C--:B------:R-:W-:Y:S04]  /*b760*/  HMMA.16816.F32 R12, R80, R90.reuse, R12 ;  /* 0x0000005a500c723c */ /* 0x080fe8000000180c */
[----:B------:R-:W-:Y:S02]  /*b770*/  MOV R166, R165 ;  /* 0x000000a500a67202 */ /* 0x000fe40000000f00 */
[----:B------:R-:W-:Y:S02]  /*b780*/  MOV R165, R212 ;  /* 0x000000d400a57202 */ /* 0x000fe40000000f00 */
[C---:B------:R-:W-:Y:S01]  /*b790*/  HMMA.16816.F32 R16, R76.reuse, R90, R16 ;  /* 0x0000005a4c10723c */ /* 0x040fe20000001810 */
[----:B------:R4:W-:Y:S07]  /*b7a0*/  MUFU.EX2 R212, R88 ;  /* 0x0000005800d47308 */ /* 0x0009ee0000000800 */
[-C--:B---3--:R-:W-:Y:S08]  /*b7b0*/  HMMA.16816.F32 R20, R76, R84.reuse, R20 ;  /* 0x000000544c14723c */ /* 0x088ff00000001814 */
[C---:B------:R-:W-:Y:S07]  /*b7c0*/  HMMA.16816.F32 R24, R80.reuse, R84, R24 ;  /* 0x000000545018723c */ /* 0x040fee0000001818 */
[----:B------:R-:W-:Y:S01]  /*b7d0*/  FFMA.FTZ R84, R165, c[0x0][0x2d0], -R105 ;  /* 0x0000b400a5547a23 */ /* 0x000fe20000010869 */
[-C--:B------:R-:W-:Y:S03]  /*b7e0*/  HMMA.16816.F32 R28, R80, R86.reuse, R28 ;  /* 0x00000056501c723c */ /* 0x080fe6000000181c */
[----:B------:R3:W-:Y:S01]  /*b7f0*/  MUFU.EX2 R208, R84 ;  /* 0x0000005400d07308 */ /* 0x0007e20000000800 */
[----:B----4-:R-:W-:Y:S04]  /*b800*/  FFMA.FTZ R88, R204, c[0x0][0x2d0], -R103 ;  /* 0x0000b400cc587a23 */ /* 0x010fe80000010867 */
[C---:B------:R-:W-:Y:S05]  /*b810*/  HMMA.16816.F32 R32, R76.reuse, R86, R32 ;  /* 0x000000564c20723c */ /* 0x040fea0000001820 */
[----:B------:R4:W-:Y:S03]  /*b820*/  MUFU.EX2 R210, R88 ;  /* 0x0000005800d27308 */ /* 0x0009e60000000800 */
[-C--:B-1----:R-:W-:Y:S08]  /*b830*/  HMMA.16816.F32 R36, R76, R92.reuse, R36 ;  /* 0x0000005c4c24723c */ /* 0x082ff00000001824 */
[C---:B------:R-:W-:Y:S04]  /*b840*/  HMMA.16816.F32 R40, R80.reuse, R92, R40 ;  /* 0x0000005c5028723c */ /* 0x040fe80000001828 */
[--C-:B---3--:R-:W-:Y:S03]  /*b850*/  FFMA.FTZ R84, R164, c[0x0][0x2d0], -R105.reuse ;  /* 0x0000b400a4547a23 */ /* 0x108fe60000010869 */
[--C-:B------:R-:W-:Y:S01]  /*b860*/  FFMA.FTZ R92, R148, c[0x0][0x2d0], -R106.reuse ;  /* 0x0000b400945c7a23 */ /* 0x100fe2000001086a */
[-C--:B------:R-:W-:Y:S01]  /*b870*/  HMMA.16816.F32 R44, R80, R94.reuse, R44 ;  /* 0x0000005e502c723c */ /* 0x080fe2000000182c */
[----:B------:R1:W-:Y:S03]  /*b880*/  MUFU.EX2 R206, R84 ;  /* 0x0000005400ce7308 */ /* 0x0003e60000000800 */
[--C-:B----4-:R-:W-:Y:S04]  /*b890*/  FFMA.FTZ R88, R167, c[0x0][0x2d0], -R105.reuse ;  /* 0x0000b400a7587a23 */ /* 0x110fe80000010869 */
[C---:B------:R-:W-:Y:S03]  /*b8a0*/  HMMA.16816.F32 R48, R76.reuse, R94, R48 ;  /* 0x0000005e4c30723c */ /* 0x040fe60000001830 */
[----:B------:R3:W-:Y:S10]  /*b8b0*/  MUFU.EX2 R209, R88 ;  /* 0x0000005800d17308 */ /* 0x0007f40000000800 */
[----:B------:R4:W-:Y:S01]  /*b8c0*/  MUFU.EX2 R169, R92 ;  /* 0x0000005c00a97308 */ /* 0x0009e20000000800 */
[--C-:B-1----:R-:W-:Y:S09]  /*b8d0*/  FFMA.FTZ R84, R151, c[0x0][0x2d0], -R106.reuse ;  /* 0x0000b40097547a23 */ /* 0x102ff2000001086a */
[----:B------:R1:W-:Y:S01]  /*b8e0*/  MUFU.EX2 R205, R84 ;  /* 0x0000005400cd7308 */ /* 0x0003e20000000800 */
[----:B---3--:R-:W-:Y:S02]  /*b8f0*/  FFMA.FTZ R88, R166, c[0x0][0x2d0], -R105 ;  /* 0x0000b400a6587a23 */ /* 0x008fe40000010869 */
[----:B------:R-:W-:Y:S07]  /*b900*/  LDSM.16.MT88.4 R164, [R225+0x3100] ;  /* 0x00310000e1a4783b */ /* 0x000fee0000004200 */
[----:B------:R3:W-:Y:S01]  /*b910*/  MUFU.EX2 R207, R88 ;  /* 0x0000005800cf7308 */ /* 0x0007e20000000800 */
[----:B----4-:R-:W-:Y:S02]  /*b920*/  FFMA.FTZ R92, R143, c[0x0][0x2d0], -R3 ;  /* 0x0000b4008f5c7a23 */ /* 0x010fe40000010803 */
[----:B------:R-:W4:Y:S07]  /*b930*/  LDL.LU R143, [R1+0x1c] ;  /* 0x00001c00018f7983 */ /* 0x000f2e0000300800 */
[----:B------:R2:W-:Y:S01]  /*b940*/  MUFU.EX2 R168, R92 ;  /* 0x0000005c00a87308 */ /* 0x0005e20000000800 */
[--C-:B-1----:R-:W-:Y:S09]  /*b950*/  FFMA.FTZ R84, R150, c[0x0][0x2d0], -R106.reuse ;  /* 0x0000b40096547a23 */ /* 0x102ff2000001086a */
[----:B------:R1:W-:Y:S01]  /*b960*/  MUFU.EX2 R171, R84 ;  /* 0x0000005400ab7308 */ /* 0x0003e20000000800 */
[----:B---3--:R-:W3:Y:S01]  /*b970*/  LDSM.16.MT88.4 R88, [R226+0x1100] ;  /* 0x00110000e258783b */ /* 0x008ee20000004200 */
[----:B--2---:R-:W-:Y:S07]  /*b980*/  FFMA.FTZ R92, R142, c[0x0][0x2d0], -R103 ;  /* 0x0000b4008e5c7a23 */ /* 0x004fee0000010867 */
[----:B------:R-:W4:Y:S01]  /*b990*/  LDL.LU R142, [R1+0x18] ;  /* 0x00001800018e7983 */ /* 0x000f220000300800 */
[----:B------:R3:W-:Y:S01]  /*b9a0*/  MUFU.EX2 R204, R92 ;  /* 0x0000005c00cc7308 */ /* 0x0007e20000000800 */
[----:B-1----:R-:W-:Y:S01]  /*b9b0*/  FFMA.FTZ R84, R149, c[0x0][0x2d0], -R106 ;  /* 0x0000b40095547a23 */ /* 0x002fe2000001086a */
[----:B------:R-:W-:Y:S08]  /*b9c0*/  MOV R149, R110 ;  /* 0x0000006e00957202 */ /* 0x000ff00000000f00 */
[----:B------:R1:W1:Y:S01]  /*b9d0*/  MUFU.EX2 R170, R84 ;  /* 0x0000005400aa7308 */ /* 0x0002620000000800 */
[----:B---3--:R-:W-:Y:S01]  /*b9e0*/  LDSM.16.MT88.4 R92, [R225+0x1900] ;  /* 0x00190000e15c783b */ /* 0x008fe20000004200 */
[-C--:B------:R-:W-:Y:S08]  /*b9f0*/  HMMA.16816.F32 R52, R76, R88.reuse, R52 ;  /* 0x000000584c34723c */ /* 0x080ff00000001834 */
[C---:B------:R-:W-:Y:S01]  /*ba00*/  HMMA.16816.F32 R56, R80.reuse, R88, R56 ;  /* 0x000000585038723c */ /* 0x040fe20000001838 */
[----:B-1----:R-:W1:Y:S06]  /*ba10*/  LDSM.16.MT88.4 R84, [R224+0x1900] ;  /* 0x00190000e054783b */ /* 0x002e6c0000004200 */
[--C-:B------:R-:W-:Y:S01]  /*ba20*/  FFMA.FTZ R88, R201, c[0x0][0x2d0], -R3.reuse ;  /* 0x0000b400c9587a23 */ /* 0x100fe20000010803 */
[-C--:B------:R-:W-:Y:S04]  /*ba30*/  HMMA.16816.F32 R60, R80, R90.reuse, R60 ;  /* 0x0000005a503c723c */ /* 0x080fe8000000183c */
[----:B------:R-:W-:Y:S02]  /*ba40*/  MOV R201, R118 ;  /* 0x0000007600c97202 */ /* 0x000fe40000000f00 */
[----:B------:R3:W1:Y:S01]  /*ba50*/  MUFU.EX2 R118, R88 ;  /* 0x0000005800767308 */ /* 0x0006620000000800 */
[--C-:B------:R-:W-:Y:S01]  /*ba60*/  FFMA.FTZ R80, R117, c[0x0][0x2d0], -R3.reuse ;  /* 0x0000b40075507a23 */ /* 0x100fe20000010803 */
[----:B------:R-:W-:Y:S04]  /*ba70*/  HMMA.16816.F32 R64, R76, R90, R64 ;  /* 0x0000005a4c40723c */ /* 0x000fe80000001840 */
[----:B------:R-:W-:Y:S02]  /*ba80*/  F2FP.PACK_AB R82, R163, R213 ;  /* 0x000000d5a352723e */ /* 0x000fe400000000ff */
[----:B------:R-:W-:Y:S02]  /*ba90*/  F2FP.PACK_AB R81, R156, R157 ;  /* 0x0000009d9c51723e */ /* 0x000fe400000000ff */
[----:B------:R1:W-:Y:S01]  /*baa0*/  MUFU.EX2 R117, R80 ;  /* 0x0000005000757308 */ /* 0x0003e20000000800 */
[----:B------:R-:W-:Y:S03]  /*bab0*/  F2FP.PACK_AB R76, R219, R220 ;  /* 0x000000dcdb4c723e */ /* 0x000fe600000000ff */
[----:B------:R-:W-:Y:S02]  /*bac0*/  F2FP.PACK_AB R78, R218, R217 ;  /* 0x000000d9da4e723e */ /* 0x000fe400000000ff */
[----:B------:R-:W-:Y:S02]  /*bad0*/  F2FP.PACK_AB R77, R216, R214 ;  /* 0x000000d6d84d723e */ /* 0x000fe400000000ff */
[----:B------:R-:W-:Y:S02]  /*bae0*/  F2FP.PACK_AB R79, R215, R159 ;  /* 0x0000009fd74f723e */ /* 0x000fe400000000ff */
[----:B------:R-:W-:Y:S01]  /*baf0*/  F2FP.PACK_AB R83, R160, R161 ;  /* 0x000000a1a053723e */ /* 0x000fe200000000ff */
[----:B---3--:R-:W3:Y:S04]  /*bb00*/  LDSM.16.MT88.4 R88, [R227+0x1900] ;  /* 0x00190000e358783b */ /* 0x008ee80000004200 */
[-C--:B-1----:R-:W-:Y:S03]  /*bb10*/  HMMA.16816.F32 R4, R76, R84.reuse, R4 ;  /* 0x000000544c04723c */ /* 0x082fe60000001804 */
[----:B------:R-:W-:Y:S01]  /*bb20*/  FFMA.FTZ R80, R200, c[0x0][0x2d0], -R3 ;  /* 0x0000b400c8507a23 */ /* 0x000fe20000010803 */
[----:B------:R-:W-:Y:S02]  /*bb30*/  MOV R200, R135 ;  /* 0x0000008700c87202 */ /* 0x000fe40000000f00 */
[----:B------:R-:W-:Y:S02]  /*bb40*/  MOV R135, R116 ;  /* 0x0000007400877202 */ /* 0x000fe40000000f00 */
[----:B------:R1:W1:Y:S04]  /*bb50*/  MUFU.EX2 R116, R80 ;  /* 0x0000005000747308 */ /* 0x0002680000000800 */
[----:B-1----:R-:W-:Y:S07]  /*bb60*/  F2FP.PACK_AB R80, R158, R155 ;  /* 0x0000009b9e50723e */ /* 0x002fee00000000ff */
[C---:B------:R-:W-:Y:S07]  /*bb70*/  HMMA.16816.F32 R8, R80.reuse, R84, R8 ;  /* 0x000000545008723c */ /* 0x040fee0000001808 */
[--C-:B------:R-:W-:Y:S01]  /*bb80*/  FFMA.FTZ R84, R139, c[0x0][0x2d0], -R103.reuse ;  /* 0x0000b4008b547a23 */ /* 0x100fe20000010867 */
[-C--:B------:R-:W-:Y:S01]  /*bb90*/  HMMA.16816.F32 R12, R80, R86.reuse, R12 ;  /* 0x00000056500c723c */ /* 0x080fe2000000180c */
[----:B------:R-:W2:Y:S02]  /*bba0*/  LDL.LU R139, [R1+0x20] ;  /* 0x00002000018b7983 */ /* 0x000ea40000300800 */
[----:B------:R1:W-:Y:S05]  /*bbb0*/  MUFU.EX2 R175, R84 ;  /* 0x0000005400af7308 */ /* 0x0003ea0000000800 */
[C---:B------:R-:W-:Y:S08]  /*bbc0*/  HMMA.16816.F32 R16, R76.reuse, R86, R16 ;  /* 0x000000564c10723c */ /* 0x040ff00000001810 */
[-C--:B---3--:R-:W-:Y:S08]  /*bbd0*/  HMMA.16816.F32 R20, R76, R88.reuse, R20 ;  /* 0x000000584c14723c */ /* 0x088ff00000001814 */
[C---:B------:R-:W-:Y:S04]  /*bbe0*/  HMMA.16816.F32 R24, R80.reuse, R88, R24 ;  /* 0x000000585018723c */ /* 0x040fe80000001818 */
[----:B-1----:R-:W-:Y:S03]  /*bbf0*/  FFMA.FTZ R84, R201, c[0x0][0x2d0], -R103 ;  /* 0x0000b400c9547a23 */ /* 0x002fe60000010867 */
[----:B------:R-:W-:Y:S01]  /*bc00*/  FFMA.FTZ R88, R135, c[0x0][0x2d0], -R105 ;  /* 0x0000b40087587a23 */ /* 0x000fe20000010869 */
[-C--:B------:R-:W-:Y:S01]  /*bc10*/  HMMA.16816.F32 R28, R80, R90.reuse, R28 ;  /* 0x0000005a501c723c */ /* 0x080fe2000000181c */
[----:B------:R1:W-:Y:S01]  /*bc20*/  MUFU.EX2 R203, R84 ;  /* 0x0000005400cb7308 */ /* 0x0003e20000000800 */
[----:B------:R-:W3:Y:S06]  /*bc30*/  LDL.LU R135, [R1+0x24] ;  /* 0x0000240001877983 */ /* 0x000eec0000300800 */
[C---:B------:R-:W-:Y:S03]  /*bc40*/  HMMA.16816.F32 R32, R76.reuse, R90, R32 ;  /* 0x0000005a4c20723c */ /* 0x040fe60000001820 */
[----:B------:R1:W-:Y:S05]  /*bc50*/  MUFU.EX2 R173, R88 ;  /* 0x0000005800ad7308 */ /* 0x0003ea0000000800 */
[-C--:B------:R-:W-:Y:S08]  /*bc60*/  HMMA.16816.F32 R36, R76, R92.reuse, R36 ;  /* 0x0000005c4c24723c */ /* 0x080ff00000001824 */
[C---:B------:R-:W-:Y:S04]  /*bc70*/  HMMA.16816.F32 R40, R80.reuse, R92, R40 ;  /* 0x0000005c5028723c */ /* 0x040fe80000001828 */
[--C-:B-1----:R-:W-:Y:S02]  /*bc80*/  FFMA.FTZ R84, R97, c[0x0][0x2d0], -R103.reuse ;  /* 0x0000b40061547a23 */ /* 0x102fe40000010867 */
[----:B------:R-:W-:Y:S02]  /*bc90*/  FFMA.FTZ R103, R96, c[0x0][0x2d0], -R103 ;  /* 0x0000b40060677a23 */ /* 0x000fe40000010867 */
[-C--:B------:R-:W-:Y:S01]  /*bca0*/  HMMA.16816.F32 R44, R80, R94.reuse, R44 ;  /* 0x0000005e502c723c */ /* 0x080fe2000000182c */
[----:B------:R1:W-:Y:S03]  /*bcb0*/  MUFU.EX2 R202, R84 ;  /* 0x0000005400ca7308 */ /* 0x0003e60000000800 */
[--C-:B------:R-:W-:Y:S04]  /*bcc0*/  FFMA.FTZ R88, R98, c[0x0][0x2d0], -R105.reuse ;  /* 0x0000b40062587a23 */ /* 0x100fe80000010869 */
[C---:B------:R-:W-:Y:S01]  /*bcd0*/  HMMA.16816.F32 R48, R76.reuse, R94, R48 ;  /* 0x0000005e4c30723c */ /* 0x040fe20000001830 */
[----:B------:R-:W-:Y:S03]  /*bce0*/  LDSM.16.MT88.4 R92, [R227+0x2100] ;  /* 0x00210000e35c783b */ /* 0x000fe60000004200 */
[--C-:B-1----:R-:W-:Y:S02]  /*bcf0*/  FFMA.FTZ R84, R200, c[0x0][0x2d0], -R105.reuse ;  /* 0x0000b400c8547a23 */ /* 0x102fe40000010869 */
[----:B------:R1:W-:Y:S10]  /*bd00*/  MUFU.EX2 R200, R88 ;  /* 0x0000005800c87308 */ /* 0x0003f40000000800 */
[----:B------:R1:W1:Y:S02]  /*bd10*/  MUFU.EX2 R174, R84 ;  /* 0x0000005400ae7308 */ /* 0x0002640000000800 */
[----:B-1----:R-:W-:Y:S02]  /*bd20*/  FFMA.FTZ R88, R99, c[0x0][0x2d0], -R105 ;  /* 0x0000b40063587a23 */ /* 0x002fe40000010869 */
[----:B------:R-:W-:Y:S06]  /*bd30*/  LDSM.16.MT88.4 R96, [R225+0x2100] ;  /* 0x00210000e160783b */ /* 0x000fec0000004200 */
[----:B------:R1:W-:Y:S02]  /*bd40*/  MUFU.EX2 R201, R88 ;  /* 0x0000005800c97308 */ /* 0x0003e40000000800 */
[----:B------:R-:W4:Y:S02]  /*bd50*/  LDSM.16.MT88.4 R84, [R226+0x1900] ;  /* 0x00190000e254783b */ /* 0x000f240000004200 */
[----:B----4-:R-:W-:Y:S01]  /*bd60*/  FFMA.FTZ R73, R73, R143, R244 ;  /* 0x0000008f49497223 */ /* 0x010fe200000100f4 */
[----:B------:R-:W-:Y:S01]  /*bd70*/  MOV R244, R124 ;  /* 0x0000007c00f47202 */ /* 0x000fe20000000f00 */
[----:B-1----:R-:W-:Y:S01]  /*bd80*/  FFMA.FTZ R88, R134, c[0x0][0x2d0], -R106 ;  /* 0x0000b40086587a23 */ /* 0x002fe2000001086a */
[----:B------:R-:W-:Y:S01]  /*bd90*/  MOV R134, R132 ;  /* 0x0000008400867202 */ /* 0x000fe20000000f00 */
[----:B------:R-:W-:Y:S01]  /*bda0*/  FADD.FTZ R73, R249, R73 ;  /* 0x00000049f9497221 */ /* 0x000fe20000010000 */
[----:B------:R-:W-:Y:S01]  /*bdb0*/  MOV R132, R191 ;  /* 0x000000bf00847202 */ /* 0x000fe20000000f00 */
[----:B------:R1:W-:Y:S01]  /*bdc0*/  MUFU.EX2 R172, R88 ;  /* 0x0000005800ac7308 */ /* 0x0003e20000000800 */
[----:B------:R-:W-:Y:S01]  /*bdd0*/  MOV R249, R128 ;  /* 0x0000008000f97202 */ /* 0x000fe20000000f00 */
[-C--:B------:R-:W-:Y:S03]  /*bde0*/  HMMA.16816.F32 R52, R76, R84.reuse, R52 ;  /* 0x000000544c34723c */ /* 0x080fe60000001834 */
[----:B------:R-:W-:Y:S01]  /*bdf0*/  FFMA.FTZ R72, R72, R142, R222 ;  /* 0x0000008e48487223 */ /* 0x000fe200000100de */
[----:B------:R-:W-:Y:S01]  /*be00*/  MOV R222, R121 ;  /* 0x0000007900de7202 */ /* 0x000fe20000000f00 */
[--C-:B-1----:R-:W-:Y:S03]  /*be10*/  FFMA.FTZ R88, R193, c[0x0][0x2d0], -R106.reuse ;  /* 0x0000b400c1587a23 */ /* 0x102fe6000001086a */
[C---:B------:R-:W-:Y:S01]  /*be20*/  HMMA.16816.F32 R56, R80.reuse, R84, R56 ;  /* 0x000000545038723c */ /* 0x040fe20000001838 */
[----:B------:R1:W-:Y:S06]  /*be30*/  MUFU.EX2 R193, R88 ;  /* 0x0000005800c17308 */ /* 0x0003ec0000000800 */
[--C-:B------:R-:W-:Y:S01]  /*be40*/  FFMA.FTZ R84, R112, c[0x0][0x2d0], -R3.reuse ;  /* 0x0000b40070547a23 */ /* 0x100fe20000010803 */
[-C--:B------:R-:W-:Y:S03]  /*be50*/  HMMA.16816.F32 R60, R80, R86.reuse, R60 ;  /* 0x00000056503c723c */ /* 0x080fe6000000183c */
[----:B------:R4:W-:Y:S04]  /*be60*/  MUFU.EX2 R112, R84 ;  /* 0x0000005400707308 */ /* 0x0009e80000000800 */
[----:B------:R-:W-:Y:S01]  /*be70*/  FFMA.FTZ R80, R107, c[0x0][0x2d0], -R3 ;  /* 0x0000b4006b507a23 */ /* 0x000fe20000010803 */
[----:B------:R-:W-:Y:S04]  /*be80*/  HMMA.16816.F32 R64, R76, R86, R64 ;  /* 0x000000564c40723c */ /* 0x000fe80000001840 */
[----:B------:R-:W-:Y:S01]  /*be90*/  F2FP.PACK_AB R82, R169, R170 ;  /* 0x000000aaa952723e */ /* 0x000fe200000000ff */
[--C-:B------:R-:W-:Y:S01]  /*bea0*/  FFMA.FTZ R107, R108, c[0x0][0x2d0], -R105.reuse ;  /* 0x0000b4006c6b7a23 */ /* 0x100fe20000010869 */
[----:B------:R-:W-:Y:S01]  /*beb0*/  F2FP.PACK_AB R81, R118, R168 ;  /* 0x000000a87651723e */ /* 0x000fe200000000ff */
[----:B------:R-:W-:Y:S01]  /*bec0*/  FFMA.FTZ R108, R114, c[0x0][0x2d0], -R105 ;  /* 0x0000b400726c7a23 */ /* 0x000fe20000010869 */
[----:B------:R-:W-:Y:S03]  /*bed0*/  F2FP.PACK_AB R76, R211, R162 ;  /* 0x000000a2d34c723e */ /* 0x000fe600000000ff */
[----:B------:R-:W-:Y:S01]  /*bee0*/  MUFU.EX2 R107, R107 ;  /* 0x0000006b006b7308 */ /* 0x000fe20000000800 */
[--C-:B-1----:R-:W-:Y:S01]  /*bef0*/  FFMA.FTZ R88, R133, c[0x0][0x2d0], -R106.reuse ;  /* 0x0000b40085587a23 */ /* 0x102fe2000001086a */
[----:B------:R-:W-:Y:S02]  /*bf00*/  MOV R133, R192 ;  /* 0x000000c000857202 */ /* 0x000fe40000000f00 */
[----:B------:R-:W-:Y:S02]  /*bf10*/  F2FP.PACK_AB R78, R210, R212 ;  /* 0x000000d4d24e723e */ /* 0x000fe400000000ff */
[----:B------:R-:W-:Y:S01]  /*bf20*/  F2FP.PACK_AB R77, R207, R209 ;  /* 0x000000d1cf4d723e */ /* 0x000fe200000000ff */
[--C-:B------:R-:W-:Y:S01]  /*bf30*/  FFMA.FTZ R114, R133, c[0x0][0x2d0], -R106.reuse ;  /* 0x0000b40085727a23 */ /* 0x100fe2000001086a */
[----:B------:R-:W-:Y:S02]  /*bf40*/  F2FP.PACK_AB R79, R206, R208 ;  /* 0x000000d0ce4f723e */ /* 0x000fe400000000ff */
[----:B------:R1:W-:Y:S01]  /*bf50*/  MUFU.EX2 R192, R88 ;  /* 0x0000005800c07308 */ /* 0x0003e20000000800 */
[----:B------:R-:W-:Y:S01]  /*bf60*/  F2FP.PACK_AB R83, R116, R117 ;  /* 0x000000757453723e */ /* 0x000fe200000000ff */
[----:B----4-:R-:W-:Y:S01]  /*bf70*/  LDSM.16.MT88.4 R84, [R226+0x2100] ;  /* 0x00210000e254783b */ /* 0x010fe20000004200 */
[----:B------:R-:W-:Y:S04]  /*bf80*/  MOV R133, R187 ;  /* 0x000000bb00857202 */ /* 0x000fe80000000f00 */
[----:B------:R-:W-:Y:S03]  /*bf90*/  MOV R142, R133 ;  /* 0x00000085008e7202 */ /* 0x000fe60000000f00 */
[----:B------:R-:W-:Y:S10]  /*bfa0*/  MUFU.EX2 R108, R108 ;  /* 0x0000006c006c7308 */ /* 0x000ff40000000800 */
[----:B------:R-:W-:Y:S01]  /*bfb0*/  MUFU.EX2 R114, R114 ;  /* 0x0000007200727308 */ /* 0x000fe20000000800 */
[--C-:B-1----:R-:W-:Y:S01]  /*bfc0*/  FFMA.FTZ R88, R185, c[0x0][0x2d0], -R106.reuse ;  /* 0x0000b400b9587a23 */ /* 0x102fe2000001086a */
[----:B------:R-:W-:Y:S04]  /*bfd0*/  MOV R185, R111 ;  /* 0x0000006f00b97202 */ /* 0x000fe80000000f00 */
[----:B------:R-:W-:Y:S04]  /*bfe0*/  MOV R148, R185 ;  /* 0x000000b900947202 */ /* 0x000fe80000000f00 */
[----:B------:R1:W-:Y:S10]  /*bff0*/  MUFU.EX2 R111, R80 ;  /* 0x00000050006f7308 */ /* 0x0003f40000000800 */
[----:B------:R4:W-:Y:S10]  /*c000*/  MUFU.EX2 R191, R88 ;  /* 0x0000005800bf7308 */ /* 0x0009f40000000800 */
[----:B------:R4:W-:Y:S01]  /*c010*/  MUFU.EX2 R185, R103 ;  /* 0x0000006700b97308 */ /* 0x0009e20000000800 */
[----:B-1----:R-:W-:Y:S02]  /*c020*/  FFMA.FTZ R80, R104, c[0x0][0x2d0], -R3 ;  /* 0x0000b40068507a23 */ /* 0x002fe40000010803 */
[--C-:B------:R-:W-:Y:S02]  /*c030*/  FFMA.FTZ R104, R109, c[0x0][0x2d0], -R105.reuse ;  /* 0x0000b4006d687a23 */ /* 0x100fe40000010869 */
[----:B------:R-:W-:Y:S05]  /*c040*/  FFMA.FTZ R105, R115, c[0x0][0x2d0], -R105 ;  /* 0x0000b40073697a23 */ /* 0x000fea0000010869 */
[----:B------:R1:W-:Y:S01]  /*c050*/  MUFU.EX2 R109, R80 ;  /* 0x00000050006d7308 */ /* 0x0003e20000000800 */
[--C-:B------:R-:W-:Y:S01]  /*c060*/  FFMA.FTZ R115, R132, c[0x0][0x2d0], -R106.reuse ;  /* 0x0000b40084737a23 */ /* 0x100fe2000001086a */
[----:B------:R-:W-:Y:S01]  /*c070*/  MOV R132, R186 ;  /* 0x000000ba00847202 */ /* 0x000fe20000000f00 */
[----:B----4-:R-:W4:Y:S03]  /*c080*/  LDSM.16.MT88.4 R88, [R224+0x2100] ;  /* 0x00210000e058783b */ /* 0x010f260000004200 */
[----:B------:R-:W-:Y:S04]  /*c090*/  MOV R143, R132 ;  /* 0x00000084008f7202 */ /* 0x000fe80000000f00 */
[----:B------:R2:W2:Y:S01]  /*c0a0*/  MUFU.EX2 R186, R102 ;  /* 0x0000006600ba7308 */ /* 0x0004a20000000800 */
[----:B------:R-:W-:Y:S01]  /*c0b0*/  FADD.FTZ R103, R250, R73 ;  /* 0x00000049fa677221 */ /* 0x000fe20000010000 */
[----:B------:R-:W-:Y:S08]  /*c0c0*/  F2FP.PACK_AB R73, R173, R174 ;  /* 0x000000aead49723e */ /* 0x000ff000000000ff */
[----:B------:R-:W4:Y:S01]  /*c0d0*/  MUFU.EX2 R105, R105 ;  /* 0x0000006900697308 */ /* 0x000f220000000800 */
[----:B-1----:R-:W-:Y:S02]  /*c0e0*/  FFMA.FTZ R80, R113, c[0x0][0x2d0], -R3 ;  /* 0x0000b40071507a23 */ /* 0x002fe40000010803 */
[--C-:B------:R-:W-:Y:S01]  /*c0f0*/  FFMA.FTZ R113, R134, c[0x0][0x2d0], -R106.reuse ;  /* 0x0000b40086717a23 */ /* 0x100fe2000001086a */
[----:B------:R-:W-:Y:S01]  /*c100*/  MOV R134, R184 ;  /* 0x000000b800867202 */ /* 0x000fe20000000f00 */
[----:B------:R-:W-:Y:S05]  /*c110*/  FFMA.FTZ R106, R188, c[0x0][0x2d0], -R106 ;  /* 0x0000b400bc6a7a23 */ /* 0x000fea000001086a */
[----:B------:R1:W-:Y:S01]  /*c120*/  MUFU.EX2 R110, R80 ;  /* 0x00000050006e7308 */ /* 0x0003e20000000800 */
[----:B--2---:R-:W-:Y:S01]  /*c130*/  FFMA.FTZ R69, R69, R139, R221 ;  /* 0x0000008b45457223 */ /* 0x004fe200000100dd */
[----:B------:R-:W-:Y:S01]  /*c140*/  MOV R139, R134 ;  /* 0x00000086008b7202 */ /* 0x000fe20000000f00 */
[----:B------:R-:W-:Y:S01]  /*c150*/  FFMA.FTZ R102, R148, c[0x0][0x2d0], -R3 ;  /* 0x0000b40094667a23 */ /* 0x000fe20000010803 */
[----:B------:R-:W-:Y:S01]  /*c160*/  MOV R221, R120 ;  /* 0x0000007800dd7202 */ /* 0x000fe20000000f00 */
[----:B------:R-:W-:Y:S01]  /*c170*/  FADD.FTZ R69, R223, R69 ;  /* 0x00000045df457221 */ /* 0x000fe20000010000 */
[----:B------:R-:W-:Y:S04]  /*c180*/  F2FP.PACK_AB R182, R185, R186 ;  /* 0x000000bab9b6723e */ /* 0x000fe800000000ff */
[----:B------:R2:W-:Y:S01]  /*c190*/  MUFU.EX2 R188, R100 ;  /* 0x0000006400bc7308 */ /* 0x0005e20000000800 */
[-C--:B----4-:R-:W-:Y:S03]  /*c1a0*/  HMMA.16816.F32 R4, R76, R88.reuse, R4 ;  /* 0x000000584c04723c */ /* 0x090fe60000001804 */
[----:B------:R-:W-:Y:S06]  /*c1b0*/  F2FP.PACK_AB R183, R105, R108 ;  /* 0x0000006c69b7723e */ /* 0x000fec00000000ff */
[----:B------:R-:W-:Y:S03]  /*c1c0*/  MUFU.EX2 R106, R106 ;  /* 0x0000006a006a7308 */ /* 0x000fe60000000800 */
[----:B-1----:R-:W-:Y:S07]  /*c1d0*/  F2FP.PACK_AB R80, R171, R205 ;  /* 0x000000cdab50723e */ /* 0x002fee00000000ff */
[----:B------:R-:W1:Y:S01]  /*c1e0*/  MUFU.EX2 R115, R115 ;  /* 0x0000007300737308 */ /* 0x000e620000000800 */
[C---:B------:R-:W-:Y:S04]  /*c1f0*/  HMMA.16816.F32 R8, R80.reuse, R88, R8 ;  /* 0x000000585008723c */ /* 0x040fe80000001808 */
[----:B--2---:R-:W-:Y:S02]  /*c200*/  FFMA.FTZ R100, R149, c[0x0][0x2d0], -R3 ;  /* 0x0000b40095647a23 */ /* 0x004fe40000010803 */
[----:B------:R-:W-:Y:S01]  /*c210*/  LDSM.16.MT88.4 R148, [R227+0x3100] ;  /* 0x00310000e394783b */ /* 0x000fe20000004200 */
[----:B---3--:R-:W-:Y:S01]  /*c220*/  FFMA.FTZ R0, R0, R135, R189 ;  /* 0x0000008700007223 */ /* 0x008fe200000100bd */
[-C--:B------:R-:W-:Y:S01]  /*c230*/  HMMA.16816.F32 R12, R80, R90.reuse, R12 ;  /* 0x0000005a500c723c */ /* 0x080fe2000000180c */
[----:B------:R-:W2:Y:S03]  /*c240*/  MUFU.EX2 R184, R104 ;  /* 0x0000006800b87308 */ /* 0x000ea60000000800 */
[----:B------:R-:W-:Y:S02]  /*c250*/  MOV R189, R127 ;  /* 0x0000007f00bd7202 */ /* 0x000fe40000000f00 */
[----:B------:R-:W-:Y:S02]  /*c260*/  LDSM.16.MT88.4 R132, [R224+0x3100] ;  /* 0x00310000e084783b */ /* 0x000fe40000004200 */
[C---:B------:R-:W-:Y:S03]  /*c270*/  HMMA.16816.F32 R16, R76.reuse, R90, R16 ;  /* 0x0000005a4c10723c */ /* 0x040fe60000001810 */
[----:B------:R3:W4:Y:S01]  /*c280*/  MUFU.EX2 R187, R101 ;  /* 0x0000006500bb7308 */ /* 0x0007220000000800 */
[----:B-1----:R-:W-:Y:S02]  /*c290*/  F2FP.PACK_AB R178, R106, R115 ;  /* 0x000000736ab2723e */ /* 0x002fe400000000ff */
[----:B------:R-:W1:Y:S02]  /*c2a0*/  LDSM.16.MT88.4 R88, [R224+0x2900] ;  /* 0x00290000e058783b */ /* 0x000e640000004200 */
[-C--:B------:R-:W-:Y:S05]  /*c2b0*/  HMMA.16816.F32 R20, R76, R92.reuse, R20 ;  /* 0x0000005c4c14723c */ /* 0x080fea0000001814 */
[----:B------:R-:W4:Y:S03]  /*c2c0*/  MUFU.EX2 R113, R113 ;  /* 0x0000007100717308 */ /* 0x000f260000000800 */
[C---:B------:R-:W-:Y:S04]  /*c2d0*/  HMMA.16816.F32 R24, R80.reuse, R92, R24 ;  /* 0x0000005c5018723c */ /* 0x040fe80000001818 */
[----:B--2---:R-:W-:Y:S01]  /*c2e0*/  F2FP.PACK_AB R181, R107, R184 ;  /* 0x000000b86bb5723e */ /* 0x004fe200000000ff */
[--C-:B------:R-:W-:Y:S01]  /*c2f0*/  FFMA.FTZ R104, R75, c[0x0][0x2d0], -R3.reuse ;  /* 0x0000b4004b687a23 */ /* 0x100fe20000010803 */
[----:B------:R-:W-:Y:S01]  /*c300*/  F2FP.PACK_AB R75, R201, R200 ;  /* 0x000000c8c94b723e */ /* 0x000fe200000000ff */
[----:B------:R-:W-:Y:S01]  /*c310*/  FFMA.FTZ R3, R74, c[0x0][0x2d0], -R3 ;  /* 0x0000b4004a037a23 */ /* 0x000fe20000010803 */
[-C--:B------:R-:W-:Y:S01]  /*c320*/  HMMA.16816.F32 R28, R80, R94.reuse, R28 ;  /* 0x0000005e501c723c */ /* 0x080fe2000000181c */
[----:B------:R-:W-:Y:S03]  /*c330*/  MUFU.EX2 R100, R100 ;  /* 0x0000006400647308 */ /* 0x000fe60000000800 */
[----:B------:R-:W-:Y:S01]  /*c340*/  F2FP.PACK_AB R74, R202, R203 ;  /* 0x000000cbca4a723e */ /* 0x000fe200000000ff */
[----:B---3--:R-:W-:Y:S01]  /*c350*/  FADD.FTZ R101, R190, R0 ;  /* 0x00000000be657221 */ /* 0x008fe20000010000 */
[----:B----4-:R-:W-:Y:S02]  /*c360*/  F2FP.PACK_AB R180, R187, R188 ;  /* 0x000000bcbbb4723e */ /* 0x010fe400000000ff */
[C---:B------:R-:W-:Y:S01]  /*c370*/  HMMA.16816.F32 R32, R76.reuse, R94, R32 ;  /* 0x0000005e4c20723c */ /* 0x040fe20000001820 */
[----:B------:R-:W2:Y:S02]  /*c380*/  LDSM.16.MT88.4 R92, [R227+0x2900] ;  /* 0x00290000e35c783b */ /* 0x000ea40000004200 */
[----:B------:R-:W3:Y:S01]  /*c390*/  MUFU.EX2 R102, R102 ;  /* 0x0000006600667308 */ /* 0x000ee20000000800 */
[----:B------:R-:W-:Y:S04]  /*c3a0*/  F2FP.PACK_AB R176, R114, R113 ;  /* 0x0000007172b0723e */ /* 0x000fe800000000ff */
[-C--:B------:R-:W-:Y:S08]  /*c3b0*/  HMMA.16816.F32 R36, R76, R96.reuse, R36 ;  /* 0x000000604c24723c */ /* 0x080ff00000001824 */
[C---:B------:R-:W-:Y:S08]  /*c3c0*/  HMMA.16816.F32 R40, R80.reuse, R96, R40 ;  /* 0x000000605028723c */ /* 0x040ff00000001828 */
[-C--:B------:R-:W-:Y:S04]  /*c3d0*/  HMMA.16816.F32 R44, R80, R98.reuse, R44 ;  /* 0x00000062502c723c */ /* 0x080fe8000000182c */
[----:B---3--:R-:W-:Y:S04]  /*c3e0*/  F2FP.PACK_AB R177, R102, R100 ;  /* 0x0000006466b1723e */ /* 0x008fe800000000ff */
[C---:B------:R-:W-:Y:S01]  /*c3f0*/  HMMA.16816.F32 R48, R76.reuse, R98, R48 ;  /* 0x000000624c30723c */ /* 0x040fe20000001830 */
[----:B------:R-:W3:Y:S07]  /*c400*/  LDSM.16.MT88.4 R96, [R225+0x2900] ;  /* 0x00290000e160783b */ /* 0x000eee0000004200 */
[-C--:B------:R-:W-:Y:S08]  /*c410*/  HMMA.16816.F32 R52, R76, R84.reuse, R52 ;  /* 0x000000544c34723c */ /* 0x080ff00000001834 */
[C---:B------:R-:W-:Y:S07]  /*c420*/  HMMA.16816.F32 R56, R80.reuse, R84, R56 ;  /* 0x000000545038723c */ /* 0x040fee0000001838 */
[----:B------:R-:W-:Y:S01]  /*c430*/  FADD.FTZ R84, R247, R72 ;  /* 0x00000048f7547221 */ /* 0x000fe20000010000 */
[-C--:B------:R-:W-:Y:S01]  /*c440*/  HMMA.16816.F32 R60, R80, R86.reuse, R60 ;  /* 0x00000056503c723c */ /* 0x080fe2000000183c */
[----:B------:R-:W4:Y:S03]  /*c450*/  LDSM.16.MT88.4 R80, [R226+0x2900] ;  /* 0x00290000e250783b */ /* 0x000f260000004200 */
[----:B------:R-:W-:Y:S01]  /*c460*/  F2FP.PACK_AB R72, R175, R204 ;  /* 0x000000ccaf48723e */ /* 0x000fe200000000ff */
[----:B------:R-:W-:Y:S01]  /*c470*/  FADD.FTZ R0, R251, R84 ;  /* 0x00000054fb007221 */ /* 0x000fe20000010000 */
[----:B------:R-:W-:Y:S01]  /*c480*/  MOV R247, R130 ;  /* 0x0000008200f77202 */ /* 0x000fe20000000f00 */
[----:B------:R-:W-:Y:S01]  /*c490*/  FADD.FTZ R85, R248, R69 ;  /* 0x00000045f8557221 */ /* 0x000fe20000010000 */
[----:B------:R-:W-:Y:S01]  /*c4a0*/  HMMA.16816.F32 R64, R76, R86, R64 ;  /* 0x000000564c40723c */ /* 0x000fe20000001840 */
[----:B------:R2:W-:Y:S03]  /*c4b0*/  MUFU.EX2 R86, R3 ;  /* 0x0000000300567308 */ /* 0x0005e60000000800 */
[----:B------:R-:W-:Y:S02]  /*c4c0*/  FADD.FTZ R69, R143, R103 ;  /* 0x000000678f457221 */ /* 0x000fe40000010000 */
[----:B------:R-:W-:Y:S01]  /*c4d0*/  FADD.FTZ R0, R142, R0 ;  /* 0x000000008e007221 */ /* 0x000fe20000010000 */
[----:B------:R-:W-:Y:S01]  /*c4e0*/  F2FP.PACK_AB R76, R193, R172 ;  /* 0x000000acc14c723e */ /* 0x000fe200000000ff */
[-C--:B-1----:R-:W-:Y:S03]  /*c4f0*/  HMMA.16816.F32 R4, R72, R88.reuse, R4 ;  /* 0x000000584804723c */ /* 0x082fe60000001804 */
[----:B------:R-:W1:Y:S02]  /*c500*/  MUFU.EX2 R87, R104 ;  /* 0x0000006800577308 */ /* 0x000e640000000800 */
[----:B------:R-:W-:Y:S01]  /*c510*/  F2FP.PACK_AB R78, R191, R192 ;  /* 0x000000c0bf4e723e */ /* 0x000fe200000000ff */
[----:B------:R-:W-:Y:S01]  /*c520*/  FADD.FTZ R85, R139, R85 ;  /* 0x000000558b557221 */ /* 0x000fe20000010000 */
[----:B------:R-:W-:Y:S01]  /*c530*/  F2FP.PACK_AB R77, R111, R112 ;  /* 0x000000706f4d723e */ /* 0x000fe200000000ff */
[----:B------:R-:W-:Y:S01]  /*c540*/  FADD.FTZ R84, R198, R101 ;  /* 0x00000065c6547221 */ /* 0x000fe20000010000 */
[----:B------:R-:W-:Y:S07]  /*c550*/  F2FP.PACK_AB R79, R110, R109 ;  /* 0x0000006d6e4f723e */ /* 0x000fee00000000ff */
[C---:B------:R-:W-:Y:S04]  /*c560*/  HMMA.16816.F32 R8, R76.reuse, R88, R8 ;  /* 0x000000584c08723c */ /* 0x040fe80000001808 */
[----:B--2---:R-:W-:Y:S04]  /*c570*/  FADD.FTZ R3, R199, R84 ;  /* 0x00000054c7037221 */ /* 0x004fe80000010000 */
[-C--:B------:R-:W-:Y:S04]  /*c580*/  HMMA.16816.F32 R12, R76, R90.reuse, R12 ;  /* 0x0000005a4c0c723c */ /* 0x080fe8000000180c */
[----:B-1----:R-:W-:Y:S01]  /*c590*/  F2FP.PACK_AB R179, R86, R87 ;  /* 0x0000005756b3723e */ /* 0x002fe200000000ff */
[----:B------:R-:W-:Y:S03]  /*c5a0*/  FADD.FTZ R3, R195, R3 ;  /* 0x00000003c3037221 */ /* 0x000fe60000010000 */
[C---:B------:R-:W-:Y:S04]  /*c5b0*/  HMMA.16816.F32 R16, R72.reuse, R90, R16 ;  /* 0x0000005a4810723c */ /* 0x040fe80000001810 */
[----:B------:R-:W-:Y:S04]  /*c5c0*/  FADD.FTZ R3, R194, R3 ;  /* 0x00000003c2037221 */ /* 0x000fe80000010000 */
[-C--:B------:R-:W-:Y:S04]  /*c5d0*/  HMMA.16816.F32 R20, R72, R92.reuse, R20 ;  /* 0x0000005c4814723c */ /* 0x080fe80000001814 */
[----:B------:R-:W-:Y:S04]  /*c5e0*/  FADD.FTZ R3, R196, R3 ;  /* 0x00000003c4037221 */ /* 0x000fe80000010000 */
[C---:B------:R-:W-:Y:S04]  /*c5f0*/  HMMA.16816.F32 R24, R76.reuse, R92, R24 ;  /* 0x0000005c4c18723c */ /* 0x040fe80000001818 */
[----:B------:R-:W-:Y:S04]  /*c600*/  FADD.FTZ R3, R197, R3 ;  /* 0x00000003c5037221 */ /* 0x000fe80000010000 */
[-C--:B------:R-:W-:Y:S08]  /*c610*/  HMMA.16816.F32 R28, R76, R94.reuse, R28 ;  /* 0x0000005e4c1c723c */ /* 0x080ff0000000181c */
[C---:B------:R-:W-:Y:S08]  /*c620*/  HMMA.16816.F32 R32, R72.reuse, R94, R32 ;  /* 0x0000005e4820723c */ /* 0x040ff00000001820 */
[-C--:B---3--:R-:W-:Y:S08]  /*c630*/  HMMA.16816.F32 R36, R72, R96.reuse, R36 ;  /* 0x000000604824723c */ /* 0x088ff00000001824 */
[C---:B------:R-:W-:Y:S08]  /*c640*/  HMMA.16816.F32 R40, R76.reuse, R96, R40 ;  /* 0x000000604c28723c */ /* 0x040ff00000001828 */
[-C--:B------:R-:W-:Y:S08]  /*c650*/  HMMA.16816.F32 R44, R76, R98.reuse, R44 ;  /* 0x000000624c2c723c */ /* 0x080ff0000000182c */
[C---:B------:R-:W-:Y:S08]  /*c660*/  HMMA.16816.F32 R48, R72.reuse, R98, R48 ;  /* 0x000000624830723c */ /* 0x040ff00000001830 */
[-C--:B----4-:R-:W-:Y:S08]  /*c670*/  HMMA.16816.F32 R52, R72, R80.reuse, R52 ;  /* 0x000000504834723c */ /* 0x090ff00000001834 */
[C---:B------:R-:W-:Y:S07]  /*c680*/  HMMA.16816.F32 R56, R76.reuse, R80, R56 ;  /* 0x000000504c38723c */ /* 0x040fee0000001838 */
[----:B------:R-:W-:Y:S01]  /*c690*/  FADD.FTZ R81, R138, R69 ;  /* 0x000000458a517221 */ /* 0x000fe20000010000 */
[-C--:B------:R-:W-:Y:S04]  /*c6a0*/  HMMA.16816.F32 R60, R76, R82.reuse, R60 ;  /* 0x000000524c3c723c */ /* 0x080fe8000000183c */
[----:B------:R-:W-:Y:S02]  /*c6b0*/  FADD.FTZ R80, R137, R0 ;  /* 0x0000000089507221 */ /* 0x000fe40000010000 */
[----:B------:R-:W-:Y:S02]  /*c6c0*/  FADD.FTZ R69, R136, R85 ;  /* 0x0000005588457221 */ /* 0x000fe40000010000 */
[----:B------:R-:W-:Y:S01]  /*c6d0*/  FADD.FTZ R80, R129, R80 ;  /* 0x0000005081507221 */ /* 0x000fe20000010000 */
[----:B------:R-:W-:Y:S04]  /*c6e0*/  HMMA.16816.F32 R64, R72, R82, R64 ;  /* 0x000000524840723c */ /* 0x000fe80000001840 */
[----:B------:R-:W-:Y:S02]  /*c6f0*/  FADD.FTZ R69, R123, R69 ;  /* 0x000000457b457221 */ /* 0x000fe40000010000 */
[----:B------:R-:W-:Y:S02]  /*c700*/  FADD.FTZ R80, R126, R80 ;  /* 0x000000507e507221 */ /* 0x000fe40000010000 */
[----:B------:R-:W-:Y:S02]  /*c710*/  FADD.FTZ R69, R125, R69 ;  /* 0x000000457d457221 */ /* 0x000fe40000010000 */
[-C--:B------:R-:W-:Y:S05]  /*c720*/  HMMA.16816.F32 R124, R180, R132.reuse, R4 ;  /* 0x00000084b47c723c */ /* 0x080fea0000001804 */
[----:B------:R-:W-:Y:S02]  /*c730*/  FADD.FTZ R0, R131, R81 ;  /* 0x0000005183007221 */ /* 0x000fe40000010000 */
[----:B------:R-:W-:Y:S02]  /*c740*/  FADD.FTZ R4, R247, R69 ;  /* 0x00000045f7047221 */ /* 0x000fe40000010000 */
[----:B------:R-:W-:Y:S02]  /*c750*/  FADD.FTZ R0, R122, R0 ;  /* 0x000000007a007221 */ /* 0x000fe40000010000 */
[C---:B------:R-:W-:Y:S04]  /*c760*/  HMMA.16816.F32 R120, R176.reuse, R132, R8 ;  /* 0x00000084b078723c */ /* 0x040fe80000001808 */
[----:B------:R-:W-:Y:S02]  /*c770*/  FADD.FTZ R0, R141, R0 ;  /* 0x000000008d007221 */ /* 0x000fe40000010000 */
[----:B------:R-:W-:Y:S02]  /*c780*/  FADD.FTZ R7, R145, R4 ;  /* 0x0000000491077221 */ /* 0x000fe40000010000 */
[----:B------:R-:W-:Y:S01]  /*c790*/  FADD.FTZ R8, R140, R80 ;  /* 0x000000508c087221 */ /* 0x000fe20000010000 */
[-C--:B------:R-:W-:Y:S03]  /*c7a0*/  HMMA.16816.F32 R128, R176, R134.reuse, R12 ;  /* 0x00000086b080723c */ /* 0x080fe6000000180c */
[----:B------:R-:W-:Y:S02]  /*c7b0*/  FADD.FTZ R0, R249, R0 ;  /* 0x00000000f9007221 */ /* 0x000fe40000010000 */
[----:B------:R-:W-:Y:S02]  /*c7c0*/  FADD.FTZ R8, R147, R8 ;  /* 0x0000000893087221 */ /* 0x000fe40000010000 */
[----:B------:R-:W-:Y:S01]  /*c7d0*/  FADD.FTZ R6, R144, R3 ;  /* 0x0000000390067221 */ /* 0x000fe20000010000 */
        /* <DEDUP_REMOVED lines=8> */
[C---:B------:R-:W-:Y:S01]  /*c860*/  HMMA.16816.F32 R140, R176.reuse, R148, R24 ;  /* 0x00000094b08c723c */ /* 0x040fe20000001818 */
[----:B------:R-:W1:Y:S03]  /*c870*/  LDSM.16.MT88.4 R4, [R226+0x3100] ;  /* 0x00310000e204783b */ /* 0x000e660000004200 */
        /* <DEDUP_REMOVED lines=10> */
[----:B------:R-:W-:Y:S02]  /*c920*/  FADD.FTZ R9, R155, R0 ;  /* 0x000000009b097221 */ /* 0x000fe40000010000 */
[-C--:B------:R-:W-:Y:S03]  /*c930*/  HMMA.16816.F32 R152, R180, R164.reuse, R36 ;  /* 0x000000a4b498723c */ /* 0x080fe60000001824 */
[----:B------:R-:W-:Y:S02]  /*c940*/  FADD.FTZ R8, R157, R12 ;  /* 0x0000000c9d087221 */ /* 0x000fe40000010000 */
[----:B------:R-:W-:Y:S02]  /*c950*/  FADD.FTZ R3, R219, R11 ;  /* 0x0000000bdb037221 */ /* 0x000fe40000010000 */
[----:B------:R-:W-:Y:S02]  /*c960*/  FADD.FTZ R0, R216, R10 ;  /* 0x0000000ad8007221 */ /* 0x000fe40000010000 */
[----:B------:R-:W-:Y:S03]  /*c970*/  FADD.FTZ R12, R158, R9 ;  /* 0x000000099e0c7221 */ /* 0x000fe60000010000 */
[----:B------:R-:W-:Y:S02]  /*c980*/  FADD.FTZ R11, R156, R8 ;  /* 0x000000089c0b7221 */ /* 0x000fe40000010000 */
[----:B------:R-:W-:Y:S02]  /*c990*/  FADD.FTZ R10, R217, R3 ;  /* 0x00000003d90a7221 */ /* 0x000fe40000010000 */
[----:B------:R-:W-:Y:S02]  /*c9a0*/  FADD.FTZ R9, R159, R0 ;  /* 0x000000009f097221 */ /* 0x000fe40000010000 */
[----:B------:R-:W-:Y:S01]  /*c9b0*/  FADD.FTZ R8, R213, R12 ;  /* 0x0000000cd5087221 */ /* 0x000fe20000010000 */
[C---:B------:R-:W-:Y:S04]  /*c9c0*/  HMMA.16816.F32 R156, R176.reuse, R164, R40 ;  /* 0x000000a4b09c723c */ /* 0x040fe80000001828 */
[----:B------:R-:W-:Y:S02]  /*c9d0*/  FADD.FTZ R3, R161, R11 ;  /* 0x0000000ba1037221 */ /* 0x000fe40000010000 */
[----:B------:R-:W-:Y:S02]  /*c9e0*/  FADD.FTZ R0, R218, R10 ;  /* 0x0000000ada007221 */ /* 0x000fe40000010000 */
[----:B------:R-:W-:Y:S04]  /*c9f0*/  FADD.FTZ R12, R215, R9 ;  /* 0x00000009d70c7221 */ /* 0x000fe80000010000 */
[----:B------:R-:W-:Y:S02]  /*ca00*/  FADD.FTZ R11, R163, R8 ;  /* 0x00000008a30b7221 */ /* 0x000fe40000010000 */
        /* <DEDUP_REMOVED lines=11> */
[----:B------:R-:W-:Y:S03]  /*cac0*/  MOV R118, R2 ;  /* 0x0000000200767202 */ /* 0x000fe60000000f00 */
[----:B------:R-:W-:Y:S02]  /*cad0*/  FADD.FTZ R8, R212, R12 ;  /* 0x0000000cd4087221 */ /* 0x000fe40000010000 */
[----:B------:R-:W-:Y:S02]  /*cae0*/  FADD.FTZ R3, R208, R11 ;  /* 0x0000000bd0037221 */ /* 0x000fe40000010000 */
[----:B------:R-:W-:Y:S02]  /*caf0*/  FADD.FTZ R0, R170, R10 ;  /* 0x0000000aaa007221 */ /* 0x000fe40000010000 */
[----:B------:R-:W-:Y:S01]  /*cb00*/  FADD.FTZ R12, R117, R9 ;  /* 0x00000009750c7221 */ /* 0x000fe20000010000 */
[----:B------:R-:W-:Y:S01]  /*cb10*/  MOV R117, R68 ;  /* 0x0000004400757202 */ /* 0x000fe20000000f00 */
[----:B------:R-:W-:Y:S02]  /*cb20*/  FADD.FTZ R11, R210, R8 ;  /* 0x00000008d20b7221 */ /* 0x000fe40000010000 */
[----:B------:R-:W-:Y:S02]  /*cb30*/  FADD.FTZ R10, R206, R3 ;  /* 0x00000003ce0a7221 */ /* 0x000fe40000010000 */
[----:B------:R-:W-:Y:S02]  /*cb40*/  FADD.FTZ R9, R169, R0 ;  /* 0x00000000a9097221 */ /* 0x000fe40000010000 */
[----:B------:R-:W-:Y:S01]  /*cb50*/  FADD.FTZ R8, R116, R12 ;  /* 0x0000000c74087221 */ /* 0x000fe20000010000 */
[-C--:B-1----:R-:W-:Y:S03]  /*cb60*/  HMMA.16816.F32 R168, R180, R4.reuse, R52 ;  /* 0x00000004b4a8723c */ /* 0x082fe60000001834 */
[----:B------:R-:W-:Y:S01]  /*cb70*/  FADD.FTZ R3, R204, R11 ;  /* 0x0000000bcc037221 */ /* 0x000fe20000010000 */
[----:B------:R-:W-:Y:S01]  /*cb80*/  MOV R116, R70 ;  /* 0x0000004600747202 */ /* 0x000fe20000000f00 */
[----:B------:R-:W-:Y:S02]  /*cb90*/  FADD.FTZ R0, R174, R10 ;  /* 0x0000000aae007221 */ /* 0x000fe40000010000 */
[----:B------:R-:W-:Y:S02]  /*cba0*/  FADD.FTZ R11, R172, R9 ;  /* 0x00000009ac0b7221 */ /* 0x000fe40000010000 */
[----:B------:R-:W-:Y:S03]  /*cbb0*/  FADD.FTZ R10, R112, R8 ;  /* 0x00000008700a7221 */ /* 0x000fe60000010000 */
        /* <DEDUP_REMOVED lines=11> */
[----:B------:R-:W-:Y:S04]  /*cc70*/  HMMA.16816.F32 R180, R180, R6, R64 ;  /* 0x00000006b4b4723c */ /* 0x000fe80000001840 */
[----:B------:R-:W-:Y:S02]  /*cc80*/  FADD.FTZ R4, R201, R10 ;  /* 0x0000000ac9047221 */ /* 0x000fe40000010000 */
[----:B------:R-:W-:Y:S02]  /*cc90*/  FADD.FTZ R3, R191, R8 ;  /* 0x00000008bf037221 */ /* 0x000fe40000010000 */
[----:B------:R-:W-:Y:S04]  /*cca0*/  FADD.FTZ R9, R188, R9 ;  /* 0x00000009bc097221 */ /* 0x000fe80000010000 */
[----:B------:R-:W-:Y:S02]  /*ccb0*/  FADD.FTZ R0, R110, R5 ;  /* 0x000000056e007221 */ /* 0x000fe40000010000 */
        /* <DEDUP_REMOVED lines=10> */
[----:B------:R-:W-:Y:S01]  /*cd60*/  FADD.FTZ R4, R108, R0 ;  /* 0x000000006c047221 */ /* 0x000fe20000010000 */
[----:B------:R-:W-:Y:S01]  /*cd70*/  STL [R1+0x1c], R5 ;  /* 0x00001c0501007387 */ /* 0x000fe20000100800 */
[----:B------:R-:W-:Y:S02]  /*cd80*/  FADD.FTZ R3, R106, R3 ;  /* 0x000000036a037221 */ /* 0x000fe40000010000 */
[----:B------:R-:W-:Y:S02]  /*cd90*/  FADD.FTZ R4, R105, R4 ;  /* 0x0000000469047221 */ /* 0x000fe40000010000 */
[----:B------:R-:W-:Y:S03]  /*cda0*/  FADD.FTZ R0, R87, R7 ;  /* 0x0000000757007221 */ /* 0x000fe60000010000 */
[----:B------:R-:W-:Y:S01]  /*cdb0*/  STL [R1+0x18], R4 ;  /* 0x0000180401007387 */ /* 0x000fe20000100800 */
[----:B------:R-:W-:Y:S03]  /*cdc0*/  FADD.FTZ R0, R86, R0 ;  /* 0x0000000056007221 */ /* 0x000fe60000010000 */
[----:B------:R1:W-:Y:S04]  /*cdd0*/  STL [R1+0x20], R3 ;  /* 0x0000200301007387 */ /* 0x0003e80000100800 */
[----:B------:R2:W-:Y:S01]  /*cde0*/  STL [R1+0x24], R0 ;  /* 0x0000240001007387 */ /* 0x0005e20000100800 */
[----:B-1----:R-:W-:Y:S01]  /*cdf0*/  MOV R3, R71 ;  /* 0x0000004700037202 */ /* 0x002fe20000000f00 */
[----:B------:R-:W-:-:S05]  /*ce00*/  @P1 BRA `(.L_x_3) ;  /* 0xffffaab000001947 */ /* 0x000fca000383ffff */
.L_x_2:
[----:B----4-:R-:W3:Y:S04]  /*ce10*/  LDL.LU R8, [R1+0x1c] ;  /* 0x00001c0001087983 */ /* 0x010ee80000300800 */
[----:B------:R-:W4:Y:S04]  /*ce20*/  LDL.LU R5, [R1+0x18] ;  /* 0x0000180001057983 */ /* 0x000f280000300800 */
[----:B--2---:R-:W2:Y:S04]  /*ce30*/  LDL.LU R4, [R1+0x20] ;  /* 0x0000200001047983 */ /* 0x004ea80000300800 */
[----:B------:R-:W2:Y:S04]  /*ce40*/  LDL.LU R0, [R1+0x24] ;  /* 0x0000240001007983 */ /* 0x000ea80000300800 */
[----:B------:R-:W2:Y:S01]  /*ce50*/  LDL.LU R13, [R1+0x50] ;  /* 0x00005000010d7983 */ /* 0x000ea20000300800 */
[----:B------:R-:W-:-:S03]  /*ce60*/  MOV R56, c[0x0][0x4e8] ;  /* 0x00013a0000387a02 */ /* 0x000fc60000000f00 */
[----:B------:R-:W2:Y:S01]  /*ce70*/  LDL.LU R57, [R1+0x54] ;  /* 0x0000540001397983 */ /* 0x000ea20000300800 */
[----:B------:R-:W-:-:S03]  /*ce80*/  ISETP.NE.AND P0, PT, R56, 0x1, PT ;  /* 0x000000013800780c */ /* 0x000fc60003f05270 */
[----:B------:R-:W1:Y:S02]  /*ce90*/  S2R R10, SR_CTAID.Y ;  /* 0x00000000000a7919 */ /* 0x000e640000002600 */
[----:B-1----:R-:W-:-:S04]  /*cea0*/  IMAD.WIDE.U32 R20, R10, c[0x0][0x490], RZ ;  /* 0x000124000a147a25 */ /* 0x002fc800078e00ff */
[----:B------:R-:W-:Y:S01]  /*ceb0*/  IMAD.MOV.U32 R49, RZ, RZ, -0x800000 ;  /* 0xff800000ff317424 */ /* 0x000fe200078e00ff */
[----:B------:R-:W-:Y:S01]  /*cec0*/  MOV R50, 0xff800000 ;  /* 0xff80000000327802 */ /* 0x000fe20000000f00 */
[----:B------:R-:W1:Y:S01]  /*ced0*/  S2R R55, SR_CTAID.X ;  /* 0x0000000000377919 */ /* 0x000e620000002500 */
[----:B------:R-:W-:Y:S01]  /*cee0*/  MOV R52, 0xff800000 ;  /* 0xff80000000347802 */ /* 0x000fe20000000f00 */
[----:B------:R-:W-:Y:S02]  /*cef0*/  IMAD.MOV.U32 R51, RZ, RZ, -0x800000 ;  /* 0xff800000ff337424 */ /* 0x000fe400078e00ff */
[----:B------:R-:W-:Y:S06]  /*cf00*/  BAR.SYNC.DEFER_BLOCKING 0x1, 0x80 ;  /* 0x0042000000007b1d */ /* 0x000fec0000010000 */
[----:B---3--:R-:W3:Y:S04]  /*cf10*/  SHFL.BFLY PT, R12, R8, 0x2, 0x1f ;  /* 0x0c401f00080c7f89 */ /* 0x008ee800000e0000 */
[----:B----4-:R-:W4:Y:S04]  /*cf20*/  SHFL.BFLY PT, R9, R5, 0x2, 0x1f ;  /* 0x0c401f0005097f89 */ /* 0x010f2800000e0000 */
[----:B--2---:R-:W2:Y:S04]  /*cf30*/  SHFL.BFLY PT, R7, R4, 0x2, 0x1f ;  /* 0x0c401f0004077f89 */ /* 0x004ea800000e0000 */
[----:B------:R-:W1:Y:S01]  /*cf40*/  SHFL.BFLY PT, R6, R0, 0x2, 0x1f ;  /* 0x0c401f0000067f89 */ /* 0x000e6200000e0000 */
[----:B------:R-:W-:-:S02]  /*cf50*/  IMAD.MOV.U32 R17, RZ, RZ, R13 ;  /* 0x000000ffff117224 */ /* 0x000fc400078e000d */
[----:B---3--:R-:W-:Y:S02]  /*cf60*/  FADD.FTZ R12, R12, R8 ;  /* 0x000000080c0c7221 */ /* 0x008fe40000010000 */
[----:B------:R-:W3:Y:S01]  /*cf70*/  S2R R8, SR_TID.X ;  /* 0x0000000000087919 */ /* 0x000ee20000002100 */
[----:B----4-:R-:W-:Y:S02]  /*cf80*/  FADD.FTZ R9, R9, R5 ;  /* 0x0000000509097221 */ /* 0x010fe40000010000 */
[----:B--2---:R-:W-:-:S03]  /*cf90*/  FADD.FTZ R7, R7, R4 ;  /* 0x0000000407077221 */ /* 0x004fc60000010000 */
[----:B------:R-:W2:Y:S01]  /*cfa0*/  SHFL.BFLY PT, R3, R9, 0x1, 0x1f ;  /* 0x0c201f0009037f89 */ /* 0x000ea200000e0000 */
[----:B-1----:R-:W-:-:S03]  /*cfb0*/  FADD.FTZ R6, R6, R0 ;  /* 0x0000000006067221 */ /* 0x002fc60000010000 */
[----:B------:R-:W1:Y:S04]  /*cfc0*/  SHFL.BFLY PT, R4, R7, 0x1, 0x1f ;  /* 0x0c201f0007047f89 */ /* 0x000e6800000e0000 */
[----:B------:R-:W4:Y:S04]  /*cfd0*/  SHFL.BFLY PT, R0, R12, 0x1, 0x1f ;  /* 0x0c201f000c007f89 */ /* 0x000f2800000e0000 */
[----:B------:R-:W4:Y:S01]  /*cfe0*/  SHFL.BFLY PT, R5, R6, 0x1, 0x1f ;  /* 0x0c201f0006057f89 */ /* 0x000f2200000e0000 */
[----:B---3--:R-:W-:-:S04]  /*cff0*/  SHF.R.S32.HI R54, RZ, 0x1f, R8 ;  /* 0x0000001fff367819 */ /* 0x008fc80000011408 */
[----:B------:R-:W-:Y:S01]  /*d000*/  LEA.HI R38, R54, R8, RZ, 0x5 ;  /* 0x0000000836267211 */ /* 0x000fe200078f28ff */
[----:B--2---:R-:W-:Y:S01]  /*d010*/  FADD.FTZ R9, R9, R3 ;  /* 0x0000000309097221 */ /* 0x004fe20000010000 */
[----:B------:R-:W-:Y:S01]  /*d020*/  SHF.R.S32.HI R3, RZ, 0x1f, R10 ;  /* 0x0000001fff037819 */ /* 0x000fe2000001140a */
[----:B-1----:R-:W-:-:S03]  /*d030*/  FADD.FTZ R7, R7, R4 ;  /* 0x0000000407077221 */ /* 0x002fc60000010000 */
[----:B------:R-:W-:Y:S01]  /*d040*/  FSETP.NE.FTZ.AND P4, PT, R9, RZ, PT ;  /* 0x000000ff0900720b */ /* 0x000fe20003f95000 */
[----:B------:R-:W-:Y:S02]  /*d050*/  IMAD R18, R3, c[0x0][0x490], RZ ;  /* 0x0001240003127a24 */ /* 0x000fe400078e02ff */
[----:B----4-:R-:W-:Y:S02]  /*d060*/  FADD.FTZ R12, R12, R0 ;  /* 0x000000000c0c7221 */ /* 0x010fe40000010000 */
[----:B------:R-:W-:-:S03]  /*d070*/  @P0 IMAD.HI.U32 R0, R13, c[0x0][0x4ec], RZ ;  /* 0x00013b000d000a27 */ /* 0x000fc600078e00ff */
[----:B------:R-:W-:Y:S01]  /*d080*/  FSETP.NE.FTZ.AND P5, PT, R12, RZ, PT ;  /* 0x000000ff0c00720b */ /* 0x000fe20003fb5000 */
[----:B------:R-:W-:Y:S01]  /*d090*/  FADD.FTZ R6, R6, R5 ;  /* 0x0000000506067221 */ /* 0x000fe20000010000 */
[----:B------:R-:W-:Y:S01]  /*d0a0*/  LEA.HI R5, R54, R8, RZ, 0x2 ;  /* 0x0000000836057211 */ /* 0x000fe200078f10ff */
[----:B------:R-:W-:Y:S01]  /*d0b0*/  IMAD R14, R3, c[0x0][0x3e8], RZ ;  /* 0x0000fa00030e7a24 */ /* 0x000fe200078e02ff */
[----:B------:R-:W-:Y:S01]  /*d0c0*/  LOP3.LUT R3, R38, 0xffffffe0, RZ, 0xc0, !PT ;  /* 0xffffffe026037812 */ /* 0x000fe200078ec0ff */
[----:B------:R-:W-:Y:S01]  /*d0d0*/  IMAD.MOV.U32 R4, RZ, RZ, RZ ;  /* 0x000000ffff047224 */ /* 0x000fe200078e00ff */
[----:B------:R-:W-:Y:S01]  /*d0e0*/  @P0 SHF.R.U32.HI R17, RZ, c[0x0][0x4f0], R0 ;  /* 0x00013c00ff110a19 */ /* 0x000fe20000011600 */
[----:B------:R-:W-:Y:S01]  /*d0f0*/  IMAD R18, R10, c[0x0][0x494], R18 ;  /* 0x000125000a127a24 */ /* 0x000fe200078e0212 */
[----:B------:R-:W-:Y:S01]  /*d100*/  MOV R0, RZ ;  /* 0x000000ff00007202 */ /* 0x000fe20000000f00 */
[----:B------:R-:W-:Y:S01]  /*d110*/  IMAD.IADD R3, R8, 0x1, -R3 ;  /* 0x0000000108037824 */ /* 0x000fe200078e0a03 */
[----:B------:R-:W-:-:S02]  /*d120*/  LOP3.LUT R24, R5, 0xfffffffc, RZ, 0xc0, !PT ;  /* 0xfffffffc05187812 */ /* 0x000fc400078ec0ff */
[----:B------:R-:W-:Y:S02]  /*d130*/  FSETP.NE.FTZ.AND P2, PT, R7, RZ, PT ;  /* 0x000000ff0700720b */ /* 0x000fe40003f55000 */
[-C--:B------:R-:W-:Y:S01]  /*d140*/  LEA.HI R54, R54, R8.reuse, RZ, 0x3 ;  /* 0x0000000836367211 */ /* 0x080fe200078f18ff */
[----:B------:R-:W1:Y:S01]  /*d150*/  @P5 MUFU.RCP R0, R12 ;  /* 0x0000000c00005308 */ /* 0x000e620000001000 */
[----:B------:R-:W-:Y:S01]  /*d160*/  IADD3 R24, -R24, R8, RZ ;  /* 0x0000000818187210 */ /* 0x000fe20007ffe1ff */
[----:B------:R-:W-:Y:S01]  /*d170*/  IMAD.MOV R8, RZ, RZ, -R17 ;  /* 0x000000ffff087224 */ /* 0x000fe200078e0a11 */
[----:B------:R-:W-:Y:S01]  /*d180*/  LOP3.LUT P3, RZ, R3, 0x3, RZ, 0xc0, !PT ;  /* 0x0000000303ff7812 */ /* 0x000fe2000786c0ff */
[----:B------:R-:W-:Y:S02]  /*d190*/  IMAD.MOV.U32 R3, RZ, RZ, RZ ;  /* 0x000000ffff037224 */ /* 0x000fe400078e00ff */
[----:B------:R-:W-:Y:S02]  /*d1a0*/  IMAD R48, R8, c[0x0][0x4e8], R13 ;  /* 0x00013a0008307a24 */ /* 0x000fe400078e020d */
[----:B------:R-:W2:Y:S01]  /*d1b0*/  S2R R8, SR_CTAID.Z ;  /* 0x0000000000087919 */ /* 0x000ea20000002700 */
[----:B------:R-:W3:Y:S01]  /*d1c0*/  @P4 MUFU.RCP R4, R9 ;  /* 0x0000000900044308 */ /* 0x000ee20000001000 */
[----:B------:R-:W-:Y:S01]  /*d1d0*/  FSETP.NE.FTZ.AND P1, PT, R6, RZ, PT ;  /* 0x000000ff0600720b */ /* 0x000fe20003f35000 */
[----:B------:R-:W-:Y:S01]  /*d1e0*/  IMAD.IADD R19, R21, 0x1, R18 ;  /* 0x0000000115137824 */ /* 0x000fe200078e0212 */
[----:B------:R-:W-:Y:S01]  /*d1f0*/  MOV R18, R20 ;  /* 0x0000001400127202 */ /* 0x000fe20000000f00 */
[----:B------:R-:W-:-:S02]  /*d200*/  IMAD R14, R10, c[0x0][0x3ec], R14 ;  /* 0x0000fb000a0e7a24 */ /* 0x000fc400078e020e */
[----:B------:R-:W-:Y:S02]  /*d210*/  IMAD.WIDE.U32 R10, R10, c[0x0][0x3e8], RZ ;  /* 0x0000fa000a0a7a25 */ /* 0x000fe400078e00ff */
[----:B------:R-:W4:Y:S02]  /*d220*/  @P2 MUFU.RCP R3, R7 ;  /* 0x0000000700032308 */ /* 0x000f240000001000 */
[C---:B-1----:R-:W-:Y:S01]  /*d230*/  FMUL.FTZ R125, R0.reuse, R125 ;  /* 0x0000007d007d7220 */ /* 0x042fe20000410000 */
[----:B------:R-:W-:Y:S01]  /*d240*/  IADD3 R15, R11, R14, RZ ;  /* 0x0000000e0b0f7210 */ /* 0x000fe20007ffe0ff */
[C---:B------:R-:W-:Y:S01]  /*d250*/  FMUL.FTZ R124, R0.reuse, R124 ;  /* 0x0000007c007c7220 */ /* 0x040fe20000410000 */
[----:B------:R-:W-:Y:S01]  /*d260*/  MOV R14, R10 ;  /* 0x0000000a000e7202 */ /* 0x000fe20000000f00 */
[C---:B------:R-:W-:Y:S02]  /*d270*/  FMUL.FTZ R133, R0.reuse, R133 ;  /* 0x0000008500857220 */ /* 0x040fe40000410000 */
[----:B------:R-:W-:-:S02]  /*d280*/  FMUL.FTZ R13, R0, R132 ;  /* 0x00000084000d7220 */ /* 0x000fc40000410000 */
[C---:B------:R-:W-:Y:S02]  /*d290*/  FMUL.FTZ R137, R0.reuse, R137 ;  /* 0x0000008900897220 */ /* 0x040fe40000410000 */
[C---:B------:R-:W-:Y:S02]  /*d2a0*/  FMUL.FTZ R22, R0.reuse, R136 ;  /* 0x0000008800167220 */ /* 0x040fe40000410000 */
[C---:B------:R-:W-:Y:S02]  /*d2b0*/  FMUL.FTZ R149, R0.reuse, R149 ;  /* 0x0000009500957220 */ /* 0x040fe40000410000 */
[C---:B------:R-:W-:Y:S02]  /*d2c0*/  FMUL.FTZ R25, R0.reuse, R148 ;  /* 0x0000009400197220 */ /* 0x040fe40000410000 */
[C---:B------:R-:W-:Y:S02]  /*d2d0*/  FMUL.FTZ R153, R0.reuse, R153 ;  /* 0x0000009900997220 */ /* 0x040fe40000410000 */
[----:B------:R-:W-:-:S02]  /*d2e0*/  FMUL.FTZ R32, R0, R152 ;  /* 0x0000009800207220 */ /* 0x000fc40000410000 */
[C---:B------:R-:W-:Y:S02]  /*d2f0*/  FMUL.FTZ R165, R0.reuse, R165 ;  /* 0x000000a500a57220 */ /* 0x040fe40000410000 */
[C---:B------:R-:W-:Y:S02]  /*d300*/  FMUL.FTZ R44, R0.reuse, R164 ;  /* 0x000000a4002c7220 */ /* 0x040fe40000410000 */
[C---:B------:R-:W-:Y:S02]  /*d310*/  FMUL.FTZ R169, R0.reuse, R169 ;  /* 0x000000a900a97220 */ /* 0x040fe40000410000 */
[C---:B------:R-:W-:Y:S02]  /*d320*/  FMUL.FTZ R42, R0.reuse, R168 ;  /* 0x000000a8002a7220 */ /* 0x040fe40000410000 */
[C---:B------:R-:W-:Y:S02]  /*d330*/  FMUL.FTZ R181, R0.reuse, R181 ;  /* 0x000000b500b57220 */ /* 0x040fe40000410000 */
[----:B------:R-:W-:Y:S01]  /*d340*/  FMUL.FTZ R180, R0, R180 ;  /* 0x000000b400b47220 */ /* 0x000fe20000410000 */
[----:B------:R-:W-:Y:S01]  /*d350*/  MOV R0, RZ ;  /* 0x000000ff00007202 */ /* 0x000fe20000000f00 */
[----:B---3--:R-:W-:-:S02]  /*d360*/  FMUL.FTZ R127, R4, R127 ;  /* 0x0000007f047f7220 */ /* 0x008fc40000410000 */
[----:B------:R-:W-:-:S03]  /*d370*/  FMUL.FTZ R126, R4, R126 ;  /* 0x0000007e047e7220 */ /* 0x000fc60000410000 */
[----:B------:R-:W1:Y:S01]  /*d380*/  @P1 MUFU.RCP R0, R6 ;  /* 0x0000000600001308 */ /* 0x000e620000001000 */
        /* <DEDUP_REMOVED lines=13> */
[----:B------:R-:W-:Y:S01]  /*d460*/  FMUL.FTZ R37, R4, R182 ;  /* 0x000000b604257220 */ /* 0x000fe20000410000 */
[----:B------:R-:W-:Y:S01]  /*d470*/  SHF.R.S32.HI R4, RZ, 0x2, R5 ;  /* 0x00000002ff047819 */ /* 0x000fe20000011405 */
[C---:B----4-:R-:W-:Y:S02]  /*d480*/  FMUL.FTZ R121, R3.reuse, R121 ;  /* 0x0000007903797220 */ /* 0x050fe40000410000 */
        /* <DEDUP_REMOVED lines=15> */
[----:B------:R-:W-:Y:S01]  /*d580*/  SHF.R.S32.HI R3, RZ, 0x1f, R5 ;  /* 0x0000001fff037819 */ /* 0x000fe20000011405 */
[----:B------:R-:W3:Y:S01]  /*d590*/  @P1 MUFU.LG2 R6, R6 ;  /* 0x0000000600061308 */ /* 0x000ee20000000c00 */
[----:B--2---:R-:W-:-:S02]  /*d5a0*/  SHF.R.S32.HI R5, RZ, 0x1f, R8 ;  /* 0x0000001fff057819 */ /* 0x004fc40000011408 */
[----:B------:R-:W-:-:S04]  /*d5b0*/  LEA.HI R3, R3, R4, RZ, 0x3 ;  /* 0x0000000403037211 */ /* 0x000fc800078f18ff */
[----:B------:R-:W-:Y:S01]  /*d5c0*/  LOP3.LUT R3, R3, 0xfffffff8, RZ, 0xc0, !PT ;  /* 0xfffffff803037812 */ /* 0x000fe200078ec0ff */
[C---:B------:R-:W-:Y:S02]  /*d5d0*/  IMAD R53, R5.reuse, c[0x0][0x498], RZ ;  /* 0x0001260005357a24 */ /* 0x040fe400078e02ff */
[----:B------:R-:W-:Y:S02]  /*d5e0*/  IMAD R47, R5, c[0x0][0x3f0], RZ ;  /* 0x0000fc00052f7a24 */ /* 0x000fe400078e02ff */
[C---:B-1----:R-:W-:Y:S02]  /*d5f0*/  FMUL.FTZ R123, R0.reuse, R123 ;  /* 0x0000007b007b7220 */ /* 0x042fe40000410000 */
        /* <DEDUP_REMOVED lines=15> */
[----:B------:R-:W-:Y:S01]  /*d6f0*/  @P2 MOV R0, 0x3f317218 ;  /* 0x3f31721800002802 */ /* 0x000fe20000000f00 */
[----:B------:R-:W-:Y:S01]  /*d700*/  IMAD.IADD R11, R4, 0x1, -R3 ;  /* 0x00000001040b7824 */ /* 0x000fe200078e0a03 */
[----:B------:R-:W-:Y:S01]  /*d710*/  @P5 MOV R4, 0x3f317218 ;  /* 0x3f31721800045802 */ /* 0x000fe20000000f00 */
[----:B------:R-:W-:-:S02]  /*d720*/  IMAD R53, R8, c[0x0][0x49c], R53 ;  /* 0x0001270008357a24 */ /* 0x000fc400078e0235 */
[C---:B------:R-:W-:Y:S02]  /*d730*/  IMAD R47, R8.reuse, c[0x0][0x3f4], R47 ;  /* 0x0000fd00082f7a24 */ /* 0x040fe400078e022f */
[C---:B------:R-:W-:Y:S01]  /*d740*/  IMAD.WIDE.U32 R34, R8.reuse, c[0x0][0x498], R18 ;  /* 0x0001260008227a25 */ /* 0x040fe200078e0012 */
[----:B------:R-:W1:Y:S03]  /*d750*/  @P2 MUFU.LG2 R7, R7 ;  /* 0x0000000700072308 */ /* 0x000e660000000c00 */
[----:B------:R-:W-:Y:S01]  /*d760*/  IMAD.WIDE.U32 R14, R8, c[0x0][0x3f0], R14 ;  /* 0x0000fc00080e7a25 */ /* 0x000fe200078e000e */
[----:B------:R-:W-:-:S03]  /*d770*/  @P1 MOV R8, 0x3f317218 ;  /* 0x3f31721800081802 */ /* 0x000fc60000000f00 */
[----:B------:R-:W-:Y:S02]  /*d780*/  @P4 IMAD.MOV.U32 R3, RZ, RZ, 0x3f317218 ;  /* 0x3f317218ff034424 */ /* 0x000fe400078e00ff */
[----:B------:R-:W-:Y:S02]  /*d790*/  @P5 FMUL.FTZ R10, R4, c[0x0][0x2d0] ;  /* 0x0000b400040a5a20 */ /* 0x000fe40000410000 */
[----:B------:R-:W-:Y:S02]  /*d7a0*/  @P4 FMUL.FTZ R5, R3, c[0x0][0x2d0] ;  /* 0x0000b40003054a20 */ /* 0x000fe40000410000 */
[----:B------:R-:W-:Y:S02]  /*d7b0*/  @P2 FMUL.FTZ R3, R0, c[0x0][0x2d0] ;  /* 0x0000b40000032a20 */ /* 0x000fe40000410000 */
[----:B---3--:R-:W-:Y:S02]  /*d7c0*/  @P1 FMUL.FTZ R4, R6, 0.69314718246459960938 ;  /* 0x3f31721806041820 */ /* 0x008fe40000410000 */
[----:B------:R-:W-:-:S04]  /*d7d0*/  @P1 FMUL.FTZ R0, R8, c[0x0][0x2d0] ;  /* 0x0000b40008001a20 */ /* 0x000fc80000410000 */
[----:B------:R-:W-:Y:S01]  /*d7e0*/  @P1 FFMA.FTZ R49, R0, R2, R4 ;  /* 0x0000000200311223 */ /* 0x000fe20000010004 */
[----:B------:R-:W-:Y:S01]  /*d7f0*/  SHF.R.S32.HI R0, RZ, 0x5, R38 ;  /* 0x00000005ff007819 */ /* 0x000fe20000011426 */
[----:B-1----:R-:W-:-:S03]  /*d800*/  @P2 FMUL.FTZ R7, R7, 0.69314718246459960938 ;  /* 0x3f31721807072820 */ /* 0x002fc60000410000 */
[----:B------:R-:W-:Y:S02]  /*d810*/  SHF.R.S32.HI R2, RZ, 0x1f, R0 ;  /* 0x0000001fff027819 */ /* 0x000fe40000011400 */
[----:B------:R-:W-:Y:S02]  /*d820*/  LEA.HI R4, R24, R24, RZ, 0x1 ;  /* 0x0000001818047211 */ /* 0x000fe400078f08ff */
[----:B------:R-:W-:Y:S01]  /*d830*/  LEA.HI R2, R2, R0, RZ, 0x2 ;  /* 0x0000000002027211 */ /* 0x000fe200078f10ff */
[----:B------:R-:W-:-:S03]  /*d840*/  @P2 FFMA.FTZ R50, R3, R68, R7 ;  /* 0x0000004403322223 */ /* 0x000fc60000010007 */
[----:B------:R-:W-:Y:S02]  /*d850*/  LOP3.LUT R3, R2, 0xffffffc, RZ, 0xc0, !PT ;  /* 0x0ffffffc02037812 */ /* 0x000fe400078ec0ff */
[----:B------:R-:W-:-:S04]  /*d860*/  LOP3.LUT R2, R4, 0x1ffffffe, RZ, 0xc0, !PT ;  /* 0x1ffffffe04027812 */ /* 0x000fc800078ec0ff */
[----:B------:R-:W-:Y:S02]  /*d870*/  IADD3 R7, R24, -R2, RZ ;  /* 0x8000000218077210 */ /* 0x000fe40007ffe0ff */
[----:B------:R-:W-:Y:S02]  /*d880*/  SHF.R.S32.HI R2, RZ, 0x2, R57 ;  /* 0x00000002ff027819 */ /* 0x000fe40000011439 */
[----:B------:R-:W2:Y:S04]  /*d890*/  LDL.LU R57, [R1+0x28] ;  /* 0x0000280001397983 */ /* 0x000ea80000300800 */
[----:B------:R-:W3:Y:S01]  /*d8a0*/  LDL.64 R58, [R1+0x30] ;  /* 0x00003000013a7983 */ /* 0x000ee20000100a00 */
[----:B------:R-:W1:Y:S08]  /*d8b0*/  @P5 MUFU.LG2 R12, R12 ;  /* 0x0000000c000c5308 */ /* 0x000e700000000c00 */
[----:B------:R-:W4:Y:S01]  /*d8c0*/  @P4 MUFU.LG2 R9, R9 ;  /* 0x0000000900094308 */ /* 0x000f220000000c00 */
[----:B------:R-:W-:Y:S01]  /*d8d0*/  SHF.R.S32.HI R6, RZ, 0x1f, R17 ;  /* 0x0000001fff067819 */ /* 0x000fe20000011411 */
[----:B-1----:R-:W-:-:S04]  /*d8e0*/  @P5 FMUL.FTZ R12, R12, 0.69314718246459960938 ;  /* 0x3f3172180c0c5820 */ /* 0x002fc80000410000 */
[----:B------:R-:W-:Y:S02]  /*d8f0*/  @P5 FFMA.FTZ R52, R10, R71, R12 ;  /* 0x000000470a345223 */ /* 0x000fe4000001000c */
[----:B----4-:R-:W-:Y:S01]  /*d900*/  @P4 FMUL.FTZ R9, R9, 0.69314718246459960938 ;  /* 0x3f31721809094820 */ /* 0x010fe20000410000 */
[----:B------:R-:W-:-:S03]  /*d910*/  LEA R10, R0, R24, 0x9 ;  /* 0x00000018000a7211 */ /* 0x000fc600078e48ff */
[----:B------:R-:W-:Y:S02]  /*d920*/  @P4 FFMA.FTZ R51, R5, R70, R9 ;  /* 0x0000004605334223 */ /* 0x000fe40000010009 */
[----:B------:R-:W-:Y:S02]  /*d930*/  IMAD.IADD R5, R0, 0x1, -R3 ;  /* 0x0000000100057824 */ /* 0x000fe400078e0a03 */
[----:B------:R-:W-:-:S03]  /*d940*/  IMAD.SHL.U32 R0, R4, 0x20, RZ ;  /* 0x0000002004007824 */ /* 0x000fc600078e00ff */
[----:B------:R-:W-:Y:S01]  /*d950*/  LEA R4, R5, R2, 0x4 ;  /* 0x0000000205047211 */ /* 0x000fe200078e20ff */
[C---:B------:R-:W-:Y:S01]  /*d960*/  IMAD.SHL.U32 R5, R11.reuse, 0x40, RZ ;  /* 0x000000400b057824 */ /* 0x040fe200078e00ff */
[----:B------:R-:W-:Y:S01]  /*d970*/  LOP3.LUT R2, R0, 0xffffffc0, RZ, 0xc0, !PT ;  /* 0xffffffc000027812 */ /* 0x000fe200078ec0ff */
[----:B------:R-:W-:Y:S01]  /*d980*/  IMAD R0, R6, c[0x0][0x3e0], RZ ;  /* 0x0000f80006007a24 */ /* 0x000fe200078e02ff */
[----:B------:R-:W-:Y:S02]  /*d990*/  LOP3.LUT R3, R11, 0x1, RZ, 0xc0, !PT ;  /* 0x000000010b037812 */ /* 0x000fe400078ec0ff */
[----:B------:R-:W-:Y:S01]  /*d9a0*/  LEA R7, R7, R2, 0x3 ;  /* 0x0000000207077211 */ /* 0x000fe200078e18ff */
[----:B------:R-:W-:Y:S01]  /*d9b0*/  IMAD R8, R17, c[0x0][0x3e4], R0 ;  /* 0x0000f90011087a24 */ /* 0x000fe200078e0200 */
[----:B------:R-:W-:Y:S02]  /*d9c0*/  LOP3.LUT R5, R5, 0x1c0, RZ, 0xc0, !PT ;  /* 0x000001c005057812 */ /* 0x000fe400078ec0ff */
[----:B------:R-:W-:Y:S01]  /*d9d0*/  LEA R0, R55, R4, 0x7 ;  /* 0x0000000437007211 */ /* 0x000fe200078e38ff */
[----:B------:R-:W-:Y:S01]  /*d9e0*/  IMAD.IADD R7, R4, 0x1, R7 ;  /* 0x0000000104077824 */ /* 0x000fe200078e0207 */
[----:B------:R-:W-:Y:S01]  /*d9f0*/  ISETP.NE.U32.AND P4, PT, R3, 0x1, PT ;  /* 0x000000010300780c */ /* 0x000fe20003f85070 */
[----:B------:R-:W-:Y:S01]  /*da00*/  IMAD R56, R56, c[0x0][0x388], RZ ;  /* 0x0000e20038387a24 */ /* 0x000fe200078e02ff */
[----:B------:R-:W-:-:S02]  /*da10*/  LEA.HI R6, R5, R5, RZ, 0x1d ;  /* 0x0000000505067211 */ /* 0x000fc400078fe8ff */
[----:B------:R-:W-:Y:S02]  /*da20*/  SHF.R.S32.HI R4, RZ, 0x3, R54 ;  /* 0x00000003ff047819 */ /* 0x000fe40000011436 */
[----:B------:R-:W-:Y:S02]  /*da30*/  IADD3 R5, R0, 0x8, RZ ;  /* 0x0000000800057810 */ /* 0x000fe40007ffe0ff */
[----:B------:R-:W-:Y:S02]  /*da40*/  R2P PR, R11, 0x6 ;  /* 0x000000060b007804 */ /* 0x000fe40000000000 */
[----:B------:R-:W-:Y:S01]  /*da50*/  LEA R6, R10, R6, 0x1 ;  /* 0x000000060a067211 */ /* 0x000fe200078e08ff */
[----:B------:R-:W-:Y:S01]  /*da60*/  IMAD R24, R55, 0x80, R4 ;  /* 0x0000008037187824 */ /* 0x000fe200078e0204 */
[----:B------:R-:W-:Y:S02]  /*da70*/  IADD3 R3, R15, R47, RZ ;  /* 0x0000002f0f037210 */ /* 0x000fe40007ffe0ff */
[----:B------:R-:W-:-:S02]  /*da80*/  MOV R2, R14 ;  /* 0x0000000e00027202 */ /* 0x000fc40000000f00 */
[----:B------:R-:W-:Y:S02]  /*da90*/  LEA R10, R55, R7, 0x7 ;  /* 0x00000007370a7211 */ /* 0x000fe400078e38ff */
[----:B------:R-:W-:Y:S02]  /*daa0*/  ISETP.GE.OR P5, PT, R5, R56, P3 ;  /* 0x000000380500720c */ /* 0x000fe40001fa6670 */
[----:B------:R-:W-:Y:S02]  /*dab0*/  MOV R11, 0xfffffff0 ;  /* 0xfffffff0000b7802 */ /* 0x000fe40000000f00 */
[C---:B------:R-:W-:Y:S02]  /*dac0*/  IADD3 R5, R0.reuse, 0x40, RZ ;  /* 0x0000004000057810 */ /* 0x040fe40007ffe0ff */
[----:B------:R-:W-:Y:S01]  /*dad0*/  IADD3 R4, R0, 0x48, RZ ;  /* 0x0000004800047810 */ /* 0x000fe20007ffe0ff */
[----:B------:R-:W-:Y:S01]  /*dae0*/  IMAD.WIDE.U32 R2, R17, c[0x0][0x3e0], R2 ;  /* 0x0000f80011027a25 */ /* 0x000fe200078e0002 */
[----:B------:R-:W-:-:S02]  /*daf0*/  SEL R11, R11, 0x10, !P4 ;  /* 0x000000100b0b7807 */ /* 0x000fc40006000000 */
[-C--:B------:R-:W-:Y:S01]  /*db00*/  ISETP.GE.OR P6, PT, R0, R56.reuse, P3 ;  /* 0x000000380000720c */ /* 0x080fe20001fc6670 */
[----:B------:R-:W-:Y:S01]  /*db10*/  @P0 IMAD.HI.U32 R7, R10, c[0x0][0x4ec], RZ ;  /* 0x00013b000a070a27 */ /* 0x000fe200078e00ff */
[-C--:B------:R-:W-:Y:S02]  /*db20*/  ISETP.GE.OR P4, PT, R5, R56.reuse, P3 ;  /* 0x000000380500720c */ /* 0x080fe40001f86670 */
[----:B------:R-:W-:Y:S02]  /*db30*/  ISETP.GE.OR P3, PT, R4, R56, P3 ;  /* 0x000000380400720c */ /* 0x000fe40001f66670 */
[----:B------:R-:W-:Y:S01]  /*db40*/  SHF.R.S32.HI R4, RZ, 0x1f, R48 ;  /* 0x0000001fff047819 */ /* 0x000fe20000011430 */
[----:B------:R-:W-:Y:S01]  /*db50*/  IMAD.IADD R3, R3, 0x1, R8 ;  /* 0x0000000103037824 */ /* 0x000fe200078e0208 */
[----:B------:R-:W-:Y:S02]  /*db60*/  MOV R5, R10 ;  /* 0x0000000a00057202 */ /* 0x000fe40000000f00 */
[----:B------:R-:W-:-:S02]  /*db70*/  SHF.L.U32 R0, R6, 0x1, RZ ;  /* 0x0000000106007819 */ /* 0x000fc400000006ff */
[----:B------:R-:W-:Y:S01]  /*db80*/  @P0 SHF.R.U32.HI R5, RZ, c[0x0][0x4f0], R7 ;  /* 0x00013c00ff050a19 */ /* 0x000fe20000011607 */
[----:B------:R-:W-:Y:S01]  /*db90*/  IMAD R6, R4, c[0x0][0x3d8], RZ ;  /* 0x0000f60004067a24 */ /* 0x000fe200078e02ff */
[----:B------:R-:W-:Y:S01]  /*dba0*/  F2FP.PACK_AB R12, R127, R126 ;  /* 0x0000007e7f0c723e */ /* 0x000fe200000000ff */
[----:B------:R-:W-:Y:S01]  /*dbb0*/  IMAD.WIDE.U32 R14, R48, c[0x0][0x3d8], R2 ;  /* 0x0000f600300e7a25 */ /* 0x000fe200078e0002 */
[----:B------:R-:W-:Y:S02]  /*dbc0*/  IADD3 R7, R0, 0x80, RZ ;  /* 0x0000008000077810 */ /* 0x000fe40007ffe0ff */
[----:B------:R-:W-:Y:S01]  /*dbd0*/  IADD3 R2, -R5, RZ, RZ ;  /* 0x000000ff05027210 */ /* 0x000fe20007ffe1ff */
[----:B------:R-:W-:Y:S01]  /*dbe0*/  IMAD R17, R48, c[0x0][0x3dc], R6 ;  /* 0x0000f70030117a24 */ /* 0x000fe200078e0206 */
[----:B------:R-:W-:Y:S01]  /*dbf0*/  F2FP.PACK_AB R9, R125, R124 ;  /* 0x0000007c7d09723e */ /* 0x000fe200000000ff */
[C---:B------:R-:W-:Y:S01]  /*dc00*/  IMAD.IADD R4, R0.reuse, 0x1, R11 ;  /* 0x0000000100047824 */ /* 0x040fe200078e020b */
[----:B------:R-:W-:Y:S01]  /*dc10*/  IADD3 R6, R0, 0xc0, RZ ;  /* 0x000000c000067810 */ /* 0x000fe20007ffe0ff */
[----:B------:R1:W-:Y:S01]  /*dc20*/  STS [R0+0x480], R12 ;  /* 0x0004800c00007388 */ /* 0x0003e20000000800 */
[----:B------:R-:W-:-:S02]  /*dc30*/  F2FP.PACK_AB R16, R135, R16 ;  /* 0x000000108710723e */ /* 0x000fc400000000ff */
[----:B------:R-:W-:Y:S01]  /*dc40*/  @P2 IADD3 R6, R7, -0x40, RZ ;  /* 0xffffffc007062810 */ /* 0x000fe20007ffe0ff */
[----:B------:R-:W-:Y:S01]  /*dc50*/  IMAD R7, R2, c[0x0][0x4e8], R10 ;  /* 0x00013a0002077a24 */ /* 0x000fe200078e020a */
[----:B------:R-:W-:Y:S01]  /*dc60*/  F2FP.PACK_AB R13, R133, R13 ;  /* 0x0000000d850d723e */ /* 0x000fe200000000ff */
[----:B------:R4:W-:Y:S01]  /*dc70*/  STS [R0+0x80], R9 ;  /* 0x0000800900007388 */ /* 0x0009e20000000800 */
[----:B------:R-:W-:Y:S02]  /*dc80*/  F2FP.PACK_AB R19, R121, R120 ;  /* 0x000000787913723e */ /* 0x000fe400000000ff */
[----:B------:R-:W-:Y:S01]  /*dc90*/  F2FP.PACK_AB R18, R123, R122 ;  /* 0x0000007a7b12723e */ /* 0x000fe200000000ff */
[----:B------:R4:W-:Y:S01]  /*dca0*/  STS [R4+0x480], R16 ;  /* 0x0004801004007388 */ /* 0x0009e20000000800 */
[----:B------:R-:W-:Y:S02]  /*dcb0*/  F2FP.PACK_AB R20, R129, R20 ;  /* 0x000000148114723e */ /* 0x000fe400000000ff */
[----:B------:R-:W-:-:S02]  /*dcc0*/  F2FP.PACK_AB R23, R131, R23 ;  /* 0x000000178317723e */ /* 0x000fc400000000ff */
[----:B------:R-:W-:Y:S02]  /*dcd0*/  SHF.R.S32.HI R3, RZ, 0x1f, R5 ;  /* 0x0000001fff037819 */ /* 0x000fe40000011405 */
[----:B------:R-:W-:Y:S02]  /*dce0*/  IADD3 R8, P0, R5, R34, RZ ;  /* 0x0000002205087210 */ /* 0x000fe40007f1e0ff */
[----:B------:R-:W-:Y:S02]  /*dcf0*/  SHF.R.S32.HI R2, RZ, 0x1f, R7 ;  /* 0x0000001fff027819 */ /* 0x000fe40000011407 */
[----:B-1----:R-:W-:Y:S01]  /*dd00*/  MOV R12, 0x20 ;  /* 0x00000020000c7802 */ /* 0x002fe20000000f00 */
[----:B------:R-:W-:Y:S01]  /*dd10*/  STS [R4+0x80], R13 ;  /* 0x0000800d04007388 */ /* 0x000fe20000000800 */
[----:B------:R-:W-:-:S03]  /*dd20*/  F2FP.PACK_AB R22, R137, R22 ;  /* 0x000000168916723e */ /* 0x000fc600000000ff */
[----:B------:R-:W-:Y:S01]  /*dd30*/  STS [R0+0x2080], R19 ;  /* 0x0020801300007388 */ /* 0x000fe20000000800 */
[----:B----4-:R-:W-:Y:S02]  /*dd40*/  IADD3.X R9, R3, R35, R53, P0, !PT ;  /* 0x0000002303097210 */ /* 0x010fe400007fe435 */
[----:B------:R-:W-:Y:S01]  /*dd50*/  SEL R16, R12, 0xffffffe0, !P1 ;  /* 0xffffffe00c107807 */ /* 0x000fe20004800000 */
[----:B------:R1:W-:Y:S01]  /*dd60*/  STS [R0+0x2480], R18 ;  /* 0x0024801200007388 */ /* 0x0003e20000000800 */
[----:B------:R-:W-:Y:S02]  /*dd70*/  F2FP.PACK_AB R21, R139, R21 ;  /* 0x000000158b15723e */ /* 0x000fe400000000ff */
[----:B------:R-:W-:Y:S01]  /*dd80*/  IADD3 R5, R16, R4, RZ ;  /* 0x0000000410057210 */ /* 0x000fe20007ffe0ff */
[----:B------:R-:W-:Y:S01]  /*dd90*/  STS [R4+0x2080], R20 ;  /* 0x0020801404007388 */ /* 0x000fe20000000800 */
[----:B------:R-:W-:-:S03]  /*dda0*/  F2FP.PACK_AB R25, R149, R25 ;  /* 0x000000199519723e */ /* 0x000fc600000000ff */
[----:B------:R4:W-:Y:S01]  /*ddb0*/  STS [R4+0x2480], R23 ;  /* 0x0024801704007388 */ /* 0x0009e20000000800 */
[----:B------:R-:W-:Y:S02]  /*ddc0*/  F2FP.PACK_AB R26, R151, R26 ;  /* 0x0000001a971a723e */ /* 0x000fe400000000ff */
[----:B------:R-:W-:Y:S02]  /*ddd0*/  F2FP.PACK_AB R28, R141, R28 ;  /* 0x0000001c8d1c723e */ /* 0x000fe400000000ff */
[----:B------:R-:W-:Y:S01]  /*dde0*/  F2FP.PACK_AB R27, R143, R27 ;  /* 0x0000001b8f1b723e */ /* 0x000fe200000000ff */
[----:B-1----:R-:W-:Y:S02]  /*ddf0*/  IMAD.IADD R0, R0, 0x1, R16 ;  /* 0x0000000100007824 */ /* 0x002fe400078e0210 */
[----:B----4-:R-:W-:Y:S02]  /*de00*/  IMAD R4, R2, c[0x0][0x488], RZ ;  /* 0x0001220002047a24 */ /* 0x010fe400078e02ff */
[C---:B------:R-:W-:Y:S01]  /*de10*/  IMAD.WIDE.U32 R2, R7.reuse, c[0x0][0x488], R8 ;  /* 0x0001220007027a25 */ /* 0x040fe200078e0008 */
[----:B------:R-:W-:Y:S03]  /*de20*/  STS [R0+0x80], R22 ;  /* 0x0000801600007388 */ /* 0x000fe60000000800 */
[----:B------:R-:W-:Y:S01]  /*de30*/  IMAD R7, R7, c[0x0][0x48c], R4 ;  /* 0x0001230007077a24 */ /* 0x000fe200078e0204 */
[----:B------:R-:W-:Y:S01]  /*de40*/  STS [R0+0x480], R21 ;  /* 0x0004801500007388 */ /* 0x000fe20000000800 */
[----:B------:R-:W-:-:S03]  /*de50*/  LEA R4, P0, R2, c[0x0][0x450], 0x2 ;  /* 0x0001140002047a11 */ /* 0x000fc600078010ff */
[----:B------:R-:W-:Y:S04]  /*de60*/  STS [R5+0x80], R25 ;  /* 0x0000801905007388 */ /* 0x000fe80000000800 */
[----:B------:R-:W-:Y:S04]  /*de70*/  STS [R5+0x480], R26 ;  /* 0x0004801a05007388 */ /* 0x000fe80000000800 */
[----:B------:R-:W-:Y:S04]  /*de80*/  STS [R0+0x2080], R28 ;  /* 0x0020801c00007388 */ /* 0x000fe80000000800 */
[----:B------:R1:W-:Y:S01]  /*de90*/  STS [R0+0x2480], R27 ;  /* 0x0024801b00007388 */ /* 0x0003e20000000800 */
[----:B------:R-:W-:-:S02]  /*dea0*/  F2FP.PACK_AB R30, R145, R30 ;  /* 0x0000001e911e723e */ /* 0x000fc400000000ff */
[----:B------:R-:W-:Y:S02]  /*deb0*/  F2FP.PACK_AB R29, R147, R29 ;  /* 0x0000001d931d723e */ /* 0x000fe400000000ff */
[----:B------:R-:W-:Y:S02]  /*dec0*/  F2FP.PACK_AB R32, R153, R32 ;  /* 0x000000209920723e */ /* 0x000fe400000000ff */
[----:B------:R-:W-:Y:S01]  /*ded0*/  F2FP.PACK_AB R31, R155, R31 ;  /* 0x0000001f9b1f723e */ /* 0x000fe200000000ff */
[----:B------:R-:W-:Y:S01]  /*dee0*/  STS [R5+0x2080], R30 ;  /* 0x0020801e05007388 */ /* 0x000fe20000000800 */
[----:B------:R-:W-:Y:S02]  /*def0*/  F2FP.PACK_AB R44, R165, R44 ;  /* 0x0000002ca52c723e */ /* 0x000fe400000000ff */
[----:B------:R-:W-:Y:S01]  /*df00*/  F2FP.PACK_AB R43, R167, R43 ;  /* 0x0000002ba72b723e */ /* 0x000fe200000000ff */
[----:B------:R-:W-:Y:S01]  /*df10*/  STS [R5+0x2480], R29 ;  /* 0x0024801d05007388 */ /* 0x000fe20000000800 */
[----:B------:R-:W-:-:S02]  /*df20*/  F2FP.PACK_AB R46, R157, R46 ;  /* 0x0000002e9d2e723e */ /* 0x000fc400000000ff */
[----:B------:R-:W-:Y:S02]  /*df30*/  F2FP.PACK_AB R158, R159, R158 ;  /* 0x0000009e9f9e723e */ /* 0x000fe400000000ff */
[----:B-1----:R-:W-:Y:S02]  /*df40*/  IADD3 R0, R3, R7, RZ ;  /* 0x0000000703007210 */ /* 0x002fe40007ffe0ff */
[----:B------:R-:W-:Y:S02]  /*df50*/  IADD3 R3, R16, 0x400, R6 ;  /* 0x0000040010037810 */ /* 0x000fe40007ffe006 */
[----:B------:R-:W-:Y:S02]  /*df60*/  LEA.HI.X R2, R2, c[0x0][0x454], R0, 0x2, P0 ;  /* 0x0001150002027a11 */ /* 0x000fe400000f1400 */
[C---:B------:R-:W-:Y:S01]  /*df70*/  IADD3 R0, R11.reuse, R6, RZ ;  /* 0x000000060b007210 */ /* 0x040fe20007ffe0ff */
[----:B------:R-:W-:Y:S01]  /*df80*/  IMAD.IADD R7, R11, 0x1, R3 ;  /* 0x000000010b077824 */ /* 0x000fe200078e0203 */
[----:B------:R-:W-:Y:S01]  /*df90*/  F2FP.PACK_AB R45, R161, R45 ;  /* 0x0000002da12d723e */ /* 0x000fe200000000ff */
[----:B------:R-:W-:Y:S01]  /*dfa0*/  SHFL.IDX PT, R13, R2, RZ, 0x1c1f ;  /* 0x001c1fff020d7589 */ /* 0x000fe200000e0000 */
[----:B------:R-:W-:Y:S01]  /*dfb0*/  F2FP.PACK_AB R162, R163, R162 ;  /* 0x000000a2a3a2723e */ /* 0x000fe200000000ff */
[----:B------:R-:W-:Y:S01]  /*dfc0*/  IMAD.IADD R3, R16, 0x1, R0 ;  /* 0x0000000110037824 */ /* 0x000fe200078e0200 */
[----:B------:R-:W-:Y:S01]  /*dfd0*/  F2FP.PACK_AB R42, R169, R42 ;  /* 0x0000002aa92a723e */ /* 0x000fe200000000ff */
[----:B------:R-:W-:Y:S01]  /*dfe0*/  SHFL.IDX PT, R11, R2, 0x1, 0x1c1f ;  /* 0x003c1f00020b7f89 */ /* 0x000fe200000e0000 */
[----:B------:R-:W-:-:S03]  /*dff0*/  F2FP.PACK_AB R41, R171, R41 ;  /* 0x00000029ab29723e */ /* 0x000fc600000000ff */
[----:B------:R-:W-:Y:S01]  /*e000*/  SHFL.IDX PT, R9, R2, 0x2, 0x1c1f ;  /* 0x005c1f0002097f89 */ /* 0x000fe200000e0000 */
[----:B------:R-:W-:-:S03]  /*e010*/  F2FP.PACK_AB R38, R181, R180 ;  /* 0x000000b4b526723e */ /* 0x000fc600000000ff */
[----:B------:R1:W-:Y:S01]  /*e020*/  SHFL.IDX PT, R5, R2, 0x3, 0x1c1f ;  /* 0x007c1f0002057f89 */ /* 0x0003e200000e0000 */
[----:B------:R-:W-:-:S03]  /*e030*/  F2FP.PACK_AB R37, R183, R37 ;  /* 0x00000025b725723e */ /* 0x000fc600000000ff */
[----:B------:R2:W-:Y:S01]  /*e040*/  STS [R6], R32 ;  /* 0x0000002006007388 */ /* 0x0005e20000000800 */
[----:B------:R-:W-:-:S03]  /*e050*/  F2FP.PACK_AB R40, R173, R40 ;  /* 0x00000028ad28723e */ /* 0x000fc600000000ff */
[----:B------:R-:W-:Y:S01]  /*e060*/  STS [R6+0x400], R31 ;  /* 0x0004001f06007388 */ /* 0x000fe20000000800 */
[----:B------:R-:W-:-:S03]  /*e070*/  F2FP.PACK_AB R39, R175, R39 ;  /* 0x00000027af27723e */ /* 0x000fc600000000ff */
[----:B------:R-:W-:Y:S01]  /*e080*/  STS [R0], R44 ;  /* 0x0000002c00007388 */ /* 0x000fe20000000800 */
[----:B------:R-:W-:-:S03]  /*e090*/  F2FP.PACK_AB R36, R177, R36 ;  /* 0x00000024b124723e */ /* 0x000fc600000000ff */
[----:B------:R-:W-:Y:S01]  /*e0a0*/  STS [R0+0x400], R43 ;  /* 0x0004002b00007388 */ /* 0x000fe20000000800 */
[----:B------:R-:W-:-:S03]  /*e0b0*/  F2FP.PACK_AB R33, R179, R33 ;  /* 0x00000021b321723e */ /* 0x000fc600000000ff */
[----:B------:R-:W-:Y:S01]  /*e0c0*/  STS [R6+0x2000], R46 ;  /* 0x0020002e06007388 */ /* 0x000fe20000000800 */
[----:B-1----:R-:W-:-:S03]  /*e0d0*/  IADD3 R2, R16, R6, RZ ;  /* 0x0000000610027210 */ /* 0x002fc60007ffe0ff */
[----:B------:R-:W-:Y:S04]  /*e0e0*/  STS [R6+0x2400], R158 ;  /* 0x0024009e06007388 */ /* 0x000fe80000000800 */
[----:B------:R-:W-:Y:S04]  /*e0f0*/  STS [R0+0x2000], R45 ;  /* 0x0020002d00007388 */ /* 0x000fe80000000800 */
[----:B------:R1:W-:Y:S04]  /*e100*/  STS [R0+0x2400], R162 ;  /* 0x002400a200007388 */ /* 0x0003e80000000800 */
[----:B------:R-:W-:Y:S04]  /*e110*/  STS [R2], R42 ;  /* 0x0000002a02007388 */ /* 0x000fe80000000800 */
[----:B------:R-:W-:Y:S04]  /*e120*/  STS [R2+0x400], R41 ;  /* 0x0004002902007388 */ /* 0x000fe80000000800 */
[----:B------:R-:W-:Y:S04]  /*e130*/  STS [R3], R38 ;  /* 0x0000002603007388 */ /* 0x000fe80000000800 */
[----:B------:R-:W-:Y:S04]  /*e140*/  STS [R7], R37 ;  /* 0x0000002507007388 */ /* 0x000fe80000000800 */
[----:B------:R-:W-:Y:S04]  /*e150*/  STS [R2+0x2000], R40 ;  /* 0x0020002802007388 */ /* 0x000fe80000000800 */
[----:B------:R-:W-:Y:S04]  /*e160*/  STS [R2+0x2400], R39 ;  /* 0x0024002702007388 */ /* 0x000fe80000000800 */
[----:B------:R-:W-:Y:S04]  /*e170*/  STS [R3+0x2000], R36 ;  /* 0x0020002403007388 */ /* 0x000fe80000000800 */
[----:B------:R-:W-:Y:S04]  /*e180*/  STS [R7+0x2000], R33 ;  /* 0x0020002107007388 */ /* 0x000fe80000000800 */
[----:B------:R-:W4:Y:S04]  /*e190*/  SHFL.IDX PT, R12, R4, RZ, 0x1c1f ;  /* 0x001c1fff040c7589 */ /* 0x000f2800000e0000 */
[----:B------:R-:W-:Y:S06]  /*e1a0*/  BAR.SYNC.DEFER_BLOCKING 0x1, 0x80 ;  /* 0x0042000000007b1d */ /* 0x000fec0000010000 */
[----:B------:R-:W3:Y:S04]  /*e1b0*/  SHFL.IDX PT, R10, R4, 0x1, 0x1c1f ;  /* 0x003c1f00040a7f89 */ /* 0x000ee800000e0000 */
[----:B------:R-:W3:Y:S04]  /*e1c0*/  SHFL.IDX PT, R8, R4, 0x2, 0x1c1f ;  /* 0x005c1f0004087f89 */ /* 0x000ee800000e0000 */
[----:B------:R-:W3:Y:S01]  /*e1d0*/  SHFL.IDX PT, R4, R4, 0x3, 0x1c1f ;  /* 0x007c1f0004047f89 */ /* 0x000ee200000e0000 */
[----:B--2---:R-:W-:-:S02]  /*e1e0*/  SHF.L.U32 R32, R57, 0x1, RZ ;  /* 0x0000000139207819 */ /* 0x004fc400000006ff */
[----:B-1----:R-:W-:Y:S01]  /*e1f0*/  IADD3 R0, R15, R17, RZ ;  /* 0x000000110f007210 */ /* 0x002fe20007ffe0ff */
[----:B----4-:R-:W-:Y:S01]  /*e200*/  @!P6 ST.E [R12.64], R52 ;  /* 0x000000340c00e985 */ /* 0x010fe2000c101908 */
[----:B------:R-:W-:-:S03]  /*e210*/  LEA R2, P0, R14, c[0x0][0x380], 0x1 ;  /* 0x0000e0000e027a11 */ /* 0x000fc600078008ff */
[----:B---3--:R-:W-:Y:S04]  /*e220*/  @!P5 ST.E [R10.64], R51 ;  /* 0x000000330a00d985 */ /* 0x008fe8000c101908 */
[----:B------:R-:W-:Y:S04]  /*e230*/  @!P4 ST.E [R8.64], R50 ;  /* 0x000000320800c985 */ /* 0x000fe8000c101908 */
[----:B------:R-:W-:Y:S04]  /*e240*/  @!P3 ST.E [R4.64], R49 ;  /* 0x000000310400b985 */ /* 0x000fe8000c101908 */
[----:B------:R-:W-:Y:S01]  /*e250*/  LDS.128 R28, [R32+0x80] ;  /* 0x00008000201c7984 */ /* 0x000fe20000000c00 */
[----:B------:R-:W-:-:S03]  /*e260*/  LEA.HI.X R0, R14, c[0x0][0x384], R0, 0x1, P0 ;  /* 0x0000e1000e007a11 */ /* 0x000fc600000f0c00 */
[----:B------:R-:W-:Y:S04]  /*e270*/  LDS.128 R20, [R32+0x880] ;  /* 0x0008800020147984 */ /* 0x000fe80000000c00 */
[----:B------:R-:W-:Y:S04]  /*e280*/  SHFL.IDX PT, R10, R2, RZ, 0x181f ;  /* 0x00181fff020a7589 */ /* 0x000fe800000e0000 */
[----:B------:R-:W1:Y:S01]  /*e290*/  SHFL.IDX PT, R11, R0, RZ, 0x181f ;  /* 0x00181fff000b7589 */ /* 0x000e6200000e0000 */
[----:B------:R-:W-:-:S03]  /*e2a0*/  ISETP.GE.AND P6, PT, R58, c[0x0][0x3c8], PT ;  /* 0x0000f2003a007a0c */ /* 0x000fc60003fc6270 */
[----:B------:R-:W-:Y:S04]  /*e2b0*/  LDS.128 R52, [R32+0x1080] ;  /* 0x0010800020347984 */ /* 0x000fe80000000c00 */
[----:B------:R-:W-:Y:S04]  /*e2c0*/  LDS.128 R48, [R32+0x1880] ;  /* 0x0018800020307984 */ /* 0x000fe80000000c00 */
[----:B------:R-:W-:Y:S04]  /*e2d0*/  LDS.128 R44, [R32+0x2080] ;  /* 0x00208000202c7984 */ /* 0x000fe80000000c00 */
[----:B------:R-:W-:Y:S01]  /*e2e0*/  LDS.128 R40, [R32+0x2880] ;  /* 0x0028800020287984 */ /* 0x000fe20000000c00 */
[----:B------:R-:W-:-:S03]  /*e2f0*/  ISETP.GE.OR P0, PT, R24, R56, P6 ;  /* 0x000000381800720c */ /* 0x000fc60003706670 */
[----:B------:R-:W-:Y:S04]  /*e300*/  LDS.128 R36, [R32+0x3080] ;  /* 0x0030800020247984 */ /* 0x000fe80000000c00 */
[----:B------:R-:W-:Y:S04]  /*e310*/  SHFL.IDX PT, R8, R2, 0x1, 0x181f ;  /* 0x00381f0002087f89 */ /* 0x000fe800000e0000 */
[----:B------:R-:W2:Y:S01]  /*e320*/  SHFL.IDX PT, R9, R0, 0x1, 0x181f ;  /* 0x00381f0000097f89 */ /* 0x000ea200000e0000 */
[----:B------:R-:W-:-:S03]  /*e330*/  IADD3 R3, R24, 0x10, RZ ;  /* 0x0000001018037810 */ /* 0x000fc60007ffe0ff */
[----:B------:R-:W-:Y:S04]  /*e340*/  SHFL.IDX PT, R6, R2, 0x2, 0x181f ;  /* 0x00581f0002067f89 */ /* 0x000fe800000e0000 */
[----:B------:R-:W3:Y:S01]  /*e350*/  SHFL.IDX PT, R7, R0, 0x2, 0x181f ;  /* 0x00581f0000077f89 */ /* 0x000ee200000e0000 */
[----:B------:R-:W-:-:S03]  /*e360*/  ISETP.GE.OR P5, PT, R3, R56, P6 ;  /* 0x000000380300720c */ /* 0x000fc600037a6670 */
[----:B------:R-:W-:Y:S04]  /*e370*/  SHFL.IDX PT, R4, R2, 0x3, 0x181f ;  /* 0x00781f0002047f89 */ /* 0x000fe800000e0000 */
[----:B------:R-:W-:Y:S01]  /*e380*/  SHFL.IDX PT, R5, R0, 0x3, 0x181f ;  /* 0x00781f0000057f89 */ /* 0x000fe200000e0000 */
[----:B------:R-:W-:-:S03]  /*e390*/  IADD3 R3, R24, 0x40, RZ ;  /* 0x0000004018037810 */ /* 0x000fc60007ffe0ff */
[----:B------:R-:W-:Y:S04]  /*e3a0*/  SHFL.IDX PT, R12, R2, 0x4, 0x181f ;  /* 0x00981f00020c7f89 */ /* 0x000fe800000e0000 */
[----:B------:R-:W4:Y:S01]  /*e3b0*/  SHFL.IDX PT, R13, R0, 0x4, 0x181f ;  /* 0x00981f00000d7f89 */ /* 0x000f2200000e0000 */
[----:B------:R-:W-:-:S03]  /*e3c0*/  IADD3 R14, R24, 0x30, RZ ;  /* 0x00000030180e7810 */ /* 0x000fc60007ffe0ff */
[----:B------:R-:W-:Y:S04]  /*e3d0*/  SHFL.IDX PT, R16, R2, 0x5, 0x181f ;  /* 0x00b81f0002107f89 */ /* 0x000fe800000e0000 */
[----:B------:R-:W-:Y:S01]  /*e3e0*/  SHFL.IDX PT, R17, R0, 0x5, 0x181f ;  /* 0x00b81f0000117f89 */ /* 0x000fe200000e0000 */
[----:B------:R-:W-:-:S03]  /*e3f0*/  IADD3 R15, R24, 0x20, RZ ;  /* 0x00000020180f7810 */ /* 0x000fc60007ffe0ff */
[----:B------:R-:W-:Y:S04]  /*e400*/  SHFL.IDX PT, R18, R2, 0x6, 0x181f ;  /* 0x00d81f0002127f89 */ /* 0x000fe800000e0000 */
[----:B------:R-:W4:Y:S01]  /*e410*/  SHFL.IDX PT, R19, R0, 0x6, 0x181f ;  /* 0x00d81f0000137f89 */ /* 0x000f2200000e0000 */
[-C--:B------:R-:W-:Y:S01]  /*e420*/  ISETP.GE.OR P2, PT, R3, R56.reuse, P6 ;  /* 0x000000380300720c */ /* 0x080fe20003746670 */
[----:B-1----:R-:W-:Y:S01]  /*e430*/  @!P0 IMAD.WIDE R10, R58, 0x2, R10 ;  /* 0x000000023a0a8825 */ /* 0x002fe200078e020a */
[-C--:B------:R-:W-:Y:S01]  /*e440*/  ISETP.GE.OR P3, PT, R14, R56.reuse, P6 ;  /* 0x000000380e00720c */ /* 0x080fe20003766670 */
[----:B------:R-:W1:Y:S01]  /*e450*/  LDS.128 R32, [R32+0x3880] ;  /* 0x0038800020207984 */ /* 0x000e620000000c00 */
[----:B------:R-:W-:Y:S02]  /*e460*/  IADD3 R3, R24, 0x50, RZ ;  /* 0x0000005018037810 */ /* 0x000fe40007ffe0ff */
[----:B------:R-:W-:-:S02]  /*e470*/  ISETP.GE.OR P4, PT, R15, R56, P6 ;  /* 0x000000380f00720c */ /* 0x000fc40003786670 */
[----:B------:R-:W-:Y:S01]  /*e480*/  IADD3 R14, R24, 0x60, RZ ;  /* 0x00000060180e7810 */ /* 0x000fe20007ffe0ff */
[----:B------:R-:W-:Y:S01]  /*e490*/  @!P0 ST.E.128 [R10.64], R28 ;  /* 0x0000001c0a008985 */ /* 0x000fe2000c101d08 */
[-C--:B------:R-:W-:Y:S02]  /*e4a0*/  ISETP.GE.OR P1, PT, R3, R56.reuse, P6 ;  /* 0x000000380300720c */ /* 0x080fe40003726670 */
[----:B------:R-:W-:Y:S01]  /*e4b0*/  ISETP.GE.OR P0, PT, R14, R56, P6 ;  /* 0x000000380e00720c */ /* 0x000fe20003706670 */
[----:B------:R1:W1:Y:S01]  /*e4c0*/  SHFL.IDX PT, R11, R0, 0x7, 0x181f ;  /* 0x00f81f00000b7f89 */ /* 0x00026200000e0000 */
[----:B--2---:R-:W-:-:S05]  /*e4d0*/  @!P5 IMAD.WIDE R8, R58, 0x2, R8 ;  /* 0x000000023a08d825 */ /* 0x004fca00078e0208 */
[----:B------:R-:W-:Y:S01]  /*e4e0*/  @!P5 ST.E.128 [R8.64], R20 ;  /* 0x000000140800d985 */ /* 0x000fe2000c101d08 */
[----:B---3--:R-:W-:-:S03]  /*e4f0*/  @!P4 IMAD.WIDE R14, R58, 0x2, R6 ;  /* 0x000000023a0ec825 */ /* 0x008fc600078e0206 */
[----:B------:R2:W3:Y:S01]  /*e500*/  SHFL.IDX PT, R10, R2, 0x7, 0x181f ;  /* 0x00f81f00020a7f89 */ /* 0x0004e200000e0000 */
[----:B----4-:R-:W-:Y:S01]  /*e510*/  @!P2 IMAD.WIDE R6, R58, 0x2, R12 ;  /* 0x000000023a06a825 */ /* 0x010fe200078e020c */
[----:B-1----:R-:W-:-:S04]  /*e520*/  IADD3 R0, R24, 0x70, RZ ;  /* 0x0000007018007810 */ /* 0x002fc80007ffe0ff */
[----:B------:R-:W-:Y:S01]  /*e530*/  ISETP.GE.OR P6, PT, R0, R56, P6 ;  /* 0x000000380000720c */ /* 0x000fe200037c6670 */
[----:B------:R1:W-:Y:S01]  /*e540*/  @!P4 ST.E.128 [R14.64], R52 ;  /* 0x000000340e00c985 */ /* 0x0003e2000c101d08 */
[----:B--2---:R-:W-:-:S04]  /*e550*/  @!P0 IMAD.WIDE R2, R58, 0x2, R18 ;  /* 0x000000023a028825 */ /* 0x004fc800078e0212 */
[----:B------:R-:W-:-:S04]  /*e560*/  @!P3 IMAD.WIDE R8, R58, 0x2, R4 ;  /* 0x000000023a08b825 */ /* 0x000fc800078e0204 */
[----:B------:R-:W-:Y:S01]  /*e570*/  @!P1 IMAD.WIDE R4, R58, 0x2, R16 ;  /* 0x000000023a049825 */ /* 0x000fe200078e0210 */
[----:B------:R1:W-:Y:S04]  /*e580*/  @!P3 ST.E.128 [R8.64], R48 ;  /* 0x000000300800b985 */ /* 0x0003e8000c101d08 */
[----:B------:R1:W-:Y:S04]  /*e590*/  @!P2 ST.E.128 [R6.64], R44 ;  /* 0x0000002c0600a985 */ /* 0x0003e8000c101d08 */
[----:B------:R1:W-:Y:S04]  /*e5a0*/  @!P1 ST.E.128 [R4.64], R40 ;  /* 0x0000002804009985 */ /* 0x0003e8000c101d08 */
[----:B------:R1:W-:Y:S01]  /*e5b0*/  @!P0 ST.E.128 [R2.64], R36 ;  /* 0x0000002402008985 */ /* 0x0003e2000c101d08 */
[----:B------:R-:W-:Y:S05]  /*e5c0*/  @P6 EXIT ;  /* 0x000000000000694d */ /* 0x000fea0003800000 */
[----:B-1-3--:R-:W-:-:S05]  /*e5d0*/  IMAD.WIDE R2, R58, 0x2, R10 ;  /* 0x000000023a027825 */ /* 0x00afca00078e020a */
[----:B------:R-:W-:Y:S01]  /*e5e0*/  ST.E.128 [R2.64], R32 ;  /* 0x0000002002007985 */ /* 0x000fe2000c101d08 */
[----:B------:R-:W-:Y:S05]  /*e5f0*/  EXIT ;  /* 0x000000000000794d */ /* 0x000fea0003800000 */
.L_x_4:
[----:B------:R-:W-:-:S00]  /*e600*/  BRA `(.L_x_4) ;  /* 0xfffffff000007947 */ /* 0x000fc0000383ffff */
[----:B------:R-:W-:-:S00]  /*e610*/  NOP ;  /* 0x0000000000007918 */ /* 0x000fc00000000000 */
        /* <DEDUP_REMOVED lines=14> */
.L_x_1470:


//--------------------- .text._ZN7cutlass13device_kernelIN5flash19enable_sm80_to_sm89INS1_16FlashAttnFwdSm80INS1_25CollectiveMainloopFwdSm80ILi4ELi1ELb0EN4cute5tupleIJNS5_1CILi128EEENS7_ILi112EEENS7_ILi64EEEEEELi64ENS_6half_tEfNS_4arch4Sm80ELb0ELb0ELb1ELb1ELb0ELb0ELb1ELb0EEENS1_21CollectiveEpilogueFwdINS6_IJS8_SA_S9_EEENS6_IJNS7_ILi1EEESI_SI_EEESC_SE_Li128ELb1ELb1ELb0ELb0EEENS1_19SingleTileSchedulerILb1ELb0ELb1ELi128EEEEEEEEEvNT_6ParamsE --------------------------
	.section	.text._ZN7cutlass13device_kernelIN5flash19enable_sm80_to_sm89INS1_16FlashAttnFwdSm80INS1_25CollectiveMainloopFwdSm80ILi4ELi1ELb0EN4cute5tupleIJNS5_1CILi128EEENS7_ILi112EEENS7_ILi64EEEEEELi64ENS_6half_tEfNS_4arch4Sm80ELb0ELb0ELb1ELb1ELb0ELb0ELb1ELb0EEENS1_21CollectiveEpilogueFwdINS6_IJS8_SA_S9_EEENS6_IJNS7_ILi1EEESI_SI_EEESC_SE_Li128ELb1ELb1ELb0ELb0EEENS1_19SingleTileSchedulerILb1ELb0ELb1ELi128EEEEEEEEEvNT_6ParamsE,"ax",@progbits
	.sectioninfo	@"SHI_REGISTERS=255"
	.align	128
.text._ZN7cutlass13device_kernelIN5flash19enable_sm80_to_sm89INS1_16FlashAttnFwdSm80INS1_25CollectiveMainloopFwdSm80ILi4ELi1ELb0EN4cute5tupleIJNS5_1CILi128EEENS7_ILi112EEENS7_ILi64EEEEEELi64ENS_6half_tEfNS_4arch4Sm80ELb0ELb0ELb1ELb1ELb0ELb0ELb1ELb0EEENS1_21CollectiveEpilogueFwdINS6_IJS8_SA_S9_EEENS6_IJNS7_ILi1EEESI_SI_EEESC_SE_Li128ELb1ELb1ELb0ELb0EEENS1_19SingleTileSchedulerILb1ELb0ELb1ELi128EEEEEEEEEvNT_6ParamsE:
        .type           _ZN7cutlass13device_kernelIN5flash19enable_sm80_to_sm89INS1_16FlashAttnFwdSm80INS1_25CollectiveMainloopFwdSm80ILi4ELi1ELb0EN4cute5tupleIJNS5_1CILi128EEENS7_ILi112EEENS7_ILi64EEEEEELi64ENS_6half_tEfNS_4arch4Sm80ELb0ELb0ELb1ELb1ELb0ELb0ELb1ELb0EEENS1_21CollectiveEpilogueFwdINS6_IJS8_SA_S9_EEENS6_IJNS7_ILi1EEESI_SI_EEESC_SE_Li128ELb1ELb1ELb0ELb0EEENS1_19SingleTileSchedulerILb1ELb0ELb1ELi128EEEEEEEEEvNT_6ParamsE,@function
        .size           _ZN7cutlass13device_kernelIN5flash19enable_sm80_to_sm89INS1_16FlashAttnFwdSm80INS1_25CollectiveMainloopFwdSm80ILi4ELi1ELb0EN4cute5tupleIJNS5_1CILi128EEENS7_ILi112EEENS7_ILi64EEEEEELi64ENS_6half_tEfNS_4arch4Sm80ELb0ELb0ELb1ELb1ELb0ELb0ELb1ELb0EEENS1_21CollectiveEpilogueFwdINS6_IJS8_SA_S9_EEENS6_IJNS7_ILi1EEESI_SI_EEESC_SE_Li128ELb1ELb1ELb0ELb0EEENS1_19SingleTileSchedulerILb1ELb0ELb1ELi128EEEEEEEEEvNT_6ParamsE,(.L_x_1471 - _ZN7cutlass13device_kernelIN5flash19enable_sm80_to_sm89INS1_16FlashAttnFwdSm80INS1_25CollectiveMainloopFwdSm80ILi4ELi1ELb0EN4cute5tupleIJNS5_1CILi128EEENS7_ILi112EEENS7_ILi64EEEEEELi64ENS_6half_tEfNS_4arch4Sm80ELb0ELb0ELb1ELb1ELb0ELb0ELb1ELb0EEENS1_21CollectiveEpilogueFwdINS6_IJS8_SA_S9_EEENS6_IJNS7_ILi1EEESI_SI_EEESC_SE_Li128ELb1ELb1ELb0ELb0EEENS1_19SingleTileSchedulerILb1ELb0ELb1ELi128EEEEEEEEEvNT_6ParamsE)
        .other          _ZN7cutlass13device_kernelIN5flash19enable_sm80_to_sm89INS1_16FlashAttnFwdSm80INS1_25CollectiveMainloopFwdSm80ILi4ELi1ELb0EN4cute5tupleIJNS5_1CILi128EEENS7_ILi112EEENS7_ILi64EEEEEELi64ENS_6half_tEfNS_4arch4Sm80ELb0ELb0ELb1ELb1ELb0ELb0ELb1ELb0EEENS1_21CollectiveEpilogueFwdINS6_IJS8_SA_S9_EEENS6_IJNS7_ILi1EEESI_SI_EEESC_SE_Li128ELb1ELb1ELb0ELb0EEENS1_19SingleTileSchedulerILb1ELb0ELb1ELi128EEEEEEEEEvNT_6ParamsE,@"STO_CUDA_ENTRY STV_DEFAULT"
_ZN7cutlass13device_kernelIN5flash19enable_sm80_to_sm89INS1_16FlashAttnFwdSm80INS1_25CollectiveMainloopFwdSm80ILi4ELi1ELb0EN4cute5tupleIJNS5_1CILi128EEENS7_ILi112EEENS7_ILi64EEEEEELi64ENS_6half_tEfNS_4arch4Sm80ELb0ELb0ELb1ELb1ELb0ELb0ELb1ELb0EEENS1_21CollectiveEpilogueFwdINS6_IJS8_SA_S9_EEENS6_IJNS7_ILi1EEESI_SI_EEESC_SE_Li128ELb1ELb1ELb0ELb0EEENS1_19SingleTileSchedulerILb1ELb0ELb1ELi128EEEEEEEEEvNT_6ParamsE:
[----:B------:R-:W-:Y:S02]  /*0000*/  MOV R1, c[0x0][0x28] ;  /* 0x00000a0000017a02 */ /* 0x000fe40000000f00 */
[----:B------:R-:W1:Y:S01]  /*0010*/  S2R R192, SR_TID.X ;  /* 0x0000000000c07919 */ /* 0x000e620000002100 */
[----:B------:R-:W-:Y:S01]  /*0020*/  IMAD.MOV.U32 R18, RZ, RZ, 0x4 ;  /* 0x00000004ff127424 */ /* 0x000fe200078e00ff */
[----:B------:R-:W-:Y:S01]  /*0030*/  ULDC.64 UR8, c[0x0][0x118] ;  /* 0x0000460000087ab9 */ /* 0x000fe20000000a00 */
[----:B------:R-:W-:Y:S01]  /*0040*/  IADD3 R1, R1, -0x78, RZ ;  /* 0xffffff8801017810 */ /* 0x000fe20007ffe0ff */
[----:B------:R-:W2:Y:S04]  /*0050*/  S2R R5, SR_CTAID.Z ;  /* 0x0000000000057919 */ /* 0x000ea80000002700 */
[----:B------:R-:W3:Y:S01]  /*0060*/  S2R R35, SR_CTAID.X ;  /* 0x0000000000237919 */ /* 0x000ee20000002500 */
[----:B-1----:R-:W-:Y:S01]  /*0070*/  SHF.R.U32.HI R0, RZ, 0x5, R192 ;  /* 0x00000005ff007819 */ /* 0x002fe200000116c0 */
[----:B--2---:R-:W-:-:S05]  /*0080*/  IMAD.WIDE R2, R5, R18, c[0x0][0x568] ;  /* 0x00015a0005027625 */ /* 0x004fca00078e0212 */
[----:B------:R-:W1:Y:S02]  /*0090*/  SHFL.IDX PT, R0, R0, RZ, 0x1f ;  /* 0x00001fff00007589 */ /* 0x000e6400000e0000 */
[----:B-1----:R-:W-:-:S13]  /*00a0*/  ISETP.NE.AND P0, PT, R0, RZ, PT ;  /* 0x000000ff0000720c */ /* 0x002fda0003f05270 */
[----:B------:R-:W-:Y:S05]  /*00b0*/  @!P0 BRA `(.L_x_5) ;  /* 0x0000014000008947 */ /* 0x000fea0003800000 */
[----:B---3--:R-:W-:-:S04]  /*00c0*/  ISETP.NE.U32.AND P0, PT, RZ, c[0x0][0x568], PT ;  /* 0x00015a00ff007a0c */ /* 0x008fc80003f05070 */
[----:B------:R-:W-:-:S13]  /*00d0*/  ISETP.NE.AND.EX P0, PT, RZ, c[0x0][0x56c], PT, P0 ;  /* 0x00015b00ff007a0c */ /* 0x000fda0003f05300 */
[----:B------:R-:W-:Y:S05]  /*00e0*/  @!P0 BRA `(.L_x_6) ;  /* 0x0000002000008947 */ /* 0x000fea0003800000 */
[----:B------:R1:W5:Y:S01]  /*00f0*/  LDG.E R0, [R2.64] ;  /* 0x0000000802007981 */ /* 0x000362000c1e1900 */
[----:B------:R-:W-:Y:S05]  /*0100*/  BRA `(.L_x_7) ;  /* 0x0000009000007947 */ /* 0x000fea0003800000 */
.L_x_6:
[----:B------:R-:W-:-:S04]  /*0110*/  ISETP.NE.U32.AND P0, PT, RZ, c[0x0][0x560], PT ;  /* 0x00015800ff007a0c */ /* 0x000fc80003f05070 */
[----:B------:R-:W-:-:S13]  /*0120*/  ISETP.NE.AND.EX P0, PT, RZ, c[0x0][0x564], PT, P0 ;  /* 0x00015900ff007a0c */ /* 0x000fda0003f05300 */
[----:B------:R-:W-:Y:S05]  /*0130*/  @!P0 BRA `(.L_x_8) ;  /* 0x0000005000008947 */ /* 0x000fea0003800000 */
[----:B------:R-:W-:-:S05]  /*0140*/  IMAD.WIDE R2, R5, R18, c[0x0][0x560] ;  /* 0x0001580005027625 */ /* 0x000fca00078e0212 */
[----:B------:R-:W2:Y:S04]  /*0150*/  LDG.E R4, [R2.64] ;  /* 0x0000000802047981 */ /* 0x000ea8000c1e1900 */
[----:B------:R-:W2:Y:S02]  /*0160*/  LDG.E R0, [R2.64+0x4] ;  /* 0x0000040802007981 */ /* 0x000ea4000c1e1900 */
[----:B--2---:R-:W-:Y:S01]  /*0170*/  IADD3 R0, -R4, R0, RZ ;  /* 0x0000000004007210 */ /* 0x004fe20007ffe1ff */
[----:B------:R-:W-:Y:S05]  /*0180*/  BRA `(.L_x_7) ;  /* 0x0000001000007947 */ /* 0x000fea0003800000 */
.L_x_8:
[----:B------:R-:W-:-:S05]  /*0190*/  MOV R0, c[0x0][0x54c] ;  /* 0x0001530000007a02 */ /* 0x000fca0000000f00 */
.L_x_7:
[----:B-----5:R-:W-:Y:S01]  /*01a0*/  IMAD R0, R0, c[0x0][0x548], RZ ;  /* 0x0001520000007a24 */ /* 0x020fe200078e02ff */
[----:B-1----:R-:W-:-:S04]  /*01b0*/  SHF.L.U32 R2, R35, 0x7, RZ ;  /* 0x0000000723027819 */ /* 0x002fc800000006ff */
[----:B------:R-:W-:-:S04]  /*01c0*/  ISETP.GE.AND P0, PT, R2, R0, PT ;  /* 0x000000000200720c */ /* 0x000fc80003f06270 */
[----:B------:R-:W-:-:S05]  /*01d0*/  SEL R0, R5, 0xffffffff, !P0 ;  /* 0xffffffff05007807 */ /* 0x000fca0004000000 */
[----:B------:R1:W-:Y:S01]  /*01e0*/  STL [R1+0x40], R0 ;  /* 0x0000400001007387 */ /* 0x0003e20000100800 */
[----:B------:R-:W-:Y:S05]  /*01f0*/  BRA `(.L_x_9) ;  /* 0x0000013000007947 */ /* 0x000fea0003800000 */
.L_x_5:
[----:B---3--:R-:W-:-:S04]  /*0200*/  ISETP.NE.U32.AND P0, PT, RZ, c[0x0][0x568], PT ;  /* 0x00015a00ff007a0c */ /* 0x008fc80003f05070 */
[----:B------:R-:W-:-:S13]  /*0210*/  ISETP.NE.AND.EX P0, PT, RZ, c[0x0][0x56c], PT, P0 ;  /* 0x00015b00ff007a0c */ /* 0x000fda0003f05300 */
[----:B------:R-:W-:Y:S05]  /*0220*/  @!P0 BRA `(.L_x_10) ;  /* 0x0000002000008947 */ /* 0x000fea0003800000 */
[----:B------:R1:W5:Y:S01]  /*0230*/  LDG.E R0, [R2.64] ;  /* 0x0000000802007981 */ /* 0x000362000c1e1900 */
[----:B------:R-:W-:Y:S05]  /*0240*/  BRA `(.L_x_11) ;  /* 0x0000009000007947 */ /* 0x000fea0003800000 */
.L_x_10:
        /* <DEDUP_REMOVED lines=8> */
.L_x_12:
[----:B------:R-:W-:-:S05]  /*02d0*/  MOV R0, c[0x0][0x54c] ;  /* 0x0001530000007a02 */ /* 0x000fca0000000f00 */
.L_x_11:
[----:B-----5:R-:W-:Y:S01]  /*02e0*/  IMAD R0, R0, c[0x0][0x548], RZ ;  /* 0x0001520000007a24 */ /* 0x020fe200078e02ff */
[----:B-1----:R-:W-:-:S04]  /*02f0*/  SHF.L.U32 R2, R35, 0x7, RZ ;  /* 0x0000000723027819 */ /* 0x002fc800000006ff */
[----:B------:R-:W-:-:S04]  /*0300*/  ISETP.GE.AND P0, PT, R2, R0, PT ;  /* 0x000000000200720c */ /* 0x000fc80003f06270 */
[----:B------:R-:W-:-:S05]  /*0310*/  SEL R0, R5, 0xffffffff, !P0 ;  /* 0xffffffff05007807 */ /* 0x000fca0004000000 */
[----:B------:R1:W-:Y:S04]  /*0320*/  STL [R1+0x40], R0 ;  /* 0x0000400001007387 */ /* 0x0003e80000100800 */
.L_x_9:
[----:B------:R-:W2:Y:S02]  /*0330*/  LDL R41, [R1+0x40] ;  /* 0x0000400001297983 */ /* 0x000ea40000100800 */
[----:B--2---:R-:W-:-:S13]  /*0340*/  ISETP.GE.AND P0, PT, R41, RZ, PT ;  /* 0x000000ff2900720c */ /* 0x004fda0003f06270 */
[----:B------:R-:W-:Y:S05]  /*0350*/  @!P0 EXIT ;  /* 0x000000000000894d */ /* 0x000fea0003800000 */
[----:B------:R-:W-:Y:S01]  /*0360*/  ISETP.NE.U32.AND P3, PT, RZ, c[0x0][0x370], PT ;  /* 0x0000dc00ff007a0c */ /* 0x000fe20003f65070 */
[----:B------:R-:W-:Y:S01]  /*0370*/  CS2R R10, SRZ ;  /* 0x00000000000a7805 */ /* 0x000fe2000001ff00 */
[----:B------:R-:W-:Y:S01]  /*0380*/  ISETP.NE.U32.AND P2, PT, RZ, c[0x0][0x360], PT ;  /* 0x0000d800ff007a0c */ /* 0x000fe20003f45070 */
[----:B------:R-:W-:Y:S01]  /*0390*/  IMAD.MOV.U32 R21, RZ, RZ, c[0x0][0x168] ;  /* 0x00005a00ff157624 */ /* 0x000fe200078e00ff */
[----:B------:R-:W-:Y:S01]  /*03a0*/  ISETP.NE.AND.EX P3, PT, RZ, c[0x0][0x374], PT, P3 ;  /* 0x0000dd00ff007a0c */ /* 0x000fe20003f65330 */
[----:B------:R-:W-:Y:S01]  /*03b0*/  IMAD.MOV.U32 R12, RZ, RZ, RZ ;  /* 0x000000ffff0c7224 */ /* 0x000fe200078e00ff */
[----:B------:R-:W-:Y:S01]  /*03c0*/  ISETP.NE.AND.EX P2, PT, RZ, c[0x0][0x364], PT, P2 ;  /* 0x0000d900ff007a0c */ /* 0x000fe20003f45320 */
[CC--:B------:R-:W-:Y:S01]  /*03d0*/  IMAD.WIDE R4, R41.reuse, R18.reuse, c[0x0][0x348] ;  /* 0x0000d20029047625 */ /* 0x0c0fe200078e0212 */
[----:B------:R-:W-:Y:S02]  /*03e0*/  ISETP.NE.U32.AND P1, PT, RZ, c[0x0][0x348], PT ;  /* 0x0000d200ff007a0c */ /* 0x000fe40003f25070 */
[----:B------:R-:W-:Y:S01]  /*03f0*/  ISETP.NE.U32.AND P0, PT, RZ, c[0x0][0x350], PT ;  /* 0x0000d400ff007a0c */ /* 0x000fe20003f05070 */
[----:B------:R-:W-:Y:S01]  /*0400*/  IMAD.WIDE R2, R41, R18, c[0x0][0x350] ;  /* 0x0000d40029027625 */ /* 0x000fe200078e0212 */
[----:B------:R-:W-:-:S02]  /*0410*/  ISETP.NE.AND.EX P1, PT, RZ, c[0x0][0x34c], PT, P1 ;  /* 0x0000d300ff007a0c */ /* 0x000fc40003f25310 */
[----:B------:R-:W-:-:S03]  /*0420*/  ISETP.NE.AND.EX P0, PT, RZ, c[0x0][0x354], PT, P0 ;  /* 0x0000d500ff007a0c */ /* 0x000fc60003f05300 */
[----:B------:R-:W-:-:S04]  /*0430*/  @P3 IMAD.WIDE R8, R41, R18, c[0x0][0x370] ;  /* 0x0000dc0029083625 */ /* 0x000fc800078e0212 */
[----:B------:R-:W-:Y:S01]  /*0440*/  @P2 IMAD.WIDE R6, R41, R18, c[0x0][0x360] ;  /* 0x0000d80029062625 */ /* 0x000fe200078e0212 */
[----:B------:R2:W5:Y:S04]  /*0450*/  @P3 LDG.E R10, [R8.64] ;  /* 0x00000008080a3981 */ /* 0x000568000c1e1900 */
[----:B------:R2:W5:Y:S04]  /*0460*/  @P2 LDG.E R21, [R6.64] ;  /* 0x0000000806152981 */ /* 0x000568000c1e1900 */
[----:B------:R2:W5:Y:S04]  /*0470*/  @P1 LDG.E R11, [R4.64] ;  /* 0x00000008040b1981 */ /* 0x000568000c1e1900 */
[----:B------:R2:W5:Y:S01]  /*0480*/  @P0 LDG.E R12, [R2.64] ;  /* 0x00000008020c0981 */ /* 0x000562000c1e1900 */
[----:B-1----:R-:W-:Y:S01]  /*0490*/  IMAD.MOV.U32 R0, RZ, RZ, c[0x0][0x1d0] ;  /* 0x00007400ff007624 */ /* 0x002fe200078e00ff */
[----:B------:R-:W-:Y:S05]  /*04a0*/  @P2 BRA `(.L_x_13) ;  /* 0x0000004000002947 */ /* 0x000fea0003800000 */
[----:B------:R-:W-:Y:S05]  /*04b0*/  @!P1 BRA `(.L_x_13) ;  /* 0x0000003000009947 */ /* 0x000fea0003800000 */
[----:B--2---:R1:W2:Y:S04]  /*04c0*/  LDG.E R6, [R4.64] ;  /* 0x0000000804067981 */ /* 0x0042a8000c1e1900 */
[----:B-1----:R-:W2:Y:S02]  /*04d0*/  LDG.E R4, [R4.64+0x4] ;  /* 0x0000040804047981 */ /* 0x002ea4000c1e1900 */
[----:B--2--5:R-:W-:-:S02]  /*04e0*/  IADD3 R21, -R6, R4, RZ ;  /* 0x0000000406157210 */ /* 0x024fc40007ffe1ff */
.L_x_13:
[----:B------:R-:W-:-:S04]  /*04f0*/  ISETP.NE.U32.AND P2, PT, RZ, c[0x0][0x368], PT ;  /* 0x0000da00ff007a0c */ /* 0x000fc80003f45070 */
[----:B------:R-:W-:-:S13]  /*0500*/  ISETP.NE.AND.EX P2, PT, RZ, c[0x0][0x36c], PT, P2 ;  /* 0x0000db00ff007a0c */ /* 0x000fda0003f45320 */
[----:B------:R-:W-:Y:S05]  /*0510*/  @!P2 BRA `(.L_x_14) ;  /* 0x000000300000a947 */ /* 0x000fea0003800000 */
[----:B--2---:R-:W-:-:S05]  /*0520*/  IMAD.WIDE R2, R41, R18, c[0x0][0x368] ;  /* 0x0000da0029027625 */ /* 0x004fca00078e0212 */
[----:B------:R1:W5:Y:S01]  /*0530*/  LDG.E R0, [R2.64] ;  /* 0x0000000802007981 */ /* 0x000362000c1e1900 */
[----:B------:R-:W-:Y:S05]  /*0540*/  BRA `(.L_x_15) ;  /* 0x0000004000007947 */ /* 0x000fea0003800000 */
.L_x_14:
[----:B------:R-:W-:Y:S05]  /*0550*/  @!P0 BRA `(.L_x_15) ;  /* 0x0000003000008947 */ /* 0x000fea0003800000 */
[----:B------:R1:W3:Y:S04]  /*0560*/  LDG.E R0, [R2.64] ;  /* 0x0000000802007981 */ /* 0x0002e8000c1e1900 */
[----:B-12---:R-:W3:Y:S02]  /*0570*/  LDG.E R2, [R2.64+0x4] ;  /* 0x0000040802027981 */ /* 0x006ee4000c1e1900 */
[----:B---3--:R-:W-:-:S05]  /*0580*/  IADD3 R0, -R0, R2, RZ ;  /* 0x0000000200007210 */ /* 0x008fca0007ffe1ff */
.L_x_15:
[----:B-----5:R-:W-:Y:S01]  /*0590*/  IMAD.IADD R112, R0, 0x1, -R10 ;  /* 0x0000000100707824 */ /* 0x020fe200078e0a0a */
[----:B------:R-:W-:Y:S01]  /*05a0*/  IADD3 R10, R12, R10, RZ ;  /* 0x0000000a0c0a7210 */ /* 0x000fe20007ffe0ff */
[----:B-12---:R-:W-:Y:S01]  /*05b0*/  IMAD.MOV.U32 R2, RZ, RZ, RZ ;  /* 0x000000ffff027224 */ /* 0x006fe200078e00ff */
[----:B------:R-:W-:Y:S01]  /*05c0*/  PLOP3.LUT P4, PT, PT, PT, PT, 0x80, 0x0 ;  /* 0x000000000000781c */ /* 0x000fe20003f8f070 */
[----:B------:R-:W-:Y:S01]  /*05d0*/  CS2R R178, SRZ ;  /* 0x0000000000b27805 */ /* 0x000fe2000001ff00 */
[C---:B------:R-:W-:Y:S01]  /*05e0*/  IADD3 R3, R112.reuse, 0x6f, RZ ;  /* 0x0000006f70037810 */ /* 0x040fe20007ffe0ff */
[----:B------:R-:W-:Y:S01]  /*05f0*/  CS2R R176, SRZ ;  /* 0x0000000000b07805 */ /* 0x000fe2000001ff00 */
[----:B------:R-:W-:Y:S01]  /*0600*/  ISETP.GE.AND P2, PT, R112, 0x1, PT ;  /* 0x000000017000780c */ /* 0x000fe20003f46270 */
[----:B------:R-:W-:Y:S01]  /*0610*/  CS2R R182, SRZ ;  /* 0x0000000000b67805 */ /* 0x000fe2000001ff00 */
[----:B------:R-:W-:Y:S01]  /*0620*/  CS2R R12, SRZ ;  /* 0x00000000000c7805 */ /* 0x000fe2000001ff00 */
[----:B------:R-:W-:Y:S01]  /*0630*/  IMAD.HI R2, R3, -0x6db6db6d, R2 ;  /* 0x9249249303027827 */ /* 0x000fe200078e0202 */
[----:B------:R-:W-:Y:S01]  /*0640*/  CS2R R14, SRZ ;  /* 0x00000000000e7805 */ /* 0x000fe2000001ff00 */
[----:B------:R-:W-:Y:S01]  /*0650*/  MOV R174, RZ ;  /* 0x000000ff00ae7202 */ /* 0x000fe20000000f00 */
[----:B------:R-:W-:Y:S01]  /*0660*/  CS2R R16, SRZ ;  /* 0x0000000000107805 */ /* 0x000fe2000001ff00 */
[----:B------:R-:W-:Y:S01]  /*0670*/  IMAD.MOV.U32 R180, RZ, RZ, RZ ;  /* 0x000000ffffb47224 */ /* 0x000fe200078e00ff */
[----:B------:R-:W-:Y:S01]  /*0680*/  SHF.R.U32.HI R0, RZ, 0x1f, R2 ;  /* 0x0000001fff007819 */ /* 0x000fe20000011602 */
[----:B------:R-:W-:Y:S01]  /*0690*/  IMAD.MOV.U32 R172, RZ, RZ, RZ ;  /* 0x000000ffffac7224 */ /* 0x000fe200078e00ff */
[----:B------:R-:W-:Y:S01]  /*06a0*/  MOV R170, RZ ;  /* 0x000000ff00aa7202 */ /* 0x000fe20000000f00 */
[----:B------:R-:W-:Y:S01]  /*06b0*/  IMAD.MOV.U32 R19, RZ, RZ, RZ ;  /* 0x000000ffff137224 */ /* 0x000fe200078e00ff */
[----:B------:R-:W-:Y:S01]  /*06c0*/  LEA.HI.SX32 R195, R2, R0, 0x1a ;  /* 0x0000000002c37211 */ /* 0x000fe200078fd2ff */
[----:B------:R-:W-:Y:S01]  /*06d0*/  CS2R R26, SRZ ;  /* 0x00000000001a7805 */ /* 0x000fe2000001ff00 */
[----:B------:R-:W-:Y:S01]  /*06e0*/  MOV R168, RZ ;  /* 0x000000ff00a87202 */ /* 0x000fe20000000f00 */
[----:B------:R-:W-:Y:S01]  /*06f0*/  IMAD.MOV.U32 R162, RZ, RZ, RZ ;  /* 0x000000ffffa27224 */ /* 0x000fe200078e00ff */
[----:B------:R-:W-:Y:S01]  /*0700*/  MOV R20, RZ ;  /* 0x000000ff00147202 */ /* 0x000fe20000000f00 */
[----:B------:R1:W-:Y:S01]  /*0710*/  STL [R1+0x8], R195 ;  /* 0x000008c301007387 */ /* 0x0003e20000100800 */
[----:B------:R-:W-:Y:S01]  /*0720*/  IMAD.MOV.U32 R160, RZ, RZ, RZ ;  /* 0x000000ffffa07224 */ /* 0x000fe200078e00ff */
[----:B------:R-:W-:Y:S01]  /*0730*/  MOV R166, RZ ;  /* 0x000000ff00a67202 */ /* 0x000fe20000000f00 */
[----:B------:R-:W-:Y:S01]  /*0740*/  CS2R R164, SRZ ;  /* 0x0000000000a47805 */ /* 0x000fe2000001ff00 */
[----:B------:R-:W-:Y:S01]  /*0750*/  CS2R R22, SRZ ;  /* 0x0000000000167805 */ /* 0x000fe2000001ff00 */
[----:B------:R-:W-:Y:S01]  /*0760*/  IMAD.MOV.U32 R158, RZ, RZ, RZ ;  /* 0x000000ffff9e7224 */ /* 0x000fe200078e00ff */
[----:B------:R-:W-:Y:S01]  /*0770*/  MOV R156, RZ ;  /* 0x000000ff009c7202 */ /* 0x000fe20000000f00 */
[----:B------:R-:W-:Y:S01]  /*0780*/  CS2R R24, SRZ ;  /* 0x0000000000187805 */ /* 0x000fe2000001ff00 */
[----:B------:R-:W-:Y:S01]  /*0790*/  IMAD.MOV.U32 R154, RZ, RZ, RZ ;  /* 0x000000ffff9a7224 */ /* 0x000fe200078e00ff */
[----:B------:R-:W-:Y:S01]  /*07a0*/  MOV R152, RZ ;  /* 0x000000ff00987202 */ /* 0x000fe20000000f00 */
[----:B------:R-:W-:Y:S01]  /*07b0*/  CS2R R146, SRZ ;  /* 0x0000000000927805 */ /* 0x000fe2000001ff00 */
[----:B------:R-:W-:Y:S01]  /*07c0*/  CS2R R30, SRZ ;  /* 0x00000000001e7805 */ /* 0x000fe2000001ff00 */
[----:B------:R-:W-:Y:S01]  /*07d0*/  IMAD.MOV.U32 R144, RZ, RZ, RZ ;  /* 0x000000ffff907224 */ /* 0x000fe200078e00ff */
[----:B------:R-:W-:Y:S01]  /*07e0*/  MOV R150, RZ ;  /* 0x000000ff00967202 */ /* 0x000fe20000000f00 */
[----:B------:R-:W-:Y:S01]  /*07f0*/  IMAD.MOV.U32 R148, RZ, RZ, RZ ;  /* 0x000000ffff947224 */ /* 0x000fe200078e00ff */
[----:B------:R-:W-:Y:S01]  /*0800*/  CS2R R142, SRZ ;  /* 0x00000000008e7805 */ /* 0x000fe2000001ff00 */
[----:B------:R-:W-:Y:S01]  /*0810*/  CS2R R32, SRZ ;  /* 0x0000000000207805 */ /* 0x000fe2000001ff00 */
[----:B------:R-:W-:Y:S01]  /*0820*/  MOV R140, RZ ;  /* 0x000000ff008c7202 */ /* 0x000fe20000000f00 */
        /* <DEDUP_REMOVED lines=10> */
[----:B------:R-:W-:Y:S01]  /*08d0*/  CS2R R126, SRZ ;  /* 0x00000000007e7805 */ /* 0x000fe2000001ff00 */
[----:B------:R-:W-:Y:S01]  /*08e0*/  CS2R R124, SRZ ;  /* 0x00000000007c7805 */ /* 0x000fe2000001ff00 */
[----:B------:R-:W-:Y:S01]  /*08f0*/  IMAD.MOV.U32 R40, RZ, RZ, RZ ;  /* 0x000000ffff287224 */ /* 0x000fe200078e00ff */
[----:B------:R-:W-:Y:S01]  /*0900*/  CS2R R38, SRZ ;  /* 0x0000000000267805 */ /* 0x000fe2000001ff00 */
[----:B------:R-:W-:Y:S01]  /*0910*/  MOV R37, RZ ;  /* 0x000000ff00257202 */ /* 0x000fe20000000f00 */
[----:B------:R-:W-:Y:S05]  /*0920*/  @!P2 BRA `(.L_x_16) ;  /* 0x0000ca400000a947 */ /* 0x000fea0003800000 */
[----:B-1----:R-:W-:-:S04]  /*0930*/  ISETP.NE.U32.AND P4, PT, RZ, c[0x0][0x340], PT ;  /* 0x0000d000ff007a0c */ /* 0x002fc80003f85070 */
[----:B------:R-:W-:-:S13]  /*0940*/  ISETP.NE.AND.EX P4, PT, RZ, c[0x0][0x344], PT, P4 ;  /* 0x0000d100ff007a0c */ /* 0x000fda0003f85340 */
[----:B------:R-:W-:-:S05]  /*0950*/  @P4 IMAD.WIDE R2, R41, R18, c[0x0][0x340] ;  /* 0x0000d00029024625 */ /* 0x000fca00078e0212 */
[----:B------:R1:W2:Y:S01]  /*0960*/  @P4 LDG.E R18, [R2.64] ;  /* 0x0000000802124981 */ /* 0x0002a2000c1e1900 */
[----:B------:R-:W-:Y:S01]  /*0970*/  SHF.R.S32.HI R28, RZ, 0x1f, R192 ;  /* 0x0000001fff1c7819 */ /* 0x000fe200000114c0 */
[----:B------:R-:W-:Y:S01]  /*0980*/  IMAD.MOV.U32 R6, RZ, RZ, c[0x0][0x2c4] ;  /* 0x0000b100ff067624 */ /* 0x000fe200078e00ff */
[----:B------:R-:W-:Y:S01]  /*0990*/  SHF.R.S32.HI R0, RZ, 0x1f, R11 ;  /* 0x0000001fff007819 */ /* 0x000fe2000001140b */
[----:B------:R-:W3:Y:S01]  /*09a0*/  S2R R22, SR_CTAID.Y ;  /* 0x0000000000167919 */ /* 0x000ee20000002600 */
[-C--:B------:R-:W-:Y:S01]  /*09b0*/  LEA.HI R4, R28, R192.reuse, RZ, 0x3 ;  /* 0x000000c01c047211 */ /* 0x080fe200078f18ff */
[----:B------:R-:W-:Y:S01]  /*09c0*/  BSSY B0, `(.L_x_17) ;  /* 0x000006f000007945 */ /* 0x000fe20003800000 */
[----:B------:R-:W-:Y:S01]  /*09d0*/  ISETP.NE.AND P3, PT, R6, 0x1, PT ;  /* 0x000000010600780c */ /* 0x000fe20003f65270 */
[----:B------:R-:W-:Y:S01]  /*09e0*/  IMAD R0, R0, c[0x0][0x178], RZ ;  /* 0x00005e0000007a24 */ /* 0x000fe200078e02ff */
[----:B------:R-:W-:Y:S02]  /*09f0*/  SHF.R.S32.HI R19, RZ, 0x3, R4 ;  /* 0x00000003ff137819 */ /* 0x000fe40000011404 */
[----:B------:R-:W-:Y:S01]  /*0a00*/  LOP3.LUT R4, R4, 0xfffffff8, RZ, 0xc0, !PT ;  /* 0xfffffff804047812 */ /* 0x000fe200078ec0ff */
[----:B------:R-:W-:Y:S01]  /*0a10*/  IMAD R5, R11, c[0x0][0x17c], R0 ;  /* 0x00005f000b057a24 */ /* 0x000fe200078e0200 */
[----:B------:R-:W-:Y:S01]  /*0a20*/  SHF.R.S32.HI R8, RZ, 0x1f, R10 ;  /* 0x0000001fff087819 */ /* 0x000fe2000001140a */
[----:B------:R-:W-:Y:S01]  /*0a30*/  IMAD.SHL.U32 R0, R19, 0x40, RZ ;  /* 0x0000004013007824 */ /* 0x000fe200078e00ff */
[----:B------:R-:W-:-:S02]  /*0a40*/  IADD3 R40, -R4, R192, RZ ;  /* 0x000000c004287210 */ /* 0x000fc40007ffe1ff */
[----:B------:R-:W-:Y:S02]  /*0a50*/  IADD3 R4, P2, R10, R19, RZ ;  /* 0x000000130a047210 */ /* 0x000fe40007f5e0ff */
[----:B------:R-:W-:Y:S01]  /*0a60*/  LOP3.LUT R0, R0, 0x1c0, RZ, 0xc0, !PT ;  /* 0x000001c000007812 */ /* 0x000fe200078ec0ff */
[----:B------:R-:W-:Y:S01]  /*0a70*/  IMAD.SHL.U32 R6, R40, 0x8, RZ ;  /* 0x0000000828067824 */ /* 0x000fe200078e00ff */
[----:B------:R-:W-:Y:S02]  /*0a80*/  SHF.R.S32.HI R17, RZ, 0x1f, R41 ;  /* 0x0000001fff117819 */ /* 0x000fe40000011429 */
[----:B------:R-:W-:Y:S01]  /*0a90*/  LEA.HI R27, R28, R192, RZ, 0x4 ;  /* 0x000000c01c1b7211 */ /* 0x000fe200078f20ff */
[----:B-1----:R-:W-:Y:S01]  /*0aa0*/  IMAD.WIDE.U32 R2, R11, c[0x0][0x178], RZ ;  /* 0x00005e000b027a25 */ /* 0x002fe200078e00ff */
[----:B------:R-:W-:Y:S02]  /*0ab0*/  LOP3.LUT R7, R0, 0x38, R6, 0xf8, !PT ;  /* 0x0000003800077812 */ /* 0x000fe400078ef806 */
[----:B---3--:R-:W-:-:S02]  /*0ac0*/  SHF.R.S32.HI R16, RZ, 0x1f, R22 ;  /* 0x0000001fff107819 */ /* 0x008fc40000011416 */
[----:B------:R-:W-:Y:S02]  /*0ad0*/  IADD3 R3, R3, R5, RZ ;  /* 0x0000000503037210 */ /* 0x000fe40007ffe0ff */
[----:B------:R-:W-:Y:S01]  /*0ae0*/  SHF.R.U32.HI R5, RZ, 0x3, R0 ;  /* 0x00000003ff057819 */ /* 0x000fe20000011600 */
[----:B------:R-:W-:Y:S01]  /*0af0*/  IMAD R10, R16, c[0x0][0x1b8], RZ ;  /* 0x00006e00100a7a24 */ /* 0x000fe200078e02ff */
[----:B------:R-:W-:Y:S01]  /*0b00*/  LEA.HI.X.SX32 R0, R19, R8, 0x1, P2 ;  /* 0x0000000813007211 */ /* 0x000fe200010f0eff */
[----:B------:R-:W-:Y:S01]  /*0b10*/  IMAD.WIDE.U32 R2, R22, c[0x0][0x1b8], R2 ;  /* 0x00006e0016027a25 */ /* 0x000fe200078e0002 */
[----:B------:R-:W-:Y:S02]  /*0b20*/  LOP3.LUT R20, R7, R5, RZ, 0x3c, !PT ;  /* 0x0000000507147212 */ /* 0x000fe400078e3cff */
[----:B------:R-:W-:Y:S01]  /*0b30*/  SEL R12, R17, RZ, !P1 ;  /* 0x000000ff110c7207 */ /* 0x000fe20004800000 */
[----:B------:R-:W-:Y:S01]  /*0b40*/  IMAD R5, R40, 0x10, R19 ;  /* 0x0000001028057824 */ /* 0x000fe200078e0213 */
[----:B------:R-:W-:Y:S01]  /*0b50*/  SHF.R.S32.HI R7, RZ, 0x1f, R6 ;  /* 0x0000001fff077819 */ /* 0x000fe20000011406 */
[----:B------:R-:W-:-:S02]  /*0b60*/  IMAD R8, R0, c[0x0][0x1e0], RZ ;  /* 0x0000780000087a24 */ /* 0x000fc400078e02ff */
[----:B------:R-:W-:Y:S01]  /*0b70*/  IMAD R10, R22, c[0x0][0x1bc], R10 ;  /* 0x00006f00160a7a24 */ /* 0x000fe200078e020a */
[----:B------:R-:W-:Y:S01]  /*0b80*/  LEA R11, R35, R5, 0x7 ;  /* 0x00000005230b7211 */ /* 0x000fe200078e38ff */
[----:B------:R-:W-:Y:S02]  /*0b90*/  IMAD R0, R0, c[0x0][0x208], RZ ;  /* 0x0000820000007a24 */ /* 0x000fe400078e02ff */
[----:B------:R-:W-:Y:S01]  /*0ba0*/  IMAD.IADD R3, R3, 0x1, R10 ;  /* 0x0000000103037824 */ /* 0x000fe200078e020a */
[----:B------:R-:W-:Y:S01]  /*0bb0*/  SEL R10, R41, RZ, !P1 ;  /* 0x000000ff290a7207 */ /* 0x000fe20004800000 */
[----:B------:R-:W-:-:S04]  /*0bc0*/  @P3 IMAD.HI.U32 R13, R11, c[0x0][0x2c8], RZ ;  /* 0x0000b2000b0d3a27 */ /* 0x000fc800078e00ff */
[----:B------:R-:W-:Y:S01]  /*0bd0*/  IMAD R15, R4, c[0x0][0x20c], R0 ;  /* 0x00008300040f7a24 */ /* 0x000fe200078e0200 */
[----:B------:R-:W-:Y:S01]  /*0be0*/  MOV R0, R11 ;  /* 0x0000000b00007202 */ /* 0x000fe20000000f00 */
[----:B------:R-:W-:Y:S01]  /*0bf0*/  IMAD R12, R12, c[0x0][0x1c0], RZ ;  /* 0x000070000c0c7a24 */ /* 0x000fe200078e02ff */
[----:B------:R-:W-:Y:S01]  /*0c00*/  @P3 SHF.R.U32.HI R0, RZ, c[0x0][0x2cc], R13 ;  /* 0x0000b300ff003a19 */ /* 0x000fe2000001160d */
[----:B------:R-:W-:-:S04]  /*0c10*/  IMAD.WIDE.U32 R2, R10, c[0x0][0x1c0], R2 ;  /* 0x000070000a027a25 */ /* 0x000fc800078e0002 */
[----:B------:R-:W-:Y:S01]  /*0c20*/  IMAD R13, R10, c[0x0][0x1c4], R12 ;  /* 0x000071000a0d7a24 */ /* 0x000fe200078e020c */
[--C-:B------:R-:W-:Y:S01]  /*0c30*/  SHF.R.S32.HI R10, RZ, 0x1f, R0.reuse ;  /* 0x0000001fff0a7819 */ /* 0x100fe20000011400 */
[----:B------:R-:W-:Y:S02]  /*0c40*/  IMAD.MOV R12, RZ, RZ, -R0 ;  /* 0x000000ffff0c7224 */ /* 0x000fe400078e0a00 */
[----:B------:R-:W-:Y:S01]  /*0c50*/  IMAD R14, R4, c[0x0][0x1e4], R8 ;  /* 0x00007900040e7a24 */ /* 0x000fe200078e0208 */
[----:B------:R-:W-:Y:S01]  /*0c60*/  IADD3 R3, R3, R13, RZ ;  /* 0x0000000d03037210 */ /* 0x000fe20007ffe0ff */
[----:B------:R-:W-:Y:S01]  /*0c70*/  IMAD R12, R12, c[0x0][0x2c4], R11 ;  /* 0x0000b1000c0c7a24 */ /* 0x000fe200078e020b */
[----:B------:R-:W-:Y:S01]  /*0c80*/  LOP3.LUT R11, R27, 0xfffffff0, RZ, 0xc0, !PT ;  /* 0xfffffff01b0b7812 */ /* 0x000fe200078ec0ff */
[----:B------:R-:W-:Y:S02]  /*0c90*/  IMAD R10, R10, c[0x0][0x1b0], RZ ;  /* 0x00006c000a0a7a24 */ /* 0x000fe400078e02ff */
[----:B------:R-:W-:Y:S01]  /*0ca0*/  IMAD.WIDE.U32 R8, R4, c[0x0][0x1e0], R6 ;  /* 0x0000780004087a25 */ /* 0x000fe200078e0006 */
[----:B------:R-:W-:-:S03]  /*0cb0*/  SHF.R.S32.HI R13, RZ, 0x1f, R12 ;  /* 0x0000001fff0d7819 */ /* 0x000fc6000001140c */
[----:B------:R-:W-:-:S04]  /*0cc0*/  IMAD.WIDE.U32 R4, R4, c[0x0][0x208], R6 ;  /* 0x0000820004047a25 */ /* 0x000fc800078e0006 */
[C---:B------:R-:W-:Y:S01]  /*0cd0*/  IMAD R10, R0.reuse, c[0x0][0x1b4], R10 ;  /* 0x00006d00000a7a24 */ /* 0x040fe200078e020a */
[----:B------:R-:W-:Y:S01]  /*0ce0*/  IADD3 R5, R5, R15, RZ ;  /* 0x0000000f05057210 */ /* 0x000fe20007ffe0ff */
[----:B------:R-:W-:-:S04]  /*0cf0*/  IMAD.WIDE.U32 R2, R0, c[0x0][0x1b0], R2 ;  /* 0x00006c0000027a25 */ /* 0x000fc800078e0002 */
[----:B------:R-:W-:Y:S01]  /*0d00*/  IMAD.IADD R0, R192, 0x1, -R11 ;  /* 0x00000001c0007824 */ /* 0x000fe200078e0a0b */
[----:B------:R-:W-:Y:S01]  /*0d10*/  IADD3 R3, R3, R10, RZ ;  /* 0x0000000a03037210 */ /* 0x000fe20007ffe0ff */
[----:B------:R-:W-:Y:S02]  /*0d20*/  IMAD.IADD R9, R9, 0x1, R14 ;  /* 0x0000000109097824 */ /* 0x000fe400078e020e */
[C---:B------:R-:W-:Y:S02]  /*0d30*/  IMAD R14, R16.reuse, c[0x0][0x1e8], RZ ;  /* 0x00007a00100e7a24 */ /* 0x040fe400078e02ff */
[----:B------:R-:W-:Y:S01]  /*0d40*/  IMAD R15, R16, c[0x0][0x210], RZ ;  /* 0x00008400100f7a24 */ /* 0x000fe200078e02ff */
[----:B------:R-:W-:Y:S01]  /*0d50*/  SHF.R.S32.HI R16, RZ, 0x1f, R0 ;  /* 0x0000001fff107819 */ /* 0x000fe20000011400 */
[----:B------:R-:W-:-:S03]  /*0d60*/  IMAD.WIDE.U32 R10, R22, c[0x0][0x1e8], R8 ;  /* 0x00007a00160a7a25 */ /* 0x000fc600078e0008 */
[----:B------:R-:W-:Y:S01]  /*0d70*/  LEA.HI R26, R16, R0, RZ, 0x3 ;  /* 0x00000000101a7211 */ /* 0x000fe200078f18ff */
[----:B------:R-:W-:-:S04]  /*0d80*/  IMAD.WIDE.U32 R8, R22, c[0x0][0x210], R4 ;  /* 0x0000840016087a25 */ /* 0x000fc800078e0004 */
[----:B------:R-:W-:Y:S01]  /*0d90*/  IMAD.WIDE.U32 R4, R12, c[0x0][0x1a8], R2 ;  /* 0x00006a000c047a25 */ /* 0x000fe200078e0002 */
[----:B------:R-:W-:-:S03]  /*0da0*/  LOP3.LUT R2, R26, 0xfffffff8, RZ, 0xc0, !PT ;  /* 0xfffffff81a027812 */ /* 0x000fc600078ec0ff */
[----:B------:R-:W-:Y:S01]  /*0db0*/  IMAD R15, R22, c[0x0][0x214], R15 ;  /* 0x00008500160f7a24 */ /* 0x000fe200078e020f */
[----:B------:R-:W-:Y:S01]  /*0dc0*/  IADD3 R25, R0, -R2, RZ ;  /* 0x8000000200197210 */ /* 0x000fe20007ffe0ff */
[----:B------:R-:W-:Y:S02]  /*0dd0*/  IMAD R14, R22, c[0x0][0x1ec], R14 ;  /* 0x00007b00160e7a24 */ /* 0x000fe400078e020e */
[----:B------:R-:W-:Y:S01]  /*0de0*/  IMAD R13, R13, c[0x0][0x1a8], RZ ;  /* 0x00006a000d0d7a24 */ /* 0x000fe200078e02ff */
[----:B------:R-:W-:Y:S01]  /*0df0*/  IADD3 R9, R9, R15, RZ ;  /* 0x0000000f09097210 */ /* 0x000fe20007ffe0ff */
[----:B------:R-:W-:Y:S02]  /*0e00*/  IMAD.IADD R11, R11, 0x1, R14 ;  /* 0x000000010b0b7824 */ /* 0x000fe400078e020e */
[----:B------:R-:W-:-:S04]  /*0e10*/  IMAD R13, R12, c[0x0][0x1ac], R13 ;  /* 0x00006b000c0d7a24 */ /* 0x000fc800078e020d */
[----:B------:R-:W-:Y:S01]  /*0e20*/  IMAD.IADD R12, R5, 0x1, R13 ;  /* 0x00000001050c7824 */ /* 0x000fe200078e020d */
[C---:B------:R-:W-:Y:S01]  /*0e30*/  LEA R13, P1, R4.reuse, c[0x0][0x160], 0x1 ;  /* 0x00005800040d7a11 */ /* 0x040fe200078208ff */
[----:B------:R-:W-:Y:S01]  /*0e40*/  IMAD R5, R21, c[0x0][0x2c4], RZ ;  /* 0x0000b10015057a24 */ /* 0x000fe200078e02ff */
[----:B------:R-:W-:Y:S02]  /*0e50*/  MOV R21, 0x20 ;  /* 0x0000002000157802 */ /* 0x000fe40000000f00 */
[----:B------:R-:W-:Y:S01]  /*0e60*/  LEA.HI.X R12, R4, c[0x0][0x164], R12, 0x1, P1 ;  /* 0x00005900040c7a11 */ /* 0x000fe200008f0c0c */
[----:B------:R1:W3:Y:S01]  /*0e70*/  SHFL.IDX PT, R15, R13, RZ, 0x181f ;  /* 0x00181fff0d0f7589 */ /* 0x0002e200000e0000 */
[----:B------:R-:W-:-:S03]  /*0e80*/  LEA.HI R4, R28, R192, RZ, 0x6 ;  /* 0x000000c01c047211 */ /* 0x000fc600078f30ff */
[----:B------:R1:W4:Y:S02]  /*0e90*/  SHFL.IDX PT, R16, R12, RZ, 0x181f ;  /* 0x00181fff0c107589 */ /* 0x00032400000e0000 */
[----:B------:R-:W-:Y:S01]  /*0ea0*/  IMAD.SHL.U32 R4, R4, 0x8, RZ ;  /* 0x0000000804047824 */ /* 0x000fe200078e00ff */
[--C-:B--2---:R-:W-:Y:S01]  /*0eb0*/  @P4 SHF.R.S32.HI R3, RZ, 0x1f, R18.reuse ;  /* 0x0000001fff034819 */ /* 0x104fe20000011412 */
[----:B------:R-:W-:Y:S01]  /*0ec0*/  @P4 IMAD.MOV.U32 R2, RZ, RZ, R18 ;  /* 0x000000ffff024224 */ /* 0x000fe200078e0012 */
[----:B------:R-:W-:Y:S01]  /*0ed0*/  @!P4 MOV R2, R41 ;  /* 0x000000290002c202 */ /* 0x000fe20000000f00 */
[----:B------:R-:W-:Y:S01]  /*0ee0*/  @!P4 IMAD.MOV.U32 R3, RZ, RZ, R17 ;  /* 0x000000ffff03c224 */ /* 0x000fe200078e0011 */
[----:B------:R-:W-:Y:S01]  /*0ef0*/  LEA R17, R35, R19, 0x7 ;  /* 0x0000001323117211 */ /* 0x000fe200078e38ff */
[----:B------:R-:W-:Y:S01]  /*0f00*/  IMAD.MOV.U32 R18, RZ, RZ, 0x10 ;  /* 0x00000010ff127424 */ /* 0x000fe200078e00ff */
[----:B------:R-:W-:Y:S02]  /*0f10*/  SEL R0, R2, RZ, !P0 ;  /* 0x000000ff02007207 */ /* 0x000fe40004000000 */
[----:B------:R-:W-:-:S02]  /*0f20*/  SEL R2, R3, RZ, !P0 ;  /* 0x000000ff03027207 */ /* 0x000fc40004000000 */
[----:B------:R-:W-:Y:S01]  /*0f30*/  ISETP.GE.AND P3, PT, R17, R5, PT ;  /* 0x000000051100720c */ /* 0x000fe20003f66270 */
[----:B------:R-:W-:Y:S01]  /*0f40*/  IMAD.WIDE.U32 R30, R0, c[0x0][0x1f0], R10 ;  /* 0x00007c00001e7a25 */ /* 0x000fe200078e000a */
[----:B------:R-:W-:-:S03]  /*0f50*/  ISETP.GE.AND P0, PT, R6, c[0x0][0x198], PT ;  /* 0x0000660006007a0c */ /* 0x000fc60003f06270 */
[C---:B------:R-:W-:Y:S01]  /*0f60*/  IMAD R3, R2.reuse, c[0x0][0x1f0], RZ ;  /* 0x00007c0002037a24 */ /* 0x040fe200078e02ff */
[----:B------:R1:W-:Y:S01]  /*0f70*/  STL.64 [R1+0x38], R30 ;  /* 0x0000381e01007387 */ /* 0x0003e20000100a00 */
[----:B------:R-:W-:Y:S01]  /*0f80*/  IMAD R2, R2, c[0x0][0x218], RZ ;  /* 0x0000860002027a24 */ /* 0x000fe200078e02ff */
[----:B------:R-:W-:Y:S01]  /*0f90*/  R2P PR, R25, 0x6 ;  /* 0x0000000619007804 */ /* 0x000fe20000000000 */
[C---:B------:R-:W-:Y:S02]  /*0fa0*/  IMAD R14, R0.reuse, c[0x0][0x1f4], R3 ;  /* 0x00007d00000e7a24 */ /* 0x040fe400078e0203 */
[C---:B------:R-:W-:Y:S02]  /*0fb0*/  IMAD R2, R0.reuse, c[0x0][0x21c], R2 ;  /* 0x0000870000027a24 */ /* 0x040fe400078e0202 */
[----:B------:R-:W-:Y:S01]  /*0fc0*/  IMAD.WIDE.U32 R32, R0, c[0x0][0x218], R8 ;  /* 0x0000860000207a25 */ /* 0x000fe200078e0008 */
[----:B------:R-:W-:Y:S02]  /*0fd0*/  IADD3 R37, R31, R14, RZ ;  /* 0x0000000e1f257210 */ /* 0x000fe40007ffe0ff */
[----:B------:R-:W-:Y:S01]  /*0fe0*/  LOP3.LUT R0, R20, 0xfffffe00, R4, 0xf8, !PT ;  /* 0xfffffe0014007812 */ /* 0x000fe200078ef804 */
[----:B------:R-:W-:Y:S01]  /*0ff0*/  IMAD.IADD R23, R33, 0x1, R2 ;  /* 0x0000000121177824 */ /* 0x000fe200078e0202 */
[----:B------:R1:W-:Y:S01]  /*1000*/  STL.64 [R1+0x10], R32 ;  /* 0x0000102001007387 */ /* 0x0003e20000100a00 */
[----:B------:R-:W-:-:S02]  /*1010*/  SEL R3, R18, 0xfffffff0, !P1 ;  /* 0xfffffff012037807 */ /* 0x000fc40004800000 */
[----:B------:R-:W-:Y:S01]  /*1020*/  SEL R4, R21, 0xffffffe0, !P2 ;  /* 0xffffffe015047807 */ /* 0x000fe20005000000 */
[----:B------:R1:W-:Y:S04]  /*1030*/  STL [R1+0x4], R23 ;  /* 0x0000041701007387 */ /* 0x0003e80000100800 */
[----:B------:R1:W-:Y:S01]  /*1040*/  STL [R1+0x34], R37 ;  /* 0x0000342501007387 */ /* 0x0003e20000100800 */
[----:B------:R-:W-:Y:S05]  /*1050*/  @P3 BRA `(.L_x_18) ;  /* 0x0000005000003947 */ /* 0x000fea0003800000 */
[----:B---34-:R-:W-:Y:S01]  /*1060*/  LEA R8, P1, R6, R15, 0x1 ;  /* 0x0000000f06087211 */ /* 0x018fe200078208ff */
[----:B------:R-:W-:-:S03]  /*1070*/  IMAD.SHL.U32 R2, R0, 0x2, RZ ;  /* 0x0000000200027824 */ /* 0x000fc600078e00ff */
[----:B------:R-:W-:-:S05]  /*1080*/  LEA.HI.X R9, R6, R16, R7, 0x1, P1 ;  /* 0x0000001006097211 */ /* 0x000fca00008f0c07 */
[----:B------:R-:W-:Y:S01]  /*1090*/  @!PT LDS RZ, [RZ] ;  /* 0x00000000fffff984 */ /* 0x000fe20000000800 */
[----:B------:R2:W-:Y:S04]  /*10a0*/  LDGSTS.E.BYPASS.LTC128B.128 [R2+0x7100], [R8.64], !P0 ;  /* 0x0710000008027fae */ /* 0x0005e8000c101d48 */
.L_x_18:
[----:B---34-:R-:W-:Y:S05]  /*10b0*/  BSYNC B0 ;  /* 0x0000000000007941 */ /* 0x018fea0003800000 */
.L_x_17:
[----:B--2---:R-:W-:Y:S01]  /*10c0*/  IADD3 R9, R17, 0x10, RZ ;  /* 0x0000001011097810 */ /* 0x004fe20007ffe0ff */
[----:B------:R2:W3:Y:S01]  /*10d0*/  SHFL.IDX PT, R2, R12, 0x1, 0x181f ;  /* 0x00381f000c027f89 */ /* 0x0004e200000e0000 */
[----:B------:R-:W-:Y:S02]  /*10e0*/  BSSY B0, `(.L_x_19) ;  /* 0x0000009000007945 */ /* 0x000fe40003800000 */
[----:B------:R-:W-:Y:S01]  /*10f0*/  ISETP.GE.AND P1, PT, R9, R5, PT ;  /* 0x000000050900720c */ /* 0x000fe20003f26270 */
[----:B------:R2:W4:-:S12]  /*1100*/  SHFL.IDX PT, R8, R13, 0x1, 0x181f ;  /* 0x00381f000d087f89 */ /* 0x00051800000e0000 */
[----:B------:R-:W-:Y:S05]  /*1110*/  @P1 BRA `(.L_x_20) ;  /* 0x0000005000001947 */ /* 0x000fea0003800000 */
[----:B----4-:R-:W-:-:S04]  /*1120*/  LEA R8, P1, R6, R8, 0x1 ;  /* 0x0000000806087211 */ /* 0x010fc800078208ff */
[----:B---3--:R-:W-:Y:S01]  /*1130*/  LEA.HI.X R9, R6, R2, R7, 0x1, P1 ;  /* 0x0000000206097211 */ /* 0x008fe200008f0c07 */
[----:B------:R-:W-:-:S05]  /*1140*/  IMAD.SHL.U32 R2, R0, 0x2, RZ ;  /* 0x0000000200027824 */ /* 0x000fca00078e00ff */
[----:B------:R-:W-:Y:S01]  /*1150*/  @!PT LDS RZ, [RZ] ;  /* 0x00000000fffff984 */ /* 0x000fe20000000800 */
[----:B------:R3:W-:Y:S03]  /*1160*/  LDGSTS.E.BYPASS.LTC128B.128 [R2+0x7900], [R8.64], !P0 ;  /* 0x0790000008027fae */ /* 0x0007e6000c101d48 */
.L_x_20:
[----:B------:R-:W-:Y:S05]  /*1170*/  BSYNC B0 ;  /* 0x0000000000007941 */ /* 0x000fea0003800000 */
.L_x_19:
[----:B---3--:R-:W-:Y:S01]  /*1180*/  IADD3 R9, R17, 0x20, RZ ;  /* 0x0000002011097810 */ /* 0x008fe20007ffe0ff */
[----:B------:R3:W1:Y:S01]  /*1190*/  SHFL.IDX PT, R2, R12, 0x2, 0x181f ;  /* 0x00581f000c027f89 */ /* 0x00066200000e0000 */
[----:B------:R-:W-:Y:S02]  /*11a0*/  BSSY B0, `(.L_x_21) ;  /* 0x0000009000007945 */ /* 0x000fe40003800000 */
[----:B------:R-:W-:Y:S01]  /*11b0*/  ISETP.GE.AND P1, PT, R9, R5, PT ;  /* 0x000000050900720c */ /* 0x000fe20003f26270 */
[----:B----4-:R3:W4:-:S12]  /*11c0*/  SHFL.IDX PT, R8, R13, 0x2, 0x181f ;  /* 0x00581f000d087f89 */ /* 0x01071800000e0000 */
[----:B------:R-:W-:Y:S05]  /*11d0*/  @P1 BRA `(.L_x_22) ;  /* 0x0000005000001947 */ /* 0x000fea0003800000 */
[----:B----4-:R-:W-:-:S04]  /*11e0*/  LEA R8, P1, R6, R8, 0x1 ;  /* 0x0000000806087211 */ /* 0x010fc800078208ff */
[----:B-1----:R-:W-:Y:S01]  /*11f0*/  LEA.HI.X R9, R6, R2, R7, 0x1, P1 ;  /* 0x0000000206097211 */ /* 0x002fe200008f0c07 */
[----:B------:R-:W-:-:S05]  /*1200*/  IMAD.SHL.U32 R2, R0, 0x2, RZ ;  /* 0x0000000200027824 */ /* 0x000fca00078e00ff */
[----:B------:R-:W-:Y:S01]  /*1210*/  @!PT LDS RZ, [RZ] ;  /* 0x00000000fffff984 */ /* 0x000fe20000000800 */
[----:B------:R1:W-:Y:S03]  /*1220*/  LDGSTS.E.BYPASS.LTC128B.128 [R2+0x8100], [R8.64], !P0 ;  /* 0x0810000008027fae */ /* 0x0003e6000c101d48 */
.L_x_22:
[----:B------:R-:W-:Y:S05]  /*1230*/  BSYNC B0 ;  /* 0x0000000000007941 */ /* 0x000fea0003800000 */
.L_x_21:
[----:B-1----:R-:W-:Y:S01]  /*1240*/  IADD3 R9, R17, 0x30, RZ ;  /* 0x0000003011097810 */ /* 0x002fe20007ffe0ff */
[----:B------:R1:W2:Y:S01]  /*1250*/  SHFL.IDX PT, R2, R12, 0x3, 0x181f ;  /* 0x00781f000c027f89 */ /* 0x0002a200000e0000 */
[----:B------:R-:W-:Y:S02]  /*1260*/  BSSY B0, `(.L_x_23) ;  /* 0x0000009000007945 */ /* 0x000fe40003800000 */
[----:B------:R-:W-:Y:S01]  /*1270*/  ISETP.GE.AND P1, PT, R9, R5, PT ;  /* 0x000000050900720c */ /* 0x000fe20003f26270 */
[----:B----4-:R1:W4:-:S12]  /*1280*/  SHFL.IDX PT, R8, R13, 0x3, 0x181f ;  /* 0x00781f000d087f89 */ /* 0x01031800000e0000 */
[----:B------:R-:W-:Y:S05]  /*1290*/  @P1 BRA `(.L_x_24) ;  /* 0x0000005000001947 */ /* 0x000fea0003800000 */
[----:B----4-:R-:W-:-:S04]  /*12a0*/  LEA R8, P1, R6, R8, 0x1 ;  /* 0x0000000806087211 */ /* 0x010fc800078208ff */
[----:B--2---:R-:W-:Y:S01]  /*12b0*/  LEA.HI.X R9, R6, R2, R7, 0x1, P1 ;  /* 0x0000000206097211 */ /* 0x004fe200008f0c07 */
[----:B------:R-:W-:-:S05]  /*12c0*/  IMAD.SHL.U32 R2, R0, 0x2, RZ ;  /* 0x0000000200027824 */ /* 0x000fca00078e00ff */
[----:B------:R-:W-:Y:S01]  /*12d0*/  @!PT LDS RZ, [RZ] ;  /* 0x00000000fffff984 */ /* 0x000fe20000000800 */
[----:B------:R2:W-:Y:S03]  /*12e0*/  LDGSTS.E.BYPASS.LTC128B.128 [R2+0x8900], [R8.64], !P0 ;  /* 0x0890000008027fae */ /* 0x0005e6000c101d48 */
.L_x_24:
[----:B------:R-:W-:Y:S05]  /*12f0*/  BSYNC B0 ;  /* 0x0000000000007941 */ /* 0x000fea0003800000 */
.L_x_23:
[----:B--2---:R-:W-:Y:S01]  /*1300*/  IADD3 R9, R17, 0x40, RZ ;  /* 0x0000004011097810 */ /* 0x004fe20007ffe0ff */
        /* <DEDUP_REMOVED lines=10> */
.L_x_26:
[----:B------:R-:W-:Y:S05]  /*13b0*/  BSYNC B0 ;  /* 0x0000000000007941 */ /* 0x000fea0003800000 */
.L_x_25:
        /* <DEDUP_REMOVED lines=11> */
.L_x_28:
[----:B------:R-:W-:Y:S05]  /*1470*/  BSYNC B0 ;  /* 0x0000000000007941 */ /* 0x000fea0003800000 */
.L_x_27:
        /* <DEDUP_REMOVED lines=11> */
.L_x_30:
[----:B------:R-:W-:Y:S05]  /*1530*/  BSYNC B0 ;  /* 0x0000000000007941 */ /* 0x000fea0003800000 */
.L_x_29:
[----:B-1--4-:R-:W1:Y:S01]  /*1540*/  SHFL.IDX PT, R8, R13, 0x7, 0x181f ;  /* 0x00f81f000d087f89 */ /* 0x012e6200000e0000 */
[----:B------:R-:W-:Y:S01]  /*1550*/  IADD3 R9, R17, 0x70, RZ ;  /* 0x0000007011097810 */ /* 0x000fe20007ffe0ff */
[----:B------:R-:W-:Y:S01]  /*1560*/  ULDC.64 UR4, c[0x0][0x208] ;  /* 0x0000820000047ab9 */ /* 0x000fe20000000a00 */
[----:B------:R-:W-:Y:S01]  /*1570*/  SHF.L.U32 R241, R0, 0x1, RZ ;  /* 0x0000000100f17819 */ /* 0x000fe200000006ff */
[----:B------:R-:W4:Y:S01]  /*1580*/  SHFL.IDX PT, R2, R12, 0x7, 0x181f ;  /* 0x00f81f000c027f89 */ /* 0x000f2200000e0000 */
[----:B------:R-:W-:Y:S01]  /*1590*/  ISETP.GE.AND P1, PT, R9, R5, PT ;  /* 0x000000050900720c */ /* 0x000fe20003f26270 */
[----:B------:R-:W-:Y:S01]  /*15a0*/  USHF.L.U32 UR7, UR4, 0x5, URZ ;  /* 0x0000000504077899 */ /* 0x000fe2000800063f */
[----:B------:R-:W-:Y:S01]  /*15b0*/  MOV R5, 0x70 ;  /* 0x0000007000057802 */ /* 0x000fe20000000f00 */
[----:B------:R-:W-:Y:S01]  /*15c0*/  UMOV UR6, 0x5 ;  /* 0x0000000500067882 */ /* 0x000fe20000000000 */
[C---:B------:R-:W-:Y:S01]  /*15d0*/  IADD3 R17, R195.reuse, -0x1, RZ ;  /* 0xffffffffc3117810 */ /* 0x040fe20007ffe0ff */
[----:B------:R-:W-:Y:S01]  /*15e0*/  USHF.L.U64.HI UR5, UR4, UR6, UR5 ;  /* 0x0000000604057299 */ /* 0x000fe20008010205 */
[----:B------:R-:W-:Y:S01]  /*15f0*/  MOV R198, R36 ;  /* 0x0000002400c67202 */ /* 0x000fe20000000f00 */
[----:B------:R-:W-:Y:S01]  /*1600*/  IMAD R156, R195, -0x70, R5 ;  /* 0xffffff90c39c7824 */ /* 0x000fe200078e0205 */
[----:B------:R-:W-:Y:S01]  /*1610*/  MOV R199, R37 ;  /* 0x0000002500c77202 */ /* 0x000fe20000000f00 */
[C---:B------:R-:W-:Y:S01]  /*1620*/  IMAD R10, R5.reuse, c[0x0][0x1e4], RZ ;  /* 0x00007900050a7a24 */ /* 0x040fe200078e02ff */
[----:B------:R-:W-:Y:S01]  /*1630*/  SHF.R.S32.HI R24, RZ, 0x1f, R17 ;  /* 0x0000001fff187819 */ /* 0x000fe20000011411 */
[----:B------:R-:W-:Y:S01]  /*1640*/  IMAD.WIDE.U32 R196, R5, c[0x0][0x1e0], RZ ;  /* 0x0000780005c47a25 */ /* 0x000fe200078e00ff */
[----:B------:R-:W-:-:S02]  /*1650*/  IADD3 R18, R156, R112, -R19 ;  /* 0x000000709c127210 */ /* 0x000fc40007ffe813 */
[----:B------:R-:W-:Y:S02]  /*1660*/  MOV R198, R30 ;  /* 0x0000001e00c67202 */ /* 0x000fe40000000f00 */
[----:B------:R-:W-:Y:S02]  /*1670*/  IADD3 R191, R197, R10, RZ ;  /* 0x0000000ac5bf7210 */ /* 0x000fe40007ffe0ff */
[----:B------:R-:W-:Y:S01]  /*1680*/  ISETP.GE.AND P5, PT, R18, 0x1, PT ;  /* 0x000000011200780c */ /* 0x000fe20003fa6270 */
[----:B------:R-:W-:Y:S01]  /*1690*/  STL.64 [R1+0x30], R198 ;  /* 0x000030c601007387 */ /* 0x000fe20000100a00 */
[----:B-1----:R-:W-:Y:S01]  /*16a0*/  @!P1 LEA R8, P2, R6, R8, 0x1 ;  /* 0x0000000806089211 */ /* 0x002fe200078408ff */
[----:B------:R-:W-:Y:S01]  /*16b0*/  IMAD R0, R191, R17, RZ ;  /* 0x00000011bf007224 */ /* 0x000fe200078e02ff */
[----:B------:R-:W-:Y:S02]  /*16c0*/  ISETP.GE.AND P3, PT, R18, 0x21, PT ;  /* 0x000000211200780c */ /* 0x000fe40003f66270 */
[----:B----4-:R-:W-:Y:S01]  /*16d0*/  @!P1 LEA.HI.X R9, R6, R2, R7, 0x1, P2 ;  /* 0x0000000206099211 */ /* 0x010fe200010f0c07 */
[----:B------:R-:W-:Y:S01]  /*16e0*/  IMAD R0, R24, R196, R0 ;  /* 0x000000c418007224 */ /* 0x000fe200078e0200 */
[----:B------:R-:W-:-:S02]  /*16f0*/  ISETP.GE.AND P2, PT, R6, c[0x0][0x1d4], PT ;  /* 0x0000750006007a0c */ /* 0x000fc40003f46270 */
[----:B------:R-:W-:Y:S01]  /*1700*/  MOV R193, c[0x0][0x1e0] ;  /* 0x0000780000c17a02 */ /* 0x000fe20000000f00 */
[----:B------:R-:W-:Y:S01]  /*1710*/  @!PT LDS RZ, [RZ] ;  /* 0x00000000fffff984 */ /* 0x000fe20000000800 */
[----:B------:R1:W-:Y:S01]  /*1720*/  @!P1 LDGSTS.E.BYPASS.LTC128B.128 [R241+0xa900], [R8.64], !P0 ;  /* 0x0a90000008f19fae */ /* 0x0003e2000c101d48 */
[C---:B------:R-:W-:Y:S02]  /*1730*/  ISETP.GE.AND P0, PT, R18.reuse, 0x11, PT ;  /* 0x000000111200780c */ /* 0x040fe40003f06270 */
[----:B------:R-:W-:Y:S01]  /*1740*/  ISETP.GE.AND P6, PT, R18, 0x31, PT ;  /* 0x000000311200780c */ /* 0x000fe20003fc6270 */
[----:B------:R-:W0:Y:S01]  /*1750*/  LDGDEPBAR ;  /* 0x00000000000079af */ /* 0x000e220000000000 */
[----:B--23--:R-:W-:Y:S01]  /*1760*/  IMAD.WIDE.U32 R12, R193, 0x20, RZ ;  /* 0x00000020c10c7825 */ /* 0x00cfe200078e00ff */
[----:B------:R-:W-:Y:S02]  /*1770*/  MOV R194, c[0x0][0x1e4] ;  /* 0x0000790000c27a02 */ /* 0x000fe40000000f00 */
[----:B------:R-:W-:Y:S02]  /*1780*/  MOV R30, R22 ;  /* 0x00000016001e7202 */ /* 0x000fe40000000f00 */
[----:B------:R-:W-:-:S02]  /*1790*/  SHF.L.U32 R7, R194, 0x5, RZ ;  /* 0x00000005c2077819 */ /* 0x000fc400000006ff */
[----:B------:R-:W-:Y:S02]  /*17a0*/  MOV R31, R23 ;  /* 0x00000017001f7202 */ /* 0x000fe40000000f00 */
[----:B------:R-:W-:Y:S02]  /*17b0*/  SHF.R.S32.HI R15, RZ, 0x4, R27 ;  /* 0x00000004ff0f7819 */ /* 0x000fe4000001141b */
[----:B------:R-:W-:Y:S02]  /*17c0*/  SHF.L.U32 R19, R19, 0x3, RZ ;  /* 0x0000000313137819 */ /* 0x000fe400000006ff */
[----:B------:R-:W-:Y:S02]  /*17d0*/  LEA.HI R14, R27, R15, RZ, 0x1 ;  /* 0x0000000f1b0e7211 */ /* 0x000fe400078f08ff */
[----:B------:R-:W-:Y:S02]  /*17e0*/  MOV R30, R32 ;  /* 0x00000020001e7202 */ /* 0x000fe40000000f00 */
[----:B------:R-:W-:-:S03]  /*17f0*/  LEA.HI R190, R28, R192, RZ, 0x5 ;  /* 0x000000c01cbe7211 */ /* 0x000fc600078f28ff */
[----:B------:R-:W-:Y:S01]  /*1800*/  STL.64 [R1], R30 ;  /* 0x0000001e01007387 */ /* 0x000fe20000100a00 */
[----:B-1----:R-:W-:-:S03]  /*1810*/  IMAD.WIDE.U32 R8, R17, R196, R198 ;  /* 0x000000c411087225 */ /* 0x002fc600078e00c6 */
[----:B------:R-:W-:Y:S02]  /*1820*/  BAR.SYNC.DEFER_BLOCKING 0x0 ;  /* 0x0000000000007b1d */ /* 0x000fe40000010000 */
[C---:B------:R-:W-:Y:S02]  /*1830*/  @P5 LEA R10, P1, R8.reuse, c[0x0][0x1c8], 0x1 ;  /* 0x00007200080a5a11 */ /* 0x040fe400078208ff */
[----:B------:R-:W-:Y:S02]  /*1840*/  IADD3 R9, R9, R0, RZ ;  /* 0x0000000009097210 */ /* 0x000fe40007ffe0ff */
[----:B------:R-:W-:Y:S02]  /*1850*/  @P0 LEA R0, P4, R193, R8, 0x4 ;  /* 0x00000008c1000211 */ /* 0x000fe400078820ff */
[C---:B------:R-:W-:Y:S02]  /*1860*/  @P5 LEA.HI.X R11, R8.reuse, c[0x0][0x1cc], R9, 0x1, P1 ;  /* 0x00007300080b5a11 */ /* 0x040fe400008f0c09 */
[----:B------:R-:W-:-:S02]  /*1870*/  @P3 IADD3 R2, P1, R8, R12, RZ ;  /* 0x0000000c08023210 */ /* 0x000fc40007f3e0ff */
[----:B------:R-:W-:Y:S02]  /*1880*/  @P0 LEA.HI.X R5, R193, R9, R194, 0x4, P4 ;  /* 0x00000009c1050211 */ /* 0x000fe400020f24c2 */
[C---:B------:R-:W-:Y:S02]  /*1890*/  @P0 LEA R12, P4, R0.reuse, c[0x0][0x1c8], 0x1 ;  /* 0x00007200000c0a11 */ /* 0x040fe400078808ff */
[----:B------:R-:W-:Y:S02]  /*18a0*/  @P3 IADD3.X R7, R9, R13, R7, P1, !PT ;  /* 0x0000000d09073210 */ /* 0x000fe40000ffe407 */
[----:B------:R-:W-:Y:S01]  /*18b0*/  @P0 LEA.HI.X R13, R0, c[0x0][0x1cc], R5, 0x1, P4 ;  /* 0x00007300000d0a11 */ /* 0x000fe200020f0c05 */
[----:B------:R-:W-:Y:S01]  /*18c0*/  @P6 IMAD R0, R194, 0x30, RZ ;  /* 0x00000030c2006824 */ /* 0x000fe200078e02ff */
[C---:B------:R-:W-:Y:S01]  /*18d0*/  ISETP.GE.AND P4, PT, R18.reuse, 0x51, PT ;  /* 0x000000511200780c */ /* 0x040fe20003f86270 */
[----:B------:R-:W-:Y:S01]  /*18e0*/  @!PT LDS RZ, [RZ] ;  /* 0x00000000fffff984 */ /* 0x000fe20000000800 */
[----:B------:R-:W-:Y:S01]  /*18f0*/  @!PT LDS RZ, [RZ] ;  /* 0x00000000fffff984 */ /* 0x000fe20000000800 */
[----:B------:R-:W-:Y:S01]  /*1900*/  @!PT LDS RZ, [RZ] ;  /* 0x00000000fffff984 */ /* 0x000fe20000000800 */
[----:B------:R1:W-:Y:S01]  /*1910*/  @P5 LDGSTS.E.BYPASS.LTC128B.128 [R241+0x3900], [R10.64], !P2 ;  /* 0x039000000af15fae */ /* 0x0003e2000d101d48 */
[----:B------:R-:W-:-:S03]  /*1920*/  ISETP.GE.AND P5, PT, R18, 0x41, PT ;  /* 0x000000411200780c */ /* 0x000fc60003fa6270 */
[----:B------:R2:W-:Y:S01]  /*1930*/  @P0 LDGSTS.E.BYPASS.LTC128B.128 [R241+0x4100], [R12.64], !P2 ;  /* 0x041000000cf10fae */ /* 0x0005e2000d101d48 */
[----:B-1----:R-:W-:Y:S01]  /*1940*/  @P6 IMAD.WIDE.U32 R10, R193, 0x30, R8 ;  /* 0x00000030c10a6825 */ /* 0x002fe200078e0008 */
[----:B--2---:R-:W-:-:S04]  /*1950*/  @P3 LEA R12, P1, R2, c[0x0][0x1c8], 0x1 ;  /* 0x00007200020c3a11 */ /* 0x004fc800078208ff */
[----:B------:R-:W-:Y:S02]  /*1960*/  @P6 IADD3 R0, R11, R0, RZ ;  /* 0x000000000b006210 */ /* 0x000fe40007ffe0ff */
[----:B------:R-:W-:Y:S02]  /*1970*/  @P6 LEA R22, P0, R10, c[0x0][0x1c8], 0x1 ;  /* 0x000072000a166a11 */ /* 0x000fe400078008ff */
[----:B------:R-:W-:Y:S01]  /*1980*/  @P3 LEA.HI.X R13, R2, c[0x0][0x1cc], R7, 0x1, P1 ;  /* 0x00007300020d3a11 */ /* 0x000fe200008f0c07 */
[----:B------:R-:W-:Y:S01]  /*1990*/  @P4 IMAD R7, R194, 0x50, RZ ;  /* 0x00000050c2074824 */ /* 0x000fe200078e02ff */
[----:B------:R-:W-:Y:S02]  /*19a0*/  @P6 LEA.HI.X R23, R10, c[0x0][0x1cc], R0, 0x1, P0 ;  /* 0x000073000a176a11 */ /* 0x000fe400000f0c00 */
[----:B------:R-:W-:Y:S01]  /*19b0*/  @P5 LEA R0, P0, R193, R8, 0x6 ;  /* 0x00000008c1005211 */ /* 0x000fe200078030ff */
[----:B------:R1:W-:Y:S01]  /*19c0*/  @P3 LDGSTS.E.BYPASS.LTC128B.128 [R241+0x4900], [R12.64], !P2 ;  /* 0x049000000cf13fae */ /* 0x0003e2000d101d48 */
[----:B------:R-:W-:-:S02]  /*19d0*/  SHF.L.U32 R2, R40, 0x6, RZ ;  /* 0x0000000628027819 */ /* 0x000fc400000006ff */
[----:B------:R-:W-:Y:S01]  /*19e0*/  @P4 MOV R10, R8 ;  /* 0x00000008000a4202 */ /* 0x000fe20000000f00 */
[----:B------:R2:W-:Y:S01]  /*19f0*/  @P6 LDGSTS.E.BYPASS.LTC128B.128 [R241+0x5100], [R22.64], !P2 ;  /* 0x0510000016f16fae */ /* 0x0005e2000d101d48 */
[-C--:B------:R-:W-:Y:S02]  /*1a00*/  @P4 MOV R11, R9.reuse ;  /* 0x00000009000b4202 */ /* 0x080fe40000000f00 */
[C---:B------:R-:W-:Y:S02]  /*1a10*/  @P5 LEA.HI.X R5, R193.reuse, R9, R194, 0x6, P0 ;  /* 0x00000009c1055211 */ /* 0x040fe400000f34c2 */
[----:B------:R-:W-:Y:S01]  /*1a20*/  ISETP.GE.AND P1, PT, R18, 0x61, PT ;  /* 0x000000611200780c */ /* 0x000fe20003f26270 */
[----:B------:R-:W-:Y:S01]  /*1a30*/  @P4 IMAD.WIDE.U32 R10, R193, 0x50, R10 ;  /* 0x00000050c10a4825 */ /* 0x000fe200078e000a */
[----:B------:R-:W-:Y:S02]  /*1a40*/  @P5 LEA R20, P0, R0, c[0x0][0x1c8], 0x1 ;  /* 0x0000720000145a11 */ /* 0x000fe400078008ff */
[----:B------:R-:W-:-:S02]  /*1a50*/  LOP3.LUT R2, R2, 0x1c0, RZ, 0xc0, !PT ;  /* 0x000001c002027812 */ /* 0x000fc400078ec0ff */
[----:B------:R-:W-:Y:S02]  /*1a60*/  @P5 LEA.HI.X R21, R0, c[0x0][0x1cc], R5, 0x1, P0 ;  /* 0x0000730000155a11 */ /* 0x000fe400000f0c05 */
[----:B------:R-:W-:Y:S02]  /*1a70*/  LOP3.LUT R0, R2, 0x8, R19, 0xf8, !PT ;  /* 0x0000000802007812 */ /* 0x000fe400078ef813 */
[----:B------:R-:W-:Y:S01]  /*1a80*/  SHF.R.U32.HI R2, RZ, 0x3, R2 ;  /* 0x00000003ff027819 */ /* 0x000fe20000011602 */
[----:B------:R2:W-:Y:S01]  /*1a90*/  @P5 LDGSTS.E.BYPASS.LTC128B.128 [R241+0x5900], [R20.64], !P2 ;  /* 0x0590000014f15fae */ /* 0x0005e2000d101d48 */
[----:B------:R-:W-:Y:S01]  /*1aa0*/  LOP3.LUT R5, R14, 0xfffffffe, RZ, 0xc0, !PT ;  /* 0xfffffffe0e057812 */ /* 0x000fe200078ec0ff */
[----:B------:R-:W-:Y:S01]  /*1ab0*/  @P1 IMAD.WIDE.U32 R8, R193, 0x60, R8 ;  /* 0x00000060c1081825 */ /* 0x000fe200078e0008 */
[----:B------:R-:W-:Y:S02]  /*1ac0*/  @P4 IADD3 R7, R11, R7, RZ ;  /* 0x000000070b074210 */ /* 0x000fe40007ffe0ff */
[----:B------:R-:W-:-:S02]  /*1ad0*/  @P4 LEA R14, P0, R10, c[0x0][0x1c8], 0x1 ;  /* 0x000072000a0e4a11 */ /* 0x000fc400078008ff */
[----:B------:R-:W-:Y:S01]  /*1ae0*/  LOP3.LUT R16, R0, R2, RZ, 0x3c, !PT ;  /* 0x0000000200107212 */ /* 0x000fe200078e3cff */
[----:B-1----:R-:W-:Y:S01]  /*1af0*/  IMAD R13, R24, c[0x0][0x208], RZ ;  /* 0x00008200180d7a24 */ /* 0x002fe200078e02ff */
[----:B------:R-:W-:Y:S02]  /*1b00*/  IADD3 R5, R15, -R5, RZ ;  /* 0x800000050f057210 */ /* 0x000fe40007ffe0ff */
[----:B------:R-:W-:Y:S01]  /*1b10*/  SHF.L.U32 R0, R25, 0x6, RZ ;  /* 0x0000000619007819 */ /* 0x000fe200000006ff */
[C---:B------:R-:W-:Y:S01]  /*1b20*/  IMAD R13, R17.reuse, c[0x0][0x20c], R13 ;  /* 0x00008300110d7a24 */ /* 0x040fe200078e020d */
[----:B------:R-:W-:Y:S01]  /*1b30*/  @P4 LEA.HI.X R15, R10, c[0x0][0x1cc], R7, 0x1, P0 ;  /* 0x000073000a0f4a11 */ /* 0x000fe200000f0c07 */
[----:B------:R-:W-:Y:S01]  /*1b40*/  @P1 IMAD R7, R194, 0x60, RZ ;  /* 0x00000060c2071824 */ /* 0x000fe200078e02ff */
[----:B------:R-:W-:Y:S01]  /*1b50*/  LOP3.LUT R2, R0, 0x1c0, RZ, 0xc0, !PT ;  /* 0x000001c000027812 */ /* 0x000fe200078ec0ff */
[----:B------:R-:W-:Y:S01]  /*1b60*/  IMAD.WIDE.U32 R10, R17, c[0x0][0x208], RZ ;  /* 0x00008200110a7a25 */ /* 0x000fe200078e00ff */
[C---:B------:R-:W-:Y:S01]  /*1b70*/  LEA R0, R5.reuse, R16, 0x9 ;  /* 0x0000001005007211 */ /* 0x040fe200078e48ff */
[----:B------:R1:W-:Y:S01]  /*1b80*/  @P4 LDGSTS.E.BYPASS.LTC128B.128 [R241+0x6100], [R14.64], !P2 ;  /* 0x061000000ef14fae */ /* 0x0003e2000d101d48 */
[----:B------:R-:W-:-:S02]  /*1b90*/  SHF.L.U32 R16, R5, 0x3, RZ ;  /* 0x0000000305107819 */ /* 0x000fc400000006ff */
[----:B------:R-:W-:Y:S02]  /*1ba0*/  @P1 IADD3 R5, R9, R7, RZ ;  /* 0x0000000709051210 */ /* 0x000fe40007ffe0ff */
[----:B------:R-:W-:Y:S02]  /*1bb0*/  @P1 LEA R12, P0, R8, c[0x0][0x1c8], 0x1 ;  /* 0x00007200080c1a11 */ /* 0x000fe400078008ff */
[----:B------:R-:W-:Y:S01]  /*1bc0*/  IADD3 R7, R11, R13, RZ ;  /* 0x0000000d0b077210 */ /* 0x000fe20007ffe0ff */
[----:B------:R-:W-:Y:S01]  /*1bd0*/  IMAD.WIDE.U32 R10, R10, 0x70, R30 ;  /* 0x000000700a0a7825 */ /* 0x000fe200078e001e */
[----:B------:R-:W-:Y:S02]  /*1be0*/  @P1 LEA.HI.X R13, R8, c[0x0][0x1cc], R5, 0x1, P0 ;  /* 0x00007300080d1a11 */ /* 0x000fe400000f0c05 */
[----:B------:R-:W-:Y:S02]  /*1bf0*/  LOP3.LUT P3, RZ, R40, 0x2, RZ, 0xc0, !PT ;  /* 0x0000000228ff7812 */ /* 0x000fe4000786c0ff */
[----:B------:R-:W-:Y:S01]  /*1c00*/  SHF.L.U32 R119, R0, 0x1, RZ ;  /* 0x0000000100777819 */ /* 0x000fe200000006ff */
[----:B------:R3:W-:Y:S01]  /*1c10*/  @P1 LDGSTS.E.BYPASS.LTC128B.128 [R241+0x6900], [R12.64], !P2 ;  /* 0x069000000cf11fae */ /* 0x0007e2000d101d48 */
[----:B------:R-:W-:Y:S01]  /*1c20*/  IMAD R0, R7, 0x70, RZ ;  /* 0x0000007007007824 */ /* 0x000fe200078e02ff */
[----:B------:R-:W-:-:S02]  /*1c30*/  LOP3.LUT R8, R2, 0x8, R16, 0xf8, !PT ;  /* 0x0000000802087812 */ /* 0x000fc400078ef810 */
[----:B------:R-:W0:Y:S01]  /*1c40*/  LDGDEPBAR ;  /* 0x00000000000079af */ /* 0x000e220000000000 */
[----:B------:R-:W-:Y:S02]  /*1c50*/  IADD3 R5, R119, 0x3900, RZ ;  /* 0x0000390077057810 */ /* 0x000fe40007ffe0ff */
[----:B------:R-:W-:Y:S02]  /*1c60*/  SHF.R.U32.HI R2, RZ, 0x3, R2 ;  /* 0x00000003ff027819 */ /* 0x000fe40000011602 */
[----:B------:R-:W-:Y:S02]  /*1c70*/  LEA R16, P0, R10, c[0x0][0x1f8], 0x1 ;  /* 0x00007e000a107a11 */ /* 0x000fe400078008ff */
[----:B------:R-:W-:Y:S02]  /*1c80*/  IADD3 R0, R11, R0, RZ ;  /* 0x000000000b007210 */ /* 0x000fe40007ffe0ff */
[----:B------:R-:W-:Y:S02]  /*1c90*/  IADD3 R234, R119, 0x3920, RZ ;  /* 0x0000392077ea7810 */ /* 0x000fe40007ffe0ff */
[----:B------:R-:W-:-:S02]  /*1ca0*/  @P3 IADD3 R234, R5, -0x20, RZ ;  /* 0xffffffe005ea3810 */ /* 0x000fc40007ffe0ff */
[----:B------:R-:W-:Y:S02]  /*1cb0*/  LOP3.LUT R5, R8, R2, RZ, 0x3c, !PT ;  /* 0x0000000208057212 */ /* 0x000fe400078e3cff */
[----:B------:R-:W-:Y:S02]  /*1cc0*/  LEA.HI.X R17, R10, c[0x0][0x1fc], R0, 0x1, P0 ;  /* 0x00007f000a117a11 */ /* 0x000fe400000f0c00 */
[----:B------:R-:W-:Y:S02]  /*1cd0*/  SHF.L.U32 R2, R26, 0x6, RZ ;  /* 0x000000061a027819 */ /* 0x000fe400000006ff */
[----:B------:R-:W-:Y:S02]  /*1ce0*/  SHF.L.U32 R0, R190, 0x5, RZ ;  /* 0x00000005be007819 */ /* 0x000fe400000006ff */
[----:B------:R-:W-:Y:S02]  /*1cf0*/  LOP3.LUT R2, R2, 0xfffffe00, RZ, 0xc0, !PT ;  /* 0xfffffe0002027812 */ /* 0x000fe400078ec0ff */
[----:B------:R-:W-:Y:S01]  /*1d00*/  LOP3.LUT R0, R0, 0x7ffffc00, RZ, 0xc0, !PT ;  /* 0x7ffffc0000007812 */ /* 0x000fe200078ec0ff */
[----:B------:R-:W-:-:S04]  /*1d10*/  DEPBAR.LE SB0, 0x1 ;  /* 0x000080400000791a */ /* 0x000fc80000000000 */
[----:B------:R-:W-:-:S04]  /*1d20*/  DEPBAR.LE SB0, 0x0 ;  /* 0x000080000000791a */ /* 0x000fc80000000000 */
[----:B------:R-:W-:Y:S01]  /*1d30*/  BAR.SYNC.DEFER_BLOCKING 0x0 ;  /* 0x0000000000007b1d */ /* 0x000fe20000010000 */
[----:B------:R-:W-:Y:S02]  /*1d40*/  IADD3 R0, R5, R2, R0 ;  /* 0x0000000205007210 */ /* 0x000fe40007ffe000 */
[----:B------:R-:W-:Y:S02]  /*1d50*/  ISETP.GE.AND P3, PT, R6, c[0x0][0x1d4], PT ;  /* 0x0000750006007a0c */ /* 0x000fe40003f66270 */
[----:B------:R-:W-:Y:S02]  /*1d60*/  SHF.L.U32 R230, R0, 0x1, RZ ;  /* 0x0000000100e67819 */ /* 0x000fe400000006ff */
[----:B------:R-:W-:Y:S02]  /*1d70*/  ISETP.LT.OR P6, PT, R18, 0x1, P3 ;  /* 0x000000011200780c */ /* 0x000fe40001fc1670 */
[----:B---3--:R-:W-:Y:S02]  /*1d80*/  IADD3 R12, P1, R16, UR7, RZ ;  /* 0x00000007100c7c10 */ /* 0x008fe4000ff3e0ff */
[----:B------:R-:W-:-:S02]  /*1d90*/  LEA R233, R3, R230, 0x1 ;  /* 0x000000e603e97211 */ /* 0x000fc400078e08ff */
[----:B------:R-:W-:Y:S02]  /*1da0*/  ISETP.LT.OR P5, PT, R18, 0x11, P3 ;  /* 0x000000111200780c */ /* 0x000fe40001fa1670 */
[----:B------:R-:W-:Y:S02]  /*1db0*/  IADD3 R10, P4, R12, UR7, RZ ;  /* 0x000000070c0a7c10 */ /* 0x000fe4000ff9e0ff */
[----:B------:R-:W-:Y:S02]  /*1dc0*/  ISETP.LT.OR P0, PT, R18, 0x21, P3 ;  /* 0x000000211200780c */ /* 0x000fe40001f01670 */
[----:B------:R-:W-:Y:S02]  /*1dd0*/  IADD3.X R13, R17, UR5, RZ, P1, !PT ;  /* 0x00000005110d7c10 */ /* 0x000fe40008ffe4ff */
[----:B------:R-:W-:Y:S02]  /*1de0*/  IADD3 R8, P1, R10, UR7, RZ ;  /* 0x000000070a087c10 */ /* 0x000fe4000ff3e0ff */
[----:B------:R-:W-:Y:S01]  /*1df0*/  IADD3.X R11, R13, UR5, RZ, P4, !PT ;  /* 0x000000050d0b7c10 */ /* 0x000fe2000a7fe4ff */
[----:B------:R-:W-:Y:S01]  /*1e00*/  LDSM.16.M88.4 R36, [R230+0x7100] ;  /* 0x00710000e624783b */ /* 0x000fe20000000200 */
[----:B------:R-:W-:-:S02]  /*1e10*/  IADD3 R6, P4, R8, UR7, RZ ;  /* 0x0000000708067c10 */ /* 0x000fc4000ff9e0ff */
[----:B------:R-:W-:Y:S01]  /*1e20*/  IADD3.X R9, R11, UR5, RZ, P1, !PT ;  /* 0x000000050b097c10 */ /* 0x000fe20008ffe4ff */
[----:B------:R-:W3:Y:S01]  /*1e30*/  LDSM.16.M88.4 R48, [R119+0x3900] ;  /* 0x003900007730783b */ /* 0x000ee20000000200 */
[----:B------:R-:W-:Y:S02]  /*1e40*/  LOP3.LUT P1, RZ, R40, 0x4, RZ, 0xc0, !PT ;  /* 0x0000000428ff7812 */ /* 0x000fe4000782c0ff */
[----:B------:R-:W-:Y:S01]  /*1e50*/  IADD3.X R7, R9, UR5, RZ, P4, !PT ;  /* 0x0000000509077c10 */ /* 0x000fe2000a7fe4ff */
[----:B------:R-:W4:Y:S01]  /*1e60*/  LDSM.16.M88.4 R32, [R230+0x9100] ;  /* 0x00910000e620783b */ /* 0x000f220000000200 */
[----:B------:R-:W-:Y:S02]  /*1e70*/  ISETP.LT.OR P4, PT, R18, 0x51, P3 ;  /* 0x000000511200780c */ /* 0x000fe40001f81670 */
[----:B------:R-:W-:Y:S01]  /*1e80*/  MOV R0, 0x40 ;  /* 0x0000004000007802 */ /* 0x000fe20000000f00 */
[----:B------:R-:W-:Y:S01]  /*1e90*/  LDSM.16.M88.4 R80, [R119+0x4100] ;  /* 0x004100007750783b */ /* 0x000fe20000000200 */
[----:B------:R-:W-:-:S02]  /*1ea0*/  LEA R231, R4, R230, 0x1 ;  /* 0x000000e604e77211 */ /* 0x000fc400078e08ff */
[----:B------:R-:W-:Y:S01]  /*1eb0*/  SEL R0, R0, 0xffffffc0, !P1 ;  /* 0xffffffc000007807 */ /* 0x000fe20004800000 */
[----:B------:R-:W-:Y:S01]  /*1ec0*/  LDSM.16.M88.4 R88, [R119+0x4900] ;  /* 0x004900007758783b */ /* 0x000fe20000000200 */
[----:B------:R-:W-:Y:S02]  /*1ed0*/  LEA R232, R3, R231, 0x1 ;  /* 0x000000e703e87211 */ /* 0x000fe400078e08ff */
[----:B------:R-:W-:Y:S01]  /*1ee0*/  IADD3 R229, R119, R0, RZ ;  /* 0x0000000077e57210 */ /* 0x000fe20007ffe0ff */
[----:B------:R-:W-:Y:S01]  /*1ef0*/  LDSM.16.M88.4 R96, [R119+0x5100] ;  /* 0x005100007760783b */ /* 0x000fe20000000200 */
[----:B------:R-:W-:Y:S02]  /*1f00*/  IADD3 R228, R0, R234, RZ ;  /* 0x000000ea00e47210 */ /* 0x000fe40007ffe0ff */
[C---:B------:R-:W-:Y:S01]  /*1f10*/  IADD3 R240, R234.reuse, 0x800, RZ ;  /* 0x00000800eaf07810 */ /* 0x040fe20007ffe0ff */
[----:B------:R-:W-:Y:S01]  /*1f20*/  LDSM.16.M88.4 R104, [R119+0x5900] ;  /* 0x005900007768783b */ /* 0x000fe20000000200 */
[----:B------:R-:W-:-:S02]  /*1f30*/  IADD3 R239, R234, 0x1000, RZ ;  /* 0x00001000eaef7810 */ /* 0x000fc40007ffe0ff */
[C---:B------:R-:W-:Y:S01]  /*1f40*/  IADD3 R238, R234.reuse, 0x1800, RZ ;  /* 0x00001800eaee7810 */ /* 0x040fe20007ffe0ff */
[----:B------:R-:W-:Y:S01]  /*1f50*/  LDSM.16.M88.4 R120, [R119+0x6100] ;  /* 0x006100007778783b */ /* 0x000fe20000000200 */
[C---:B------:R-:W-:Y:S02]  /*1f60*/  IADD3 R237, R234.reuse, 0x2000, RZ ;  /* 0x00002000eaed7810 */ /* 0x040fe40007ffe0ff */
[C---:B------:R-:W-:Y:S01]  /*1f70*/  IADD3 R236, R234.reuse, 0x2800, RZ ;  /* 0x00002800eaec7810 */ /* 0x040fe20007ffe0ff */
[----:B------:R-:W-:Y:S01]  /*1f80*/  LDSM.16.M88.4 R128, [R119+0x6900] ;  /* 0x006900007780783b */ /* 0x000fe20000000200 */
[----:B------:R-:W-:-:S03]  /*1f90*/  IADD3 R235, R234, 0x3000, RZ ;  /* 0x00003000eaeb7810 */ /* 0x000fc60007ffe0ff */
[----:B------:R-:W-:Y:S04]  /*1fa0*/  LDSM.16.M88.4 R28, [R233+0x7100] ;  /* 0x00710000e91c783b */ /* 0x000fe80000000200 */
[----:B------:R-:W-:Y:S04]  /*1fb0*/  LDSM.16.M88.4 R24, [R233+0x9100] ;  /* 0x00910000e918783b */ /* 0x000fe80000000200 */
[----:B------:R-:W5:Y:S01]  /*1fc0*/  LDSM.16.M88.4 R52, [R234] ;  /* 0x00000000ea34783b */ /* 0x000f620000000200 */
[----:B---3--:R-:W-:Y:S03]  /*1fd0*/  HMMA.16816.F32 R68, R36, R50, RZ ;  /* 0x000000322444723c */ /* 0x008fe600000018ff */
[----:B------:R-:W-:Y:S04]  /*1fe0*/  LDSM.16.M88.4 R84, [R234+0x800] ;  /* 0x00080000ea54783b */ /* 0x000fe80000000200 */
[----:B------:R-:W-:Y:S01]  /*1ff0*/  LDSM.16.M88.4 R92, [R234+0x1000] ;  /* 0x00100000ea5c783b */ /* 0x000fe20000000200 */
[----:B----4-:R-:W-:Y:S03]  /*2000*/  HMMA.16816.F32 R56, R32, R48, RZ ;  /* 0x000000302038723c */ /* 0x010fe600000018ff */
[----:B------:R-:W-:Y:S04]  /*2010*/  LDSM.16.M88.4 R100, [R234+0x1800] ;  /* 0x00180000ea64783b */ /* 0x000fe80000000200 */
[----:B------:R-:W-:Y:S04]  /*2020*/  LDSM.16.M88.4 R108, [R234+0x2000] ;  /* 0x00200000ea6c783b */ /* 0x000fe80000000200 */
[----:B------:R-:W-:Y:S04]  /*2030*/  LDSM.16.M88.4 R124, [R234+0x2800] ;  /* 0x00280000ea7c783b */ /* 0x000fe80000000200 */
[----:B------:R-:W-:Y:S04]  /*2040*/  LDSM.16.M88.4 R132, [R234+0x3000] ;  /* 0x00300000ea84783b */ /* 0x000fe80000000200 */
[----:B------:R-:W-:Y:S01]  /*2050*/  @!PT LDS RZ, [RZ] ;  /* 0x00000000fffff984 */ /* 0x000fe20000000800 */
[----:B------:R-:W-:Y:S01]  /*2060*/  @!PT LDS RZ, [RZ] ;  /* 0x00000000fffff984 */ /* 0x000fe20000000800 */
[----:B------:R-:W-:Y:S01]  /*2070*/  @!PT LDS RZ, [RZ] ;  /* 0x00000000fffff984 */ /* 0x000fe20000000800 */
[----:B------:R3:W-:Y:S01]  /*2080*/  LDGSTS.E.BYPASS.LTC128B.128 [R241+0x100], [R16.64], !P6 ;  /* 0x0010000010f17fae */ /* 0x0007e2000f101d48 */
[----:B------:R-:W-:-:S03]  /*2090*/  ISETP.LT.OR P6, PT, R18, 0x31, P3 ;  /* 0x000000311200780c */ /* 0x000fc60001fc1670 */
[----:B------:R1:W-:Y:S01]  /*20a0*/  LDGSTS.E.BYPASS.LTC128B.128 [R241+0x900], [R12.64], !P5 ;  /* 0x009000000cf17fae */ /* 0x0003e2000e901d48 */
[C---:B------:R-:W-:Y:S02]  /*20b0*/  ISETP.LT.OR P5, PT, R18.reuse, 0x41, P3 ;  /* 0x000000411200780c */ /* 0x040fe40001fa1670 */
[----:B------:R-:W-:Y:S01]  /*20c0*/  ISETP.LT.OR P3, PT, R18, 0x61, P3 ;  /* 0x000000611200780c */ /* 0x000fe20001f61670 */
[----:B------:R4:W-:Y:S01]  /*20d0*/  LDGSTS.E.BYPASS.LTC128B.128 [R241+0x1100], [R10.64], !P0 ;  /* 0x011000000af17fae */ /* 0x0009e2000c101d48 */
[----:B-----5:R-:W-:Y:S05]  /*20e0*/  HMMA.16816.F32 R56, R24, R52, R56 ;  /* 0x000000341838723c */ /* 0x020fea0000001838 */
[----:B------:R5:W-:Y:S04]  /*20f0*/  LDGSTS.E.BYPASS.LTC128B.128 [R241+0x1900], [R8.64], !P6 ;  /* 0x0190000008f17fae */ /* 0x000be8000f101d48 */
[----:B------:R2:W-:Y:S01]  /*2100*/  LDGSTS.E.BYPASS.LTC128B.128 [R241+0x2100], [R6.64], !P5 ;  /* 0x0210000006f17fae */ /* 0x0005e2000e901d48 */
[----:B-1----:R-:W-:Y:S01]  /*2110*/  HMMA.16816.F32 R12, R36, R48, RZ ;  /* 0x00000030240c723c */ /* 0x002fe200000018ff */
[----:B----4-:R-:W-:-:S04]  /*2120*/  IADD3 R10, P0, R6, UR7, RZ ;  /* 0x00000007060a7c10 */ /* 0x010fc8000ff1e0ff */
[----:B------:R-:W-:Y:S02]  /*2130*/  IADD3.X R11, R7, UR5, RZ, P0, !PT ;  /* 0x00000005070b7c10 */ /* 0x000fe400087fe4ff */
[----:B-----5:R-:W-:Y:S02]  /*2140*/  IADD3 R8, P1, R10, UR7, RZ ;  /* 0x000000070a087c10 */ /* 0x020fe4000ff3e0ff */
[----:B------:R-:W-:Y:S01]  /*2150*/  ISETP.GE.AND P0, PT, R112, 0x71, PT ;  /* 0x000000717000780c */ /* 0x000fe20003f06270 */
[----:B------:R1:W-:Y:S01]  /*2160*/  LDGSTS.E.BYPASS.LTC128B.128 [R241+0x2900], [R10.64], !P4 ;  /* 0x029000000af17fae */ /* 0x0003e2000e101d48 */
[----:B------:R-:W-:-:S05]  /*2170*/  IADD3.X R9, R11, UR5, RZ, P1, !PT ;  /* 0x000000050b097c10 */ /* 0x000fca0008ffe4ff */
[----:B------:R1:W-:Y:S04]  /*2180*/  LDGSTS.E.BYPASS.LTC128B.128 [R241+0x3100], [R8.64], !P3 ;  /* 0x0310000008f17fae */ /* 0x0003e8000d901d48 */
[----:B------:R-:W-:Y:S04]  /*2190*/  LDSM.16.M88.4 R40, [R229+0x3900] ;  /* 0x00390000e528783b */ /* 0x000fe80000000200 */
[----:B------:R-:W-:Y:S01]  /*21a0*/  HMMA.16816.F32 R60, R28, R52, R12 ;  /* 0x000000341c3c723c */ /* 0x000fe2000000180c */
[----:B--2---:R-:W2:Y:S04]  /*21b0*/  LDSM.16.M88.4 R20, [R231+0x7100] ;  /* 0x00710000e714783b */ /* 0x004ea80000000200 */
[----:B---3--:R-:W3:Y:S04]  /*21c0*/  LDSM.16.M88.4 R16, [R231+0x9100] ;  /* 0x00910000e710783b */ /* 0x008ee80000000200 */
[----:B------:R-:W-:Y:S04]  /*21d0*/  LDSM.16.M88.4 R44, [R228] ;  /* 0x00000000e42c783b */ /* 0x000fe80000000200 */
[----:B------:R-:W4:Y:S04]  /*21e0*/  LDSM.16.M88.4 R12, [R232+0x7100] ;  /* 0x00710000e80c783b */ /* 0x000f280000000200 */
[----:B------:R-:W0:Y:S04]  /*21f0*/  LDGDEPBAR ;  /* 0x00000000000079af */ /* 0x000e280000000000 */
[----:B-1----:R-:W1:Y:S03]  /*2200*/  LDSM.16.M88.4 R8, [R232+0x9100] ;  /* 0x00910000e808783b */ /* 0x002e660000000200 */
[----:B--2---:R-:W-:Y:S08]  /*2210*/  HMMA.16816.F32 R64, R20, R40, R60 ;  /* 0x000000281440723c */ /* 0x004ff0000000183c */
[----:B------:R-:W-:Y:S08]  /*2220*/  HMMA.16816.F32 R60, R32, R50, RZ ;  /* 0x00000032203c723c */ /* 0x000ff000000018ff */
[----:B---3--:R-:W-:Y:S08]  /*2230*/  HMMA.16816.F32 R48, R16, R40, R56 ;  /* 0x000000281030723c */ /* 0x008ff00000001838 */
[----:B------:R-:W-:Y:S08]  /*2240*/  HMMA.16816.F32 R56, R28, R54, R68 ;  /* 0x000000361c38723c */ /* 0x000ff00000001844 */
[----:B----4-:R-:W-:Y:S08]  /*2250*/  HMMA.16816.F32 R68, R12, R44, R64 ;  /* 0x0000002c0c44723c */ /* 0x010ff00000001840 */
[----:B------:R-:W-:Y:S08]  /*2260*/  HMMA.16816.F32 R64, R24, R54, R60 ;  /* 0x000000361840723c */ /* 0x000ff0000000183c */
[----:B------:R-:W-:Y:S08]  /*2270*/  HMMA.16816.F32 R60, R36, R80, RZ ;  /* 0x00000050243c723c */ /* 0x000ff000000018ff */
[----:B-1----:R-:W-:Y:S01]  /*2280*/  HMMA.16816.F32 R76, R8, R44, R48 ;  /* 0x0000002c084c723c */ /* 0x002fe20000001830 */
        /* <DEDUP_REMOVED lines=9> */
[----:B------:R-:W5:Y:S01]  /*2320*/  LDSM.16.M88.4 R40, [R228+0x800] ;  /* 0x00080000e428783b */ /* 0x000f620000000200 */
[----:B--2---:R-:W-:-:S04]  /*2330*/  FMUL.FTZ R0, R70, c[0x0][0x320] ;  /* 0x0000c80046007a20 */ /* 0x004fc80000410000 */
[----:B------:R2:W2:Y:S10]  /*2340*/  MUFU.TANH R187, R0 ;  /* 0x0000000000bb7308 */ /* 0x0004b40000002400 */
[----:B-1----:R-:W-:Y:S08]  /*2350*/  HMMA.16816.F32 R60, R20, R48, R60 ;  /* 0x00000030143c723c */ /* 0x002ff0000000183c */
[----:B------:R-:W-:Y:S01]  /*2360*/  HMMA.16816.F32 R72, R8, R46, R64 ;  /* 0x0000002e0848723c */ /* 0x000fe20000001840 */
[----:B--2---:R-:W-:-:S07]  /*2370*/  FMUL.FTZ R0, R71, c[0x0][0x320] ;  /* 0x0000c80047007a20 */ /* 0x004fce0000410000 */
[----:B------:R-:W-:Y:S01]  /*2380*/  HMMA.16816.F32 R68, R12, R46, R52 ;  /* 0x0000002e0c44723c */ /* 0x000fe20000001834 */
[----:B------:R1:W2:Y:S07]  /*2390*/  MUFU.TANH R186, R0 ;  /* 0x0000000000ba7308 */ /* 0x0002ae0000002400 */
[----:B------:R-:W-:Y:S08]  /*23a0*/  HMMA.16816.F32 R52, R24, R84, R56 ;  /* 0x000000541834723c */ /* 0x000ff00000001838 */
[----:B------:R-:W-:Y:S01]  /*23b0*/  HMMA.16816.F32 R56, R36, R82, RZ ;  /* 0x000000522438723c */ /* 0x000fe200000018ff */
[----:B-1----:R-:W-:-:S04]  /*23c0*/  FMUL.FTZ R0, R76, c[0x0][0x320] ;  /* 0x0000c8004c007a20 */ /* 0x002fc80000410000 */
[----:B------:R1:W1:Y:S03]  /*23d0*/  MUFU.TANH R185, R0 ;  /* 0x0000000000b97308 */ /* 0x0002660000002400 */
[----:B------:R-:W-:Y:S08]  /*23e0*/  HMMA.16816.F32 R64, R32, R82, RZ ;  /* 0x000000522040723c */ /* 0x000ff000000018ff */
[----:B------:R-:W-:Y:S01]  /*23f0*/  HMMA.16816.F32 R44, R16, R48, R52 ;  /* 0x00000030102c723c */ /* 0x000fe20000001834 */
[----:B-1----:R-:W-:-:S07]  /*2400*/  FMUL.FTZ R0, R77, c[0x0][0x320] ;  /* 0x0000c8004d007a20 */ /* 0x002fce0000410000 */
[-C--:B------:R-:W-:Y:S01]  /*2410*/  HMMA.16816.F32 R52, R28, R86.reuse, R56 ;  /* 0x000000561c34723c */ /* 0x080fe20000001838 */
[----:B------:R1:W1:Y:S07]  /*2420*/  MUFU.TANH R184, R0 ;  /* 0x0000000000b87308 */ /* 0x00026e0000002400 */
[----:B------:R-:W-:Y:S08]  /*2430*/  HMMA.16816.F32 R64, R24, R86, R64 ;  /* 0x000000561840723c */ /* 0x000ff00000001840 */
[----:B------:R-:W-:Y:S01]  /*2440*/  HMMA.16816.F32 R56, R32, R88, RZ ;  /* 0x000000582038723c */ /* 0x000fe200000018ff */
[----:B-1----:R-:W-:-:S04]  /*2450*/  FMUL.FTZ R0, R78, c[0x0][0x320] ;  /* 0x0000c8004e007a20 */ /* 0x002fc80000410000 */
[----:B------:R1:W1:Y:S03]  /*2460*/  MUFU.TANH R180, R0 ;  /* 0x0000000000b47308 */ /* 0x0002660000002400 */
[-C--:B------:R-:W-:Y:S08]  /*2470*/  HMMA.16816.F32 R52, R20, R50.reuse, R52 ;  /* 0x000000321434723c */ /* 0x080ff00000001834 */
        /* <DEDUP_REMOVED lines=288> */
[C---:B------:R-:W-:Y:S07]  /*3680*/  HMMA.16816.F32 R40, R12.reuse, R48, R40 ;  /* 0x000000300c28723c */ /* 0x040fee0000001828 */
[----:B------:R-:W1:Y:S01]  /*3690*/  MUFU.TANH R56, R71 ;  /* 0x0000004700387308 */ /* 0x000e620000002400 */
[-C--:B------:R-:W-:Y:S07]  /*36a0*/  HMMA.16816.F32 R12, R12, R50.reuse, R20 ;  /* 0x000000320c0c723c */ /* 0x080fee0000001814 */
[----:B------:R5:W1:Y:S01]  /*36b0*/  MUFU.TANH R52, R0 ;  /* 0x0000000000347308 */ /* 0x000a620000002400 */
[----:B------:R-:W-:Y:S01]  /*36c0*/  HMMA.16816.F32 R8, R8, R50, R16 ;  /* 0x000000320808723c */ /* 0x000fe20000001810 */
[----:B------:R-:W-:-:S02]  /*36d0*/  FMUL.FTZ R24, R24, c[0x0][0x320] ;  /* 0x0000c80018187a20 */ /* 0x000fc40000410000 */
[----:B------:R-:W-:Y:S02]  /*36e0*/  FMUL.FTZ R25, R25, c[0x0][0x320] ;  /* 0x0000c80019197a20 */ /* 0x000fe40000410000 */
[----:B------:R-:W-:Y:S02]  /*36f0*/  FMUL.FTZ R26, R26, c[0x0][0x320] ;  /* 0x0000c8001a1a7a20 */ /* 0x000fe40000410000 */
[----:B------:R-:W1:Y:S01]  /*3700*/  MUFU.TANH R34, R24 ;  /* 0x0000001800227308 */ /* 0x000e620000002400 */
[----:B------:R-:W-:Y:S02]  /*3710*/  FMUL.FTZ R27, R27, c[0x0][0x320] ;  /* 0x0000c8001b1b7a20 */ /* 0x000fe40000410000 */
[----:B------:R-:W-:Y:S02]  /*3720*/  FMUL.FTZ R40, R40, c[0x0][0x320] ;  /* 0x0000c80028287a20 */ /* 0x000fe40000410000 */
[----:B------:R-:W-:Y:S02]  /*3730*/  FMUL.FTZ R41, R41, c[0x0][0x320] ;  /* 0x0000c80029297a20 */ /* 0x000fe40000410000 */
[----:B------:R-:W-:Y:S01]  /*3740*/  FMUL.FTZ R42, R42, c[0x0][0x320] ;  /* 0x0000c8002a2a7a20 */ /* 0x000fe20000410000 */
[----:B------:R-:W1:Y:S01]  /*3750*/  MUFU.TANH R35, R25 ;  /* 0x0000001900237308 */ /* 0x000e620000002400 */
[----:B-----5:R-:W-:-:S02]  /*3760*/  FMUL.FTZ R0, R43, c[0x0][0x320] ;  /* 0x0000c8002b007a20 */ /* 0x020fc40000410000 */
[----:B------:R-:W-:Y:S02]  /*3770*/  FMUL.FTZ R12, R12, c[0x0][0x320] ;  /* 0x0000c8000c0c7a20 */ /* 0x000fe40000410000 */
[----:B------:R-:W-:Y:S02]  /*3780*/  FMUL.FTZ R13, R13, c[0x0][0x320] ;  /* 0x0000c8000d0d7a20 */ /* 0x000fe40000410000 */
[----:B------:R-:W-:Y:S01]  /*3790*/  FMUL.FTZ R14, R14, c[0x0][0x320] ;  /* 0x0000c8000e0e7a20 */ /* 0x000fe20000410000 */
[----:B------:R-:W1:Y:S01]  /*37a0*/  MUFU.TANH R37, R26 ;  /* 0x0000001a00257308 */ /* 0x000e620000002400 */
[----:B------:R-:W-:Y:S02]  /*37b0*/  FMUL.FTZ R15, R15, c[0x0][0x320] ;  /* 0x0000c8000f0f7a20 */ /* 0x000fe40000410000 */
[----:B------:R-:W-:Y:S02]  /*37c0*/  FMUL.FTZ R8, R8, c[0x0][0x320] ;  /* 0x0000c80008087a20 */ /* 0x000fe40000410000 */
[----:B------:R-:W-:-:S02]  /*37d0*/  FMUL.FTZ R9, R9, c[0x0][0x320] ;  /* 0x0000c80009097a20 */ /* 0x000fc40000410000 */
[----:B------:R-:W-:Y:S01]  /*37e0*/  FMUL.FTZ R10, R10, c[0x0][0x320] ;  /* 0x0000c8000a0a7a20 */ /* 0x000fe20000410000 */
[----:B------:R-:W1:Y:S01]  /*37f0*/  MUFU.TANH R36, R27 ;  /* 0x0000001b00247308 */ /* 0x000e620000002400 */
[----:B------:R-:W-:-:S07]  /*3800*/  FMUL.FTZ R11, R11, c[0x0][0x320] ;  /* 0x0000c8000b0b7a20 */ /* 0x000fce0000410000 */
[----:B------:R-:W1:Y:S08]  /*3810*/  MUFU.TANH R33, R40 ;  /* 0x0000002800217308 */ /* 0x000e700000002400 */
        /* <DEDUP_REMOVED lines=10> */
[----:B------:R5:W1:Y:S02]  /*38c0*/  MUFU.TANH R48, R0 ;  /* 0x0000000000307308 */ /* 0x000a640000002400 */
[----:B-----5:R-:W-:Y:S01]  /*38d0*/  LOP3.LUT R0, R5, R2, RZ, 0xfc, !PT ;  /* 0x0000000205007212 */ /* 0x020fe200078efcff */
        /* <DEDUP_REMOVED lines=12> */
[----:B------:R-:W-:Y:S02]  /*39a0*/  LEA.HI.X R7, R8, c[0x0][0x1cc], R2, 0x1, P1 ;  /* 0x0000730008077a11 */ /* 0x000fe400008f0c02 */
[----:B------:R-:W-:-:S03]  /*39b0*/  IADD3 R12, P1, R14, R18, RZ ;  /* 0x000000120e0c7210 */ /* 0x000fc60007f3e0ff */
[----:B------:R-:W-:Y:S01]  /*39c0*/  IMAD.X R15, R5, 0x1, R7, P3 ;  /* 0x00000001050f7824 */ /* 0x000fe200018e0607 */
[-C--:B------:R-:W-:Y:S01]  /*39d0*/  IADD3 R10, P3, R12, R18.reuse, RZ ;  /* 0x000000120c0a7210 */ /* 0x080fe20007f7e0ff */
[----:B------:R-:W-:Y:S01]  /*39e0*/  @!PT LDS RZ, [RZ] ;  /* 0x00000000fffff984 */ /* 0x000fe20000000800 */
[----:B------:R-:W-:Y:S01]  /*39f0*/  @!PT LDS RZ, [RZ] ;  /* 0x00000000fffff984 */ /* 0x000fe20000000800 */
[----:B------:R-:W-:Y:S01]  /*3a00*/  @!PT LDS RZ, [RZ] ;  /* 0x00000000fffff984 */ /* 0x000fe20000000800 */
[----:B------:R1:W-:Y:S02]  /*3a10*/  LDGSTS.E.BYPASS.LTC128B.128 [R241+0x3900], [R6.64], !P2 ;  /* 0x0390000006f17fae */ /* 0x0003e4000d101d48 */
[--C-:B------:R-:W-:Y:S01]  /*3a20*/  IMAD.X R13, R15, 0x1, R5.reuse, P1 ;  /* 0x000000010f0d7824 */ /* 0x100fe200008e0605 */
[----:B------:R-:W-:Y:S01]  /*3a30*/  IADD3 R8, P1, R10, R18, RZ ;  /* 0x000000120a087210 */ /* 0x000fe20007f3e0ff */
[----:B------:R2:W-:Y:S02]  /*3a40*/  LDGSTS.E.BYPASS.LTC128B.128 [R241+0x4100], [R14.64], !P2 ;  /* 0x041000000ef17fae */ /* 0x0005e4000d101d48 */
[--C-:B------:R-:W-:Y:S02]  /*3a50*/  IMAD.X R11, R13, 0x1, R5.reuse, P3 ;  /* 0x000000010d0b7824 */ /* 0x100fe400018e0605 */
[----:B------:R3:W-:Y:S02]  /*3a60*/  LDGSTS.E.BYPASS.LTC128B.128 [R241+0x4900], [R12.64], !P2 ;  /* 0x049000000cf17fae */ /* 0x0007e4000d101d48 */
[----:B------:R-:W-:-:S02]  /*3a70*/  IMAD.X R9, R11, 0x1, R5, P1 ;  /* 0x000000010b097824 */ /* 0x000fc400008e0605 */
[----:B------:R3:W-:Y:S04]  /*3a80*/  LDGSTS.E.BYPASS.LTC128B.128 [R241+0x5100], [R10.64], !P2 ;  /* 0x051000000af17fae */ /* 0x0007e8000d101d48 */
[----:B------:R3:W-:Y:S01]  /*3a90*/  LDGSTS.E.BYPASS.LTC128B.128 [R241+0x5900], [R8.64], !P2 ;  /* 0x0590000008f17fae */ /* 0x0007e2000d101d48 */
[----:B-1----:R-:W-:-:S04]  /*3aa0*/  IADD3 R6, P3, R8, R18, RZ ;  /* 0x0000001208067210 */ /* 0x002fc80007f7e0ff */
[----:B--2---:R-:W-:Y:S01]  /*3ab0*/  IADD3 R14, P1, R6, R18, RZ ;  /* 0x00000012060e7210 */ /* 0x004fe20007f3e0ff */
[----:B------:R-:W-:-:S04]  /*3ac0*/  IMAD.X R7, R9, 0x1, R5, P3 ;  /* 0x0000000109077824 */ /* 0x000fc800018e0605 */
[----:B------:R-:W-:Y:S01]  /*3ad0*/  IMAD.X R15, R7, 0x1, R5, P1 ;  /* 0x00000001070f7824 */ /* 0x000fe200008e0605 */
[----:B------:R3:W-:Y:S04]  /*3ae0*/  LDGSTS.E.BYPASS.LTC128B.128 [R241+0x6100], [R6.64], !P2 ;  /* 0x0610000006f17fae */ /* 0x0007e8000d101d48 */
[----:B------:R3:W-:Y:S03]  /*3af0*/  LDGSTS.E.BYPASS.LTC128B.128 [R241+0x6900], [R14.64], !P2 ;  /* 0x069000000ef17fae */ /* 0x0007e6000d101d48 */
.L_x_31:
[----:B-1234-:R-:W-:Y:S01]  /*3b00*/  LOP3.LUT R2, R190, 0xffffffe0, RZ, 0xc0, !PT ;  /* 0xffffffe0be027812 */ /* 0x01efe200078ec0ff */
[----:B------:R-:W-:Y:S01]  /*3b10*/  IMAD.IADD R6, R112, 0x1, R156 ;  /* 0x0000000170067824 */ /* 0x000fe200078e029c */
[----:B------:R-:W0:Y:S01]  /*3b20*/  LDGDEPBAR ;  /* 0x00000000000079af */ /* 0x000e220000000000 */
[----:B------:R-:W-:Y:S02]  /*3b30*/  IMAD.SHL.U32 R224, R0, 0x2, RZ ;  /* 0x0000000200e07824 */ /* 0x000fe400078e00ff */
[----:B------:R-:W-:-:S02]  /*3b40*/  IMAD.IADD R2, R192, 0x1, -R2 ;  /* 0x00000001c0027824 */ /* 0x000fc400078e0a02 */
[--C-:B------:R-:W-:Y:S02]  /*3b50*/  IMAD R225, R4, 0x2, R224.reuse ;  /* 0x0000000204e17824 */ /* 0x100fe400078e02e0 */
[C---:B------:R-:W-:Y:S01]  /*3b60*/  IMAD R227, R3.reuse, 0x2, R224 ;  /* 0x0000000203e37824 */ /* 0x040fe200078e02e0 */
[----:B------:R-:W-:Y:S01]  /*3b70*/  SHF.R.S32.HI R5, RZ, 0x1f, R2 ;  /* 0x0000001fff057819 */ /* 0x000fe20000011402 */
[----:B------:R-:W-:-:S03]  /*3b80*/  IMAD R226, R3, 0x2, R225 ;  /* 0x0000000203e27824 */ /* 0x000fc600078e02e1 */
[----:B------:R-:W-:-:S04]  /*3b90*/  LEA.HI R5, R5, R2, RZ, 0x2 ;  /* 0x0000000205057211 */ /* 0x000fc800078f10ff */
[----:B------:R-:W-:-:S05]  /*3ba0*/  LOP3.LUT R5, R5, 0x7ffffffc, RZ, 0xc0, !PT ;  /* 0x7ffffffc05057812 */ /* 0x000fca00078ec0ff */
[----:B------:R-:W-:-:S04]  /*3bb0*/  IMAD.IADD R2, R2, 0x1, -R5 ;  /* 0x0000000102027824 */ /* 0x000fc800078e0a05 */
[----:B------:R-:W-:-:S05]  /*3bc0*/  IMAD R2, R2, -0x2, R6 ;  /* 0xfffffffe02027824 */ /* 0x000fca00078e0206 */
[C---:B------:R-:W-:Y:S02]  /*3bd0*/  ISETP.GT.AND P4, PT, R2.reuse, RZ, PT ;  /* 0x000000ff0200720c */ /* 0x040fe40003f84270 */
[C---:B------:R-:W-:Y:S02]  /*3be0*/  ISETP.GT.AND P3, PT, R2.reuse, 0x1, PT ;  /* 0x000000010200780c */ /* 0x040fe40003f64270 */
[----:B------:R-:W-:Y:S02]  /*3bf0*/  ISETP.GT.AND P1, PT, R2, 0x8, PT ;  /* 0x000000080200780c */ /* 0x000fe40003f24270 */
[----:B------:R-:W-:Y:S02]  /*3c00*/  FSEL R10, R189, -INF , P4 ;  /* 0xff800000bd0a7808 */ /* 0x000fe40002000000 */
[----:B------:R-:W-:Y:S02]  /*3c10*/  FSEL R11, R188, -INF , P3 ;  /* 0xff800000bc0b7808 */ /* 0x000fe40001800000 */
[----:B------:R-:W-:-:S02]  /*3c20*/  ISETP.GT.AND P6, PT, R2, 0x9, PT ;  /* 0x000000090200780c */ /* 0x000fc40003fc4270 */
[----:B------:R-:W-:Y:S02]  /*3c30*/  FSEL R12, R183, -INF , P1 ;  /* 0xff800000b70c7808 */ /* 0x000fe40000800000 */
[----:B------:R-:W-:Y:S02]  /*3c40*/  FMNMX.FTZ R70, R10, R11, !PT ;  /* 0x0000000b0a467209 */ /* 0x000fe40007810000 */
[----:B------:R-:W-:Y:S02]  /*3c50*/  ISETP.GT.AND P5, PT, R2, 0x10, PT ;  /* 0x000000100200780c */ /* 0x000fe40003fa4270 */
[----:B------:R-:W-:Y:S02]  /*3c60*/  FSEL R13, R182, -INF , P6 ;  /* 0xff800000b60d7808 */ /* 0x000fe40003000000 */
[----:B------:R-:W-:Y:S02]  /*3c70*/  FMNMX.FTZ R70, R12, R70, !PT ;  /* 0x000000460c467209 */ /* 0x000fe40007810000 */
[----:B------:R-:W-:-:S02]  /*3c80*/  FSEL R21, R180, -INF , P4 ;  /* 0xff800000b4157808 */ /* 0x000fc40002000000 */
        /* <DEDUP_REMOVED lines=28> */
[----:B------:R-:W-:Y:S02]  /*3e50*/  FSEL R116, R159, -INF , P6 ;  /* 0xff8000009f747808 */ /* 0x000fe40003000000 */
[----:B------:R-:W-:-:S02]  /*3e60*/  FMNMX.FTZ R70, R31, R70, !PT ;  /* 0x000000461f467209 */ /* 0x000fc40007810000 */
[----:B------:R-:W-:Y:S02]  /*3e70*/  FSEL R92, R165, -INF , P4 ;  /* 0xff800000a55c7808 */ /* 0x000fe40002000000 */
[----:B------:R-:W-:Y:S02]  /*3e80*/  FSEL R45, R168, -INF , P4 ;  /* 0xff800000a82d7808 */ /* 0x000fe40002000000 */
[----:B------:R-:W-:Y:S02]  /*3e90*/  FSEL R99, R170, -INF , P4 ;  /* 0xff800000aa637808 */ /* 0x000fe40002000000 */
[----:B------:R-:W-:Y:S02]  /*3ea0*/  FSEL R112, R113, -INF , P6 ;  /* 0xff80000071707808 */ /* 0x000fe40003000000 */
[----:B------:R-:W-:Y:S02]  /*3eb0*/  ISETP.GT.AND P4, PT, R2, 0x28, PT ;  /* 0x000000280200780c */ /* 0x000fe40003f84270 */
[----:B------:R-:W-:-:S02]  /*3ec0*/  FSEL R113, R117, -INF , P5 ;  /* 0xff80000075717808 */ /* 0x000fc40002800000 */
[----:B------:R-:W-:Y:S02]  /*3ed0*/  FSEL R117, R160, -INF , P5 ;  /* 0xff800000a0757808 */ /* 0x000fe40002800000 */
[----:B------:R-:W-:Y:S02]  /*3ee0*/  FMNMX.FTZ R70, R116, R70, !PT ;  /* 0x0000004674467209 */ /* 0x000fe40007810000 */
[----:B------:R-:W-:Y:S02]  /*3ef0*/  FSEL R96, R157, -INF , P3 ;  /* 0xff8000009d607808 */ /* 0x000fe40001800000 */
[----:B------:R-:W-:Y:S02]  /*3f00*/  FSEL R46, R162, -INF , P3 ;  /* 0xff800000a22e7808 */ /* 0x000fe40001800000 */
[----:B------:R-:W-:Y:S02]  /*3f10*/  FSEL R104, R164, -INF , P3 ;  /* 0xff800000a4687808 */ /* 0x000fe40001800000 */
[----:B------:R-:W-:-:S02]  /*3f20*/  FSEL R110, R118, -INF , P4 ;  /* 0xff800000766e7808 */ /* 0x000fc40002000000 */
[----:B------:R-:W-:Y:S02]  /*3f30*/  ISETP.GT.AND P3, PT, R2, 0x29, PT ;  /* 0x000000290200780c */ /* 0x000fe40003f64270 */
[----:B------:R-:W-:Y:S02]  /*3f40*/  FSEL R118, R149, -INF , P4 ;  /* 0xff80000095767808 */ /* 0x000fe40002000000 */
[----:B------:R-:W-:Y:S02]  /*3f50*/  FMNMX.FTZ R70, R117, R70, !PT ;  /* 0x0000004675467209 */ /* 0x000fe40007810000 */
[----:B------:R-:W-:Y:S02]  /*3f60*/  FSEL R97, R158, -INF , P1 ;  /* 0xff8000009e617808 */ /* 0x000fe40000800000 */
[----:B------:R-:W-:Y:S02]  /*3f70*/  FSEL R47, R161, -INF , P1 ;  /* 0xff800000a12f7808 */ /* 0x000fe40000800000 */
[----:B------:R-:W-:-:S02]  /*3f80*/  FSEL R105, R163, -INF , P1 ;  /* 0xff800000a3697808 */ /* 0x000fc40000800000 */
[----:B------:R-:W-:Y:S02]  /*3f90*/  ISETP.GT.AND P1, PT, R2, 0x30, PT ;  /* 0x000000300200780c */ /* 0x000fe40003f24270 */
[----:B------:R-:W-:Y:S02]  /*3fa0*/  FSEL R124, R152, -INF , P3 ;  /* 0xff800000987c7808 */ /* 0x000fe40001800000 */
[----:B------:R-:W-:Y:S02]  /*3fb0*/  FMNMX.FTZ R70, R118, R70, !PT ;  /* 0x0000004676467209 */ /* 0x000fe40007810000 */
[----:B------:R-:W-:Y:S02]  /*3fc0*/  FSEL R125, R155, -INF , P6 ;  /* 0xff8000009b7d7808 */ /* 0x000fe40003000000 */
[----:B------:R-:W-:Y:S02]  /*3fd0*/  ISETP.GT.AND P6, PT, R2, 0x31, PT ;  /* 0x000000310200780c */ /* 0x000fe40003fc4270 */
[----:B------:R-:W-:-:S02]  /*3fe0*/  FSEL R129, R142, -INF , P1 ;  /* 0xff8000008e817808 */ /* 0x000fc40000800000 */
[----:B------:R-:W-:Y:S02]  /*3ff0*/  FMNMX.FTZ R70, R124, R70, !PT ;  /* 0x000000467c467209 */ /* 0x000fe40007810000 */
[----:B------:R-:W-:Y:S02]  /*4000*/  FSEL R109, R153, -INF , P5 ;  /* 0xff800000996d7808 */ /* 0x000fe40002800000 */
[----:B------:R-:W-:Y:S02]  /*4010*/  FSEL R126, R154, -INF , P5 ;  /* 0xff8000009a7e7808 */ /* 0x000fe40002800000 */
[----:B------:R-:W-:Y:S02]  /*4020*/  ISETP.GT.AND P5, PT, R2, 0x38, PT ;  /* 0x000000380200780c */ /* 0x000fe40003fa4270 */
        /* <DEDUP_REMOVED lines=52> */
[----:B------:R-:W-:Y:S02]  /*4370*/  FSEL R222, R68, -INF , P1 ;  /* 0xff80000044de7808 */ /* 0x000fe40000800000 */
[----:B------:R-:W-:Y:S02]  /*4380*/  ISETP.GT.AND P4, PT, R2, 0x59, PT ;  /* 0x000000590200780c */ /* 0x000fe40003f84270 */
        /* <DEDUP_REMOVED lines=10> */
[C---:B------:R-:W-:Y:S02]  /*4430*/  ISETP.GT.AND P5, PT, R2.reuse, 0x61, PT ;  /* 0x000000610200780c */ /* 0x040fe40003fa4270 */
[----:B------:R-:W-:Y:S02]  /*4440*/  FSEL R196, R33, -INF , P6 ;  /* 0xff80000021c47808 */ /* 0x000fe40003000000 */
[----:B------:R-:W-:Y:S02]  /*4450*/  FMNMX.FTZ R70, R223, R70, !PT ;  /* 0x00000046df467209 */ /* 0x000fe40007810000 */
[----:B------:R-:W-:Y:S01]  /*4460*/  ISETP.GT.AND P4, PT, R2, 0x68, PT ;  /* 0x000000680200780c */ /* 0x000fe20003f84270 */
[----:B------:R-:W-:Y:S01]  /*4470*/  IMAD.MOV.U32 R4, RZ, RZ, R196 ;  /* 0x000000ffff047224 */ /* 0x000fe200078e00c4 */
[----:B------:R-:W-:-:S02]  /*4480*/  FSEL R197, R32, -INF , P5 ;  /* 0xff80000020c57808 */ /* 0x000fc40002800000 */
[----:B------:R-:W-:Y:S02]  /*4490*/  FMNMX.FTZ R70, R196, R70, !PT ;  /* 0x00000046c4467209 */ /* 0x000fe40007810000 */
[----:B------:R-:W-:Y:S02]  /*44a0*/  FSEL R178, R79, -INF , P3 ;  /* 0xff8000004fb27808 */ /* 0x000fe40001800000 */
[----:B------:R-:W-:Y:S02]  /*44b0*/  FSEL R172, R77, -INF , P3 ;  /* 0xff8000004dac7808 */ /* 0x000fe40001800000 */
[----:B------:R-:W-:Y:S02]  /*44c0*/  FSEL R249, R73, -INF , P3 ;  /* 0xff80000049f97808 */ /* 0x000fe40001800000 */
[----:B------:R-:W-:Y:S02]  /*44d0*/  ISETP.GT.AND P3, PT, R2, 0x69, PT ;  /* 0x000000690200780c */ /* 0x000fe40003f64270 */
[----:B------:R-:W-:-:S02]  /*44e0*/  FSEL R195, R17, -INF , P4 ;  /* 0xff80000011c37808 */ /* 0x000fc40002000000 */
[----:B------:R-:W-:Y:S02]  /*44f0*/  FMNMX.FTZ R70, R197, R70, !PT ;  /* 0x00000046c5467209 */ /* 0x000fe40007810000 */
[----:B------:R-:W-:Y:S02]  /*4500*/  FSEL R187, R16, -INF , P3 ;  /* 0xff80000010bb7808 */ /* 0x000fe40001800000 */
[----:B------:R-:W-:Y:S02]  /*4510*/  FMNMX.FTZ R70, R195, R70, !PT ;  /* 0x00000046c3467209 */ /* 0x000fe40007810000 */
[----:B------:R-:W-:Y:S02]  /*4520*/  FMNMX.FTZ R68, R15, R18, !PT ;  /* 0x000000120f447209 */ /* 0x000fe40007810000 */
[----:B------:R-:W-:Y:S02]  /*4530*/  FMNMX.FTZ R70, R187, R70, !PT ;  /* 0x00000046bb467209 */ /* 0x000fe40007810000 */
[----:B------:R-:W-:-:S02]  /*4540*/  FMNMX.FTZ R68, R19, R68, !PT ;  /* 0x0000004413447209 */ /* 0x000fc40007810000 */
[----:B------:R-:W-:Y:S01]  /*4550*/  FSEL R176, R66, -INF , P1 ;  /* 0xff80000042b07808 */ /* 0x000fe20000800000 */
[----:B------:R-:W1:Y:S01]  /*4560*/  SHFL.BFLY PT, R5, R70, 0x2, 0x1f ;  /* 0x0c401f0046057f89 */ /* 0x000e6200000e0000 */
[----:B------:R-:W-:Y:S02]  /*4570*/  FMNMX.FTZ R68, R20, R68, !PT ;  /* 0x0000004414447209 */ /* 0x000fe40007810000 */
[----:B------:R-:W-:Y:S02]  /*4580*/  FSEL R171, R64, -INF , P1 ;  /* 0xff80000040ab7808 */ /* 0x000fe40000800000 */
[----:B------:R-:W-:Y:S02]  /*4590*/  FMNMX.FTZ R68, R44, R68, !PT ;  /* 0x000000442c447209 */ /* 0x000fe40007810000 */
[----:B------:R-:W-:Y:S02]  /*45a0*/  FSEL R245, R60, -INF , P1 ;  /* 0xff8000003cf57808 */ /* 0x000fe40000800000 */
[----:B------:R-:W-:-:S02]  /*45b0*/  FMNMX.FTZ R68, R45, R68, !PT ;  /* 0x000000442d447209 */ /* 0x000fc40007810000 */
[----:B------:R-:W-:Y:S02]  /*45c0*/  FMNMX.FTZ R6, R40, R41, !PT ;  /* 0x0000002928067209 */ /* 0x000fe40007810000 */
[----:B------:R-:W-:Y:S02]  /*45d0*/  FMNMX.FTZ R68, R46, R68, !PT ;  /* 0x000000442e447209 */ /* 0x000fe40007810000 */
[----:B------:R-:W-:Y:S02]  /*45e0*/  FSEL R179, R34, -INF , P6 ;  /* 0xff80000022b37808 */ /* 0x000fe40003000000 */
[----:B------:R-:W-:Y:S02]  /*45f0*/  FMNMX.FTZ R68, R47, R68, !PT ;  /* 0x000000442f447209 */ /* 0x000fe40007810000 */
[----:B------:R-:W-:Y:S02]  /*4600*/  FSEL R182, R35, -INF , P5 ;  /* 0xff80000023b67808 */ /* 0x000fe40002800000 */
[----:B------:R-:W-:Y:S01]  /*4610*/  FMNMX.FTZ R68, R108, R68, !PT ;  /* 0x000000446c447209 */ /* 0x000fe20007810000 */
[----:B------:R-:W-:Y:S01]  /*4620*/  LDSM.16.MT88.4 R32, [R225+0x100] ;  /* 0x00010000e120783b */ /* 0x000fe20000004200 */
[----:B------:R-:W-:-:S02]  /*4630*/  FSEL R183, R24, -INF , P4 ;  /* 0xff80000018b77808 */ /* 0x000fc40002000000 */
[----:B-1----:R-:W-:Y:S02]  /*4640*/  FMNMX.FTZ R70, R70, R5, !PT ;  /* 0x0000000546467209 */ /* 0x002fe40007810000 */
[----:B------:R-:W-:Y:S02]  /*4650*/  FMNMX.FTZ R68, R109, R68, !PT ;  /* 0x000000446d447209 */ /* 0x000fe40007810000 */
[----:B------:R-:W-:Y:S01]  /*4660*/  FSEL R208, R25, -INF , P3 ;  /* 0xff80000019d07808 */ /* 0x000fe20001800000 */
[----:B------:R-:W1:Y:S01]  /*4670*/  SHFL.BFLY PT, R5, R70, 0x1, 0x1f ;  /* 0x0c201f0046057f89 */ /* 0x000e6200000e0000 */
[----:B------:R-:W-:Y:S02]  /*4680*/  FMNMX.FTZ R68, R110, R68, !PT ;  /* 0x000000446e447209 */ /* 0x000fe40007810000 */
[----:B------:R-:W-:Y:S02]  /*4690*/  FSEL R181, R37, -INF , P6 ;  /* 0xff80000025b57808 */ /* 0x000fe40003000000 */
[----:B------:R-:W-:-:S02]  /*46a0*/  FMNMX.FTZ R68, R111, R68, !PT ;  /* 0x000000446f447209 */ /* 0x000fc40007810000 */
[----:B------:R-:W-:Y:S02]  /*46b0*/  FSEL R180, R36, -INF , P5 ;  /* 0xff80000024b47808 */ /* 0x000fe40002800000 */
[----:B------:R-:W-:Y:S02]  /*46c0*/  FMNMX.FTZ R68, R131, R68, !PT ;  /* 0x0000004483447209 */ /* 0x000fe40007810000 */
[----:B------:R-:W-:Y:S02]  /*46d0*/  FSEL R209, R27, -INF , P4 ;  /* 0xff8000001bd17808 */ /* 0x000fe40002000000 */
[----:B------:R-:W-:Y:S02]  /*46e0*/  FMNMX.FTZ R68, R132, R68, !PT ;  /* 0x0000004484447209 */ /* 0x000fe40007810000 */
[----:B------:R-:W-:Y:S02]  /*46f0*/  FSEL R221, R26, -INF , P3 ;  /* 0xff8000001add7808 */ /* 0x000fe40001800000 */
[----:B------:R-:W-:Y:S01]  /*4700*/  FMNMX.FTZ R68, R133, R68, !PT ;  /* 0x0000004485447209 */ /* 0x000fe20007810000 */
[----:B------:R-:W-:Y:S01]  /*4710*/  LDSM.16.MT88.4 R24, [R227+0x100] ;  /* 0x00010000e318783b */ /* 0x000fe20000004200 */
[----:B------:R-:W-:-:S02]  /*4720*/  FSEL R219, R49, -INF , P6 ;  /* 0xff80000031db7808 */ /* 0x000fc40003000000 */
[----:B------:R-:W-:Y:S02]  /*4730*/  FMNMX.FTZ R68, R134, R68, !PT ;  /* 0x0000004486447209 */ /* 0x000fe40007810000 */
[----:B------:R-:W-:Y:S02]  /*4740*/  FSEL R215, R48, -INF , P5 ;  /* 0xff80000030d77808 */ /* 0x000fe40002800000 */
[----:B-1----:R-:W-:Y:S02]  /*4750*/  FMNMX.FTZ R70, R70, R5, !PT ;  /* 0x0000000546467209 */ /* 0x002fe40007810000 */
[----:B------:R-:W-:Y:S02]  /*4760*/  FMNMX.FTZ R5, R21, R22, !PT ;  /* 0x0000001615057209 */ /* 0x000fe40007810000 */
[----:B------:R-:W-:Y:S01]  /*4770*/  FMNMX.FTZ R68, R152, R68, !PT ;  /* 0x0000004498447209 */ /* 0x000fe20007810000 */
[----:B------:R-:W-:Y:S01]  /*4780*/  FMUL.FTZ R7, R70, c[0x0][0x2d0] ;  /* 0x0000b40046077a20 */ /* 0x000fe20000410000 */
[----:B------:R-:W-:-:S02]  /*4790*/  FMNMX.FTZ R5, R23, R5, !PT ;  /* 0x0000000517057209 */ /* 0x000fc40007810000 */
[----:B------:R-:W-:Y:S02]  /*47a0*/  FSETP.NEU.FTZ.AND P1, PT, R70, -INF , PT ;  /* 0xff8000004600780b */ /* 0x000fe40003f3d000 */
[----:B------:R-:W-:Y:S02]  /*47b0*/  FMNMX.FTZ R5, R28, R5, !PT ;  /* 0x000000051c057209 */ /* 0x000fe40007810000 */
[----:B------:R-:W-:Y:S02]  /*47c0*/  FMNMX.FTZ R68, R153, R68, !PT ;  /* 0x0000004499447209 */ /* 0x000fe40007810000 */
[----:B------:R-:W-:Y:S02]  /*47d0*/  FMNMX.FTZ R5, R71, R5, !PT ;  /* 0x0000000547057209 */ /* 0x000fe40007810000 */
[----:B------:R-:W-:Y:S02]  /*47e0*/  FSEL R7, R7, RZ, P1 ;  /* 0x000000ff07077208 */ /* 0x000fe40000800000 */
[----:B------:R-:W-:-:S02]  /*47f0*/  FMNMX.FTZ R5, R92, R5, !PT ;  /* 0x000000055c057209 */ /* 0x000fc40007810000 */
[----:B------:R-:W-:Y:S01]  /*4800*/  ISETP.GT.AND P1, PT, R2, 0x59, PT ;  /* 0x000000590200780c */ /* 0x000fe20003f24270 */
[----:B------:R-:W-:Y:S01]  /*4810*/  FFMA.FTZ R4, R4, c[0x0][0x2d0], -R7 ;  /* 0x0000b40004047a23 */ /* 0x000fe20000010807 */
        /* <DEDUP_REMOVED lines=9> */
[----:B------:R-:W-:Y:S02]  /*48b0*/  FSEL R164, R65, -INF , P1 ;  /* 0xff80000041a47808 */ /* 0x000fe40000800000 */
        /* <DEDUP_REMOVED lines=26> */
[----:B------:R-:W-:Y:S02]  /*4a60*/  FSEL R165, R52, -INF , P1 ;  /* 0xff80000034a57808 */ /* 0x000fe40000800000 */
[----:B------:R-:W-:Y:S01]  /*4a70*/  FMNMX.FTZ R2, R176, R2, !PT ;  /* 0x00000002b0027209 */ /* 0x000fe20007810000 */
[----:B------:R-:W1:Y:S01]  /*4a80*/  SHFL.BFLY PT, R6, R68, 0x2, 0x1f ;  /* 0x0c401f0044067f89 */ /* 0x000e6200000e0000 */
        /* <DEDUP_REMOVED lines=11> */
[----:B------:R-:W-:Y:S01]  /*4b40*/  FSEL R170, R56, -INF , P1 ;  /* 0xff80000038aa7808 */ /* 0x000fe20000800000 */
[----:B------:R-:W2:Y:S01]  /*4b50*/  SHFL.BFLY PT, R8, R2, 0x2, 0x1f ;  /* 0x0c401f0002087f89 */ /* 0x000ea200000e0000 */
[----:B------:R-:W-:Y:S02]  /*4b60*/  FMNMX.FTZ R5, R166, R5, !PT ;  /* 0x00000005a6057209 */ /* 0x000fe40007810000 */
[----:B-1----:R-:W-:Y:S01]  /*4b70*/  FMNMX.FTZ R68, R68, R6, !PT ;  /* 0x0000000644447209 */ /* 0x002fe20007810000 */
[----:B------:R-:W-:Y:S01]  /*4b80*/  FFMA.FTZ R6, R10, c[0x0][0x2d0], -R7 ;  /* 0x0000b4000a067a23 */ /* 0x000fe20000010807 */
[----:B------:R-:W-:-:S02]  /*4b90*/  FMNMX.FTZ R5, R167, R5, !PT ;  /* 0x00000005a7057209 */ /* 0x000fc40007810000 */
[----:B------:R-:W-:Y:S01]  /*4ba0*/  FSEL R210, R39, -INF , P4 ;  /* 0xff80000027d27808 */ /* 0x000fe20002000000 */
[----:B------:R-:W1:Y:S01]  /*4bb0*/  SHFL.BFLY PT, R9, R68, 0x1, 0x1f ;  /* 0x0c201f0044097f89 */ /* 0x000e6200000e0000 */
[----:B------:R-:W-:Y:S01]  /*4bc0*/  FMNMX.FTZ R5, R169, R5, !PT ;  /* 0x00000005a9057209 */ /* 0x000fe20007810000 */
[----:B------:R3:W-:Y:S01]  /*4bd0*/  MUFU.EX2 R243, R6 ;  /* 0x0000000600f37308 */ /* 0x0007e20000000800 */
[----:B------:R-:W-:Y:S02]  /*4be0*/  FSEL R207, R38, -INF , P3 ;  /* 0xff80000026cf7808 */ /* 0x000fe40001800000 */
[----:B------:R-:W-:Y:S01]  /*4bf0*/  FMNMX.FTZ R5, R250, R5, !PT ;  /* 0x00000005fa057209 */ /* 0x000fe20007810000 */
[----:B------:R-:W-:Y:S03]  /*4c00*/  LDSM.16.MT88.4 R36, [R226+0x100] ;  /* 0x00010000e224783b */ /* 0x000fe60000004200 */
[----:B------:R-:W-:-:S02]  /*4c10*/  FMNMX.FTZ R5, R249, R5, !PT ;  /* 0x00000005f9057209 */ /* 0x000fc40007810000 */
[----:B--2---:R-:W-:Y:S01]  /*4c20*/  FMNMX.FTZ R2, R2, R8, !PT ;  /* 0x0000000802027209 */ /* 0x004fe20007810000 */
[----:B---3--:R-:W-:-:S04]  /*4c30*/  FFMA.FTZ R6, R11, c[0x0][0x2d0], -R7 ;  /* 0x0000b4000b067a23 */ /* 0x008fc80000010807 */
[----:B------:R-:W2:Y:S01]  /*4c40*/  SHFL.BFLY PT, R11, R2, 0x1, 0x1f ;  /* 0x0c201f00020b7f89 */ /* 0x000ea200000e0000 */
[----:B------:R3:W4:Y:S01]  /*4c50*/  MUFU.EX2 R242, R6 ;  /* 0x0000000600f27308 */ /* 0x0007220000000800 */
[----:B-1----:R-:W-:-:S04]  /*4c60*/  FMNMX.FTZ R68, R68, R9, !PT ;  /* 0x0000000944447209 */ /* 0x002fc80007810000 */
[C---:B------:R-:W-:Y:S01]  /*4c70*/  FSETP.NEU.FTZ.AND P1, PT, R68.reuse, -INF , PT ;  /* 0xff8000004400780b */ /* 0x040fe20003f3d000 */
[----:B------:R-:W-:Y:S01]  /*4c80*/  FMUL.FTZ R9, R68, c[0x0][0x2d0] ;  /* 0x0000b40044097a20 */ /* 0x000fe20000410000 */
[----:B---3--:R-:W-:Y:S01]  /*4c90*/  FMNMX.FTZ R6, R245, R5, !PT ;  /* 0x00000005f5067209 */ /* 0x008fe20007810000 */
[--C-:B------:R-:W-:Y:S01]  /*4ca0*/  FFMA.FTZ R5, R12, c[0x0][0x2d0], -R7.reuse ;  /* 0x0000b4000c057a23 */ /* 0x100fe20000010807 */
[----:B----4-:R-:W-:Y:S02]  /*4cb0*/  F2FP.PACK_AB R12, R242, R243 ;  /* 0x000000f3f20c723e */ /* 0x010fe400000000ff */
[----:B------:R-:W-:Y:S01]  /*4cc0*/  FMNMX.FTZ R6, R170, R6, !PT ;  /* 0x00000006aa067209 */ /* 0x000fe20007810000 */
[----:B------:R1:W-:Y:S01]  /*4cd0*/  MUFU.EX2 R201, R5 ;  /* 0x0000000500c97308 */ /* 0x0003e20000000800 */
[----:B--2---:R-:W-:Y:S02]  /*4ce0*/  FMNMX.FTZ R2, R2, R11, !PT ;  /* 0x0000000b02027209 */ /* 0x004fe40007810000 */
[----:B-1----:R-:W-:Y:S01]  /*4cf0*/  FMNMX.FTZ R5, R219, R6, !PT ;  /* 0x00000006db057209 */ /* 0x002fe20007810000 */
[----:B------:R-:W-:-:S03]  /*4d00*/  FFMA.FTZ R6, R13, c[0x0][0x2d0], -R7 ;  /* 0x0000b4000d067a23 */ /* 0x000fc60000010807 */
[----:B------:R-:W-:Y:S01]  /*4d10*/  FMNMX.FTZ R5, R215, R5, !PT ;  /* 0x00000005d7057209 */ /* 0x000fe20007810000 */
[----:B------:R1:W2:Y:S03]  /*4d20*/  MUFU.EX2 R190, R6 ;  /* 0x0000000600be7308 */ /* 0x0002a60000000800 */
[----:B------:R-:W-:Y:S01]  /*4d30*/  FMNMX.FTZ R8, R210, R5, !PT ;  /* 0x00000005d2087209 */ /* 0x000fe20007810000 */
[----:B------:R-:W-:-:S03]  /*4d40*/  FFMA.FTZ R5, R14, c[0x0][0x2d0], -R7 ;  /* 0x0000b4000e057a23 */ /* 0x000fc60000010807 */
[----:B------:R-:W-:Y:S01]  /*4d50*/  FMNMX.FTZ R8, R207, R8, !PT ;  /* 0x00000008cf087209 */ /* 0x000fe20007810000 */
[----:B------:R3:W-:Y:S04]  /*4d60*/  MUFU.EX2 R200, R5 ;  /* 0x0000000500c87308 */ /* 0x0007e80000000800 */
[----:B------:R-:W4:Y:S01]  /*4d70*/  SHFL.BFLY PT, R10, R8, 0x2, 0x1f ;  /* 0x0c401f00080a7f89 */ /* 0x000f2200000e0000 */
[----:B-1----:R-:W-:Y:S02]  /*4d80*/  FSEL R6, R9, RZ, P1 ;  /* 0x000000ff09067208 */ /* 0x002fe40000800000 */
[----:B------:R-:W-:Y:S02]  /*4d90*/  FSETP.NEU.FTZ.AND P1, PT, R2, -INF , PT ;  /* 0xff8000000200780b */ /* 0x000fe40003f3d000 */
[----:B--2---:R-:W-:Y:S01]  /*4da0*/  F2FP.PACK_AB R14, R190, R201 ;  /* 0x000000c9be0e723e */ /* 0x004fe200000000ff */
[----:B------:R-:W-:-:S02]  /*4db0*/  FFMA.FTZ R9, R19, c[0x0][0x2d0], -R6 ;  /* 0x0000b40013097a23 */ /* 0x000fc40000010806 */
[--C-:B---3--:R-:W-:Y:S02]  /*4dc0*/  FFMA.FTZ R5, R15, c[0x0][0x2d0], -R6.reuse ;  /* 0x0000b4000f057a23 */ /* 0x108fe40000010806 */
[----:B------:R1:W-:Y:S08]  /*4dd0*/  MUFU.EX2 R185, R9 ;  /* 0x0000000900b97308 */ /* 0x0003f00000000800 */
[----:B------:R2:W-:Y:S01]  /*4de0*/  MUFU.EX2 R202, R5 ;  /* 0x0000000500ca7308 */ /* 0x0005e20000000800 */
[----:B----4-:R-:W-:Y:S01]  /*4df0*/  FMNMX.FTZ R8, R8, R10, !PT ;  /* 0x0000000a08087209 */ /* 0x010fe20007810000 */
[----:B-1----:R-:W-:-:S06]  /*4e00*/  FFMA.FTZ R9, R20, c[0x0][0x2d0], -R6 ;  /* 0x0000b40014097a23 */ /* 0x002fcc0000010806 */
[----:B------:R-:W1:Y:S01]  /*4e10*/  MUFU.EX2 R189, R9 ;  /* 0x0000000900bd7308 */ /* 0x000e620000000800 */
[----:B--2---:R-:W-:Y:S02]  /*4e20*/  FFMA.FTZ R5, R18, c[0x0][0x2d0], -R6 ;  /* 0x0000b40012057a23 */ /* 0x004fe40000010806 */
[----:B------:R-:W-:Y:S05]  /*4e30*/  LDSM.16.MT88.4 R16, [R224+0x100] ;  /* 0x00010000e010783b */ /* 0x000fea0000004200 */
[----:B------:R2:W3:Y:S01]  /*4e40*/  MUFU.EX2 R145, R5 ;  /* 0x0000000500917308 */ /* 0x0004e20000000800 */
[----:B-1----:R-:W-:Y:S01]  /*4e50*/  F2FP.PACK_AB R10, R189, R185 ;  /* 0x000000b9bd0a723e */ /* 0x002fe200000000ff */
[----:B--2---:R-:W-:-:S05]  /*4e60*/  FMUL.FTZ R5, R2, c[0x0][0x2d0] ;  /* 0x0000b40002057a20 */ /* 0x004fca0000410000 */
[----:B------:R-:W-:-:S05]  /*4e70*/  FSEL R5, R5, RZ, P1 ;  /* 0x000000ff05057208 */ /* 0x000fca0000800000 */
[--C-:B------:R-:W-:Y:S02]  /*4e80*/  FFMA.FTZ R9, R21, c[0x0][0x2d0], -R5.reuse ;  /* 0x0000b40015097a23 */ /* 0x100fe40000010805 */
[--C-:B------:R-:W-:Y:S02]  /*4e90*/  FFMA.FTZ R0, R22, c[0x0][0x2d0], -R5.reuse ;  /* 0x0000b40016007a23 */ /* 0x100fe40000010805 */
[----:B------:R1:W-:Y:S08]  /*4ea0*/  MUFU.EX2 R191, R9 ;  /* 0x0000000900bf7308 */ /* 0x0003f00000000800 */
[----:B------:R2:W4:Y:S01]  /*4eb0*/  MUFU.EX2 R244, R0 ;  /* 0x0000000000f47308 */ /* 0x0005220000000800 */
[----:B-1----:R-:W1:Y:S01]  /*4ec0*/  SHFL.BFLY PT, R9, R8, 0x1, 0x1f ;  /* 0x0c201f0008097f89 */ /* 0x002e6200000e0000 */
[----:B--2---:R-:W-:-:S03]  /*4ed0*/  FFMA.FTZ R0, R23, c[0x0][0x2d0], -R5 ;  /* 0x0000b40017007a23 */ /* 0x004fc60000010805 */
[----:B------:R-:W2:Y:S03]  /*4ee0*/  LDSM.16.MT88.4 R20, [R224+0x900] ;  /* 0x00090000e014783b */ /* 0x000ea60000004200 */
[----:B------:R5:W-:Y:S01]  /*4ef0*/  MUFU.EX2 R248, R0 ;  /* 0x0000000000f87308 */ /* 0x000be20000000800 */
[----:B-1----:R-:W-:Y:S02]  /*4f00*/  FMNMX.FTZ R69, R8, R9, !PT ;  /* 0x0000000908457209 */ /* 0x002fe40007810000 */
[----:B---3--:R-:W-:Y:S01]  /*4f10*/  F2FP.PACK_AB R8, R145, R202 ;  /* 0x000000ca9108723e */ /* 0x008fe200000000ff */
[----:B-----5:R-:W-:Y:S01]  /*4f20*/  FFMA.FTZ R0, R28, c[0x0][0x2d0], -R5 ;  /* 0x0000b4001c007a23 */ /* 0x020fe20000010805 */
[C---:B------:R-:W-:Y:S01]  /*4f30*/  FSETP.NEU.FTZ.AND P1, PT, R69.reuse, -INF , PT ;  /* 0xff8000004500780b */ /* 0x040fe20003f3d000 */
[----:B------:R-:W-:Y:S01]  /*4f40*/  FMUL.FTZ R3, R69, c[0x0][0x2d0] ;  /* 0x0000b40045037a20 */ /* 0x000fe20000410000 */
[----:B----4-:R-:W-:Y:S01]  /*4f50*/  F2FP.PACK_AB R9, R244, R191 ;  /* 0x000000bff409723e */ /* 0x010fe200000000ff */
[----:B------:R1:W3:Y:S02]  /*4f60*/  MUFU.EX2 R194, R0 ;  /* 0x0000000000c27308 */ /* 0x0002e40000000800 */
[----:B-1----:R-:W-:Y:S01]  /*4f70*/  FFMA.FTZ R0, R29, c[0x0][0x2d0], -R7 ;  /* 0x0000b4001d007a23 */ /* 0x002fe20000010807 */
[----:B---3--:R-:W-:-:S05]  /*4f80*/  F2FP.PACK_AB R11, R194, R248 ;  /* 0x000000f8c20b723e */ /* 0x008fca00000000ff */
[----:B------:R1:W-:Y:S02]  /*4f90*/  MUFU.EX2 R147, R0 ;  /* 0x0000000000937308 */ /* 0x0003e40000000800 */
[C---:B------:R-:W-:Y:S08]  /*4fa0*/  HMMA.16816.F32 R80, R8.reuse, R16, RZ ;  /* 0x000000100850723c */ /* 0x040ff000000018ff */
[----:B------:R-:W-:Y:S01]  /*4fb0*/  HMMA.16816.F32 R60, R8, R18, RZ ;  /* 0x00000012083c723c */ /* 0x000fe200000018ff */
[----:B-1----:R-:W-:-:S04]  /*4fc0*/  FFMA.FTZ R0, R30, c[0x0][0x2d0], -R7 ;  /* 0x0000b4001e007a23 */ /* 0x002fc80000010807 */
[----:B------:R1:W-:Y:S03]  /*4fd0*/  MUFU.EX2 R193, R0 ;  /* 0x0000000000c17308 */ /* 0x0003e60000000800 */
[C---:B------:R-:W-:Y:S08]  /*4fe0*/  HMMA.16816.F32 R76, R8.reuse, R24, RZ ;  /* 0x00000018084c723c */ /* 0x040ff000000018ff */
[----:B------:R-:W-:Y:S01]  /*4ff0*/  HMMA.16816.F32 R56, R8, R26, RZ ;  /* 0x0000001a0838723c */ /* 0x000fe200000018ff */
[----:B-1----:R-:W-:Y:S01]  /*5000*/  FSEL R0, R3, RZ, P1 ;  /* 0x000000ff03007208 */ /* 0x002fe20000800000 */
[----:B------:R-:W-:-:S06]  /*5010*/  FFMA.FTZ R3, R31, c[0x0][0x2d0], -R7 ;  /* 0x0000b4001f037a23 */ /* 0x000fcc0000010807 */
[C---:B------:R-:W-:Y:S01]  /*5020*/  HMMA.16816.F32 R72, R8.reuse, R32, RZ ;  /* 0x000000200848723c */ /* 0x040fe200000018ff */
[----:B------:R-:W1:Y:S01]  /*5030*/  LDSM.16.MT88.4 R28, [R226+0x900] ;  /* 0x00090000e21c783b */ /* 0x000e620000004200 */
[----:B------:R3:W-:Y:S06]  /*5040*/  MUFU.EX2 R156, R3 ;  /* 0x00000003009c7308 */ /* 0x0007ec0000000800 */
[C---:B------:R-:W-:Y:S08]  /*5050*/  HMMA.16816.F32 R64, R8.reuse, R36, RZ ;  /* 0x000000240840723c */ /* 0x040ff000000018ff */
[----:B------:R-:W-:Y:S01]  /*5060*/  HMMA.16816.F32 R52, R8, R34, RZ ;  /* 0x000000220834723c */ /* 0x000fe200000018ff */
[----:B---3--:R-:W-:-:S04]  /*5070*/  FFMA.FTZ R3, R40, c[0x0][0x2d0], -R0 ;  /* 0x0000b40028037a23 */ /* 0x008fc80000010800 */
[----:B------:R3:W-:Y:S03]  /*5080*/  MUFU.EX2 R175, R3 ;  /* 0x0000000300af7308 */ /* 0x0007e60000000800 */
[----:B------:R-:W-:Y:S01]  /*5090*/  HMMA.16816.F32 R48, R8, R38, RZ ;  /* 0x000000260830723c */ /* 0x000fe200000018ff */
        /* <DEDUP_REMOVED lines=10> */
[C---:B------:R-:W-:Y:S08]  /*5140*/  HMMA.16816.F32 R84, R12.reuse, R16, RZ ;  /* 0x000000100c54723c */ /* 0x040ff000000018ff */
[----:B------:R-:W-:Y:S01]  /*5150*/  HMMA.16816.F32 R88, R12, R18, RZ ;  /* 0x000000120c58723c */ /* 0x000fe200000018ff */
[----:B------:R-:W4:Y:S01]  /*5160*/  LDSM.16.MT88.4 R16, [R227+0x900] ;  /* 0x00090000e310783b */ /* 0x000f220000004200 */
[----:B---3--:R-:W-:-:S04]  /*5170*/  FFMA.FTZ R3, R45, c[0x0][0x2d0], -R6 ;  /* 0x0000b4002d037a23 */ /* 0x008fc80000010806 */
[----:B------:R3:W5:Y:S02]  /*5180*/  MUFU.EX2 R146, R3 ;  /* 0x0000000300927308 */ /* 0x0007640000000800 */
[C---:B------:R-:W-:Y:S08]  /*5190*/  HMMA.16816.F32 R40, R12.reuse, R32, RZ ;  /* 0x000000200c28723c */ /* 0x040ff000000018ff */
[----:B------:R-:W-:Y:S01]  /*51a0*/  HMMA.16816.F32 R100, R12, R34, RZ ;  /* 0x000000220c64723c */ /* 0x000fe200000018ff */
[----:B---3--:R-:W-:Y:S01]  /*51b0*/  FFMA.FTZ R3, R46, c[0x0][0x2d0], -R6 ;  /* 0x0000b4002e037a23 */ /* 0x008fe20000010806 */
[----:B-----5:R-:W-:-:S06]  /*51c0*/  F2FP.PACK_AB R8, R146, R199 ;  /* 0x000000c79208723e */ /* 0x020fcc00000000ff */
[----:B------:R-:W-:Y:S01]  /*51d0*/  HMMA.16816.F32 R32, R12, R36, RZ ;  /* 0x000000240c20723c */ /* 0x000fe200000018ff */
[----:B------:R3:W-:Y:S02]  /*51e0*/  MUFU.EX2 R198, R3 ;  /* 0x0000000300c67308 */ /* 0x0007e40000000800 */
[----:B---3--:R-:W-:-:S05]  /*51f0*/  FFMA.FTZ R3, R47, c[0x0][0x2d0], -R6 ;  /* 0x0000b4002f037a23 */ /* 0x008fca0000010806 */
[----:B------:R-:W-:Y:S01]  /*5200*/  HMMA.16816.F32 R44, R12, R24, RZ ;  /* 0x000000180c2c723c */ /* 0x000fe200000018ff */
[----:B------:R3:W5:Y:S02]  /*5210*/  MUFU.EX2 R192, R3 ;  /* 0x0000000300c07308 */ /* 0x0007640000000800 */
[----:B---3--:R-:W-:Y:S01]  /*5220*/  FFMA.FTZ R3, R71, c[0x0][0x2d0], -R5 ;  /* 0x0000b40047037a23 */ /* 0x008fe20000010805 */
[----:B-----5:R-:W-:Y:S01]  /*5230*/  F2FP.PACK_AB R10, R192, R198 ;  /* 0x000000c6c00a723e */ /* 0x020fe200000000ff */
[----:B------:R-:W-:-:S04]  /*5240*/  IMAD.MOV.U32 R71, RZ, RZ, R197 ;  /* 0x000000ffff477224 */ /* 0x000fc800078e00c5 */
[----:B------:R3:W-:Y:S02]  /*5250*/  MUFU.EX2 R247, R3 ;  /* 0x0000000300f77308 */ /* 0x0007e40000000800 */
[--C-:B---3--:R-:W-:Y:S02]  /*5260*/  FFMA.FTZ R3, R92, c[0x0][0x2d0], -R5.reuse ;  /* 0x0000b4005c037a23 */ /* 0x108fe40000010805 */
[----:B------:R-:W-:Y:S01]  /*5270*/  HMMA.16816.F32 R92, R12, R26, RZ ;  /* 0x0000001a0c5c723c */ /* 0x000fe200000018ff */
[----:B------:R-:W3:Y:S03]  /*5280*/  LDSM.16.MT88.4 R24, [R225+0x900] ;  /* 0x00090000e118783b */ /* 0x000ee60000004200 */
[----:B------:R5:W1:Y:S02]  /*5290*/  MUFU.EX2 R246, R3 ;  /* 0x0000000300f67308 */ /* 0x000a640000000800 */
[----:B-----5:R-:W-:Y:S01]  /*52a0*/  FFMA.FTZ R3, R96, c[0x0][0x2d0], -R5 ;  /* 0x0000b40060037a23 */ /* 0x020fe20000010805 */
[----:B-1----:R-:W-:-:S05]  /*52b0*/  F2FP.PACK_AB R9, R246, R247 ;  /* 0x000000f7f609723e */ /* 0x002fca00000000ff */
[----:B------:R1:W-:Y:S02]  /*52c0*/  MUFU.EX2 R252, R3 ;  /* 0x0000000300fc7308 */ /* 0x0003e40000000800 */
[----:B-1----:R-:W-:-:S06]  /*52d0*/  FFMA.FTZ R3, R97, c[0x0][0x2d0], -R5 ;  /* 0x0000b40061037a23 */ /* 0x002fcc0000010805 */
[----:B------:R1:W5:Y:S02]  /*52e0*/  MUFU.EX2 R251, R3 ;  /* 0x0000000300fb7308 */ /* 0x0003640000000800 */
[----:B-1----:R-:W-:Y:S01]  /*52f0*/  FFMA.FTZ R3, R98, c[0x0][0x2d0], -R0 ;  /* 0x0000b40062037a23 */ /* 0x002fe20000010800 */
[----:B-----5:R-:W-:-:S05]  /*5300*/  F2FP.PACK_AB R11, R251, R252 ;  /* 0x000000fcfb0b723e */ /* 0x020fca00000000ff */
[----:B------:R1:W-:Y:S02]  /*5310*/  MUFU.EX2 R214, R3 ;  /* 0x0000000300d67308 */ /* 0x0003e40000000800 */
[C---:B--2---:R-:W-:Y:S08]  /*5320*/  HMMA.16816.F32 R120, R8.reuse, R20, R80 ;  /* 0x000000140878723c */ /* 0x044ff00000001850 */
[----:B------:R-:W-:Y:S01]  /*5330*/  HMMA.16816.F32 R48, R8, R30, R48 ;  /* 0x0000001e0830723c */ /* 0x000fe20000001830 */
[----:B-1----:R-:W-:-:S04]  /*5340*/  FFMA.FTZ R3, R99, c[0x0][0x2d0], -R0 ;  /* 0x0000b40063037a23 */ /* 0x002fc80000010800 */
[----:B------:R1:W2:Y:S03]  /*5350*/  MUFU.EX2 R213, R3 ;  /* 0x0000000300d57308 */ /* 0x0002a60000000800 */
[----:B------:R-:W-:Y:S01]  /*5360*/  HMMA.16816.F32 R96, R12, R38, RZ ;  /* 0x000000260c60723c */ /* 0x000fe200000018ff */
[----:B------:R-:W-:Y:S01]  /*5370*/  LDSM.16.MT88.4 R12, [R224+0x1100] ;  /* 0x00110000e00c783b */ /* 0x000fe20000004200 */
[----:B-1----:R-:W-:-:S04]  /*5380*/  FFMA.FTZ R3, R104, c[0x0][0x2d0], -R0 ;  /* 0x0000b40068037a23 */ /* 0x002fc80000010800 */
[----:B------:R1:W-:Y:S02]  /*5390*/  MUFU.EX2 R217, R3 ;  /* 0x0000000300d97308 */ /* 0x0003e40000000800 */
[----:B-1----:R-:W-:Y:S02]  /*53a0*/  FFMA.FTZ R3, R105, c[0x0][0x2d0], -R0 ;  /* 0x0000b40069037a23 */ /* 0x002fe40000010800 */
[C---:B----4-:R-:W-:Y:S04]  /*53b0*/  HMMA.16816.F32 R104, R8.reuse, R16, R76 ;  /* 0x000000100868723c */ /* 0x050fe8000000184c */
[----:B------:R1:W4:Y:S04]  /*53c0*/  MUFU.EX2 R212, R3 ;  /* 0x0000000300d47308 */ /* 0x0003280000000800 */
[C---:B---3--:R-:W-:Y:S08]  /*53d0*/  HMMA.16816.F32 R76, R8.reuse, R24, R72 ;  /* 0x00000018084c723c */ /* 0x048ff00000001848 */
[----:B------:R-:W-:Y:S01]  /*53e0*/  HMMA.16816.F32 R72, R8, R28, R64 ;  /* 0x0000001c0848723c */ /* 0x000fe20000001840 */
[----:B-1----:R-:W-:-:S04]  /*53f0*/  FFMA.FTZ R3, R108, c[0x0][0x2d0], -R6 ;  /* 0x0000b4006c037a23 */ /* 0x002fc80000010806 */
[----:B------:R1:W-:Y:S03]  /*5400*/  MUFU.EX2 R206, R3 ;  /* 0x0000000300ce7308 */ /* 0x0003e60000000800 */
[C---:B------:R-:W-:Y:S08]  /*5410*/  HMMA.16816.F32 R64, R8.reuse, R22, R60 ;  /* 0x000000160840723c */ /* 0x040ff0000000183c */
[----:B------:R-:W-:Y:S01]  /*5420*/  HMMA.16816.F32 R60, R8, R18, R56 ;  /* 0x00000012083c723c */ /* 0x000fe20000001838 */
[----:B-1----:R-:W-:-:S07]  /*5430*/  FFMA.FTZ R3, R109, c[0x0][0x2d0], -R6 ;  /* 0x0000b4006d037a23 */ /* 0x002fce0000010806 */
[----:B------:R-:W-:Y:S01]  /*5440*/  HMMA.16816.F32 R56, R8, R26, R52 ;  /* 0x0000001a0838723c */ /* 0x000fe20000001834 */
[----:B------:R1:W3:Y:S06]  /*5450*/  MUFU.EX2 R205, R3 ;  /* 0x0000000300cd7308 */ /* 0x0002ec0000000800 */
[----:B------:R-:W-:Y:S02]  /*5460*/  F2FP.PACK_AB R8, R147, R200 ;  /* 0x000000c89308723e */ /* 0x000fe400000000ff */
[----:B--2---:R-:W-:Y:S02]  /*5470*/  F2FP.PACK_AB R9, R213, R214 ;  /* 0x000000d6d509723e */ /* 0x004fe400000000ff */
[----:B------:R-:W-:-:S02]  /*5480*/  F2FP.PACK_AB R10, R156, R193 ;  /* 0x000000c19c0a723e */ /* 0x000fc400000000ff */
[----:B----4-:R-:W-:Y:S01]  /*5490*/  F2FP.PACK_AB R11, R212, R217 ;  /* 0x000000d9d40b723e */ /* 0x010fe200000000ff */
[----:B-1----:R-:W-:-:S06]  /*54a0*/  FFMA.FTZ R3, R110, c[0x0][0x2d0], -R6 ;  /* 0x0000b4006e037a23 */ /* 0x002fcc0000010806 */
[C---:B------:R-:W-:Y:S01]  /*54b0*/  HMMA.16816.F32 R44, R8.reuse, R16, R44 ;  /* 0x00000010082c723c */ /* 0x040fe2000000182c */
[----:B------:R1:W-:Y:S07]  /*54c0*/  MUFU.EX2 R204, R3 ;  /* 0x0000000300cc7308 */ /* 0x0003ee0000000800 */
[C---:B------:R-:W-:Y:S07]  /*54d0*/  HMMA.16816.F32 R16, R8.reuse, R18, R92 ;  /* 0x000000120810723c */ /* 0x040fee000000185c */
[----:B------:R-:W-:Y:S01]  /*54e0*/  IMAD.MOV.U32 R93, RZ, RZ, R200 ;  /* 0x000000ffff5d7224 */ /* 0x000fe200078e00c8 */
[----:B------:R-:W-:Y:S01]  /*54f0*/  HMMA.16816.F32 R80, R8, R24, R40 ;  /* 0x000000180850723c */ /* 0x000fe20000001828 */
[----:B------:R-:W-:-:S02]  /*5500*/  IMAD.MOV.U32 R95, RZ, RZ, R199 ;  /* 0x000000ffff5f7224 */ /* 0x000fc400078e00c7 */
[----:B-1----:R-:W-:Y:S02]  /*5510*/  FFMA.FTZ R3, R111, c[0x0][0x2d0], -R6 ;  /* 0x0000b4006f037a23 */ /* 0x002fe40000010806 */
[----:B------:R-:W-:Y:S02]  /*5520*/  IMAD.MOV.U32 R94, RZ, RZ, R195 ;  /* 0x000000ffff5e7224 */ /* 0x000fe400078e00c3 */
[----:B------:R1:W2:Y:S01]  /*5530*/  MUFU.EX2 R203, R3 ;  /* 0x0000000300cb7308 */ /* 0x0002a20000000800 */
[----:B------:R-:W-:Y:S01]  /*5540*/  HMMA.16816.F32 R40, R8, R26, R100 ;  /* 0x0000001a0828723c */ /* 0x000fe20000001864 */
[----:B------:R-:W-:Y:S01]  /*5550*/  LDSM.16.MT88.4 R24, [R226+0x1100] ;  /* 0x00110000e218783b */ /* 0x000fe20000004200 */
[----:B------:R-:W-:-:S05]  /*5560*/  IMAD.MOV.U32 R92, RZ, RZ, R187 ;  /* 0x000000ffff5c7224 */ /* 0x000fca00078e00bb */
[----:B------:R-:W-:Y:S01]  /*5570*/  IMAD.MOV.U32 R103, RZ, RZ, R198 ;  /* 0x000000ffff677224 */ /* 0x000fe200078e00c6 */
[C---:B------:R-:W-:Y:S01]  /*5580*/  HMMA.16816.F32 R52, R8.reuse, R20, R84 ;  /* 0x000000140834723c */ /* 0x040fe20000001854 */
[----:B------:R-:W-:Y:S02]  /*5590*/  IMAD.MOV.U32 R102, RZ, RZ, R194 ;  /* 0x000000ffff667224 */ /* 0x000fe400078e00c2 */
[----:B------:R-:W-:Y:S02]  /*55a0*/  IMAD.MOV.U32 R100, RZ, RZ, R192 ;  /* 0x000000ffff647224 */ /* 0x000fe400078e00c0 */
[----:B------:R-:W-:Y:S02]  /*55b0*/  IMAD.MOV.U32 R101, RZ, RZ, R190 ;  /* 0x000000ffff657224 */ /* 0x000fe400078e00be */
[----:B-1----:R-:W-:Y:S01]  /*55c0*/  FFMA.FTZ R3, R112, c[0x0][0x2d0], -R5 ;  /* 0x0000b40070037a23 */ /* 0x002fe20000010805 */
[----:B------:R-:W-:Y:S01]  /*55d0*/  HMMA.16816.F32 R84, R8, R30, R96 ;  /* 0x0000001e0854723c */ /* 0x000fe20000001860 */
[----:B------:R-:W-:-:S02]  /*55e0*/  IMAD.MOV.U32 R112, RZ, RZ, R202 ;  /* 0x000000ffff707224 */ /* 0x000fc400078e00ca */
[----:B------:R1:W-:Y:S04]  /*55f0*/  MUFU.EX2 R202, R3 ;  /* 0x0000000300ca7308 */ /* 0x0003e80000000800 */
[----:B------:R-:W-:Y:S01]  /*5600*/  IMAD.MOV.U32 R97, RZ, RZ, R193 ;  /* 0x000000ffff617224 */ /* 0x000fe200078e00c1 */
[----:B------:R-:W-:Y:S01]  /*5610*/  HMMA.16816.F32 R108, R8, R28, R32 ;  /* 0x0000001c086c723c */ /* 0x000fe20000001820 */
[----:B------:R-:W4:Y:S01]  /*5620*/  LDSM.16.MT88.4 R32, [R225+0x1100] ;  /* 0x00110000e120783b */ /* 0x000f220000004200 */
[----:B------:R-:W-:Y:S02]  /*5630*/  IMAD.MOV.U32 R96, RZ, RZ, R191 ;  /* 0x000000ffff607224 */ /* 0x000fe400078e00bf */
[----:B------:R-:W-:Y:S02]  /*5640*/  IMAD.MOV.U32 R98, RZ, RZ, R185 ;  /* 0x000000ffff627224 */ /* 0x000fe400078e00b9 */
[----:B------:R-:W-:-:S02]  /*5650*/  IMAD.MOV.U32 R99, RZ, RZ, R156 ;  /* 0x000000ffff637224 */ /* 0x000fc400078e009c */
[----:B------:R-:W-:Y:S01]  /*5660*/  HMMA.16816.F32 R36, R8, R22, R88 ;  /* 0x000000160824723c */ /* 0x000fe20000001858 */
[----:B------:R-:W5:Y:S01]  /*5670*/  LDSM.16.MT88.4 R20, [R227+0x1100] ;  /* 0x00110000e314783b */ /* 0x000f620000004200 */
[----:B-1----:R-:W-:Y:S02]  /*5680*/  FFMA.FTZ R3, R113, c[0x0][0x2d0], -R5 ;  /* 0x0000b40071037a23 */ /* 0x002fe40000010805 */
[----:B------:R-:W-:Y:S02]  /*5690*/  IMAD.MOV.U32 R113, RZ, RZ, R201 ;  /* 0x000000ffff717224 */ /* 0x000fe400078e00c9 */
[----:B------:R1:W1:Y:S01]  /*56a0*/  MUFU.EX2 R201, R3 ;  /* 0x0000000300c97308 */ /* 0x0002620000000800 */
[----:B---3--:R-:W-:Y:S02]  /*56b0*/  F2FP.PACK_AB R8, R205, R206 ;  /* 0x000000cecd08723e */ /* 0x008fe400000000ff */
[----:B--2---:R-:W-:Y:S01]  /*56c0*/  F2FP.PACK_AB R10, R203, R204 ;  /* 0x000000cccb0a723e */ /* 0x004fe200000000ff */
[----:B-1----:R-:W-:Y:S01]  /*56d0*/  FFMA.FTZ R3, R114, c[0x0][0x2d0], -R5 ;  /* 0x0000b40072037a23 */ /* 0x002fe20000010805 */
[----:B------:R-:W-:Y:S01]  /*56e0*/  F2FP.PACK_AB R9, R201, R202 ;  /* 0x000000cac909723e */ /* 0x000fe200000000ff */
[----:B------:R-:W-:-:S02]  /*56f0*/  IMAD.MOV.U32 R114, RZ, RZ, R189 ;  /* 0x000000ffff727224 */ /* 0x000fc400078e00bd */
[----:B------:R1:W-:Y:S02]  /*5700*/  MUFU.EX2 R200, R3 ;  /* 0x0000000300c87308 */ /* 0x0003e40000000800 */
[----:B-1----:R-:W-:-:S06]  /*5710*/  FFMA.FTZ R3, R115, c[0x0][0x2d0], -R5 ;  /* 0x0000b40073037a23 */ /* 0x002fcc0000010805 */
[----:B------:R1:W2:Y:S02]  /*5720*/  MUFU.EX2 R199, R3 ;  /* 0x0000000300c77308 */ /* 0x0002a40000000800 */
[----:B-1----:R-:W-:Y:S01]  /*5730*/  FFMA.FTZ R3, R116, c[0x0][0x2d0], -R7 ;  /* 0x0000b40074037a23 */ /* 0x002fe20000010807 */
[----:B--2---:R-:W-:-:S05]  /*5740*/  F2FP.PACK_AB R11, R199, R200 ;  /* 0x000000c8c70b723e */ /* 0x004fca00000000ff */
[----:B------:R1:W-:Y:S02]  /*5750*/  MUFU.EX2 R198, R3 ;  /* 0x0000000300c67308 */ /* 0x0003e40000000800 */
[C---:B----4-:R-:W-:Y:S08]  /*5760*/  HMMA.16816.F32 R156, R8.reuse, R32, R76 ;  /* 0x00000020089c723c */ /* 0x050ff0000000184c */
[----:B------:R-:W-:Y:S01]  /*5770*/  HMMA.16816.F32 R76, R8, R14, R64 ;  /* 0x0000000e084c723c */ /* 0x000fe20000001840 */
[----:B-1----:R-:W-:-:S04]  /*5780*/  FFMA.FTZ R3, R117, c[0x0][0x2d0], -R7 ;  /* 0x0000b40075037a23 */ /* 0x002fc80000010807 */
[----:B------:R1:W2:Y:S03]  /*5790*/  MUFU.EX2 R197, R3 ;  /* 0x0000000300c57308 */ /* 0x0002a60000000800 */
[C---:B------:R-:W-:Y:S08]  /*57a0*/  HMMA.16816.F32 R88, R8.reuse, R24, R72 ;  /* 0x000000180858723c */ /* 0x040ff00000001848 */
[----:B------:R-:W-:Y:S01]  /*57b0*/  HMMA.16816.F32 R64, R8, R34, R56 ;  /* 0x000000220840723c */ /* 0x000fe20000001838 */
[----:B-1----:R-:W-:-:S07]  /*57c0*/  FFMA.FTZ R3, R118, c[0x0][0x2d0], -R7 ;  /* 0x0000b40076037a23 */ /* 0x002fce0000010807 */
[C---:B------:R-:W-:Y:S01]  /*57d0*/  HMMA.16816.F32 R120, R8.reuse, R12, R120 ;  /* 0x0000000c0878723c */ /* 0x040fe20000001878 */
[----:B------:R1:W-:Y:S07]  /*57e0*/  MUFU.EX2 R196, R3 ;  /* 0x0000000300c47308 */ /* 0x0003ee0000000800 */
[C---:B-----5:R-:W-:Y:S08]  /*57f0*/  HMMA.16816.F32 R104, R8.reuse, R20, R104 ;  /* 0x000000140868723c */ /* 0x060ff00000001868 */
[----:B------:R-:W-:Y:S01]  /*5800*/  HMMA.16816.F32 R72, R8, R22, R60 ;  /* 0x000000160848723c */ /* 0x000fe2000000183c */
[----:B-1----:R-:W-:-:S02]  /*5810*/  FFMA.FTZ R3, R124, c[0x0][0x2d0], -R7 ;  /* 0x0000b4007c037a23 */ /* 0x002fc40000010807 */
[----:B------:R-:W-:Y:S02]  /*5820*/  IMAD.MOV.U32 R124, RZ, RZ, R113 ;  /* 0x000000ffff7c7224 */ /* 0x000fe400078e0071 */
[----:B------:R1:W3:Y:S03]  /*5830*/  MUFU.EX2 R195, R3 ;  /* 0x0000000300c37308 */ /* 0x0002e60000000800 */
[----:B------:R-:W-:Y:S07]  /*5840*/  HMMA.16816.F32 R56, R8, R26, R48 ;  /* 0x0000001a0838723c */ /* 0x000fee0000001830 */
[----:B--2---:R-:W-:Y:S01]  /*5850*/  F2FP.PACK_AB R8, R197, R198 ;  /* 0x000000c6c508723e */ /* 0x004fe200000000ff */
[----:B-1----:R-:W-:Y:S01]  /*5860*/  FFMA.FTZ R3, R125, c[0x0][0x2d0], -R0 ;  /* 0x0000b4007d037a23 */ /* 0x002fe20000010800 */
[----:B---3--:R-:W-:Y:S01]  /*5870*/  F2FP.PACK_AB R10, R195, R196 ;  /* 0x000000c4c30a723e */ /* 0x008fe200000000ff */
[----:B------:R-:W-:-:S02]  /*5880*/  IMAD.MOV.U32 R125, RZ, RZ, R112 ;  /* 0x000000ffff7d7224 */ /* 0x000fc400078e0070 */
[----:B------:R1:W-:Y:S02]  /*5890*/  MUFU.EX2 R194, R3 ;  /* 0x0000000300c27308 */ /* 0x0003e40000000800 */
[----:B-1----:R-:W-:Y:S02]  /*58a0*/  FFMA.FTZ R3, R126, c[0x0][0x2d0], -R0 ;  /* 0x0000b4007e037a23 */ /* 0x002fe40000010800 */
[----:B------:R-:W-:-:S04]  /*58b0*/  IMAD.MOV.U32 R126, RZ, RZ, R145 ;  /* 0x000000ffff7e7224 */ /* 0x000fc800078e0091 */
[----:B------:R1:W2:Y:S02]  /*58c0*/  MUFU.EX2 R193, R3 ;  /* 0x0000000300c17308 */ /* 0x0002a40000000800 */
[----:B-1----:R-:W-:Y:S01]  /*58d0*/  FFMA.FTZ R3, R127, c[0x0][0x2d0], -R0 ;  /* 0x0000b4007f037a23 */ /* 0x002fe20000010800 */
[----:B--2---:R-:W-:Y:S01]  /*58e0*/  F2FP.PACK_AB R9, R193, R194 ;  /* 0x000000c2c109723e */ /* 0x004fe200000000ff */
[----:B------:R-:W-:-:S04]  /*58f0*/  IMAD.MOV.U32 R127, RZ, RZ, R146 ;  /* 0x000000ffff7f7224 */ /* 0x000fc800078e0092 */
        /* <DEDUP_REMOVED lines=8> */
[----:B------:R-:W-:Y:S01]  /*5980*/  LDSM.16.MT88.4 R12, [R227+0x1900] ;  /* 0x00190000e30c783b */ /* 0x000fe20000004200 */
[----:B-1----:R-:W-:-:S04]  /*5990*/  FFMA.FTZ R3, R130, c[0x0][0x2d0], -R7 ;  /* 0x0000b40082037a23 */ /* 0x002fc80000010807 */
[----:B------:R1:W-:Y:S02]  /*59a0*/  MUFU.EX2 R189, R3 ;  /* 0x0000000300bd7308 */ /* 0x0003e40000000800 */
[C---:B------:R-:W-:Y:S08]  /*59b0*/  HMMA.16816.F32 R60, R8.reuse, R24, R108 ;  /* 0x00000018083c723c */ /* 0x040ff0000000186c */
[----:B------:R-:W-:Y:S01]  /*59c0*/  HMMA.16816.F32 R44, R8, R20, R44 ;  /* 0x00000014082c723c */ /* 0x000fe2000000182c */
[----:B-1----:R-:W-:-:S07]  /*59d0*/  FFMA.FTZ R3, R131, c[0x0][0x2d0], -R6 ;  /* 0x0000b40083037a23 */ /* 0x002fce0000010806 */
[C---:B------:R-:W-:Y:S01]  /*59e0*/  HMMA.16816.F32 R36, R8.reuse, R22, R16 ;  /* 0x000000160824723c */ /* 0x040fe20000001810 */
[----:B------:R-:W1:Y:S01]  /*59f0*/  LDSM.16.MT88.4 R16, [R224+0x1900] ;  /* 0x00190000e010783b */ /* 0x000e620000004200 */
[----:B------:R2:W-:Y:S03]  /*5a00*/  MUFU.EX2 R188, R3 ;  /* 0x0000000300bc7308 */ /* 0x0005e60000000800 */
[----:B------:R-:W3:Y:S03]  /*5a10*/  LDSM.16.MT88.4 R20, [R225+0x1900] ;  /* 0x00190000e114783b */ /* 0x000ee60000004200 */
[C---:B------:R-:W-:Y:S08]  /*5a20*/  HMMA.16816.F32 R28, R8.reuse, R32, R80 ;  /* 0x00000020081c723c */ /* 0x040ff00000001850 */
[----:B------:R-:W-:Y:S01]  /*5a30*/  HMMA.16816.F32 R40, R8, R34, R40 ;  /* 0x000000220828723c */ /* 0x000fe20000001828 */
[----:B--2---:R-:W-:-:S02]  /*5a40*/  FFMA.FTZ R3, R132, c[0x0][0x2d0], -R6 ;  /* 0x0000b40084037a23 */ /* 0x004fc40000010806 */
[----:B------:R-:W-:Y:S02]  /*5a50*/  IMAD.MOV.U32 R132, RZ, RZ, R102 ;  /* 0x000000ffff847224 */ /* 0x000fe400078e0066 */
[----:B------:R2:W4:Y:S03]  /*5a60*/  MUFU.EX2 R187, R3 ;  /* 0x0000000300bb7308 */ /* 0x0005260000000800 */
[----:B------:R-:W-:Y:S01]  /*5a70*/  HMMA.16816.F32 R84, R8, R26, R84 ;  /* 0x0000001a0854723c */ /* 0x000fe20000001854 */
[----:B------:R-:W5:Y:S01]  /*5a80*/  LDSM.16.MT88.4 R24, [R226+0x1900] ;  /* 0x00190000e218783b */ /* 0x000f620000004200 */
[----:B--2---:R-:W-:-:S05]  /*5a90*/  FFMA.FTZ R3, R133, c[0x0][0x2d0], -R6 ;  /* 0x0000b40085037a23 */ /* 0x004fca0000010806 */
[----:B----4-:R-:W-:Y:S01]  /*5aa0*/  F2FP.PACK_AB R8, R187, R188 ;  /* 0x000000bcbb08723e */ /* 0x010fe200000000ff */
[----:B------:R-:W-:Y:S01]  /*5ab0*/  IMAD.MOV.U32 R133, RZ, RZ, R92 ;  /* 0x000000ffff857224 */ /* 0x000fe200078e005c */
[----:B------:R2:W-:Y:S01]  /*5ac0*/  MUFU.EX2 R186, R3 ;  /* 0x0000000300ba7308 */ /* 0x0005e20000000800 */
[----:B------:R-:W-:Y:S02]  /*5ad0*/  IMAD.MOV.U32 R92, RZ, RZ, R95 ;  /* 0x000000ffff5c7224 */ /* 0x000fe400078e005f */
[----:B--2---:R-:W-:-:S05]  /*5ae0*/  FFMA.FTZ R3, R134, c[0x0][0x2d0], -R6 ;  /* 0x0000b40086037a23 */ /* 0x004fca0000010806 */
[----:B------:R2:W4:Y:S02]  /*5af0*/  MUFU.EX2 R185, R3 ;  /* 0x0000000300b97308 */ /* 0x0005240000000800 */
[----:B--2---:R-:W-:Y:S01]  /*5b00*/  FFMA.FTZ R3, R135, c[0x0][0x2d0], -R5 ;  /* 0x0000b40087037a23 */ /* 0x004fe20000010805 */
[----:B----4-:R-:W-:-:S05]  /*5b10*/  F2FP.PACK_AB R10, R185, R186 ;  /* 0x000000bab90a723e */ /* 0x010fca00000000ff */
[----:B------:R2:W-:Y:S02]  /*5b20*/  MUFU.EX2 R184, R3 ;  /* 0x0000000300b87308 */ /* 0x0005e40000000800 */
[----:B--2---:R-:W-:-:S06]  /*5b30*/  FFMA.FTZ R3, R137, c[0x0][0x2d0], -R5 ;  /* 0x0000b40089037a23 */ /* 0x004fcc0000010805 */
[----:B------:R2:W4:Y:S02]  /*5b40*/  MUFU.EX2 R118, R3 ;  /* 0x0000000300767308 */ /* 0x0005240000000800 */
[----:B--2---:R-:W-:Y:S01]  /*5b50*/  FFMA.FTZ R3, R136, c[0x0][0x2d0], -R5 ;  /* 0x0000b40088037a23 */ /* 0x004fe20000010805 */
[----:B----4-:R-:W-:Y:S01]  /*5b60*/  F2FP.PACK_AB R9, R118, R184 ;  /* 0x000000b87609723e */ /* 0x010fe200000000ff */
[----:B------:R-:W-:-:S04]  /*5b70*/  IMAD.MOV.U32 R136, RZ, RZ, R124 ;  /* 0x000000ffff887224 */ /* 0x000fc800078e007c */
[----:B------:R2:W-:Y:S01]  /*5b80*/  MUFU.EX2 R116, R3 ;  /* 0x0000000300747308 */ /* 0x0005e20000000800 */
[----:B------:R-:W-:Y:S02]  /*5b90*/  IMAD.MOV.U32 R124, RZ, RZ, R101 ;  /* 0x000000ffff7c7224 */ /* 0x000fe400078e0065 */
[----:B--2---:R-:W-:Y:S02]  /*5ba0*/  FFMA.FTZ R3, R138, c[0x0][0x2d0], -R5 ;  /* 0x0000b4008a037a23 */ /* 0x004fe40000010805 */
[----:B------:R-:W-:-:S03]  /*5bb0*/  IMAD.MOV.U32 R138, RZ, RZ, R97 ;  /* 0x000000ffff8a7224 */ /* 0x000fc600078e0061 */
[----:B------:R2:W4:Y:S01]  /*5bc0*/  MUFU.EX2 R117, R3 ;  /* 0x0000000300757308 */ /* 0x0005220000000800 */
[----:B------:R-:W-:Y:S02]  /*5bd0*/  IMAD.MOV.U32 R97, RZ, RZ, R114 ;  /* 0x000000ffff617224 */ /* 0x000fe400078e0072 */
[----:B--2---:R-:W-:Y:S01]  /*5be0*/  FFMA.FTZ R3, R140, c[0x0][0x2d0], -R7 ;  /* 0x0000b4008c037a23 */ /* 0x004fe20000010807 */
[----:B----4-:R-:W-:-:S04]  /*5bf0*/  F2FP.PACK_AB R11, R117, R116 ;  /* 0x00000074750b723e */ /* 0x010fc800000000ff */
[----:B------:R2:W-:Y:S03]  /*5c00*/  MUFU.EX2 R115, R3 ;  /* 0x0000000300737308 */ /* 0x0005e60000000800 */
[C---:B-1----:R-:W-:Y:S08]  /*5c10*/  HMMA.16816.F32 R128, R8.reuse, R18, R76 ;  /* 0x000000120880723c */ /* 0x042ff0000000184c */
[----:B------:R-:W-:Y:S01]  /*5c20*/  HMMA.16816.F32 R120, R8, R16, R120 ;  /* 0x000000100878723c */ /* 0x000fe20000001878 */
[----:B--2---:R-:W-:-:S02]  /*5c30*/  FFMA.FTZ R3, R139, c[0x0][0x2d0], -R7 ;  /* 0x0000b4008b037a23 */ /* 0x004fc40000010807 */
[----:B------:R-:W-:Y:S02]  /*5c40*/  IMAD.MOV.U32 R139, RZ, RZ, R96 ;  /* 0x000000ffff8b7224 */ /* 0x000fe400078e0060 */
[----:B------:R1:W2:Y:S01]  /*5c50*/  MUFU.EX2 R114, R3 ;  /* 0x0000000300727308 */ /* 0x0002a20000000800 */
[----:B------:R-:W-:Y:S02]  /*5c60*/  IMAD.MOV.U32 R96, RZ, RZ, R103 ;  /* 0x000000ffff607224 */ /* 0x000fe400078e0067 */
[----:B---3--:R-:W-:Y:S01]  /*5c70*/  HMMA.16816.F32 R156, R8, R20, R156 ;  /* 0x00000014089c723c */ /* 0x008fe2000000189c */
[----:B------:R-:W-:Y:S02]  /*5c80*/  IMAD.MOV.U32 R103, RZ, RZ, R147 ;  /* 0x000000ffff677224 */ /* 0x000fe400078e0093 */
[----:B------:R-:W-:-:S05]  /*5c90*/  IMAD.MOV.U32 R137, RZ, RZ, R96 ;  /* 0x000000ffff897224 */ /* 0x000fca00078e0060 */
[----:B------:R-:W-:Y:S01]  /*5ca0*/  HMMA.16816.F32 R80, R8, R22, R64 ;  /* 0x000000160850723c */ /* 0x000fe20000001840 */
[----:B-1----:R-:W-:-:S07]  /*5cb0*/  FFMA.FTZ R3, R141, c[0x0][0x2d0], -R7 ;  /* 0x0000b4008d037a23 */ /* 0x002fce0000010807 */
[----:B-----5:R-:W-:Y:S01]  /*5cc0*/  HMMA.16816.F32 R76, R8, R24, R88 ;  /* 0x00000018084c723c */ /* 0x020fe20000001858 */
[----:B------:R1:W-:Y:S02]  /*5cd0*/  MUFU.EX2 R113, R3 ;  /* 0x0000000300717308 */ /* 0x0003e40000000800 */
[----:B-1----:R-:W-:-:S06]  /*5ce0*/  FFMA.FTZ R3, R142, c[0x0][0x2d0], -R7 ;  /* 0x0000b4008e037a23 */ /* 0x002fcc0000010807 */
[----:B------:R1:W-:Y:S02]  /*5cf0*/  MUFU.EX2 R112, R3 ;  /* 0x0000000300707308 */ /* 0x0003e40000000800 */
[--C-:B-1----:R-:W-:Y:S02]  /*5d00*/  FFMA.FTZ R3, R143, c[0x0][0x2d0], -R0.reuse ;  /* 0x0000b4008f037a23 */ /* 0x102fe40000010800 */
[----:B------:R-:W-:Y:S04]  /*5d10*/  HMMA.16816.F32 R140, R8, R12, R104 ;  /* 0x0000000c088c723c */ /* 0x000fe80000001868 */
[----:B------:R1:W-:Y:S02]  /*5d20*/  MUFU.EX2 R110, R3 ;  /* 0x00000003006e7308 */ /* 0x0003e40000000800 */
[----:B-1----:R-:W-:-:S02]  /*5d30*/  FFMA.FTZ R3, R144, c[0x0][0x2d0], -R0 ;  /* 0x0000b40090037a23 */ /* 0x002fc40000010800 */
[C---:B------:R-:W-:Y:S04]  /*5d40*/  HMMA.16816.F32 R144, R8.reuse, R14, R72 ;  /* 0x0000000e0890723c */ /* 0x040fe80000001848 */
[----:B------:R1:W3:Y:S04]  /*5d50*/  MUFU.EX2 R109, R3 ;  /* 0x00000003006d7308 */ /* 0x0002e80000000800 */
[----:B------:R-:W-:Y:S07]  /*5d60*/  HMMA.16816.F32 R72, R8, R26, R56 ;  /* 0x0000001a0848723c */ /* 0x000fee0000001838 */
[----:B------:R-:W-:-:S02]  /*5d70*/  F2FP.PACK_AB R8, R189, R190 ;  /* 0x000000bebd08723e */ /* 0x000fc400000000ff */
[----:B--2---:R-:W-:Y:S01]  /*5d80*/  F2FP.PACK_AB R10, R114, R115 ;  /* 0x00000073720a723e */ /* 0x004fe200000000ff */
[----:B-1----:R-:W-:Y:S01]  /*5d90*/  FFMA.FTZ R3, R150, c[0x0][0x2d0], -R0 ;  /* 0x0000b40096037a23 */ /* 0x002fe20000010800 */
[----:B---3--:R-:W-:-:S03]  /*5da0*/  F2FP.PACK_AB R9, R109, R110 ;  /* 0x0000006e6d09723e */ /* 0x008fc600000000ff */
        /* <DEDUP_REMOVED lines=8> */
[----:B------:R-:W2:Y:S01]  /*5e30*/  LDSM.16.MT88.4 R16, [R224+0x2100] ;  /* 0x00210000e010783b */ /* 0x000ea20000004200 */
[----:B-1----:R-:W-:-:S03]  /*5e40*/  FFMA.FTZ R3, R149, c[0x0][0x2d0], -R7 ;  /* 0x0000b40095037a23 */ /* 0x002fc60000010807 */
[----:B------:R-:W-:Y:S01]  /*5e50*/  LDSM.16.MT88.4 R148, [R227+0x3100] ;  /* 0x00310000e394783b */ /* 0x000fe20000004200 */
[----:B------:R1:W-:Y:S02]  /*5e60*/  MUFU.EX2 R108, R3 ;  /* 0x00000003006c7308 */ /* 0x0003e40000000800 */
[C---:B------:R-:W-:Y:S08]  /*5e70*/  HMMA.16816.F32 R52, R8.reuse, R12, R44 ;  /* 0x0000000c0834723c */ /* 0x040ff0000000182c */
[----:B------:R-:W-:Y:S01]  /*5e80*/  HMMA.16816.F32 R48, R8, R14, R36 ;  /* 0x0000000e0830723c */ /* 0x000fe20000001824 */
[----:B------:R-:W3:Y:S01]  /*5e90*/  LDSM.16.MT88.4 R12, [R227+0x2100] ;  /* 0x00210000e30c783b */ /* 0x000ee20000004200 */
[----:B-1----:R-:W-:-:S06]  /*5ea0*/  FFMA.FTZ R3, R152, c[0x0][0x2d0], -R6 ;  /* 0x0000b40098037a23 */ /* 0x002fcc0000010806 */
[----:B------:R-:W-:Y:S01]  /*5eb0*/  HMMA.16816.F32 R32, R8, R20, R28 ;  /* 0x000000140820723c */ /* 0x000fe2000000181c */
[----:B------:R-:W-:Y:S01]  /*5ec0*/  IMAD.MOV.U32 R152, RZ, RZ, R127 ;  /* 0x000000ffff987224 */ /* 0x000fe200078e007f */
[----:B------:R-:W-:Y:S01]  /*5ed0*/  LDSM.16.MT88.4 R28, [R226+0x2100] ;  /* 0x00210000e21c783b */ /* 0x000fe20000004200 */
[----:B------:R1:W-:Y:S01]  /*5ee0*/  MUFU.EX2 R105, R3 ;  /* 0x0000000300697308 */ /* 0x0003e20000000800 */
[----:B------:R-:W-:-:S04]  /*5ef0*/  IMAD.MOV.U32 R127, RZ, RZ, R98 ;  /* 0x000000ffff7f7224 */ /* 0x000fc800078e0062 */
[C---:B------:R-:W-:Y:S01]  /*5f00*/  HMMA.16816.F32 R40, R8.reuse, R22, R40 ;  /* 0x000000160828723c */ /* 0x040fe20000001828 */
[----:B------:R-:W4:Y:S07]  /*5f10*/  LDSM.16.MT88.4 R20, [R225+0x2100] ;  /* 0x00210000e114783b */ /* 0x000f2e0000004200 */
[----:B------:R-:W-:Y:S01]  /*5f20*/  HMMA.16816.F32 R36, R8, R26, R84 ;  /* 0x0000001a0824723c */ /* 0x000fe20000001854 */
[----:B-1----:R-:W-:Y:S02]  /*5f30*/  FFMA.FTZ R3, R153, c[0x0][0x2d0], -R6 ;  /* 0x0000b40099037a23 */ /* 0x002fe40000010806 */
[----:B------:R-:W-:-:S02]  /*5f40*/  IMAD.MOV.U32 R153, RZ, RZ, R103 ;  /* 0x000000ffff997224 */ /* 0x000fc400078e0067 */
[----:B------:R1:W5:Y:S03]  /*5f50*/  MUFU.EX2 R104, R3 ;  /* 0x0000000300687308 */ /* 0x0003660000000800 */
[----:B------:R-:W-:Y:S01]  /*5f60*/  HMMA.16816.F32 R44, R8, R24, R60 ;  /* 0x00000018082c723c */ /* 0x000fe2000000183c */
[----:B------:R-:W2:Y:S01]  /*5f70*/  LDSM.16.MT88.4 R24, [R224+0x2900] ;  /* 0x00290000e018783b */ /* 0x000ea20000004200 */
[----:B-1----:R-:W-:-:S05]  /*5f80*/  FFMA.FTZ R3, R155, c[0x0][0x2d0], -R6 ;  /* 0x0000b4009b037a23 */ /* 0x002fca0000010806 */
[----:B-----5:R-:W-:Y:S01]  /*5f90*/  F2FP.PACK_AB R8, R104, R105 ;  /* 0x000000696808723e */ /* 0x020fe200000000ff */
[----:B------:R-:W-:Y:S01]  /*5fa0*/  IMAD.MOV.U32 R155, RZ, RZ, R125 ;  /* 0x000000ffff9b7224 */ /* 0x000fe200078e007d */
[----:B------:R1:W-:Y:S01]  /*5fb0*/  MUFU.EX2 R103, R3 ;  /* 0x0000000300677308 */ /* 0x0003e20000000800 */
[----:B------:R-:W-:Y:S02]  /*5fc0*/  IMAD.MOV.U32 R125, RZ, RZ, R100 ;  /* 0x000000ffff7d7224 */ /* 0x000fe400078e0064 */
[----:B-1----:R-:W-:Y:S02]  /*5fd0*/  FFMA.FTZ R3, R154, c[0x0][0x2d0], -R6 ;  /* 0x0000b4009a037a23 */ /* 0x002fe40000010806 */
[----:B------:R-:W-:-:S03]  /*5fe0*/  IMAD.MOV.U32 R154, RZ, RZ, R126 ;  /* 0x000000ffff9a7224 */ /* 0x000fc600078e007e */
[----:B------:R1:W5:Y:S01]  /*5ff0*/  MUFU.EX2 R102, R3 ;  /* 0x0000000300667308 */ /* 0x0003620000000800 */
[----:B------:R-:W-:Y:S02]  /*6000*/  IMAD.MOV.U32 R126, RZ, RZ, R99 ;  /* 0x000000ffff7e7224 */ /* 0x000fe400078e0063 */
[----:B-1----:R-:W-:Y:S01]  /*6010*/  FFMA.FTZ R3, R160, c[0x0][0x2d0], -R5 ;  /* 0x0000b400a0037a23 */ /* 0x002fe20000010805 */
[----:B-----5:R-:W-:-:S04]  /*6020*/  F2FP.PACK_AB R10, R102, R103 ;  /* 0x00000067660a723e */ /* 0x020fc800000000ff */
[----:B------:R1:W-:Y:S02]  /*6030*/  MUFU.EX2 R101, R3 ;  /* 0x0000000300657308 */ /* 0x0003e40000000800 */
[----:B-1----:R-:W-:-:S06]  /*6040*/  FFMA.FTZ R3, R163, c[0x0][0x2d0], -R5 ;  /* 0x0000b400a3037a23 */ /* 0x002fcc0000010805 */
[----:B------:R1:W5:Y:S02]  /*6050*/  MUFU.EX2 R100, R3 ;  /* 0x0000000300647308 */ /* 0x0003640000000800 */
[----:B-1----:R-:W-:Y:S01]  /*6060*/  FFMA.FTZ R3, R162, c[0x0][0x2d0], -R5 ;  /* 0x0000b400a2037a23 */ /* 0x002fe20000010805 */
[----:B-----5:R-:W-:-:S05]  /*6070*/  F2FP.PACK_AB R9, R100, R101 ;  /* 0x000000656409723e */ /* 0x020fca00000000ff */
[----:B------:R1:W-:Y:S02]  /*6080*/  MUFU.EX2 R99, R3 ;  /* 0x0000000300637308 */ /* 0x0003e40000000800 */
[----:B-1----:R-:W-:-:S06]  /*6090*/  FFMA.FTZ R3, R161, c[0x0][0x2d0], -R5 ;  /* 0x0000b400a1037a23 */ /* 0x002fcc0000010805 */
[----:B------:R1:W5:Y:S02]  /*60a0*/  MUFU.EX2 R98, R3 ;  /* 0x0000000300627308 */ /* 0x0003640000000800 */
[----:B-1----:R-:W-:Y:S01]  /*60b0*/  FFMA.FTZ R3, R168, c[0x0][0x2d0], -R0 ;  /* 0x0000b400a8037a23 */ /* 0x002fe20000010800 */
[----:B-----5:R-:W-:Y:S01]  /*60c0*/  F2FP.PACK_AB R11, R98, R99 ;  /* 0x00000063620b723e */ /* 0x020fe200000000ff */
[----:B------:R-:W-:-:S04]  /*60d0*/  IMAD.MOV.U32 R168, RZ, RZ, R97 ;  /* 0x000000ffffa87224 */ /* 0x000fc800078e0061 */
[----:B------:R1:W-:Y:S02]  /*60e0*/  MUFU.EX2 R97, R3 ;  /* 0x0000000300617308 */ /* 0x0003e40000000800 */
[C---:B--2---:R-:W-:Y:S08]  /*60f0*/  HMMA.16816.F32 R120, R8.reuse, R16, R120 ;  /* 0x000000100878723c */ /* 0x044ff00000001878 */
[----:B------:R-:W-:Y:S01]  /*6100*/  HMMA.16816.F32 R128, R8, R18, R128 ;  /* 0x000000120880723c */ /* 0x000fe20000001880 */
[----:B-1----:R-:W-:-:S04]  /*6110*/  FFMA.FTZ R3, R166, c[0x0][0x2d0], -R0 ;  /* 0x0000b400a6037a23 */ /* 0x002fc80000010800 */
[----:B------:R1:W2:Y:S03]  /*6120*/  MUFU.EX2 R96, R3 ;  /* 0x0000000300607308 */ /* 0x0002a60000000800 */
[C---:B---3--:R-:W-:Y:S08]  /*6130*/  HMMA.16816.F32 R140, R8.reuse, R12, R140 ;  /* 0x0000000c088c723c */ /* 0x048ff0000000188c */
[----:B------:R-:W-:Y:S01]  /*6140*/  HMMA.16816.F32 R144, R8, R14, R144 ;  /* 0x0000000e0890723c */ /* 0x000fe20000001890 */
[----:B-1----:R-:W-:-:S07]  /*6150*/  FFMA.FTZ R3, R167, c[0x0][0x2d0], -R0 ;  /* 0x0000b400a7037a23 */ /* 0x002fce0000010800 */
[C---:B----4-:R-:W-:Y:S01]  /*6160*/  HMMA.16816.F32 R156, R8.reuse, R20, R156 ;  /* 0x00000014089c723c */ /* 0x050fe2000000189c */
[----:B------:R1:W-:Y:S07]  /*6170*/  MUFU.EX2 R95, R3 ;  /* 0x00000003005f7308 */ /* 0x0003ee0000000800 */
[C---:B------:R-:W-:Y:S08]  /*6180*/  HMMA.16816.F32 R80, R8.reuse, R22, R80 ;  /* 0x000000160850723c */ /* 0x040ff00000001850 */
[----:B------:R-:W-:Y:S01]  /*6190*/  HMMA.16816.F32 R76, R8, R28, R76 ;  /* 0x0000001c084c723c */ /* 0x000fe2000000184c */
[----:B-1----:R-:W-:-:S02]  /*61a0*/  FFMA.FTZ R3, R169, c[0x0][0x2d0], -R0 ;  /* 0x0000b400a9037a23 */ /* 0x002fc40000010800 */
[----:B------:R-:W-:Y:S02]  /*61b0*/  IMAD.MOV.U32 R169, RZ, RZ, R132 ;  /* 0x000000ffffa97224 */ /* 0x000fe400078e0084 */
[----:B------:R-:W-:-:S03]  /*61c0*/  IMAD.MOV.U32 R132, RZ, RZ, R94 ;  /* 0x000000ffff847224 */ /* 0x000fc600078e005e */
[----:B------:R-:W-:Y:S01]  /*61d0*/  HMMA.16816.F32 R72, R8, R30, R72 ;  /* 0x0000001e0848723c */ /* 0x000fe20000001848 */
[----:B------:R1:W3:Y:S06]  /*61e0*/  MUFU.EX2 R94, R3 ;  /* 0x00000003005e7308 */ /* 0x0002ec0000000800 */
[----:B------:R-:W-:Y:S02]  /*61f0*/  F2FP.PACK_AB R8, R112, R113 ;  /* 0x000000717008723e */ /* 0x000fe400000000ff */
[----:B--2---:R-:W-:Y:S02]  /*6200*/  F2FP.PACK_AB R9, R96, R97 ;  /* 0x000000616009723e */ /* 0x004fe400000000ff */
[----:B------:R-:W-:Y:S01]  /*6210*/  F2FP.PACK_AB R10, R108, R111 ;  /* 0x0000006f6c0a723e */ /* 0x000fe200000000ff */
[----:B-1----:R-:W-:Y:S01]  /*6220*/  FFMA.FTZ R3, R173, c[0x0][0x2d0], -R6 ;  /* 0x0000b400ad037a23 */ /* 0x002fe20000010806 */
[----:B---3--:R-:W-:Y:S01]  /*6230*/  F2FP.PACK_AB R11, R94, R95 ;  /* 0x0000005f5e0b723e */ /* 0x008fe200000000ff */
[----:B------:R-:W-:-:S02]  /*6240*/  IMAD.MOV.U32 R173, RZ, RZ, R93 ;  /* 0x000000ffffad7224 */ /* 0x000fc400078e005d */
[----:B------:R1:W-:Y:S04]  /*6250*/  MUFU.EX2 R93, R3 ;  /* 0x00000003005d7308 */ /* 0x0003e80000000800 */
[C---:B------:R-:W-:Y:S08]  /*6260*/  HMMA.16816.F32 R64, R8.reuse, R16, R64 ;  /* 0x000000100840723c */ /* 0x040ff00000001840 */
[----:B------:R-:W-:Y:S01]  /*6270*/  HMMA.16816.F32 R56, R8, R18, R56 ;  /* 0x000000120838723c */ /* 0x000fe20000001838 */
[----:B------:R-:W-:Y:S01]  /*6280*/  LDSM.16.MT88.4 R16, [R225+0x2900] ;  /* 0x00290000e110783b */ /* 0x000fe20000004200 */
[----:B-1----:R-:W-:-:S02]  /*6290*/  FFMA.FTZ R3, R172, c[0x0][0x2d0], -R6 ;  /* 0x0000b400ac037a23 */ /* 0x002fc40000010806 */
[----:B------:R-:W-:Y:S02]  /*62a0*/  IMAD.MOV.U32 R172, RZ, RZ, R92 ;  /* 0x000000ffffac7224 */ /* 0x000fe400078e005c */
[----:B------:R1:W2:Y:S02]  /*62b0*/  MUFU.EX2 R92, R3 ;  /* 0x00000003005c7308 */ /* 0x0002a40000000800 */
[C---:B------:R-:W-:Y:S08]  /*62c0*/  HMMA.16816.F32 R52, R8.reuse, R12, R52 ;  /* 0x0000000c0834723c */ /* 0x040ff00000001834 */
[----:B------:R-:W-:Y:S01]  /*62d0*/  HMMA.16816.F32 R48, R8, R14, R48 ;  /* 0x0000000e0830723c */ /* 0x000fe20000001830 */
[----:B------:R-:W-:Y:S01]  /*62e0*/  LDSM.16.MT88.4 R12, [R226+0x2900] ;  /* 0x00290000e20c783b */ /* 0x000fe20000004200 */
[----:B-1----:R-:W-:-:S06]  /*62f0*/  FFMA.FTZ R3, R171, c[0x0][0x2d0], -R6 ;  /* 0x0000b400ab037a23 */ /* 0x002fcc0000010806 */
[C---:B------:R-:W-:Y:S01]  /*6300*/  HMMA.16816.F32 R32, R8.reuse, R20, R32 ;  /* 0x000000140820723c */ /* 0x040fe20000001820 */
[----:B------:R-:W-:Y:S01]  /*6310*/  IMAD.MOV.U32 R171, RZ, RZ, R133 ;  /* 0x000000ffffab7224 */ /* 0x000fe200078e0085 */
[----:B------:R1:W-:Y:S06]  /*6320*/  MUFU.EX2 R91, R3 ;  /* 0x00000003005b7308 */ /* 0x0003ec0000000800 */
[C---:B------:R-:W-:Y:S01]  /*6330*/  HMMA.16816.F32 R40, R8.reuse, R22, R40 ;  /* 0x000000160828723c */ /* 0x040fe20000001828 */
[----:B------:R-:W3:Y:S07]  /*6340*/  LDSM.16.MT88.4 R20, [R227+0x2900] ;  /* 0x00290000e314783b */ /* 0x000eee0000004200 */
[----:B------:R-:W-:Y:S01]  /*6350*/  HMMA.16816.F32 R36, R8, R30, R36 ;  /* 0x0000001e0824723c */ /* 0x000fe20000001824 */
[----:B-1----:R-:W-:-:S04]  /*6360*/  FFMA.FTZ R3, R164, c[0x0][0x2d0], -R6 ;  /* 0x0000b400a4037a23 */ /* 0x002fc80000010806 */
[----:B------:R1:W4:Y:S03]  /*6370*/  MUFU.EX2 R90, R3 ;  /* 0x00000003005a7308 */ /* 0x0003260000000800 */
[----:B------:R-:W-:Y:S07]  /*6380*/  HMMA.16816.F32 R44, R8, R28, R44 ;  /* 0x0000001c082c723c */ /* 0x000fee000000182c */
[----:B--2---:R-:W-:Y:S01]  /*6390*/  F2FP.PACK_AB R8, R92, R93 ;  /* 0x0000005d5c08723e */ /* 0x004fe200000000ff */
[----:B-1----:R-:W-:Y:S01]  /*63a0*/  FFMA.FTZ R3, R177, c[0x0][0x2d0], -R5 ;  /* 0x0000b400b1037a23 */ /* 0x002fe20000010805 */
[----:B----4-:R-:W-:Y:S01]  /*63b0*/  F2FP.PACK_AB R10, R90, R91 ;  /* 0x0000005b5a0a723e */ /* 0x010fe200000000ff */
[----:B------:R-:W-:-:S02]  /*63c0*/  IMAD.MOV.U32 R177, RZ, RZ, R132 ;  /* 0x000000ffffb17224 */ /* 0x000fc400078e0084 */
[----:B------:R1:W-:Y:S01]  /*63d0*/  MUFU.EX2 R89, R3 ;  /* 0x0000000300597308 */ /* 0x0003e20000000800 */
[----:B------:R-:W2:Y:S01]  /*63e0*/  LDSM.16.MT88.4 R132, [R224+0x3100] ;  /* 0x00310000e084783b */ /* 0x000ea20000004200 */
[----:B-1----:R-:W-:Y:S02]  /*63f0*/  FFMA.FTZ R3, R178, c[0x0][0x2d0], -R5 ;  /* 0x0000b400b2037a23 */ /* 0x002fe40000010805 */
[----:B------:R-:W-:-:S04]  /*6400*/  IMAD.MOV.U32 R178, RZ, RZ, R71 ;  /* 0x000000ffffb27224 */ /* 0x000fc800078e0047 */
[----:B------:R1:W4:Y:S02]  /*6410*/  MUFU.EX2 R88, R3 ;  /* 0x0000000300587308 */ /* 0x0003240000000800 */
[----:B-1----:R-:W-:Y:S01]  /*6420*/  FFMA.FTZ R3, R176, c[0x0][0x2d0], -R5 ;  /* 0x0000b400b0037a23 */ /* 0x002fe20000010805 */
[----:B----4-:R-:W-:-:S05]  /*6430*/  F2FP.PACK_AB R9, R88, R89 ;  /* 0x000000595809723e */ /* 0x010fca00000000ff */
[----:B------:R1:W-:Y:S02]  /*6440*/  MUFU.EX2 R86, R3 ;  /* 0x0000000300567308 */ /* 0x0003e40000000800 */
[----:B-1----:R-:W-:Y:S02]  /*6450*/  FFMA.FTZ R3, R165, c[0x0][0x2d0], -R5 ;  /* 0x0000b400a5037a23 */ /* 0x002fe40000010805 */
[----:B------:R-:W1:Y:S04]  /*6460*/  LDSM.16.MT88.4 R164, [R225+0x3100] ;  /* 0x00310000e1a4783b */ /* 0x000e680000004200 */
[----:B------:R4:W5:Y:S02]  /*6470*/  MUFU.EX2 R87, R3 ;  /* 0x0000000300577308 */ /* 0x0009640000000800 */
[----:B----4-:R-:W-:Y:S01]  /*6480*/  FFMA.FTZ R3, R216, c[0x0][0x2d0], -R7 ;  /* 0x0000b400d8037a23 */ /* 0x010fe20000010807 */
[----:B-----5:R-:W-:Y:S01]  /*6490*/  F2FP.PACK_AB R11, R87, R86 ;  /* 0x00000056570b723e */ /* 0x020fe200000000ff */
[----:B------:R-:W-:-:S04]  /*64a0*/  IMAD.MOV.U32 R216, RZ, RZ, R125 ;  /* 0x000000ffffd87224 */ /* 0x000fc800078e007d */
[----:B------:R4:W-:Y:S02]  /*64b0*/  MUFU.EX2 R85, R3 ;  /* 0x0000000300557308 */ /* 0x0009e40000000800 */
[C---:B------:R-:W-:Y:S08]  /*64c0*/  HMMA.16816.F32 R120, R8.reuse, R24, R120 ;  /* 0x000000180878723c */ /* 0x040ff00000001878 */
[----:B------:R-:W-:Y:S01]  /*64d0*/  HMMA.16816.F32 R128, R8, R26, R128 ;  /* 0x0000001a0880723c */ /* 0x000fe20000001880 */
[----:B----4-:R-:W-:-:S02]  /*64e0*/  FFMA.FTZ R3, R211, c[0x0][0x2d0], -R7 ;  /* 0x0000b400d3037a23 */ /* 0x010fc40000010807 */
[----:B------:R-:W-:Y:S02]  /*64f0*/  IMAD.MOV.U32 R211, RZ, RZ, R126 ;  /* 0x000000ffffd37224 */ /* 0x000fe400078e007e */
[----:B------:R4:W5:Y:S03]  /*6500*/  MUFU.EX2 R84, R3 ;  /* 0x0000000300547308 */ /* 0x0009660000000800 */
[C---:B---3--:R-:W-:Y:S08]  /*6510*/  HMMA.16816.F32 R140, R8.reuse, R20, R140 ;  /* 0x00000014088c723c */ /* 0x048ff0000000188c */
[----:B------:R-:W-:Y:S01]  /*6520*/  HMMA.16816.F32 R144, R8, R22, R144 ;  /* 0x000000160890723c */ /* 0x000fe20000001890 */
[----:B----4-:R-:W-:-:S07]  /*6530*/  FFMA.FTZ R3, R222, c[0x0][0x2d0], -R7 ;  /* 0x0000b400de037a23 */ /* 0x010fce0000010807 */
[C---:B------:R-:W-:Y:S01]  /*6540*/  HMMA.16816.F32 R156, R8.reuse, R16, R156 ;  /* 0x00000010089c723c */ /* 0x040fe2000000189c */
[----:B------:R-:W-:Y:S01]  /*6550*/  IMAD.MOV.U32 R222, RZ, RZ, R137 ;  /* 0x000000ffffde7224 */ /* 0x000fe200078e0089 */
[----:B------:R3:W-:Y:S06]  /*6560*/  MUFU.EX2 R71, R3 ;  /* 0x0000000300477308 */ /* 0x0007ec0000000800 */
[C---:B------:R-:W-:Y:S08]  /*6570*/  HMMA.16816.F32 R160, R8.reuse, R18, R80 ;  /* 0x0000001208a0723c */ /* 0x040ff00000001850 */
[----:B------:R-:W-:Y:S01]  /*6580*/  HMMA.16816.F32 R76, R8, R12, R76 ;  /* 0x0000000c084c723c */ /* 0x000fe2000000184c */
[----:B---3--:R-:W-:-:S02]  /*6590*/  FFMA.FTZ R3, R223, c[0x0][0x2d0], -R7 ;  /* 0x0000b400df037a23 */ /* 0x008fc40000010807 */
[----:B------:R-:W-:Y:S02]  /*65a0*/  IMAD.MOV.U32 R223, RZ, RZ, R172 ;  /* 0x000000ffffdf7224 */ /* 0x000fe400078e00ac */
[----:B------:R3:W4:Y:S03]  /*65b0*/  MUFU.EX2 R63, R3 ;  /* 0x00000003003f7308 */ /* 0x0007260000000800 */
[----:B------:R-:W-:Y:S07]  /*65c0*/  HMMA.16816.F32 R72, R8, R14, R72 ;  /* 0x0000000e0848723c */ /* 0x000fee0000001848 */
[----:B-----5:R-:W-:Y:S01]  /*65d0*/  F2FP.PACK_AB R8, R84, R85 ;  /* 0x000000555408723e */ /* 0x020fe200000000ff */
[----:B---3--:R-:W-:Y:S01]  /*65e0*/  FFMA.FTZ R3, R250, c[0x0][0x2d0], -R0 ;  /* 0x0000b400fa037a23 */ /* 0x008fe20000010800 */
[----:B----4-:R-:W-:Y:S01]  /*65f0*/  F2FP.PACK_AB R10, R63, R71 ;  /* 0x000000473f0a723e */ /* 0x010fe200000000ff */
[----:B------:R-:W-:-:S02]  /*6600*/  IMAD.MOV.U32 R250, RZ, RZ, R173 ;  /* 0x000000fffffa7224 */ /* 0x000fc400078e00ad */
[----:B------:R3:W-:Y:S02]  /*6610*/  MUFU.EX2 R62, R3 ;  /* 0x00000003003e7308 */ /* 0x0007e40000000800 */
[----:B---3--:R-:W-:Y:S02]  /*6620*/  FFMA.FTZ R3, R249, c[0x0][0x2d0], -R0 ;  /* 0x0000b400f9037a23 */ /* 0x008fe40000010800 */
[----:B------:R-:W-:-:S04]  /*6630*/  IMAD.MOV.U32 R249, RZ, RZ, R169 ;  /* 0x000000fffff97224 */ /* 0x000fc800078e00a9 */
[----:B------:R3:W4:Y:S01]  /*6640*/  MUFU.EX2 R61, R3 ;  /* 0x00000003003d7308 */ /* 0x0007220000000800 */
[----:B------:R-:W-:Y:S02]  /*6650*/  IMAD.MOV.U32 R169, RZ, RZ, R152 ;  /* 0x000000ffffa97224 */ /* 0x000fe400078e0098 */
[----:B---3--:R-:W-:Y:S01]  /*6660*/  FFMA.FTZ R3, R245, c[0x0][0x2d0], -R0 ;  /* 0x0000b400f5037a23 */ /* 0x008fe20000010800 */
[----:B----4-:R-:W-:Y:S01]  /*6670*/  F2FP.PACK_AB R9, R61, R62 ;  /* 0x0000003e3d09723e */ /* 0x010fe200000000ff */
[----:B------:R-:W-:-:S03]  /*6680*/  IMAD.MOV.U32 R245, RZ, RZ, R168 ;  /* 0x000000fffff57224 */ /* 0x000fc600078e00a8 */
[----:B------:R3:W-:Y:S01]  /*6690*/  MUFU.EX2 R60, R3 ;  /* 0x00000003003c7308 */ /* 0x0007e20000000800 */
[----:B------:R-:W-:Y:S02]  /*66a0*/  IMAD.MOV.U32 R168, RZ, RZ, R138 ;  /* 0x000000ffffa87224 */ /* 0x000fe400078e008a */
[----:B---3--:R-:W-:-:S05]  /*66b0*/  FFMA.FTZ R3, R170, c[0x0][0x2d0], -R0 ;  /* 0x0000b400aa037a23 */ /* 0x008fca0000010800 */
[----:B------:R3:W4:Y:S02]  /*66c0*/  MUFU.EX2 R31, R3 ;  /* 0x00000003001f7308 */ /* 0x0007240000000800 */
[----:B---3--:R-:W-:Y:S01]  /*66d0*/  FFMA.FTZ R3, R179, c[0x0][0x2d0], -R6 ;  /* 0x0000b400b3037a23 */ /* 0x008fe20000010806 */
[----:B----4-:R-:W-:-:S05]  /*66e0*/  F2FP.PACK_AB R11, R31, R60 ;  /* 0x0000003c1f0b723e */ /* 0x010fca00000000ff */
[----:B------:R3:W-:Y:S02]  /*66f0*/  MUFU.EX2 R29, R3 ;  /* 0x00000003001d7308 */ /* 0x0007e40000000800 */
[C---:B------:R-:W-:Y:S08]  /*6700*/  HMMA.16816.F32 R56, R8.reuse, R26, R56 ;  /* 0x0000001a0838723c */ /* 0x040ff00000001838 */
[----:B------:R-:W-:Y:S01]  /*6710*/  HMMA.16816.F32 R64, R8, R24, R64 ;  /* 0x000000180840723c */ /* 0x000fe20000001840 */
[----:B---3--:R-:W-:-:S04]  /*6720*/  FFMA.FTZ R3, R182, c[0x0][0x2d0], -R6 ;  /* 0x0000b400b6037a23 */ /* 0x008fc80000010806 */
[----:B------:R3:W4:Y:S03]  /*6730*/  MUFU.EX2 R30, R3 ;  /* 0x00000003001e7308 */ /* 0x0007260000000800 */
[C---:B------:R-:W-:Y:S05]  /*6740*/  HMMA.16816.F32 R48, R8.reuse, R22, R48 ;  /* 0x000000160830723c */ /* 0x040fea0000001830 */
[----:B------:R5:W-:Y:S03]  /*6750*/  MUFU.EX2 R22, R4 ;  /* 0x0000000400167308 */ /* 0x000be60000000800 */
[----:B------:R-:W-:Y:S01]  /*6760*/  HMMA.16816.F32 R44, R8, R12, R44 ;  /* 0x0000000c082c723c */ /* 0x000fe2000000182c */
[----:B---3--:R-:W-:-:S07]  /*6770*/  FFMA.FTZ R3, R183, c[0x0][0x2d0], -R6 ;  /* 0x0000b400b7037a23 */ /* 0x008fce0000010806 */
[C---:B------:R-:W-:Y:S01]  /*6780*/  HMMA.16816.F32 R52, R8.reuse, R20, R52 ;  /* 0x000000140834723c */ /* 0x040fe20000001834 */
[----:B------:R-:W-:Y:S01]  /*6790*/  FFMA.FTZ R12, R210, c[0x0][0x2d0], -R0 ;  /* 0x0000b400d20c7a23 */ /* 0x000fe20000010800 */
[----:B----4-:R-:W-:Y:S01]  /*67a0*/  F2FP.PACK_AB R176, R30, R29 ;  /* 0x0000001d1eb0723e */ /* 0x010fe200000000ff */
[----:B------:R3:W-:Y:S01]  /*67b0*/  MUFU.EX2 R28, R3 ;  /* 0x00000003001c7308 */ /* 0x0007e20000000800 */
[----:B------:R-:W-:Y:S02]  /*67c0*/  FADD.FTZ R13, R243, R242 ;  /* 0x000000f2f30d7221 */ /* 0x000fe40000010000 */
[----:B-----5:R-:W-:Y:S02]  /*67d0*/  FFMA.FTZ R4, R219, c[0x0][0x2d0], -R0 ;  /* 0x0000b400db047a23 */ /* 0x020fe40000010800 */
[----:B------:R-:W-:Y:S01]  /*67e0*/  HMMA.16816.F32 R36, R8, R14, R36 ;  /* 0x0000000e0824723c */ /* 0x000fe20000001824 */
[----:B------:R-:W-:-:S07]  /*67f0*/  FADD.FTZ R20, R175, R174 ;  /* 0x000000aeaf147221 */ /* 0x000fce0000010000 */
[C---:B------:R-:W-:Y:S01]  /*6800*/  HMMA.16816.F32 R32, R8.reuse, R16, R32 ;  /* 0x000000100820723c */ /* 0x040fe20000001820 */
[----:B---3--:R-:W-:Y:S02]  /*6810*/  FFMA.FTZ R3, R208, c[0x0][0x2d0], -R6 ;  /* 0x0000b400d0037a23 */ /* 0x008fe40000010806 */
[--C-:B------:R-:W-:Y:S02]  /*6820*/  FFMA.FTZ R6, R215, c[0x0][0x2d0], -R0.reuse ;  /* 0x0000b400d7067a23 */ /* 0x100fe40000010800 */
[----:B------:R3:W-:Y:S01]  /*6830*/  MUFU.EX2 R27, R3 ;  /* 0x00000003001b7308 */ /* 0x0007e20000000800 */
[----:B------:R-:W-:Y:S02]  /*6840*/  FFMA.FTZ R0, R207, c[0x0][0x2d0], -R0 ;  /* 0x0000b400cf007a23 */ /* 0x000fe40000010800 */
[----:B------:R-:W-:Y:S01]  /*6850*/  HMMA.16816.F32 R40, R8, R18, R40 ;  /* 0x000000120828723c */ /* 0x000fe20000001828 */
[----:B------:R-:W4:Y:S04]  /*6860*/  LDSM.16.MT88.4 R16, [R226+0x3100] ;  /* 0x00310000e210783b */ /* 0x000f280000004200 */
[----:B------:R5:W-:Y:S01]  /*6870*/  MUFU.EX2 R10, R4 ;  /* 0x00000004000a7308 */ /* 0x000be20000000800 */
[----:B---3--:R-:W-:-:S07]  /*6880*/  FFMA.FTZ R3, R181, c[0x0][0x2d0], -R5 ;  /* 0x0000b400b5037a23 */ /* 0x008fce0000010805 */
[----:B------:R-:W-:Y:S01]  /*6890*/  MUFU.EX2 R11, R12 ;  /* 0x0000000c000b7308 */ /* 0x000fe20000000800 */
[----:B-----5:R-:W-:-:S07]  /*68a0*/  FADD.FTZ R4, R139, R244 ;  /* 0x000000f48b047221 */ /* 0x020fce0000010000 */
[----:B------:R3:W-:Y:S01]  /*68b0*/  MUFU.EX2 R26, R3 ;  /* 0x00000003001a7308 */ /* 0x0007e20000000800 */
[----:B------:R-:W-:-:S07]  /*68c0*/  FADD.FTZ R4, R248, R4 ;  /* 0x00000004f8047221 */ /* 0x000fce0000010000 */
[----:B------:R5:W1:Y:S01]  /*68d0*/  MUFU.EX2 R12, R0 ;  /* 0x00000000000c7308 */ /* 0x000a620000000800 */
[----:B---3--:R-:W-:-:S07]  /*68e0*/  FFMA.FTZ R3, R180, c[0x0][0x2d0], -R5 ;  /* 0x0000b400b4037a23 */ /* 0x008fce0000010805 */
[----:B------:R3:W2:Y:S01]  /*68f0*/  MUFU.EX2 R9, R6 ;  /* 0x0000000600097308 */ /* 0x0006a20000000800 */
[----:B-----5:R-:W-:-:S07]  /*6900*/  FADD.FTZ R0, R218, R20 ;  /* 0x00000014da007221 */ /* 0x020fce0000010000 */
[----:B------:R5:W4:Y:S01]  /*6910*/  MUFU.EX2 R25, R3 ;  /* 0x0000000300197308 */ /* 0x000b220000000800 */
[----:B-1----:R-:W-:Y:S01]  /*6920*/  F2FP.PACK_AB R183, R12, R11 ;  /* 0x0000000b0cb7723e */ /* 0x002fe200000000ff */
[----:B---3--:R-:W-:Y:S01]  /*6930*/  FADD.FTZ R6, R220, R0 ;  /* 0x00000000dc067221 */ /* 0x008fe20000010000 */
[----:B--2---:R-:W-:-:S03]  /*6940*/  F2FP.PACK_AB R181, R9, R10 ;  /* 0x0000000a09b5723e */ /* 0x004fc600000000ff */
[----:B------:R-:W-:Y:S02]  /*6950*/  FADD.FTZ R6, R214, R6 ;  /* 0x00000006d6067221 */ /* 0x000fe40000010000 */
[--C-:B-----5:R-:W-:Y:S02]  /*6960*/  FFMA.FTZ R3, R209, c[0x0][0x2d0], -R5.reuse ;  /* 0x0000b400d1037a23 */ /* 0x120fe40000010805 */
[----:B------:R-:W-:Y:S02]  /*6970*/  FADD.FTZ R8, R213, R6 ;  /* 0x00000006d5087221 */ /* 0x000fe40000010000 */
[----:B------:R1:W-:Y:S02]  /*6980*/  MUFU.EX2 R24, R3 ;  /* 0x0000000300187308 */ /* 0x0003e40000000800 */
[----:B-1----:R-:W-:Y:S02]  /*6990*/  FFMA.FTZ R3, R221, c[0x0][0x2d0], -R5 ;  /* 0x0000b400dd037a23 */ /* 0x002fe40000010805 */
[----:B------:R-:W-:Y:S01]  /*69a0*/  FFMA.FTZ R5, R177, c[0x0][0x2d0], -R7 ;  /* 0x0000b400b1057a23 */ /* 0x000fe20000010807 */
[----:B----4-:R-:W-:-:S03]  /*69b0*/  F2FP.PACK_AB R177, R25, R26 ;  /* 0x0000001a19b1723e */ /* 0x010fc600000000ff */
[----:B------:R1:W2:Y:S08]  /*69c0*/  MUFU.EX2 R23, R3 ;  /* 0x0000000300177308 */ /* 0x0002b00000000800 */
[----:B------:R3:W-:Y:S01]  /*69d0*/  MUFU.EX2 R15, R5 ;  /* 0x00000005000f7308 */ /* 0x0007e20000000800 */
[--C-:B-1----:R-:W-:Y:S01]  /*69e0*/  FFMA.FTZ R3, R178, c[0x0][0x2d0], -R7.reuse ;  /* 0x0000b400b2037a23 */ /* 0x102fe20000010807 */
[----:B------:R-:W-:Y:S01]  /*69f0*/  F2FP.PACK_AB R178, R27, R28 ;  /* 0x0000001c1bb2723e */ /* 0x000fe200000000ff */
[----:B------:R-:W-:Y:S01]  /*6a00*/  FFMA.FTZ R7, R171, c[0x0][0x2d0], -R7 ;  /* 0x0000b400ab077a23 */ /* 0x000fe20000010807 */
[----:B--2---:R-:W-:-:S04]  /*6a10*/  F2FP.PACK_AB R179, R23, R24 ;  /* 0x0000001817b3723e */ /* 0x004fc800000000ff */
[----:B------:R1:W2:Y:S01]  /*6a20*/  MUFU.EX2 R21, R3 ;  /* 0x0000000300157308 */ /* 0x0002a20000000800 */
[----:B------:R-:W-:Y:S02]  /*6a30*/  IMAD.MOV.U32 R171, RZ, RZ, R153 ;  /* 0x000000ffffab7224 */ /* 0x000fe400078e0099 */
[----:B---3--:R-:W-:Y:S01]  /*6a40*/  FADD.FTZ R5, R155, R154 ;  /* 0x0000009a9b057221 */ /* 0x008fe20000010000 */
[C---:B------:R-:W-:Y:S04]  /*6a50*/  HMMA.16816.F32 R120, R176.reuse, R132, R120 ;  /* 0x00000084b078723c */ /* 0x040fe80000001878 */
[----:B------:R3:W4:Y:S04]  /*6a60*/  MUFU.EX2 R14, R7 ;  /* 0x00000007000e7308 */ /* 0x0007280000000800 */
[----:B------:R-:W-:Y:S01]  /*6a70*/  HMMA.16816.F32 R128, R176, R134, R128 ;  /* 0x00000086b080723c */ /* 0x000fe20000001880 */
[----:B-1----:R-:W-:Y:S01]  /*6a80*/  FADD.FTZ R3, R136, R13 ;  /* 0x0000000d88037221 */ /* 0x002fe20000010000 */
[----:B--2---:R-:W-:-:S06]  /*6a90*/  F2FP.PACK_AB R180, R21, R22 ;  /* 0x0000001615b4723e */ /* 0x004fcc00000000ff */
[C---:B------:R-:W-:Y:S01]  /*6aa0*/  HMMA.16816.F32 R140, R176.reuse, R148, R140 ;  /* 0x00000094b08c723c */ /* 0x040fe2000000188c */
[----:B---3--:R-:W-:Y:S01]  /*6ab0*/  FADD.FTZ R7, R127, R5 ;  /* 0x000000057f077221 */ /* 0x008fe20000010000 */
[----:B----4-:R-:W-:Y:S01]  /*6ac0*/  F2FP.PACK_AB R182, R14, R15 ;  /* 0x0000000f0eb6723e */ /* 0x010fe200000000ff */
[----:B------:R-:W-:Y:S02]  /*6ad0*/  FADD.FTZ R5, R124, R3 ;  /* 0x000000037c057221 */ /* 0x000fe40000010000 */
[----:B------:R-:W-:Y:S02]  /*6ae0*/  FADD.FTZ R0, R245, R7 ;  /* 0x00000007f5007221 */ /* 0x000fe40000010000 */
[----:B------:R-:W-:Y:S01]  /*6af0*/  FADD.FTZ R3, R249, R4 ;  /* 0x00000004f9037221 */ /* 0x000fe20000010000 */
[----:B------:R-:W-:Y:S01]  /*6b00*/  HMMA.16816.F32 R144, R176, R150, R144 ;  /* 0x00000096b090723c */ /* 0x000fe20000001890 */
[----:B------:R-:W-:Y:S02]  /*6b10*/  FADD.FTZ R5, R250, R5 ;  /* 0x00000005fa057221 */ /* 0x000fe40000010000 */
[----:B------:R-:W-:-:S02]  /*6b20*/  FADD.FTZ R4, R223, R0 ;  /* 0x00000000df047221 */ /* 0x000fc40000010000 */
[----:B------:R-:W-:Y:S02]  /*6b30*/  FADD.FTZ R3, R247, R3 ;  /* 0x00000003f7037221 */ /* 0x000fe40000010000 */
[----:B------:R-:W-:Y:S01]  /*6b40*/  FADD.FTZ R0, R171, R5 ;  /* 0x00000005ab007221 */ /* 0x000fe20000010000 */
[C---:B------:R-:W-:Y:S01]  /*6b50*/  HMMA.16816.F32 R156, R176.reuse, R164, R156 ;  /* 0x000000a4b09c723c */ /* 0x040fe2000000189c */
[----:B------:R-:W-:Y:S02]  /*6b60*/  FADD.FTZ R7, R169, R4 ;  /* 0x00000004a9077221 */ /* 0x000fe40000010000 */
[----:B------:R-:W-:Y:S02]  /*6b70*/  FADD.FTZ R6, R246, R3 ;  /* 0x00000003f6067221 */ /* 0x000fe40000010000 */
[----:B------:R-:W-:Y:S02]  /*6b80*/  FADD.FTZ R5, R168, R0 ;  /* 0x00000000a8057221 */ /* 0x000fe40000010000 */
[----:B------:R-:W-:Y:S01]  /*6b90*/  FADD.FTZ R4, R217, R8 ;  /* 0x00000008d9047221 */ /* 0x000fe20000010000 */
[----:B------:R-:W-:Y:S01]  /*6ba0*/  HMMA.16816.F32 R160, R176, R166, R160 ;  /* 0x000000a6b0a0723c */ /* 0x000fe200000018a0 */
[----:B------:R-:W-:-:S02]  /*6bb0*/  FADD.FTZ R3, R222, R7 ;  /* 0x00000007de037221 */ /* 0x000fc40000010000 */
[----:B------:R-:W-:Y:S02]  /*6bc0*/  FADD.FTZ R0, R252, R6 ;  /* 0x00000006fc007221 */ /* 0x000fe40000010000 */
[----:B------:R-:W-:Y:S02]  /*6bd0*/  FADD.FTZ R6, R211, R5 ;  /* 0x00000005d3067221 */ /* 0x000fe40000010000 */
[----:B------:R-:W-:Y:S01]  /*6be0*/  FADD.FTZ R4, R212, R4 ;  /* 0x00000004d4047221 */ /* 0x000fe20000010000 */
[----:B------:R-:W-:Y:S01]  /*6bf0*/  HMMA.16816.F32 R124, R180, R132, R64 ;  /* 0x00000084b47c723c */ /* 0x000fe20000001840 */
[----:B------:R-:W-:Y:S02]  /*6c00*/  FADD.FTZ R5, R216, R3 ;  /* 0x00000003d8057221 */ /* 0x000fe40000010000 */
[----:B------:R-:W-:Y:S02]  /*6c10*/  FADD.FTZ R3, R251, R0 ;  /* 0x00000000fb037221 */ /* 0x000fe40000010000 */
[----:B------:R-:W-:-:S02]  /*6c20*/  FADD.FTZ R0, R198, R6 ;  /* 0x00000006c6007221 */ /* 0x000fc40000010000 */
        /* <DEDUP_REMOVED lines=31> */
[----:B------:R-:W-:Y:S01]  /*6e20*/  HMMA.16816.F32 R168, R180, R16, R44 ;  /* 0x00000010b4a8723c */ /* 0x000fe2000000182c */
        /* <DEDUP_REMOVED lines=54> */
[----:B------:R-:W-:Y:S01]  /*7190*/  FADD.FTZ R0, R23, R0 ;  /* 0x0000000017007221 */ /* 0x000fe20000010000 */
[----:B------:R1:W-:Y:S01]  /*71a0*/  STL [R1+0x18], R5 ;  /* 0x0000180501007387 */ /* 0x0003e20000100800 */
[----:B------:R-:W-:-:S03]  /*71b0*/  FADD.FTZ R3, R27, R3 ;  /* 0x000000031b037221 */ /* 0x000fc60000010000 */
[----:B------:R1:W-:Y:S04]  /*71c0*/  STL [R1+0x24], R4 ;  /* 0x0000240401007387 */ /* 0x0003e80000100800 */
[----:B------:R1:W-:Y:S04]  /*71d0*/  STL [R1+0x1c], R0 ;  /* 0x00001c0001007387 */ /* 0x0003e80000100800 */
[----:B------:R1:W-:Y:S01]  /*71e0*/  STL [R1+0x20], R3 ;  /* 0x0000200301007387 */ /* 0x0003e20000100800 */
[----:B------:R-:W-:Y:S05]  /*71f0*/  @!P0 BRA `(.L_x_32) ;  /* 0x000059e000008947 */ /* 0x000fea0003800000 */
[----:B------:R-:W2:Y:S01]  /*7200*/  LDL.LU R216, [R1+0x8] ;  /* 0x0000080001d87983 */ /* 0x000ea20000300800 */
[----:B------:R-:W-:Y:S01]  /*7210*/  IMAD.MOV.U32 R116, RZ, RZ, R69 ;  /* 0x000000ffff747224 */ /* 0x000fe200078e0045 */
[----:B------:R-:W-:Y:S01]  /*7220*/  MOV R118, R2 ;  /* 0x0000000200767202 */ /* 0x000fe20000000f00 */
[----:B-1----:R-:W-:Y:S01]  /*7230*/  IMAD.MOV.U32 R3, RZ, RZ, R70 ;  /* 0x000000ffff037224 */ /* 0x002fe200078e0046 */
[----:B------:R-:W3:Y:S01]  /*7240*/  LDL.LU.64 R82, [R1] ;  /* 0x0000000001527983 */ /* 0x000ee20000300a00 */
[----:B------:R-:W-:-:S03]  /*7250*/  IMAD.MOV.U32 R117, RZ, RZ, R68 ;  /* 0x000000ffff757224 */ /* 0x000fc600078e0044 */
[----:B------:R-:W4:Y:S01]  /*7260*/  LDL.LU.64 R222, [R1+0x10] ;  /* 0x0000100001de7983 */ /* 0x000f220000300a00 */
[----:B--2---:R-:W-:Y:S02]  /*7270*/  IADD3 R242, R216, -0x2, RZ ;  /* 0xfffffffed8f27810 */ /* 0x004fe40007ffe0ff */
[----:B---3--:R-:W-:Y:S02]  /*7280*/  MOV R5, R83 ;  /* 0x0000005300057202 */ /* 0x008fe40000000f00 */
[----:B----4-:R-:W-:-:S05]  /*7290*/  MOV R4, R222 ;  /* 0x000000de00047202 */ /* 0x010fca0000000f00 */
[----:B------:R1:W-:Y:S02]  /*72a0*/  STL.64 [R1+0x28], R4 ;  /* 0x0000280401007387 */ /* 0x0003e40000100a00 */
.L_x_33:
        /* <DEDUP_REMOVED lines=78> */
[C---:B-1----:R-:W-:Y:S07]  /*7790*/  HMMA.16816.F32 R88, R108.reuse, R96, RZ ;  /* 0x000000606c58723c */ /* 0x042fee00000018ff */
[----:B------:R-:W-:Y:S01]  /*77a0*/  IADD3 R96, P0, R102, UR7, RZ ;  /* 0x0000000766607c10 */ /* 0x000fe2000ff1e0ff */
[-C--:B--2---:R-:W-:Y:S04]  /*77b0*/  HMMA.16816.F32 R92, R108, R98.reuse, RZ ;  /* 0x000000626c5c723c */ /* 0x084fe800000018ff */
[----:B------:R-:W-:Y:S02]  /*77c0*/  IADD3.X R97, R103, UR5, RZ, P0, !PT ;  /* 0x0000000567617c10 */ /* 0x000fe400087fe4ff */
[----:B------:R-:W-:Y:S03]  /*77d0*/  IADD3 R100, P1, R96, UR7, RZ ;  /* 0x0000000760647c10 */ /* 0x000fe6000ff3e0ff */
[----:B------:R1:W-:Y:S03]  /*77e0*/  LDGSTS.E.BYPASS.LTC128B.128 [R241+0x2100], [R96.64], !P2 ;  /* 0x0210000060f17fae */ /* 0x0003e6000d101d48 */
[----:B------:R-:W-:Y:S02]  /*77f0*/  IADD3.X R101, R97, UR5, RZ, P1, !PT ;  /* 0x0000000561657c10 */ /* 0x000fe40008ffe4ff */
[----:B---3--:R-:W-:Y:S03]  /*7800*/  IADD3 R102, P0, R100, UR7, RZ ;  /* 0x0000000764667c10 */ /* 0x008fe6000ff1e0ff */
[----:B------:R2:W-:Y:S01]  /*7810*/  LDGSTS.E.BYPASS.LTC128B.128 [R241+0x2900], [R100.64], !P2 ;  /* 0x0290000064f17fae */ /* 0x0005e2000d101d48 */
[----:B------:R-:W-:Y:S02]  /*7820*/  IADD3.X R103, R101, UR5, RZ, P0, !PT ;  /* 0x0000000565677c10 */ /* 0x000fe400087fe4ff */
[C---:B------:R-:W-:Y:S02]  /*7830*/  ISETP.GT.AND P0, PT, R242.reuse, RZ, PT ;  /* 0x000000fff200720c */ /* 0x040fe40003f04270 */
[----:B------:R-:W-:Y:S03]  /*7840*/  IADD3 R242, R242, -0x1, RZ ;  /* 0xfffffffff2f27810 */ /* 0x000fe60007ffe0ff */
[----:B------:R2:W-:Y:S08]  /*7850*/  LDGSTS.E.BYPASS.LTC128B.128 [R241+0x3100], [R102.64], !P2 ;  /* 0x0310000066f17fae */ /* 0x0005f0000d101d48 */
[----:B------:R-:W0:Y:S01]  /*7860*/  LDGDEPBAR ;  /* 0x00000000000079af */ /* 0x000e220000000000 */
[C---:B-1----:R-:W-:Y:S08]  /*7870*/  HMMA.16816.F32 R96, R112.reuse, R98, RZ ;  /* 0x000000627060723c */ /* 0x042ff000000018ff */
[-C--:B--2---:R-:W-:Y:S08]  /*7880*/  HMMA.16816.F32 R100, R112, R184.reuse, RZ ;  /* 0x000000b87064723c */ /* 0x084ff000000018ff */
        /* <DEDUP_REMOVED lines=53> */
[C---:B------:R-:W-:Y:S01]  /*7be0*/  HMMA.16816.F32 R48, R184.reuse, R190, R48 ;  /* 0x000000beb830723c */ /* 0x040fe20000001830 */
[----:B------:R-:W3:Y:S07]  /*7bf0*/  LDSM.16.M88.4 R188, [R232+0x9100] ;  /* 0x00910000e8bc783b */ /* 0x000eee0000000200 */
[-C--:B------:R-:W-:Y:S08]  /*7c00*/  HMMA.16816.F32 R52, R184, R196.reuse, R52 ;  /* 0x000000c4b834723c */ /* 0x080ff00000001834 */
[C---:B------:R-:W-:Y:S08]  /*7c10*/  HMMA.16816.F32 R56, R200.reuse, R196, R56 ;  /* 0x000000c4c838723c */ /* 0x040ff00000001838 */
[-C--:B------:R-:W-:Y:S08]  /*7c20*/  HMMA.16816.F32 R60, R200, R198.reuse, R60 ;  /* 0x000000c6c83c723c */ /* 0x080ff0000000183c */
[C---:B------:R-:W-:Y:S08]  /*7c30*/  HMMA.16816.F32 R64, R184.reuse, R198, R64 ;  /* 0x000000c6b840723c */ /* 0x040ff00000001840 */
        /* <DEDUP_REMOVED lines=11> */
[----:B------:R-:W-:Y:S08]  /*7cf0*/  HMMA.16816.F32 R112, R184, R214, R112 ;  /* 0x000000d6b870723c */ /* 0x000ff00000001870 */
[-C--:B--2---:R-:W-:Y:S08]  /*7d00*/  HMMA.16816.F32 R4, R204, R216.reuse, R4 ;  /* 0x000000d8cc04723c */ /* 0x084ff00000001804 */
        /* <DEDUP_REMOVED lines=72> */
[----:B------:R-:W1:Y:S01]  /*8190*/  MUFU.TANH R34, R34 ;  /* 0x0000002200227308 */ /* 0x000e620000002400 */
        /* <DEDUP_REMOVED lines=9> */
[----:B------:R-:W-:Y:S01]  /*8230*/  MUFU.TANH R28, R28 ;  /* 0x0000001c001c7308 */ /* 0x000fe20000002400 */
[C---:B------:R-:W-:Y:S01]  /*8240*/  HMMA.16816.F32 R64, R204.reuse, R6, R64 ;  /* 0x00000006cc40723c */ /* 0x040fe20000001840 */
[----:B------:R-:W1:Y:S03]  /*8250*/  LDSM.16.M88.4 R4, [R228+0x2800] ;  /* 0x00280000e404783b */ /* 0x000e660000000200 */
[----:B------:R-:W-:Y:S02]  /*8260*/  FMUL.FTZ R54, R54, c[0x0][0x320] ;  /* 0x0000c80036367a20 */ /* 0x000fe40000410000 */
[----:B------:R-:W-:Y:S02]  /*8270*/  FMUL.FTZ R52, R52, c[0x0][0x320] ;  /* 0x0000c80034347a20 */ /* 0x000fe40000410000 */
[----:B------:R-:W-:Y:S01]  /*8280*/  FMUL.FTZ R55, R55, c[0x0][0x320] ;  /* 0x0000c80037377a20 */ /* 0x000fe20000410000 */
[----:B------:R-:W1:Y:S01]  /*8290*/  MUFU.TANH R32, R32 ;  /* 0x0000002000207308 */ /* 0x000e620000002400 */
        /* <DEDUP_REMOVED lines=27> */
[-C--:B------:R-:W-:Y:S01]  /*8450*/  HMMA.16816.F32 R92, R188, R6.reuse, R92 ;  /* 0x00000006bc5c723c */ /* 0x080fe2000000185c */
[----:B------:R-:W-:Y:S03]  /*8460*/  MUFU.TANH R198, R38 ;  /* 0x0000002600c67308 */ /* 0x000fe60000002400 */
[----:B------:R-:W-:Y:S02]  /*8470*/  FMUL.FTZ R40, R40, c[0x0][0x320] ;  /* 0x0000c80028287a20 */ /* 0x000fe40000410000 */
[----:B------:R-:W-:Y:S02]  /*8480*/  FMUL.FTZ R81, R81, c[0x0][0x320] ;  /* 0x0000c80051517a20 */ /* 0x000fe40000410000 */
[C---:B------:R-:W-:Y:S03]  /*8490*/  HMMA.16816.F32 R96, R204.reuse, R6, R96 ;  /* 0x00000006cc60723c */ /* 0x040fe60000001860 */
[----:B------:R-:W-:Y:S01]  /*84a0*/  MUFU.TANH R194, R26 ;  /* 0x0000001a00c27308 */ /* 0x000fe20000002400 */
[----:B------:R-:W-:Y:S02]  /*84b0*/  FMUL.FTZ R82, R82, c[0x0][0x320] ;  /* 0x0000c80052527a20 */ /* 0x000fe40000410000 */
[----:B------:R-:W-:Y:S01]  /*84c0*/  FMUL.FTZ R83, R83, c[0x0][0x320] ;  /* 0x0000c80053537a20 */ /* 0x000fe20000410000 */
[----:B-1----:R-:W-:Y:S01]  /*84d0*/  FMNMX.FTZ R70, R184, R0, !PT ;  /* 0x00000000b8467209 */ /* 0x002fe20007810000 */
[----:B------:R-:W-:Y:S01]  /*84e0*/  FMUL.FTZ R84, R84, c[0x0][0x320] ;  /* 0x0000c80054547a20 */ /* 0x000fe20000410000 */
[----:B------:R-:W-:Y:S01]  /*84f0*/  FMNMX.FTZ R0, R186, R2, !PT ;  /* 0x00000002ba007209 */ /* 0x000fe20007810000 */
[-C--:B--2---:R-:W-:Y:S03]  /*8500*/  HMMA.16816.F32 R100, R204, R8.reuse, R100 ;  /* 0x00000008cc64723c */ /* 0x084fe60000001864 */
[----:B------:R-:W1:Y:S01]  /*8510*/  MUFU.TANH R26, R36 ;  /* 0x00000024001a7308 */ /* 0x000e620000002400 */
[----:B---3--:R-:W-:Y:S01]  /*8520*/  FMNMX.FTZ R2, R192, R4, !PT ;  /* 0x00000004c0027209 */ /* 0x008fe20007810000 */
[----:B------:R-:W-:Y:S01]  /*8530*/  FMUL.FTZ R80, R80, c[0x0][0x320] ;  /* 0x0000c80050507a20 */ /* 0x000fe20000410000 */
[----:B------:R-:W-:Y:S01]  /*8540*/  FMNMX.FTZ R0, R18, R0, !PT ;  /* 0x0000000012007209 */ /* 0x000fe20007810000 */
[----:B------:R-:W-:Y:S01]  /*8550*/  FMUL.FTZ R94, R94, c[0x0][0x320] ;  /* 0x0000c8005e5e7a20 */ /* 0x000fe20000410000 */
[----:B------:R-:W-:Y:S01]  /*8560*/  FMNMX.FTZ R70, R16, R70, !PT ;  /* 0x0000004610467209 */ /* 0x000fe20007810000 */
[----:B------:R-:W-:Y:S01]  /*8570*/  FMUL.FTZ R95, R95, c[0x0][0x320] ;  /* 0x0000c8005f5f7a20 */ /* 0x000fe20000410000 */
[C---:B------:R-:W-:Y:S03]  /*8580*/  HMMA.16816.F32 R104, R188.reuse, R8, R104 ;  /* 0x00000008bc68723c */ /* 0x040fe60000001868 */
[----:B------:R2:W-:Y:S01]  /*8590*/  MUFU.TANH R201, R39 ;  /* 0x0000002700c97308 */ /* 0x0005e20000002400 */
[----:B------:R-:W-:Y:S01]  /*85a0*/  FMNMX.FTZ R2, R12, R2, !PT ;  /* 0x000000020c027209 */ /* 0x000fe20007810000 */
[----:B------:R-:W-:Y:S01]  /*85b0*/  FMUL.FTZ R86, R86, c[0x0][0x320] ;  /* 0x0000c80056567a20 */ /* 0x000fe20000410000 */
[----:B------:R-:W-:Y:S01]  /*85c0*/  FMNMX.FTZ R0, R19, R0, !PT ;  /* 0x0000000013007209 */ /* 0x000fe20007810000 */
[----:B------:R-:W-:Y:S01]  /*85d0*/  FMUL.FTZ R87, R87, c[0x0][0x320] ;  /* 0x0000c80057577a20 */ /* 0x000fe20000410000 */
[----:B------:R-:W-:Y:S01]  /*85e0*/  FMNMX.FTZ R2, R13, R2, !PT ;  /* 0x000000020d027209 */ /* 0x000fe20007810000 */
[-C--:B------:R-:W-:Y:S03]  /*85f0*/  HMMA.16816.F32 R108, R188, R10.reuse, R108 ;  /* 0x0000000abc6c723c */ /* 0x080fe6000000186c */
[----:B------:R-:W-:Y:S01]  /*8600*/  FMNMX.FTZ R4, R22, R0, !PT ;  /* 0x0000000016047209 */ /* 0x000fe20007810000 */
[----:B------:R-:W3:Y:S01]  /*8610*/  MUFU.TANH R208, R40 ;  /* 0x0000002800d07308 */ /* 0x000ee20000002400 */
[----:B------:R-:W-:Y:S01]  /*8620*/  FMUL.FTZ R48, R48, c[0x0][0x320] ;  /* 0x0000c80030307a20 */ /* 0x000fe20000410000 */
[----:B------:R-:W-:Y:S01]  /*8630*/  FMNMX.FTZ R70, R17, R70, !PT ;  /* 0x0000004611467209 */ /* 0x000fe20007810000 */
[----:B------:R-:W-:Y:S01]  /*8640*/  FMUL.FTZ R85, R85, c[0x0][0x320] ;  /* 0x0000c80055557a20 */ /* 0x000fe20000410000 */
[----:B----4-:R-:W-:Y:S01]  /*8650*/  FMNMX.FTZ R4, R23, R4, !PT ;  /* 0x0000000417047209 */ /* 0x010fe20007810000 */
[----:B------:R-:W-:Y:S04]  /*8660*/  HMMA.16816.F32 R112, R204, R10, R112 ;  /* 0x0000000acc70723c */ /* 0x000fe80000001870 */
[----:B------:R-:W-:Y:S01]  /*8670*/  FMNMX.FTZ R70, R20, R70, !PT ;  /* 0x0000004614467209 */ /* 0x000fe20007810000 */
[----:B------:R-:W-:Y:S01]  /*8680*/  MUFU.TANH R193, R27 ;  /* 0x0000001b00c17308 */ /* 0x000fe20000002400 */
[----:B------:R-:W-:Y:S01]  /*8690*/  FMUL.FTZ R98, R98, c[0x0][0x320] ;  /* 0x0000c80062627a20 */ /* 0x000fe20000410000 */
[----:B------:R-:W-:Y:S01]  /*86a0*/  FMNMX.FTZ R4, R34, R4, !PT ;  /* 0x0000000422047209 */ /* 0x000fe20007810000 */
[----:B------:R-:W-:Y:S01]  /*86b0*/  FMUL.FTZ R96, R96, c[0x0][0x320] ;  /* 0x0000c80060607a20 */ /* 0x000fe20000410000 */
[----:B--2---:R-:W2:Y:S03]  /*86c0*/  LDL.64 R38, [R1+0x38] ;  /* 0x0000380001267983 */ /* 0x004ea60000100a00 */
[----:B------:R-:W-:Y:S01]  /*86d0*/  FMNMX.FTZ R70, R21, R70, !PT ;  /* 0x0000004615467209 */ /* 0x000fe20007810000 */
[----:B------:R-:W-:Y:S01]  /*86e0*/  FMUL.FTZ R99, R99, c[0x0][0x320] ;  /* 0x0000c80063637a20 */ /* 0x000fe20000410000 */
[----:B------:R-:W-:Y:S01]  /*86f0*/  FMNMX.FTZ R0, R24, R2, !PT ;  /* 0x0000000218007209 */ /* 0x000fe20007810000 */
[----:B------:R4:W4:Y:S01]  /*8700*/  MUFU.TANH R27, R37 ;  /* 0x00000025001b7308 */ /* 0x0009220000002400 */
        /* <DEDUP_REMOVED lines=9> */
[----:B------:R-:W4:Y:S01]  /*87a0*/  MUFU.TANH R50, R50 ;  /* 0x0000003200327308 */ /* 0x000f220000002400 */
[----:B------:R-:W-:Y:S01]  /*87b0*/  FMUL.FTZ R89, R89, c[0x0][0x320] ;  /* 0x0000c80059597a20 */ /* 0x000fe20000410000 */
[----:B-1----:R-:W-:Y:S01]  /*87c0*/  FMNMX.FTZ R70, R26, R70, !PT ;  /* 0x000000461a467209 */ /* 0x002fe20007810000 */
[----:B------:R-:W-:Y:S01]  /*87d0*/  FMUL.FTZ R115, R115, c[0x0][0x320] ;  /* 0x0000c80073737a20 */ /* 0x000fe20000410000 */
[----:B------:R-:W-:Y:S01]  /*87e0*/  FMNMX.FTZ R4, R35, R4, !PT ;  /* 0x0000000423047209 */ /* 0x000fe20007810000 */
[----:B------:R-:W-:Y:S01]  /*87f0*/  FMUL.FTZ R92, R92, c[0x0][0x320] ;  /* 0x0000c8005c5c7a20 */ /* 0x000fe20000410000 */
[----:B------:R-:W-:Y:S01]  /*8800*/  FMNMX.FTZ R0, R29, R0, !PT ;  /* 0x000000001d007209 */ /* 0x000fe20007810000 */
[----:B------:R-:W-:Y:S01]  /*8810*/  FMUL.FTZ R93, R93, c[0x0][0x320] ;  /* 0x0000c8005d5d7a20 */ /* 0x000fe20000410000 */
[----:B------:R-:W-:Y:S01]  /*8820*/  FMNMX.FTZ R4, R198, R4, !PT ;  /* 0x00000004c6047209 */ /* 0x000fe20007810000 */
[----:B------:R-:W-:Y:S01]  /*8830*/  FMUL.FTZ R105, R105, c[0x0][0x320] ;  /* 0x0000c80069697a20 */ /* 0x000fe20000410000 */
[----:B------:R-:W1:Y:S01]  /*8840*/  MUFU.TANH R48, R48 ;  /* 0x0000003000307308 */ /* 0x000e620000002400 */
[----:B------:R-:W-:Y:S01]  /*8850*/  FMUL.FTZ R90, R90, c[0x0][0x320] ;  /* 0x0000c8005a5a7a20 */ /* 0x000fe20000410000 */
[----:B---3--:R-:W-:Y:S01]  /*8860*/  FMNMX.FTZ R2, R208, R0, !PT ;  /* 0x00000000d0027209 */ /* 0x008fe20007810000 */
[----:B------:R-:W-:Y:S01]  /*8870*/  FMUL.FTZ R91, R91, c[0x0][0x320] ;  /* 0x0000c8005b5b7a20 */ /* 0x000fe20000410000 */
[----:B----4-:R-:W-:Y:S01]  /*8880*/  MOV R37, c[0x0][0x1e0] ;  /* 0x0000780000257a02 */ /* 0x010fe20000000f00 */
[----:B------:R-:W-:Y:S01]  /*8890*/  FMUL.FTZ R106, R106, c[0x0][0x320] ;  /* 0x0000c8006a6a7a20 */ /* 0x000fe20000410000 */
[----:B------:R-:W-:Y:S01]  /*88a0*/  FMNMX.FTZ R0, R201, R4, !PT ;  /* 0x00000004c9007209 */ /* 0x000fe20007810000 */
[----:B------:R-:W-:Y:S01]  /*88b0*/  FMUL.FTZ R107, R107, c[0x0][0x320] ;  /* 0x0000c8006b6b7a20 */ /* 0x000fe20000410000 */
[----:B------:R-:W-:Y:S01]  /*88c0*/  FMNMX.FTZ R4, R196, R118, !PT ;  /* 0x00000076c4047209 */ /* 0x000fe20007810000 */
[----:B------:R-:W-:Y:S01]  /*88d0*/  FMUL.FTZ R72, R72, c[0x0][0x320] ;  /* 0x0000c80048487a20 */ /* 0x000fe20000410000 */
[----:B------:R-:W3:Y:S01]  /*88e0*/  MUFU.TANH R51, R51 ;  /* 0x0000003300337308 */ /* 0x000ee20000002400 */
[----:B------:R-:W-:Y:S01]  /*88f0*/  FMNMX.FTZ R70, R27, R70, !PT ;  /* 0x000000461b467209 */ /* 0x000fe20007810000 */
[----:B------:R-:W-:Y:S01]  /*8900*/  FMUL.FTZ R73, R73, c[0x0][0x320] ;  /* 0x0000c80049497a20 */ /* 0x000fe20000410000 */
[----:B------:R-:W-:Y:S01]  /*8910*/  FMNMX.FTZ R4, R195, R4, !PT ;  /* 0x00000004c3047209 */ /* 0x000fe20007810000 */
[----:B------:R-:W-:Y:S01]  /*8920*/  FMUL.FTZ R101, R101, c[0x0][0x320] ;  /* 0x0000c80065657a20 */ /* 0x000fe20000410000 */
[----:B------:R-:W-:Y:S01]  /*8930*/  FMNMX.FTZ R0, R50, R0, !PT ;  /* 0x0000000032007209 */ /* 0x000fe20007810000 */
[----:B------:R-:W-:Y:S02]  /*8940*/  FMUL.FTZ R102, R102, c[0x0][0x320] ;  /* 0x0000c80066667a20 */ /* 0x000fe40000410000 */
[----:B------:R-:W-:Y:S02]  /*8950*/  FMUL.FTZ R103, R103, c[0x0][0x320] ;  /* 0x0000c80067677a20 */ /* 0x000fe40000410000 */
[----:B------:R-:W4:Y:S01]  /*8960*/  MUFU.TANH R49, R49 ;  /* 0x0000003100317308 */ /* 0x000f220000002400 */
[----:B------:R-:W-:Y:S02]  /*8970*/  FMUL.FTZ R58, R58, c[0x0][0x320] ;  /* 0x0000c8003a3a7a20 */ /* 0x000fe40000410000 */
[----:B------:R-:W-:Y:S01]  /*8980*/  FMUL.FTZ R108, R108, c[0x0][0x320] ;  /* 0x0000c8006c6c7a20 */ /* 0x000fe20000410000 */
[----:B-1----:R-:W-:Y:S01]  /*8990*/  FMNMX.FTZ R70, R48, R70, !PT ;  /* 0x0000004630467209 */ /* 0x002fe20007810000 */
[----:B------:R-:W-:Y:S02]  /*89a0*/  FMUL.FTZ R78, R78, c[0x0][0x320] ;  /* 0x0000c8004e4e7a20 */ /* 0x000fe40000410000 */
[----:B------:R-:W-:Y:S02]  /*89b0*/  FMUL.FTZ R43, R43, c[0x0][0x320] ;  /* 0x0000c8002b2b7a20 */ /* 0x000fe40000410000 */
[----:B------:R-:W-:Y:S01]  /*89c0*/  FMUL.FTZ R64, R64, c[0x0][0x320] ;  /* 0x0000c80040407a20 */ /* 0x000fe20000410000 */
[----:B------:R-:W1:Y:S01]  /*89d0*/  MUFU.TANH R249, R54 ;  /* 0x0000003600f97308 */ /* 0x000e620000002400 */
[----:B------:R-:W-:Y:S02]  /*89e0*/  FMUL.FTZ R41, R41, c[0x0][0x320] ;  /* 0x0000c80029297a20 */ /* 0x000fe40000410000 */
[----:B------:R-:W-:Y:S01]  /*89f0*/  FMUL.FTZ R67, R67, c[0x0][0x320] ;  /* 0x0000c80043437a20 */ /* 0x000fe20000410000 */
[----:B---3--:R-:W-:Y:S01]  /*8a00*/  FMNMX.FTZ R0, R51, R0, !PT ;  /* 0x0000000033007209 */ /* 0x008fe20007810000 */
[----:B------:R-:W-:Y:S02]  /*8a10*/  FMUL.FTZ R65, R65, c[0x0][0x320] ;  /* 0x0000c80041417a20 */ /* 0x000fe40000410000 */
[----:B------:R-:W-:Y:S02]  /*8a20*/  FMUL.FTZ R59, R59, c[0x0][0x320] ;  /* 0x0000c8003b3b7a20 */ /* 0x000fe40000410000 */
[----:B------:R-:W-:Y:S01]  /*8a30*/  FMUL.FTZ R68, R68, c[0x0][0x320] ;  /* 0x0000c80044447a20 */ /* 0x000fe20000410000 */
[----:B------:R-:W3:Y:S01]  /*8a40*/  MUFU.TANH R215, R52 ;  /* 0x0000003400d77308 */ /* 0x000ee20000002400 */
[----:B------:R-:W-:Y:S02]  /*8a50*/  FMUL.FTZ R46, R46, c[0x0][0x320] ;  /* 0x0000c8002e2e7a20 */ /* 0x000fe40000410000 */
[----:B------:R-:W-:Y:S01]  /*8a60*/  FMUL.FTZ R56, R56, c[0x0][0x320] ;  /* 0x0000c80038387a20 */ /* 0x000fe20000410000 */
[----:B----4-:R-:W-:Y:S01]  /*8a70*/  FMNMX.FTZ R70, R49, R70, !PT ;  /* 0x0000004631467209 */ /* 0x010fe20007810000 */
[----:B------:R-:W-:Y:S02]  /*8a80*/  FMUL.FTZ R71, R71, c[0x0][0x320] ;  /* 0x0000c80047477a20 */ /* 0x000fe40000410000 */
[----:B------:R-:W-:Y:S02]  /*8a90*/  FMUL.FTZ R69, R69, c[0x0][0x320] ;  /* 0x0000c80045457a20 */ /* 0x000fe40000410000 */
[----:B------:R-:W-:Y:S01]  /*8aa0*/  FMUL.FTZ R60, R60, c[0x0][0x320] ;  /* 0x0000c8003c3c7a20 */ /* 0x000fe20000410000 */
[----:B------:R-:W4:Y:S01]  /*8ab0*/  MUFU.TANH R221, R55 ;  /* 0x0000003700dd7308 */ /* 0x000f220000002400 */
[----:B------:R-:W-:Y:S02]  /*8ac0*/  FMUL.FTZ R112, R112, c[0x0][0x320] ;  /* 0x0000c80070707a20 */ /* 0x000fe40000410000 */
[----:B------:R-:W-:Y:S01]  /*8ad0*/  FMUL.FTZ R113, R113, c[0x0][0x320] ;  /* 0x0000c80071717a20 */ /* 0x000fe20000410000 */
[----:B-1----:R-:W-:Y:S01]  /*8ae0*/  FMNMX.FTZ R0, R249, R0, !PT ;  /* 0x00000000f9007209 */ /* 0x002fe20007810000 */
[----:B------:R-:W-:Y:S02]  /*8af0*/  FMUL.FTZ R74, R74, c[0x0][0x320] ;  /* 0x0000c8004a4a7a20 */ /* 0x000fe40000410000 */
[----:B------:R-:W-:Y:S03]  /*8b00*/  FMUL.FTZ R109, R109, c[0x0][0x320] ;  /* 0x0000c8006d6d7a20 */ /* 0x000fe60000410000 */
[----:B------:R1:W1:Y:S01]  /*8b10*/  MUFU.TANH R218, R53 ;  /* 0x0000003500da7308 */ /* 0x0002620000002400 */
[----:B---3--:R-:W-:Y:S09]  /*8b20*/  FMNMX.FTZ R70, R215, R70, !PT ;  /* 0x00000046d7467209 */ /* 0x008ff20007810000 */
[----:B------:R-:W3:Y:S01]  /*8b30*/  MUFU.TANH R223, R66 ;  /* 0x0000004200df7308 */ /* 0x000ee20000002400 */
[----:B----4-:R-:W-:Y:S09]  /*8b40*/  FMNMX.FTZ R0, R221, R0, !PT ;  /* 0x00000000dd007209 */ /* 0x010ff20007810000 */
[----:B------:R-:W4:Y:S01]  /*8b50*/  MUFU.TANH R212, R64 ;  /* 0x0000004000d47308 */ /* 0x000f220000002400 */
[----:B-1----:R-:W2:Y:S01]  /*8b60*/  LDL.64 R52, [R1+0x30] ;  /* 0x0000300001347983 */ /* 0x002ea20000100a00 */
[----:B------:R-:W-:Y:S08]  /*8b70*/  FMNMX.FTZ R70, R218, R70, !PT ;  /* 0x00000046da467209 */ /* 0x000ff00007810000 */
[----:B------:R-:W1:Y:S01]  /*8b80*/  MUFU.TANH R203, R41 ;  /* 0x0000002900cb7308 */ /* 0x000e620000002400 */
[----:B---3--:R-:W-:Y:S09]  /*8b90*/  FMNMX.FTZ R0, R223, R0, !PT ;  /* 0x00000000df007209 */ /* 0x008ff20007810000 */
[----:B------:R-:W-:Y:S01]  /*8ba0*/  MUFU.TANH R216, R43 ;  /* 0x0000002b00d87308 */ /* 0x000fe20000002400 */
[----:B----4-:R-:W-:Y:S09]  /*8bb0*/  FMNMX.FTZ R70, R212, R70, !PT ;  /* 0x00000046d4467209 */ /* 0x010ff20007810000 */
[----:B------:R-:W3:Y:S01]  /*8bc0*/  MUFU.TANH R43, R67 ;  /* 0x00000043002b7308 */ /* 0x000ee20000002400 */
[----:B-1----:R-:W-:Y:S09]  /*8bd0*/  FMNMX.FTZ R2, R203, R2, !PT ;  /* 0x00000002cb027209 */ /* 0x002ff20007810000 */
[----:B------:R-:W1:Y:S10]  /*8be0*/  MUFU.TANH R211, R65 ;  /* 0x0000004100d37308 */ /* 0x000e740000002400 */
[----:B------:R-:W4:Y:S01]  /*8bf0*/  MUFU.TANH R209, R44 ;  /* 0x0000002c00d17308 */ /* 0x000f220000002400 */
[----:B---3--:R-:W-:Y:S04]  /*8c00*/  FMNMX.FTZ R0, R43, R0, !PT ;  /* 0x000000002b007209 */ /* 0x008fe80007810000 */
[----:B------:R-:W-:Y:S05]  /*8c10*/  FMNMX.FTZ R0, R240, R0, !PT ;  /* 0x00000000f0007209 */ /* 0x000fea0007810000 */
[----:B------:R-:W-:Y:S01]  /*8c20*/  MUFU.TANH R248, R59 ;  /* 0x0000003b00f87308 */ /* 0x000fe20000002400 */
[----:B-1----:R-:W-:Y:S09]  /*8c30*/  FMNMX.FTZ R70, R211, R70, !PT ;  /* 0x00000046d3467209 */ /* 0x002ff20007810000 */
[----:B------:R-:W1:Y:S01]  /*8c40*/  MUFU.TANH R59, R68 ;  /* 0x00000044003b7308 */ /* 0x000e620000002400 */
[----:B----4-:R-:W-:Y:S09]  /*8c50*/  FMNMX.FTZ R2, R209, R2, !PT ;  /* 0x00000002d1027209 */ /* 0x010ff20007810000 */
[----:B------:R-:W3:Y:S10]  /*8c60*/  MUFU.TANH R210, R45 ;  /* 0x0000002d00d27308 */ /* 0x000ef40000002400 */
[----:B------:R-:W4:Y:S01]  /*8c70*/  MUFU.TANH R250, R71 ;  /* 0x0000004700fa7308 */ /* 0x000f220000002400 */
[----:B-1----:R-:W-:Y:S09]  /*8c80*/  FMNMX.FTZ R70, R59, R70, !PT ;  /* 0x000000463b467209 */ /* 0x002ff20007810000 */
[----:B------:R-:W-:Y:S01]  /*8c90*/  MUFU.TANH R214, R46 ;  /* 0x0000002e00d67308 */ /* 0x000fe20000002400 */
[----:B---3--:R-:W-:Y:S09]  /*8ca0*/  FMNMX.FTZ R2, R210, R2, !PT ;  /* 0x00000002d2027209 */ /* 0x008ff20007810000 */
        /* <DEDUP_REMOVED lines=10> */
[----:B------:R3:W-:Y:S01]  /*8d50*/  MUFU.TANH R236, R84 ;  /* 0x0000005400ec7308 */ /* 0x0007e20000002400 */
[----:B-1----:R-:W-:Y:S09]  /*8d60*/  FMNMX.FTZ R0, R81, R0, !PT ;  /* 0x0000000051007209 */ /* 0x002ff20007810000 */
[----:B------:R-:W1:Y:S10]  /*8d70*/  MUFU.TANH R14, R14 ;  /* 0x0000000e000e7308 */ /* 0x000e740000002400 */
[----:B------:R-:W4:Y:S01]  /*8d80*/  MUFU.TANH R239, R80 ;  /* 0x0000005000ef7308 */ /* 0x000f220000002400 */
[----:B---3--:R-:W-:Y:S04]  /*8d90*/  MOV R84, R246 ;  /* 0x000000f600547202 */ /* 0x008fe80000000f00 */
[----:B------:R-:W-:Y:S05]  /*8da0*/  FMNMX.FTZ R0, R84, R0, !PT ;  /* 0x0000000054007209 */ /* 0x000fea0007810000 */
[----:B------:R-:W3:Y:S01]  /*8db0*/  MUFU.TANH R237, R86 ;  /* 0x0000005600ed7308 */ /* 0x000ee20000002400 */
[----:B-1----:R-:W-:Y:S09]  /*8dc0*/  FMNMX.FTZ R4, R14, R4, !PT ;  /* 0x000000040e047209 */ /* 0x002ff20007810000 */
[----:B------:R-:W1:Y:S01]  /*8dd0*/  MUFU.TANH R15, R15 ;  /* 0x0000000f000f7308 */ /* 0x000e620000002400 */
[----:B----4-:R-:W-:Y:S04]  /*8de0*/  FMNMX.FTZ R70, R239, R70, !PT ;  /* 0x00000046ef467209 */ /* 0x010fe80007810000 */
[----:B------:R-:W-:Y:S05]  /*8df0*/  FMNMX.FTZ R70, R57, R70, !PT ;  /* 0x0000004639467209 */ /* 0x000fea0007810000 */
[----:B------:R-:W-:Y:S01]  /*8e00*/  MUFU.TANH R217, R47 ;  /* 0x0000002f00d97308 */ /* 0x000fe20000002400 */
[----:B------:R-:W-:Y:S02]  /*8e10*/  FMNMX.FTZ R70, R236, R70, !PT ;  /* 0x00000046ec467209 */ /* 0x000fe40007810000 */
[----:B---3--:R-:W-:Y:S04]  /*8e20*/  MOV R205, R237 ;  /* 0x000000ed00cd7202 */ /* 0x008fe80000000f00 */
[----:B------:R-:W-:Y:S03]  /*8e30*/  FMNMX.FTZ R0, R205, R0, !PT ;  /* 0x00000000cd007209 */ /* 0x000fe60007810000 */
[----:B------:R-:W3:Y:S01]  /*8e40*/  MUFU.TANH R60, R60 ;  /* 0x0000003c003c7308 */ /* 0x000ee20000002400 */
[----:B-1----:R-:W-:Y:S04]  /*8e50*/  FMNMX.FTZ R4, R15, R4, !PT ;  /* 0x000000040f047209 */ /* 0x002fe80007810000 */
[----:B------:R-:W-:Y:S05]  /*8e60*/  FMNMX.FTZ R4, R194, R4, !PT ;  /* 0x00000004c2047209 */ /* 0x000fea0007810000 */
[----:B------:R-:W1:Y:S01]  /*8e70*/  MUFU.TANH R119, R61 ;  /* 0x0000003d00777308 */ /* 0x000e620000002400 */
[----:B------:R-:W-:Y:S09]  /*8e80*/  FMNMX.FTZ R4, R193, R4, !PT ;  /* 0x00000004c1047209 */ /* 0x000ff20007810000 */
[----:B------:R1:W-:Y:S01]  /*8e90*/  MUFU.TANH R47, R63 ;  /* 0x0000003f002f7308 */ /* 0x0003e20000002400 */
[----:B---3--:R-:W-:Y:S09]  /*8ea0*/  FMNMX.FTZ R2, R60, R2, !PT ;  /* 0x000000023c027209 */ /* 0x008ff20007810000 */
[----:B------:R-:W3:Y:S10]  /*8eb0*/  MUFU.TANH R233, R76 ;  /* 0x0000004c00e97308 */ /* 0x000ef40000002400 */
[----:B------:R-:W4:Y:S01]  /*8ec0*/  MUFU.TANH R234, R72 ;  /* 0x0000004800ea7308 */ /* 0x000f220000002400 */
[----:B-1----:R-:W-:Y:S04]  /*8ed0*/  MOV R63, R119 ;  /* 0x00000077003f7202 */ /* 0x002fe80000000f00 */
[----:B------:R-:W-:Y:S05]  /*8ee0*/  FMNMX.FTZ R2, R63, R2, !PT ;  /* 0x000000023f027209 */ /* 0x000fea0007810000 */
[----:B------:R-:W1:Y:S01]  /*8ef0*/  MUFU.TANH R231, R87 ;  /* 0x0000005700e77308 */ /* 0x000e620000002400 */
[----:B---3--:R-:W-:Y:S09]  /*8f00*/  MOV R206, R233 ;  /* 0x000000e900ce7202 */ /* 0x008ff20000000f00 */
[----:B------:R-:W3:Y:S01]  /*8f10*/  MUFU.TANH R220, R85 ;  /* 0x0000005500dc7308 */ /* 0x000ee20000002400 */
[----:B----4-:R-:W-:Y:S04]  /*8f20*/  MOV R207, R234 ;  /* 0x000000ea00cf7202 */ /* 0x010fe80000000f00 */
[----:B------:R-:W-:Y:S05]  /*8f30*/  FMNMX.FTZ R2, R207, R2, !PT ;  /* 0x00000002cf027209 */ /* 0x000fea0007810000 */
[----:B------:R-:W4:Y:S01]  /*8f40*/  MUFU.TANH R247, R73 ;  /* 0x0000004900f77308 */ /* 0x000f220000002400 */
[----:B-1----:R-:W-:Y:S09]  /*8f50*/  FMNMX.FTZ R0, R231, R0, !PT ;  /* 0x00000000e7007209 */ /* 0x002ff20007810000 */
[----:B------:R-:W1:Y:S01]  /*8f60*/  MUFU.TANH R98, R98 ;  /* 0x0000006200627308 */ /* 0x000e620000002400 */
[----:B---3--:R-:W-:Y:S09]  /*8f70*/  FMNMX.FTZ R70, R220, R70, !PT ;  /* 0x00000046dc467209 */ /* 0x008ff20007810000 */
[----:B------:R-:W3:Y:S01]  /*8f80*/  MUFU.TANH R30, R30 ;  /* 0x0000001e001e7308 */ /* 0x000ee20000002400 */
[----:B----4-:R-:W-:Y:S04]  /*8f90*/  MOV R83, R247 ;  /* 0x000000f700537202 */ /* 0x010fe80000000f00 */
[----:B------:R-:W-:Y:S05]  /*8fa0*/  FMNMX.FTZ R2, R83, R2, !PT ;  /* 0x0000000253027209 */ /* 0x000fea0007810000 */
[----:B------:R-:W4:Y:S01]  /*8fb0*/  MUFU.TANH R96, R96 ;  /* 0x0000006000607308 */ /* 0x000f220000002400 */
[----:B------:R-:W-:Y:S02]  /*8fc0*/  FMNMX.FTZ R2, R206, R2, !PT ;  /* 0x00000002ce027209 */ /* 0x000fe40007810000 */
[----:B-1----:R-:W-:Y:S07]  /*8fd0*/  FMNMX.FTZ R0, R98, R0, !PT ;  /* 0x0000000062007209 */ /* 0x002fee0007810000 */
        /* <DEDUP_REMOVED lines=8> */
[----:B------:R1:W3:Y:S01]  /*9060*/  MUFU.TANH R189, R101 ;  /* 0x0000006500bd7308 */ /* 0x0002e20000002400 */
[----:B----4-:R-:W-:Y:S09]  /*9070*/  FMNMX.FTZ R70, R97, R70, !PT ;  /* 0x0000004661467209 */ /* 0x010ff20007810000 */
[----:B------:R-:W4:Y:S10]  /*9080*/  MUFU.TANH R190, R102 ;  /* 0x0000006600be7308 */ /* 0x000f340000002400 */
[----:B------:R-:W2:Y:S01]  /*9090*/  MUFU.TANH R213, R42 ;  /* 0x0000002a00d57308 */ /* 0x000ea20000002400 */
[----:B-1----:R-:W-:Y:S04]  /*90a0*/  MOV R101, R235 ;  /* 0x000000eb00657202 */ /* 0x002fe80000000f00 */
[----:B------:R-:W-:Y:S05]  /*90b0*/  FMNMX.FTZ R70, R101, R70, !PT ;  /* 0x0000004665467209 */ /* 0x000fea0007810000 */
[----:B------:R-:W1:Y:S01]  /*90c0*/  MUFU.TANH R238, R77 ;  /* 0x0000004d00ee7308 */ /* 0x000e620000002400 */
[----:B---3--:R-:W-:Y:S02]  /*90d0*/  FMNMX.FTZ R70, R189, R70, !PT ;  /* 0x00000046bd467209 */ /* 0x008fe40007810000 */
[----:B----4-:R-:W-:Y:S07]  /*90e0*/  FMNMX.FTZ R0, R190, R0, !PT ;  /* 0x00000000be007209 */ /* 0x010fee0007810000 */
[----:B------:R-:W3:Y:S01]  /*90f0*/  MUFU.TANH R103, R103 ;  /* 0x0000006700677308 */ /* 0x000ee20000002400 */
[----:B--2---:R-:W-:Y:S04]  /*9100*/  FMNMX.FTZ R4, R213, R4, !PT ;  /* 0x00000004d5047209 */ /* 0x004fe80007810000 */
[----:B------:R-:W-:Y:S05]  /*9110*/  FMNMX.FTZ R4, R216, R4, !PT ;  /* 0x00000004d8047209 */ /* 0x000fea0007810000 */
[----:B------:R-:W2:Y:S01]  /*9120*/  MUFU.TANH R44, R88 ;  /* 0x00000058002c7308 */ /* 0x000ea20000002400 */
[----:B------:R-:W-:Y:S02]  /*9130*/  FMNMX.FTZ R4, R214, R4, !PT ;  /* 0x00000004d6047209 */ /* 0x000fe40007810000 */
[----:B-1----:R-:W-:Y:S02]  /*9140*/  FMNMX.FTZ R2, R238, R2, !PT ;  /* 0x00000002ee027209 */ /* 0x002fe40007810000 */
[----:B------:R-:W-:Y:S05]  /*9150*/  FMNMX.FTZ R4, R217, R4, !PT ;  /* 0x00000004d9047209 */ /* 0x000fea0007810000 */
[----:B------:R-:W1:Y:S01]  /*9160*/  MUFU.TANH R237, R114 ;  /* 0x0000007200ed7308 */ /* 0x000e620000002400 */
[----:B---3--:R-:W-:Y:S09]  /*9170*/  FMNMX.FTZ R0, R103, R0, !PT ;  /* 0x0000000067007209 */ /* 0x008ff20007810000 */
[----:B------:R-:W-:Y:S01]  /*9180*/  MUFU.TANH R80, R104 ;  /* 0x0000006800507308 */ /* 0x000fe20000002400 */
[----:B--2---:R-:W-:Y:S09]  /*9190*/  FMNMX.FTZ R2, R44, R2, !PT ;  /* 0x000000022c027209 */ /* 0x004ff20007810000 */
[----:B------:R-:W2:Y:S01]  /*91a0*/  MUFU.TANH R104, R112 ;  /* 0x0000007000687308 */ /* 0x000ea20000002400 */
[----:B-1----:R-:W-:Y:S09]  /*91b0*/  FMNMX.FTZ R0, R237, R0, !PT ;  /* 0x00000000ed007209 */ /* 0x002ff20007810000 */
[----:B------:R-:W1:Y:S10]  /*91c0*/  MUFU.TANH R219, R89 ;  /* 0x0000005900db7308 */ /* 0x000e740000002400 */
[----:B------:R-:W3:Y:S01]  /*91d0*/  MUFU.TANH R233, R115 ;  /* 0x0000007300e97308 */ /* 0x000ee20000002400 */
[----:B--2---:R-:W-:Y:S09]  /*91e0*/  FMNMX.FTZ R70, R104, R70, !PT ;  /* 0x0000004668467209 */ /* 0x004ff20007810000 */
[----:B------:R-:W2:Y:S01]  /*91f0*/  MUFU.TANH R252, R58 ;  /* 0x0000003a00fc7308 */ /* 0x000ea20000002400 */
[----:B-1----:R-:W-:Y:S09]  /*9200*/  FMNMX.FTZ R2, R219, R2, !PT ;  /* 0x00000002db027209 */ /* 0x002ff20007810000 */
[----:B------:R-:W1:Y:S01]  /*9210*/  MUFU.TANH R112, R113 ;  /* 0x0000007100707308 */ /* 0x000e620000002400 */
[----:B---3--:R-:W-:Y:S05]  /*9220*/  FMNMX.FTZ R0, R233, R0, !PT ;  /* 0x00000000e9007209 */ /* 0x008fea0007810000 */
[----:B------:R-:W3:Y:S04]  /*9230*/  SHFL.BFLY PT, R69, R0, 0x2, 0x1f ;  /* 0x0c401f0000457f89 */ /* 0x000ee800000e0000 */
[----:B------:R-:W4:Y:S01]  /*9240*/  MUFU.TANH R230, R92 ;  /* 0x0000005c00e67308 */ /* 0x000f220000002400 */
[----:B--2---:R-:W-:Y:S04]  /*9250*/  MOV R82, R252 ;  /* 0x000000fc00527202 */ /* 0x004fe80000000f00 */
[----:B------:R-:W-:Y:S05]  /*9260*/  FMNMX.FTZ R4, R82, R4, !PT ;  /* 0x0000000452047209 */ /* 0x000fea0007810000 */
[----:B------:R-:W2:Y:S01]  /*9270*/  MUFU.TANH R229, R62 ;  /* 0x0000003e00e57308 */ /* 0x000ea20000002400 */
[----:B------:R-:W-:Y:S02]  /*9280*/  FMNMX.FTZ R4, R248, R4, !PT ;  /* 0x00000004f8047209 */ /* 0x000fe40007810000 */
[----:B-1----:R-:W-:Y:S05]  /*9290*/  FMNMX.FTZ R70, R112, R70, !PT ;  /* 0x0000004670467209 */ /* 0x002fea0007810000 */
[----:B------:R-:W1:Y:S02]  /*92a0*/  SHFL.BFLY PT, R5, R70, 0x2, 0x1f ;  /* 0x0c401f0046057f89 */ /* 0x000e6400000e0000 */
[----:B------:R-:W1:Y:S01]  /*92b0*/  MUFU.TANH R62, R93 ;  /* 0x0000005d003e7308 */ /* 0x000e620000002400 */
[----:B---3--:R-:W-:Y:S02]  /*92c0*/  FMNMX.FTZ R69, R0, R69, !PT ;  /* 0x0000004500457209 */ /* 0x008fe40007810000 */
[----:B----4-:R-:W-:Y:S07]  /*92d0*/  FMNMX.FTZ R2, R230, R2, !PT ;  /* 0x00000002e6027209 */ /* 0x010fee0007810000 */
[----:B------:R-:W3:Y:S01]  /*92e0*/  MUFU.TANH R234, R105 ;  /* 0x0000006900ea7308 */ /* 0x000ee20000002400 */
[----:B--2---:R-:W-:Y:S04]  /*92f0*/  FMNMX.FTZ R4, R229, R4, !PT ;  /* 0x00000004e5047209 */ /* 0x004fe80007810000 */
[----:B------:R-:W-:Y:S05]  /*9300*/  FMNMX.FTZ R4, R47, R4, !PT ;  /* 0x000000042f047209 */ /* 0x000fea0007810000 */
[----:B------:R-:W2:Y:S01]  /*9310*/  MUFU.TANH R113, R108 ;  /* 0x0000006c00717308 */ /* 0x000ea20000002400 */
[----:B-1----:R-:W-:Y:S02]  /*9320*/  FMNMX.FTZ R70, R70, R5, !PT ;  /* 0x0000000546467209 */ /* 0x002fe40007810000 */
[----:B------:R-:W-:Y:S01]  /*9330*/  FMNMX.FTZ R2, R62, R2, !PT ;  /* 0x000000023e027209 */ /* 0x000fe20007810000 */
[----:B------:R-:W1:Y:S03]  /*9340*/  SHFL.BFLY PT, R5, R69, 0x1, 0x1f ;  /* 0x0c201f0045057f89 */ /* 0x000e6600000e0000 */
[----:B------:R-:W-:Y:S03]  /*9350*/  FMNMX.FTZ R2, R80, R2, !PT ;  /* 0x0000000250027209 */ /* 0x000fe60007810000 */
[----:B------:R-:W4:Y:S01]  /*9360*/  MUFU.TANH R58, R74 ;  /* 0x0000004a003a7308 */ /* 0x000f220000002400 */
[----:B---3--:R-:W-:Y:S01]  /*9370*/  FMNMX.FTZ R2, R234, R2, !PT ;  /* 0x00000002ea027209 */ /* 0x008fe20007810000 */
[----:B------:R-:W3:Y:S08]  /*9380*/  SHFL.BFLY PT, R6, R70, 0x1, 0x1f ;  /* 0x0c201f0046067f89 */ /* 0x000ef000000e0000 */
[----:B------:R-:W3:Y:S01]  /*9390*/  MUFU.TANH R41, R109 ;  /* 0x0000006d00297308 */ /* 0x000ee20000002400 */
[----:B--2---:R-:W-:Y:S09]  /*93a0*/  FMNMX.FTZ R2, R113, R2, !PT ;  /* 0x0000000271027209 */ /* 0x004ff20007810000 */
[----:B------:R-:W2:Y:S01]  /*93b0*/  MUFU.TANH R232, R75 ;  /* 0x0000004b00e87308 */ /* 0x000ea20000002400 */
[----:B-1----:R-:W-:Y:S02]  /*93c0*/  FMNMX.FTZ R69, R69, R5, !PT ;  /* 0x0000000545457209 */ /* 0x002fe40007810000 */
[----:B----4-:R-:W-:Y:S03]  /*93d0*/  FMNMX.FTZ R4, R58, R4, !PT ;  /* 0x000000043a047209 */ /* 0x010fe60007810000 */
[----:B------:R-:W-:Y:S01]  /*93e0*/  FMUL.FTZ R102, R69, c[0x0][0x2d0] ;  /* 0x0000b40045667a20 */ /* 0x000fe20000410000 */
[----:B---3--:R-:W-:Y:S03]  /*93f0*/  FMNMX.FTZ R70, R70, R6, !PT ;  /* 0x0000000646467209 */ /* 0x008fe60007810000 */
[----:B------:R-:W1:Y:S01]  /*9400*/  MUFU.TANH R243, R78 ;  /* 0x0000004e00f37308 */ /* 0x000e620000002400 */
[--C-:B------:R-:W-:Y:S02]  /*9410*/  FFMA.FTZ R7, R23, c[0x0][0x2d0], -R102.reuse ;  /* 0x0000b40017077a23 */ /* 0x100fe40000010866 */
[----:B------:R-:W-:Y:S01]  /*9420*/  FFMA.FTZ R9, R35, c[0x0][0x2d0], -R102 ;  /* 0x0000b40023097a23 */ /* 0x000fe20000010866 */
[----:B------:R-:W-:Y:S01]  /*9430*/  FMNMX.FTZ R2, R41, R2, !PT ;  /* 0x0000000229027209 */ /* 0x000fe20007810000 */
[----:B------:R-:W-:Y:S04]  /*9440*/  FMUL.FTZ R105, R70, c[0x0][0x2d0] ;  /* 0x0000b40046697a20 */ /* 0x000fe80000410000 */
[--C-:B------:R-:W-:Y:S01]  /*9450*/  FFMA.FTZ R5, R21, c[0x0][0x2d0], -R105.reuse ;  /* 0x0000b40015057a23 */ /* 0x100fe20000010869 */
[----:B------:R-:W3:Y:S01]  /*9460*/  MUFU.TANH R244, R79 ;  /* 0x0000004f00f47308 */ /* 0x000ee20000002400 */
[--C-:B------:R-:W-:Y:S01]  /*9470*/  FFMA.FTZ R6, R20, c[0x0][0x2d0], -R105.reuse ;  /* 0x0000b40014067a23 */ /* 0x100fe20000010869 */
[----:B------:R-:W4:Y:S01]  /*9480*/  SHFL.BFLY PT, R68, R2, 0x2, 0x1f ;  /* 0x0c401f0002447f89 */ /* 0x000f2200000e0000 */
[--C-:B------:R-:W-:Y:S01]  /*9490*/  FFMA.FTZ R101, R101, c[0x0][0x2d0], -R105.reuse ;  /* 0x0000b40065657a23 */ /* 0x100fe20000010869 */
[----:B--2---:R-:W-:Y:S01]  /*94a0*/  FMNMX.FTZ R4, R232, R4, !PT ;  /* 0x00000004e8047209 */ /* 0x004fe20007810000 */
[----:B------:R-:W-:Y:S01]  /*94b0*/  FMUL.FTZ R75, R110, c[0x0][0x320] ;  /* 0x0000c8006e4b7a20 */ /* 0x000fe20000410000 */
[----:B------:R-:W-:Y:S01]  /*94c0*/  MOV R110, R44 ;  /* 0x0000002c006e7202 */ /* 0x000fe20000000f00 */
[--C-:B------:R-:W-:Y:S03]  /*94d0*/  FFMA.FTZ R104, R104, c[0x0][0x2d0], -R105.reuse ;  /* 0x0000b40068687a23 */ /* 0x100fe60000010869 */
[----:B------:R-:W2:Y:S01]  /*94e0*/  MUFU.TANH R61, R90 ;  /* 0x0000005a003d7308 */ /* 0x000ea20000002400 */
[----:B-1----:R-:W-:Y:S04]  /*94f0*/  MOV R114, R243 ;  /* 0x000000f300727202 */ /* 0x002fe80000000f00 */
[----:B------:R-:W-:Y:S05]  /*9500*/  FMNMX.FTZ R0, R114, R4, !PT ;  /* 0x0000000472007209 */ /* 0x000fea0007810000 */
[----:B------:R-:W1:Y:S01]  /*9510*/  MUFU.TANH R245, R91 ;  /* 0x0000005b00f57308 */ /* 0x000e620000002400 */
[----:B---3--:R-:W-:Y:S02]  /*9520*/  MOV R115, R244 ;  /* 0x000000f400737202 */ /* 0x008fe40000000f00 */
[----:B----4-:R-:W-:Y:S02]  /*9530*/  FMNMX.FTZ R68, R2, R68, !PT ;  /* 0x0000004402447209 */ /* 0x010fe40007810000 */
[----:B------:R-:W-:Y:S05]  /*9540*/  FMNMX.FTZ R0, R115, R0, !PT ;  /* 0x0000000073007209 */ /* 0x000fea0007810000 */
[----:B------:R-:W3:Y:S01]  /*9550*/  MUFU.TANH R100, R94 ;  /* 0x0000005e00647308 */ /* 0x000ee20000002400 */
[----:B--2---:R-:W-:Y:S01]  /*9560*/  FMNMX.FTZ R4, R61, R0, !PT ;  /* 0x000000003d047209 */ /* 0x004fe20007810000 */
[----:B------:R-:W-:Y:S01]  /*9570*/  FMUL.FTZ R0, R111, c[0x0][0x320] ;  /* 0x0000c8006f007a20 */ /* 0x000fe20000410000 */
[----:B------:R-:W-:Y:S07]  /*9580*/  MOV R111, R81 ;  /* 0x00000051006f7202 */ /* 0x000fee0000000f00 */
[----:B------:R-:W2:Y:S01]  /*9590*/  MUFU.TANH R188, R95 ;  /* 0x0000005f00bc7308 */ /* 0x000ea20000002400 */
[----:B-1----:R-:W-:Y:S04]  /*95a0*/  MOV R109, R245 ;  /* 0x000000f5006d7202 */ /* 0x002fe80000000f00 */
[----:B------:R-:W-:Y:S05]  /*95b0*/  FMNMX.FTZ R2, R109, R4, !PT ;  /* 0x000000046d027209 */ /* 0x000fea0007810000 */
[----:B------:R1:W4:Y:S01]  /*95c0*/  MUFU.TANH R235, R106 ;  /* 0x0000006a00eb7308 */ /* 0x0003220000002400 */
[----:B------:R-:W4:Y:S01]  /*95d0*/  SHFL.BFLY PT, R4, R68, 0x1, 0x1f ;  /* 0x0c201f0044047f89 */ /* 0x000f2200000e0000 */
[----:B---3--:R-:W-:Y:S08]  /*95e0*/  FMNMX.FTZ R2, R100, R2, !PT ;  /* 0x0000000264027209 */ /* 0x008ff00007810000 */
[----:B------:R3:W-:Y:S01]  /*95f0*/  MUFU.TANH R74, R0 ;  /* 0x00000000004a7308 */ /* 0x0007e20000002400 */
[----:B--2---:R-:W-:Y:S09]  /*9600*/  FMNMX.FTZ R2, R188, R2, !PT ;  /* 0x00000002bc027209 */ /* 0x004ff20007810000 */
[----:B------:R-:W2:Y:S01]  /*9610*/  MUFU.TANH R42, R107 ;  /* 0x0000006b002a7308 */ /* 0x000ea20000002400 */
[----:B-1----:R-:W-:Y:S02]  /*9620*/  MOV R106, R83 ;  /* 0x00000053006a7202 */ /* 0x002fe40000000f00 */
[----:B----4-:R-:W-:Y:S01]  /*9630*/  FMNMX.FTZ R68, R68, R4, !PT ;  /* 0x0000000444447209 */ /* 0x010fe20007810000 */
[----:B------:R-:W-:Y:S01]  /*9640*/  FFMA.FTZ R4, R185, c[0x0][0x2d0], -R105 ;  /* 0x0000b400b9047a23 */ /* 0x000fe20000010869 */
[----:B------:R-:W-:Y:S05]  /*9650*/  MOV R185, R62 ;  /* 0x0000003e00b97202 */ /* 0x000fea0000000f00 */
[----:B------:R-:W1:Y:S01]  /*9660*/  MUFU.TANH R75, R75 ;  /* 0x0000004b004b7308 */ /* 0x000e620000002400 */
[----:B------:R-:W-:Y:S02]  /*9670*/  FMUL.FTZ R108, R68, c[0x0][0x2d0] ;  /* 0x0000b400446c7a20 */ /* 0x000fe40000410000 */
[----:B---3--:R-:W-:Y:S01]  /*9680*/  FADD.FTZ R0, -R70, R3 ;  /* 0x0000000346007221 */ /* 0x008fe20000010100 */
[----:B------:R-:W-:Y:S01]  /*9690*/  FMNMX.FTZ R3, R235, R2, !PT ;  /* 0x00000002eb037209 */ /* 0x000fe20007810000 */
[----:B------:R-:W-:Y:S02]  /*96a0*/  FFMA.FTZ R44, R208, c[0x0][0x2d0], -R108 ;  /* 0x0000b400d02c7a23 */ /* 0x000fe4000001086c */
[----:B------:R-:W-:Y:S03]  /*96b0*/  FMUL.FTZ R2, R0, c[0x0][0x2d0] ;  /* 0x0000b40000027a20 */ /* 0x000fe60000410000 */
[----:B------:R-:W-:Y:S01]  /*96c0*/  MUFU.EX2 R246, R4 ;  /* 0x0000000400f67308 */ /* 0x000fe20000000800 */
[----:B--2---:R-:W-:Y:S02]  /*96d0*/  FMNMX.FTZ R0, R42, R3, !PT ;  /* 0x000000032a007209 */ /* 0x004fe40007810000 */
[----:B------:R-:W-:Y:S07]  /*96e0*/  MOV R107, R80 ;  /* 0x00000050006b7202 */ /* 0x000fee0000000f00 */
[----:B------:R2:W3:Y:S01]  /*96f0*/  MUFU.EX2 R73, R2 ;  /* 0x0000000200497308 */ /* 0x0004e20000000800 */
[----:B-1----:R-:W-:Y:S04]  /*9700*/  FMNMX.FTZ R0, R75, R0, !PT ;  /* 0x000000004b007209 */ /* 0x002fe80007810000 */
[----:B------:R-:W-:Y:S05]  /*9710*/  FMNMX.FTZ R0, R74, R0, !PT ;  /* 0x000000004a007209 */ /* 0x000fea0007810000 */
[----:B------:R1:W-:Y:S01]  /*9720*/  MUFU.EX2 R87, R5 ;  /* 0x0000000500577308 */ /* 0x0003e20000000800 */
[----:B------:R-:W4:Y:S09]  /*9730*/  SHFL.BFLY PT, R3, R0, 0x2, 0x1f ;  /* 0x0c401f0000037f89 */ /* 0x000f3200000e0000 */
[----:B------:R-:W-:Y:S01]  /*9740*/  MUFU.EX2 R85, R6 ;  /* 0x0000000600557308 */ /* 0x000fe20000000800 */
[----:B--2---:R-:W-:Y:S01]  /*9750*/  FADD.FTZ R2, -R69, R116 ;  /* 0x0000007445027221 */ /* 0x004fe20000010100 */
[----:B------:R-:W-:Y:S03]  /*9760*/  MOV R116, R58 ;  /* 0x0000003a00747202 */ /* 0x000fe60000000f00 */
[----:B------:R-:W-:Y:S05]  /*9770*/  FMUL.FTZ R2, R2, c[0x0][0x2d0] ;  /* 0x0000b40002027a20 */ /* 0x000fea0000410000 */
[----:B------:R2:W-:Y:S01]  /*9780*/  MUFU.EX2 R88, R7 ;  /* 0x0000000700587308 */ /* 0x0005e20000000800 */
[--C-:B-1----:R-:W-:Y:S01]  /*9790*/  FFMA.FTZ R5, R22, c[0x0][0x2d0], -R102.reuse ;  /* 0x0000b40016057a23 */ /* 0x102fe20000010866 */
[----:B----4-:R-:W-:Y:S01]  /*97a0*/  FMNMX.FTZ R0, R0, R3, !PT ;  /* 0x0000000300007209 */ /* 0x010fe20007810000 */
[----:B------:R-:W-:Y:S07]  /*97b0*/  FFMA.FTZ R3, R17, c[0x0][0x2d0], -R105 ;  /* 0x0000b40011037a23 */ /* 0x000fee0000010869 */
[----:B------:R1:W-:Y:S01]  /*97c0*/  MUFU.EX2 R72, R2 ;  /* 0x0000000200487308 */ /* 0x0003e20000000800 */
[----:B---3--:R-:W-:Y:S01]  /*97d0*/  FMUL.FTZ R17, R73, R133 ;  /* 0x0000008549117220 */ /* 0x008fe20000410000 */
[----:B------:R-:W-:Y:S08]  /*97e0*/  MOV R133, R82 ;  /* 0x0000005200857202 */ /* 0x000ff00000000f00 */
[----:B------:R3:W-:Y:S01]  /*97f0*/  MUFU.EX2 R10, R3 ;  /* 0x00000003000a7308 */ /* 0x0007e20000000800 */
[----:B--2---:R-:W-:Y:S09]  /*9800*/  @P0 MOV R7, R53 ;  /* 0x0000003500070202 */ /* 0x004ff20000000f00 */
[----:B------:R-:W-:Y:S01]  /*9810*/  MUFU.EX2 R86, R5 ;  /* 0x0000000500567308 */ /* 0x000fe20000000800 */
[----:B-1----:R-:W-:Y:S04]  /*9820*/  FADD.FTZ R2, -R68, R117 ;  /* 0x0000007544027221 */ /* 0x002fe80000010100 */
[----:B------:R-:W-:Y:S05]  /*9830*/  FMUL.FTZ R2, R2, c[0x0][0x2d0] ;  /* 0x0000b40002027a20 */ /* 0x000fea0000410000 */
[----:B------:R-:W-:Y:S01]  /*9840*/  MUFU.EX2 R93, R9 ;  /* 0x00000009005d7308 */ /* 0x000fe20000000800 */
[--C-:B---3--:R-:W-:Y:S01]  /*9850*/  FFMA.FTZ R3, R187, c[0x0][0x2d0], -R102.reuse ;  /* 0x0000b400bb037a23 */ /* 0x108fe20000010866 */
[----:B------:R-:W-:Y:S08]  /*9860*/  MOV R187, R41 ;  /* 0x0000002900bb7202 */ /* 0x000ff00000000f00 */
[----:B------:R1:W-:Y:S10]  /*9870*/  MUFU.EX2 R244, R3 ;  /* 0x0000000300f47308 */ /* 0x0003f40000000800 */
[----:B------:R2:W3:Y:S01]  /*9880*/  MUFU.EX2 R71, R2 ;  /* 0x0000000200477308 */ /* 0x0004e20000000800 */
[--C-:B-1----:R-:W-:Y:S01]  /*9890*/  FFMA.FTZ R3, R186, c[0x0][0x2d0], -R102.reuse ;  /* 0x0000b400ba037a23 */ /* 0x102fe20000010866 */
[----:B------:R-:W-:Y:S08]  /*98a0*/  MOV R186, R220 ;  /* 0x000000dc00ba7202 */ /* 0x000ff00000000f00 */
[----:B------:R1:W4:Y:S01]  /*98b0*/  MUFU.EX2 R245, R3 ;  /* 0x0000000300f57308 */ /* 0x0003220000000800 */
[--C-:B--2---:R-:W-:Y:S01]  /*98c0*/  FFMA.FTZ R2, R184, c[0x0][0x2d0], -R105.reuse ;  /* 0x0000b400b8027a23 */ /* 0x104fe20000010869 */
[----:B------:R-:W-:Y:S01]  /*98d0*/  MOV R184, R42 ;  /* 0x0000002a00b87202 */ /* 0x000fe20000000f00 */
[----:B---3--:R-:W-:Y:S07]  /*98e0*/  FMUL.FTZ R41, R71, R157 ;  /* 0x0000009d47297220 */ /* 0x008fee0000410000 */
[----:B------:R2:W3:Y:S01]  /*98f0*/  MUFU.EX2 R247, R2 ;  /* 0x0000000200f77308 */ /* 0x0004e20000000800 */
[----:B-1----:R-:W-:Y:S01]  /*9900*/  FFMA.FTZ R3, R18, c[0x0][0x2d0], -R102 ;  /* 0x0000b40012037a23 */ /* 0x002fe20000010866 */
[----:B----4-:R-:W-:Y:S01]  /*9910*/  F2FP.PACK_AB R77, R245, R244 ;  /* 0x000000f4f54d723e */ /* 0x010fe200000000ff */
[----:B------:R-:W-:Y:S01]  /*9920*/  FMUL.FTZ R18, R72, R134 ;  /* 0x0000008648127220 */ /* 0x000fe20000410000 */
[----:B------:R-:W-:Y:S06]  /*9930*/  MOV R134, R63 ;  /* 0x0000003f00867202 */ /* 0x000fec0000000f00 */
[----:B------:R1:W-:Y:S01]  /*9940*/  MUFU.EX2 R119, R3 ;  /* 0x0000000300777308 */ /* 0x0003e20000000800 */
[--C-:B--2---:R-:W-:Y:S01]  /*9950*/  FFMA.FTZ R2, R16, c[0x0][0x2d0], -R105.reuse ;  /* 0x0000b40010027a23 */ /* 0x104fe20000010869 */
[----:B---3--:R-:W-:Y:S01]  /*9960*/  F2FP.PACK_AB R76, R247, R246 ;  /* 0x000000f6f74c723e */ /* 0x008fe200000000ff */
[----:B------:R-:W-:Y:S07]  /*9970*/  FFMA.FTZ R16, R27, c[0x0][0x2d0], -R105 ;  /* 0x0000b4001b107a23 */ /* 0x000fee0000010869 */
[----:B------:R2:W-:Y:S10]  /*9980*/  MUFU.EX2 R252, R2 ;  /* 0x0000000200fc7308 */ /* 0x0005f40000000800 */
[----:B------:R3:W-:Y:S01]  /*9990*/  MUFU.EX2 R35, R16 ;  /* 0x0000001000237308 */ /* 0x0007e20000000800 */
[--C-:B-1----:R-:W-:Y:S09]  /*99a0*/  FFMA.FTZ R3, R197, c[0x0][0x2d0], -R108.reuse ;  /* 0x0000b400c5037a23 */ /* 0x102ff2000001086c */
[----:B------:R1:W-:Y:S01]  /*99b0*/  MUFU.EX2 R222, R3 ;  /* 0x0000000300de7308 */ /* 0x0003e20000000800 */
[----:B--2---:R-:W2:Y:S01]  /*99c0*/  SHFL.BFLY PT, R2, R0, 0x1, 0x1f ;  /* 0x0c201f0000027f89 */ /* 0x004ea200000e0000 */
[----:B---3--:R-:W-:Y:S01]  /*99d0*/  FMUL.FTZ R16, R73, R132 ;  /* 0x0000008449107220 */ /* 0x008fe20000410000 */
[----:B------:R-:W-:Y:S01]  /*99e0*/  MOV R132, R84 ;  /* 0x0000005400847202 */ /* 0x000fe20000000f00 */
[----:B-1----:R-:W-:Y:S01]  /*99f0*/  FFMA.FTZ R3, R192, c[0x0][0x2d0], -R108 ;  /* 0x0000b400c0037a23 */ /* 0x002fe2000001086c */
[----:B------:R-:W-:Y:S01]  /*9a00*/  MOV R192, R61 ;  /* 0x0000003d00c07202 */ /* 0x000fe20000000f00 */
[----:B------:R-:W-:Y:S04]  /*9a10*/  FMUL.FTZ R61, R71, R177 ;  /* 0x000000b1473d7220 */ /* 0x000fe80000410000 */
        /* <DEDUP_REMOVED lines=10> */
[----:B------:R-:W-:Y:S02]  /*9ac0*/  MOV R118, R10 ;  /* 0x0000000a00767202 */ /* 0x000fe40000000f00 */
[----:B----4-:R-:W-:Y:S01]  /*9ad0*/  F2FP.PACK_AB R79, R204, R119 ;  /* 0x00000077cc4f723e */ /* 0x010fe200000000ff */
[----:B------:R-:W-:Y:S01]  /*9ae0*/  FMUL.FTZ R0, R0, c[0x0][0x2d0] ;  /* 0x0000b40000007a20 */ /* 0x000fe20000410000 */
[----:B------:R-:W-:Y:S05]  /*9af0*/  F2FP.PACK_AB R78, R118, R252 ;  /* 0x000000fc764e723e */ /* 0x000fea00000000ff */
[----:B------:R-:W2:Y:S01]  /*9b00*/  MUFU.EX2 R0, R0 ;  /* 0x0000000000007308 */ /* 0x000ea20000000800 */
[----:B-1----:R-:W-:Y:S09]  /*9b10*/  FFMA.FTZ R3, R13, c[0x0][0x2d0], -R108 ;  /* 0x0000b4000d037a23 */ /* 0x002ff2000001086c */
[----:B------:R1:W-:Y:S01]  /*9b20*/  MUFU.EX2 R45, R3 ;  /* 0x00000003002d7308 */ /* 0x0003e20000000800 */
[C---:B--2---:R-:W-:Y:S02]  /*9b30*/  FMUL.FTZ R27, R0.reuse, R143 ;  /* 0x0000008f001b7220 */ /* 0x044fe40000410000 */
[C---:B------:R-:W-:Y:S02]  /*9b40*/  FMUL.FTZ R42, R0.reuse, R158 ;  /* 0x0000009e002a7220 */ /* 0x040fe40000410000 */
[C---:B------:R-:W-:Y:S02]  /*9b50*/  FMUL.FTZ R58, R0.reuse, R174 ;  /* 0x000000ae003a7220 */ /* 0x040fe40000410000 */
[C---:B------:R-:W-:Y:S02]  /*9b60*/  FMUL.FTZ R62, R0.reuse, R178 ;  /* 0x000000b2003e7220 */ /* 0x040fe40000410000 */
[----:B------:R-:W-:Y:S02]  /*9b70*/  FMUL.FTZ R63, R0, R179 ;  /* 0x000000b3003f7220 */ /* 0x000fe40000410000 */
[----:B-1----:R-:W-:Y:S04]  /*9b80*/  FMUL.FTZ R3, R2, c[0x0][0x2d0] ;  /* 0x0000b40002037a20 */ /* 0x002fe80000410000 */
[--C-:B------:R-:W-:Y:S02]  /*9b90*/  FFMA.FTZ R4, R196, c[0x0][0x2d0], -R3.reuse ;  /* 0x0000b400c4047a23 */ /* 0x100fe40000010803 */
[--C-:B------:R-:W-:Y:S02]  /*9ba0*/  FFMA.FTZ R60, R213, c[0x0][0x2d0], -R3.reuse ;  /* 0x0000b400d53c7a23 */ /* 0x100fe40000010803 */
[----:B------:R1:W-:Y:S01]  /*9bb0*/  MUFU.EX2 R117, R4 ;  /* 0x0000000400757308 */ /* 0x0003e20000000800 */
[--C-:B------:R-:W-:Y:S02]  /*9bc0*/  FFMA.FTZ R100, R100, c[0x0][0x2d0], -R3.reuse ;  /* 0x0000b40064647a23 */ /* 0x100fe40000010803 */
[--C-:B-1----:R-:W-:Y:S07]  /*9bd0*/  FFMA.FTZ R4, R195, c[0x0][0x2d0], -R3.reuse ;  /* 0x0000b400c3047a23 */ /* 0x102fee0000010803 */
[----:B------:R1:W2:Y:S02]  /*9be0*/  MUFU.EX2 R191, R4 ;  /* 0x0000000400bf7308 */ /* 0x0002a40000000800 */
[--C-:B-1----:R-:W-:Y:S01]  /*9bf0*/  FFMA.FTZ R4, R14, c[0x0][0x2d0], -R3.reuse ;  /* 0x0000b4000e047a23 */ /* 0x102fe20000010803 */
[----:B--2---:R-:W-:Y:S07]  /*9c00*/  F2FP.PACK_AB R65, R191, R117 ;  /* 0x00000075bf41723e */ /* 0x004fee00000000ff */
[----:B------:R1:W-:Y:S02]  /*9c10*/  MUFU.EX2 R200, R4 ;  /* 0x0000000400c87308 */ /* 0x0003e40000000800 */
[----:B-1----:R-:W-:Y:S01]  /*9c20*/  FFMA.FTZ R4, R15, c[0x0][0x2d0], -R3 ;  /* 0x0000b4000f047a23 */ /* 0x002fe20000010803 */
[----:B------:R-:W-:Y:S07]  /*9c30*/  @P0 SHF.L.U32 R15, R37, 0x5, RZ ;  /* 0x00000005250f0819 */ /* 0x000fee00000006ff */
[----:B------:R1:W2:Y:S02]  /*9c40*/  MUFU.EX2 R202, R4 ;  /* 0x0000000400ca7308 */ /* 0x0002a40000000800 */
[--C-:B-1----:R-:W-:Y:S01]  /*9c50*/  FFMA.FTZ R4, R32, c[0x0][0x2d0], -R105.reuse ;  /* 0x0000b40020047a23 */ /* 0x102fe20000010869 */
[----:B--2---:R-:W-:Y:S07]  /*9c60*/  F2FP.PACK_AB R67, R202, R200 ;  /* 0x000000c8ca43723e */ /* 0x004fee00000000ff */
[----:B------:R1:W-:Y:S02]  /*9c70*/  MUFU.EX2 R89, R4 ;  /* 0x0000000400597308 */ /* 0x0003e40000000800 */
[----:B-1----:R-:W-:Y:S08]  /*9c80*/  FFMA.FTZ R4, R33, c[0x0][0x2d0], -R105 ;  /* 0x0000b40021047a23 */ /* 0x002ff00000010869 */
[----:B------:R1:W-:Y:S02]  /*9c90*/  MUFU.EX2 R92, R4 ;  /* 0x00000004005c7308 */ /* 0x0003e40000000800 */
        /* <DEDUP_REMOVED lines=8> */
[----:B------:R-:W-:Y:S03]  /*9d20*/  @P0 SHF.L.U64.HI R14, R37, 0x5, R38 ;  /* 0x00000005250e0819 */ /* 0x000fe60000010226 */
[----:B------:R-:W-:Y:S01]  /*9d30*/  @P0 IMAD R5, R5, 0x70, RZ ;  /* 0x0000007005050824 */ /* 0x000fe200078e02ff */
[----:B------:R-:W-:Y:S01]  /*9d40*/  @P0 LEA R4, P3, R6, c[0x0][0x1c8], 0x1 ;  /* 0x0000720006040a11 */ /* 0x000fe200078608ff */
[----:B------:R-:W-:Y:S03]  /*9d50*/  FFMA.FTZ R8, R34, c[0x0][0x2d0], -R102 ;  /* 0x0000b40022087a23 */ /* 0x000fe60000010866 */
[----:B------:R-:W-:Y:S01]  /*9d60*/  @P0 IADD3 R5, R7, R5, RZ ;  /* 0x0000000507050210 */ /* 0x000fe20007ffe0ff */
[----:B------:R1:W2:Y:S03]  /*9d70*/  MUFU.EX2 R90, R8 ;  /* 0x00000008005a7308 */ /* 0x0002a60000000800 */
[----:B------:R-:W-:Y:S01]  /*9d80*/  @P0 LEA.HI.X R5, R6, c[0x0][0x1cc], R5, 0x1, P3 ;  /* 0x0000730006050a11 */ /* 0x000fe200018f0c05 */
[--C-:B------:R-:W-:Y:S02]  /*9d90*/  FFMA.FTZ R6, R24, c[0x0][0x2d0], -R108.reuse ;  /* 0x0000b40018067a23 */ /* 0x100fe4000001086c */
[--C-:B------:R-:W-:Y:S02]  /*9da0*/  FFMA.FTZ R24, R49, c[0x0][0x2d0], -R105.reuse ;  /* 0x0000b40031187a23 */ /* 0x100fe40000010869 */
[----:B------:R3:W-:Y:S01]  /*9db0*/  @P0 LDGSTS.E.BYPASS.LTC128B.128 [R241+0x3900], [R4.64], !P2 ;  /* 0x0390000004f10fae */ /* 0x0007e2000d101d48 */
[----:B------:R-:W-:Y:S01]  /*9dc0*/  FMUL.FTZ R49, R73, R165 ;  /* 0x000000a549317220 */ /* 0x000fe20000410000 */
[----:B------:R4:W3:Y:S01]  /*9dd0*/  MUFU.EX2 R33, R6 ;  /* 0x0000000600217308 */ /* 0x0008e20000000800 */
[-C--:B-1----:R-:W-:Y:S02]  /*9de0*/  @P0 IADD3 R8, P1, R4, R15.reuse, RZ ;  /* 0x0000000f04080210 */ /* 0x082fe40007f3e0ff */
[----:B--2---:R-:W-:Y:S02]  /*9df0*/  MOV R143, R90 ;  /* 0x0000005a008f7202 */ /* 0x004fe40000000f00 */
[-C--:B------:R-:W-:Y:S02]  /*9e00*/  @P0 IADD3.X R9, R5, R14.reuse, RZ, P1, !PT ;  /* 0x0000000e05090210 */ /* 0x080fe40000ffe4ff */
[-C--:B------:R-:W-:Y:S03]  /*9e10*/  @P0 IADD3 R12, P4, R8, R15.reuse, RZ ;  /* 0x0000000f080c0210 */ /* 0x080fe60007f9e0ff */
[----:B------:R1:W-:Y:S01]  /*9e20*/  @P0 LDGSTS.E.BYPASS.LTC128B.128 [R241+0x4100], [R8.64], !P2 ;  /* 0x0410000008f10fae */ /* 0x0003e2000d101d48 */
[----:B------:R-:W-:Y:S01]  /*9e30*/  @P0 IADD3.X R13, R9, R14, RZ, P4, !PT ;  /* 0x0000000e090d0210 */ /* 0x000fe200027fe4ff */
[--C-:B---3--:R-:W-:Y:S01]  /*9e40*/  FFMA.FTZ R4, R25, c[0x0][0x2d0], -R108.reuse ;  /* 0x0000b40019047a23 */ /* 0x108fe2000001086c */
[----:B------:R-:W-:Y:S01]  /*9e50*/  @P0 IADD3 R10, P3, R12, R15, RZ ;  /* 0x0000000f0c0a0210 */ /* 0x000fe20007f7e0ff */
[----:B------:R-:W-:Y:S01]  /*9e60*/  FMUL.FTZ R25, R71, R141 ;  /* 0x0000008d47197220 */ /* 0x000fe20000410000 */
[----:B------:R-:W-:Y:S01]  /*9e70*/  MOV R141, R92 ;  /* 0x0000005c008d7202 */ /* 0x000fe20000000f00 */
[----:B------:R2:W3:Y:S01]  /*9e80*/  MUFU.EX2 R34, R4 ;  /* 0x0000000400227308 */ /* 0x0004e20000000800 */
[-C--:B------:R-:W-:Y:S01]  /*9e90*/  @P0 IADD3.X R11, R13, R14.reuse, RZ, P3, !PT ;  /* 0x0000000e0d0b0210 */ /* 0x080fe20001ffe4ff */
[----:B------:R3:W-:Y:S01]  /*9ea0*/  @P0 LDGSTS.E.BYPASS.LTC128B.128 [R241+0x4900], [R12.64], !P2 ;  /* 0x049000000cf10fae */ /* 0x0007e2000d101d48 */
[-C--:B----4-:R-:W-:Y:S01]  /*9eb0*/  @P0 IADD3 R6, P1, R10, R15.reuse, RZ ;  /* 0x0000000f0a060210 */ /* 0x090fe20007f3e0ff */
[--C-:B------:R-:W-:Y:S03]  /*9ec0*/  FFMA.FTZ R92, R215, c[0x0][0x2d0], -R105.reuse ;  /* 0x0000b400d75c7a23 */ /* 0x100fe60000010869 */
[-C--:B------:R-:W-:Y:S03]  /*9ed0*/  @P0 IADD3.X R7, R11, R14.reuse, RZ, P1, !PT ;  /* 0x0000000e0b070210 */ /* 0x080fe60000ffe4ff */
[----:B------:R4:W-:Y:S08]  /*9ee0*/  @P0 LDGSTS.E.BYPASS.LTC128B.128 [R241+0x5100], [R10.64], !P2 ;  /* 0x051000000af10fae */ /* 0x0009f0000d101d48 */
[----:B------:R4:W-:Y:S01]  /*9ef0*/  @P0 LDGSTS.E.BYPASS.LTC128B.128 [R241+0x5900], [R6.64], !P2 ;  /* 0x0590000006f10fae */ /* 0x0009e2000d101d48 */
[----:B-1----:R-:W-:Y:S02]  /*9f00*/  FFMA.FTZ R9, R28, c[0x0][0x2d0], -R108 ;  /* 0x0000b4001c097a23 */ /* 0x002fe4000001086c */
[----:B------:R-:W-:Y:S01]  /*9f10*/  FFMA.FTZ R28, R198, c[0x0][0x2d0], -R102 ;  /* 0x0000b400c61c7a23 */ /* 0x000fe20000010866 */
[----:B--2---:R-:W-:Y:S01]  /*9f20*/  @P0 IADD3 R4, P3, R6, R15, RZ ;  /* 0x0000000f06040210 */ /* 0x004fe20007f7e0ff */
[----:B------:R1:W2:Y:S01]  /*9f30*/  MUFU.EX2 R91, R9 ;  /* 0x00000009005b7308 */ /* 0x0002a20000000800 */
[----:B------:R-:W-:Y:S02]  /*9f40*/  MOV R198, R251 ;  /* 0x000000fb00c67202 */ /* 0x000fe40000000f00 */
[----:B------:R-:W-:Y:S01]  /*9f50*/  @P0 IADD3.X R5, R7, R14, RZ, P3, !PT ;  /* 0x0000000e07050210 */ /* 0x000fe20001ffe4ff */
[----:B---3--:R-:W-:Y:S01]  /*9f60*/  FFMA.FTZ R12, R26, c[0x0][0x2d0], -R105 ;  /* 0x0000b4001a0c7a23 */ /* 0x008fe20000010869 */
[----:B------:R-:W-:Y:S01]  /*9f70*/  @P0 IADD3 R8, P1, R4, R15, RZ ;  /* 0x0000000f04080210 */ /* 0x000fe20007f3e0ff */
[----:B------:R-:W-:Y:S01]  /*9f80*/  FMUL.FTZ R13, R71, R129 ;  /* 0x00000081470d7220 */ /* 0x000fe20000410000 */
[----:B------:R-:W-:Y:S01]  /*9f90*/  MOV R129, R85 ;  /* 0x0000005500817202 */ /* 0x000fe20000000f00 */
[----:B------:R3:W-:Y:S01]  /*9fa0*/  @P0 LDGSTS.E.BYPASS.LTC128B.128 [R241+0x6100], [R4.64], !P2 ;  /* 0x0610000004f10fae */ /* 0x0007e2000d101d48 */
[C---:B------:R-:W-:Y:S01]  /*9fb0*/  FMUL.FTZ R15, R0.reuse, R131 ;  /* 0x00000083000f7220 */ /* 0x040fe20000410000 */
[----:B------:R2:W-:Y:S01]  /*9fc0*/  MUFU.EX2 R40, R12 ;  /* 0x0000000c00287308 */ /* 0x0005e20000000800 */
[C---:B------:R-:W-:Y:S01]  /*9fd0*/  FMUL.FTZ R26, R0.reuse, R142 ;  /* 0x0000008e001a7220 */ /* 0x040fe20000410000 */
[----:B------:R-:W-:Y:S01]  /*9fe0*/  MOV R131, R248 ;  /* 0x000000f800837202 */ /* 0x000fe20000000f00 */
[C---:B----4-:R-:W-:Y:S01]  /*9ff0*/  FMUL.FTZ R10, R0.reuse, R122 ;  /* 0x0000007a000a7220 */ /* 0x050fe20000410000 */
[----:B------:R-:W-:Y:S01]  /*a000*/  MOV R122, R33 ;  /* 0x00000021007a7202 */ /* 0x000fe20000000f00 */
[C---:B------:R-:W-:Y:S02]  /*a010*/  FMUL.FTZ R11, R0.reuse, R123 ;  /* 0x0000007b000b7220 */ /* 0x040fe40000410000 */
[----:B------:R-:W-:Y:S01]  /*a020*/  FMUL.FTZ R33, R73, R149 ;  /* 0x0000009549217220 */ /* 0x000fe20000410000 */
[----:B------:R-:W-:Y:S01]  /*a030*/  MOV R149, R43 ;  /* 0x0000002b00957202 */ /* 0x000fe20000000f00 */
[----:B------:R-:W-:Y:S01]  /*a040*/  FMUL.FTZ R43, R0, R159 ;  /* 0x0000009f002b7220 */ /* 0x000fe20000410000 */
[----:B------:R4:W-:Y:S01]  /*a050*/  MUFU.EX2 R251, R28 ;  /* 0x0000001c00fb7308 */ /* 0x0009e20000000800 */
[----:B------:R-:W-:Y:S02]  /*a060*/  FFMA.FTZ R6, R29, c[0x0][0x2d0], -R108 ;  /* 0x0000b4001d067a23 */ /* 0x000fe4000001086c */
[----:B------:R-:W-:Y:S01]  /*a070*/  FMUL.FTZ R7, R72, R127 ;  /* 0x0000007f48077220 */ /* 0x000fe20000410000 */
[----:B-1----:R-:W-:Y:S01]  /*a080*/  @P0 IADD3.X R9, R5, R14, RZ, P1, !PT ;  /* 0x0000000e05090210 */ /* 0x002fe20000ffe4ff */
[----:B------:R-:W-:Y:S01]  /*a090*/  FMUL.FTZ R14, R0, R130 ;  /* 0x00000082000e7220 */ /* 0x000fe20000410000 */
[----:B------:R-:W-:Y:S01]  /*a0a0*/  MOV R127, R34 ;  /* 0x00000022007f7202 */ /* 0x000fe20000000f00 */
[C---:B------:R-:W-:Y:S01]  /*a0b0*/  FMUL.FTZ R29, R71.reuse, R145 ;  /* 0x00000091471d7220 */ /* 0x040fe20000410000 */
[----:B------:R-:W-:Y:S01]  /*a0c0*/  MOV R130, R45 ;  /* 0x0000002d00827202 */ /* 0x000fe20000000f00 */
[----:B------:R1:W-:Y:S01]  /*a0d0*/  @P0 LDGSTS.E.BYPASS.LTC128B.128 [R241+0x6900], [R8.64], !P2 ;  /* 0x0690000008f10fae */ /* 0x0003e2000d101d48 */
[----:B------:R1:W1:Y:S01]  /*a0e0*/  MUFU.EX2 R32, R6 ;  /* 0x0000000600207308 */ /* 0x0002620000000800 */
[----:B------:R-:W-:Y:S01]  /*a0f0*/  FMUL.FTZ R34, R72, R150 ;  /* 0x0000009648227220 */ /* 0x000fe20000410000 */
[----:B------:R-:W-:Y:S01]  /*a100*/  MOV R150, R223 ;  /* 0x000000df00967202 */ /* 0x000fe20000000f00 */
[----:B--2---:R-:W-:Y:S01]  /*a110*/  FMUL.FTZ R12, R71, R128 ;  /* 0x00000080470c7220 */ /* 0x004fe20000410000 */
[----:B------:R-:W-:Y:S01]  /*a120*/  MOV R128, R86 ;  /* 0x0000005600807202 */ /* 0x000fe20000000f00 */
[--C-:B---3--:R-:W-:Y:S02]  /*a130*/  FFMA.FTZ R4, R194, c[0x0][0x2d0], -R3.reuse ;  /* 0x0000b400c2047a23 */ /* 0x108fe40000010803 */
[----:B------:R-:W2:Y:S01]  /*a140*/  LDSM.16.MT88.4 R20, [R224+0x100] ;  /* 0x00010000e014783b */ /* 0x000ea20000004200 */
[----:B------:R-:W-:Y:S01]  /*a150*/  FMUL.FTZ R5, R73, R125 ;  /* 0x0000007d49057220 */ /* 0x000fe20000410000 */
[----:B------:R-:W-:Y:S01]  /*a160*/  MOV R125, R89 ;  /* 0x00000059007d7202 */ /* 0x000fe20000000f00 */
[----:B------:R3:W-:Y:S01]  /*a170*/  MUFU.EX2 R195, R4 ;  /* 0x0000000400c37308 */ /* 0x0007e20000000800 */
[----:B------:R-:W-:Y:S02]  /*a180*/  MOV R142, R91 ;  /* 0x0000005b008e7202 */ /* 0x000fe40000000f00 */
[----:B------:R-:W-:Y:S01]  /*a190*/  MOV R194, R219 ;  /* 0x000000db00c27202 */ /* 0x000fe20000000f00 */
[C---:B----4-:R-:W-:Y:S01]  /*a1a0*/  FMUL.FTZ R28, R71.reuse, R144 ;  /* 0x00000090471c7220 */ /* 0x050fe20000410000 */
[----:B------:R-:W-:Y:S05]  /*a1b0*/  LDSM.16.MT88.4 R52, [R225+0x100] ;  /* 0x00010000e134783b */ /* 0x000fea0000004200 */
[----:B------:R4:W-:Y:S03]  /*a1c0*/  MUFU.EX2 R145, R44 ;  /* 0x0000002c00917308 */ /* 0x0009e60000000800 */
[----:B------:R-:W-:Y:S01]  /*a1d0*/  LDSM.16.MT88.4 R80, [R226+0x100] ;  /* 0x00010000e250783b */ /* 0x000fe20000004200 */
[----:B-1----:R-:W-:Y:S01]  /*a1e0*/  FMUL.FTZ R6, R72, R126 ;  /* 0x0000007e48067220 */ /* 0x002fe20000410000 */
[----:B------:R-:W-:Y:S01]  /*a1f0*/  MOV R123, R32 ;  /* 0x00000020007b7202 */ /* 0x000fe20000000f00 */
[C---:B------:R-:W-:Y:S01]  /*a200*/  FMUL.FTZ R8, R71.reuse, R120 ;  /* 0x0000007847087220 */ /* 0x040fe20000410000 */
[----:B------:R-:W-:Y:S01]  /*a210*/  MOV R120, R88 ;  /* 0x0000005800787202 */ /* 0x000fe20000000f00 */
[----:B------:R-:W-:Y:S01]  /*a220*/  FMUL.FTZ R9, R71, R121 ;  /* 0x0000007947097220 */ /* 0x000fe20000410000 */
[----:B------:R-:W-:Y:S01]  /*a230*/  MOV R121, R87 ;  /* 0x0000005700797202 */ /* 0x000fe20000000f00 */
[--C-:B------:R-:W-:Y:S01]  /*a240*/  FFMA.FTZ R32, R201, c[0x0][0x2d0], -R102.reuse ;  /* 0x0000b400c9207a23 */ /* 0x100fe20000010866 */
[----:B------:R-:W-:Y:S01]  /*a250*/  MOV R201, R47 ;  /* 0x0000002f00c97202 */ /* 0x000fe20000000f00 */
[----:B------:R-:W-:Y:S01]  /*a260*/  FMUL.FTZ R47, R0, R163 ;  /* 0x000000a3002f7220 */ /* 0x000fe20000410000 */
[----:B------:R1:W-:Y:S01]  /*a270*/  MUFU.EX2 R144, R60 ;  /* 0x0000003c00907308 */ /* 0x0003e20000000800 */
[--C-:B---3--:R-:W-:Y:S01]  /*a280*/  FFMA.FTZ R4, R193, c[0x0][0x2d0], -R3.reuse ;  /* 0x0000b400c1047a23 */ /* 0x108fe20000010803 */
[----:B------:R-:W-:Y:S01]  /*a290*/  MOV R193, R36 ;  /* 0x0000002400c17202 */ /* 0x000fe20000000f00 */
[----:B------:R-:W-:Y:S03]  /*a2a0*/  LDSM.16.MT88.4 R84, [R224+0x900] ;  /* 0x00090000e054783b */ /* 0x000fe60000004200 */
[----:B------:R-:W-:Y:S01]  /*a2b0*/  F2FP.PACK_AB R66, R45, R193 ;  /* 0x000000c12d42723e */ /* 0x000fe200000000ff */
[C---:B------:R-:W-:Y:S03]  /*a2c0*/  FMUL.FTZ R45, R71.reuse, R161 ;  /* 0x000000a1472d7220 */ /* 0x040fe60000410000 */
[----:B------:R3:W2:Y:S01]  /*a2d0*/  MUFU.EX2 R196, R4 ;  /* 0x0000000400c47308 */ /* 0x0006a20000000800 */
[----:B------:R-:W2:Y:S01]  /*a2e0*/  LDSM.16.MT88.4 R36, [R227+0x100] ;  /* 0x00010000e324783b */ /* 0x000ea20000004200 */
[C---:B----4-:R-:W-:Y:S07]  /*a2f0*/  FMUL.FTZ R44, R71.reuse, R160 ;  /* 0x000000a0472c7220 */ /* 0x050fee0000410000 */
[----:B------:R-:W4:Y:S01]  /*a300*/  LDSM.16.MT88.4 R88, [R227+0x900] ;  /* 0x00090000e358783b */ /* 0x000f220000004200 */
[----:B-1----:R-:W-:Y:S07]  /*a310*/  FMUL.FTZ R60, R71, R176 ;  /* 0x000000b0473c7220 */ /* 0x002fee0000410000 */
[----:B------:R-:W0:Y:S01]  /*a320*/  LDGDEPBAR ;  /* 0x00000000000079af */ /* 0x000e220000000000 */
[--C-:B---3--:R-:W-:Y:S02]  /*a330*/  FFMA.FTZ R4, R30, c[0x0][0x2d0], -R3.reuse ;  /* 0x0000b4001e047a23 */ /* 0x108fe40000010803 */
[----:B------:R-:W-:Y:S01]  /*a340*/  FMUL.FTZ R30, R0, R146 ;  /* 0x00000092001e7220 */ /* 0x000fe20000410000 */
[----:B------:R-:W-:Y:S01]  /*a350*/  MOV R146, R35 ;  /* 0x0000002300927202 */ /* 0x000fe20000000f00 */
[----:B------:R1:W-:Y:S01]  /*a360*/  MUFU.EX2 R197, R4 ;  /* 0x0000000400c57308 */ /* 0x0003e20000000800 */
[----:B------:R-:W-:Y:S01]  /*a370*/  FMUL.FTZ R35, R72, R151 ;  /* 0x0000009748237220 */ /* 0x000fe20000410000 */
[----:B------:R-:W-:Y:S01]  /*a380*/  MOV R151, R221 ;  /* 0x000000dd00977202 */ /* 0x000fe20000000f00 */
[----:B-1----:R-:W-:Y:S02]  /*a390*/  FFMA.FTZ R4, R31, c[0x0][0x2d0], -R3 ;  /* 0x0000b4001f047a23 */ /* 0x002fe40000010803 */
[----:B------:R-:W-:Y:S01]  /*a3a0*/  FMUL.FTZ R31, R0, R147 ;  /* 0x00000093001f7220 */ /* 0x000fe20000410000 */
[----:B------:R-:W-:Y:S04]  /*a3b0*/  MOV R147, R40 ;  /* 0x0000002800937202 */ /* 0x000fe80000000f00 */
[----:B------:R1:W3:Y:S01]  /*a3c0*/  MUFU.EX2 R199, R4 ;  /* 0x0000000400c77308 */ /* 0x0002e20000000800 */
[----:B------:R-:W-:Y:S02]  /*a3d0*/  FFMA.FTZ R40, R51, c[0x0][0x2d0], -R102 ;  /* 0x0000b40033287a23 */ /* 0x000fe40000010866 */
[----:B------:R-:W-:Y:S02]  /*a3e0*/  FMUL.FTZ R51, R72, R167 ;  /* 0x000000a748337220 */ /* 0x000fe40000410000 */
[----:B-1----:R-:W-:Y:S05]  /*a3f0*/  FMUL.FTZ R4, R73, R124 ;  /* 0x0000007c49047220 */ /* 0x002fea0000410000 */
[----:B------:R1:W-:Y:S02]  /*a400*/  MUFU.EX2 R124, R24 ;  /* 0x00000018007c7308 */ /* 0x0003e40000000800 */
[-C--:B--2---:R-:W-:Y:S08]  /*a410*/  HMMA.16816.F32 R4, R76, R20.reuse, R4 ;  /* 0x000000144c04723c */ /* 0x084ff00000001804 */
[C---:B------:R-:W-:Y:S07]  /*a420*/  HMMA.16816.F32 R8, R64.reuse, R20, R8 ;  /* 0x000000144008723c */ /* 0x040fee0000001808 */
[----:B------:R-:W-:Y:S01]  /*a430*/  FFMA.FTZ R20, R48, c[0x0][0x2d0], -R105 ;  /* 0x0000b40030147a23 */ /* 0x000fe20000010869 */
[-C--:B------:R-:W-:Y:S03]  /*a440*/  HMMA.16816.F32 R12, R64, R22.reuse, R12 ;  /* 0x00000016400c723c */ /* 0x080fe6000000180c */
[----:B------:R2:W2:Y:S01]  /*a450*/  MUFU.EX2 R126, R20 ;  /* 0x00000014007e7308 */ /* 0x0004a20000000800 */
[----:B-1----:R-:W-:Y:S01]  /*a460*/  FMUL.FTZ R24, R71, R140 ;  /* 0x0000008c47187220 */ /* 0x002fe20000410000 */
[----:B------:R-:W-:Y:S01]  /*a470*/  MOV R140, R93 ;  /* 0x0000005d008c7202 */ /* 0x000fe20000000f00 */
[--C-:B------:R-:W-:Y:S02]  /*a480*/  FFMA.FTZ R48, R203, c[0x0][0x2d0], -R108.reuse ;  /* 0x0000b400cb307a23 */ /* 0x100fe4000001086c */
[C---:B------:R-:W-:Y:S04]  /*a490*/  HMMA.16816.F32 R16, R76.reuse, R22, R16 ;  /* 0x000000164c10723c */ /* 0x040fe80000001810 */
[----:B------:R-:W-:Y:S01]  /*a4a0*/  FMUL.FTZ R21, R73, R137 ;  /* 0x0000008949157220 */ /* 0x000fe20000410000 */
[----:B------:R1:W-:Y:S01]  /*a4b0*/  MUFU.EX2 R223, R48 ;  /* 0x0000003000df7308 */ /* 0x0003e20000000800 */
[----:B------:R-:W-:Y:S01]  /*a4c0*/  MOV R137, R56 ;  /* 0x0000003800897202 */ /* 0x000fe20000000f00 */
[C---:B------:R-:W-:Y:S01]  /*a4d0*/  FMUL.FTZ R23, R72.reuse, R139 ;  /* 0x0000008b48177220 */ /* 0x040fe20000410000 */
[----:B------:R-:W-:Y:S01]  /*a4e0*/  MOV R139, R250 ;  /* 0x000000fa008b7202 */ /* 0x000fe20000000f00 */
[----:B------:R-:W-:Y:S03]  /*a4f0*/  FMUL.FTZ R22, R72, R138 ;  /* 0x0000008a48167220 */ /* 0x000fe60000410000 */
[----:B------:R-:W-:Y:S01]  /*a500*/  FFMA.FTZ R56, R210, c[0x0][0x2d0], -R108 ;  /* 0x0000b400d2387a23 */ /* 0x000fe2000001086c */
[----:B------:R-:W-:Y:S01]  /*a510*/  MOV R138, R57 ;  /* 0x00000039008a7202 */ /* 0x000fe20000000f00 */
[----:B------:R-:W-:Y:S01]  /*a520*/  FMUL.FTZ R57, R71, R173 ;  /* 0x000000ad47397220 */ /* 0x000fe20000410000 */
[----:B------:R3:W3:Y:S01]  /*a530*/  MUFU.EX2 R250, R32 ;  /* 0x0000002000fa7308 */ /* 0x0006e20000000800 */
[C---:B--2---:R-:W-:Y:S01]  /*a540*/  FMUL.FTZ R20, R73.reuse, R136 ;  /* 0x0000008849147220 */ /* 0x044fe20000410000 */
[----:B------:R-:W-:Y:S01]  /*a550*/  MOV R136, R59 ;  /* 0x0000003b00887202 */ /* 0x000fe20000000f00 */
[----:B------:R-:W-:Y:S07]  /*a560*/  FMUL.FTZ R59, R0, R175 ;  /* 0x000000af003b7220 */ /* 0x000fee0000410000 */
[----:B------:R2:W-:Y:S01]  /*a570*/  MUFU.EX2 R221, R56 ;  /* 0x0000003800dd7308 */ /* 0x0005e20000000800 */
[-C--:B------:R-:W-:Y:S03]  /*a580*/  HMMA.16816.F32 R20, R76, R36.reuse, R20 ;  /* 0x000000244c14723c */ /* 0x080fe60000001814 */
[C---:B-1----:R-:W-:Y:S05]  /*a590*/  FMUL.FTZ R48, R73.reuse, R164 ;  /* 0x000000a449307220 */ /* 0x042fea0000410000 */
[C---:B------:R-:W-:Y:S04]  /*a5a0*/  HMMA.16816.F32 R24, R64.reuse, R36, R24 ;  /* 0x000000244018723c */ /* 0x040fe80000001818 */
[C---:B---3--:R-:W-:Y:S01]  /*a5b0*/  FMUL.FTZ R32, R73.reuse, R148 ;  /* 0x0000009449207220 */ /* 0x048fe20000410000 */
[----:B------:R-:W-:Y:S02]  /*a5c0*/  MOV R148, R46 ;  /* 0x0000002e00947202 */ /* 0x000fe40000000f00 */
[----:B------:R-:W-:Y:S01]  /*a5d0*/  FFMA.FTZ R36, R50, c[0x0][0x2d0], -R102 ;  /* 0x0000b40032247a23 */ /* 0x000fe20000010866 */
[-C--:B------:R-:W-:Y:S03]  /*a5e0*/  HMMA.16816.F32 R28, R64, R38.reuse, R28 ;  /* 0x00000026401c723c */ /* 0x080fe6000000181c */
[----:B------:R1:W-:Y:S01]  /*a5f0*/  MUFU.EX2 R248, R36 ;  /* 0x0000002400f87308 */ /* 0x0003e20000000800 */
[----:B------:R-:W-:Y:S02]  /*a600*/  FMUL.FTZ R50, R72, R166 ;  /* 0x000000a648327220 */ /* 0x000fe40000410000 */
[----:B------:R-:W-:Y:S01]  /*a610*/  LDSM.16.MT88.4 R164, [R225+0x3100] ;  /* 0x00310000e1a4783b */ /* 0x000fe20000004200 */
[----:B------:R-:W-:Y:S01]  /*a620*/  FMUL.FTZ R46, R0, R162 ;  /* 0x000000a2002e7220 */ /* 0x000fe20000410000 */
[C---:B------:R-:W-:Y:S04]  /*a630*/  HMMA.16816.F32 R32, R76.reuse, R38, R32 ;  /* 0x000000264c20723c */ /* 0x040fe80000001820 */
[----:B------:R-:W-:Y:S02]  /*a640*/  FMUL.FTZ R37, R73, R153 ;  /* 0x0000009949257220 */ /* 0x000fe40000410000 */
[----:B--2---:R-:W-:Y:S02]  /*a650*/  FMUL.FTZ R56, R71, R172 ;  /* 0x000000ac47387220 */ /* 0x004fe40000410000 */
[C---:B------:R-:W-:Y:S01]  /*a660*/  FMUL.FTZ R39, R72.reuse, R155 ;  /* 0x0000009b48277220 */ /* 0x040fe20000410000 */
[----:B------:R-:W-:Y:S02]  /*a670*/  MOV R155, R249 ;  /* 0x000000f9009b7202 */ /* 0x000fe40000000f00 */
[----:B------:R2:W3:Y:S01]  /*a680*/  MUFU.EX2 R249, R40 ;  /* 0x0000002800f97308 */ /* 0x0004e20000000800 */
[C---:B------:R-:W-:Y:S02]  /*a690*/  FMUL.FTZ R38, R72.reuse, R154 ;  /* 0x0000009a48267220 */ /* 0x040fe40000410000 */
[----:B-1----:R-:W-:Y:S07]  /*a6a0*/  FMUL.FTZ R36, R73, R152 ;  /* 0x0000009849247220 */ /* 0x002fee0000410000 */
[-C--:B------:R-:W-:Y:S03]  /*a6b0*/  HMMA.16816.F32 R36, R76, R52.reuse, R36 ;  /* 0x000000344c24723c */ /* 0x080fe60000001824 */
[----:B--2---:R-:W-:Y:S01]  /*a6c0*/  FMUL.FTZ R40, R71, R156 ;  /* 0x0000009c47287220 */ /* 0x004fe20000410000 */
[----:B------:R-:W-:Y:S02]  /*a6d0*/  MOV R156, R150 ;  /* 0x00000096009c7202 */ /* 0x000fe40000000f00 */
[----:B------:R-:W-:Y:S04]  /*a6e0*/  MOV R150, R198 ;  /* 0x000000c600967202 */ /* 0x000fe80000000f00 */
[C---:B------:R-:W-:Y:S04]  /*a6f0*/  HMMA.16816.F32 R40, R64.reuse, R52, R40 ;  /* 0x000000344028723c */ /* 0x040fe80000001828 */
[----:B------:R-:W-:Y:S02]  /*a700*/  MOV R198, R136 ;  /* 0x0000008800c67202 */ /* 0x000fe40000000f00 */
[----:B------:R-:W-:Y:S01]  /*a710*/  MOV R136, R133 ;  /* 0x0000008500887202 */ /* 0x000fe20000000f00 */
[----:B------:R-:W-:Y:S01]  /*a720*/  FFMA.FTZ R52, R209, c[0x0][0x2d0], -R108 ;  /* 0x0000b400d1347a23 */ /* 0x000fe2000001086c */
[-C--:B------:R-:W-:Y:S03]  /*a730*/  HMMA.16816.F32 R44, R64, R54.reuse, R44 ;  /* 0x00000036402c723c */ /* 0x080fe6000000182c */
[----:B------:R1:W2:Y:S01]  /*a740*/  MUFU.EX2 R220, R52 ;  /* 0x0000003400dc7308 */ /* 0x0002a20000000800 */
[----:B------:R-:W-:Y:S01]  /*a750*/  MOV R133, R232 ;  /* 0x000000e800857202 */ /* 0x000fe20000000f00 */
[C---:B------:R-:W-:Y:S01]  /*a760*/  FMUL.FTZ R53, R73.reuse, R169 ;  /* 0x000000a949357220 */ /* 0x040fe20000410000 */
[----:B------:R2:W5:Y:S02]  /*a770*/  LDL.LU R232, [R1+0x74] ;  /* 0x0000740001e87983 */ /* 0x0005640000300800 */
[C---:B------:R-:W-:Y:S07]  /*a780*/  HMMA.16816.F32 R48, R76.reuse, R54, R48 ;  /* 0x000000364c30723c */ /* 0x040fee0000001830 */
[C---:B------:R-:W-:Y:S02]  /*a790*/  FMUL.FTZ R55, R72.reuse, R171 ;  /* 0x000000ab48377220 */ /* 0x040fe40000410000 */
[----:B------:R-:W-:Y:S03]  /*a7a0*/  FMUL.FTZ R54, R72, R170 ;  /* 0x000000aa48367220 */ /* 0x000fe60000410000 */
[C---:B-1----:R-:W-:Y:S07]  /*a7b0*/  FMUL.FTZ R52, R73.reuse, R168 ;  /* 0x000000a849347220 */ /* 0x042fee0000410000 */
[-C--:B------:R-:W-:Y:S08]  /*a7c0*/  HMMA.16816.F32 R52, R76, R80.reuse, R52 ;  /* 0x000000504c34723c */ /* 0x080ff00000001834 */
[C---:B------:R-:W-:Y:S07]  /*a7d0*/  HMMA.16816.F32 R56, R64.reuse, R80, R56 ;  /* 0x000000504038723c */ /* 0x040fee0000001838 */
[--C-:B------:R-:W-:Y:S01]  /*a7e0*/  FFMA.FTZ R80, R216, c[0x0][0x2d0], -R3.reuse ;  /* 0x0000b400d8507a23 */ /* 0x100fe20000010803 */
        /* <DEDUP_REMOVED lines=8> */
[--C-:B-1----:R-:W-:Y:S03]  /*a870*/  FFMA.FTZ R80, R214, c[0x0][0x2d0], -R3.reuse ;  /* 0x0000b400d6507a23 */ /* 0x102fe60000010803 */
[----:B------:R-:W-:Y:S02]  /*a880*/  F2FP.PACK_AB R76, R121, R129 ;  /* 0x00000081794c723e */ /* 0x000fe400000000ff */
[----:B------:R-:W-:Y:S01]  /*a890*/  F2FP.PACK_AB R78, R141, R125 ;  /* 0x0000007d8d4e723e */ /* 0x000fe200000000ff */
[----:B------:R1:W-:Y:S02]  /*a8a0*/  MUFU.EX2 R152, R80 ;  /* 0x0000005000987308 */ /* 0x0003e40000000800 */
[----:B------:R-:W-:Y:S02]  /*a8b0*/  F2FP.PACK_AB R77, R120, R128 ;  /* 0x00000080784d723e */ /* 0x000fe400000000ff */
[----:B------:R-:W-:Y:S02]  /*a8c0*/  F2FP.PACK_AB R79, R140, R143 ;  /* 0x0000008f8c4f723e */ /* 0x000fe400000000ff */
[----:B------:R-:W-:Y:S02]  /*a8d0*/  F2FP.PACK_AB R82, R123, R142 ;  /* 0x0000008e7b52723e */ /* 0x000fe400000000ff */
[----:B------:R-:W-:Y:S03]  /*a8e0*/  F2FP.PACK_AB R83, R199, R197 ;  /* 0x000000c5c753723e */ /* 0x000fe600000000ff */
[-C--:B------:R-:W-:Y:S03]  /*a8f0*/  HMMA.16816.F32 R4, R76, R84.reuse, R4 ;  /* 0x000000544c04723c */ /* 0x080fe60000001804 */
[----:B-1----:R-:W-:Y:S02]  /*a900*/  FFMA.FTZ R80, R217, c[0x0][0x2d0], -R3 ;  /* 0x0000b400d9507a23 */ /* 0x002fe40000010803 */
[----:B------:R1:W-:Y:S10]  /*a910*/  MUFU.EX2 R217, R92 ;  /* 0x0000005c00d97308 */ /* 0x0003f40000000800 */
[----:B------:R2:W2:Y:S01]  /*a920*/  MUFU.EX2 R153, R80 ;  /* 0x0000005000997308 */ /* 0x0004a20000000800 */
[----:B-1----:R-:W1:Y:S01]  /*a930*/  LDSM.16.MT88.4 R92, [R225+0x900] ;  /* 0x00090000e15c783b */ /* 0x002e620000004200 */
[----:B--2---:R-:W-:Y:S07]  /*a940*/  F2FP.PACK_AB R80, R127, R122 ;  /* 0x0000007a7f50723e */ /* 0x004fee00000000ff */
[C---:B------:R-:W-:Y:S07]  /*a950*/  HMMA.16816.F32 R8, R80.reuse, R84, R8 ;  /* 0x000000545008723c */ /* 0x040fee0000001808 */
[--C-:B------:R-:W-:Y:S01]  /*a960*/  FFMA.FTZ R84, R218, c[0x0][0x2d0], -R105.reuse ;  /* 0x0000b400da547a23 */ /* 0x100fe20000010869 */
[-C--:B------:R-:W-:Y:S03]  /*a970*/  HMMA.16816.F32 R12, R80, R86.reuse, R12 ;  /* 0x00000056500c723c */ /* 0x080fe6000000180c */
[----:B------:R2:W-:Y:S05]  /*a980*/  MUFU.EX2 R219, R84 ;  /* 0x0000005400db7308 */ /* 0x0005ea0000000800 */
[C---:B------:R-:W-:Y:S08]  /*a990*/  HMMA.16816.F32 R16, R76.reuse, R86, R16 ;  /* 0x000000564c10723c */ /* 0x040ff00000001810 */
[-C--:B----4-:R-:W-:Y:S08]  /*a9a0*/  HMMA.16816.F32 R20, R76, R88.reuse, R20 ;  /* 0x000000584c14723c */ /* 0x090ff00000001814 */
[C---:B------:R-:W-:Y:S04]  /*a9b0*/  HMMA.16816.F32 R24, R80.reuse, R88, R24 ;  /* 0x000000585018723c */ /* 0x040fe80000001818 */
[--C-:B--2---:R-:W-:Y:S03]  /*a9c0*/  FFMA.FTZ R84, R212, c[0x0][0x2d0], -R105.reuse ;  /* 0x0000b400d4547a23 */ /* 0x104fe60000010869 */
[--C-:B------:R-:W-:Y:S01]  /*a9d0*/  FFMA.FTZ R88, R151, c[0x0][0x2d0], -R102.reuse ;  /* 0x0000b40097587a23 */ /* 0x100fe20000010866 */
[-C--:B------:R-:W-:Y:S01]  /*a9e0*/  HMMA.16816.F32 R28, R80, R90.reuse, R28 ;  /* 0x0000005a501c723c */ /* 0x080fe2000000181c */
[----:B------:R2:W-:Y:S03]  /*a9f0*/  MUFU.EX2 R216, R84 ;  /* 0x0000005400d87308 */ /* 0x0005e60000000800 */
[----:B------:R-:W-:Y:S02]  /*aa00*/  MOV R151, R148 ;  /* 0x0000009400977202 */ /* 0x000fe40000000f00 */
[----:B------:R-:W-:Y:S02]  /*aa10*/  MOV R148, R134 ;  /* 0x0000008600947202 */ /* 0x000fe40000000f00 */
[C---:B------:R-:W-:Y:S03]  /*aa20*/  HMMA.16816.F32 R32, R76.reuse, R90, R32 ;  /* 0x0000005a4c20723c */ /* 0x040fe60000001820 */
[----:B------:R4:W-:Y:S01]  /*aa30*/  MUFU.EX2 R215, R88 ;  /* 0x0000005800d77308 */ /* 0x0009e20000000800 */
[----:B------:R-:W-:Y:S02]  /*aa40*/  MOV R134, R131 ;  /* 0x0000008300867202 */ /* 0x000fe40000000f00 */
[----:B------:R-:W-:Y:S02]  /*aa50*/  MOV R131, R118 ;  /* 0x0000007600837202 */ /* 0x000fe40000000f00 */
[-C--:B-1----:R-:W-:Y:S04]  /*aa60*/  HMMA.16816.F32 R36, R76, R92.reuse, R36 ;  /* 0x0000005c4c24723c */ /* 0x082fe80000001824 */
[----:B------:R-:W-:Y:S04]  /*aa70*/  MOV R118, R231 ;  /* 0x000000e700767202 */ /* 0x000fe80000000f00 */
[C---:B------:R-:W-:Y:S04]  /*aa80*/  HMMA.16816.F32 R40, R80.reuse, R92, R40 ;  /* 0x0000005c5028723c */ /* 0x040fe80000001828 */
[----:B--2---:R-:W-:Y:S04]  /*aa90*/  FFMA.FTZ R84, R211, c[0x0][0x2d0], -R105 ;  /* 0x0000b400d3547a23 */ /* 0x004fe80000010869 */
[-C--:B------:R-:W-:Y:S01]  /*aaa0*/  HMMA.16816.F32 R44, R80, R94.reuse, R44 ;  /* 0x0000005e502c723c */ /* 0x080fe2000000182c */
[----:B------:R1:W-:Y:S03]  /*aab0*/  MUFU.EX2 R218, R84 ;  /* 0x0000005400da7308 */ /* 0x0003e60000000800 */
[--C-:B----4-:R-:W-:Y:S04]  /*aac0*/  FFMA.FTZ R88, R156, c[0x0][0x2d0], -R102.reuse ;  /* 0x0000b4009c587a23 */ /* 0x110fe80000010866 */
[C---:B------:R-:W-:Y:S03]  /*aad0*/  HMMA.16816.F32 R48, R76.reuse, R94, R48 ;  /* 0x0000005e4c30723c */ /* 0x040fe60000001830 */
[----:B------:R2:W-:Y:S01]  /*aae0*/  MUFU.EX2 R159, R88 ;  /* 0x00000058009f7308 */ /* 0x0005e20000000800 */
[--C-:B-1----:R-:W-:Y:S01]  /*aaf0*/  FFMA.FTZ R84, R155, c[0x0][0x2d0], -R102.reuse ;  /* 0x0000b4009b547a23 */ /* 0x102fe20000010866 */
[----:B------:R-:W-:Y:S02]  /*ab00*/  MOV R155, R149 ;  /* 0x00000095009b7202 */ /* 0x000fe40000000f00 */
[----:B------:R-:W-:Y:S06]  /*ab10*/  MOV R149, R135 ;  /* 0x0000008700957202 */ /* 0x000fec0000000f00 */
[----:B------:R1:W-:Y:S01]  /*ab20*/  MUFU.EX2 R213, R84 ;  /* 0x0000005400d57308 */ /* 0x0003e20000000800 */
[----:B------:R-:W-:Y:S02]  /*ab30*/  MOV R156, R155 ;  /* 0x0000009b009c7202 */ /* 0x000fe40000000f00 */
[----:B------:R-:W-:Y:S02]  /*ab40*/  MOV R155, R151 ;  /* 0x00000097009b7202 */ /* 0x000fe40000000f00 */
[----:B------:R-:W-:Y:S01]  /*ab50*/  MOV R151, R150 ;  /* 0x0000009600977202 */ /* 0x000fe20000000f00 */
[----:B--2---:R-:W-:Y:S01]  /*ab60*/  FFMA.FTZ R88, R156, c[0x0][0x2d0], -R102 ;  /* 0x0000b4009c587a23 */ /* 0x004fe20000010866 */
[----:B------:R-:W-:Y:S02]  /*ab70*/  MOV R156, R155 ;  /* 0x0000009b009c7202 */ /* 0x000fe40000000f00 */
[----:B------:R-:W-:Y:S01]  /*ab80*/  MOV R155, R151 ;  /* 0x00000097009b7202 */ /* 0x000fe20000000f00 */
[----:B------:R2:W-:Y:S01]  /*ab90*/  MUFU.EX2 R214, R88 ;  /* 0x0000005800d67308 */ /* 0x0005e20000000800 */
[----:B------:R-:W-:Y:S02]  /*aba0*/  MOV R150, R149 ;  /* 0x0000009500967202 */ /* 0x000fe40000000f00 */
[----:B------:R-:W-:Y:S02]  /*abb0*/  MOV R157, R155 ;  /* 0x0000009b009d7202 */ /* 0x000fe40000000f00 */
[----:B------:R-:W-:Y:S02]  /*abc0*/  MOV R151, R150 ;  /* 0x0000009600977202 */ /* 0x000fe40000000f00 */
[----:B------:R-:W-:Y:S02]  /*abd0*/  MOV R135, R132 ;  /* 0x0000008400877202 */ /* 0x000fe40000000f00 */
[----:B------:R-:W-:Y:S02]  /*abe0*/  MOV R132, R193 ;  /* 0x000000c100847202 */ /* 0x000fe40000000f00 */
[----:B------:R-:W-:Y:S02]  /*abf0*/  MOV R193, R229 ;  /* 0x000000e500c17202 */ /* 0x000fe40000000f00 */
[----:B------:R-:W-:Y:S01]  /*ac00*/  MOV R149, R148 ;  /* 0x0000009400957202 */ /* 0x000fe20000000f00 */
[----:B-1----:R-:W1:Y:S01]  /*ac10*/  LDSM.16.MT88.4 R84, [R226+0x900] ;  /* 0x00090000e254783b */ /* 0x002e620000004200 */
[----:B------:R-:W-:Y:S02]  /*ac20*/  MOV R148, R136 ;  /* 0x0000008800947202 */ /* 0x000fe40000000f00 */
[----:B------:R-:W-:Y:S02]  /*ac30*/  MOV R136, R135 ;  /* 0x0000008700887202 */ /* 0x000fe40000000f00 */
[----:B------:R-:W-:Y:S02]  /*ac40*/  MOV R135, R134 ;  /* 0x0000008600877202 */ /* 0x000fe40000000f00 */
[----:B------:R-:W-:Y:S01]  /*ac50*/  MOV R134, R193 ;  /* 0x000000c100867202 */ /* 0x000fe20000000f00 */
[----:B------:R4:W5:Y:S01]  /*ac60*/  LDL.LU R229, [R1+0x70] ;  /* 0x0000700001e57983 */ /* 0x0009620000300800 */
[----:B------:R-:W-:Y:S01]  /*ac70*/  MOV R150, R149 ;  /* 0x0000009500967202 */ /* 0x000fe20000000f00 */
[--C-:B--2---:R-:W-:Y:S01]  /*ac80*/  FFMA.FTZ R88, R156, c[0x0][0x2d0], -R108.reuse ;  /* 0x0000b4009c587a23 */ /* 0x104fe2000001086c */
[----:B------:R-:W-:Y:S01]  /*ac90*/  MOV R156, R151 ;  /* 0x00000097009c7202 */ /* 0x000fe20000000f00 */
[----:B------:R4:W5:Y:S01]  /*aca0*/  LDL.LU R231, [R1+0x6c] ;  /* 0x00006c0001e77983 */ /* 0x0009620000300800 */
[----:B------:R-:W-:Y:S01]  /*acb0*/  MOV R149, R148 ;  /* 0x0000009400957202 */ /* 0x000fe20000000f00 */
[----:B------:R2:W-:Y:S01]  /*acc0*/  MUFU.EX2 R155, R88 ;  /* 0x00000058009b7308 */ /* 0x0005e20000000800 */
[----:B------:R-:W-:Y:S02]  /*acd0*/  MOV R148, R135 ;  /* 0x0000008700947202 */ /* 0x000fe40000000f00 */
[----:B------:R-:W-:Y:S02]  /*ace0*/  MOV R135, R134 ;  /* 0x0000008600877202 */ /* 0x000fe40000000f00 */
[----:B------:R-:W-:Y:S02]  /*acf0*/  MOV R134, R236 ;  /* 0x000000ec00867202 */ /* 0x000fe40000000f00 */
[----:B------:R-:W-:Y:S02]  /*ad00*/  MOV R193, R186 ;  /* 0x000000ba00c17202 */ /* 0x000fe40000000f00 */
[----:B------:R-:W-:Y:S02]  /*ad10*/  MOV R186, R235 ;  /* 0x000000eb00ba7202 */ /* 0x000fe40000000f00 */
[----:B------:R4:W5:Y:S01]  /*ad20*/  LDL.LU R235, [R1+0x68] ;  /* 0x0000680001eb7983 */ /* 0x0009620000300800 */
[----:B------:R-:W-:Y:S02]  /*ad30*/  MOV R151, R150 ;  /* 0x0000009600977202 */ /* 0x000fe40000000f00 */
[----:B------:R-:W-:Y:S01]  /*ad40*/  MOV R150, R149 ;  /* 0x0000009500967202 */ /* 0x000fe20000000f00 */
[----:B------:R4:W5:Y:S01]  /*ad50*/  LDL.LU R236, [R1+0x64] ;  /* 0x0000640001ec7983 */ /* 0x0009620000300800 */
[----:B------:R-:W-:Y:S02]  /*ad60*/  MOV R149, R148 ;  /* 0x0000009400957202 */ /* 0x000fe40000000f00 */
[----:B------:R-:W-:Y:S02]  /*ad70*/  MOV R148, R135 ;  /* 0x0000008700947202 */ /* 0x000fe40000000f00 */
[----:B------:R-:W-:Y:S02]  /*ad80*/  MOV R135, R134 ;  /* 0x0000008600877202 */ /* 0x000fe40000000f00 */
[----:B------:R-:W-:Y:S01]  /*ad90*/  MOV R134, R110 ;  /* 0x0000006e00867202 */ /* 0x000fe20000000f00 */
[--C-:B--2---:R-:W-:Y:S01]  /*ada0*/  FFMA.FTZ R88, R157, c[0x0][0x2d0], -R108.reuse ;  /* 0x0000b4009d587a23 */ /* 0x104fe2000001086c */
[----:B------:R-:W-:Y:S01]  /*adb0*/  MOV R157, R156 ;  /* 0x0000009c009d7202 */ /* 0x000fe20000000f00 */
[-C--:B-1----:R-:W-:Y:S02]  /*adc0*/  HMMA.16816.F32 R52, R76, R84.reuse, R52 ;  /* 0x000000544c34723c */ /* 0x082fe40000001834 */
[----:B------:R1:W-:Y:S01]  /*add0*/  MUFU.EX2 R158, R88 ;  /* 0x00000058009e7308 */ /* 0x0003e20000000800 */
[----:B------:R-:W-:Y:S01]  /*ade0*/  MOV R156, R151 ;  /* 0x00000097009c7202 */ /* 0x000fe20000000f00 */
[--C-:B------:R-:W-:Y:S01]  /*adf0*/  FFMA.FTZ R92, R157, c[0x0][0x2d0], -R108.reuse ;  /* 0x0000b4009d5c7a23 */ /* 0x100fe2000001086c */
[----:B------:R-:W-:Y:S02]  /*ae00*/  MOV R151, R150 ;  /* 0x0000009600977202 */ /* 0x000fe40000000f00 */
[----:B------:R-:W-:Y:S01]  /*ae10*/  MOV R150, R149 ;  /* 0x0000009500967202 */ /* 0x000fe20000000f00 */
[C---:B------:R-:W-:Y:S04]  /*ae20*/  HMMA.16816.F32 R56, R80.reuse, R84, R56 ;  /* 0x000000545038723c */ /* 0x040fe80000001838 */
[----:B------:R2:W-:Y:S01]  /*ae30*/  MUFU.EX2 R163, R92 ;  /* 0x0000005c00a37308 */ /* 0x0005e20000000800 */
[----:B------:R-:W-:Y:S02]  /*ae40*/  MOV R157, R156 ;  /* 0x0000009c009d7202 */ /* 0x000fe40000000f00 */
[----:B------:R-:W-:Y:S01]  /*ae50*/  MOV R149, R148 ;  /* 0x0000009400957202 */ /* 0x000fe20000000f00 */
[-C--:B------:R-:W-:Y:S04]  /*ae60*/  HMMA.16816.F32 R60, R80, R86.reuse, R60 ;  /* 0x00000056503c723c */ /* 0x080fe8000000183c */
[----:B------:R-:W-:Y:S02]  /*ae70*/  MOV R156, R151 ;  /* 0x00000097009c7202 */ /* 0x000fe40000000f00 */
[----:B------:R-:W-:Y:S02]  /*ae80*/  MOV R151, R150 ;  /* 0x0000009600977202 */ /* 0x000fe40000000f00 */
[----:B------:R-:W-:Y:S01]  /*ae90*/  HMMA.16816.F32 R64, R76, R86, R64 ;  /* 0x000000564c40723c */ /* 0x000fe20000001840 */
[----:B-1----:R-:W1:Y:S03]  /*aea0*/  LDSM.16.MT88.4 R88, [R224+0x1100] ;  /* 0x00110000e058783b */ /* 0x002e660000004200 */
[----:B------:R-:W-:Y:S02]  /*aeb0*/  MOV R150, R149 ;  /* 0x0000009500967202 */ /* 0x000fe40000000f00 */
[----:B------:R-:W-:Y:S02]  /*aec0*/  MOV R148, R201 ;  /* 0x000000c900947202 */ /* 0x000fe40000000f00 */
[----:B------:R-:W-:Y:S01]  /*aed0*/  MOV R201, R139 ;  /* 0x0000008b00c97202 */ /* 0x000fe20000000f00 */
[----:B--2---:R-:W-:Y:S03]  /*aee0*/  FFMA.FTZ R92, R157, c[0x0][0x2d0], -R108 ;  /* 0x0000b4009d5c7a23 */ /* 0x004fe6000001086c */
[----:B------:R-:W-:Y:S02]  /*aef0*/  MOV R157, R156 ;  /* 0x0000009c009d7202 */ /* 0x000fe40000000f00 */
[----:B------:R-:W-:Y:S01]  /*af00*/  MOV R156, R151 ;  /* 0x00000097009c7202 */ /* 0x000fe20000000f00 */
[----:B------:R-:W2:Y:S01]  /*af10*/  MUFU.EX2 R162, R92 ;  /* 0x0000005c00a27308 */ /* 0x000ea20000000800 */
[----:B------:R-:W-:Y:S01]  /*af20*/  MOV R151, R150 ;  /* 0x0000009600977202 */ /* 0x000fe20000000f00 */
[--C-:B------:R-:W-:Y:S01]  /*af30*/  FFMA.FTZ R84, R157, c[0x0][0x2d0], -R3.reuse ;  /* 0x0000b4009d547a23 */ /* 0x100fe20000010803 */
[----:B------:R-:W-:Y:S02]  /*af40*/  MOV R208, R156 ;  /* 0x0000009c00d07202 */ /* 0x000fe40000000f00 */
[----:B------:R-:W-:Y:S02]  /*af50*/  MOV R156, R151 ;  /* 0x00000097009c7202 */ /* 0x000fe40000000f00 */
[----:B------:R-:W-:Y:S01]  /*af60*/  MOV R149, R148 ;  /* 0x0000009400957202 */ /* 0x000fe20000000f00 */
[--C-:B------:R-:W-:Y:S01]  /*af70*/  FFMA.FTZ R80, R208, c[0x0][0x2d0], -R3.reuse ;  /* 0x0000b400d0507a23 */ /* 0x100fe20000010803 */
[----:B------:R-:W-:Y:S01]  /*af80*/  MOV R203, R156 ;  /* 0x0000009c00cb7202 */ /* 0x000fe20000000f00 */
[----:B------:R2:W-:Y:S01]  /*af90*/  MUFU.EX2 R157, R84 ;  /* 0x00000054009d7308 */ /* 0x0005e20000000800 */
[----:B------:R-:W-:Y:S02]  /*afa0*/  MOV R148, R201 ;  /* 0x000000c900947202 */ /* 0x000fe40000000f00 */
[----:B------:R-:W-:Y:S02]  /*afb0*/  MOV R201, R198 ;  /* 0x000000c600c97202 */ /* 0x000fe40000000f00 */
[----:B------:R-:W-:Y:S02]  /*afc0*/  F2FP.PACK_AB R76, R146, R147 ;  /* 0x00000093924c723e */ /* 0x000fe400000000ff */
[----:B------:R-:W-:Y:S02]  /*afd0*/  F2FP.PACK_AB R78, R124, R126 ;  /* 0x0000007e7c4e723e */ /* 0x000fe400000000ff */
[----:B------:R-:W-:Y:S01]  /*afe0*/  F2FP.PACK_AB R77, R250, R251 ;  /* 0x000000fbfa4d723e */ /* 0x000fe200000000ff */
[----:B------:R4:W4:Y:S01]  /*aff0*/  MUFU.EX2 R156, R80 ;  /* 0x00000050009c7308 */ /* 0x0009220000000800 */
[----:B---3--:R-:W-:Y:S02]  /*b000*/  F2FP.PACK_AB R79, R249, R248 ;  /* 0x000000f8f94f723e */ /* 0x008fe400000000ff */
[----:B------:R-:W-:Y:S02]  /*b010*/  MOV R150, R149 ;  /* 0x0000009500967202 */ /* 0x000fe40000000f00 */
[----:B------:R-:W-:Y:S02]  /*b020*/  MOV R149, R201 ;  /* 0x000000c900957202 */ /* 0x000fe40000000f00 */
[----:B------:R-:W-:Y:S01]  /*b030*/  MOV R151, R150 ;  /* 0x0000009600977202 */ /* 0x000fe20000000f00 */
[-C--:B-1----:R-:W-:Y:S03]  /*b040*/  HMMA.16816.F32 R4, R76, R88.reuse, R4 ;  /* 0x000000584c04723c */ /* 0x082fe60000001804 */
[----:B------:R-:W-:Y:S02]  /*b050*/  MOV R150, R149 ;  /* 0x0000009500967202 */ /* 0x000fe40000000f00 */
[----:B------:R-:W-:Y:S01]  /*b060*/  F2FP.PACK_AB R82, R221, R220 ;  /* 0x000000dcdd52723e */ /* 0x000fe200000000ff */
[----:B--2---:R-:W1:Y:S01]  /*b070*/  LDSM.16.MT88.4 R84, [R227+0x1100] ;  /* 0x00110000e354783b */ /* 0x004e620000004200 */
[----:B------:R-:W-:Y:S02]  /*b080*/  F2FP.PACK_AB R81, R154, R144 ;  /* 0x000000909a51723e */ /* 0x000fe400000000ff */
[----:B------:R-:W-:Y:S03]  /*b090*/  F2FP.PACK_AB R83, R153, R152 ;  /* 0x000000989953723e */ /* 0x000fe600000000ff */
[----:B------:R-:W-:Y:S02]  /*b0a0*/  MOV R208, R151 ;  /* 0x0000009700d07202 */ /* 0x000fe40000000f00 */
[----:B------:R-:W-:Y:S01]  /*b0b0*/  MOV R151, R150 ;  /* 0x0000009600977202 */ /* 0x000fe20000000f00 */
[--C-:B----4-:R-:W-:Y:S01]  /*b0c0*/  FFMA.FTZ R80, R203, c[0x0][0x2d0], -R3.reuse ;  /* 0x0000b400cb507a23 */ /* 0x110fe20000010803 */
[----:B------:R-:W-:Y:S02]  /*b0d0*/  MOV R203, R208 ;  /* 0x000000d000cb7202 */ /* 0x000fe40000000f00 */
[----:B------:R-:W-:Y:S01]  /*b0e0*/  MOV R208, R151 ;  /* 0x0000009700d07202 */ /* 0x000fe20000000f00 */
[----:B------:R2:W-:Y:S01]  /*b0f0*/  MUFU.EX2 R160, R80 ;  /* 0x0000005000a07308 */ /* 0x0005e20000000800 */
[----:B------:R-:W-:Y:S01]  /*b100*/  MOV R198, R138 ;  /* 0x0000008a00c67202 */ /* 0x000fe20000000f00 */
[----:B------:R-:W-:Y:S01]  /*b110*/  FFMA.FTZ R92, R203, c[0x0][0x2d0], -R3 ;  /* 0x0000b400cb5c7a23 */ /* 0x000fe20000010803 */
        /* <DEDUP_REMOVED lines=11> */
[----:B--2---:R-:W-:Y:S02]  /*b1d0*/  F2FP.PACK_AB R80, R223, R145 ;  /* 0x00000091df50723e */ /* 0x004fe400000000ff */
[----:B------:R-:W-:Y:S02]  /*b1e0*/  MOV R139, R238 ;  /* 0x000000ee008b7202 */ /* 0x000fe40000000f00 */
[----:B------:R-:W-:Y:S02]  /*b1f0*/  MOV R110, R237 ;  /* 0x000000ed006e7202 */ /* 0x000fe40000000f00 */
[----:B------:R2:W5:Y:S01]  /*b200*/  LDL.LU R237, [R1+0x60] ;  /* 0x0000600001ed7983 */ /* 0x0005620000300800 */
[C---:B------:R-:W-:Y:S03]  /*b210*/  HMMA.16816.F32 R8, R80.reuse, R88, R8 ;  /* 0x000000585008723c */ /* 0x040fe60000001808 */
[----:B------:R2:W5:Y:S01]  /*b220*/  LDL.LU R238, [R1+0x5c] ;  /* 0x00005c0001ee7983 */ /* 0x0005620000300800 */
[----:B------:R-:W-:Y:S02]  /*b230*/  MOV R203, R150 ;  /* 0x0000009600cb7202 */ /* 0x000fe40000000f00 */
[----:B------:R-:W-:Y:S01]  /*b240*/  MOV R138, R137 ;  /* 0x00000089008a7202 */ /* 0x000fe20000000f00 */
[--C-:B------:R-:W-:Y:S01]  /*b250*/  FFMA.FTZ R88, R161, c[0x0][0x2d0], -R105.reuse ;  /* 0x0000b400a1587a23 */ /* 0x100fe20000010869 */
[-C--:B------:R-:W-:Y:S01]  /*b260*/  HMMA.16816.F32 R12, R80, R90.reuse, R12 ;  /* 0x0000005a500c723c */ /* 0x080fe2000000180c */
[----:B------:R2:W5:Y:S02]  /*b270*/  LDL.LU R239, [R1+0x58] ;  /* 0x0000580001ef7983 */ /* 0x0005640000300800 */
[----:B------:R3:W-:Y:S01]  /*b280*/  MUFU.EX2 R161, R88 ;  /* 0x0000005800a17308 */ /* 0x0007e20000000800 */
[----:B------:R-:W-:Y:S02]  /*b290*/  MOV R137, R240 ;  /* 0x000000f000897202 */ /* 0x000fe40000000f00 */
[----:B------:R2:W5:Y:S01]  /*b2a0*/  LDL.LU R240, [R1+0x54] ;  /* 0x0000540001f07983 */ /* 0x0005620000300800 */
[----:B------:R-:W-:Y:S01]  /*b2b0*/  MOV R198, R138 ;  /* 0x0000008a00c67202 */ /* 0x000fe20000000f00 */
[C---:B------:R-:W-:Y:S04]  /*b2c0*/  HMMA.16816.F32 R16, R76.reuse, R90, R16 ;  /* 0x0000005a4c10723c */ /* 0x040fe80000001810 */
[----:B------:R-:W-:Y:S02]  /*b2d0*/  MOV R138, R137 ;  /* 0x00000089008a7202 */ /* 0x000fe40000000f00 */
[----:B------:R-:W-:Y:S02]  /*b2e0*/  MOV R137, R111 ;  /* 0x0000006f00897202 */ /* 0x000fe40000000f00 */
[-C--:B-1----:R-:W-:Y:S04]  /*b2f0*/  HMMA.16816.F32 R20, R76, R84.reuse, R20 ;  /* 0x000000544c14723c */ /* 0x082fe80000001814 */
[----:B------:R-:W-:Y:S02]  /*b300*/  MOV R201, R198 ;  /* 0x000000c600c97202 */ /* 0x000fe40000000f00 */
[----:B------:R-:W-:Y:S02]  /*b310*/  MOV R198, R138 ;  /* 0x0000008a00c67202 */ /* 0x000fe40000000f00 */
[C---:B------:R-:W-:Y:S04]  /*b320*/  HMMA.16816.F32 R24, R80.reuse, R84, R24 ;  /* 0x000000545018723c */ /* 0x040fe80000001818 */
[--C-:B---3--:R-:W-:Y:S01]  /*b330*/  FFMA.FTZ R88, R203, c[0x0][0x2d0], -R105.reuse ;  /* 0x0000b400cb587a23 */ /* 0x108fe20000010869 */
[----:B------:R-:W-:Y:S02]  /*b340*/  MOV R149, R201 ;  /* 0x000000c900957202 */ /* 0x000fe40000000f00 */
[----:B------:R-:W-:Y:S01]  /*b350*/  MOV R201, R198 ;  /* 0x000000c600c97202 */ /* 0x000fe20000000f00 */
[-C--:B------:R-:W-:Y:S01]  /*b360*/  HMMA.16816.F32 R28, R80, R86.reuse, R28 ;  /* 0x00000056501c723c */ /* 0x080fe2000000181c */
[----:B------:R1:W-:Y:S03]  /*b370*/  MUFU.EX2 R211, R88 ;  /* 0x0000005800d37308 */ /* 0x0003e60000000800 */
[----:B------:R-:W-:Y:S02]  /*b380*/  MOV R150, R201 ;  /* 0x000000c900967202 */ /* 0x000fe40000000f00 */
[----:B------:R-:W-:Y:S02]  /*b390*/  MOV R138, R137 ;  /* 0x00000089008a7202 */ /* 0x000fe40000000f00 */
[C---:B------:R-:W-:Y:S04]  /*b3a0*/  HMMA.16816.F32 R32, R76.reuse, R86, R32 ;  /* 0x000000564c20723c */ /* 0x040fe80000001820 */
[----:B------:R-:W-:Y:S01]  /*b3b0*/  MOV R137, R136 ;  /* 0x0000008800897202 */ /* 0x000fe20000000f00 */
[--C-:B------:R-:W-:Y:S01]  /*b3c0*/  FFMA.FTZ R84, R150, c[0x0][0x2d0], -R102.reuse ;  /* 0x0000b40096547a23 */ /* 0x100fe20000010866 */
[----:B------:R-:W-:Y:S02]  /*b3d0*/  MOV R136, R106 ;  /* 0x0000006a00887202 */ /* 0x000fe40000000f00 */
[----:B------:R-:W-:Y:S01]  /*b3e0*/  MOV R198, R138 ;  /* 0x0000008a00c67202 */ /* 0x000fe20000000f00 */
[----:B------:R3:W-:Y:S03]  /*b3f0*/  MUFU.EX2 R209, R84 ;  /* 0x0000005400d17308 */ /* 0x0007e60000000800 */
[----:B------:R-:W-:Y:S02]  /*b400*/  MOV R138, R137 ;  /* 0x00000089008a7202 */ /* 0x000fe40000000f00 */
[----:B------:R-:W-:Y:S02]  /*b410*/  MOV R137, R136 ;  /* 0x0000008800897202 */ /* 0x000fe40000000f00 */
[----:B------:R-:W-:Y:S02]  /*b420*/  MOV R208, R149 ;  /* 0x0000009500d07202 */ /* 0x000fe40000000f00 */
[----:B------:R-:W-:Y:S02]  /*b430*/  MOV R149, R198 ;  /* 0x000000c600957202 */ /* 0x000fe40000000f00 */
[----:B------:R-:W-:Y:S01]  /*b440*/  MOV R198, R137 ;  /* 0x0000008900c67202 */ /* 0x000fe20000000f00 */
[--C-:B-1----:R-:W-:Y:S01]  /*b450*/  FFMA.FTZ R88, R208, c[0x0][0x2d0], -R105.reuse ;  /* 0x0000b400d0587a23 */ /* 0x102fe20000010869 */
[----:B------:R-:W-:Y:S02]  /*b460*/  MOV R137, R135 ;  /* 0x0000008700897202 */ /* 0x000fe40000000f00 */
[----:B------:R-:W-:Y:S01]  /*b470*/  MOV R135, R118 ;  /* 0x0000007600877202 */ /* 0x000fe20000000f00 */
[----:B------:R1:W-:Y:S01]  /*b480*/  MUFU.EX2 R212, R88 ;  /* 0x0000005800d47308 */ /* 0x0003e20000000800 */
[----:B------:R-:W-:Y:S02]  /*b490*/  MOV R201, R138 ;  /* 0x0000008a00c97202 */ /* 0x000fe40000000f00 */
[----:B------:R-:W-:Y:S02]  /*b4a0*/  MOV R136, R133 ;  /* 0x0000008500887202 */ /* 0x000fe40000000f00 */
[----:B------:R-:W-:Y:S02]  /*b4b0*/  MOV R111, R233 ;  /* 0x000000e9006f7202 */ /* 0x000fe40000000f00 */
[----:B------:R-:W-:Y:S01]  /*b4c0*/  MOV R138, R136 ;  /* 0x00000088008a7202 */ /* 0x000fe20000000f00 */
[----:B---3--:R-:W-:Y:S01]  /*b4d0*/  FFMA.FTZ R84, R148, c[0x0][0x2d0], -R102 ;  /* 0x0000b40094547a23 */ /* 0x008fe20000010866 */
[----:B------:R-:W-:Y:S01]  /*b4e0*/  MOV R148, R207 ;  /* 0x000000cf00947202 */ /* 0x000fe20000000f00 */
[----:B------:R3:W4:Y:S01]  /*b4f0*/  MUFU.EX2 R118, R92 ;  /* 0x0000005c00767308 */ /* 0x0007220000000800 */
[----:B------:R-:W-:Y:S01]  /*b500*/  MOV R136, R193 ;  /* 0x000000c100887202 */ /* 0x000fe20000000f00 */
[----:B------:R2:W5:Y:S01]  /*b510*/  LDL.LU R233, [R1+0x50] ;  /* 0x0000500001e97983 */ /* 0x0005620000300800 */
[----:B------:R-:W-:Y:S02]  /*b520*/  MOV R106, R234 ;  /* 0x000000ea006a7202 */ /* 0x000fe40000000f00 */
[----:B------:R-:W-:Y:S01]  /*b530*/  MOV R133, R132 ;  /* 0x0000008400857202 */ /* 0x000fe20000000f00 */
[----:B------:R2:W5:Y:S01]  /*b540*/  LDL.LU R234, [R1+0x4c] ;  /* 0x00004c0001ea7983 */ /* 0x0005620000300800 */
[----:B------:R-:W-:Y:S01]  /*b550*/  MOV R132, R119 ;  /* 0x0000007700847202 */ /* 0x000fe20000000f00 */
[----:B------:R-:W-:Y:S01]  /*b560*/  FFMA.FTZ R106, R106, c[0x0][0x2d0], -R108 ;  /* 0x0000b4006a6a7a23 */ /* 0x000fe2000001086c */
[----:B------:R-:W-:Y:S01]  /*b570*/  MOV R193, R230 ;  /* 0x000000e600c17202 */ /* 0x000fe20000000f00 */
[----:B------:R2:W-:Y:S01]  /*b580*/  MUFU.EX2 R207, R84 ;  /* 0x0000005400cf7308 */ /* 0x0005e20000000800 */
[----:B------:R2:W5:Y:S01]  /*b590*/  LDL.LU R119, [R1+0x48] ;  /* 0x0000480001777983 */ /* 0x0005620000300800 */
[----:B------:R-:W-:Y:S01]  /*b5a0*/  MOV R150, R110 ;  /* 0x0000006e00967202 */ /* 0x000fe20000000f00 */
[--C-:B-1----:R-:W-:Y:S02]  /*b5b0*/  FFMA.FTZ R88, R151, c[0x0][0x2d0], -R105.reuse ;  /* 0x0000b40097587a23 */ /* 0x102fe40000010869 */
[----:B------:R1:W5:Y:S01]  /*b5c0*/  LDL.LU R230, [R1+0x44] ;  /* 0x0000440001e67983 */ /* 0x0003620000300800 */
[----:B------:R-:W-:Y:S01]  /*b5d0*/  MOV R151, R103 ;  /* 0x0000006700977202 */ /* 0x000fe20000000f00 */
[----:B------:R-:W-:Y:S03]  /*b5e0*/  FFMA.FTZ R103, R189, c[0x0][0x2d0], -R105 ;  /* 0x0000b400bd677a23 */ /* 0x000fe60000010869 */
[----:B------:R1:W-:Y:S01]  /*b5f0*/  MUFU.EX2 R210, R88 ;  /* 0x0000005800d27308 */ /* 0x0003e20000000800 */
[----:B---3--:R-:W3:Y:S09]  /*b600*/  LDSM.16.MT88.4 R92, [R225+0x1100] ;  /* 0x00110000e15c783b */ /* 0x008ef20000004200 */
[----:B------:R-:W-:Y:S01]  /*b610*/  MUFU.EX2 R106, R106 ;  /* 0x0000006a006a7308 */ /* 0x000fe20000000800 */
[--C-:B--2---:R-:W-:Y:S09]  /*b620*/  FFMA.FTZ R84, R149, c[0x0][0x2d0], -R102.reuse ;  /* 0x0000b40095547a23 */ /* 0x104ff20000010866 */
[----:B------:R2:W-:Y:S01]  /*b630*/  MUFU.EX2 R208, R84 ;  /* 0x0000005400d07308 */ /* 0x0005e20000000800 */
[----:B-1----:R-:W1:Y:S09]  /*b640*/  LDSM.16.MT88.4 R88, [R226+0x1100] ;  /* 0x00110000e258783b */ /* 0x002e720000004200 */
[----:B------:R-:W-:Y:S10]  /*b650*/  MUFU.EX2 R110, R100 ;  /* 0x00000064006e7308 */ /* 0x000ff40000000800 */
[----:B------:R1:W-:Y:S01]  /*b660*/  MUFU.EX2 R189, R103 ;  /* 0x0000006700bd7308 */ /* 0x0003e20000000800 */
[-C--:B---3--:R-:W-:Y:S03]  /*b670*/  HMMA.16816.F32 R36, R76, R92.reuse, R36 ;  /* 0x0000005c4c24723c */ /* 0x088fe60000001824 */
[----:B--2---:R-:W-:Y:S01]  /*b680*/  FFMA.FTZ R84, R201, c[0x0][0x2d0], -R102 ;  /* 0x0000b400c9547a23 */ /* 0x004fe20000010866 */
[----:B------:R-:W-:Y:S02]  /*b690*/  MOV R201, R198 ;  /* 0x000000c600c97202 */ /* 0x000fe40000000f00 */
[----:B------:R-:W-:Y:S02]  /*b6a0*/  MOV R198, R206 ;  /* 0x000000ce00c67202 */ /* 0x000fe40000000f00 */
[C---:B------:R-:W-:Y:S01]  /*b6b0*/  HMMA.16816.F32 R40, R80.reuse, R92, R40 ;  /* 0x0000005c5028723c */ /* 0x040fe20000001828 */
[----:B------:R2:W-:Y:S06]  /*b6c0*/  MUFU.EX2 R206, R84 ;  /* 0x0000005400ce7308 */ /* 0x0005ec0000000800 */
[--C-:B------:R-:W-:Y:S01]  /*b6d0*/  FFMA.FTZ R92, R201, c[0x0][0x2d0], -R108.reuse ;  /* 0x0000b400c95c7a23 */ /* 0x100fe2000001086c */
[-C--:B------:R-:W-:Y:S03]  /*b6e0*/  HMMA.16816.F32 R44, R80, R94.reuse, R44 ;  /* 0x0000005e502c723c */ /* 0x080fe6000000182c */
[----:B------:R3:W-:Y:S01]  /*b6f0*/  MUFU.EX2 R169, R92 ;  /* 0x0000005c00a97308 */ /* 0x0007e20000000800 */
[--C-:B-1----:R-:W-:Y:S04]  /*b700*/  FFMA.FTZ R103, R75, c[0x0][0x2d0], -R3.reuse ;  /* 0x0000b4004b677a23 */ /* 0x102fe80000010803 */
[C---:B------:R-:W-:Y:S08]  /*b710*/  HMMA.16816.F32 R48, R76.reuse, R94, R48 ;  /* 0x0000005e4c30723c */ /* 0x040ff00000001830 */
[-C--:B------:R-:W-:Y:S04]  /*b720*/  HMMA.16816.F32 R52, R76, R88.reuse, R52 ;  /* 0x000000584c34723c */ /* 0x080fe80000001834 */
[--C-:B--2---:R-:W-:Y:S01]  /*b730*/  FFMA.FTZ R84, R148, c[0x0][0x2d0], -R108.reuse ;  /* 0x0000b40094547a23 */ /* 0x104fe2000001086c */
[----:B------:R-:W-:Y:S03]  /*b740*/  MOV R148, R187 ;  /* 0x000000bb00947202 */ /* 0x000fe60000000f00 */
[C---:B------:R-:W-:Y:S01]  /*b750*/  HMMA.16816.F32 R56, R80.reuse, R88, R56 ;  /* 0x000000585038723c */ /* 0x040fe20000001838 */
[----:B------:R1:W-:Y:S03]  /*b760*/  MUFU.EX2 R171, R84 ;  /* 0x0000005400ab7308 */ /* 0x0003e60000000800 */
[--C-:B---3--:R-:W-:Y:S03]  /*b770*/  FFMA.FTZ R92, R198, c[0x0][0x2d0], -R108.reuse ;  /* 0x0000b400c65c7a23 */ /* 0x108fe6000001086c */
[--C-:B------:R-:W-:Y:S01]  /*b780*/  FFMA.FTZ R88, R139, c[0x0][0x2d0], -R108.reuse ;  /* 0x0000b4008b587a23 */ /* 0x100fe2000001086c */
[-C--:B------:R-:W-:Y:S03]  /*b790*/  HMMA.16816.F32 R60, R80, R90.reuse, R60 ;  /* 0x0000005a503c723c */ /* 0x080fe6000000183c */
[----:B------:R2:W-:Y:S01]  /*b7a0*/  MUFU.EX2 R168, R88 ;  /* 0x0000005800a87308 */ /* 0x0005e20000000800 */
[----:B------:R-:W-:Y:S02]  /*b7b0*/  MOV R139, R186 ;  /* 0x000000ba008b7202 */ /* 0x000fe40000000f00 */
[----:B------:R-:W-:Y:S01]  /*b7c0*/  MOV R186, R111 ;  /* 0x0000006f00ba7202 */ /* 0x000fe20000000f00 */
[--C-:B------:R-:W-:Y:S01]  /*b7d0*/  FFMA.FTZ R80, R116, c[0x0][0x2d0], -R3.reuse ;  /* 0x0000b40074507a23 */ /* 0x100fe20000010803 */
[----:B------:R-:W-:Y:S04]  /*b7e0*/  HMMA.16816.F32 R64, R76, R90, R64 ;  /* 0x0000005a4c40723c */ /* 0x000fe80000001840 */
[----:B------:R-:W-:Y:S01]  /*b7f0*/  F2FP.PACK_AB R82, R162, R163 ;  /* 0x000000a3a252723e */ /* 0x000fe200000000ff */
[----:B------:R3:W-:Y:S01]  /*b800*/  MUFU.EX2 R116, R80 ;  /* 0x0000005000747308 */ /* 0x0007e20000000800 */
[----:B------:R-:W-:Y:S01]  /*b810*/  F2FP.PACK_AB R81, R156, R157 ;  /* 0x0000009d9c51723e */ /* 0x000fe200000000ff */
[--C-:B------:R-:W-:Y:S01]  /*b820*/  FFMA.FTZ R100, R139, c[0x0][0x2d0], -R3.reuse ;  /* 0x0000b4008b647a23 */ /* 0x100fe20000010803 */
[----:B------:R-:W-:Y:S01]  /*b830*/  F2FP.PACK_AB R76, R219, R217 ;  /* 0x000000d9db4c723e */ /* 0x000fe200000000ff */
[----:B-1----:R-:W1:Y:S03]  /*b840*/  LDSM.16.MT88.4 R84, [R224+0x1900] ;  /* 0x00190000e054783b */ /* 0x002e660000004200 */
[----:B------:R-:W-:Y:S02]  /*b850*/  F2FP.PACK_AB R78, R218, R216 ;  /* 0x000000d8da4e723e */ /* 0x000fe400000000ff */
[----:B------:R-:W-:Y:S01]  /*b860*/  F2FP.PACK_AB R77, R215, R213 ;  /* 0x000000d5d74d723e */ /* 0x000fe200000000ff */
[----:B------:R1:W-:Y:S01]  /*b870*/  MUFU.EX2 R170, R92 ;  /* 0x0000005c00aa7308 */ /* 0x0003e20000000800 */
[----:B------:R-:W-:Y:S02]  /*b880*/  F2FP.PACK_AB R79, R214, R159 ;  /* 0x0000009fd64f723e */ /* 0x000fe400000000ff */
[----:B----4-:R-:W-:Y:S01]  /*b890*/  F2FP.PACK_AB R83, R118, R160 ;  /* 0x000000a07653723e */ /* 0x010fe200000000ff */
[----:B--2---:R-:W2:Y:S06]  /*b8a0*/  LDSM.16.MT88.4 R88, [R227+0x1900] ;  /* 0x00190000e358783b */ /* 0x004eac0000004200 */
[----:B------:R-:W-:Y:S01]  /*b8b0*/  MUFU.EX2 R100, R100 ;  /* 0x0000006400647308 */ /* 0x000fe20000000800 */
[--C-:B---3--:R-:W-:Y:S01]  /*b8c0*/  FFMA.FTZ R80, R138, c[0x0][0x2d0], -R3.reuse ;  /* 0x0000b4008a507a23 */ /* 0x108fe20000010803 */
        /* <DEDUP_REMOVED lines=10> */
[----:B------:R-:W-:Y:S01]  /*b970*/  MOV R185, R190 ;  /* 0x000000be00b97202 */ /* 0x000fe20000000f00 */
[----:B------:R-:W-:Y:S01]  /*b980*/  FFMA.FTZ R107, R107, c[0x0][0x2d0], -R108 ;  /* 0x0000b4006b6b7a23 */ /* 0x000fe2000001086c */
[-C--:B------:R-:W-:Y:S05]  /*b990*/  HMMA.16816.F32 R4, R76, R84.reuse, R4 ;  /* 0x000000544c04723c */ /* 0x080fea0000001804 */
[----:B------:R3:W-:Y:S10]  /*b9a0*/  MUFU.EX2 R113, R80 ;  /* 0x0000005000717308 */ /* 0x0007f40000000800 */
[----:B------:R4:W2:Y:S01]  /*b9b0*/  MUFU.EX2 R190, R101 ;  /* 0x0000006500be7308 */ /* 0x0008a20000000800 */
[----:B-1----:R-:W1:Y:S09]  /*b9c0*/  LDSM.16.MT88.4 R92, [R225+0x1900] ;  /* 0x00190000e15c783b */ /* 0x002e720000004200 */
[----:B------:R-:W-:Y:S01]  /*b9d0*/  MUFU.EX2 R107, R107 ;  /* 0x0000006b006b7308 */ /* 0x000fe20000000800 */
[----:B---3--:R-:W-:Y:S07]  /*b9e0*/  F2FP.PACK_AB R80, R158, R155 ;  /* 0x0000009b9e50723e */ /* 0x008fee00000000ff */
[C---:B------:R-:W-:Y:S04]  /*b9f0*/  HMMA.16816.F32 R8, R80.reuse, R84, R8 ;  /* 0x000000545008723c */ /* 0x040fe80000001808 */
[--C-:B----4-:R-:W-:Y:S01]  /*ba00*/  FFMA.FTZ R101, R184, c[0x0][0x2d0], -R3.reuse ;  /* 0x0000b400b8657a23 */ /* 0x110fe20000010803 */
[----:B--2---:R-:W-:Y:S02]  /*ba10*/  F2FP.PACK_AB R180, R189, R190 ;  /* 0x000000bebdb4723e */ /* 0x004fe400000000ff */
[----:B------:R-:W-:Y:S01]  /*ba20*/  FFMA.FTZ R84, R115, c[0x0][0x2d0], -R3 ;  /* 0x0000b40073547a23 */ /* 0x000fe20000010803 */
[-C--:B------:R-:W-:Y:S02]  /*ba30*/  HMMA.16816.F32 R12, R80, R86.reuse, R12 ;  /* 0x00000056500c723c */ /* 0x080fe4000000180c */
[----:B------:R-:W2:Y:S06]  /*ba40*/  MUFU.EX2 R101, R101 ;  /* 0x0000006500657308 */ /* 0x000eac0000000800 */
[C---:B------:R-:W-:Y:S04]  /*ba50*/  HMMA.16816.F32 R16, R76.reuse, R86, R16 ;  /* 0x000000564c10723c */ /* 0x040fe80000001810 */
[----:B------:R3:W-:Y:S04]  /*ba60*/  MUFU.EX2 R115, R84 ;  /* 0x0000005400737308 */ /* 0x0007e80000000800 */
[-C--:B------:R-:W-:Y:S08]  /*ba70*/  HMMA.16816.F32 R20, R76, R88.reuse, R20 ;  /* 0x000000584c14723c */ /* 0x080ff00000001814 */
[C---:B------:R-:W-:Y:S04]  /*ba80*/  HMMA.16816.F32 R24, R80.reuse, R88, R24 ;  /* 0x000000585018723c */ /* 0x040fe80000001818 */
[----:B--2---:R-:W-:Y:S04]  /*ba90*/  F2FP.PACK_AB R177, R101, R100 ;  /* 0x0000006465b1723e */ /* 0x004fe800000000ff */
[-C--:B------:R-:W-:Y:S04]  /*baa0*/  HMMA.16816.F32 R28, R80, R90.reuse, R28 ;  /* 0x0000005a501c723c */ /* 0x080fe8000000181c */
[--C-:B---3--:R-:W-:Y:S01]  /*bab0*/  FFMA.FTZ R84, R138, c[0x0][0x2d0], -R105.reuse ;  /* 0x0000b4008a547a23 */ /* 0x108fe20000010869 */
[----:B------:R-:W-:Y:S03]  /*bac0*/  MOV R138, R205 ;  /* 0x000000cd008a7202 */ /* 0x000fe60000000f00 */
[C---:B------:R-:W-:Y:S01]  /*bad0*/  HMMA.16816.F32 R32, R76.reuse, R90, R32 ;  /* 0x0000005a4c20723c */ /* 0x040fe20000001820 */
[----:B------:R2:W-:Y:S03]  /*bae0*/  MUFU.EX2 R205, R84 ;  /* 0x0000005400cd7308 */ /* 0x0005e60000000800 */
[----:B------:R-:W-:Y:S02]  /*baf0*/  FFMA.FTZ R88, R138, c[0x0][0x2d0], -R102 ;  /* 0x0000b4008a587a23 */ /* 0x000fe40000010866 */
[----:B------:R-:W3:Y:S02]  /*bb00*/  LDL.LU R138, [R1+0x18] ;  /* 0x00001800018a7983 */ /* 0x000ee40000300800 */
[-C--:B-1----:R-:W-:Y:S03]  /*bb10*/  HMMA.16816.F32 R36, R76, R92.reuse, R36 ;  /* 0x0000005c4c24723c */ /* 0x082fe60000001824 */
[----:B------:R1:W-:Y:S05]  /*bb20*/  MUFU.EX2 R174, R88 ;  /* 0x0000005800ae7308 */ /* 0x0003ea0000000800 */
[C---:B------:R-:W-:Y:S07]  /*bb30*/  HMMA.16816.F32 R40, R80.reuse, R92, R40 ;  /* 0x0000005c5028723c */ /* 0x040fee0000001828 */
[----:B------:R-:W-:Y:S01]  /*bb40*/  FFMA.FTZ R92, R194, c[0x0][0x2d0], -R108 ;  /* 0x0000b400c25c7a23 */ /* 0x000fe2000001086c */
[-C--:B------:R-:W-:Y:S03]  /*bb50*/  HMMA.16816.F32 R44, R80, R94.reuse, R44 ;  /* 0x0000005e502c723c */ /* 0x080fe6000000182c */
[----:B------:R4:W-:Y:S01]  /*bb60*/  MUFU.EX2 R194, R92 ;  /* 0x0000005c00c27308 */ /* 0x0009e20000000800 */
[--C-:B--2---:R-:W-:Y:S01]  /*bb70*/  FFMA.FTZ R84, R137, c[0x0][0x2d0], -R105.reuse ;  /* 0x0000b40089547a23 */ /* 0x104fe20000010869 */
[----:B------:R-:W-:Y:S02]  /*bb80*/  MOV R137, R136 ;  /* 0x0000008800897202 */ /* 0x000fe40000000f00 */
[----:B------:R-:W-:Y:S01]  /*bb90*/  MOV R136, R134 ;  /* 0x0000008600887202 */ /* 0x000fe20000000f00 */
[C---:B------:R-:W-:Y:S04]  /*bba0*/  HMMA.16816.F32 R48, R76.reuse, R94, R48 ;  /* 0x0000005e4c30723c */ /* 0x040fe80000001830 */
[----:B------:R-:W-:Y:S01]  /*bbb0*/  MOV R134, R131 ;  /* 0x0000008300867202 */ /* 0x000fe20000000f00 */
[----:B------:R2:W-:Y:S01]  /*bbc0*/  MUFU.EX2 R175, R84 ;  /* 0x0000005400af7308 */ /* 0x0005e20000000800 */
[----:B------:R-:W-:Y:S01]  /*bbd0*/  MOV R131, R204 ;  /* 0x000000cc00837202 */ /* 0x000fe20000000f00 */
[----:B-1----:R-:W-:Y:S02]  /*bbe0*/  FFMA.FTZ R88, R137, c[0x0][0x2d0], -R102 ;  /* 0x0000b40089587a23 */ /* 0x002fe40000010866 */
[----:B------:R-:W3:Y:S06]  /*bbf0*/  LDL.LU R137, [R1+0x24] ;  /* 0x0000240001897983 */ /* 0x000eec0000300800 */
[----:B------:R1:W-:Y:S01]  /*bc00*/  MUFU.EX2 R173, R88 ;  /* 0x0000005800ad7308 */ /* 0x0003e20000000800 */
[----:B----4-:R-:W-:Y:S09]  /*bc10*/  FFMA.FTZ R92, R193, c[0x0][0x2d0], -R108 ;  /* 0x0000b400c15c7a23 */ /* 0x010ff2000001086c */
[----:B------:R4:W-:Y:S01]  /*bc20*/  MUFU.EX2 R193, R92 ;  /* 0x0000005c00c17308 */ /* 0x0009e20000000800 */
[--C-:B--2---:R-:W-:Y:S09]  /*bc30*/  FFMA.FTZ R84, R96, c[0x0][0x2d0], -R105.reuse ;  /* 0x0000b40060547a23 */ /* 0x104ff20000010869 */
[----:B------:R2:W-:Y:S01]  /*bc40*/  MUFU.EX2 R204, R84 ;  /* 0x0000005400cc7308 */ /* 0x0005e20000000800 */
[--C-:B-1----:R-:W-:Y:S09]  /*bc50*/  FFMA.FTZ R88, R98, c[0x0][0x2d0], -R102.reuse ;  /* 0x0000b40062587a23 */ /* 0x102ff20000010866 */
[----:B------:R1:W-:Y:S01]  /*bc60*/  MUFU.EX2 R198, R88 ;  /* 0x0000005800c67308 */ /* 0x0003e20000000800 */
[----:B----4-:R-:W-:Y:S01]  /*bc70*/  LDSM.16.MT88.4 R92, [R227+0x2100] ;  /* 0x00210000e35c783b */ /* 0x010fe20000004200 */
[--C-:B--2---:R-:W-:Y:S02]  /*bc80*/  FFMA.FTZ R84, R97, c[0x0][0x2d0], -R105.reuse ;  /* 0x0000b40061547a23 */ /* 0x104fe40000010869 */
[----:B------:R-:W-:Y:S06]  /*bc90*/  FFMA.FTZ R105, R112, c[0x0][0x2d0], -R105 ;  /* 0x0000b40070697a23 */ /* 0x000fec0000010869 */
[----:B------:R2:W-:Y:S01]  /*bca0*/  MUFU.EX2 R203, R84 ;  /* 0x0000005400cb7308 */ /* 0x0005e20000000800 */
[----:B-1----:R-:W-:Y:S02]  /*bcb0*/  FFMA.FTZ R88, R99, c[0x0][0x2d0], -R102 ;  /* 0x0000b40063587a23 */ /* 0x002fe40000010866 */
[----:B------:R-:W-:Y:S07]  /*bcc0*/  LDSM.16.MT88.4 R96, [R225+0x2100] ;  /* 0x00210000e160783b */ /* 0x000fee0000004200 */
[----:B------:R1:W4:Y:S10]  /*bcd0*/  MUFU.EX2 R201, R88 ;  /* 0x0000005800c97308 */ /* 0x0003340000000800 */
[----:B------:R4:W-:Y:S01]  /*bce0*/  MUFU.EX2 R187, R105 ;  /* 0x0000006900bb7308 */ /* 0x0009e20000000800 */
[----:B--2---:R-:W2:Y:S01]  /*bcf0*/  LDSM.16.MT88.4 R84, [R226+0x1900] ;  /* 0x00190000e254783b */ /* 0x004ea20000004200 */
[--C-:B-1----:R-:W-:Y:S01]  /*bd00*/  FFMA.FTZ R88, R136, c[0x0][0x2d0], -R108.reuse ;  /* 0x0000b40088587a23 */ /* 0x102fe2000001086c */
[----:B----4-:R-:W-:Y:S06]  /*bd10*/  F2FP.PACK_AB R75, R201, R198 ;  /* 0x000000c6c94b723e */ /* 0x010fec00000000ff */
[----:B------:R-:W4:Y:S01]  /*bd20*/  LDL.LU R136, [R1+0x20] ;  /* 0x0000200001887983 */ /* 0x000f220000300800 */
[----:B------:R1:W-:Y:S01]  /*bd30*/  MUFU.EX2 R172, R88 ;  /* 0x0000005800ac7308 */ /* 0x0003e20000000800 */
[--C-:B------:R-:W-:Y:S09]  /*bd40*/  FFMA.FTZ R105, R149, c[0x0][0x2d0], -R108.reuse ;  /* 0x0000b40095697a23 */ /* 0x100ff2000001086c */
[----:B------:R-:W2:Y:S01]  /*bd50*/  MUFU.EX2 R105, R105 ;  /* 0x0000006900697308 */ /* 0x000ea20000000800 */
[----:B-1----:R-:W1:Y:S01]  /*bd60*/  LDSM.16.MT88.4 R88, [R224+0x2100] ;  /* 0x00210000e058783b */ /* 0x002e620000004200 */
[-C--:B--2---:R-:W-:Y:S08]  /*bd70*/  HMMA.16816.F32 R52, R76, R84.reuse, R52 ;  /* 0x000000544c34723c */ /* 0x084ff00000001834 */
[C---:B------:R-:W-:Y:S04]  /*bd80*/  HMMA.16816.F32 R56, R80.reuse, R84, R56 ;  /* 0x000000545038723c */ /* 0x040fe80000001838 */
[----:B------:R-:W-:Y:S03]  /*bd90*/  F2FP.PACK_AB R176, R106, R105 ;  /* 0x000000696ab0723e */ /* 0x000fe600000000ff */
[--C-:B------:R-:W-:Y:S01]  /*bda0*/  FFMA.FTZ R84, R192, c[0x0][0x2d0], -R108.reuse ;  /* 0x0000b400c0547a23 */ /* 0x100fe2000001086c */
[-C--:B------:R-:W-:Y:S03]  /*bdb0*/  HMMA.16816.F32 R60, R80, R86.reuse, R60 ;  /* 0x00000056503c723c */ /* 0x080fe6000000183c */
[----:B------:R2:W-:Y:S01]  /*bdc0*/  MUFU.EX2 R192, R84 ;  /* 0x0000005400c07308 */ /* 0x0005e20000000800 */
[----:B------:R-:W-:Y:S03]  /*bdd0*/  FFMA.FTZ R108, R148, c[0x0][0x2d0], -R108 ;  /* 0x0000b400946c7a23 */ /* 0x000fe6000001086c */
[--C-:B------:R-:W-:Y:S01]  /*bde0*/  FFMA.FTZ R81, R135, c[0x0][0x2d0], -R3.reuse ;  /* 0x0000b40087517a23 */ /* 0x100fe20000010803 */
[----:B------:R-:W-:Y:S01]  /*bdf0*/  HMMA.16816.F32 R64, R76, R86, R64 ;  /* 0x000000564c40723c */ /* 0x000fe20000001840 */
[----:B------:R-:W4:Y:S03]  /*be00*/  LDL.LU R135, [R1+0x1c] ;  /* 0x00001c0001877983 */ /* 0x000f260000300800 */
[--C-:B------:R-:W-:Y:S01]  /*be10*/  FFMA.FTZ R80, R109, c[0x0][0x2d0], -R3.reuse ;  /* 0x0000b4006d507a23 */ /* 0x100fe20000010803 */
[----:B------:R-:W-:Y:S01]  /*be20*/  F2FP.PACK_AB R82, R168, R170 ;  /* 0x000000aaa852723e */ /* 0x000fe200000000ff */
[----:B------:R1:W-:Y:S01]  /*be30*/  MUFU.EX2 R109, R81 ;  /* 0x00000051006d7308 */ /* 0x0003e20000000800 */
[----:B------:R-:W-:Y:S02]  /*be40*/  F2FP.PACK_AB R76, R211, R161 ;  /* 0x000000a1d34c723e */ /* 0x000fe400000000ff */
[----:B------:R-:W-:Y:S03]  /*be50*/  F2FP.PACK_AB R78, R210, R212 ;  /* 0x000000d4d24e723e */ /* 0x000fe600000000ff */
[----:B------:R-:W-:Y:S02]  /*be60*/  F2FP.PACK_AB R77, R207, R209 ;  /* 0x000000d1cf4d723e */ /* 0x000fe400000000ff */
[----:B------:R-:W-:Y:S02]  /*be70*/  F2FP.PACK_AB R79, R206, R208 ;  /* 0x000000d0ce4f723e */ /* 0x000fe400000000ff */
[----:B------:R1:W-:Y:S01]  /*be80*/  MUFU.EX2 R112, R80 ;  /* 0x0000005000707308 */ /* 0x0003e20000000800 */
[----:B------:R-:W-:Y:S01]  /*be90*/  F2FP.PACK_AB R83, R115, R114 ;  /* 0x000000727353723e */ /* 0x000fe200000000ff */
[----:B--2---:R-:W2:Y:S03]  /*bea0*/  LDSM.16.MT88.4 R84, [R226+0x2100] ;  /* 0x00210000e254783b */ /* 0x004ea60000004200 */
[-C--:B-1----:R-:W-:Y:S05]  /*beb0*/  HMMA.16816.F32 R4, R76, R88.reuse, R4 ;  /* 0x000000584c04723c */ /* 0x082fea0000001804 */
[----:B------:R-:W1:Y:S01]  /*bec0*/  MUFU.EX2 R108, R108 ;  /* 0x0000006c006c7308 */ /* 0x000e620000000800 */
[----:B------:R-:W-:Y:S02]  /*bed0*/  F2FP.PACK_AB R81, R113, R116 ;  /* 0x000000747151723e */ /* 0x000fe400000000ff */
[----:B------:R-:W-:Y:S07]  /*bee0*/  F2FP.PACK_AB R80, R169, R171 ;  /* 0x000000aba950723e */ /* 0x000fee00000000ff */
[C---:B------:R-:W-:Y:S04]  /*bef0*/  HMMA.16816.F32 R8, R80.reuse, R88, R8 ;  /* 0x000000585008723c */ /* 0x040fe80000001808 */
[----:B-1----:R-:W-:Y:S03]  /*bf00*/  F2FP.PACK_AB R178, R108, R107 ;  /* 0x0000006b6cb2723e */ /* 0x002fe600000000ff */
[--C-:B------:R-:W-:Y:S01]  /*bf10*/  FFMA.FTZ R88, R188, c[0x0][0x2d0], -R3.reuse ;  /* 0x0000b400bc587a23 */ /* 0x100fe20000010803 */
[-C--:B------:R-:W-:Y:S01]  /*bf20*/  HMMA.16816.F32 R12, R80, R90.reuse, R12 ;  /* 0x0000005a500c723c */ /* 0x080fe2000000180c */
[----:B------:R-:W1:Y:S03]  /*bf30*/  MUFU.EX2 R188, R104 ;  /* 0x0000006800bc7308 */ /* 0x000e660000000800 */
[----:B------:R-:W-:Y:S01]  /*bf40*/  FFMA.FTZ R3, R74, c[0x0][0x2d0], -R3 ;  /* 0x0000b4004a037a23 */ /* 0x000fe20000010803 */
[----:B------:R-:W-:Y:S03]  /*bf50*/  F2FP.PACK_AB R74, R203, R204 ;  /* 0x000000cccb4a723e */ /* 0x000fe600000000ff */
[C---:B------:R-:W-:Y:S03]  /*bf60*/  HMMA.16816.F32 R16, R76.reuse, R90, R16 ;  /* 0x0000005a4c10723c */ /* 0x040fe60000001810 */
[----:B------:R2:W-:Y:S05]  /*bf70*/  MUFU.EX2 R111, R88 ;  /* 0x00000058006f7308 */ /* 0x0005ea0000000800 */
[-C--:B------:R-:W-:Y:S08]  /*bf80*/  HMMA.16816.F32 R20, R76, R92.reuse, R20 ;  /* 0x0000005c4c14723c */ /* 0x080ff00000001814 */
[C---:B------:R-:W-:Y:S04]  /*bf90*/  HMMA.16816.F32 R24, R80.reuse, R92, R24 ;  /* 0x0000005c5018723c */ /* 0x040fe80000001818 */
[----:B-1----:R-:W-:Y:S03]  /*bfa0*/  F2FP.PACK_AB R182, R187, R188 ;  /* 0x000000bcbbb6723e */ /* 0x002fe600000000ff */
[--C-:B------:R-:W-:Y:S01]  /*bfb0*/  FFMA.FTZ R92, R151, c[0x0][0x2d0], -R102.reuse ;  /* 0x0000b400975c7a23 */ /* 0x100fe20000010866 */
[-C--:B------:R-:W-:Y:S04]  /*bfc0*/  HMMA.16816.F32 R28, R80, R94.reuse, R28 ;  /* 0x0000005e501c723c */ /* 0x080fe8000000181c */
[--C-:B--2---:R-:W-:Y:S04]  /*bfd0*/  FFMA.FTZ R88, R185, c[0x0][0x2d0], -R102.reuse ;  /* 0x0000b400b9587a23 */ /* 0x104fe80000010866 */
[C---:B------:R-:W-:Y:S01]  /*bfe0*/  HMMA.16816.F32 R32, R76.reuse, R94, R32 ;  /* 0x0000005e4c20723c */ /* 0x040fe20000001820 */
[----:B------:R1:W-:Y:S07]  /*bff0*/  MUFU.EX2 R185, R88 ;  /* 0x0000005800b97308 */ /* 0x0003ee0000000800 */
[-C--:B------:R-:W-:Y:S08]  /*c000*/  HMMA.16816.F32 R36, R76, R96.reuse, R36 ;  /* 0x000000604c24723c */ /* 0x080ff00000001824 */
[C---:B------:R-:W-:Y:S07]  /*c010*/  HMMA.16816.F32 R40, R80.reuse, R96, R40 ;  /* 0x000000605028723c */ /* 0x040fee0000001828 */
[--C-:B------:R-:W-:Y:S01]  /*c020*/  FFMA.FTZ R96, R150, c[0x0][0x2d0], -R102.reuse ;  /* 0x0000b40096607a23 */ /* 0x100fe20000010866 */
[-C--:B------:R-:W-:Y:S01]  /*c030*/  HMMA.16816.F32 R44, R80, R98.reuse, R44 ;  /* 0x00000062502c723c */ /* 0x080fe2000000182c */
[----:B-1----:R-:W1:Y:S02]  /*c040*/  LDSM.16.MT88.4 R88, [R224+0x2900] ;  /* 0x00290000e058783b */ /* 0x002e640000004200 */
[----:B------:R2:W-:Y:S01]  /*c050*/  MUFU.EX2 R184, R96 ;  /* 0x0000006000b87308 */ /* 0x0005e20000000800 */
[----:B------:R-:W-:Y:S02]  /*c060*/  FFMA.FTZ R102, R186, c[0x0][0x2d0], -R102 ;  /* 0x0000b400ba667a23 */ /* 0x000fe40000010866 */
[----:B---3--:R-:W-:Y:S01]  /*c070*/  FFMA.FTZ R73, R73, R138, R246 ;  /* 0x0000008a49497223 */ /* 0x008fe200000100f6 */
[----:B------:R-:W-:Y:S01]  /*c080*/  MOV R138, R132 ;  /* 0x00000084008a7202 */ /* 0x000fe20000000f00 */
[C---:B------:R-:W-:Y:S01]  /*c090*/  HMMA.16816.F32 R48, R76.reuse, R98, R48 ;  /* 0x000000624c30723c */ /* 0x040fe20000001830 */
[----:B------:R-:W-:Y:S03]  /*c0a0*/  LDSM.16.MT88.4 R148, [R227+0x3100] ;  /* 0x00310000e394783b */ /* 0x000fe60000004200 */
[----:B------:R-:W-:Y:S01]  /*c0b0*/  MOV R246, R124 ;  /* 0x0000007c00f67202 */ /* 0x000fe20000000f00 */
[----:B------:R-:W3:Y:S03]  /*c0c0*/  MUFU.EX2 R186, R92 ;  /* 0x0000005c00ba7308 */ /* 0x000ee60000000800 */
[-C--:B------:R-:W-:Y:S08]  /*c0d0*/  HMMA.16816.F32 R52, R76, R84.reuse, R52 ;  /* 0x000000544c34723c */ /* 0x080ff00000001834 */
[C---:B------:R-:W-:Y:S01]  /*c0e0*/  HMMA.16816.F32 R56, R80.reuse, R84, R56 ;  /* 0x000000545038723c */ /* 0x040fe20000001838 */
[----:B--2---:R-:W-:Y:S06]  /*c0f0*/  LDSM.16.MT88.4 R96, [R225+0x2900] ;  /* 0x00290000e160783b */ /* 0x004fec0000004200 */
[----:B------:R-:W-:Y:S01]  /*c100*/  FADD.FTZ R84, R247, R73 ;  /* 0x00000049f7547221 */ /* 0x000fe20000010000 */
[-C--:B------:R-:W-:Y:S01]  /*c110*/  HMMA.16816.F32 R60, R80, R86.reuse, R60 ;  /* 0x00000056503c723c */ /* 0x080fe2000000183c */
[----:B------:R-:W-:Y:S03]  /*c120*/  LDSM.16.MT88.4 R80, [R226+0x2900] ;  /* 0x00290000e250783b */ /* 0x000fe60000004200 */
[----:B------:R-:W-:Y:S01]  /*c130*/  F2FP.PACK_AB R73, R173, R174 ;  /* 0x000000aead49723e */ /* 0x000fe200000000ff */
[----:B------:R-:W-:Y:S01]  /*c140*/  FADD.FTZ R85, R252, R84 ;  /* 0x00000054fc557221 */ /* 0x000fe20000010000 */
[----:B---3--:R-:W-:Y:S01]  /*c150*/  F2FP.PACK_AB R181, R186, R185 ;  /* 0x000000b9bab5723e */ /* 0x008fe200000000ff */
[----:B------:R-:W-:Y:S01]  /*c160*/  FFMA.FTZ R72, R72, R137, R244 ;  /* 0x0000008948487223 */ /* 0x000fe200000100f4 */
[----:B------:R-:W-:Y:S01]  /*c170*/  HMMA.16816.F32 R64, R76, R86, R64 ;  /* 0x000000564c40723c */ /* 0x000fe20000001840 */
[----:B------:R-:W-:Y:S01]  /*c180*/  MUFU.EX2 R86, R103 ;  /* 0x0000006700567308 */ /* 0x000fe20000000800 */
[----:B------:R-:W2:Y:S02]  /*c190*/  LDSM.16.MT88.4 R92, [R227+0x2900] ;  /* 0x00290000e35c783b */ /* 0x000ea40000004200 */
[----:B------:R-:W-:Y:S01]  /*c1a0*/  FADD.FTZ R104, R245, R72 ;  /* 0x00000048f5687221 */ /* 0x000fe20000010000 */
[----:B------:R-:W-:Y:S02]  /*c1b0*/  F2FP.PACK_AB R72, R175, R205 ;  /* 0x000000cdaf48723e */ /* 0x000fe400000000ff */
[----:B------:R-:W-:Y:S01]  /*c1c0*/  MOV R137, R133 ;  /* 0x0000008500897202 */ /* 0x000fe20000000f00 */
[----:B------:R-:W-:Y:S01]  /*c1d0*/  FADD.FTZ R84, R138, R104 ;  /* 0x000000688a547221 */ /* 0x000fe20000010000 */
[----:B------:R-:W-:Y:S03]  /*c1e0*/  MOV R244, R126 ;  /* 0x0000007e00f47202 */ /* 0x000fe60000000f00 */
[-C--:B-1----:R-:W-:Y:S05]  /*c1f0*/  HMMA.16816.F32 R4, R72, R88.reuse, R4 ;  /* 0x000000584804723c */ /* 0x082fea0000001804 */
[----:B------:R-:W-:Y:S01]  /*c200*/  F2FP.PACK_AB R76, R194, R172 ;  /* 0x000000acc24c723e */ /* 0x000fe200000000ff */
[----:B------:R-:W-:Y:S01]  /*c210*/  FADD.FTZ R84, R131, R84 ;  /* 0x0000005483547221 */ /* 0x000fe20000010000 */
[----:B------:R-:W-:Y:S02]  /*c220*/  F2FP.PACK_AB R78, R192, R193 ;  /* 0x000000c1c04e723e */ /* 0x000fe400000000ff */
[----:B------:R-:W-:Y:S03]  /*c230*/  F2FP.PACK_AB R77, R112, R109 ;  /* 0x0000006d704d723e */ /* 0x000fe600000000ff */
[----:B------:R-:W-:Y:S07]  /*c240*/  F2FP.PACK_AB R79, R111, R110 ;  /* 0x0000006e6f4f723e */ /* 0x000fee00000000ff */
[C---:B------:R-:W-:Y:S08]  /*c250*/  HMMA.16816.F32 R8, R76.reuse, R88, R8 ;  /* 0x000000584c08723c */ /* 0x040ff00000001808 */
[-C--:B------:R-:W-:Y:S08]  /*c260*/  HMMA.16816.F32 R12, R76, R90.reuse, R12 ;  /* 0x0000005a4c0c723c */ /* 0x080ff0000000180c */
[C---:B------:R-:W-:Y:S08]  /*c270*/  HMMA.16816.F32 R16, R72.reuse, R90, R16 ;  /* 0x0000005a4810723c */ /* 0x040ff00000001810 */
[-C--:B--2---:R-:W-:Y:S08]  /*c280*/  HMMA.16816.F32 R20, R72, R92.reuse, R20 ;  /* 0x0000005c4814723c */ /* 0x084ff00000001814 */
[C---:B------:R-:W-:Y:S08]  /*c290*/  HMMA.16816.F32 R24, R76.reuse, R92, R24 ;  /* 0x0000005c4c18723c */ /* 0x040ff00000001818 */
[-C--:B------:R-:W-:Y:S08]  /*c2a0*/  HMMA.16816.F32 R28, R76, R94.reuse, R28 ;  /* 0x0000005e4c1c723c */ /* 0x080ff0000000181c */
[C---:B------:R-:W-:Y:S08]  /*c2b0*/  HMMA.16816.F32 R32, R72.reuse, R94, R32 ;  /* 0x0000005e4820723c */ /* 0x040ff00000001820 */
[-C--:B------:R-:W-:Y:S04]  /*c2c0*/  HMMA.16816.F32 R36, R72, R96.reuse, R36 ;  /* 0x000000604824723c */ /* 0x080fe80000001824 */
[----:B----4-:R-:W-:Y:S01]  /*c2d0*/  FFMA.FTZ R71, R71, R136, R222 ;  /* 0x0000008847477223 */ /* 0x010fe200000100de */
[----:B------:R-:W-:Y:S02]  /*c2e0*/  MOV R136, R134 ;  /* 0x0000008600887202 */ /* 0x000fe40000000f00 */
[----:B------:R-:W-:Y:S01]  /*c2f0*/  MOV R222, R123 ;  /* 0x0000007b00de7202 */ /* 0x000fe20000000f00 */
[C---:B------:R-:W-:Y:S08]  /*c300*/  HMMA.16816.F32 R40, R76.reuse, R96, R40 ;  /* 0x000000604c28723c */ /* 0x040ff00000001828 */
[-C--:B------:R-:W-:Y:S08]  /*c310*/  HMMA.16816.F32 R44, R76, R98.reuse, R44 ;  /* 0x000000624c2c723c */ /* 0x080ff0000000182c */
[C---:B------:R-:W-:Y:S08]  /*c320*/  HMMA.16816.F32 R48, R72.reuse, R98, R48 ;  /* 0x000000624830723c */ /* 0x040ff00000001830 */
[-C--:B------:R-:W-:Y:S08]  /*c330*/  HMMA.16816.F32 R52, R72, R80.reuse, R52 ;  /* 0x000000504834723c */ /* 0x080ff00000001834 */
[C---:B------:R-:W-:Y:S07]  /*c340*/  HMMA.16816.F32 R56, R76.reuse, R80, R56 ;  /* 0x000000504c38723c */ /* 0x040fee0000001838 */
[----:B------:R-:W-:Y:S01]  /*c350*/  FADD.FTZ R81, R136, R85 ;  /* 0x0000005588517221 */ /* 0x000fe20000010000 */
[-C--:B------:R-:W-:Y:S01]  /*c360*/  HMMA.16816.F32 R60, R76, R82.reuse, R60 ;  /* 0x000000524c3c723c */ /* 0x080fe2000000183c */
[----:B------:R1:W2:Y:S03]  /*c370*/  MUFU.EX2 R85, R3 ;  /* 0x0000000300557308 */ /* 0x0002a60000000800 */
[----:B------:R-:W-:Y:S04]  /*c380*/  FFMA.FTZ R0, R0, R135, R117 ;  /* 0x0000008700007223 */ /* 0x000fe80000010075 */
[----:B------:R-:W-:Y:S01]  /*c390*/  HMMA.16816.F32 R64, R72, R82, R64 ;  /* 0x000000524840723c */ /* 0x000fe20000001840 */
[----:B------:R-:W3:Y:S02]  /*c3a0*/  LDSM.16.MT88.4 R132, [R224+0x3100] ;  /* 0x00310000e084783b */ /* 0x000ee40000004200 */
[----:B------:R4:W4:Y:S01]  /*c3b0*/  MUFU.EX2 R117, R102 ;  /* 0x0000006600757308 */ /* 0x0009220000000800 */
[----:B-1----:R-:W-:Y:S01]  /*c3c0*/  FADD.FTZ R3, R129, R81 ;  /* 0x0000005181037221 */ /* 0x002fe20000010000 */
[----:B--2---:R-:W-:Y:S03]  /*c3d0*/  F2FP.PACK_AB R179, R85, R86 ;  /* 0x0000005655b3723e */ /* 0x004fe600000000ff */
[----:B------:R-:W-:Y:S04]  /*c3e0*/  FADD.FTZ R3, R121, R3 ;  /* 0x0000000379037221 */ /* 0x000fe80000010000 */
[----:B----4-:R-:W-:Y:S01]  /*c3f0*/  FADD.FTZ R102, R243, R71 ;  /* 0x00000047f3667221 */ /* 0x010fe20000010000 */
[----:B------:R-:W-:Y:S01]  /*c400*/  F2FP.PACK_AB R183, R117, R184 ;  /* 0x000000b875b7723e */ /* 0x000fe200000000ff */
        /* <DEDUP_REMOVED lines=11> */
[-C--:B---3--:R-:W-:Y:S05]  /*c4c0*/  HMMA.16816.F32 R124, R180, R132.reuse, R4 ;  /* 0x00000084b47c723c */ /* 0x088fea0000001804 */
        /* <DEDUP_REMOVED lines=24> */
[----:B------:R-:W-:Y:S01]  /*c650*/  FADD.FTZ R10, R220, R3 ;  /* 0x00000003dc0a7221 */ /* 0x000fe20000010000 */
[----:B------:R-:W1:Y:S01]  /*c660*/  LDSM.16.MT88.4 R4, [R226+0x3100] ;  /* 0x00310000e204783b */ /* 0x000e620000004200 */
        /* <DEDUP_REMOVED lines=8> */
[----:B------:R-:W-:Y:S02]  /*c6f0*/  FADD.FTZ R9, R155, R0 ;  /* 0x000000009b097221 */ /* 0x000fe40000010000 */
[----:B------:R-:W-:Y:S01]  /*c700*/  FADD.FTZ R8, R157, R12 ;  /* 0x0000000c9d087221 */ /* 0x000fe20000010000 */
[-C--:B------:R-:W-:Y:S03]  /*c710*/  HMMA.16816.F32 R152, R180, R164.reuse, R36 ;  /* 0x000000a4b498723c */ /* 0x080fe60000001824 */
[----:B------:R-:W-:Y:S02]  /*c720*/  FADD.FTZ R3, R219, R11 ;  /* 0x0000000bdb037221 */ /* 0x000fe40000010000 */
        /* <DEDUP_REMOVED lines=12> */
[----:B------:R-:W-:Y:S01]  /*c7f0*/  FADD.FTZ R10, R118, R3 ;  /* 0x00000003760a7221 */ /* 0x000fe20000010000 */
[-C--:B------:R-:W-:Y:S03]  /*c800*/  HMMA.16816.F32 R160, R176, R166.reuse, R44 ;  /* 0x000000a6b0a0723c */ /* 0x080fe6000000182c */
[----:B------:R-:W-:Y:S01]  /*c810*/  FADD.FTZ R8, R209, R12 ;  /* 0x0000000cd1087221 */ /* 0x000fe20000010000 */
[----:B------:R-:W-:Y:S01]  /*c820*/  MOV R118, R2 ;  /* 0x0000000200767202 */ /* 0x000fe20000000f00 */
[----:B------:R-:W-:Y:S02]  /*c830*/  FADD.FTZ R3, R171, R11 ;  /* 0x0000000bab037221 */ /* 0x000fe40000010000 */
[----:B------:R-:W-:Y:S01]  /*c840*/  FADD.FTZ R0, R116, R10 ;  /* 0x0000000a74007221 */ /* 0x000fe20000010000 */
[C---:B------:R-:W-:Y:S04]  /*c850*/  HMMA.16816.F32 R164, R180.reuse, R166, R48 ;  /* 0x000000a6b4a4723c */ /* 0x040fe80000001830 */
[----:B------:R-:W-:Y:S01]  /*c860*/  FADD.FTZ R12, R211, R9 ;  /* 0x00000009d30c7221 */ /* 0x000fe20000010000 */
[----:B------:R-:W-:Y:S01]  /*c870*/  MOV R116, R69 ;  /* 0x0000004500747202 */ /* 0x000fe20000000f00 */
        /* <DEDUP_REMOVED lines=11> */
[-C--:B-1----:R-:W-:Y:S03]  /*c930*/  HMMA.16816.F32 R168, R180, R4.reuse, R52 ;  /* 0x00000004b4a8723c */ /* 0x082fe60000001834 */
        /* <DEDUP_REMOVED lines=33> */
[----:B------:R-:W-:Y:S01]  /*cb50*/  FADD.FTZ R4, R117, R4 ;  /* 0x0000000475047221 */ /* 0x000fe20000010000 */
[----:B------:R-:W-:Y:S01]  /*cb60*/  MOV R117, R68 ;  /* 0x0000004400757202 */ /* 0x000fe20000000f00 */
[----:B------:R-:W-:Y:S03]  /*cb70*/  FADD.FTZ R0, R86, R7 ;  /* 0x0000000756007221 */ /* 0x000fe60000010000 */
[----:B------:R-:W-:Y:S01]  /*cb80*/  STL [R1+0x24], R4 ;  /* 0x0000240401007387 */ /* 0x000fe20000100800 */
[----:B------:R-:W-:Y:S03]  /*cb90*/  FADD.FTZ R0, R85, R0 ;  /* 0x0000000055007221 */ /* 0x000fe60000010000 */
[----:B------:R1:W-:Y:S04]  /*cba0*/  STL [R1+0x20], R3 ;  /* 0x0000200301007387 */ /* 0x0003e80000100800 */
[----:B------:R2:W-:Y:S01]  /*cbb0*/  STL [R1+0x1c], R0 ;  /* 0x00001c0001007387 */ /* 0x0005e20000100800 */
[----:B-1----:R-:W-:Y:S01]  /*cbc0*/  MOV R3, R70 ;  /* 0x0000004600037202 */ /* 0x002fe20000000f00 */
[----:B------:R-:W-:-:S05]  /*cbd0*/  @P0 BRA `(.L_x_33) ;  /* 0xffffa6d000000947 */ /* 0x000fca000383ffff */
.L_x_32:
[----:B-12---:R-:W2:Y:S04]  /*cbe0*/  LDL.LU R0, [R1+0x18] ;  /* 0x0000180001007983 */ /* 0x006ea80000300800 */
[----:B------:R-:W3:Y:S04]  /*cbf0*/  LDL.LU R4, [R1+0x24] ;  /* 0x0000240001047983 */ /* 0x000ee80000300800 */
[----:B------:R-:W4:Y:S04]  /*cc00*/  LDL.LU R10, [R1+0x20] ;  /* 0x00002000010a7983 */ /* 0x000f280000300800 */
[----:B------:R-:W4:Y:S01]  /*cc10*/  LDL.LU R9, [R1+0x1c] ;  /* 0x00001c0001097983 */ /* 0x000f220000300800 */
[----:B------:R-:W-:-:S02]  /*cc20*/  MOV R37, 0xff800000 ;  /* 0xff80000000257802 */ /* 0x000fc40000000f00 */
[----:B------:R-:W-:Y:S02]  /*cc30*/  MOV R38, 0xff800000 ;  /* 0xff80000000267802 */ /* 0x000fe40000000f00 */
[----:B------:R-:W-:Y:S02]  /*cc40*/  MOV R39, 0xff800000 ;  /* 0xff80000000277802 */ /* 0x000fe40000000f00 */
[----:B------:R-:W-:Y:S02]  /*cc50*/  MOV R40, 0xff800000 ;  /* 0xff80000000287802 */ /* 0x000fe40000000f00 */
[----:B------:R-:W-:Y:S01]  /*cc60*/  PLOP3.LUT P4, PT, PT, PT, PT, 0x8, 0x0 ;  /* 0x000000000000781c */ /* 0x000fe20003f8e170 */
[----:B--2---:R-:W1:Y:S04]  /*cc70*/  SHFL.BFLY PT, R5, R0, 0x2, 0x1f ;  /* 0x0c401f0000057f89 */ /* 0x004e6800000e0000 */
[----:B---3--:R-:W2:Y:S04]  /*cc80*/  SHFL.BFLY PT, R6, R4, 0x2, 0x1f ;  /* 0x0c401f0004067f89 */ /* 0x008ea800000e0000 */
[----:B----4-:R-:W3:Y:S04]  /*cc90*/  SHFL.BFLY PT, R7, R10, 0x2, 0x1f ;  /* 0x0c401f000a077f89 */ /* 0x010ee800000e0000 */
[----:B------:R-:W4:Y:S01]  /*cca0*/  SHFL.BFLY PT, R8, R9, 0x2, 0x1f ;  /* 0x0c401f0009087f89 */ /* 0x000f2200000e0000 */
[----:B-1----:R-:W-:-:S02]  /*ccb0*/  FADD.FTZ R5, R5, R0 ;  /* 0x0000000005057221 */ /* 0x002fc40000010000 */
[----:B--2---:R-:W-:-:S03]  /*ccc0*/  FADD.FTZ R6, R6, R4 ;  /* 0x0000000406067221 */ /* 0x004fc60000010000 */
[----:B------:R-:W1:Y:S01]  /*ccd0*/  SHFL.BFLY PT, R0, R5, 0x1, 0x1f ;  /* 0x0c201f0005007f89 */ /* 0x000e6200000e0000 */
[----:B---3--:R-:W-:-:S03]  /*cce0*/  FADD.FTZ R7, R7, R10 ;  /* 0x0000000a07077221 */ /* 0x008fc60000010000 */
[----:B------:R-:W2:Y:S01]  /*ccf0*/  SHFL.BFLY PT, R4, R6, 0x1, 0x1f ;  /* 0x0c201f0006047f89 */ /* 0x000ea200000e0000 */
[----:B----4-:R-:W-:-:S03]  /*cd00*/  FADD.FTZ R8, R8, R9 ;  /* 0x0000000908087221 */ /* 0x010fc60000010000 */
[----:B------:R-:W3:Y:S04]  /*cd10*/  SHFL.BFLY PT, R3, R7, 0x1, 0x1f ;  /* 0x0c201f0007037f89 */ /* 0x000ee800000e0000 */
[----:B------:R-:W4:Y:S01]  /*cd20*/  SHFL.BFLY PT, R9, R8, 0x1, 0x1f ;  /* 0x0c201f0008097f89 */ /* 0x000f2200000e0000 */
[----:B-1----:R-:W-:Y:S01]  /*cd30*/  FADD.FTZ R5, R5, R0 ;  /* 0x0000000005057221 */ /* 0x002fe20000010000 */
[----:B------:R-:W-:Y:S01]  /*cd40*/  MOV R0, RZ ;  /* 0x000000ff00007202 */ /* 0x000fe20000000f00 */
[----:B--2---:R-:W-:-:S03]  /*cd50*/  FADD.FTZ R6, R6, R4 ;  /* 0x0000000406067221 */ /* 0x004fc60000010000 */
[----:B------:R-:W-:Y:S02]  /*cd60*/  FSETP.NE.FTZ.AND P3, PT, R5, RZ, PT ;  /* 0x000000ff0500720b */ /* 0x000fe40003f75000 */
[----:B------:R-:W-:Y:S01]  /*cd70*/  MOV R4, RZ ;  /* 0x000000ff00047202 */ /* 0x000fe20000000f00 */
[----:B---3--:R-:W-:Y:S01]  /*cd80*/  FADD.FTZ R7, R7, R3 ;  /* 0x0000000307077221 */ /* 0x008fe20000010000 */
[----:B------:R-:W-:Y:S02]  /*cd90*/  FSETP.NE.FTZ.AND P2, PT, R6, RZ, PT ;  /* 0x000000ff0600720b */ /* 0x000fe40003f55000 */
[----:B------:R-:W-:Y:S01]  /*cda0*/  MOV R3, RZ ;  /* 0x000000ff00037202 */ /* 0x000fe20000000f00 */
[----:B----4-:R-:W-:Y:S01]  /*cdb0*/  FADD.FTZ R8, R9, R8 ;  /* 0x0000000809087221 */ /* 0x010fe20000010000 */
[----:B------:R-:W-:-:S04]  /*cdc0*/  FSETP.NE.FTZ.AND P1, PT, R7, RZ, PT ;  /* 0x000000ff0700720b */ /* 0x000fc80003f35000 */
[----:B------:R-:W-:Y:S01]  /*cdd0*/  FSETP.NE.FTZ.AND P0, PT, R8, RZ, PT ;  /* 0x000000ff0800720b */ /* 0x000fe20003f15000 */
[----:B------:R-:W1:Y:S08]  /*cde0*/  @P3 MUFU.RCP R0, R5 ;  /* 0x0000000500003308 */ /* 0x000e700000001000 */
[----:B------:R-:W2:Y:S01]  /*cdf0*/  @P1 MUFU.RCP R3, R7 ;  /* 0x0000000700031308 */ /* 0x000ea20000001000 */
[----:B-1----:R-:W-:-:S07]  /*ce00*/  FMUL.FTZ R124, R0, R124 ;  /* 0x0000007c007c7220 */ /* 0x002fce0000410000 */
[----:B------:R-:W1:Y:S01]  /*ce10*/  @P2 MUFU.RCP R4, R6 ;  /* 0x0000000600042308 */ /* 0x000e620000001000 */
[C---:B------:R-:W-:Y:S02]  /*ce20*/  FMUL.FTZ R125, R0.reuse, R125 ;  /* 0x0000007d007d7220 */ /* 0x040fe40000410000 */
[C---:B------:R-:W-:Y:S02]  /*ce30*/  FMUL.FTZ R132, R0.reuse, R132 ;  /* 0x0000008400847220 */ /* 0x040fe40000410000 */
[C---:B------:R-:W-:Y:S02]  /*ce40*/  FMUL.FTZ R133, R0.reuse, R133 ;  /* 0x0000008500857220 */ /* 0x040fe40000410000 */
[C---:B------:R-:W-:Y:S01]  /*ce50*/  FMUL.FTZ R136, R0.reuse, R136 ;  /* 0x0000008800887220 */ /* 0x040fe20000410000 */
[----:B------:R-:W-:Y:S01]  /*ce60*/  @P2 MUFU.LG2 R9, R6 ;  /* 0x0000000600092308 */ /* 0x000fe20000000c00 */
[C---:B------:R-:W-:Y:S02]  /*ce70*/  FMUL.FTZ R29, R0.reuse, R137 ;  /* 0x00000089001d7220 */ /* 0x040fe40000410000 */
[----:B------:R-:W-:-:S02]  /*ce80*/  FMUL.FTZ R148, R0, R148 ;  /* 0x0000009400947220 */ /* 0x000fc40000410000 */
[C---:B------:R-:W-:Y:S02]  /*ce90*/  FMUL.FTZ R14, R0.reuse, R149 ;  /* 0x00000095000e7220 */ /* 0x040fe40000410000 */
[C---:B------:R-:W-:Y:S01]  /*cea0*/  FMUL.FTZ R152, R0.reuse, R152 ;  /* 0x0000009800987220 */ /* 0x040fe20000410000 */
[----:B------:R-:W-:Y:S01]  /*ceb0*/  @P3 MUFU.LG2 R11, R5 ;  /* 0x00000005000b3308 */ /* 0x000fe20000000c00 */
[C---:B------:R-:W-:Y:S02]  /*cec0*/  FMUL.FTZ R25, R0.reuse, R153 ;  /* 0x0000009900197220 */ /* 0x040fe40000410000 */
[C---:B------:R-:W-:Y:S02]  /*ced0*/  FMUL.FTZ R164, R0.reuse, R164 ;  /* 0x000000a400a47220 */ /* 0x040fe40000410000 */
[C---:B------:R-:W-:Y:S02]  /*cee0*/  FMUL.FTZ R165, R0.reuse, R165 ;  /* 0x000000a500a57220 */ /* 0x040fe40000410000 */
[C---:B------:R-:W-:Y:S01]  /*cef0*/  FMUL.FTZ R168, R0.reuse, R168 ;  /* 0x000000a800a87220 */ /* 0x040fe20000410000 */
[----:B------:R-:W-:Y:S01]  /*cf00*/  @P1 MUFU.LG2 R7, R7 ;  /* 0x0000000700071308 */ /* 0x000fe20000000c00 */
[----:B------:R-:W-:-:S02]  /*cf10*/  FMUL.FTZ R19, R0, R169 ;  /* 0x000000a900137220 */ /* 0x000fc40000410000 */
[C---:B------:R-:W-:Y:S02]  /*cf20*/  FMUL.FTZ R180, R0.reuse, R180 ;  /* 0x000000b400b47220 */ /* 0x040fe40000410000 */
[----:B------:R-:W-:Y:S01]  /*cf30*/  FMUL.FTZ R12, R0, R181 ;  /* 0x000000b5000c7220 */ /* 0x000fe20000410000 */
[----:B------:R-:W-:Y:S01]  /*cf40*/  MOV R0, RZ ;  /* 0x000000ff00007202 */ /* 0x000fe20000000f00 */
[C---:B--2---:R-:W-:Y:S01]  /*cf50*/  FMUL.FTZ R120, R3.reuse, R120 ;  /* 0x0000007803787220 */ /* 0x044fe20000410000 */
[----:B------:R-:W-:Y:S01]  /*cf60*/  @P0 MUFU.LG2 R6, R8 ;  /* 0x0000000800060308 */ /* 0x000fe20000000c00 */
[C---:B------:R-:W-:Y:S02]  /*cf70*/  FMUL.FTZ R34, R3.reuse, R121 ;  /* 0x0000007903227220 */ /* 0x040fe40000410000 */
[C---:B------:R-:W-:Y:S02]  /*cf80*/  FMUL.FTZ R128, R3.reuse, R128 ;  /* 0x0000008003807220 */ /* 0x040fe40000410000 */
[----:B------:R-:W-:-:S02]  /*cf90*/  FMUL.FTZ R33, R3, R129 ;  /* 0x0000008103217220 */ /* 0x000fc40000410000 */
[C---:B------:R-:W-:Y:S01]  /*cfa0*/  FMUL.FTZ R140, R3.reuse, R140 ;  /* 0x0000008c038c7220 */ /* 0x040fe20000410000 */
[----:B------:R2:W3:Y:S01]  /*cfb0*/  @P0 MUFU.RCP R0, R8 ;  /* 0x0000000800000308 */ /* 0x0004e20000001000 */
[C---:B------:R-:W-:Y:S02]  /*cfc0*/  FMUL.FTZ R32, R3.reuse, R141 ;  /* 0x0000008d03207220 */ /* 0x040fe40000410000 */
[C---:B------:R-:W-:Y:S02]  /*cfd0*/  FMUL.FTZ R144, R3.reuse, R144 ;  /* 0x0000009003907220 */ /* 0x040fe40000410000 */
[C---:B------:R-:W-:Y:S02]  /*cfe0*/  FMUL.FTZ R31, R3.reuse, R145 ;  /* 0x00000091031f7220 */ /* 0x040fe40000410000 */
[C---:B------:R-:W-:Y:S02]  /*cff0*/  FMUL.FTZ R156, R3.reuse, R156 ;  /* 0x0000009c039c7220 */ /* 0x040fe40000410000 */
[----:B------:R-:W-:-:S02]  /*d000*/  FMUL.FTZ R23, R3, R157 ;  /* 0x0000009d03177220 */ /* 0x000fc40000410000 */
[C---:B------:R-:W-:Y:S02]  /*d010*/  FMUL.FTZ R160, R3.reuse, R160 ;  /* 0x000000a003a07220 */ /* 0x040fe40000410000 */
[C---:B------:R-:W-:Y:S02]  /*d020*/  FMUL.FTZ R20, R3.reuse, R161 ;  /* 0x000000a103147220 */ /* 0x040fe40000410000 */
[C---:B------:R-:W-:Y:S01]  /*d030*/  FMUL.FTZ R172, R3.reuse, R172 ;  /* 0x000000ac03ac7220 */ /* 0x040fe20000410000 */
[----:B--2---:R-:W-:Y:S01]  /*d040*/  @P0 MOV R8, 0x3f317218 ;  /* 0x3f31721800080802 */ /* 0x004fe20000000f00 */
[C---:B------:R-:W-:Y:S02]  /*d050*/  FMUL.FTZ R13, R3.reuse, R173 ;  /* 0x000000ad030d7220 */ /* 0x040fe40000410000 */
[C---:B------:R-:W-:Y:S02]  /*d060*/  FMUL.FTZ R176, R3.reuse, R176 ;  /* 0x000000b003b07220 */ /* 0x040fe40000410000 */
[----:B------:R-:W-:Y:S01]  /*d070*/  FMUL.FTZ R177, R3, R177 ;  /* 0x000000b103b17220 */ /* 0x000fe20000410000 */
[----:B------:R-:W-:Y:S01]  /*d080*/  @P2 MOV R3, 0x3f317218 ;  /* 0x3f31721800032802 */ /* 0x000fe20000000f00 */
[----:B-1----:R-:W-:-:S02]  /*d090*/  FMUL.FTZ R126, R4, R126 ;  /* 0x0000007e047e7220 */ /* 0x002fc40000410000 */
        /* <DEDUP_REMOVED lines=14> */
[----:B------:R-:W-:Y:S01]  /*d180*/  FMUL.FTZ R183, R4, R183 ;  /* 0x000000b704b77220 */ /* 0x000fe20000410000 */
[----:B------:R-:W-:Y:S01]  /*d190*/  @P3 MOV R4, 0x3f317218 ;  /* 0x3f31721800043802 */ /* 0x000fe20000000f00 */
[C---:B---3--:R-:W-:Y:S02]  /*d1a0*/  FMUL.FTZ R122, R0.reuse, R122 ;  /* 0x0000007a007a7220 */ /* 0x048fe40000410000 */
        /* <DEDUP_REMOVED lines=14> */
[----:B------:R-:W-:Y:S01]  /*d290*/  FMUL.FTZ R179, R0, R179 ;  /* 0x000000b300b37220 */ /* 0x000fe20000410000 */
[----:B------:R-:W-:Y:S01]  /*d2a0*/  @P1 MOV R0, 0x3f317218 ;  /* 0x3f31721800001802 */ /* 0x000fe20000000f00 */
[----:B------:R-:W-:Y:S02]  /*d2b0*/  @P2 FMUL.FTZ R5, R3, c[0x0][0x2d0] ;  /* 0x0000b40003052a20 */ /* 0x000fe40000410000 */
[----:B------:R-:W-:Y:S02]  /*d2c0*/  @P3 FMUL.FTZ R10, R4, c[0x0][0x2d0] ;  /* 0x0000b400040a3a20 */ /* 0x000fe40000410000 */
[----:B------:R-:W-:Y:S02]  /*d2d0*/  @P1 FMUL.FTZ R3, R0, c[0x0][0x2d0] ;  /* 0x0000b40000031a20 */ /* 0x000fe40000410000 */
[----:B------:R-:W-:Y:S02]  /*d2e0*/  @P3 FMUL.FTZ R11, R11, 0.69314718246459960938 ;  /* 0x3f3172180b0b3820 */ /* 0x000fe40000410000 */
[----:B------:R-:W-:-:S02]  /*d2f0*/  @P2 FMUL.FTZ R9, R9, 0.69314718246459960938 ;  /* 0x3f31721809092820 */ /* 0x000fc40000410000 */
[----:B------:R-:W-:Y:S02]  /*d300*/  @P1 FMUL.FTZ R7, R7, 0.69314718246459960938 ;  /* 0x3f31721807071820 */ /* 0x000fe40000410000 */
[----:B------:R-:W-:Y:S02]  /*d310*/  @P0 FMUL.FTZ R4, R6, 0.69314718246459960938 ;  /* 0x3f31721806040820 */ /* 0x000fe40000410000 */
[----:B------:R-:W-:Y:S02]  /*d320*/  @P0 FMUL.FTZ R0, R8, c[0x0][0x2d0] ;  /* 0x0000b40008000a20 */ /* 0x000fe40000410000 */
[----:B------:R-:W-:Y:S02]  /*d330*/  @P3 FFMA.FTZ R37, R10, R70, R11 ;  /* 0x000000460a253223 */ /* 0x000fe4000001000b */
[----:B------:R-:W-:Y:S02]  /*d340*/  @P2 FFMA.FTZ R38, R5, R69, R9 ;  /* 0x0000004505262223 */ /* 0x000fe40000010009 */
[----:B------:R-:W-:-:S02]  /*d350*/  @P1 FFMA.FTZ R39, R3, R68, R7 ;  /* 0x0000004403271223 */ /* 0x000fc40000010007 */
[----:B------:R-:W-:Y:S02]  /*d360*/  @P0 FFMA.FTZ R40, R0, R2, R4 ;  /* 0x0000000200280223 */ /* 0x000fe40000010004 */
.L_x_16:
[----:B-1----:R-:W-:Y:S05]  /*d370*/  @P4 BRA `(.L_x_34) ;  /* 0x0000131000004947 */ /* 0x002fea0003800000 */
[----:B------:R-:W2:Y:S01]  /*d380*/  LDL R43, [R1+0x40] ;  /* 0x00004000012b7983 */ /* 0x000ea20000100800 */
[----:B------:R-:W-:Y:S01]  /*d390*/  IMAD.MOV.U32 R6, RZ, RZ, -0x10 ;  /* 0xfffffff0ff067424 */ /* 0x000fe200078e00ff */
[----:B------:R-:W-:Y:S02]  /*d3a0*/  F2FP.PACK_AB R5, R125, R124 ;  /* 0x0000007c7d05723e */ /* 0x000fe400000000ff */
[----:B------:R-:W1:Y:S01]  /*d3b0*/  S2R R41, SR_TID.X ;  /* 0x0000000000297919 */ /* 0x000e620000002100 */
[----:B------:R-:W-:Y:S02]  /*d3c0*/  F2FP.PACK_AB R7, R127, R126 ;  /* 0x0000007e7f07723e */ /* 0x000fe400000000ff */
[----:B------:R-:W-:Y:S02]  /*d3d0*/  F2FP.PACK_AB R8, R133, R132 ;  /* 0x000000848508723e */ /* 0x000fe400000000ff */
[----:B------:R-:W-:Y:S02]  /*d3e0*/  F2FP.PACK_AB R30, R30, R134 ;  /* 0x000000861e1e723e */ /* 0x000fe400000000ff */
[----:B------:R-:W-:-:S02]  /*d3f0*/  F2FP.PACK_AB R34, R34, R120 ;  /* 0x000000782222723e */ /* 0x000fc400000000ff */
[----:B------:R-:W-:Y:S02]  /*d400*/  F2FP.PACK_AB R122, R123, R122 ;  /* 0x0000007a7b7a723e */ /* 0x000fe400000000ff */
[----:B------:R-:W-:Y:S02]  /*d410*/  F2FP.PACK_AB R33, R33, R128 ;  /* 0x000000802121723e */ /* 0x000fe400000000ff */
[----:B------:R-:W-:Y:S02]  /*d420*/  F2FP.PACK_AB R130, R131, R130 ;  /* 0x000000828382723e */ /* 0x000fe400000000ff */
[----:B------:R-:W-:Y:S02]  /*d430*/  F2FP.PACK_AB R29, R29, R136 ;  /* 0x000000881d1d723e */ /* 0x000fe400000000ff */
[----:B------:R-:W-:Y:S02]  /*d440*/  F2FP.PACK_AB R28, R28, R138 ;  /* 0x0000008a1c1c723e */ /* 0x000fe400000000ff */
[----:B------:R-:W-:-:S02]  /*d450*/  F2FP.PACK_AB R14, R14, R148 ;  /* 0x000000940e0e723e */ /* 0x000fc400000000ff */
[----:B------:R-:W-:Y:S02]  /*d460*/  F2FP.PACK_AB R26, R26, R150 ;  /* 0x000000961a1a723e */ /* 0x000fe400000000ff */
[----:B------:R-:W-:Y:S02]  /*d470*/  F2FP.PACK_AB R32, R32, R140 ;  /* 0x0000008c2020723e */ /* 0x000fe400000000ff */
[----:B-1----:R-:W-:Y:S02]  /*d480*/  SHF.R.S32.HI R42, RZ, 0x1f, R41 ;  /* 0x0000001fff2a7819 */ /* 0x002fe40000011429 */
[----:B------:R-:W-:Y:S02]  /*d490*/  F2FP.PACK_AB R142, R143, R142 ;  /* 0x0000008e8f8e723e */ /* 0x000fe400000000ff */
[CC--:B------:R-:W-:Y:S02]  /*d4a0*/  LEA.HI R2, R42.reuse, R41.reuse, RZ, 0x2 ;  /* 0x000000292a027211 */ /* 0x0c0fe400078f10ff */
[----:B------:R-:W-:-:S02]  /*d4b0*/  LEA.HI R36, R42, R41, RZ, 0x5 ;  /* 0x000000292a247211 */ /* 0x000fc400078f28ff */
[--C-:B------:R-:W-:Y:S02]  /*d4c0*/  SHF.R.S32.HI R4, RZ, 0x2, R2.reuse ;  /* 0x00000002ff047819 */ /* 0x100fe40000011402 */
[----:B------:R-:W-:Y:S02]  /*d4d0*/  SHF.R.S32.HI R0, RZ, 0x1f, R2 ;  /* 0x0000001fff007819 */ /* 0x000fe40000011402 */
[----:B------:R-:W-:Y:S02]  /*d4e0*/  SHF.R.S32.HI R35, RZ, 0x5, R36 ;  /* 0x00000005ff237819 */ /* 0x000fe40000011424 */
[----:B------:R-:W-:Y:S02]  /*d4f0*/  LEA.HI R0, R0, R4, RZ, 0x3 ;  /* 0x0000000400007211 */ /* 0x000fe400078f18ff */
[----:B------:R-:W-:Y:S02]  /*d500*/  F2FP.PACK_AB R31, R31, R144 ;  /* 0x000000901f1f723e */ /* 0x000fe400000000ff */
[----:B------:R-:W-:-:S02]  /*d510*/  LOP3.LUT R0, R0, 0xfffffff8, RZ, 0xc0, !PT ;  /* 0xfffffff800007812 */ /* 0x000fc400078ec0ff */
[----:B------:R-:W-:Y:S02]  /*d520*/  F2FP.PACK_AB R146, R147, R146 ;  /* 0x000000929392723e */ /* 0x000fe400000000ff */
[----:B------:R-:W-:Y:S01]  /*d530*/  F2FP.PACK_AB R25, R25, R152 ;  /* 0x000000981919723e */ /* 0x000fe200000000ff */
[----:B------:R-:W-:Y:S01]  /*d540*/  IMAD.IADD R4, R4, 0x1, -R0 ;  /* 0x0000000104047824 */ /* 0x000fe200078e0a00 */
[----:B------:R-:W-:Y:S02]  /*d550*/  LOP3.LUT R0, R2, 0xfffffffc, RZ, 0xc0, !PT ;  /* 0xfffffffc02007812 */ /* 0x000fe400078ec0ff */
[----:B------:R-:W-:Y:S01]  /*d560*/  F2FP.PACK_AB R24, R24, R154 ;  /* 0x0000009a1818723e */ /* 0x000fe200000000ff */
[C---:B------:R-:W-:Y:S01]  /*d570*/  IMAD.SHL.U32 R2, R4.reuse, 0x40, RZ ;  /* 0x0000004004027824 */ /* 0x040fe200078e00ff */
[----:B------:R-:W-:Y:S01]  /*d580*/  LOP3.LUT R3, R4, 0x1, RZ, 0xc0, !PT ;  /* 0x0000000104037812 */ /* 0x000fe200078ec0ff */
[----:B------:R-:W-:Y:S01]  /*d590*/  IMAD.IADD R18, R41, 0x1, -R0 ;  /* 0x0000000129127824 */ /* 0x000fe200078e0a00 */
[----:B------:R-:W-:-:S02]  /*d5a0*/  F2FP.PACK_AB R21, R165, R164 ;  /* 0x000000a4a515723e */ /* 0x000fc400000000ff */
[----:B------:R-:W-:Y:S01]  /*d5b0*/  LOP3.LUT R2, R2, 0x1c0, RZ, 0xc0, !PT ;  /* 0x000001c002027812 */ /* 0x000fe200078ec0ff */
[----:B------:R-:W-:Y:S01]  /*d5c0*/  IMAD R0, R35, 0x200, R18 ;  /* 0x0000020023007824 */ /* 0x000fe200078e0212 */
[----:B------:R-:W-:Y:S02]  /*d5d0*/  ISETP.NE.U32.AND P0, PT, R3, 0x1, PT ;  /* 0x000000010300780c */ /* 0x000fe40003f05070 */
[----:B------:R-:W-:Y:S02]  /*d5e0*/  LEA.HI R2, R2, R2, RZ, 0x1d ;  /* 0x0000000202027211 */ /* 0x000fe400078fe8ff */
[----:B------:R-:W-:Y:S02]  /*d5f0*/  R2P PR, R4, 0x6 ;  /* 0x0000000604007804 */ /* 0x000fe40000000000 */
[----:B------:R-:W-:Y:S01]  /*d600*/  SEL R6, R6, 0x10, !P0 ;  /* 0x0000001006067807 */ /* 0x000fe20004000000 */
[----:B------:R-:W-:Y:S01]  /*d610*/  IMAD.U32 R2, R0, 0x2, R2 ;  /* 0x0000000200027824 */ /* 0x000fe200078e0002 */
[----:B------:R-:W-:-:S02]  /*d620*/  F2FP.PACK_AB R17, R17, R166 ;  /* 0x000000a61111723e */ /* 0x000fc400000000ff */
[----:B------:R-:W-:Y:S01]  /*d630*/  F2FP.PACK_AB R23, R23, R156 ;  /* 0x0000009c1717723e */ /* 0x000fe200000000ff */
[----:B------:R-:W-:Y:S01]  /*d640*/  IMAD.SHL.U32 R2, R2, 0x2, RZ ;  /* 0x0000000202027824 */ /* 0x000fe200078e00ff */
[----:B------:R-:W-:Y:S01]  /*d650*/  BAR.SYNC.DEFER_BLOCKING 0x1, 0x80 ;  /* 0x0042000000007b1d */ /* 0x000fe20000010000 */
[----:B------:R-:W-:Y:S02]  /*d660*/  F2FP.PACK_AB R22, R22, R158 ;  /* 0x0000009e1616723e */ /* 0x000fe400000000ff */
[C---:B------:R-:W-:Y:S01]  /*d670*/  IMAD.IADD R3, R2.reuse, 0x1, R6 ;  /* 0x0000000102037824 */ /* 0x040fe200078e0206 */
[C---:B------:R-:W-:Y:S02]  /*d680*/  IADD3 R4, R2.reuse, 0x80, RZ ;  /* 0x0000008002047810 */ /* 0x040fe40007ffe0ff */
[----:B------:R-:W-:Y:S02]  /*d690*/  IADD3 R0, R2, 0xc0, RZ ;  /* 0x000000c002007810 */ /* 0x000fe40007ffe0ff */
[----:B------:R-:W-:-:S02]  /*d6a0*/  @P2 IADD3 R0, R4, -0x40, RZ ;  /* 0xffffffc004002810 */ /* 0x000fc40007ffe0ff */
[----:B------:R-:W-:Y:S02]  /*d6b0*/  F2FP.PACK_AB R20, R20, R160 ;  /* 0x000000a01414723e */ /* 0x000fe400000000ff */
[----:B------:R-:W-:Y:S02]  /*d6c0*/  F2FP.PACK_AB R27, R27, R162 ;  /* 0x000000a21b1b723e */ /* 0x000fe400000000ff */
[----:B------:R-:W-:Y:S02]  /*d6d0*/  F2FP.PACK_AB R19, R19, R168 ;  /* 0x000000a81313723e */ /* 0x000fe400000000ff */
[----:B------:R-:W-:Y:S02]  /*d6e0*/  F2FP.PACK_AB R16, R16, R170 ;  /* 0x000000aa1010723e */ /* 0x000fe400000000ff */
[----:B------:R-:W-:Y:S02]  /*d6f0*/  F2FP.PACK_AB R12, R12, R180 ;  /* 0x000000b40c0c723e */ /* 0x000fe400000000ff */
[----:B------:R-:W-:-:S02]  /*d700*/  F2FP.PACK_AB R11, R183, R182 ;  /* 0x000000b6b70b723e */ /* 0x000fc400000000ff */
[----:B------:R-:W-:Y:S01]  /*d710*/  F2FP.PACK_AB R13, R13, R172 ;  /* 0x000000ac0d0d723e */ /* 0x000fe200000000ff */
[----:B------:R1:W-:Y:S01]  /*d720*/  STS [R2+0x80], R5 ;  /* 0x0000800502007388 */ /* 0x0003e20000000800 */
[----:B------:R-:W-:Y:S02]  /*d730*/  F2FP.PACK_AB R15, R15, R174 ;  /* 0x000000ae0f0f723e */ /* 0x000fe400000000ff */
[----:B------:R-:W-:Y:S01]  /*d740*/  F2FP.PACK_AB R10, R177, R176 ;  /* 0x000000b0b10a723e */ /* 0x000fe200000000ff */
[----:B------:R-:W-:Y:S01]  /*d750*/  STS [R2+0x480], R7 ;  /* 0x0004800702007388 */ /* 0x000fe20000000800 */
[----:B------:R-:W-:Y:S02]  /*d760*/  F2FP.PACK_AB R9, R179, R178 ;  /* 0x000000b2b309723e */ /* 0x000fe400000000ff */
[----:B------:R-:W-:Y:S01]  /*d770*/  ISETP.NE.U32.AND P0, PT, RZ, c[0x0][0x500], PT ;  /* 0x00014000ff007a0c */ /* 0x000fe20003f05070 */
[----:B------:R3:W-:Y:S03]  /*d780*/  STS [R3+0x80], R8 ;  /* 0x0000800803007388 */ /* 0x0007e60000000800 */
[----:B------:R-:W-:Y:S01]  /*d790*/  ISETP.NE.AND.EX P0, PT, RZ, c[0x0][0x504], PT, P0 ;  /* 0x00014100ff007a0c */ /* 0x000fe20003f05300 */
[----:B------:R-:W-:Y:S04]  /*d7a0*/  STS [R3+0x480], R30 ;  /* 0x0004801e03007388 */ /* 0x000fe80000000800 */
[----:B------:R-:W-:Y:S04]  /*d7b0*/  STS [R2+0x2080], R34 ;  /* 0x0020802202007388 */ /* 0x000fe80000000800 */
[----:B------:R4:W-:Y:S04]  /*d7c0*/  STS [R2+0x2480], R122 ;  /* 0x0024807a02007388 */ /* 0x0009e80000000800 */
[----:B------:R-:W-:Y:S01]  /*d7d0*/  STS [R3+0x2080], R33 ;  /* 0x0020802103007388 */ /* 0x000fe20000000800 */
[----:B-1----:R-:W-:-:S03]  /*d7e0*/  IMAD.MOV.U32 R5, RZ, RZ, 0x20 ;  /* 0x00000020ff057424 */ /* 0x002fc600078e00ff */
[----:B------:R1:W-:Y:S02]  /*d7f0*/  STS [R3+0x2480], R130 ;  /* 0x0024808203007388 */ /* 0x0003e40000000800 */
[----:B---3--:R-:W-:Y:S02]  /*d800*/  SEL R8, R5, 0xffffffe0, !P1 ;  /* 0xffffffe005087807 */ /* 0x008fe40004800000 */
[----:B------:R-:W-:-:S03]  /*d810*/  ISETP.NE.U32.AND P1, PT, RZ, c[0x0][0x508], PT ;  /* 0x00014200ff007a0c */ /* 0x000fc60003f25070 */
[----:B------:R-:W-:Y:S01]  /*d820*/  IMAD.IADD R5, R2, 0x1, R8 ;  /* 0x0000000102057824 */ /* 0x000fe200078e0208 */
[----:B------:R-:W-:Y:S01]  /*d830*/  ISETP.NE.AND.EX P1, PT, RZ, c[0x0][0x50c], PT, P1 ;  /* 0x00014300ff007a0c */ /* 0x000fe20003f25310 */
[----:B------:R-:W-:-:S03]  /*d840*/  IMAD.IADD R4, R8, 0x1, R3 ;  /* 0x0000000108047824 */ /* 0x000fc600078e0203 */
[----:B------:R-:W-:Y:S01]  /*d850*/  STS [R5+0x80], R29 ;  /* 0x0000801d05007388 */ /* 0x000fe20000000800 */
[----:B----4-:R-:W-:-:S03]  /*d860*/  IADD3 R2, R8, 0x400, R0 ;  /* 0x0000040008027810 */ /* 0x010fc60007ffe000 */
[----:B------:R-:W-:Y:S02]  /*d870*/  STS [R5+0x480], R28 ;  /* 0x0004801c05007388 */ /* 0x000fe40000000800 */
[C---:B------:R-:W-:Y:S02]  /*d880*/  IMAD.IADD R7, R6.reuse, 0x1, R2 ;  /* 0x0000000106077824 */ /* 0x040fe400078e0202 */
[----:B------:R-:W-:Y:S01]  /*d890*/  STS [R4+0x80], R14 ;  /* 0x0000800e04007388 */ /* 0x000fe20000000800 */
[----:B------:R-:W-:-:S03]  /*d8a0*/  IMAD.IADD R2, R6, 0x1, R0 ;  /* 0x0000000106027824 */ /* 0x000fc600078e0200 */
[----:B------:R-:W-:Y:S01]  /*d8b0*/  STS [R4+0x480], R26 ;  /* 0x0004801a04007388 */ /* 0x000fe20000000800 */
[----:B-1----:R-:W-:-:S03]  /*d8c0*/  IMAD.IADD R3, R8, 0x1, R2 ;  /* 0x0000000108037824 */ /* 0x002fc600078e0202 */
[----:B------:R-:W-:Y:S04]  /*d8d0*/  STS [R5+0x2080], R32 ;  /* 0x0020802005007388 */ /* 0x000fe80000000800 */
[----:B------:R-:W-:Y:S04]  /*d8e0*/  STS [R5+0x2480], R142 ;  /* 0x0024808e05007388 */ /* 0x000fe80000000800 */
[----:B------:R-:W-:Y:S04]  /*d8f0*/  STS [R4+0x2080], R31 ;  /* 0x0020801f04007388 */ /* 0x000fe80000000800 */
[----:B------:R-:W-:Y:S04]  /*d900*/  STS [R4+0x2480], R146 ;  /* 0x0024809204007388 */ /* 0x000fe80000000800 */
[----:B------:R-:W-:Y:S04]  /*d910*/  STS [R0], R25 ;  /* 0x0000001900007388 */ /* 0x000fe80000000800 */
[----:B------:R-:W-:Y:S04]  /*d920*/  STS [R0+0x400], R24 ;  /* 0x0004001800007388 */ /* 0x000fe80000000800 */
[----:B------:R-:W-:Y:S04]  /*d930*/  STS [R2], R21 ;  /* 0x0000001502007388 */ /* 0x000fe80000000800 */
[----:B------:R-:W-:Y:S04]  /*d940*/  STS [R2+0x400], R17 ;  /* 0x0004001102007388 */ /* 0x000fe80000000800 */
[----:B------:R-:W-:Y:S04]  /*d950*/  STS [R0+0x2000], R23 ;  /* 0x0020001700007388 */ /* 0x000fe80000000800 */
[----:B------:R1:W-:Y:S04]  /*d960*/  STS [R0+0x2400], R22 ;  /* 0x0024001600007388 */ /* 0x0003e80000000800 */
[----:B------:R-:W-:Y:S04]  /*d970*/  STS [R2+0x2000], R20 ;  /* 0x0020001402007388 */ /* 0x000fe80000000800 */
[----:B------:R3:W-:Y:S01]  /*d980*/  STS [R2+0x2400], R27 ;  /* 0x0024001b02007388 */ /* 0x0007e20000000800 */
[----:B-1----:R-:W-:-:S05]  /*d990*/  IMAD.IADD R0, R8, 0x1, R0 ;  /* 0x0000000108007824 */ /* 0x002fca00078e0200 */
[----:B------:R-:W-:Y:S01]  /*d9a0*/  STS [R0], R19 ;  /* 0x0000001300007388 */ /* 0x000fe20000000800 */
[----:B---3--:R-:W-:-:S03]  /*d9b0*/  IMAD.MOV.U32 R2, RZ, RZ, 0x4 ;  /* 0x00000004ff027424 */ /* 0x008fc600078e00ff */
[----:B------:R-:W-:Y:S04]  /*d9c0*/  STS [R0+0x400], R16 ;  /* 0x0004001000007388 */ /* 0x000fe80000000800 */
[----:B------:R-:W-:Y:S04]  /*d9d0*/  STS [R3], R12 ;  /* 0x0000000c03007388 */ /* 0x000fe80000000800 */
[----:B------:R-:W-:Y:S04]  /*d9e0*/  STS [R7], R11 ;  /* 0x0000000b07007388 */ /* 0x000fe80000000800 */
[----:B------:R-:W-:Y:S04]  /*d9f0*/  STS [R0+0x2000], R13 ;  /* 0x0020000d00007388 */ /* 0x000fe80000000800 */
[----:B------:R1:W-:Y:S04]  /*da00*/  STS [R0+0x2400], R15 ;  /* 0x0024000f00007388 */ /* 0x0003e80000000800 */
[----:B------:R3:W-:Y:S04]  /*da10*/  STS [R3+0x2000], R10 ;  /* 0x0020000a03007388 */ /* 0x0007e80000000800 */
[----:B------:R4:W-:Y:S01]  /*da20*/  STS [R7+0x2000], R9 ;  /* 0x0020000907007388 */ /* 0x0009e20000000800 */
[----:B--2---:R-:W-:-:S03]  /*da30*/  IMAD.WIDE R4, R43, R2, c[0x0][0x500] ;  /* 0x000140002b047625 */ /* 0x004fc600078e0202 */
[----:B------:R-:W-:Y:S06]  /*da40*/  BAR.SYNC.DEFER_BLOCKING 0x1, 0x80 ;  /* 0x0042000000007b1d */ /* 0x000fec0000010000 */
[----:B-1----:R-:W2:Y:S01]  /*da50*/  @P0 LDG.E R0, [R4.64] ;  /* 0x0000000804000981 */ /* 0x002ea2000c1e1900 */
[----:B------:R-:W-:Y:S02]  /*da60*/  IMAD.MOV.U32 R17, RZ, RZ, c[0x0][0x388] ;  /* 0x0000e200ff117624 */ /* 0x000fe400078e00ff */
[----:B---3--:R-:W-:-:S05]  /*da70*/  @P1 IMAD.WIDE R2, R43, R2, c[0x0][0x508] ;  /* 0x000142002b021625 */ /* 0x008fca00078e0202 */
[----:B------:R1:W5:Y:S02]  /*da80*/  @P1 LDG.E R17, [R2.64] ;  /* 0x0000000802111981 */ /* 0x000364000c1e1900 */
[----:B-1----:R-:W-:Y:S02]  /*da90*/  CS2R R2, SRZ ;  /* 0x0000000000027805 */ /* 0x002fe4000001ff00 */
[--C-:B--2---:R-:W-:Y:S01]  /*daa0*/  @P0 SHF.R.S32.HI R3, RZ, 0x1f, R0.reuse ;  /* 0x0000001fff030819 */ /* 0x104fe20000011400 */
[----:B------:R-:W-:Y:S01]  /*dab0*/  @P0 IMAD.MOV.U32 R2, RZ, RZ, R0 ;  /* 0x000000ffff020224 */ /* 0x000fe200078e0000 */
[----:B------:R-:W-:Y:S05]  /*dac0*/  @P1 BRA `(.L_x_35) ;  /* 0x0000004000001947 */ /* 0x000fea0003800000 */
[----:B----4-:R-:W-:Y:S05]  /*dad0*/  @!P0 BRA `(.L_x_35) ;  /* 0x0000003000008947 */ /* 0x010fea0003800000 */
[----:B------:R-:W2:Y:S04]  /*dae0*/  LDG.E R6, [R4.64] ;  /* 0x0000000804067981 */ /* 0x000ea8000c1e1900 */
[----:B------:R-:W2:Y:S02]  /*daf0*/  LDG.E R0, [R4.64+0x4] ;  /* 0x0000040804007981 */ /* 0x000ea4000c1e1900 */
[----:B--2--5:R-:W-:-:S02]  /*db00*/  IADD3 R17, -R6, R0, RZ ;  /* 0x0000000006117210 */ /* 0x024fc40007ffe1ff */
.L_x_35:
[----:B----4-:R-:W-:Y:S01]  /*db10*/  IMAD.MOV.U32 R4, RZ, RZ, c[0x0][0x4e8] ;  /* 0x00013a00ff047624 */ /* 0x010fe200078e00ff */
[----:B------:R-:W-:Y:S01]  /*db20*/  LEA.HI R6, R18, R18, RZ, 0x1 ;  /* 0x0000001212067211 */ /* 0x000fe200078f08ff */
[----:B------:R-:W1:Y:S01]  /*db30*/  S2R R19, SR_CTAID.Y ;  /* 0x0000000000137919 */ /* 0x000e620000002600 */
[----:B------:R-:W-:Y:S01]  /*db40*/  LEA.HI R20, R42, R41, RZ, 0x3 ;  /* 0x000000292a147211 */ /* 0x000fe200078f18ff */
[----:B------:R-:W-:Y:S01]  /*db50*/  IMAD R7, R3, c[0x0][0x3a0], RZ ;  /* 0x0000e80003077a24 */ /* 0x000fe200078e02ff */
[----:B------:R-:W-:Y:S01]  /*db60*/  LOP3.LUT R0, R6, 0x1ffffffe, RZ, 0xc0, !PT ;  /* 0x1ffffffe06007812 */ /* 0x000fe200078ec0ff */
[----:B------:R-:W2:Y:S01]  /*db70*/  S2R R23, SR_CTAID.X ;  /* 0x0000000000177919 */ /* 0x000ea20000002500 */
[----:B------:R-:W-:Y:S01]  /*db80*/  ISETP.NE.AND P2, PT, R4, 0x1, PT ;  /* 0x000000010400780c */ /* 0x000fe20003f45270 */
[----:B------:R-:W-:Y:S01]  /*db90*/  IMAD.SHL.U32 R8, R6, 0x20, RZ ;  /* 0x0000002006087824 */ /* 0x000fe200078e00ff */
[----:B------:R-:W-:Y:S01]  /*dba0*/  LOP3.LUT R4, R36, 0xffffffe0, RZ, 0xc0, !PT ;  /* 0xffffffe024047812 */ /* 0x000fe200078ec0ff */
[----:B------:R-:W-:Y:S01]  /*dbb0*/  IMAD.IADD R10, R18, 0x1, -R0 ;  /* 0x00000001120a7824 */ /* 0x000fe200078e0a00 */
[----:B------:R-:W-:Y:S01]  /*dbc0*/  SHF.R.S32.HI R9, RZ, 0x1f, R35 ;  /* 0x0000001fff097819 */ /* 0x000fe20000011423 */
[----:B------:R-:W-:Y:S01]  /*dbd0*/  IMAD R6, R2, c[0x0][0x3a4], R7 ;  /* 0x0000e90002067a24 */ /* 0x000fe200078e0207 */
[----:B------:R-:W-:Y:S01]  /*dbe0*/  LOP3.LUT R5, R20, 0xfffffff8, RZ, 0xc0, !PT ;  /* 0xfffffff814057812 */ /* 0x000fe200078ec0ff */
[----:B------:R-:W-:Y:S01]  /*dbf0*/  IMAD.IADD R0, R41, 0x1, -R4 ;  /* 0x0000000129007824 */ /* 0x000fe200078e0a04 */
[----:B------:R-:W-:-:S02]  /*dc00*/  LEA.HI R9, R9, R35, RZ, 0x2 ;  /* 0x0000002309097211 */ /* 0x000fc400078f10ff */
[----:B------:R-:W-:Y:S01]  /*dc10*/  LOP3.LUT R8, R8, 0xffffffc0, RZ, 0xc0, !PT ;  /* 0xffffffc008087812 */ /* 0x000fe200078ec0ff */
[----:B------:R-:W-:Y:S01]  /*dc20*/  IMAD.IADD R13, R41, 0x1, -R5 ;  /* 0x00000001290d7824 */ /* 0x000fe200078e0a05 */
[----:B------:R-:W-:Y:S01]  /*dc30*/  SHF.R.S32.HI R11, RZ, 0x1f, R0 ;  /* 0x0000001fff0b7819 */ /* 0x000fe20000011400 */
[----:B------:R-:W-:Y:S01]  /*dc40*/  IMAD.WIDE.U32 R4, R2, c[0x0][0x3a0], RZ ;  /* 0x0000e80002047a25 */ /* 0x000fe200078e00ff */
[----:B------:R-:W-:Y:S02]  /*dc50*/  LOP3.LUT R9, R9, 0xffffffc, RZ, 0xc0, !PT ;  /* 0x0ffffffc09097812 */ /* 0x000fe400078ec0ff */
[----:B------:R-:W-:Y:S01]  /*dc60*/  LEA.HI R7, R11, R0, RZ, 0x2 ;  /* 0x000000000b077211 */ /* 0x000fe200078f10ff */
[----:B------:R-:W-:Y:S01]  /*dc70*/  IMAD.IADD R5, R5, 0x1, R6 ;  /* 0x0000000105057824 */ /* 0x000fe200078e0206 */
[----:B------:R-:W-:Y:S01]  /*dc80*/  LOP3.LUT P1, RZ, R0, 0x3, RZ, 0xc0, !PT ;  /* 0x0000000300ff7812 */ /* 0x000fe2000782c0ff */
[----:B------:R-:W-:Y:S01]  /*dc90*/  IMAD.IADD R0, R35, 0x1, -R9 ;  /* 0x0000000123007824 */ /* 0x000fe200078e0a09 */
[----:B------:R-:W-:Y:S01]  /*dca0*/  SHF.R.S32.HI R6, RZ, 0x2, R7 ;  /* 0x00000002ff067819 */ /* 0x000fe20000011407 */
[----:B------:R-:W-:Y:S01]  /*dcb0*/  IMAD R8, R10, 0x8, R8 ;  /* 0x000000080a087824 */ /* 0x000fe200078e0208 */
[----:B-1----:R-:W-:Y:S01]  /*dcc0*/  SHF.R.S32.HI R7, RZ, 0x1f, R19 ;  /* 0x0000001fff077819 */ /* 0x002fe20000011413 */
[----:B------:R-:W-:Y:S01]  /*dcd0*/  IMAD.WIDE.U32 R14, R19, c[0x0][0x490], R2 ;  /* 0x00012400130e7a25 */ /* 0x000fe200078e0002 */
[----:B------:R-:W-:-:S02]  /*dce0*/  SHF.R.S32.HI R20, RZ, 0x3, R20 ;  /* 0x00000003ff147819 */ /* 0x000fc40000011414 */
[----:B------:R-:W-:Y:S01]  /*dcf0*/  LEA.HI R22, R42, R41, RZ, 0x6 ;  /* 0x000000292a167211 */ /* 0x000fe200078f30ff */
[----:B------:R-:W-:Y:S02]  /*dd00*/  IMAD R16, R0, 0x10, R6 ;  /* 0x0000001000107824 */ /* 0x000fe400078e0206 */
[C---:B------:R-:W-:Y:S02]  /*dd10*/  IMAD R9, R7.reuse, c[0x0][0x490], RZ ;  /* 0x0001240007097a24 */ /* 0x040fe400078e02ff */
[----:B------:R-:W-:Y:S02]  /*dd20*/  IMAD.IADD R0, R16, 0x1, R8 ;  /* 0x0000000110007824 */ /* 0x000fe400078e0208 */
[----:B------:R-:W-:Y:S02]  /*dd30*/  IMAD R12, R7, c[0x0][0x3e8], RZ ;  /* 0x0000fa00070c7a24 */ /* 0x000fe400078e02ff */
[----:B------:R-:W-:Y:S02]  /*dd40*/  IMAD.SHL.U32 R7, R20, 0x40, RZ ;  /* 0x0000004014077824 */ /* 0x000fe400078e00ff */
[----:B--2---:R-:W-:-:S02]  /*dd50*/  IMAD R6, R23, 0x80, R0 ;  /* 0x0000008017067824 */ /* 0x004fc400078e0200 */
[----:B------:R-:W-:Y:S01]  /*dd60*/  IMAD R9, R19, c[0x0][0x494], R9 ;  /* 0x0001250013097a24 */ /* 0x000fe200078e0209 */
[----:B------:R-:W-:Y:S01]  /*dd70*/  LOP3.LUT R7, R7, 0x1c0, RZ, 0xc0, !PT ;  /* 0x000001c007077812 */ /* 0x000fe200078ec0ff */
[----:B------:R-:W-:Y:S02]  /*dd80*/  IMAD.SHL.U32 R8, R13, 0x8, RZ ;  /* 0x000000080d087824 */ /* 0x000fe400078e00ff */
[----:B------:R-:W-:-:S03]  /*dd90*/  @P2 IMAD.HI.U32 R10, R6, c[0x0][0x4ec], RZ ;  /* 0x00013b00060a2a27 */ /* 0x000fc600078e00ff */
[----:B------:R-:W-:Y:S01]  /*dda0*/  LOP3.LUT R11, R7, 0x38, R8, 0xf8, !PT ;  /* 0x00000038070b7812 */ /* 0x000fe200078ef808 */
[----:B------:R-:W-:Y:S01]  /*ddb0*/  IMAD.WIDE.U32 R2, R19, c[0x0][0x3e8], R4 ;  /* 0x0000fa0013027a25 */ /* 0x000fe200078e0004 */
[----:B------:R-:W-:Y:S02]  /*ddc0*/  SHF.R.U32.HI R7, RZ, 0x3, R7 ;  /* 0x00000003ff077819 */ /* 0x000fe40000011607 */
[----:B------:R-:W-:Y:S01]  /*ddd0*/  ISETP.GE.AND P6, PT, R8, c[0x0][0x3c8], PT ;  /* 0x0000f20008007a0c */ /* 0x000fe20003fc6270 */
[----:B------:R-:W-:Y:S01]  /*dde0*/  IMAD.IADD R5, R15, 0x1, R9 ;  /* 0x000000010f057824 */ /* 0x000fe200078e0209 */
[----:B------:R-:W-:Y:S01]  /*ddf0*/  SHF.R.S32.HI R9, RZ, 0x1f, R43 ;  /* 0x0000001fff097819 */ /* 0x000fe2000001142b */
[----:B------:R-:W-:Y:S01]  /*de00*/  IMAD.MOV.U32 R0, RZ, RZ, R6 ;  /* 0x000000ffff007224 */ /* 0x000fe200078e0006 */
[----:B------:R-:W-:Y:S01]  /*de10*/  @P2 SHF.R.U32.HI R0, RZ, c[0x0][0x4f0], R10 ;  /* 0x00013c00ff002a19 */ /* 0x000fe2000001160a */
[----:B------:R-:W-:Y:S01]  /*de20*/  IMAD R12, R19, c[0x0][0x3ec], R12 ;  /* 0x0000fb00130c7a24 */ /* 0x000fe200078e020c */
[----:B------:R-:W-:Y:S01]  /*de30*/  SEL R9, R9, RZ, !P0 ;  /* 0x000000ff09097207 */ /* 0x000fe20004000000 */
[----:B------:R-:W-:Y:S01]  /*de40*/  IMAD.MOV.U32 R4, RZ, RZ, R14 ;  /* 0x000000ffff047224 */ /* 0x000fe200078e000e */
[----:B------:R-:W-:Y:S01]  /*de50*/  SEL R10, R43, RZ, !P0 ;  /* 0x000000ff2b0a7207 */ /* 0x000fe20004000000 */
[----:B------:R-:W-:Y:S01]  /*de60*/  IMAD.IADD R3, R3, 0x1, R12 ;  /* 0x0000000103037824 */ /* 0x000fe200078e020c */
[----:B------:R-:W-:Y:S01]  /*de70*/  LOP3.LUT R21, R11, R7, RZ, 0x3c, !PT ;  /* 0x000000070b157212 */ /* 0x000fe200078e3cff */
[----:B------:R-:W-:Y:S01]  /*de80*/  IMAD R7, R13, 0x10, R20 ;  /* 0x000000100d077824 */ /* 0x000fe200078e0214 */
[----:B------:R-:W-:Y:S01]  /*de90*/  SHF.R.S32.HI R53, RZ, 0x1f, R8 ;  /* 0x0000001fff357819 */ /* 0x000fe20000011408 */
[----:B------:R-:W-:-:S02]  /*dea0*/  IMAD.MOV R12, RZ, RZ, -R0 ;  /* 0x000000ffff0c7224 */ /* 0x000fc400078e0a00 */
[----:B------:R-:W-:Y:S02]  /*deb0*/  IMAD R13, R9, c[0x0][0x498], RZ ;  /* 0x00012600090d7a24 */ /* 0x000fe400078e02ff */
[----:B------:R-:W-:-:S04]  /*dec0*/  IMAD.WIDE.U32 R4, R10, c[0x0][0x498], R4 ;  /* 0x000126000a047a25 */ /* 0x000fc800078e0004 */
[----:B------:R-:W-:Y:S01]  /*ded0*/  IMAD R11, R23, 0x80, R7 ;  /* 0x00000080170b7824 */ /* 0x000fe200078e0207 */
[----:B------:R-:W-:Y:S01]  /*dee0*/  IADD3 R4, P0, R0, R4, RZ ;  /* 0x0000000400047210 */ /* 0x000fe20007f1e0ff */
[----:B------:R-:W-:Y:S02]  /*def0*/  IMAD R7, R12, c[0x0][0x4e8], R6 ;  /* 0x00013a000c077a24 */ /* 0x000fe400078e0206 */
[----:B------:R-:W-:Y:S01]  /*df00*/  IMAD R12, R10, c[0x0][0x49c], R13 ;  /* 0x000127000a0c7a24 */ /* 0x000fe200078e020d */
[----:B------:R-:W-:Y:S01]  /*df10*/  SHF.R.S32.HI R13, RZ, 0x1f, R0 ;  /* 0x0000001fff0d7819 */ /* 0x000fe20000011400 */
[----:B------:R-:W-:Y:S01]  /*df20*/  IMAD R0, R9, c[0x0][0x3f0], RZ ;  /* 0x0000fc0009007a24 */ /* 0x000fe200078e02ff */
[----:B------:R-:W-:Y:S01]  /*df30*/  SHF.R.S32.HI R9, RZ, 0x1f, R7 ;  /* 0x0000001fff097819 */ /* 0x000fe20000011407 */
[----:B------:R-:W-:Y:S01]  /*df40*/  @P2 IMAD.HI.U32 R14, R11, c[0x0][0x4ec], RZ ;  /* 0x00013b000b0e2a27 */ /* 0x000fe200078e00ff */
[----:B------:R-:W-:-:S03]  /*df50*/  IADD3.X R5, R13, R5, R12, P0, !PT ;  /* 0x000000050d057210 */ /* 0x000fc600007fe40c */
[----:B------:R-:W-:Y:S02]  /*df60*/  IMAD R12, R10, c[0x0][0x3f4], R0 ;  /* 0x0000fd000a0c7a24 */ /* 0x000fe400078e0200 */
[----:B------:R-:W-:Y:S02]  /*df70*/  IMAD R0, R9, c[0x0][0x488], RZ ;  /* 0x0001220009007a24 */ /* 0x000fe400078e02ff */
[----:B------:R-:W-:Y:S01]  /*df80*/  IMAD.MOV.U32 R6, RZ, RZ, R11 ;  /* 0x000000ffff067224 */ /* 0x000fe200078e000b */
[----:B------:R-:W-:Y:S01]  /*df90*/  @P2 SHF.R.U32.HI R6, RZ, c[0x0][0x4f0], R14 ;  /* 0x00013c00ff062a19 */ /* 0x000fe2000001160e */
[----:B------:R-:W-:-:S04]  /*dfa0*/  IMAD.WIDE.U32 R4, R7, c[0x0][0x488], R4 ;  /* 0x0001220007047a25 */ /* 0x000fc800078e0004 */
[----:B------:R-:W-:Y:S01]  /*dfb0*/  IMAD R9, R7, c[0x0][0x48c], R0 ;  /* 0x0001230007097a24 */ /* 0x000fe200078e0200 */
[----:B------:R-:W-:Y:S01]  /*dfc0*/  LEA R7, P0, R4, c[0x0][0x450], 0x2 ;  /* 0x0001140004077a11 */ /* 0x000fe200078010ff */
[----:B------:R-:W-:Y:S01]  /*dfd0*/  IMAD.WIDE.U32 R2, R10, c[0x0][0x3f0], R2 ;  /* 0x0000fc000a027a25 */ /* 0x000fe200078e0002 */
[----:B------:R-:W-:-:S03]  /*dfe0*/  SHF.R.S32.HI R10, RZ, 0x1f, R6 ;  /* 0x0000001fff0a7819 */ /* 0x000fc60000011406 */
[----:B------:R-:W-:Y:S01]  /*dff0*/  IMAD.IADD R5, R5, 0x1, R9 ;  /* 0x0000000105057824 */ /* 0x000fe200078e0209 */
[----:B------:R-:W-:Y:S01]  /*e000*/  SHFL.IDX PT, R14, R7, 0x1, 0x1c1f ;  /* 0x003c1f00070e7f89 */ /* 0x000fe200000e0000 */
[----:B------:R-:W-:Y:S02]  /*e010*/  IMAD R0, R10, c[0x0][0x3e0], RZ ;  /* 0x0000f8000a007a24 */ /* 0x000fe400078e02ff */
[----:B------:R-:W-:Y:S01]  /*e020*/  IMAD.MOV R18, RZ, RZ, -R6 ;  /* 0x000000ffff127224 */ /* 0x000fe200078e0a06 */
[----:B------:R-:W-:Y:S01]  /*e030*/  LEA.HI.X R4, R4, c[0x0][0x454], R5, 0x2, P0 ;  /* 0x0001150004047a11 */ /* 0x000fe200000f1405 */
[----:B------:R-:W-:Y:S01]  /*e040*/  IMAD R9, R6, c[0x0][0x3e4], R0 ;  /* 0x0000f90006097a24 */ /* 0x000fe200078e0200 */
[----:B------:R-:W-:Y:S01]  /*e050*/  SHFL.IDX PT, R10, R7, 0x3, 0x1c1f ;  /* 0x007c1f00070a7f89 */ /* 0x000fe200000e0000 */
[----:B------:R-:W-:Y:S02]  /*e060*/  IMAD.IADD R3, R3, 0x1, R12 ;  /* 0x0000000103037824 */ /* 0x000fe400078e020c */
[----:B-----5:R-:W-:Y:S01]  /*e070*/  IMAD R0, R17, c[0x0][0x4e8], RZ ;  /* 0x00013a0011007a24 */ /* 0x020fe200078e02ff */
[----:B------:R-:W-:Y:S01]  /*e080*/  SHFL.IDX PT, R15, R4, 0x1, 0x1c1f ;  /* 0x003c1f00040f7f89 */ /* 0x000fe200000e0000 */
[----:B------:R-:W-:-:S02]  /*e090*/  IMAD R5, R23, 0x80, R16 ;  /* 0x0000008017057824 */ /* 0x000fc400078e0210 */
[----:B------:R-:W-:Y:S01]  /*e0a0*/  IMAD R18, R18, c[0x0][0x4e8], R11 ;  /* 0x00013a0012127a24 */ /* 0x000fe200078e020b */
[----:B------:R-:W-:Y:S01]  /*e0b0*/  SHFL.IDX PT, R16, R7, RZ, 0x1c1f ;  /* 0x001c1fff07107589 */ /* 0x000fe200000e0000 */
[----:B------:R-:W-:Y:S01]  /*e0c0*/  IMAD.WIDE.U32 R2, R6, c[0x0][0x3e0], R2 ;  /* 0x0000f80006027a25 */ /* 0x000fe200078e0002 */
[-C--:B------:R-:W-:Y:S02]  /*e0d0*/  ISETP.GE.OR P4, PT, R5, R0.reuse, P1 ;  /* 0x000000000500720c */ /* 0x080fe40000f86670 */
[----:B------:R-:W1:Y:S01]  /*e0e0*/  SHFL.IDX PT, R17, R4, RZ, 0x1c1f ;  /* 0x001c1fff04117589 */ /* 0x000e6200000e0000 */
[----:B------:R-:W-:Y:S01]  /*e0f0*/  SHF.R.S32.HI R6, RZ, 0x1f, R18 ;  /* 0x0000001fff067819 */ /* 0x000fe20000011412 */
[----:B------:R-:W-:Y:S01]  /*e100*/  IMAD.IADD R3, R3, 0x1, R9 ;  /* 0x0000000103037824 */ /* 0x000fe200078e0209 */
[----:B------:R-:W-:Y:S01]  /*e110*/  IADD3 R9, R5, 0x8, RZ ;  /* 0x0000000805097810 */ /* 0x000fe20007ffe0ff */
[----:B------:R2:W-:Y:S02]  /*e120*/  SHFL.IDX PT, R12, R7, 0x2, 0x1c1f ;  /* 0x005c1f00070c7f89 */ /* 0x0005e400000e0000 */
[----:B------:R-:W-:Y:S01]  /*e130*/  IMAD R6, R6, c[0x0][0x3d8], RZ ;  /* 0x0000f60006067a24 */ /* 0x000fe200078e02ff */
[----:B------:R-:W-:Y:S01]  /*e140*/  ISETP.GE.OR P3, PT, R9, R0, P1 ;  /* 0x000000000900720c */ /* 0x000fe20000f66670 */
[----:B------:R-:W3:Y:S01]  /*e150*/  SHFL.IDX PT, R13, R4, 0x2, 0x1c1f ;  /* 0x005c1f00040d7f89 */ /* 0x000ee200000e0000 */
[----:B------:R-:W-:-:S02]  /*e160*/  IMAD.SHL.U32 R9, R22, 0x8, RZ ;  /* 0x0000000816097824 */ /* 0x000fc400078e00ff */
[C---:B------:R-:W-:Y:S01]  /*e170*/  IMAD R19, R18.reuse, c[0x0][0x3dc], R6 ;  /* 0x0000f70012137a24 */ /* 0x040fe200078e0206 */
[----:B------:R4:W3:Y:S04]  /*e180*/  SHFL.IDX PT, R11, R4, 0x3, 0x1c1f ;  /* 0x007c1f00040b7f89 */ /* 0x0008e800000e0000 */
[----:B-1----:R-:W-:Y:S01]  /*e190*/  @!P4 ST.E [R16.64], R37 ;  /* 0x000000251000c985 */ /* 0x002fe2000c101908 */
[----:B--2---:R-:W-:Y:S01]  /*e1a0*/  IMAD.WIDE.U32 R6, R18, c[0x0][0x3d8], R2 ;  /* 0x0000f60012067a25 */ /* 0x004fe200078e0002 */
[----:B------:R-:W-:Y:S02]  /*e1b0*/  IADD3 R18, R5, 0x48, RZ ;  /* 0x0000004805127810 */ /* 0x000fe40007ffe0ff */
[----:B------:R-:W-:Y:S01]  /*e1c0*/  @!P3 ST.E [R14.64], R38 ;  /* 0x000000260e00b985 */ /* 0x000fe2000c101908 */
[----:B------:R-:W-:-:S02]  /*e1d0*/  IMAD.IADD R3, R7, 0x1, R19 ;  /* 0x0000000107037824 */ /* 0x000fc400078e0213 */
[----:B------:R-:W-:Y:S01]  /*e1e0*/  IMAD R2, R23, 0x80, R20 ;  /* 0x0000008017027824 */ /* 0x000fe200078e0214 */
[----:B----4-:R-:W-:Y:S02]  /*e1f0*/  IADD3 R4, R5, 0x40, RZ ;  /* 0x0000004005047810 */ /* 0x010fe40007ffe0ff */
[----:B------:R-:W-:Y:S02]  /*e200*/  LOP3.LUT R5, R21, 0x7ffffe00, R9, 0xf8, !PT ;  /* 0x7ffffe0015057812 */ /* 0x000fe400078ef809 */
[-C--:B------:R-:W-:Y:S02]  /*e210*/  ISETP.GE.OR P2, PT, R4, R0.reuse, P1 ;  /* 0x000000000400720c */ /* 0x080fe40000f46670 */
[----:B------:R-:W-:Y:S01]  /*e220*/  LEA R4, P0, R6, c[0x0][0x380], 0x1 ;  /* 0x0000e00006047a11 */ /* 0x000fe200078008ff */
[----:B------:R-:W-:Y:S01]  /*e230*/  IMAD.SHL.U32 R5, R5, 0x2, RZ ;  /* 0x0000000205057824 */ /* 0x000fe200078e00ff */
[-C--:B------:R-:W-:Y:S02]  /*e240*/  ISETP.GE.OR P1, PT, R18, R0.reuse, P1 ;  /* 0x000000001200720c */ /* 0x080fe40000f26670 */
[----:B------:R-:W-:Y:S01]  /*e250*/  LEA.HI.X R3, R6, c[0x0][0x384], R3, 0x1, P0 ;  /* 0x0000e10006037a11 */ /* 0x000fe200000f0c03 */
[----:B------:R-:W-:Y:S01]  /*e260*/  SHFL.IDX PT, R7, R4, 0x1, 0x181f ;  /* 0x00381f0004077f89 */ /* 0x000fe200000e0000 */
[----:B------:R-:W-:-:S02]  /*e270*/  ISETP.GE.OR P3, PT, R2, R0, P6 ;  /* 0x000000000200720c */ /* 0x000fc40003766670 */
[C---:B------:R-:W-:Y:S01]  /*e280*/  IADD3 R6, R2.reuse, 0x10, RZ ;  /* 0x0000001002067810 */ /* 0x040fe20007ffe0ff */
[----:B------:R-:W-:Y:S01]  /*e290*/  SHFL.IDX PT, R9, R3, RZ, 0x181f ;  /* 0x00181fff03097589 */ /* 0x000fe200000e0000 */
[C---:B------:R-:W-:Y:S02]  /*e2a0*/  IADD3 R32, R2.reuse, 0x40, RZ ;  /* 0x0000004002207810 */ /* 0x040fe40007ffe0ff */
[----:B------:R-:W-:Y:S01]  /*e2b0*/  IADD3 R54, R2, 0x60, RZ ;  /* 0x0000006002367810 */ /* 0x000fe20007ffe0ff */
[----:B---3--:R-:W-:Y:S01]  /*e2c0*/  @!P2 ST.E [R12.64], R39 ;  /* 0x000000270c00a985 */ /* 0x008fe2000c101908 */
[-C--:B------:R-:W-:Y:S02]  /*e2d0*/  ISETP.GE.OR P2, PT, R6, R0.reuse, P6 ;  /* 0x000000000600720c */ /* 0x080fe40003746670 */
[----:B------:R-:W-:Y:S01]  /*e2e0*/  IADD3 R6, R2, 0x20, RZ ;  /* 0x0000002002067810 */ /* 0x000fe20007ffe0ff */
[----:B------:R-:W1:Y:S04]  /*e2f0*/  SHFL.IDX PT, R12, R4, RZ, 0x181f ;  /* 0x00181fff040c7589 */ /* 0x000e6800000e0000 */
[----:B------:R2:W-:Y:S01]  /*e300*/  @!P1 ST.E [R10.64], R40 ;  /* 0x000000280a009985 */ /* 0x0005e2000c101908 */
[----:B------:R-:W-:-:S02]  /*e310*/  ISETP.GE.OR P1, PT, R6, R0, P6 ;  /* 0x000000000600720c */ /* 0x000fc40003726670 */
[----:B------:R-:W-:Y:S01]  /*e320*/  IADD3 R6, R2, 0x30, RZ ;  /* 0x0000003002067810 */ /* 0x000fe20007ffe0ff */
[----:B------:R-:W-:Y:S03]  /*e330*/  LDS.128 R24, [R5+0x80] ;  /* 0x0000800005187984 */ /* 0x000fe60000000c00 */
[----:B------:R-:W-:Y:S01]  /*e340*/  ISETP.GE.OR P0, PT, R6, R0, P6 ;  /* 0x000000000600720c */ /* 0x000fe20003706670 */
[----:B------:R-:W3:Y:S04]  /*e350*/  SHFL.IDX PT, R11, R3, 0x1, 0x181f ;  /* 0x00381f00030b7f89 */ /* 0x000ee800000e0000 */
[----:B------:R-:W4:Y:S04]  /*e360*/  SHFL.IDX PT, R14, R4, 0x2, 0x181f ;  /* 0x00581f00040e7f89 */ /* 0x000f2800000e0000 */
[----:B------:R-:W4:Y:S04]  /*e370*/  SHFL.IDX PT, R44, R3, 0x2, 0x181f ;  /* 0x00581f00032c7f89 */ /* 0x000f2800000e0000 */
[----:B------:R-:W4:Y:S01]  /*e380*/  SHFL.IDX PT, R15, R4, 0x3, 0x181f ;  /* 0x00781f00040f7f89 */ /* 0x000f2200000e0000 */
[----:B-1----:R-:W-:-:S03]  /*e390*/  @!P3 LEA R12, P5, R8, R12, 0x1 ;  /* 0x0000000c080cb211 */ /* 0x002fc600078a08ff */
[----:B------:R-:W-:Y:S01]  /*e3a0*/  LDS.128 R20, [R5+0x880] ;  /* 0x0008800005147984 */ /* 0x000fe20000000c00 */
[----:B------:R-:W-:Y:S02]  /*e3b0*/  @!P3 LEA.HI.X R13, R8, R9, R53, 0x1, P5 ;  /* 0x00000009080db211 */ /* 0x000fe400028f0c35 */
[----:B------:R-:W-:Y:S01]  /*e3c0*/  ISETP.GE.OR P5, PT, R32, R0, P6 ;  /* 0x000000002000720c */ /* 0x000fe200037a6670 */
[----:B------:R-:W-:Y:S01]  /*e3d0*/  LDS.128 R16, [R5+0x1080] ;  /* 0x0010800005107984 */ /* 0x000fe20000000c00 */
[----:B--2---:R-:W-:-:S03]  /*e3e0*/  @!P2 LEA R10, P4, R8, R7, 0x1 ;  /* 0x00000007080aa211 */ /* 0x004fc600078808ff */
[----:B------:R-:W1:Y:S01]  /*e3f0*/  SHFL.IDX PT, R45, R3, 0x3, 0x181f ;  /* 0x00781f00032d7f89 */ /* 0x000e6200000e0000 */
[----:B---3--:R-:W-:-:S03]  /*e400*/  @!P2 LEA.HI.X R11, R8, R11, R53, 0x1, P4 ;  /* 0x0000000b080ba211 */ /* 0x008fc600020f0c35 */
[----:B------:R-:W2:Y:S01]  /*e410*/  LDS.128 R28, [R5+0x1880] ;  /* 0x00188000051c7984 */ /* 0x000ea20000000c00 */
[----:B----4-:R-:W-:-:S03]  /*e420*/  @!P1 LEA R6, P4, R8, R14, 0x1 ;  /* 0x0000000e08069211 */ /* 0x010fc600078808ff */
[----:B------:R-:W-:Y:S01]  /*e430*/  LDS.128 R32, [R5+0x2080] ;  /* 0x0020800005207984 */ /* 0x000fe20000000c00 */
[--C-:B------:R-:W-:Y:S02]  /*e440*/  @!P1 LEA.HI.X R7, R8, R44, R53.reuse, 0x1, P4 ;  /* 0x0000002c08079211 */ /* 0x100fe400020f0c35 */
[----:B------:R-:W-:Y:S01]  /*e450*/  IADD3 R44, R2, 0x50, RZ ;  /* 0x00000050022c7810 */ /* 0x000fe20007ffe0ff */
[----:B------:R-:W-:Y:S01]  /*e460*/  LDS.128 R36, [R5+0x2880] ;  /* 0x0028800005247984 */ /* 0x000fe20000000c00 */
[----:B------:R-:W-:Y:S02]  /*e470*/  @!P0 LEA R14, P4, R8, R15, 0x1 ;  /* 0x0000000f080e8211 */ /* 0x000fe400078808ff */
[----:B------:R-:W-:Y:S01]  /*e480*/  IADD3 R2, R2, 0x70, RZ ;  /* 0x0000007002027810 */ /* 0x000fe20007ffe0ff */
[----:B------:R-:W-:Y:S04]  /*e490*/  LDS.128 R40, [R5+0x3080] ;  /* 0x0030800005287984 */ /* 0x000fe80000000c00 */
[----:B------:R-:W3:Y:S04]  /*e4a0*/  SHFL.IDX PT, R48, R4, 0x4, 0x181f ;  /* 0x00981f0004307f89 */ /* 0x000ee800000e0000 */
[----:B------:R-:W4:Y:S01]  /*e4b0*/  SHFL.IDX PT, R9, R4, 0x5, 0x181f ;  /* 0x00b81f0004097f89 */ /* 0x000f2200000e0000 */
[----:B-1----:R-:W-:-:S02]  /*e4c0*/  @!P0 LEA.HI.X R15, R8, R45, R53, 0x1, P4 ;  /* 0x0000002d080f8211 */ /* 0x002fc400020f0c35 */
[-C--:B------:R-:W-:Y:S01]  /*e4d0*/  ISETP.GE.OR P4, PT, R44, R0.reuse, P6 ;  /* 0x000000002c00720c */ /* 0x080fe20003786670 */
[----:B------:R-:W-:Y:S04]  /*e4e0*/  SHFL.IDX PT, R49, R4, 0x6, 0x181f ;  /* 0x00d81f0004317f89 */ /* 0x000fe800000e0000 */
[----:B------:R-:W1:Y:S04]  /*e4f0*/  SHFL.IDX PT, R52, R3, 0x4, 0x181f ;  /* 0x00981f0003347f89 */ /* 0x000e6800000e0000 */
[----:B------:R-:W1:Y:S04]  /*e500*/  SHFL.IDX PT, R51, R3, 0x5, 0x181f ;  /* 0x00b81f0003337f89 */ /* 0x000e6800000e0000 */
[----:B------:R-:W1:Y:S04]  /*e510*/  SHFL.IDX PT, R50, R3, 0x6, 0x181f ;  /* 0x00d81f0003327f89 */ /* 0x000e6800000e0000 */
[----:B------:R-:W1:Y:S04]  /*e520*/  LDS.128 R44, [R5+0x3880] ;  /* 0x00388000052c7984 */ /* 0x000e680000000c00 */
[----:B------:R3:W-:Y:S01]  /*e530*/  @!P3 ST.E.128 [R12.64], R24 ;  /* 0x000000180c00b985 */ /* 0x0007e2000c101d08 */
[----:B------:R-:W-:-:S02]  /*e540*/  ISETP.GE.OR P3, PT, R54, R0, P6 ;  /* 0x000000003600720c */ /* 0x000fc40003766670 */
[----:B------:R-:W-:Y:S01]  /*e550*/  ISETP.GE.OR P6, PT, R2, R0, P6 ;  /* 0x000000000200720c */ /* 0x000fe200037c6670 */
[----:B------:R4:W-:Y:S04]  /*e560*/  @!P2 ST.E.128 [R10.64], R20 ;  /* 0x000000140a00a985 */ /* 0x0009e8000c101d08 */
[----:B------:R1:W-:Y:S04]  /*e570*/  @!P1 ST.E.128 [R6.64], R16 ;  /* 0x0000001006009985 */ /* 0x0003e8000c101d08 */
[----:B--2---:R2:W-:Y:S04]  /*e580*/  @!P0 ST.E.128 [R14.64], R28 ;  /* 0x0000001c0e008985 */ /* 0x0045e8000c101d08 */
[----:B------:R-:W1:Y:S04]  /*e590*/  SHFL.IDX PT, R4, R4, 0x7, 0x181f ;  /* 0x00f81f0004047f89 */ /* 0x000e6800000e0000 */
[----:B------:R-:W2:Y:S01]  /*e5a0*/  SHFL.IDX PT, R3, R3, 0x7, 0x181f ;  /* 0x00f81f0003037f89 */ /* 0x000ea200000e0000 */
[----:B---3--:R-:W-:-:S02]  /*e5b0*/  @!P5 LEA R12, P2, R8, R48, 0x1 ;  /* 0x00000030080cd211 */ /* 0x008fc400078408ff */
[C---:B----4-:R-:W-:Y:S02]  /*e5c0*/  @!P4 LEA R10, P1, R8.reuse, R9, 0x1 ;  /* 0x00000009080ac211 */ /* 0x050fe400078208ff */
[C-C-:B-1----:R-:W-:Y:S02]  /*e5d0*/  @!P5 LEA.HI.X R13, R8.reuse, R52, R53.reuse, 0x1, P2 ;  /* 0x00000034080dd211 */ /* 0x142fe400010f0c35 */
[C---:B------:R-:W-:Y:S02]  /*e5e0*/  @!P3 LEA R6, P0, R8.reuse, R49, 0x1 ;  /* 0x000000310806b211 */ /* 0x040fe400078008ff */
[C-C-:B------:R-:W-:Y:S01]  /*e5f0*/  @!P4 LEA.HI.X R11, R8.reuse, R51, R53.reuse, 0x1, P1 ;  /* 0x00000033080bc211 */ /* 0x140fe200008f0c35 */
[----:B------:R1:W-:Y:S01]  /*e600*/  @!P5 ST.E.128 [R12.64], R32 ;  /* 0x000000200c00d985 */ /* 0x0003e2000c101d08 */
[----:B------:R-:W-:-:S03]  /*e610*/  @!P3 LEA.HI.X R7, R8, R50, R53, 0x1, P0 ;  /* 0x000000320807b211 */ /* 0x000fc600000f0c35 */
[----:B------:R1:W-:Y:S04]  /*e620*/  @!P4 ST.E.128 [R10.64], R36 ;  /* 0x000000240a00c985 */ /* 0x0003e8000c101d08 */
[----:B------:R1:W-:Y:S01]  /*e630*/  @!P3 ST.E.128 [R6.64], R40 ;  /* 0x000000280600b985 */ /* 0x0003e2000c101d08 */
[----:B------:R-:W-:Y:S05]  /*e640*/  @P6 EXIT ;  /* 0x000000000000694d */ /* 0x000fea0003800000 */
[----:B--2---:R-:W-:-:S04]  /*e650*/  LEA R2, P0, R8, R4, 0x1 ;  /* 0x0000000408027211 */ /* 0x004fc800078008ff */
[----:B------:R-:W-:-:S05]  /*e660*/  LEA.HI.X R3, R8, R3, R53, 0x1, P0 ;  /* 0x0000000308037211 */ /* 0x000fca00000f0c35 */
[----:B------:R-:W-:Y:S01]  /*e670*/  ST.E.128 [R2.64], R44 ;  /* 0x0000002c02007985 */ /* 0x000fe2000c101d08 */
[----:B------:R-:W-:Y:S05]  /*e680*/  EXIT ;  /* 0x000000000000794d */ /* 0x000fea0003800000 */
.L_x_34:
[----:B------:R-:W2:Y:S01]  /*e690*/  LDL R8, [R1+0x40] ;  /* 0x0000400001087983 */ /* 0x000ea20000100800 */
[----:B------:R-:W-:Y:S01]  /*e6a0*/  ISETP.NE.U32.AND P0, PT, RZ, c[0x0][0x508], PT ;  /* 0x00014200ff007a0c */ /* 0x000fe20003f05070 */
[----:B------:R-:W-:Y:S01]  /*e6b0*/  IMAD.MOV.U32 R2, RZ, RZ, 0x4 ;  /* 0x00000004ff027424 */ /* 0x000fe200078e00ff */
[----:B------:R-:W-:Y:S02]  /*e6c0*/  ISETP.NE.U32.AND P1, PT, RZ, c[0x0][0x500], PT ;  /* 0x00014000ff007a0c */ /* 0x000fe40003f25070 */
[----:B------:R-:W-:Y:S02]  /*e6d0*/  ISETP.NE.AND.EX P0, PT, RZ, c[0x0][0x50c], PT, P0 ;  /* 0x00014300ff007a0c */ /* 0x000fe40003f05300 */
[----:B------:R-:W-:Y:S01]  /*e6e0*/  ISETP.NE.AND.EX P1, PT, RZ, c[0x0][0x504], PT, P1 ;  /* 0x00014100ff007a0c */ /* 0x000fe20003f25310 */
[----:B------:R-:W-:Y:S02]  /*e6f0*/  IMAD.MOV.U32 R18, RZ, RZ, c[0x0][0x388] ;  /* 0x0000e200ff127624 */ /* 0x000fe400078e00ff */
[----:B--2---:R-:W-:-:S08]  /*e700*/  IMAD.WIDE R6, R8, R2, c[0x0][0x500] ;  /* 0x0001400008067625 */ /* 0x004fd000078e0202 */
[----:B------:R-:W-:Y:S02]  /*e710*/  @P0 IMAD.WIDE R2, R8, R2, c[0x0][0x508] ;  /* 0x0001420008020625 */ /* 0x000fe400078e0202 */
[----:B------:R-:W2:Y:S04]  /*e720*/  @P1 LDG.E R0, [R6.64] ;  /* 0x0000000806001981 */ /* 0x000ea8000c1e1900 */
[----:B------:R1:W5:Y:S01]  /*e730*/  @P0 LDG.E R18, [R2.64] ;  /* 0x0000000802120981 */ /* 0x000362000c1e1900 */
[----:B------:R-:W-:Y:S02]  /*e740*/  CS2R R4, SRZ ;  /* 0x0000000000047805 */ /* 0x000fe4000001ff00 */
[--C-:B--2---:R-:W-:Y:S01]  /*e750*/  @P1 SHF.R.S32.HI R5, RZ, 0x1f, R0.reuse ;  /* 0x0000001fff051819 */ /* 0x104fe20000011400 */
[----:B------:R-:W-:Y:S01]  /*e760*/  @P1 IMAD.MOV.U32 R4, RZ, RZ, R0 ;  /* 0x000000ffff041224 */ /* 0x000fe200078e0000 */
[----:B------:R-:W-:Y:S05]  /*e770*/  @P0 BRA `(.L_x_36) ;  /* 0x0000004000000947 */ /* 0x000fea0003800000 */
[----:B-1----:R-:W-:Y:S05]  /*e780*/  @!P1 BRA `(.L_x_36) ;  /* 0x0000003000009947 */ /* 0x002fea0003800000 */
[----:B------:R1:W2:Y:S04]  /*e790*/  LDG.E R0, [R6.64] ;  /* 0x0000000806007981 */ /* 0x0002a8000c1e1900 */
[----:B-1----:R-:W2:Y:S02]  /*e7a0*/  LDG.E R6, [R6.64+0x4] ;  /* 0x0000040806067981 */ /* 0x002ea4000c1e1900 */
[----:B--2--5:R-:W-:-:S02]  /*e7b0*/  IADD3 R18, -R0, R6, RZ ;  /* 0x0000000600127210 */ /* 0x024fc40007ffe1ff */
.L_x_36:
[----:B-1----:R-:W1:Y:S01]  /*e7c0*/  S2R R12, SR_TID.X ;  /* 0x00000000000c7919 */ /* 0x002e620000002100 */
[----:B------:R-:W-:Y:S01]  /*e7d0*/  SHF.R.S32.HI R0, RZ, 0x1f, R8 ;  /* 0x0000001fff007819 */ /* 0x000fe20000011408 */
[----:B------:R-:W-:Y:S01]  /*e7e0*/  BSSY B0, `(.L_x_37) ;  /* 0x0000028000007945 */ /* 0x000fe20003800000 */
[----:B------:R-:W-:-:S02]  /*e7f0*/  SEL R10, R8, RZ, !P1 ;  /* 0x000000ff080a7207 */ /* 0x000fc40004800000 */
[----:B------:R-:W-:Y:S02]  /*e800*/  SEL R11, R0, RZ, !P1 ;  /* 0x000000ff000b7207 */ /* 0x000fe40004800000 */
[----:B-1----:R-:W-:-:S13]  /*e810*/  ISETP.GE.AND P0, PT, R12, 0x80, PT ;  /* 0x000000800c00780c */ /* 0x002fda0003f06270 */
[----:B------:R-:W-:Y:S05]  /*e820*/  @P0 BRA `(.L_x_38) ;  /* 0x0000023000000947 */ /* 0x000fea0003800000 */
[----:B------:R-:W1:Y:S01]  /*e830*/  S2R R9, SR_CTAID.X ;  /* 0x0000000000097919 */ /* 0x000e620000002500 */
[----:B-----5:R-:W-:Y:S01]  /*e840*/  IMAD R0, R18, c[0x0][0x4e8], RZ ;  /* 0x00013a0012007a24 */ /* 0x020fe200078e02ff */
[----:B-1----:R-:W-:-:S04]  /*e850*/  LEA R9, R9, R12, 0x7 ;  /* 0x0000000c09097211 */ /* 0x002fc800078e38ff */
[----:B------:R-:W-:-:S13]  /*e860*/  ISETP.GE.AND P0, PT, R9, R0, PT ;  /* 0x000000000900720c */ /* 0x000fda0003f06270 */
[----:B------:R-:W-:Y:S05]  /*e870*/  @P0 BRA `(.L_x_38) ;  /* 0x000001e000000947 */ /* 0x000fea0003800000 */
[----:B------:R-:W1:Y:S01]  /*e880*/  S2R R8, SR_CTAID.Y ;  /* 0x0000000000087919 */ /* 0x000e620000002600 */
[----:B------:R-:W-:Y:S01]  /*e890*/  MOV R0, c[0x0][0x4e8] ;  /* 0x00013a0000007a02 */ /* 0x000fe20000000f00 */
[----:B------:R-:W-:Y:S01]  /*e8a0*/  IMAD.MOV.U32 R3, RZ, RZ, R5 ;  /* 0x000000ffff037224 */ /* 0x000fe200078e0005 */
[----:B------:R-:W-:Y:S02]  /*e8b0*/  MOV R2, R4 ;  /* 0x0000000400027202 */ /* 0x000fe40000000f00 */
[----:B------:R-:W-:-:S13]  /*e8c0*/  ISETP.NE.AND P0, PT, R0, 0x1, PT ;  /* 0x000000010000780c */ /* 0x000fda0003f05270 */
[----:B------:R-:W-:Y:S01]  /*e8d0*/  @P0 IMAD.HI.U32 R7, R9, c[0x0][0x4ec], RZ ;  /* 0x00013b0009070a27 */ /* 0x000fe200078e00ff */
[----:B-1----:R-:W-:-:S03]  /*e8e0*/  SHF.R.S32.HI R0, RZ, 0x1f, R8 ;  /* 0x0000001fff007819 */ /* 0x002fc60000011408 */
[----:B------:R-:W-:-:S04]  /*e8f0*/  IMAD.WIDE.U32 R2, R8, c[0x0][0x490], R2 ;  /* 0x0001240008027a25 */ /* 0x000fc800078e0002 */
[----:B------:R-:W-:Y:S02]  /*e900*/  IMAD R6, R0, c[0x0][0x490], RZ ;  /* 0x0001240000067a24 */ /* 0x000fe400078e02ff */
[----:B------:R-:W-:Y:S01]  /*e910*/  IMAD.MOV.U32 R0, RZ, RZ, R9 ;  /* 0x000000ffff007224 */ /* 0x000fe200078e0009 */
[----:B------:R-:W-:Y:S01]  /*e920*/  @P0 SHF.R.U32.HI R0, RZ, c[0x0][0x4f0], R7 ;  /* 0x00013c00ff000a19 */ /* 0x000fe20000011607 */
[----:B------:R-:W-:Y:S02]  /*e930*/  IMAD R6, R8, c[0x0][0x494], R6 ;  /* 0x0001250008067a24 */ /* 0x000fe400078e0206 */
[----:B------:R-:W-:Y:S01]  /*e940*/  IMAD R8, R11, c[0x0][0x498], RZ ;  /* 0x000126000b087a24 */ /* 0x000fe200078e02ff */
[----:B------:R-:W-:Y:S01]  /*e950*/  IADD3 R7, -R0, RZ, RZ ;  /* 0x000000ff00077210 */ /* 0x000fe20007ffe1ff */
[----:B------:R-:W-:Y:S02]  /*e960*/  IMAD.IADD R3, R6, 0x1, R3 ;  /* 0x0000000106037824 */ /* 0x000fe400078e0203 */
[----:B------:R-:W-:-:S02]  /*e970*/  IMAD R8, R10, c[0x0][0x49c], R8 ;  /* 0x000127000a087a24 */ /* 0x000fc400078e0208 */
[----:B------:R-:W-:Y:S01]  /*e980*/  IMAD R6, R7, c[0x0][0x4e8], R9 ;  /* 0x00013a0007067a24 */ /* 0x000fe200078e0209 */
[----:B------:R-:W-:Y:S01]  /*e990*/  SHF.R.S32.HI R9, RZ, 0x1f, R0 ;  /* 0x0000001fff097819 */ /* 0x000fe20000011400 */
[----:B------:R-:W-:-:S03]  /*e9a0*/  IMAD.WIDE.U32 R2, R10, c[0x0][0x498], R2 ;  /* 0x000126000a027a25 */ /* 0x000fc600078e0002 */
[----:B------:R-:W-:Y:S02]  /*e9b0*/  SHF.R.S32.HI R7, RZ, 0x1f, R6 ;  /* 0x0000001fff077819 */ /* 0x000fe40000011406 */
[----:B------:R-:W-:-:S03]  /*e9c0*/  IADD3 R2, P0, R0, R2, RZ ;  /* 0x0000000200027210 */ /* 0x000fc60007f1e0ff */
[----:B------:R-:W-:Y:S01]  /*e9d0*/  IMAD R0, R7, c[0x0][0x488], RZ ;  /* 0x0001220007007a24 */ /* 0x000fe200078e02ff */
[----:B------:R-:W-:-:S03]  /*e9e0*/  IADD3.X R3, R9, R3, R8, P0, !PT ;  /* 0x0000000309037210 */ /* 0x000fc600007fe408 */
[C---:B------:R-:W-:Y:S02]  /*e9f0*/  IMAD R0, R6.reuse, c[0x0][0x48c], R0 ;  /* 0x0001230006007a24 */ /* 0x040fe400078e0200 */
[----:B------:R-:W-:-:S05]  /*ea00*/  IMAD.WIDE.U32 R2, R6, c[0x0][0x488], R2 ;  /* 0x0001220006027a25 */ /* 0x000fca00078e0002 */
[----:B------:R-:W-:Y:S02]  /*ea10*/  IADD3 R0, R3, R0, RZ ;  /* 0x0000000003007210 */ /* 0x000fe40007ffe0ff */
[----:B------:R-:W-:-:S04]  /*ea20*/  LEA R6, P0, R2, c[0x0][0x450], 0x2 ;  /* 0x0001140002067a11 */ /* 0x000fc800078010ff */
[----:B------:R-:W-:Y:S02]  /*ea30*/  LEA.HI.X R7, R2, c[0x0][0x454], R0, 0x2, P0 ;  /* 0x0001150002077a11 */ /* 0x000fe400000f1400 */
[----:B------:R-:W-:-:S05]  /*ea40*/  MOV R0, 0xff800000 ;  /* 0xff80000000007802 */ /* 0x000fca0000000f00 */
[----:B------:R1:W-:Y:S02]  /*ea50*/  STG.E [R6.64], R0 ;  /* 0x0000000006007986 */ /* 0x0003e4000c101908 */
.L_x_38:
[----:B------:R-:W-:Y:S05]  /*ea60*/  BSYNC B0 ;  /* 0x0000000000007941 */ /* 0x000fea0003800000 */
.L_x_37:
[----:B-1----:R-:W1:Y:S01]  /*ea70*/  S2R R6, SR_CTAID.Y ;  /* 0x0000000000067919 */ /* 0x002e620000002600 */
[----:B------:R-:W-:Y:S01]  /*ea80*/  IMAD R0, R5, c[0x0][0x3a0], RZ ;  /* 0x0000e80005007a24 */ /* 0x000fe200078e02ff */
[----:B------:R-:W-:Y:S01]  /*ea90*/  SHF.R.S32.HI R5, RZ, 0x1f, R12 ;  /* 0x0000001fff057819 */ /* 0x000fe2000001140c */
[C---:B------:R-:W-:Y:S01]  /*eaa0*/  IMAD.WIDE.U32 R2, R4.reuse, c[0x0][0x3a0], RZ ;  /* 0x0000e80004027a25 */ /* 0x040fe200078e00ff */
[----:B------:R-:W2:Y:S02]  /*eab0*/  S2R R13, SR_CTAID.X ;  /* 0x00000000000d7919 */ /* 0x000ea40000002500 */
[----:B------:R-:W-:Y:S01]  /*eac0*/  LEA.HI R5, R5, R12, RZ, 0x3 ;  /* 0x0000000c05057211 */ /* 0x000fe200078f18ff */
[----:B------:R-:W-:Y:S02]  /*ead0*/  IMAD R0, R4, c[0x0][0x3a4], R0 ;  /* 0x0000e90004007a24 */ /* 0x000fe400078e0200 */
[----:B------:R-:W-:Y:S01]  /*eae0*/  IMAD.MOV.U32 R8, RZ, RZ, c[0x0][0x4e8] ;  /* 0x00013a00ff087624 */ /* 0x000fe200078e00ff */
[----:B------:R-:W-:Y:S01]  /*eaf0*/  LOP3.LUT R4, R5, 0xfffffff8, RZ, 0xc0, !PT ;  /* 0xfffffff805047812 */ /* 0x000fe200078ec0ff */
[----:B------:R-:W-:Y:S01]  /*eb00*/  IMAD.IADD R3, R3, 0x1, R0 ;  /* 0x0000000103037824 */ /* 0x000fe200078e0200 */
[----:B------:R-:W-:Y:S01]  /*eb10*/  SHF.R.S32.HI R9, RZ, 0x3, R5 ;  /* 0x00000003ff097819 */ /* 0x000fe20000011405 */
[----:B-----5:R-:W-:Y:S01]  /*eb20*/  IMAD R18, R18, c[0x0][0x4e8], RZ ;  /* 0x00013a0012127a24 */ /* 0x020fe200078e02ff */
[----:B------:R-:W-:Y:S01]  /*eb30*/  ISETP.NE.AND P0, PT, R8, 0x1, PT ;  /* 0x000000010800780c */ /* 0x000fe20003f05270 */
[----:B------:R-:W-:-:S04]  /*eb40*/  IMAD.IADD R8, R12, 0x1, -R4 ;  /* 0x000000010c087824 */ /* 0x000fc800078e0a04 */
[----:B------:R-:W-:Y:S01]  /*eb50*/  IMAD R4, R8, 0x10, R9 ;  /* 0x0000001008047824 */ /* 0x000fe200078e0209 */
[----:B-1----:R-:W-:Y:S01]  /*eb60*/  SHF.R.S32.HI R7, RZ, 0x1f, R6 ;  /* 0x0000001fff077819 */ /* 0x002fe20000011406 */
[----:B------:R-:W-:-:S04]  /*eb70*/  IMAD.WIDE.U32 R2, R6, c[0x0][0x3e8], R2 ;  /* 0x0000fa0006027a25 */ /* 0x000fc800078e0002 */
[----:B------:R-:W-:Y:S02]  /*eb80*/  IMAD R0, R7, c[0x0][0x3e8], RZ ;  /* 0x0000fa0007007a24 */ /* 0x000fe400078e02ff */
[----:B--2---:R-:W-:Y:S02]  /*eb90*/  IMAD R4, R13, 0x80, R4 ;  /* 0x000000800d047824 */ /* 0x004fe400078e0204 */
[----:B------:R-:W-:Y:S02]  /*eba0*/  IMAD R0, R6, c[0x0][0x3ec], R0 ;  /* 0x0000fb0006007a24 */ /* 0x000fe400078e0200 */
[----:B------:R-:W-:-:S04]  /*ebb0*/  @P0 IMAD.HI.U32 R5, R4, c[0x0][0x4ec], RZ ;  /* 0x00013b0004050a27 */ /* 0x000fc800078e00ff */
[----:B------:R-:W-:Y:S02]  /*ebc0*/  IMAD.IADD R3, R0, 0x1, R3 ;  /* 0x0000000100037824 */ /* 0x000fe400078e0203 */
[----:B------:R-:W-:Y:S01]  /*ebd0*/  IMAD.MOV.U32 R0, RZ, RZ, R4 ;  /* 0x000000ffff007224 */ /* 0x000fe200078e0004 */
[----:B------:R-:W-:Y:S01]  /*ebe0*/  @P0 SHF.R.U32.HI R0, RZ, c[0x0][0x4f0], R5 ;  /* 0x00013c00ff000a19 */ /* 0x000fe20000011605 */
[----:B------:R-:W-:Y:S02]  /*ebf0*/  IMAD R6, R11, c[0x0][0x3f0], RZ ;  /* 0x0000fc000b067a24 */ /* 0x000fe400078e02ff */
[----:B------:R-:W-:-:S04]  /*ec00*/  IMAD.WIDE.U32 R2, R10, c[0x0][0x3f0], R2 ;  /* 0x0000fc000a027a25 */ /* 0x000fc800078e0002 */
[----:B------:R-:W-:Y:S01]  /*ec10*/  IMAD R7, R10, c[0x0][0x3f4], R6 ;  /* 0x0000fd000a077a24 */ /* 0x000fe200078e0206 */
[--C-:B------:R-:W-:Y:S01]  /*ec20*/  SHF.R.S32.HI R6, RZ, 0x1f, R0.reuse ;  /* 0x0000001fff067819 */ /* 0x100fe20000011400 */
[----:B------:R-:W-:Y:S02]  /*ec30*/  IMAD.MOV R5, RZ, RZ, -R0 ;  /* 0x000000ffff057224 */ /* 0x000fe400078e0a00 */
[----:B------:R-:W-:Y:S02]  /*ec40*/  IMAD.IADD R3, R3, 0x1, R7 ;  /* 0x0000000103037824 */ /* 0x000fe400078e0207 */
[----:B------:R-:W-:Y:S02]  /*ec50*/  IMAD R5, R5, c[0x0][0x4e8], R4 ;  /* 0x00013a0005057a24 */ /* 0x000fe400078e0204 */
[----:B------:R-:W-:Y:S02]  /*ec60*/  IMAD R6, R6, c[0x0][0x3e0], RZ ;  /* 0x0000f80006067a24 */ /* 0x000fe400078e02ff */
[----:B------:R-:W-:Y:S01]  /*ec70*/  IMAD.WIDE.U32 R2, R0, c[0x0][0x3e0], R2 ;  /* 0x0000f80000027a25 */ /* 0x000fe200078e0002 */
[----:B------:R-:W-:-:S03]  /*ec80*/  SHF.R.S32.HI R4, RZ, 0x1f, R5 ;  /* 0x0000001fff047819 */ /* 0x000fc60000011405 */
[----:B------:R-:W-:-:S04]  /*ec90*/  IMAD R0, R0, c[0x0][0x3e4], R6 ;  /* 0x0000f90000007a24 */ /* 0x000fc800078e0206 */
[----:B------:R-:W-:Y:S02]  /*eca0*/  IMAD.IADD R3, R3, 0x1, R0 ;  /* 0x0000000103037824 */ /* 0x000fe400078e0200 */
[----:B------:R-:W-:Y:S02]  /*ecb0*/  IMAD R0, R4, c[0x0][0x3d8], RZ ;  /* 0x0000f60004007a24 */ /* 0x000fe400078e02ff */
[----:B------:R-:W-:-:S04]  /*ecc0*/  IMAD.WIDE.U32 R2, R5, c[0x0][0x3d8], R2 ;  /* 0x0000f60005027a25 */ /* 0x000fc800078e0002 */
[----:B------:R-:W-:Y:S01]  /*ecd0*/  IMAD R0, R5, c[0x0][0x3dc], R0 ;  /* 0x0000f70005007a24 */ /* 0x000fe200078e0200 */
[----:B------:R-:W-:-:S03]  /*ece0*/  LEA R4, P0, R2, c[0x0][0x380], 0x1 ;  /* 0x0000e00002047a11 */ /* 0x000fc600078008ff */
[----:B------:R-:W-:Y:S02]  /*ecf0*/  IMAD.IADD R3, R3, 0x1, R0 ;  /* 0x0000000103037824 */ /* 0x000fe400078e0200 */
[----:B------:R-:W1:Y:S01]  /*ed00*/  SHFL.IDX PT, R6, R4, RZ, 0x181f ;  /* 0x00181fff04067589 */ /* 0x000e6200000e0000 */
[----:B------:R-:W-:Y:S02]  /*ed10*/  IMAD.SHL.U32 R0, R8, 0x8, RZ ;  /* 0x0000000808007824 */ /* 0x000fe400078e00ff */
[----:B------:R-:W-:Y:S01]  /*ed20*/  LEA.HI.X R3, R2, c[0x0][0x384], R3, 0x1, P0 ;  /* 0x0000e10002037a11 */ /* 0x000fe200000f0c03 */
[----:B------:R-:W-:Y:S01]  /*ed30*/  IMAD R2, R13, 0x80, R9 ;  /* 0x000000800d027824 */ /* 0x000fe200078e0209 */
[----:B------:R-:W-:Y:S01]  /*ed40*/  SHFL.IDX PT, R5, R4, 0x1, 0x181f ;  /* 0x00381f0004057f89 */ /* 0x000fe200000e0000 */
[----:B------:R-:W-:Y:S02]  /*ed50*/  ISETP.GE.AND P0, PT, R0, c[0x0][0x3c8], PT ;  /* 0x0000f20000007a0c */ /* 0x000fe40003f06270 */
[----:B------:R-:W-:Y:S01]  /*ed60*/  SHF.R.S32.HI R19, RZ, 0x1f, R0 ;  /* 0x0000001fff137819 */ /* 0x000fe20000011400 */
[----:B------:R-:W2:Y:S01]  /*ed70*/  SHFL.IDX PT, R7, R3, RZ, 0x181f ;  /* 0x00181fff03077589 */ /* 0x000ea200000e0000 */
[----:B------:R-:W-:-:S02]  /*ed80*/  ISETP.GE.OR P2, PT, R2, R18, P0 ;  /* 0x000000120200720c */ /* 0x000fc40000746670 */
[C---:B------:R-:W-:Y:S01]  /*ed90*/  IADD3 R8, R2.reuse, 0x10, RZ ;  /* 0x0000001002087810 */ /* 0x040fe20007ffe0ff */
[----:B------:R-:W3:Y:S01]  /*eda0*/  SHFL.IDX PT, R9, R3, 0x1, 0x181f ;  /* 0x00381f0003097f89 */ /* 0x000ee200000e0000 */
[----:B------:R-:W-:Y:S02]  /*edb0*/  IADD3 R14, R2, 0x20, RZ ;  /* 0x00000020020e7810 */ /* 0x000fe40007ffe0ff */
[-C--:B------:R-:W-:Y:S01]  /*edc0*/  ISETP.GE.OR P4, PT, R8, R18.reuse, P0 ;  /* 0x000000120800720c */ /* 0x080fe20000786670 */
[----:B------:R-:W-:Y:S01]  /*edd0*/  SHFL.IDX PT, R12, R3, 0x2, 0x181f ;  /* 0x00581f00030c7f89 */ /* 0x000fe200000e0000 */
[C---:B------:R-:W-:Y:S02]  /*ede0*/  IADD3 R10, R2.reuse, 0x40, RZ ;  /* 0x00000040020a7810 */ /* 0x040fe40007ffe0ff */
[----:B------:R-:W-:Y:S01]  /*edf0*/  IADD3 R13, R2, 0x30, RZ ;  /* 0x00000030020d7810 */ /* 0x000fe20007ffe0ff */
[----:B------:R-:W4:Y:S01]  /*ee00*/  SHFL.IDX PT, R8, R4, 0x2, 0x181f ;  /* 0x00581f0004087f89 */ /* 0x000f2200000e0000 */
[----:B------:R-:W-:-:S02]  /*ee10*/  ISETP.GE.OR P3, PT, R14, R18, P0 ;  /* 0x000000120e00720c */ /* 0x000fc40000766670 */
[----:B-1----:R-:W-:Y:S01]  /*ee20*/  @!P2 LEA R6, P1, R0, R6, 0x1 ;  /* 0x000000060006a211 */ /* 0x002fe200078208ff */
[----:B------:R-:W-:Y:S01]  /*ee30*/  SHFL.IDX PT, R11, R4, 0x3, 0x181f ;  /* 0x00781f00040b7f89 */ /* 0x000fe200000e0000 */
[----:B------:R-:W-:-:S03]  /*ee40*/  ISETP.GE.OR P6, PT, R10, R18, P0 ;  /* 0x000000120a00720c */ /* 0x000fc600007c6670 */
[----:B------:R-:W-:Y:S01]  /*ee50*/  SHFL.IDX PT, R14, R3, 0x3, 0x181f ;  /* 0x00781f00030e7f89 */ /* 0x000fe200000e0000 */
[----:B--2---:R-:W-:-:S03]  /*ee60*/  @!P2 LEA.HI.X R7, R0, R7, R19, 0x1, P1 ;  /* 0x000000070007a211 */ /* 0x004fc600008f0c13 */
[----:B------:R-:W1:Y:S01]  /*ee70*/  SHFL.IDX PT, R10, R4, 0x4, 0x181f ;  /* 0x00981f00040a7f89 */ /* 0x000e6200000e0000 */
[----:B------:R-:W-:-:S03]  /*ee80*/  ISETP.GE.OR P1, PT, R13, R18, P0 ;  /* 0x000000120d00720c */ /* 0x000fc60000726670 */
[----:B------:R2:W-:Y:S04]  /*ee90*/  @!P2 ST.E.128 [R6.64], RZ ;  /* 0x000000ff0600a985 */ /* 0x0005e8000c101d08 */
[----:B------:R-:W-:Y:S04]  /*eea0*/  SHFL.IDX PT, R13, R4, 0x5, 0x181f ;  /* 0x00b81f00040d7f89 */ /* 0x000fe800000e0000 */
[----:B------:R-:W1:Y:S04]  /*eeb0*/  SHFL.IDX PT, R17, R3, 0x4, 0x181f ;  /* 0x00981f0003117f89 */ /* 0x000e6800000e0000 */
[----:B------:R-:W1:Y:S04]  /*eec0*/  SHFL.IDX PT, R16, R3, 0x5, 0x181f ;  /* 0x00b81f0003107f89 */ /* 0x000e6800000e0000 */
[----:B------:R-:W-:Y:S04]  /*eed0*/  SHFL.IDX PT, R15, R3, 0x6, 0x181f ;  /* 0x00d81f00030f7f89 */ /* 0x000fe800000e0000 */
[----:B------:R-:W-:Y:S01]  /*eee0*/  SHFL.IDX PT, R3, R3, 0x7, 0x181f ;  /* 0x00f81f0003037f89 */ /* 0x000fe200000e0000 */
[----:B--2---:R-:W-:-:S02]  /*eef0*/  @!P4 LEA R6, P2, R0, R5, 0x1 ;  /* 0x000000050006c211 */ /* 0x004fc400078408ff */
[----:B------:R-:W-:Y:S01]  /*ef00*/  IADD3 R7, R2, 0x50, RZ ;  /* 0x0000005002077810 */ /* 0x000fe20007ffe0ff */
[----:B------:R-:W2:Y:S03]  /*ef10*/  SHFL.IDX PT, R5, R4, 0x6, 0x181f ;  /* 0x00d81f0004057f89 */ /* 0x000ea600000e0000 */
[----:B------:R-:W-:Y:S01]  /*ef20*/  ISETP.GE.OR P5, PT, R7, R18, P0 ;  /* 0x000000120700720c */ /* 0x000fe200007a6670 */
[----:B------:R-:W2:Y:S01]  /*ef30*/  SHFL.IDX PT, R4, R4, 0x7, 0x181f ;  /* 0x00f81f0004047f89 */ /* 0x000ea200000e0000 */
[----:B---3--:R-:W-:Y:S02]  /*ef40*/  @!P4 LEA.HI.X R7, R0, R9, R19, 0x1, P2 ;  /* 0x000000090007c211 */ /* 0x008fe400010f0c13 */
[----:B------:R-:W-:Y:S02]  /*ef50*/  IADD3 R9, R2, 0x60, RZ ;  /* 0x0000006002097810 */ /* 0x000fe40007ffe0ff */
[----:B----4-:R-:W-:Y:S01]  /*ef60*/  @!P3 LEA R8, P2, R0, R8, 0x1 ;  /* 0x000000080008b211 */ /* 0x010fe200078408ff */
[----:B------:R3:W-:Y:S01]  /*ef70*/  @!P4 ST.E.128 [R6.64], RZ ;  /* 0x000000ff0600c985 */ /* 0x0007e2000c101d08 */
[----:B------:R-:W-:-:S02]  /*ef80*/  ISETP.GE.OR P4, PT, R9, R18, P0 ;  /* 0x000000120900720c */ /* 0x000fc40000786670 */
[----:B------:R-:W-:Y:S02]  /*ef90*/  @!P3 LEA.HI.X R9, R0, R12, R19, 0x1, P2 ;  /* 0x0000000c0009b211 */ /* 0x000fe400010f0c13 */
[----:B------:R-:W-:-:S03]  /*efa0*/  IADD3 R2, R2, 0x70, RZ ;  /* 0x0000007002027810 */ /* 0x000fc60007ffe0ff */
[----:B------:R4:W-:Y:S01]  /*efb0*/  @!P3 ST.E.128 [R8.64], RZ ;  /* 0x000000ff0800b985 */ /* 0x0009e2000c101d08 */
[----:B------:R-:W-:Y:S02]  /*efc0*/  ISETP.GE.OR P0, PT, R2, R18, P0 ;  /* 0x000000120200720c */ /* 0x000fe40000706670 */
[C---:B-1----:R-:W-:Y:S02]  /*efd0*/  @!P6 LEA R10, P3, R0.reuse, R10, 0x1 ;  /* 0x0000000a000ae211 */ /* 0x042fe400078608ff */
[C---:B---3--:R-:W-:Y:S02]  /*efe0*/  @!P1 LEA R6, P2, R0.reuse, R11, 0x1 ;  /* 0x0000000b00069211 */ /* 0x048fe400078408ff */
[C-C-:B------:R-:W-:Y:S02]  /*eff0*/  @!P6 LEA.HI.X R11, R0.reuse, R17, R19.reuse, 0x1, P3 ;  /* 0x00000011000be211 */ /* 0x140fe400018f0c13 */
[C---:B------:R-:W-:Y:S02]  /*f000*/  @!P1 LEA.HI.X R7, R0.reuse, R14, R19, 0x1, P2 ;  /* 0x0000000e00079211 */ /* 0x040fe400010f0c13 */
[----:B----4-:R-:W-:-:S03]  /*f010*/  @!P5 LEA R8, P2, R0, R13, 0x1 ;  /* 0x0000000d0008d211 */ /* 0x010fc600078408ff */
[----:B------:R2:W-:Y:S01]  /*f020*/  @!P1 ST.E.128 [R6.64], RZ ;  /* 0x000000ff06009985 */ /* 0x0005e2000c101d08 */
[----:B------:R-:W-:-:S03]  /*f030*/  @!P5 LEA.HI.X R9, R0, R16, R19, 0x1, P2 ;  /* 0x000000100009d211 */ /* 0x000fc600010f0c13 */
[----:B------:R1:W-:Y:S04]  /*f040*/  @!P6 ST.E.128 [R10.64], RZ ;  /* 0x000000ff0a00e985 */ /* 0x0003e8000c101d08 */
[----:B------:R1:W-:Y:S01]  /*f050*/  @!P5 ST.E.128 [R8.64], RZ ;  /* 0x000000ff0800d985 */ /* 0x0003e2000c101d08 */
[----:B--2---:R-:W-:-:S04]  /*f060*/  @!P4 LEA R6, P1, R0, R5, 0x1 ;  /* 0x000000050006c211 */ /* 0x004fc800078208ff */
[----:B------:R-:W-:-:S05]  /*f070*/  @!P4 LEA.HI.X R7, R0, R15, R19, 0x1, P1 ;  /* 0x0000000f0007c211 */ /* 0x000fca00008f0c13 */
[----:B------:R1:W-:Y:S01]  /*f080*/  @!P4 ST.E.128 [R6.64], RZ ;  /* 0x000000ff0600c985 */ /* 0x0003e2000c101d08 */
[----:B------:R-:W-:Y:S05]  /*f090*/  @P0 EXIT ;  /* 0x000000000000094d */ /* 0x000fea0003800000 */
[----:B------:R-:W-:-:S04]  /*f0a0*/  LEA R2, P0, R0, R4, 0x1 ;  /* 0x0000000400027211 */ /* 0x000fc800078008ff */
[----:B------:R-:W-:-:S05]  /*f0b0*/  LEA.HI.X R3, R0, R3, R19, 0x1, P0 ;  /* 0x0000000300037211 */ /* 0x000fca00000f0c13 */
[----:B------:R-:W-:Y:S01]  /*f0c0*/  ST.E.128 [R2.64], RZ ;  /* 0x000000ff02007985 */ /* 0x000fe2000c101d08 */
[----:B------:R-:W-:Y:S05]  /*f0d0*/  EXIT ;  /* 0x000000000000794d */ /* 0x000fea0003800000 */
.L_x_39:
        /* <DEDUP_REMOVED lines=10> */
.L_x_1471:


//--------------------- .text._ZN7cutlass13device_kernelIN5flash19enable_sm80_to_sm89INS1_16FlashAttnFwdSm80INS1_25CollectiveMainloopFwdSm80ILi4ELi1ELb0EN4cute5tupleIJNS5_1CILi128EEENS7_ILi112EEENS7_ILi64EEEEEELi64ENS_6half_tEfNS_4arch4Sm80ELb0ELb0ELb1ELb1ELb0ELb1ELb1ELb0EEENS1_21CollectiveEpilogueFwdINS6_IJS8_SA_S9_EEENS6_IJNS7_ILi1EEESI_SI_EEESC_SE_Li128ELb1ELb1ELb0ELb0EEENS1_19SingleTileSchedulerILb1ELb0ELb1ELi128EEEEEEEEEvNT_6ParamsE --------------------------
	.section	.text._ZN7cutlass13device_kernelIN5flash19enable_sm80_to_sm89INS1_16FlashAttnFwdSm80INS1_25CollectiveMainloopFwdSm80ILi4ELi1ELb0EN4cute5tupleIJNS5_1CILi128EEENS7_ILi112EEENS7_ILi64EEEEEELi64ENS_6half_tEfNS_4arch4Sm80ELb0ELb0ELb1ELb1ELb0ELb1ELb1ELb0EEENS1_21CollectiveEpilogueFwdINS6_IJS8_SA_S9_EEENS6_IJNS7_ILi1EEESI_SI_EEESC_SE_Li128ELb1ELb1ELb0ELb0EEENS1_19SingleTileSchedulerILb1ELb0ELb1ELi128EEEEEEEEEvNT_6ParamsE,"ax",@progbits
	.sectioninfo	@"SHI_REGISTERS=255"
	.align	128
.text._ZN7cutlass13device_kernelIN5flash19enable_sm80_to_sm89INS1_16FlashAttnFwdSm80INS1_25CollectiveMainloopFwdSm80ILi4ELi1ELb0EN4cute5tupleIJNS5_1CILi128EEENS7_ILi112EEENS7_ILi64EEEEEELi64ENS_6half_tEfNS_4arch4Sm80ELb0ELb0ELb1ELb1ELb0ELb1ELb1ELb0EEENS1_21CollectiveEpilogueFwdINS6_IJS8_SA_S9_EEENS6_IJNS7_ILi1EEESI_SI_EEESC_SE_Li128ELb1ELb1ELb0ELb0EEENS1_19SingleTileSchedulerILb1ELb0ELb1ELi128EEEEEEEEEvNT_6ParamsE:
        .type           _ZN7cutlass13device_kernelIN5flash19enable_sm80_to_sm89INS1_16FlashAttnFwdSm80INS1_25CollectiveMainloopFwdSm80ILi4ELi1ELb0EN4cute5tupleIJNS5_1CILi128EEENS7_ILi112EEENS7_ILi64EEEEEELi64ENS_6half_tEfNS_4arch4Sm80ELb0ELb0ELb1ELb1ELb0ELb1ELb1ELb0EEENS1_21CollectiveEpilogueFwdINS6_IJS8_SA_S9_EEENS6_IJNS7_ILi1EEESI_SI_EEESC_SE_Li128ELb1ELb1ELb0ELb0EEENS1_19SingleTileSchedulerILb1ELb0ELb1ELi128EEEEEEEEEvNT_6ParamsE,@function
        .size           _ZN7cutlass13device_kernelIN5flash19enable_sm80_to_sm89INS1_16FlashAttnFwdSm80INS1_25CollectiveMainloopFwdSm80ILi4ELi1ELb0EN4cute5tupleIJNS5_1CILi128EEENS7_ILi112EEENS7_ILi64EEEEEELi64ENS_6half_tEfNS_4arch4Sm80ELb0ELb0ELb1ELb1ELb0ELb1ELb1ELb0EEENS1_21CollectiveEpilogueFwdINS6_IJS8_SA_S9_EEENS6_IJNS7_ILi1EEESI_SI_EEESC_SE_Li128ELb1ELb1ELb0ELb0EEENS1_19SingleTileSchedulerILb1ELb0ELb1ELi128EEEEEEEEEvNT_6ParamsE,(.L_x_1472 - _ZN7cutlass13device_kernelIN5flash19enable_sm80_to_sm89INS1_16FlashAttnFwdSm80INS1_25CollectiveMainloopFwdSm80ILi4ELi1ELb0EN4cute5tupleIJNS5_1CILi128EEENS7_ILi112EEENS7_ILi64EEEEEELi64ENS_6half_tEfNS_4arch4Sm80ELb0ELb0ELb1ELb1ELb0ELb1ELb1ELb0EEENS1_21CollectiveEpilogueFwdINS6_IJS8_SA_S9_EEENS6_IJNS7_ILi1EEESI_SI_EEESC_SE_Li128ELb1ELb1ELb0ELb0EEENS1_19SingleTileSchedulerILb1ELb0ELb1ELi128EEEEEEEEEvNT_6ParamsE)
        .other          _ZN7cutlass13device_kernelIN5flash19enable_sm80_to_sm89INS1_16FlashAttnFwdSm80INS1_25CollectiveMainloopFwdSm80ILi4ELi1ELb0EN4cute5tupleIJNS5_1CILi128EEENS7_ILi112EEENS7_ILi64EEEEEELi64ENS_6half_tEfNS_4arch4Sm80ELb0ELb0ELb1ELb1ELb0ELb1ELb1ELb0EEENS1_21CollectiveEpilogueFwdINS6_IJS8_SA_S9_EEENS6_IJNS7_ILi1EEESI_SI_EEESC_SE_Li128ELb1ELb1ELb0ELb0EEENS1_19SingleTileSchedulerILb1ELb0ELb1ELi128EEEEEEEEEvNT_6ParamsE,@"STO_CUDA_ENTRY STV_DEFAULT"
_ZN7cutlass13device_kernelIN5flash19enable_sm80_to_sm89INS1_16FlashAttnFwdSm80INS1_25CollectiveMainloopFwdSm80ILi4ELi1ELb0EN4cute5tupleIJNS5_1CILi128EEENS7_ILi112EEENS7_ILi64EEEEEELi64ENS_6half_tEfNS_4arch4Sm80ELb0ELb0ELb1ELb1ELb0ELb1ELb1ELb0EEENS1_21CollectiveEpilogueFwdINS6_IJS8_SA_S9_EEENS6_IJNS7_ILi1EEESI_SI_EEESC_SE_Li128ELb1ELb1ELb0ELb0EEENS1_19SingleTileSchedulerILb1ELb0ELb1ELi128EEEEEEEEEvNT_6ParamsE:
        /* <DEDUP_REMOVED lines=17> */
.L_x_41:
        /* <DEDUP_REMOVED lines=8> */
.L_x_43:
[----:B------:R-:W-:-:S05]  /*0190*/  MOV R0, c[0x0][0x54c] ;  /* 0x0001530000007a02 */ /* 0x000fca0000000f00 */
.L_x_42:
[----:B-----5:R-:W-:Y:S01]  /*01a0*/  IMAD R0, R0, c[0x0][0x548], RZ ;  /* 0x0001520000007a24 */ /* 0x020fe200078e02ff */
[----:B-1----:R-:W-:-:S04]  /*01b0*/  SHF.L.U32 R2, R215, 0x7, RZ ;  /* 0x00000007d7027819 */ /* 0x002fc800000006ff */
[----:B------:R-:W-:-:S04]  /*01c0*/  ISETP.GE.AND P0, PT, R2, R0, PT ;  /* 0x000000000200720c */ /* 0x000fc80003f06270 */
[----:B------:R-:W-:-:S05]  /*01d0*/  SEL R0, R5, 0xffffffff, !P0 ;  /* 0xffffffff05007807 */ /* 0x000fca0004000000 */
[----:B------:R1:W-:Y:S01]  /*01e0*/  STL [R1+0x28], R0 ;  /* 0x0000280001007387 */ /* 0x0003e20000100800 */
[----:B------:R-:W-:Y:S05]  /*01f0*/  BRA `(.L_x_44) ;  /* 0x0000013000007947 */ /* 0x000fea0003800000 */
.L_x_40:
[----:B---3--:R-:W-:-:S04]  /*0200*/  ISETP.NE.U32.AND P0, PT, RZ, c[0x0][0x568], PT ;  /* 0x00015a00ff007a0c */ /* 0x008fc80003f05070 */
[----:B------:R-:W-:-:S13]  /*0210*/  ISETP.NE.AND.EX P0, PT, RZ, c[0x0][0x56c], PT, P0 ;  /* 0x00015b00ff007a0c */ /* 0x000fda0003f05300 */
[----:B------:R-:W-:Y:S05]  /*0220*/  @!P0 BRA `(.L_x_45) ;  /* 0x0000002000008947 */ /* 0x000fea0003800000 */
[----:B------:R1:W5:Y:S01]  /*0230*/  LDG.E R0, [R2.64] ;  /* 0x0000000a02007981 */ /* 0x000362000c1e1900 */
[----:B------:R-:W-:Y:S05]  /*0240*/  BRA `(.L_x_46) ;  /* 0x0000009000007947 */ /* 0x000fea0003800000 */
.L_x_45:
        /* <DEDUP_REMOVED lines=8> */
.L_x_47:
[----:B------:R-:W-:-:S05]  /*02d0*/  MOV R0, c[0x0][0x54c] ;  /* 0x0001530000007a02 */ /* 0x000fca0000000f00 */
.L_x_46:
[----:B-----5:R-:W-:Y:S01]  /*02e0*/  IMAD R0, R0, c[0x0][0x548], RZ ;  /* 0x0001520000007a24 */ /* 0x020fe200078e02ff */
[----:B-1----:R-:W-:-:S04]  /*02f0*/  SHF.L.U32 R2, R215, 0x7, RZ ;  /* 0x00000007d7027819 */ /* 0x002fc800000006ff */
[----:B------:R-:W-:-:S04]  /*0300*/  ISETP.GE.AND P0, PT, R2, R0, PT ;  /* 0x000000000200720c */ /* 0x000fc80003f06270 */
[----:B------:R-:W-:-:S05]  /*0310*/  SEL R0, R5, 0xffffffff, !P0 ;  /* 0xffffffff05007807 */ /* 0x000fca0004000000 */
[----:B------:R1:W-:Y:S04]  /*0320*/  STL [R1+0x28], R0 ;  /* 0x0000280001007387 */ /* 0x0003e80000100800 */
.L_x_44:
        /* <DEDUP_REMOVED lines=10> */
[----:B------:R-:W-:Y:S01]  /*03d0*/  IMAD.MOV.U32 R12, RZ, RZ, RZ ;  /* 0x000000ffff0c7224 */ /* 0x000fe200078e00ff */
[----:B------:R-:W-:Y:S01]  /*03e0*/  ISETP.NE.U32.AND P1, PT, RZ, c[0x0][0x348], PT ;  /* 0x0000d200ff007a0c */ /* 0x000fe20003f25070 */
[----:B------:R-:W-:Y:S01]  /*03f0*/  IMAD.WIDE R6, R38, R14, c[0x0][0x348] ;  /* 0x0000d20026067625 */ /* 0x000fe200078e020e */
[----:B------:R-:W-:-:S02]  /*0400*/  ISETP.NE.U32.AND P5, PT, RZ, c[0x0][0x350], PT ;  /* 0x0000d400ff007a0c */ /* 0x000fc40003fa5070 */
[----:B------:R-:W-:Y:S01]  /*0410*/  ISETP.NE.U32.AND P3, PT, RZ, c[0x0][0x358], PT ;  /* 0x0000d600ff007a0c */ /* 0x000fe20003f65070 */
[CC--:B------:R-:W-:Y:S01]  /*0420*/  IMAD.WIDE R4, R38.reuse, R14.reuse, c[0x0][0x350] ;  /* 0x0000d40026047625 */ /* 0x0c0fe200078e020e */
[----:B------:R-:W-:Y:S02]  /*0430*/  ISETP.NE.AND.EX P1, PT, RZ, c[0x0][0x34c], PT, P1 ;  /* 0x0000d300ff007a0c */ /* 0x000fe40003f25310 */
[----:B------:R-:W-:Y:S01]  /*0440*/  ISETP.NE.AND.EX P5, PT, RZ, c[0x0][0x354], PT, P5 ;  /* 0x0000d500ff007a0c */ /* 0x000fe20003fa5350 */
[----:B------:R-:W-:Y:S01]  /*0450*/  @P2 IMAD.WIDE R10, R38, R14, c[0x0][0x370] ;  /* 0x0000dc00260a2625 */ /* 0x000fe200078e020e */
[----:B------:R-:W-:-:S03]  /*0460*/  ISETP.NE.AND.EX P3, PT, RZ, c[0x0][0x35c], PT, P3 ;  /* 0x0000d700ff007a0c */ /* 0x000fc60003f65330 */
[CC--:B------:R-:W-:Y:S01]  /*0470*/  @P0 IMAD.WIDE R8, R38.reuse, R14.reuse, c[0x0][0x360] ;  /* 0x0000d80026080625 */ /* 0x0c0fe200078e020e */
[----:B------:R2:W5:Y:S03]  /*0480*/  @P2 LDG.E R190, [R10.64] ;  /* 0x0000000a0abe2981 */ /* 0x000566000c1e1900 */
[----:B------:R-:W-:Y:S01]  /*0490*/  IMAD.WIDE R2, R38, R14, c[0x0][0x358] ;  /* 0x0000d60026027625 */ /* 0x000fe200078e020e */
[----:B------:R2:W5:Y:S04]  /*04a0*/  @P0 LDG.E R192, [R8.64] ;  /* 0x0000000a08c00981 */ /* 0x000568000c1e1900 */
[----:B------:R2:W5:Y:S04]  /*04b0*/  @P1 LDG.E R184, [R6.64] ;  /* 0x0000000a06b81981 */ /* 0x000568000c1e1900 */
[----:B------:R2:W5:Y:S04]  /*04c0*/  @P5 LDG.E R191, [R4.64] ;  /* 0x0000000a04bf5981 */ /* 0x000568000c1e1900 */
[----:B------:R2:W5:Y:S04]  /*04d0*/  @P3 LDG.E R12, [R2.64] ;  /* 0x0000000a020c3981 */ /* 0x000568000c1e1900 */
[----:B------:R-:W3:Y:S01]  /*04e0*/  S2R R39, SR_CTAID.Y ;  /* 0x0000000000277919 */ /* 0x000ee20000002600 */
[----:B------:R-:W-:-:S02]  /*04f0*/  IMAD.MOV.U32 R13, RZ, RZ, c[0x0][0x1d0] ;  /* 0x00007400ff0d7624 */ /* 0x000fc400078e00ff */
[----:B-1----:R-:W-:Y:S01]  /*0500*/  IMAD.MOV.U32 R0, RZ, RZ, c[0x0][0x228] ;  /* 0x00008a00ff007624 */ /* 0x002fe200078e00ff */
[----:B---3--:R-:W-:Y:S01]  /*0510*/  SHF.R.S32.HI R220, RZ, 0x1f, R39 ;  /* 0x0000001fffdc7819 */ /* 0x008fe20000011427 */
[----:B------:R-:W-:Y:S05]  /*0520*/  @P0 BRA `(.L_x_48) ;  /* 0x0000004000000947 */ /* 0x000fea0003800000 */
[----:B--2---:R-:W-:Y:S05]  /*0530*/  @!P1 BRA `(.L_x_48) ;  /* 0x0000003000009947 */ /* 0x004fea0003800000 */
[----:B------:R1:W2:Y:S04]  /*0540*/  LDG.E R8, [R6.64] ;  /* 0x0000000a06087981 */ /* 0x0002a8000c1e1900 */
[----:B-1----:R-:W2:Y:S02]  /*0550*/  LDG.E R6, [R6.64+0x4] ;  /* 0x0000040a06067981 */ /* 0x002ea4000c1e1900 */
[----:B--2--5:R-:W-:Y:S02]  /*0560*/  IADD3 R192, -R8, R6, RZ ;  /* 0x0000000608c07210 */ /* 0x024fe40007ffe1ff */
.L_x_48:
[----:B--2---:R-:W-:-:S04]  /*0570*/  ISETP.NE.U32.AND P0, PT, RZ, c[0x0][0x368], PT ;  /* 0x0000da00ff007a0c */ /* 0x004fc80003f05070 */
[----:B------:R-:W-:-:S13]  /*0580*/  ISETP.NE.AND.EX P0, PT, RZ, c[0x0][0x36c], PT, P0 ;  /* 0x0000db00ff007a0c */ /* 0x000fda0003f05300 */
[----:B------:R-:W-:Y:S05]  /*0590*/  @!P0 BRA `(.L_x_49) ;  /* 0x0000003000008947 */ /* 0x000fea0003800000 */
[----:B------:R-:W-:-:S05]  /*05a0*/  IMAD.WIDE R4, R38, R14, c[0x0][0x368] ;  /* 0x0000da0026047625 */ /* 0x000fca00078e020e */
[----:B------:R1:W5:Y:S01]  /*05b0*/  LDG.E R13, [R4.64] ;  /* 0x0000000a040d7981 */ /* 0x000362000c1e1900 */
[----:B------:R-:W-:Y:S05]  /*05c0*/  BRA `(.L_x_50) ;  /* 0x0000004000007947 */ /* 0x000fea0003800000 */
.L_x_49:
[----:B------:R-:W-:Y:S05]  /*05d0*/  @!P5 BRA `(.L_x_50) ;  /* 0x000000300000d947 */ /* 0x000fea0003800000 */
[----:B------:R1:W2:Y:S04]  /*05e0*/  LDG.E R6, [R4.64] ;  /* 0x0000000a04067981 */ /* 0x0002a8000c1e1900 */
[----:B-1----:R-:W2:Y:S02]  /*05f0*/  LDG.E R4, [R4.64+0x4] ;  /* 0x0000040a04047981 */ /* 0x002ea4000c1e1900 */
[----:B--2---:R-:W-:Y:S02]  /*0600*/  IADD3 R13, -R6, R4, RZ ;  /* 0x00000004060d7210 */ /* 0x004fe40007ffe1ff */
.L_x_50:
[----:B------:R2:W3:Y:S04]  /*0610*/  @P3 LDG.E R6, [R2.64] ;  /* 0x0000000a02063981 */ /* 0x0004e8000c1e1900 */
[----:B-1----:R2:W3:Y:S01]  /*0620*/  @P3 LDG.E R5, [R2.64+0x4] ;  /* 0x0000040a02053981 */ /* 0x0024e2000c1e1900 */
[----:B------:R-:W-:Y:S01]  /*0630*/  ISETP.NE.U32.AND P0, PT, RZ, c[0x0][0x378], PT ;  /* 0x0000de00ff007a0c */ /* 0x000fe20003f05070 */
[----:B-----5:R-:W-:-:S03]  /*0640*/  IMAD.MOV.U32 R167, RZ, RZ, R13 ;  /* 0x000000ffffa77224 */ /* 0x020fc600078e000d */
[----:B------:R-:W-:Y:S01]  /*0650*/  ISETP.NE.AND.EX P0, PT, RZ, c[0x0][0x37c], PT, P0 ;  /* 0x0000df00ff007a0c */ /* 0x000fe20003f05300 */
[----:B------:R-:W-:-:S12]  /*0660*/  IMAD.IADD R4, R13, 0x1, -R190 ;  /* 0x000000010d047824 */ /* 0x000fd800078e0abe */
[----:B--2---:R-:W-:-:S05]  /*0670*/  @P0 IMAD.WIDE R2, R38, R14, c[0x0][0x378] ;  /* 0x0000de0026020625 */ /* 0x004fca00078e020e */
[----:B------:R1:W5:Y:S02]  /*0680*/  @P0 LDG.E R167, [R2.64] ;  /* 0x0000000a02a70981 */ /* 0x000364000c1e1900 */
[----:B-1----:R-:W-:Y:S01]  /*0690*/  MOV R2, RZ ;  /* 0x000000ff00027202 */ /* 0x002fe20000000f00 */
[----:B---3--:R-:W-:-:S04]  /*06a0*/  @P3 IMAD.IADD R0, R5, 0x1, -R6 ;  /* 0x0000000105003824 */ /* 0x008fc800078e0a06 */
[----:B------:R-:W-:-:S05]  /*06b0*/  IMAD.IADD R205, R4, 0x1, R0 ;  /* 0x0000000104cd7824 */ /* 0x000fca00078e0200 */
[----:B------:R-:W-:-:S05]  /*06c0*/  IADD3 R3, R205, 0x6f, RZ ;  /* 0x0000006fcd037810 */ /* 0x000fca0007ffe0ff */
[----:B------:R-:W-:-:S05]  /*06d0*/  IMAD.HI R2, R3, -0x6db6db6d, R2 ;  /* 0x9249249303027827 */ /* 0x000fca00078e0202 */
[----:B------:R-:W-:-:S04]  /*06e0*/  SHF.R.U32.HI R3, RZ, 0x1f, R2 ;  /* 0x0000001fff037819 */ /* 0x000fc80000011602 */
[----:B------:R-:W-:Y:S01]  /*06f0*/  LEA.HI.SX32 R7, R2, R3, 0x1a ;  /* 0x0000000302077211 */ /* 0x000fe200078fd2ff */
[----:B------:R-:W-:-:S04]  /*0700*/  IMAD.MOV R2, RZ, RZ, -R4 ;  /* 0x000000ffff027224 */ /* 0x000fc800078e0a04 */
[----:B------:R-:W-:Y:S01]  /*0710*/  IMAD R3, R7, 0x70, -R4 ;  /* 0x0000007007037824 */ /* 0x000fe200078e0a04 */
[----:B------:R-:W-:Y:S01]  /*0720*/  IMNMX R2, RZ, R2, !PT ;  /* 0x00000002ff027217 */ /* 0x000fe20007800200 */
[----:B------:R1:W-:Y:S03]  /*0730*/  STL [R1], R7 ;  /* 0x0000000701007387 */ /* 0x0003e60000100800 */
[----:B------:R-:W-:-:S04]  /*0740*/  IMNMX R3, R3, R0, PT ;  /* 0x0000000003037217 */ /* 0x000fc80003800200 */
[----:B------:R-:W-:Y:S02]  /*0750*/  ISETP.GT.AND P0, PT, R3, R2, PT ;  /* 0x000000020300720c */ /* 0x000fe40003f04270 */
[----:B------:R-:W-:-:S05]  /*0760*/  SHF.R.U32.HI R2, RZ, 0x4, R2 ;  /* 0x00000004ff027819 */ /* 0x000fca0000011602 */
[----:B------:R-:W-:-:S04]  /*0770*/  IMAD.WIDE.U32 R4, R2, 0x24924925, RZ ;  /* 0x2492492502047825 */ /* 0x000fc800078e00ff */
[----:B------:R-:W-:Y:S02]  /*0780*/  IMAD.MOV.U32 R165, RZ, RZ, R5 ;  /* 0x000000ffffa57224 */ /* 0x000fe400078e0005 */
[----:B------:R-:W-:Y:S02]  /*0790*/  @P0 IADD3 R3, R3, 0x6f, RZ ;  /* 0x0000006f03030810 */ /* 0x000fe40007ffe0ff */
[----:B------:R-:W-:Y:S01]  /*07a0*/  @P0 MOV R2, RZ ;  /* 0x000000ff00020202 */ /* 0x000fe20000000f00 */
[----:B------:R-:W-:-:S04]  /*07b0*/  IMAD.MOV.U32 R6, RZ, RZ, R165 ;  /* 0x000000ffff067224 */ /* 0x000fc800078e00a5 */
[----:B------:R-:W-:-:S05]  /*07c0*/  @P0 IMAD.HI R2, R3, -0x6db6db6d, R2 ;  /* 0x9249249303020827 */ /* 0x000fca00078e0202 */
[----:B------:R-:W-:-:S04]  /*07d0*/  @P0 SHF.R.U32.HI R3, RZ, 0x1f, R2 ;  /* 0x0000001fff030819 */ /* 0x000fc80000011602 */
[----:B------:R-:W-:-:S04]  /*07e0*/  @P0 LEA.HI.SX32 R6, R2, R3, 0x1a ;  /* 0x0000000302060211 */ /* 0x000fc800078fd2ff */
[----:B------:R-:W-:-:S13]  /*07f0*/  ISETP.GT.AND P0, PT, R6, R165, PT ;  /* 0x000000a50600720c */ /* 0x000fda0003f04270 */
[----:B------:R-:W-:Y:S05]  /*0800*/  @!P0 BRA `(.L_x_51) ;  /* 0x0000777000008947 */ /* 0x000fea0003800000 */
[----:B-1----:R-:W-:-:S04]  /*0810*/  ISETP.NE.U32.AND P0, PT, RZ, c[0x0][0x340], PT ;  /* 0x0000d000ff007a0c */ /* 0x002fc80003f05070 */
[----:B------:R-:W-:-:S13]  /*0820*/  ISETP.NE.AND.EX P4, PT, RZ, c[0x0][0x344], PT, P0 ;  /* 0x0000d100ff007a0c */ /* 0x000fda0003f85300 */
[----:B------:R-:W-:-:S05]  /*0830*/  @P4 IMAD.WIDE R2, R38, R14, c[0x0][0x340] ;  /* 0x0000d00026024625 */ /* 0x000fca00078e020e */
[----:B------:R1:W2:Y:S01]  /*0840*/  @P4 LDG.E R30, [R2.64] ;  /* 0x0000000a021e4981 */ /* 0x0002a2000c1e1900 */
[----:B------:R-:W-:Y:S01]  /*0850*/  SHF.R.S32.HI R36, RZ, 0x1f, R217 ;  /* 0x0000001fff247819 */ /* 0x000fe200000114d9 */
[----:B------:R-:W-:Y:S01]  /*0860*/  IMAD R7, R220, c[0x0][0x240], RZ ;  /* 0x00009000dc077a24 */ /* 0x000fe200078e02ff */
[----:B------:R-:W-:Y:S01]  /*0870*/  SHF.R.S32.HI R28, RZ, 0x1f, R38 ;  /* 0x0000001fff1c7819 */ /* 0x000fe20000011426 */
[----:B------:R-:W-:Y:S01]  /*0880*/  IMAD.MOV.U32 R174, RZ, RZ, 0x70 ;  /* 0x00000070ffae7424 */ /* 0x000fe200078e00ff */
[----:B------:R-:W-:Y:S01]  /*0890*/  IADD3 R42, R6, -0x1, RZ ;  /* 0xffffffff062a7810 */ /* 0x000fe20007ffe0ff */
[----:B------:R-:W-:Y:S01]  /*08a0*/  IMAD.MOV.U32 R168, RZ, RZ, c[0x0][0x238] ;  /* 0x00008e00ffa87624 */ /* 0x000fe200078e00ff */
[----:B------:R-:W-:Y:S01]  /*08b0*/  SEL R25, R28, RZ, !P3 ;  /* 0x000000ff1c197207 */ /* 0x000fe20005800000 */
[----:B------:R-:W-:Y:S01]  /*08c0*/  IMAD.WIDE.U32 R180, R174, c[0x0][0x238], RZ ;  /* 0x00008e00aeb47a25 */ /* 0x000fe200078e00ff */
[----:B------:R-:W-:Y:S01]  /*08d0*/  SEL R104, R38, RZ, !P3 ;  /* 0x000000ff26687207 */ /* 0x000fe20005800000 */
[----:B------:R-:W-:Y:S01]  /*08e0*/  ULDC.U8 UR6, c[0x0][0x298] ;  /* 0x0000a60000067ab9 */ /* 0x000fe20000000000 */
[----:B------:R-:W-:Y:S01]  /*08f0*/  SHF.R.S32.HI R6, RZ, 0x1f, R42 ;  /* 0x0000001fff067819 */ /* 0x000fe2000001142a */
[----:B------:R-:W-:Y:S01]  /*0900*/  IMAD.MOV.U32 R37, RZ, RZ, c[0x0][0x23c] ;  /* 0x00008f00ff257624 */ /* 0x000fe200078e00ff */
[-C--:B------:R-:W-:Y:S01]  /*0910*/  LEA.HI R21, R36, R217.reuse, RZ, 0x2 ;  /* 0x000000d924157211 */ /* 0x080fe200078f10ff */
[----:B------:R-:W-:Y:S01]  /*0920*/  IMAD.IADD R26, R191, 0x1, R13 ;  /* 0x00000001bf1a7824 */ /* 0x000fe200078e020d */
[----:B------:R-:W-:Y:S01]  /*0930*/  MOV R219, c[0x0][0x27c] ;  /* 0x00009f0000db7a02 */ /* 0x000fe20000000f00 */
[----:B------:R-:W-:Y:S01]  /*0940*/  IMAD R17, R220, c[0x0][0x210], RZ ;  /* 0x00008400dc117a24 */ /* 0x000fe200078e02ff */
[----:B------:R-:W-:Y:S01]  /*0950*/  LOP3.LUT R34, R21, 0xfffffffc, RZ, 0xc0, !PT ;  /* 0xfffffffc15227812 */ /* 0x000fe200078ec0ff */
[----:B------:R-:W-:Y:S01]  /*0960*/  IMAD.MOV.U32 R187, RZ, RZ, 0x5 ;  /* 0x00000005ffbb7424 */ /* 0x000fe200078e00ff */
[----:B------:R-:W-:Y:S01]  /*0970*/  SHF.R.S32.HI R29, RZ, 0x1f, R26 ;  /* 0x0000001fff1d7819 */ /* 0x000fe2000001141a */
[----:B------:R-:W-:Y:S01]  /*0980*/  IMAD R17, R39, c[0x0][0x214], R17 ;  /* 0x0000850027117a24 */ /* 0x000fe200078e0211 */
[----:B------:R-:W-:Y:S01]  /*0990*/  SHF.R.S32.HI R102, RZ, 0x2, R21 ;  /* 0x00000002ff667819 */ /* 0x000fe20000011415 */
[----:B------:R-:W-:Y:S01]  /*09a0*/  IMAD.IADD R34, R217, 0x1, -R34 ;  /* 0x00000001d9227824 */ /* 0x000fe200078e0a22 */
[----:B------:R-:W-:Y:S01]  /*09b0*/  MOV R185, 0x6 ;  /* 0x0000000600b97802 */ /* 0x000fe20000000f00 */
[----:B------:R-:W-:Y:S01]  /*09c0*/  IMAD.MOV.U32 R182, RZ, RZ, c[0x0][0x1e0] ;  /* 0x00007800ffb67624 */ /* 0x000fe200078e00ff */
[----:B-1----:R-:W-:Y:S01]  /*09d0*/  LEA.HI R3, R36, R217, RZ, 0x3 ;  /* 0x000000d924037211 */ /* 0x002fe200078f18ff */
[C---:B------:R-:W-:Y:S01]  /*09e0*/  IMAD.SHL.U32 R32, R34.reuse, 0x8, RZ ;  /* 0x0000000822207824 */ /* 0x040fe200078e00ff */
[----:B------:R-:W-:Y:S01]  /*09f0*/  SHF.R.S32.HI R31, RZ, 0x1f, R102 ;  /* 0x0000001fff1f7819 */ /* 0x000fe20000011466 */
[----:B------:R-:W-:Y:S01]  /*0a00*/  IMAD.SHL.U32 R34, R34, 0x4, RZ ;  /* 0x0000000422227824 */ /* 0x000fe200078e00ff */
[----:B------:R-:W-:Y:S01]  /*0a10*/  LOP3.LUT R2, R3, 0x1ffffff8, RZ, 0xc0, !PT ;  /* 0x1ffffff803027812 */ /* 0x000fe200078ec0ff */
[----:B------:R-:W-:Y:S01]  /*0a20*/  IMAD.SHL.U32 R172, R168, 0x20, RZ ;  /* 0x00000020a8ac7824 */ /* 0x000fe200078e00ff */
[----:B------:R-:W-:Y:S01]  /*0a30*/  SHF.R.S32.HI R5, RZ, 0x3, R3 ;  /* 0x00000003ff057819 */ /* 0x000fe20000011403 */
[----:B------:R-:W-:Y:S01]  /*0a40*/  IMAD R16, R31, c[0x0][0x280], RZ ;  /* 0x0000a0001f107a24 */ /* 0x000fe200078e02ff */
[----:B------:R-:W-:Y:S01]  /*0a50*/  SHF.R.S32.HI R3, RZ, 0x1f, R12 ;  /* 0x0000001fff037819 */ /* 0x000fe2000001140c */
[----:B------:R-:W-:Y:S01]  /*0a60*/  IMAD.IADD R2, R217, 0x1, -R2 ;  /* 0x00000001d9027824 */ /* 0x000fe200078e0a02 */
[C---:B------:R-:W-:Y:S01]  /*0a70*/  IADD3 R161, P0, R5.reuse, R12, RZ ;  /* 0x0000000c05a17210 */ /* 0x040fe20007f1e0ff */
[----:B------:R-:W-:Y:S01]  /*0a80*/  IMAD.IADD R135, R0, 0x1, -R5 ;  /* 0x0000000100877824 */ /* 0x000fe200078e0a05 */
[----:B------:R-:W-:Y:S01]  /*0a90*/  SHF.R.S32.HI R33, RZ, 0x1f, R32 ;  /* 0x0000001fff217819 */ /* 0x000fe20000011420 */
[----:B------:R-:W-:Y:S01]  /*0aa0*/  IMAD.SHL.U32 R10, R2, 0x8, RZ ;  /* 0x00000008020a7824 */ /* 0x000fe200078e00ff */
[C---:B------:R-:W-:Y:S01]  /*0ab0*/  LEA.HI.X.SX32 R166, R5.reuse, R3, 0x1, P0 ;  /* 0x0000000305a67211 */ /* 0x040fe200000f0eff */
[----:B------:R-:W-:Y:S01]  /*0ac0*/  IMAD.SHL.U32 R5, R5, 0x40, RZ ;  /* 0x0000004005057824 */ /* 0x000fe200078e00ff */
[----:B------:R-:W-:Y:S01]  /*0ad0*/  IADD3 R118, R32, 0x20, RZ ;  /* 0x0000002020767810 */ /* 0x000fe20007ffe0ff */
[----:B------:R-:W-:Y:S01]  /*0ae0*/  IMAD R14, R42, -0x70, R135 ;  /* 0xffffff902a0e7824 */ /* 0x000fe200078e0287 */
[----:B------:R-:W-:Y:S01]  /*0af0*/  SHF.R.S32.HI R11, RZ, 0x1f, R10 ;  /* 0x0000001fff0b7819 */ /* 0x000fe2000001140a */
[----:B------:R-:W-:Y:S01]  /*0b00*/  IMAD R2, R166, c[0x0][0x238], RZ ;  /* 0x00008e00a6027a24 */ /* 0x000fe200078e02ff */
[----:B------:R-:W-:Y:S01]  /*0b10*/  ISETP.GE.AND P6, PT, R10, c[0x0][0x1d4], PT ;  /* 0x000075000a007a0c */ /* 0x000fe20003fc6270 */
[----:B------:R-:W-:Y:S01]  /*0b20*/  IMAD R16, R102, c[0x0][0x284], R16 ;  /* 0x0000a10066107a24 */ /* 0x000fe200078e0210 */
[C---:B------:R-:W-:Y:S01]  /*0b30*/  ISETP.GE.AND P1, PT, R14.reuse, 0x1, PT ;  /* 0x000000010e00780c */ /* 0x040fe20003f26270 */
[C---:B------:R-:W-:Y:S01]  /*0b40*/  IMAD R4, R161.reuse, c[0x0][0x23c], R2 ;  /* 0x00008f00a1047a24 */ /* 0x040fe200078e0202 */
[C---:B------:R-:W-:Y:S01]  /*0b50*/  ISETP.GE.AND P0, PT, R14.reuse, 0x11, PT ;  /* 0x000000110e00780c */ /* 0x040fe20003f06270 */
[----:B------:R-:W-:Y:S01]  /*0b60*/  IMAD.WIDE.U32 R2, R161, c[0x0][0x238], R10 ;  /* 0x00008e00a1027a25 */ /* 0x000fe200078e000a */
[----:B------:R-:W-:Y:S01]  /*0b70*/  ISETP.GE.AND P3, PT, R14, 0x21, PT ;  /* 0x000000210e00780c */ /* 0x000fe20003f66270 */
[----:B------:R-:W-:Y:S01]  /*0b80*/  ULDC UR8, c[0x0][0x1e4] ;  /* 0x0000790000087ab9 */ /* 0x000fe20000000800 */
[----:B------:R-:W-:Y:S01]  /*0b90*/  SHF.R.S32.HI R35, RZ, 0x1f, R34 ;  /* 0x0000001fff237819 */ /* 0x000fe20000011422 */
[----:B------:R-:W-:Y:S01]  /*0ba0*/  IMAD.IADD R3, R3, 0x1, R4 ;  /* 0x0000000103037824 */ /* 0x000fe200078e0204 */
[C---:B------:R-:W-:Y:S01]  /*0bb0*/  IADD3 R171, R102.reuse, 0x20, RZ ;  /* 0x0000002066ab7810 */ /* 0x040fe20007ffe0ff */
[C---:B------:R-:W-:Y:S01]  /*0bc0*/  IMAD R4, R39.reuse, c[0x0][0x244], R7 ;  /* 0x0000910027047a24 */ /* 0x040fe200078e0207 */
[C---:B------:R-:W-:Y:S01]  /*0bd0*/  IADD3 R170, R102.reuse, 0x40, RZ ;  /* 0x0000004066aa7810 */ /* 0x040fe20007ffe0ff */
[----:B------:R-:W-:Y:S01]  /*0be0*/  IMAD.WIDE.U32 R2, R39, c[0x0][0x240], R2 ;  /* 0x0000900027027a25 */ /* 0x000fe200078e0002 */
[----:B------:R-:W-:Y:S01]  /*0bf0*/  IADD3 R169, R102, 0x60, RZ ;  /* 0x0000006066a97810 */ /* 0x000fe20007ffe0ff */
[----:B------:R-:W-:Y:S01]  /*0c00*/  UMOV UR7, 0x60 ;  /* 0x0000006000077882 */ /* 0x000fe20000000000 */
[----:B------:R-:W-:Y:S01]  /*0c10*/  SHF.L.U32 R216, R182, 0x5, RZ ;  /* 0x00000005b6d87819 */ /* 0x000fe200000006ff */
[----:B------:R-:W-:Y:S01]  /*0c20*/  IMAD R7, R174, c[0x0][0x23c], RZ ;  /* 0x00008f00ae077a24 */ /* 0x000fe200078e02ff */
[C---:B------:R-:W-:Y:S01]  /*0c30*/  SHF.L.U64.HI R204, R182.reuse, R185, c[0x0][0x1e4] ;  /* 0x00007900b6cc7619 */ /* 0x040fe200000102b9 */
[----:B------:R-:W-:Y:S01]  /*0c40*/  IMAD.IADD R3, R3, 0x1, R4 ;  /* 0x0000000103037824 */ /* 0x000fe200078e0204 */
[----:B------:R-:W-:Y:S01]  /*0c50*/  SHF.L.U64.HI R193, R182, R187, c[0x0][0x1e4] ;  /* 0x00007900b6c17619 */ /* 0x000fe200000102bb */
[----:B------:R-:W-:Y:S01]  /*0c60*/  IMAD R4, R25, c[0x0][0x248], RZ ;  /* 0x0000920019047a24 */ /* 0x000fe200078e02ff */
[----:B------:R-:W-:Y:S01]  /*0c70*/  IADD3 R210, R181, R7, RZ ;  /* 0x00000007b5d27210 */ /* 0x000fe20007ffe0ff */
[----:B------:R-:W-:Y:S01]  /*0c80*/  IMAD.WIDE.U32 R140, R104, c[0x0][0x248], R2 ;  /* 0x00009200688c7a25 */ /* 0x000fe200078e0002 */
[----:B------:R-:W-:Y:S01]  /*0c90*/  LOP3.LUT R2, R5, 0x1c0, RZ, 0xc0, !PT ;  /* 0x000001c005027812 */ /* 0x000fe200078ec0ff */
[----:B------:R-:W-:Y:S01]  /*0ca0*/  ULDC UR5, c[0x0][0x284] ;  /* 0x0000a10000057ab9 */ /* 0x000fe20000000800 */
[----:B------:R-:W-:Y:S01]  /*0cb0*/  LEA.HI R5, R36, R217, RZ, 0x6 ;  /* 0x000000d924057211 */ /* 0x000fe200078f30ff */
[----:B------:R-:W-:Y:S01]  /*0cc0*/  IMAD R7, R104, c[0x0][0x24c], R4 ;  /* 0x0000930068077a24 */ /* 0x000fe200078e0204 */
[----:B------:R-:W-:Y:S01]  /*0cd0*/  ULDC UR4, c[0x0][0x294] ;  /* 0x0000a50000047ab9 */ /* 0x000fe20000000800 */
[----:B------:R-:W-:Y:S01]  /*0ce0*/  IMAD R4, R210, R42, RZ ;  /* 0x0000002ad2047224 */ /* 0x000fe200078e02ff */
[----:B------:R-:W-:Y:S01]  /*0cf0*/  UIMAD UR8, UR8, 0x60, URZ ;  /* 0x00000060080878a4 */ /* 0x000fe2000f8e023f */
[----:B------:R-:W-:Y:S01]  /*0d00*/  IMAD.IADD R137, R141, 0x1, R7 ;  /* 0x000000018d897824 */ /* 0x000fe200078e0207 */
[----:B------:R-:W-:Y:S01]  /*0d10*/  UIMAD UR5, UR7, UR5, URZ ;  /* 0x00000005070572a4 */ /* 0x000fe2000f8e023f */
[-C--:B------:R-:W-:Y:S01]  /*0d20*/  IMAD R3, R6, R180.reuse, R4 ;  /* 0x000000b406037224 */ /* 0x080fe200078e0204 */
[----:B------:R-:W-:Y:S01]  /*0d30*/  LOP3.LUT R4, R2, 0x38, R10, 0xf8, !PT ;  /* 0x0000003802047812 */ /* 0x000fe200078ef80a */
[----:B------:R-:W-:Y:S01]  /*0d40*/  IMAD.MOV.U32 R136, RZ, RZ, R140 ;  /* 0x000000ffff887224 */ /* 0x000fe200078e008c */
[----:B------:R-:W-:Y:S01]  /*0d50*/  SHF.R.U32.HI R2, RZ, 0x3, R2 ;  /* 0x00000003ff027819 */ /* 0x000fe20000011602 */
[----:B------:R-:W-:Y:S01]  /*0d60*/  IMAD.SHL.U32 R5, R5, 0x8, RZ ;  /* 0x0000000805057824 */ /* 0x000fe200078e00ff */
[----:B------:R-:W-:Y:S01]  /*0d70*/  UIMAD UR4, UR7, UR4, URZ ;  /* 0x00000004070472a4 */ /* 0x000fe2000f8e023f */
[----:B------:R-:W-:Y:S01]  /*0d80*/  IMAD.WIDE.U32 R22, R42, R180, R136 ;  /* 0x000000b42a167225 */ /* 0x000fe200078e0088 */
[----:B------:R-:W-:-:S02]  /*0d90*/  LOP3.LUT R2, R4, R2, RZ, 0x3c, !PT ;  /* 0x0000000204027212 */ /* 0x000fc400078e3cff */
[----:B------:R-:W-:Y:S01]  /*0da0*/  P2R R134, PR, RZ, 0x40 ;  /* 0x00000040ff867803 */ /* 0x000fe20000000000 */
[----:B------:R-:W-:Y:S01]  /*0db0*/  IMAD.WIDE.U32 R6, R168, 0x20, RZ ;  /* 0x00000020a8067825 */ /* 0x000fe200078e00ff */
[----:B------:R-:W-:Y:S02]  /*0dc0*/  LOP3.LUT R2, R2, 0xfffffe00, R5, 0xf8, !PT ;  /* 0xfffffe0002027812 */ /* 0x000fe400078ef805 */
[----:B------:R-:W-:Y:S01]  /*0dd0*/  IADD3 R3, R23, R3, RZ ;  /* 0x0000000317037210 */ /* 0x000fe20007ffe0ff */
[----:B------:R-:W-:Y:S01]  /*0de0*/  IMAD.WIDE.U32 R188, R102, c[0x0][0x1e0], RZ ;  /* 0x0000780066bc7a25 */ /* 0x000fe200078e00ff */
[----:B------:R-:W-:-:S03]  /*0df0*/  @P1 LEA R4, P2, R22, c[0x0][0x220], 0x1 ;  /* 0x0000880016041a11 */ /* 0x000fc600078408ff */
[----:B------:R-:W-:Y:S01]  /*0e00*/  IMAD.SHL.U32 R93, R2, 0x2, RZ ;  /* 0x00000002025d7824 */ /* 0x000fe200078e00ff */
[----:B------:R-:W-:Y:S01]  /*0e10*/  @P1 LEA.HI.X R5, R22, c[0x0][0x224], R3, 0x1, P2 ;  /* 0x0000890016051a11 */ /* 0x000fe200010f0c03 */
[----:B------:R-:W-:Y:S01]  /*0e20*/  IMAD.SHL.U32 R218, R182, 0x40, RZ ;  /* 0x00000040b6da7824 */ /* 0x000fe200078e00ff */
[----:B------:R-:W-:Y:S01]  /*0e30*/  @P0 LEA R2, P2, R168, R22, 0x4 ;  /* 0x00000016a8020211 */ /* 0x000fe200078420ff */
[----:B------:R-:W-:Y:S02]  /*0e40*/  IMAD R201, R174, c[0x0][0x294], RZ ;  /* 0x0000a500aec97a24 */ /* 0x000fe400078e02ff */
[----:B------:R-:W-:Y:S01]  /*0e50*/  @!PT LDS RZ, [RZ] ;  /* 0x00000000fffff984 */ /* 0x000fe20000000800 */
[----:B------:R-:W-:Y:S01]  /*0e60*/  @!PT LDS RZ, [RZ] ;  /* 0x00000000fffff984 */ /* 0x000fe20000000800 */
[----:B------:R-:W-:Y:S01]  /*0e70*/  @!PT LDS RZ, [RZ] ;  /* 0x00000000fffff984 */ /* 0x000fe20000000800 */
[----:B------:R1:W-:Y:S01]  /*0e80*/  @P1 LDGSTS.E.BYPASS.LTC128B.128 [R93+0x3900], [R4.64], !P6 ;  /* 0x03900000045d1fae */ /* 0x0003e2000f101d4a */
[----:B------:R-:W-:Y:S01]  /*0e90*/  ISETP.GE.AND P1, PT, R14, 0x31, PT ;  /* 0x000000310e00780c */ /* 0x000fe20003f26270 */
[C---:B------:R-:W-:Y:S02]  /*0ea0*/  IMAD R202, R174.reuse, c[0x0][0x284], RZ ;  /* 0x0000a100aeca7a24 */ /* 0x040fe400078e02ff */
[----:B------:R-:W-:-:S02]  /*0eb0*/  IMAD R203, R174, c[0x0][0x1e4], RZ ;  /* 0x00007900aecb7a24 */ /* 0x000fc400078e02ff */
[----:B------:R-:W-:-:S04]  /*0ec0*/  IMAD.WIDE.U32 R178, R174, c[0x0][0x290], RZ ;  /* 0x0000a400aeb27a25 */ /* 0x000fc800078e00ff */
[----:B------:R-:W-:-:S04]  /*0ed0*/  IMAD.WIDE.U32 R176, R174, c[0x0][0x280], RZ ;  /* 0x0000a000aeb07a25 */ /* 0x000fc800078e00ff */
[----:B------:R-:W-:Y:S02]  /*0ee0*/  @P1 IMAD R12, R37, 0x30, RZ ;  /* 0x00000030250c1824 */ /* 0x000fe400078e02ff */
[----:B------:R-:W-:-:S04]  /*0ef0*/  IMAD.WIDE.U32 R182, R182, 0x60, RZ ;  /* 0x00000060b6b67825 */ /* 0x000fc800078e00ff */
[----:B------:R-:W-:Y:S01]  /*0f00*/  IMAD.WIDE.U32 R196, R170, c[0x0][0x1e0], RZ ;  /* 0x00007800aac47a25 */ /* 0x000fe200078e00ff */
[----:B------:R-:W-:-:S03]  /*0f10*/  IADD3 R200, R183, UR8, RZ ;  /* 0x00000008b7c87c10 */ /* 0x000fc6000fffe0ff */
[----:B------:R-:W-:Y:S01]  /*0f20*/  IMAD.WIDE.U32 R174, R174, c[0x0][0x1e0], RZ ;  /* 0x00007800aeae7a25 */ /* 0x000fe200078e00ff */
[----:B-1----:R-:W-:-:S03]  /*0f30*/  @P0 LEA.HI.X R5, R168, R3, R37, 0x4, P2 ;  /* 0x00000003a8050211 */ /* 0x002fc600010f2425 */
[----:B------:R-:W-:Y:S01]  /*0f40*/  IMAD.WIDE.U32 R198, R171, c[0x0][0x1e0], RZ ;  /* 0x00007800abc67a25 */ /* 0x000fe200078e00ff */
[----:B------:R-:W-:-:S03]  /*0f50*/  @P0 LEA R4, P2, R2, c[0x0][0x220], 0x1 ;  /* 0x0000880002040a11 */ /* 0x000fc600078408ff */
[----:B------:R-:W-:Y:S01]  /*0f60*/  IMAD.WIDE.U32 R194, R169, c[0x0][0x1e0], RZ ;  /* 0x00007800a9c27a25 */ /* 0x000fe200078e00ff */
[----:B------:R-:W-:Y:S02]  /*0f70*/  @P0 LEA.HI.X R5, R2, c[0x0][0x224], R5, 0x1, P2 ;  /* 0x0000890002050a11 */ /* 0x000fe400010f0c05 */
[----:B------:R-:W-:Y:S01]  /*0f80*/  @P3 IADD3 R6, P2, R22, R6, RZ ;  /* 0x0000000616063210 */ /* 0x000fe20007f5e0ff */
[----:B------:R-:W-:Y:S02]  /*0f90*/  IMAD.SHL.U32 R2, R37, 0x20, RZ ;  /* 0x0000002025027824 */ /* 0x000fe400078e00ff */
[----:B------:R1:W-:Y:S01]  /*0fa0*/  @P0 LDGSTS.E.BYPASS.LTC128B.128 [R93+0x4100], [R4.64], !P6 ;  /* 0x04100000045d0fae */ /* 0x0003e2000f101d4a */
[----:B------:R-:W-:Y:S01]  /*0fb0*/  @P3 LEA R8, P0, R6, c[0x0][0x220], 0x1 ;  /* 0x0000880006083a11 */ /* 0x000fe200078008ff */
[----:B------:R-:W-:Y:S01]  /*0fc0*/  IMAD.IADD R201, R179, 0x1, R201 ;  /* 0x00000001b3c97824 */ /* 0x000fe200078e02c9 */
[----:B------:R-:W-:Y:S01]  /*0fd0*/  @P3 IADD3.X R7, R3, R7, R2, P2, !PT ;  /* 0x0000000703073210 */ /* 0x000fe200017fe402 */
[----:B------:R-:W-:Y:S01]  /*0fe0*/  IMAD.IADD R202, R177, 0x1, R202 ;  /* 0x00000001b1ca7824 */ /* 0x000fe200078e02ca */
[----:B------:R-:W-:Y:S01]  /*0ff0*/  @P1 MOV R2, R22 ;  /* 0x0000001600021202 */ /* 0x000fe20000000f00 */
[----:B------:R-:W-:Y:S01]  /*1000*/  IMAD.IADD R203, R175, 0x1, R203 ;  /* 0x00000001afcb7824 */ /* 0x000fe200078e02cb */
[----:B------:R-:W-:-:S02]  /*1010*/  ISETP.GE.AND P2, PT, R14, 0x41, PT ;  /* 0x000000410e00780c */ /* 0x000fc40003f46270 */
[----:B------:R-:W-:-:S05]  /*1020*/  @P3 LEA.HI.X R9, R6, c[0x0][0x224], R7, 0x1, P0 ;  /* 0x0000890006093a11 */ /* 0x000fca00000f0c07 */
[----:B------:R3:W-:Y:S01]  /*1030*/  @P3 LDGSTS.E.BYPASS.LTC128B.128 [R93+0x4900], [R8.64], !P6 ;  /* 0x04900000085d3fae */ /* 0x0007e2000f101d4a */
[----:B-1----:R-:W-:-:S04]  /*1040*/  @P1 IMAD.WIDE.U32 R4, R168, 0x30, R2 ;  /* 0x00000030a8041825 */ /* 0x002fc800078e0002 */
[----:B------:R-:W-:Y:S01]  /*1050*/  @P1 IMAD.IADD R2, R5, 0x1, R12 ;  /* 0x0000000105021824 */ /* 0x000fe200078e020c */
[----:B------:R-:W-:Y:S01]  /*1060*/  @P1 LEA R6, P0, R4, c[0x0][0x220], 0x1 ;  /* 0x0000880004061a11 */ /* 0x000fe200078008ff */
[----:B------:R-:W-:-:S03]  /*1070*/  IMAD R12, R220, c[0x0][0x1e8], RZ ;  /* 0x00007a00dc0c7a24 */ /* 0x000fc600078e02ff */
[----:B------:R-:W-:Y:S01]  /*1080*/  @P1 LEA.HI.X R7, R4, c[0x0][0x224], R2, 0x1, P0 ;  /* 0x0000890004071a11 */ /* 0x000fe200000f0c02 */
[----:B------:R-:W-:Y:S01]  /*1090*/  IMAD R12, R39, c[0x0][0x1ec], R12 ;  /* 0x00007b00270c7a24 */ /* 0x000fe200078e020c */
[----:B------:R-:W-:-:S03]  /*10a0*/  @P2 LEA R2, P0, R168, R22, 0x6 ;  /* 0x00000016a8022211 */ /* 0x000fc600078030ff */
[----:B------:R1:W-:Y:S01]  /*10b0*/  @P1 LDGSTS.E.BYPASS.LTC128B.128 [R93+0x5100], [R6.64], !P6 ;  /* 0x05100000065d1fae */ /* 0x0003e2000f101d4a */
[----:B------:R-:W-:Y:S01]  /*10c0*/  @P2 LEA.HI.X R4, R168, R3, R37, 0x6, P0 ;  /* 0x00000003a8042211 */ /* 0x000fe200000f3425 */
[----:B---3--:R-:W-:Y:S01]  /*10d0*/  IMAD R9, R220, c[0x0][0x260], RZ ;  /* 0x00009800dc097a24 */ /* 0x008fe200078e02ff */
[C---:B------:R-:W-:Y:S02]  /*10e0*/  @P2 LEA R18, P0, R2.reuse, c[0x0][0x220], 0x1 ;  /* 0x0000880002122a11 */ /* 0x040fe400078008ff */
[----:B------:R-:W-:Y:S01]  /*10f0*/  ISETP.GE.AND P1, PT, R219, 0x1, PT ;  /* 0x00000001db00780c */ /* 0x000fe20003f26270 */
[----:B------:R-:W-:Y:S01]  /*1100*/  IMAD R9, R39, c[0x0][0x264], R9 ;  /* 0x0000990027097a24 */ /* 0x000fe200078e0209 */
[----:B------:R-:W-:Y:S01]  /*1110*/  @P2 LEA.HI.X R19, R2, c[0x0][0x224], R4, 0x1, P0 ;  /* 0x0000890002132a11 */ /* 0x000fe200000f0c04 */
[----:B------:R-:W-:Y:S01]  /*1120*/  IMAD.WIDE.U32 R4, R26, c[0x0][0x1e0], RZ ;  /* 0x000078001a047a25 */ /* 0x000fe200078e00ff */
[C---:B------:R-:W-:Y:S02]  /*1130*/  ISETP.GE.AND P0, PT, R32.reuse, c[0x0][0x27c], PT ;  /* 0x00009f0020007a0c */ /* 0x040fe40003f06270 */
[----:B------:R-:W-:Y:S01]  /*1140*/  ISETP.GE.AND P1, PT, R32, c[0x0][0x1d4], PT ;  /* 0x0000750020007a0c */ /* 0x000fe20003f26270 */
[----:B------:R-:W-:Y:S01]  /*1150*/  IMAD.SHL.U32 R2, R219, 0x2, RZ ;  /* 0x00000002db027824 */ /* 0x000fe200078e00ff */
[----:B------:R-:W-:Y:S01]  /*1160*/  SEL R8, RZ, c[0x0][0x27c], !P0 ;  /* 0x00009f00ff087a07 */ /* 0x000fe20004000000 */
[----:B------:R3:W-:Y:S01]  /*1170*/  @P2 LDGSTS.E.BYPASS.LTC128B.128 [R93+0x5900], [R18.64], !P6 ;  /* 0x05900000125d2fae */ /* 0x0007e2000f101d4a */
[----:B------:R-:W-:-:S02]  /*1180*/  SEL R24, RZ, 0x1, P1 ;  /* 0x00000001ff187807 */ /* 0x000fc40000800000 */
[----:B------:R-:W-:Y:S01]  /*1190*/  ISETP.GE.AND P1, PT, R14, 0x51, PT ;  /* 0x000000510e00780c */ /* 0x000fe20003f26270 */
[----:B------:R-:W-:-:S04]  /*11a0*/  IMAD.IADD R8, R32, 0x1, R8 ;  /* 0x0000000120087824 */ /* 0x000fc800078e0208 */
[----:B------:R-:W-:Y:S02]  /*11b0*/  @P0 IADD3 R2, -R2, c[0x0][0x1d4], RZ ;  /* 0x0000750002020a10 */ /* 0x000fe40007ffe1ff */
[----:B------:R-:W-:Y:S01]  /*11c0*/  ISETP.GE.AND P0, PT, R118, c[0x0][0x1d4], PT ;  /* 0x0000750076007a0c */ /* 0x000fe20003f06270 */
[----:B-1----:R-:W-:-:S03]  /*11d0*/  IMAD R6, R29, c[0x0][0x1e0], RZ ;  /* 0x000078001d067a24 */ /* 0x002fc600078e02ff */
[----:B------:R-:W-:Y:S02]  /*11e0*/  SEL R23, RZ, 0xffffffff, P0 ;  /* 0xffffffffff177807 */ /* 0x000fe40000000000 */
[----:B------:R-:W-:Y:S01]  /*11f0*/  ISETP.GT.AND P0, PT, R14, 0x60, PT ;  /* 0x000000600e00780c */ /* 0x000fe20003f04270 */
[----:B------:R-:W-:Y:S02]  /*1200*/  IMAD R6, R26, c[0x0][0x1e4], R6 ;  /* 0x000079001a067a24 */ /* 0x000fe400078e0206 */
[----:B------:R-:W-:-:S04]  /*1210*/  IMAD.WIDE.U32 R14, R102, c[0x0][0x280], R34 ;  /* 0x0000a000660e7a25 */ /* 0x000fc800078e0022 */
[----:B------:R-:W-:Y:S02]  /*1220*/  IMAD.IADD R5, R5, 0x1, R6 ;  /* 0x0000000105057824 */ /* 0x000fe400078e0206 */
[----:B------:R-:W-:Y:S02]  /*1230*/  IMAD.IADD R117, R15, 0x1, R16 ;  /* 0x000000010f757824 */ /* 0x000fe400078e0210 */
[----:B------:R-:W-:-:S04]  /*1240*/  IMAD.WIDE.U32 R6, R39, c[0x0][0x1e8], R4 ;  /* 0x00007a0027067a25 */ /* 0x000fc800078e0004 */
[----:B------:R-:W-:Y:S01]  /*1250*/  IMAD.WIDE.U32 R4, R39, c[0x0][0x260], R10 ;  /* 0x0000980027047a25 */ /* 0x000fe200078e000a */
[----:B------:R-:W-:-:S03]  /*1260*/  SHF.R.S32.HI R10, RZ, 0x1f, R2 ;  /* 0x0000001fff0a7819 */ /* 0x000fc60000011402 */
[----:B------:R-:W-:Y:S01]  /*1270*/  IMAD.IADD R95, R7, 0x1, R12 ;  /* 0x00000001075f7824 */ /* 0x000fe200078e020c */
[----:B------:R-:W-:Y:S01]  /*1280*/  LEA.HI R27, R10, R2, RZ, 0x4 ;  /* 0x000000020a1b7211 */ /* 0x000fe200078f20ff */
[----:B------:R-:W-:Y:S01]  /*1290*/  IMAD.WIDE.U32 R12, R102, c[0x0][0x290], R34 ;  /* 0x0000a400660c7a25 */ /* 0x000fe200078e0022 */
[----:B------:R-:W-:Y:S02]  /*12a0*/  SHF.R.S32.HI R2, RZ, 0x1f, R8 ;  /* 0x0000001fff027819 */ /* 0x000fe40000011408 */
[----:B------:R-:W-:Y:S01]  /*12b0*/  IADD3 R5, R5, R9, RZ ;  /* 0x0000000905057210 */ /* 0x000fe20007ffe0ff */
[----:B------:R-:W-:Y:S01]  /*12c0*/  IMAD.MOV.U32 R94, RZ, RZ, R6 ;  /* 0x000000ffff5e7224 */ /* 0x000fe200078e0006 */
[----:B------:R-:W-:Y:S01]  /*12d0*/  LEA.HI R20, R2, R8, RZ, 0x3 ;  /* 0x0000000802147211 */ /* 0x000fe200078f18ff */
[----:B------:R-:W-:Y:S02]  /*12e0*/  IMAD R2, R31, c[0x0][0x290], RZ ;  /* 0x0000a4001f027a24 */ /* 0x000fe400078e02ff */
[----:B------:R-:W-:Y:S01]  /*12f0*/  IMAD.WIDE.U32 R8, R102, c[0x0][0x290], R32 ;  /* 0x0000a40066087a25 */ /* 0x000fe200078e0020 */
[----:B------:R-:W-:-:S03]  /*1300*/  LOP3.LUT R121, R20, 0xfffffff8, RZ, 0xc0, !PT ;  /* 0xfffffff814797812 */ /* 0x000fc600078ec0ff */
[----:B------:R-:W-:Y:S01]  /*1310*/  IMAD R2, R102, c[0x0][0x294], R2 ;  /* 0x0000a50066027a24 */ /* 0x000fe200078e0202 */
[----:B------:R-:W-:Y:S01]  /*1320*/  SHF.R.S32.HI R127, RZ, 0x1f, R121 ;  /* 0x0000001fff7f7819 */ /* 0x000fe20000011479 */
[----:B------:R-:W-:Y:S02]  /*1330*/  IMAD.MOV.U32 R110, RZ, RZ, R8 ;  /* 0x000000ffff6e7224 */ /* 0x000fe400078e0008 */
[----:B------:R-:W-:Y:S02]  /*1340*/  IMAD R8, R25, c[0x0][0x268], RZ ;  /* 0x00009a0019087a24 */ /* 0x000fe400078e02ff */
[----:B------:R-:W-:Y:S02]  /*1350*/  IMAD.IADD R115, R13, 0x1, R2 ;  /* 0x000000010d737824 */ /* 0x000fe400078e0202 */
[----:B------:R-:W-:-:S04]  /*1360*/  IMAD.WIDE.U32 R6, R39, c[0x0][0x210], R32 ;  /* 0x0000840027067a25 */ /* 0x000fc800078e0020 */
[----:B------:R-:W-:Y:S01]  /*1370*/  IMAD.IADD R111, R2, 0x1, R9 ;  /* 0x00000001026f7824 */ /* 0x000fe200078e0209 */
[----:B------:R-:W-:Y:S01]  /*1380*/  SHF.R.S32.HI R2, RZ, 0x1f, R21 ;  /* 0x0000001fff027819 */ /* 0x000fe20000011415 */
[C---:B------:R-:W-:Y:S02]  /*1390*/  IMAD R103, R104.reuse, c[0x0][0x26c], R8 ;  /* 0x00009b0068677a24 */ /* 0x040fe400078e0208 */
[----:B------:R-:W-:Y:S01]  /*13a0*/  IMAD.WIDE.U32 R104, R104, c[0x0][0x268], R4 ;  /* 0x00009a0068687a25 */ /* 0x000fe200078e0004 */
[----:B------:R-:W-:Y:S02]  /*13b0*/  @P1 MOV R5, R3 ;  /* 0x0000000300051202 */ /* 0x000fe40000000f00 */
[----:B------:R-:W-:Y:S01]  /*13c0*/  LEA.HI R2, R2, R102, RZ, 0x3 ;  /* 0x0000006602027211 */ /* 0x000fe200078f18ff */
[----:B------:R-:W-:Y:S02]  /*13d0*/  IMAD.IADD R15, R7, 0x1, R17 ;  /* 0x00000001070f7824 */ /* 0x000fe400078e0211 */
[----:B------:R-:W-:Y:S01]  /*13e0*/  IMAD.SHL.U32 R7, R23, 0x2, RZ ;  /* 0x0000000217077824 */ /* 0x000fe200078e00ff */
[----:B------:R-:W-:Y:S01]  /*13f0*/  LOP3.LUT R2, R2, 0xfffffff8, RZ, 0xc0, !PT ;  /* 0xfffffff802027812 */ /* 0x000fe200078ec0ff */
[----:B------:R-:W-:-:S02]  /*1400*/  @P1 IMAD.MOV.U32 R4, RZ, RZ, R22 ;  /* 0x000000ffff041224 */ /* 0x000fc400078e0016 */
[----:B------:R-:W-:Y:S01]  /*1410*/  IMAD.MOV.U32 R116, RZ, RZ, R14 ;  /* 0x000000ffff747224 */ /* 0x000fe200078e000e */
[----:B------:R-:W-:Y:S01]  /*1420*/  LOP3.LUT R24, R7, 0x2, R24, 0xe2, !PT ;  /* 0x0000000207187812 */ /* 0x000fe200078ee218 */
[----:B------:R-:W-:Y:S01]  /*1430*/  IMAD.MOV.U32 R14, RZ, RZ, R6 ;  /* 0x000000ffff0e7224 */ /* 0x000fe200078e0006 */
[----:B------:R-:W-:Y:S01]  /*1440*/  LEA.HI R7, R36, R217, RZ, 0x5 ;  /* 0x000000d924077211 */ /* 0x000fe200078f28ff */
[----:B------:R-:W-:Y:S01]  /*1450*/  @P1 IMAD R6, R37, 0x50, RZ ;  /* 0x0000005025061824 */ /* 0x000fe200078e02ff */
[----:B------:R-:W-:Y:S01]  /*1460*/  IADD3 R36, R34, 0x10, RZ ;  /* 0x0000001022247810 */ /* 0x000fe20007ffe0ff */
[----:B------:R-:W-:Y:S01]  /*1470*/  @P1 IMAD.WIDE.U32 R4, R168, 0x50, R4 ;  /* 0x00000050a8041825 */ /* 0x000fe200078e0004 */
[C---:B------:R-:W-:Y:S02]  /*1480*/  LOP3.LUT R99, R24.reuse, 0x1, RZ, 0xc0, !PT ;  /* 0x0000000118637812 */ /* 0x040fe400078ec0ff */
[----:B------:R-:W-:Y:S01]  /*1490*/  LOP3.LUT R100, R24, 0x2, RZ, 0xc0, !PT ;  /* 0x0000000218647812 */ /* 0x000fe200078ec0ff */
[----:B------:R-:W-:Y:S01]  /*14a0*/  @P1 IMAD.IADD R5, R5, 0x1, R6 ;  /* 0x0000000105051824 */ /* 0x000fe200078e0206 */
[----:B------:R-:W-:Y:S01]  /*14b0*/  @P1 LEA R8, P2, R4, c[0x0][0x220], 0x1 ;  /* 0x0000880004081a11 */ /* 0x000fe200078408ff */
[----:B------:R-:W-:-:S02]  /*14c0*/  IMAD.IADD R2, R102, 0x1, -R2 ;  /* 0x0000000166027824 */ /* 0x000fc400078e0a02 */
[----:B------:R-:W-:Y:S01]  /*14d0*/  IMAD.SHL.U32 R6, R7, 0x10, RZ ;  /* 0x0000001007067824 */ /* 0x000fe200078e00ff */
[----:B------:R-:W-:Y:S01]  /*14e0*/  SHF.R.S32.HI R7, RZ, 0x1f, R171 ;  /* 0x0000001fff077819 */ /* 0x000fe200000114ab */
[----:B------:R-:W-:Y:S01]  /*14f0*/  IMAD.WIDE.U32 R10, R102, c[0x0][0x280], R32 ;  /* 0x0000a000660a7a25 */ /* 0x000fe200078e0020 */
[----:B------:R-:W-:Y:S02]  /*1500*/  @P1 LEA.HI.X R9, R4, c[0x0][0x224], R5, 0x1, P2 ;  /* 0x0000890004091a11 */ /* 0x000fe400010f0c05 */
[C---:B------:R-:W-:Y:S01]  /*1510*/  LOP3.LUT P3, RZ, R2.reuse, 0x4, RZ, 0xc0, !PT ;  /* 0x0000000402ff7812 */ /* 0x040fe2000786c0ff */
[----:B------:R-:W-:Y:S01]  /*1520*/  IMAD.SHL.U32 R2, R2, 0x40, RZ ;  /* 0x0000004002027824 */ /* 0x000fe200078e00ff */
[----:B------:R-:W-:Y:S01]  /*1530*/  SHF.R.S32.HI R5, RZ, 0x4, R27 ;  /* 0x00000004ff057819 */ /* 0x000fe2000001141b */
[----:B------:R-:W-:Y:S01]  /*1540*/  IMAD.MOV.U32 R114, RZ, RZ, R12 ;  /* 0x000000ffff727224 */ /* 0x000fe200078e000c */
[----:B------:R-:W-:Y:S01]  /*1550*/  LEA.HI R7, R7, R171, RZ, 0x3 ;  /* 0x000000ab07077211 */ /* 0x000fe200078f18ff */
[----:B------:R1:W-:Y:S01]  /*1560*/  @P1 LDGSTS.E.BYPASS.LTC128B.128 [R93+0x6100], [R8.64], !P6 ;  /* 0x06100000085d1fae */ /* 0x0003e2000f101d4a */
[----:B------:R-:W-:Y:S01]  /*1570*/  MOV R112, R10 ;  /* 0x0000000a00707202 */ /* 0x000fe20000000f00 */
[----:B-----5:R-:W-:Y:S01]  /*1580*/  IMAD.WIDE.U32 R114, R167, c[0x0][0x290], R114 ;  /* 0x0000a400a7727a25 */ /* 0x020fe200078e0072 */
[----:B------:R-:W-:-:S02]  /*1590*/  LEA.HI.SX32 R10, R20, R5, 0x1d ;  /* 0x00000005140a7211 */ /* 0x000fc400078feaff */
[----:B------:R-:W-:Y:S01]  /*15a0*/  SHF.L.U32 R4, R171, 0x6, RZ ;  /* 0x00000006ab047819 */ /* 0x000fe200000006ff */
[----:B------:R-:W-:Y:S01]  /*15b0*/  IMAD.WIDE.U32 R116, R167, c[0x0][0x280], R116 ;  /* 0x0000a000a7747a25 */ /* 0x000fe200078e0074 */
[----:B------:R-:W-:Y:S02]  /*15c0*/  IADD3 R113, R16, R11, RZ ;  /* 0x0000000b10717210 */ /* 0x000fe40007ffe0ff */
[----:B------:R-:W-:Y:S01]  /*15d0*/  LOP3.LUT R2, R2, 0x1c0, RZ, 0xc0, !PT ;  /* 0x000001c002027812 */ /* 0x000fe200078ec0ff */
[----:B------:R-:W-:Y:S01]  /*15e0*/  IMAD.SHL.U32 R11, R7, 0x40, RZ ;  /* 0x00000040070b7824 */ /* 0x000fe200078e00ff */
[----:B------:R-:W-:Y:S01]  /*15f0*/  LOP3.LUT R4, R4, 0x1c0, RZ, 0xc0, !PT ;  /* 0x000001c004047812 */ /* 0x000fe200078ec0ff */
[----:B------:R-:W-:Y:S01]  /*1600*/  IMAD.SHL.U32 R101, R10, 0x8, RZ ;  /* 0x000000080a657824 */ /* 0x000fe200078e00ff */
[----:B------:R-:W-:Y:S01]  /*1610*/  LOP3.LUT R6, R6, 0xfffffe00, RZ, 0xc0, !PT ;  /* 0xfffffe0006067812 */ /* 0x000fe200078ec0ff */
[----:B------:R-:W-:Y:S01]  /*1620*/  @P0 IMAD R16, R37, 0x60, RZ ;  /* 0x0000006025100824 */ /* 0x000fe200078e02ff */
[----:B------:R-:W-:Y:S01]  /*1630*/  SHF.R.U32.HI R5, RZ, 0x3, R2 ;  /* 0x00000003ff057819 */ /* 0x000fe20000011602 */
[----:B------:R-:W-:Y:S01]  /*1640*/  IMAD.WIDE.U32 R112, R167, c[0x0][0x280], R112 ;  /* 0x0000a000a7707a25 */ /* 0x000fe200078e0070 */
[----:B------:R-:W-:-:S02]  /*1650*/  LOP3.LUT R12, R2, 0x18, R32, 0xf8, !PT ;  /* 0x00000018020c7812 */ /* 0x000fc400078ef820 */
[----:B------:R-:W-:Y:S01]  /*1660*/  LOP3.LUT R10, R11, 0xfffffe00, RZ, 0xc0, !PT ;  /* 0xfffffe000b0a7812 */ /* 0x000fe200078ec0ff */
[----:B------:R-:W-:Y:S01]  /*1670*/  IMAD.WIDE.U32 R110, R167, c[0x0][0x290], R110 ;  /* 0x0000a400a76e7a25 */ /* 0x000fe200078e006e */
[----:B------:R-:W-:Y:S02]  /*1680*/  SHF.R.U32.HI R7, RZ, 0x3, R4 ;  /* 0x00000003ff077819 */ /* 0x000fe40000011604 */
[--C-:B------:R-:W-:Y:S01]  /*1690*/  LOP3.LUT R11, R4, 0x38, R20.reuse, 0xf8, !PT ;  /* 0x00000038040b7812 */ /* 0x100fe200078ef814 */
[----:B------:R-:W-:Y:S01]  /*16a0*/  IMAD.IADD R103, R105, 0x1, R103 ;  /* 0x0000000169677824 */ /* 0x000fe200078e0267 */
[----:B------:R-:W-:Y:S02]  /*16b0*/  LOP3.LUT R98, R6, R12, R5, 0xf6, !PT ;  /* 0x0000000c06627212 */ /* 0x000fe400078ef605 */
[----:B------:R-:W-:Y:S02]  /*16c0*/  LOP3.LUT R4, R4, 0x38, R101, 0xf8, !PT ;  /* 0x0000003804047812 */ /* 0x000fe400078ef865 */
[----:B------:R-:W-:-:S02]  /*16d0*/  LOP3.LUT R12, R2, 0x38, R20, 0xf8, !PT ;  /* 0x00000038020c7812 */ /* 0x000fc400078ef814 */
[----:B-1----:R-:W-:Y:S02]  /*16e0*/  SHF.R.S32.HI R8, RZ, 0x1f, R170 ;  /* 0x0000001fff087819 */ /* 0x002fe400000114aa */
[----:B------:R-:W-:Y:S02]  /*16f0*/  LOP3.LUT R2, R2, 0x38, R101, 0xf8, !PT ;  /* 0x0000003802027812 */ /* 0x000fe400078ef865 */
[C-C-:B---3--:R-:W-:Y:S02]  /*1700*/  LOP3.LUT R19, R10.reuse, R11, R7.reuse, 0xf6, !PT ;  /* 0x0000000b0a137212 */ /* 0x148fe400078ef607 */
[----:B------:R-:W-:Y:S01]  /*1710*/  LOP3.LUT R18, R10, R4, R7, 0xf6, !PT ;  /* 0x000000040a127212 */ /* 0x000fe200078ef607 */
[----:B------:R-:W-:Y:S01]  /*1720*/  @P0 IMAD.MOV.U32 R4, RZ, RZ, R22 ;  /* 0x000000ffff040224 */ /* 0x000fe200078e0016 */
[----:B------:R-:W-:Y:S01]  /*1730*/  SHF.R.S32.HI R7, RZ, 0x1f, R169 ;  /* 0x0000001fff077819 */ /* 0x000fe200000114a9 */
[----:B------:R-:W-:Y:S01]  /*1740*/  IMAD.SHL.U32 R154, R19, 0x2, RZ ;  /* 0x00000002139a7824 */ /* 0x000fe200078e00ff */
[----:B------:R-:W-:Y:S01]  /*1750*/  LEA.HI R8, R8, R170, RZ, 0x3 ;  /* 0x000000aa08087211 */ /* 0x000fe200078f18ff */
[----:B------:R-:W-:Y:S01]  /*1760*/  IMAD.SHL.U32 R150, R18, 0x2, RZ ;  /* 0x0000000212967824 */ /* 0x000fe200078e00ff */
[----:B------:R-:W-:-:S02]  /*1770*/  LOP3.LUT R21, R6, R2, R5, 0xf6, !PT ;  /* 0x0000000206157212 */ /* 0x000fc400078ef605 */
[----:B------:R-:W-:Y:S01]  /*1780*/  SHF.L.U32 R2, R170, 0x6, RZ ;  /* 0x00000006aa027819 */ /* 0x000fe200000006ff */
[----:B------:R-:W-:Y:S01]  /*1790*/  IMAD.SHL.U32 R9, R8, 0x40, RZ ;  /* 0x0000004008097824 */ /* 0x000fe200078e00ff */
[----:B------:R-:W-:Y:S01]  /*17a0*/  LOP3.LUT R23, R6, R12, R5, 0xf6, !PT ;  /* 0x0000000c06177212 */ /* 0x000fe200078ef605 */
[----:B------:R-:W-:Y:S01]  /*17b0*/  IMAD.SHL.U32 R6, R169, 0x40, RZ ;  /* 0x00000040a9067824 */ /* 0x000fe200078e00ff */
[----:B------:R-:W-:Y:S01]  /*17c0*/  LEA.HI R7, R7, R169, RZ, 0x3 ;  /* 0x000000a907077211 */ /* 0x000fe200078f18ff */
[----:B------:R-:W-:Y:S01]  /*17d0*/  @P0 IMAD.MOV.U32 R5, RZ, RZ, R3 ;  /* 0x000000ffff050224 */ /* 0x000fe200078e0003 */
[----:B------:R-:W-:Y:S02]  /*17e0*/  LOP3.LUT R2, R2, 0x1c0, RZ, 0xc0, !PT ;  /* 0x000001c002027812 */ /* 0x000fe400078ec0ff */
[----:B------:R-:W-:Y:S01]  /*17f0*/  LOP3.LUT R6, R6, 0x1c0, RZ, 0xc0, !PT ;  /* 0x000001c006067812 */ /* 0x000fe200078ec0ff */
[----:B------:R-:W-:Y:S01]  /*1800*/  IMAD.SHL.U32 R8, R7, 0x40, RZ ;  /* 0x0000004007087824 */ /* 0x000fe200078e00ff */
[----:B------:R-:W-:Y:S01]  /*1810*/  SHF.R.U32.HI R13, RZ, 0x3, R2 ;  /* 0x00000003ff0d7819 */ /* 0x000fe20000011602 */
[----:B------:R-:W-:Y:S01]  /*1820*/  @P0 IMAD.WIDE.U32 R4, R168, 0x60, R4 ;  /* 0x00000060a8040825 */ /* 0x000fe200078e0004 */
[----:B------:R-:W-:-:S02]  /*1830*/  LOP3.LUT R9, R9, 0xfffffe00, RZ, 0xc0, !PT ;  /* 0xfffffe0009097812 */ /* 0x000fc400078ec0ff */
[C---:B------:R-:W-:Y:S02]  /*1840*/  LOP3.LUT R10, R2.reuse, 0x38, R20, 0xf8, !PT ;  /* 0x00000038020a7812 */ /* 0x040fe400078ef814 */
[----:B------:R-:W-:Y:S01]  /*1850*/  LOP3.LUT R11, R2, 0x38, R101, 0xf8, !PT ;  /* 0x00000038020b7812 */ /* 0x000fe200078ef865 */
[----:B------:R-:W-:Y:S01]  /*1860*/  @P0 IMAD.IADD R2, R5, 0x1, R16 ;  /* 0x0000000105020824 */ /* 0x000fe200078e0210 */
[----:B------:R-:W-:Y:S01]  /*1870*/  SHF.R.U32.HI R7, RZ, 0x3, R6 ;  /* 0x00000003ff077819 */ /* 0x000fe20000011606 */
[----:B------:R-:W-:Y:S01]  /*1880*/  IMAD.MOV.U32 R5, RZ, RZ, c[0x0][0x280] ;  /* 0x0000a000ff057624 */ /* 0x000fe200078e00ff */
[----:B------:R-:W-:Y:S02]  /*1890*/  LOP3.LUT R8, R8, 0xfffffe00, RZ, 0xc0, !PT ;  /* 0xfffffe0008087812 */ /* 0x000fe400078ec0ff */
[C---:B------:R-:W-:Y:S01]  /*18a0*/  LOP3.LUT R12, R6.reuse, 0x38, R20, 0xf8, !PT ;  /* 0x00000038060c7812 */ /* 0x040fe200078ef814 */
[----:B------:R-:W-:Y:S01]  /*18b0*/  IMAD.SHL.U32 R212, R5, 0x40, RZ ;  /* 0x0000004005d47824 */ /* 0x000fe200078e00ff */
[----:B------:R-:W-:Y:S01]  /*18c0*/  LOP3.LUT R17, R9, R10, R13, 0xf6, !PT ;  /* 0x0000000a09117212 */ /* 0x000fe200078ef60d */
[C---:B------:R-:W-:Y:S01]  /*18d0*/  IMAD.SHL.U32 R214, R5.reuse, 0x20, RZ ;  /* 0x0000002005d67824 */ /* 0x040fe200078e00ff */
[----:B------:R-:W-:Y:S01]  /*18e0*/  LOP3.LUT R10, R6, 0x38, R101, 0xf8, !PT ;  /* 0x00000038060a7812 */ /* 0x000fe200078ef865 */
[----:B------:R-:W-:Y:S01]  /*18f0*/  IMAD.WIDE.U32 R208, R5, 0x60, RZ ;  /* 0x0000006005d07825 */ /* 0x000fe200078e00ff */
[----:B--2---:R-:W-:-:S02]  /*1900*/  @P4 SHF.R.S32.HI R3, RZ, 0x1f, R30 ;  /* 0x0000001fff034819 */ /* 0x004fc4000001141e */
[----:B------:R-:W-:Y:S01]  /*1910*/  @P0 LEA R6, P1, R4, c[0x0][0x220], 0x1 ;  /* 0x0000880004060a11 */ /* 0x000fe200078208ff */
[----:B------:R-:W-:Y:S01]  /*1920*/  @!P4 IMAD.MOV.U32 R3, RZ, RZ, R28 ;  /* 0x000000ffff03c224 */ /* 0x000fe200078e001c */
[----:B------:R-:W-:Y:S01]  /*1930*/  LOP3.LUT R16, R9, R11, R13, 0xf6, !PT ;  /* 0x0000000b09107212 */ /* 0x000fe200078ef60d */
[----:B------:R-:W-:Y:S01]  /*1940*/  IMAD.SHL.U32 R153, R17, 0x2, RZ ;  /* 0x0000000211997824 */ /* 0x000fe200078e00ff */
[C-C-:B------:R-:W-:Y:S02]  /*1950*/  LOP3.LUT R13, R8.reuse, R12, R7.reuse, 0xf6, !PT ;  /* 0x0000000c080d7212 */ /* 0x140fe400078ef607 */
[----:B------:R-:W-:Y:S01]  /*1960*/  LOP3.LUT R12, R8, R10, R7, 0xf6, !PT ;  /* 0x0000000a080c7212 */ /* 0x000fe200078ef607 */
[----:B------:R-:W-:Y:S01]  /*1970*/  IMAD.SHL.U32 R149, R16, 0x2, RZ ;  /* 0x0000000210957824 */ /* 0x000fe200078e00ff */
[----:B------:R-:W-:Y:S01]  /*1980*/  @P0 LEA.HI.X R7, R4, c[0x0][0x224], R2, 0x1, P1 ;  /* 0x0000890004070a11 */ /* 0x000fe200008f0c02 */
[----:B------:R-:W-:Y:S01]  /*1990*/  IMAD.SHL.U32 R152, R13, 0x2, RZ ;  /* 0x000000020d987824 */ /* 0x000fe200078e00ff */
[----:B------:R-:W-:Y:S01]  /*19a0*/  @P4 MOV R2, R30 ;  /* 0x0000001e00024202 */ /* 0x000fe20000000f00 */
[----:B------:R-:W-:Y:S01]  /*19b0*/  @!P4 IMAD.MOV.U32 R2, RZ, RZ, R38 ;  /* 0x000000ffff02c224 */ /* 0x000fe200078e0026 */
[----:B------:R-:W-:Y:S01]  /*19c0*/  SEL R3, R3, RZ, !P5 ;  /* 0x000000ff03037207 */ /* 0x000fe20006800000 */
[----:B------:R1:W-:Y:S01]  /*19d0*/  @P0 LDGSTS.E.BYPASS.LTC128B.128 [R93+0x6900], [R6.64], !P6 ;  /* 0x06900000065d0fae */ /* 0x0003e2000f101d4a */
[----:B------:R-:W-:Y:S01]  /*19e0*/  ISETP.NE.AND P0, PT, RZ, UR6, PT ;  /* 0x00000006ff007c0c */ /* 0x000fe2000bf05270 */
[----:B------:R-:W-:Y:S01]  /*19f0*/  IMAD.SHL.U32 R148, R12, 0x2, RZ ;  /* 0x000000020c947824 */ /* 0x000fe200078e00ff */
[----:B------:R-:W-:Y:S01]  /*1a00*/  SEL R2, R2, RZ, !P5 ;  /* 0x000000ff02027207 */ /* 0x000fe20006800000 */
[----:B------:R-:W-:Y:S01]  /*1a10*/  IMAD R4, R3, c[0x0][0x1f0], RZ ;  /* 0x00007c0003047a24 */ /* 0x000fe200078e02ff */
[----:B------:R-:W-:Y:S01]  /*1a20*/  SHF.L.U64.HI R173, R5, R185, c[0x0][0x284] ;  /* 0x0000a10005ad7619 */ /* 0x000fe200000102b9 */
[----:B------:R-:W-:Y:S01]  /*1a30*/  IMAD R3, R3, c[0x0][0x218], RZ ;  /* 0x0000860003037a24 */ /* 0x000fe200078e02ff */
[-C--:B------:R-:W-:Y:S01]  /*1a40*/  SHF.L.U64.HI R186, R5, R187.reuse, c[0x0][0x284] ;  /* 0x0000a10005ba7619 */ /* 0x080fe200000102bb */
[----:B------:R-:W-:Y:S01]  /*1a50*/  IMAD.WIDE.U32 R94, R2, c[0x0][0x1f0], R94 ;  /* 0x00007c00025e7a25 */ /* 0x000fe200078e005e */
[----:B------:R-:W-:Y:S01]  /*1a60*/  P2R R164, PR, RZ, 0x1 ;  /* 0x00000001ffa47803 */ /* 0x000fe20000000000 */
[----:B------:R-:W0:Y:S01]  /*1a70*/  LDGDEPBAR ;  /* 0x00000000000079af */ /* 0x000e220000000000 */
[----:B------:R-:W-:Y:S01]  /*1a80*/  IADD3 R163, P1, R26, R102, RZ ;  /* 0x000000661aa37210 */ /* 0x000fe20007f3e0ff */
[----:B------:R-:W-:Y:S01]  /*1a90*/  IMAD R96, R2, c[0x0][0x1f4], R4 ;  /* 0x00007d0002607a24 */ /* 0x000fe200078e0204 */
[----:B------:R-:W-:Y:S01]  /*1aa0*/  SHF.L.U64.HI R168, R168, R187, c[0x0][0x23c] ;  /* 0x00008f00a8a87619 */ /* 0x000fe200000102bb */
[C---:B------:R-:W-:Y:S01]  /*1ab0*/  IMAD R107, R2.reuse, c[0x0][0x21c], R3 ;  /* 0x00008700026b7a24 */ /* 0x040fe200078e0203 */
[----:B------:R-:W-:Y:S01]  /*1ac0*/  IADD3.X R162, R29, R31, RZ, P1, !PT ;  /* 0x0000001f1da27210 */ /* 0x000fe20000ffe4ff */
[----:B------:R-:W-:Y:S01]  /*1ad0*/  IMAD.WIDE.U32 R108, R2, c[0x0][0x218], R14 ;  /* 0x00008600026c7a25 */ /* 0x000fe200078e000e */
[----:B------:R-:W-:-:S02]  /*1ae0*/  SHF.R.S32.HI R2, RZ, 0x1f, R167 ;  /* 0x0000001fff027819 */ /* 0x000fc400000114a7 */
[----:B------:R-:W-:Y:S01]  /*1af0*/  SHF.R.S32.HI R10, RZ, 0x1f, R170 ;  /* 0x0000001fff0a7819 */ /* 0x000fe200000114aa */
[----:B------:R-:W-:Y:S01]  /*1b00*/  IMAD.MOV.U32 R4, RZ, RZ, c[0x0][0x290] ;  /* 0x0000a400ff047624 */ /* 0x000fe200078e00ff */
[----:B------:R-:W-:Y:S01]  /*1b10*/  IADD3 R146, P2, R32, R188, RZ ;  /* 0x000000bc20927210 */ /* 0x000fe20007f5e0ff */
[C---:B------:R-:W-:Y:S01]  /*1b20*/  IMAD R3, R2.reuse, c[0x0][0x280], RZ ;  /* 0x0000a00002037a24 */ /* 0x040fe200078e02ff */
[----:B------:R-:W-:Y:S01]  /*1b30*/  SHF.R.S32.HI R11, RZ, 0x1f, R169 ;  /* 0x0000001fff0b7819 */ /* 0x000fe200000114a9 */
[----:B------:R-:W-:Y:S01]  /*1b40*/  IMAD R2, R2, c[0x0][0x290], RZ ;  /* 0x0000a40002027a24 */ /* 0x000fe200078e02ff */
[C---:B------:R-:W-:Y:S01]  /*1b50*/  SHF.L.U64.HI R185, R4.reuse, R185, c[0x0][0x294] ;  /* 0x0000a50004b97619 */ /* 0x040fe200000102b9 */
[C---:B------:R-:W-:Y:S01]  /*1b60*/  IMAD R8, R167.reuse, c[0x0][0x284], R3 ;  /* 0x0000a100a7087a24 */ /* 0x040fe200078e0203 */
[----:B------:R-:W-:Y:S01]  /*1b70*/  SHF.L.U64.HI R187, R4, R187, c[0x0][0x294] ;  /* 0x0000a50004bb7619 */ /* 0x000fe200000102bb */
[----:B------:R-:W-:Y:S01]  /*1b80*/  IMAD R5, R167, c[0x0][0x294], R2 ;  /* 0x0000a500a7057a24 */ /* 0x000fe200078e0202 */
[----:B------:R-:W-:Y:S01]  /*1b90*/  IADD3 R2, P0, R102, 0x20, RZ ;  /* 0x0000002066027810 */ /* 0x000fe20007f1e0ff */
[C---:B------:R-:W-:Y:S01]  /*1ba0*/  IMAD.SHL.U32 R213, R4.reuse, 0x40, RZ ;  /* 0x0000004004d57824 */ /* 0x040fe200078e00ff */
[C---:B------:R-:W-:Y:S01]  /*1bb0*/  SHF.L.U32 R211, R4.reuse, 0x5, RZ ;  /* 0x0000000504d37819 */ /* 0x040fe200000006ff */
[----:B------:R-:W-:Y:S01]  /*1bc0*/  IMAD.WIDE.U32 R206, R4, 0x60, RZ ;  /* 0x0000006004ce7825 */ /* 0x000fe200078e00ff */
[----:B-1----:R-:W-:-:S02]  /*1bd0*/  SHF.R.S32.HI R6, RZ, 0x1f, R171 ;  /* 0x0000001fff067819 */ /* 0x002fc400000114ab */
[----:B------:R-:W-:Y:S01]  /*1be0*/  IADD3 R133, R209, UR5, RZ ;  /* 0x00000005d1857c10 */ /* 0x000fe2000fffe0ff */
[----:B------:R-:W-:Y:S01]  /*1bf0*/  IMAD.X R3, RZ, RZ, R31, P0 ;  /* 0x000000ffff037224 */ /* 0x000fe200000e061f */
[----:B------:R-:W-:Y:S01]  /*1c00*/  IADD3 R132, R207, UR4, RZ ;  /* 0x00000004cf847c10 */ /* 0x000fe2000fffe0ff */
[----:B------:R-:W-:Y:S01]  /*1c10*/  IMAD.WIDE.U32 R138, R2, c[0x0][0x1e0], RZ ;  /* 0x00007800028a7a25 */ /* 0x000fe200078e00ff */
[----:B------:R-:W-:Y:S02]  /*1c20*/  IADD3 R129, R115, R5, RZ ;  /* 0x0000000573817210 */ /* 0x000fe40007ffe0ff */
[----:B------:R-:W-:Y:S01]  /*1c30*/  SHF.L.U32 R155, R23, 0x1, RZ ;  /* 0x00000001179b7819 */ /* 0x000fe200000006ff */
[----:B------:R-:W-:Y:S01]  /*1c40*/  IMAD R3, R3, c[0x0][0x1e0], RZ ;  /* 0x0000780003037a24 */ /* 0x000fe200078e02ff */
[----:B------:R-:W-:Y:S01]  /*1c50*/  IADD3 R147, P1, R216, R138, RZ ;  /* 0x0000008ad8937210 */ /* 0x000fe20007f3e0ff */
[----:B------:R-:W-:Y:S01]  /*1c60*/  IMAD R4, R31, c[0x0][0x1e0], RZ ;  /* 0x000078001f047a24 */ /* 0x000fe200078e02ff */
[----:B------:R-:W-:Y:S01]  /*1c70*/  SHF.R.S32.HI R126, RZ, 0x1f, R101 ;  /* 0x0000001fff7e7819 */ /* 0x000fe20000011465 */
[----:B------:R-:W-:Y:S01]  /*1c80*/  IMAD R9, R2, c[0x0][0x1e4], R3 ;  /* 0x0000790002097a24 */ /* 0x000fe200078e0203 */
[----:B------:R-:W-:Y:S01]  /*1c90*/  IADD3 R160, P0, R216, R147, RZ ;  /* 0x00000093d8a07210 */ /* 0x000fe20007f1e0ff */
[----:B------:R-:W-:Y:S01]  /*1ca0*/  IMAD R7, R102, c[0x0][0x1e4], R4 ;  /* 0x0000790066077a24 */ /* 0x000fe200078e0204 */
[----:B------:R-:W-:Y:S01]  /*1cb0*/  SHF.L.U32 R151, R21, 0x1, RZ ;  /* 0x0000000115977819 */ /* 0x000fe200000006ff */
[----:B------:R-:W-:-:S02]  /*1cc0*/  IMAD.IADD R144, R139, 0x1, R9 ;  /* 0x000000018b907824 */ /* 0x000fc400078e0209 */
[----:B------:R-:W-:Y:S02]  /*1cd0*/  IMAD.IADD R145, R189, 0x1, R7 ;  /* 0x00000001bd917824 */ /* 0x000fe400078e0207 */
[C---:B------:R-:W-:Y:S01]  /*1ce0*/  IMAD.X R143, R193.reuse, 0x1, R144, P1 ;  /* 0x00000001c18f7824 */ /* 0x040fe200008e0690 */
[----:B------:R-:W-:Y:S01]  /*1cf0*/  IADD3 R130, P1, R94, 0x20, RZ ;  /* 0x000000205e827810 */ /* 0x000fe20007f3e0ff */
[----:B------:R-:W-:Y:S02]  /*1d00*/  IMAD R4, R6, c[0x0][0x1e0], RZ ;  /* 0x0000780006047a24 */ /* 0x000fe400078e02ff */
[----:B------:R-:W-:Y:S01]  /*1d10*/  IMAD.X R157, R193, 0x1, R143, P0 ;  /* 0x00000001c19d7824 */ /* 0x000fe200000e068f */
[----:B------:R-:W-:Y:S01]  /*1d20*/  IADD3 R120, P0, R146, R94, RZ ;  /* 0x0000005e92787210 */ /* 0x000fe20007f1e0ff */
[----:B------:R-:W-:Y:S02]  /*1d30*/  IMAD.MOV.U32 R14, RZ, RZ, 0x40 ;  /* 0x00000040ff0e7424 */ /* 0x000fe400078e00ff */
[----:B------:R-:W-:-:S02]  /*1d40*/  IMAD R3, R10, c[0x0][0x1e0], RZ ;  /* 0x000078000a037a24 */ /* 0x000fc400078e02ff */
[----:B------:R-:W-:Y:S02]  /*1d50*/  IMAD.X R142, R33, 0x1, R145, P2 ;  /* 0x00000001218e7824 */ /* 0x000fe400010e0691 */
[----:B------:R-:W-:Y:S02]  /*1d60*/  IMAD.IADD R96, R95, 0x1, R96 ;  /* 0x000000015f607824 */ /* 0x000fe400078e0260 */
[----:B------:R-:W-:Y:S02]  /*1d70*/  IMAD R2, R11, c[0x0][0x1e0], RZ ;  /* 0x000078000b027a24 */ /* 0x000fe400078e02ff */
[----:B------:R-:W-:Y:S02]  /*1d80*/  IMAD R6, R171, c[0x0][0x1e4], R4 ;  /* 0x00007900ab067a24 */ /* 0x000fe400078e0204 */
[----:B------:R-:W-:Y:S01]  /*1d90*/  IMAD R4, R170, c[0x0][0x1e4], R3 ;  /* 0x00007900aa047a24 */ /* 0x000fe200078e0203 */
[----:B------:R-:W-:Y:S01]  /*1da0*/  SEL R3, R14, 0xffffffc0, !P3 ;  /* 0xffffffc00e037807 */ /* 0x000fe20005800000 */
[----:B------:R-:W-:Y:S01]  /*1db0*/  IMAD.X R119, R142, 0x1, R96, P0 ;  /* 0x000000018e777824 */ /* 0x000fe200000e0660 */
[----:B------:R-:W-:Y:S01]  /*1dc0*/  IADD3 R124, P0, R120, 0x20, RZ ;  /* 0x00000020787c7810 */ /* 0x000fe20007f1e0ff */
[----:B------:R-:W-:Y:S01]  /*1dd0*/  IMAD R2, R169, c[0x0][0x1e4], R2 ;  /* 0x00007900a9027a24 */ /* 0x000fe200078e0202 */
[----:B------:R-:W-:Y:S01]  /*1de0*/  IADD3 R158, R197, R4, RZ ;  /* 0x00000004c59e7210 */ /* 0x000fe20007ffe0ff */
[C---:B------:R-:W-:Y:S01]  /*1df0*/  IMAD R97, R98.reuse, 0x2, R3 ;  /* 0x0000000262617824 */ /* 0x040fe200078e0203 */
[----:B------:R-:W-:Y:S01]  /*1e00*/  SHF.L.U32 R98, R98, 0x1, RZ ;  /* 0x0000000162627819 */ /* 0x000fe200000006ff */
[----:B------:R-:W-:-:S02]  /*1e10*/  IMAD.IADD R159, R199, 0x1, R6 ;  /* 0x00000001c79f7824 */ /* 0x000fc400078e0206 */
[----:B------:R-:W-:Y:S02]  /*1e20*/  IMAD.IADD R156, R195, 0x1, R2 ;  /* 0x00000001c39c7824 */ /* 0x000fe400078e0202 */
[----:B------:R-:W-:Y:S02]  /*1e30*/  IMAD.IADD R131, R117, 0x1, R8 ;  /* 0x0000000175837824 */ /* 0x000fe400078e0208 */
[----:B------:R-:W-:Y:S02]  /*1e40*/  IMAD.IADD R128, R8, 0x1, R113 ;  /* 0x0000000108807824 */ /* 0x000fe400078e0271 */
[----:B------:R-:W-:Y:S02]  /*1e50*/  IMAD.IADD R125, R5, 0x1, R111 ;  /* 0x00000001057d7824 */ /* 0x000fe400078e026f */
[----:B------:R-:W-:Y:S02]  /*1e60*/  IMAD.IADD R107, R109, 0x1, R107 ;  /* 0x000000016d6b7824 */ /* 0x000fe400078e026b */
[----:B------:R-:W-:-:S02]  /*1e70*/  IMAD.X R122, RZ, RZ, R96, P1 ;  /* 0x000000ffff7a7224 */ /* 0x000fc400008e0660 */
[----:B------:R-:W-:Y:S01]  /*1e80*/  IMAD.X R123, RZ, RZ, R119, P0 ;  /* 0x000000ffff7b7224 */ /* 0x000fe200000e0677 */
[----:B------:R-:W-:Y:S06]  /*1e90*/  BAR.SYNC.DEFER_BLOCKING 0x0 ;  /* 0x0000000000007b1d */ /* 0x000fec0000010000 */
.L_x_98:
[-C--:B--2---:R-:W-:Y:S01]  /*1ea0*/  IMAD R2, R203, R42.reuse, RZ ;  /* 0x0000002acb027224 */ /* 0x084fe200078e02ff */
[----:B------:R-:W-:Y:S04]  /*1eb0*/  DEPBAR.LE SB0, 0x0 ;  /* 0x000080000000791a */ /* 0x000fe80000000000 */
[----:B------:R-:W-:Y:S01]  /*1ec0*/  BAR.SYNC.DEFER_BLOCKING 0x0 ;  /* 0x0000000000007b1d */ /* 0x000fe20000010000 */
[----:B------:R-:W-:Y:S01]  /*1ed0*/  ISETP.GE.AND P0, PT, R219, 0x1, PT ;  /* 0x00000001db00780c */ /* 0x000fe20003f06270 */
[----:B------:R-:W-:Y:S01]  /*1ee0*/  IMAD.WIDE.U32 R86, R174, R42, RZ ;  /* 0x0000002aae567225 */ /* 0x000fe200078e00ff */
[----:B------:R-:W-:Y:S05]  /*1ef0*/  SHF.R.S32.HI R106, RZ, 0x1f, R42 ;  /* 0x0000001fff6a7819 */ /* 0x000fea000001142a */
[----:B------:R-:W-:Y:S05]  /*1f00*/  IMAD R2, R106, R174, R2 ;  /* 0x000000ae6a027224 */ /* 0x000fea00078e0202 */
[----:B------:R-:W-:Y:S01]  /*1f10*/  IADD3 R91, R87, R2, RZ ;  /* 0x00000002575b7210 */ /* 0x000fe20007ffe0ff */
[----:B------:R-:W-:Y:S01]  /*1f20*/  BSSY B2, `(.L_x_52) ;  /* 0x0000524000027945 */ /* 0x000fe20003800000 */
[----:B------:R-:W-:-:S05]  /*1f30*/  @!P0 BRA `(.L_x_53) ;  /* 0x00004d0000008947 */ /* 0x000fca0003800000 */
[-C--:B------:R-:W-:Y:S01]  /*1f40*/  IMAD R4, R202, R42.reuse, RZ ;  /* 0x0000002aca047224 */ /* 0x080fe200078e02ff */
[----:B------:R-:W-:Y:S01]  /*1f50*/  ISETP.NE.AND P0, PT, R164, RZ, PT ;  /* 0x000000ffa400720c */ /* 0x000fe20003f05270 */
[-C--:B------:R-:W-:Y:S02]  /*1f60*/  IMAD R3, R201, R42.reuse, RZ ;  /* 0x0000002ac9037224 */ /* 0x080fe400078e02ff */
[----:B------:R-:W-:Y:S02]  /*1f70*/  IMAD R2, R42, -0x70, R0 ;  /* 0xffffff902a027824 */ /* 0x000fe400078e0200 */
[-C--:B------:R-:W-:Y:S03]  /*1f80*/  IMAD.WIDE.U32 R10, R176, R42.reuse, RZ ;  /* 0x0000002ab00a7225 */ /* 0x080fe600078e00ff */
[----:B------:R-:W-:Y:S01]  /*1f90*/  IMNMX R78, R2, 0x70, PT ;  /* 0x00000070024e7817 */ /* 0x000fe20003800200 */
[----:B------:R-:W-:Y:S04]  /*1fa0*/  IMAD.WIDE.U32 R8, R178, R42, RZ ;  /* 0x0000002ab2087225 */ /* 0x000fe800078e00ff */
[C---:B------:R-:W-:Y:S02]  /*1fb0*/  IMAD R4, R106.reuse, R176, R4 ;  /* 0x000000b06a047224 */ /* 0x040fe400078e0204 */
[----:B------:R-:W-:Y:S03]  /*1fc0*/  IMAD R3, R106, R178, R3 ;  /* 0x000000b26a037224 */ /* 0x000fe600078e0203 */
[----:B------:R-:W-:Y:S02]  /*1fd0*/  IADD3 R38, R11, R4, RZ ;  /* 0x000000040b267210 */ /* 0x000fe40007ffe0ff */
[----:B------:R-:W-:Y:S01]  /*1fe0*/  IADD3 R37, R9, R3, RZ ;  /* 0x0000000309257210 */ /* 0x000fe20007ffe0ff */
[----:B------:R-:W-:-:S05]  /*1ff0*/  @!P0 BRA `(.L_x_54) ;  /* 0x0000289000008947 */ /* 0x000fca0003800000 */
[----:B------:R-:W-:Y:S01]  /*2000*/  ISETP.GE.AND P3, PT, R102, R78, PT ;  /* 0x0000004e6600720c */ /* 0x000fe20003f66270 */
[----:B------:R-:W-:Y:S01]  /*2010*/  BSSY B0, `(.L_x_55) ;  /* 0x0000019000007945 */ /* 0x000fe20003800000 */
[----:B------:R-:W-:Y:S01]  /*2020*/  CS2R R50, SRZ ;  /* 0x0000000000327805 */ /* 0x000fe2000001ff00 */
[----:B------:R-:W-:Y:S01]  /*2030*/  CS2R R46, SRZ ;  /* 0x00000000002e7805 */ /* 0x000fe2000001ff00 */
[----:B------:R-:W-:Y:S01]  /*2040*/  CS2R R40, SRZ ;  /* 0x0000000000287805 */ /* 0x000fe2000001ff00 */
[----:B------:R-:W-:Y:S01]  /*2050*/  CS2R R12, SRZ ;  /* 0x00000000000c7805 */ /* 0x000fe2000001ff00 */
[----:B------:R-:W-:Y:S07]  /*2060*/  CS2R R2, SRZ ;  /* 0x0000000000027805 */ /* 0x000fee000001ff00 */
[----:B------:R-:W-:-:S05]  /*2070*/  @P3 BRA `(.L_x_56) ;  /* 0x0000012000003947 */ /* 0x000fca0003800000 */
[----:B------:R-:W-:Y:S01]  /*2080*/  IADD3 R2, P0, R116, R10, RZ ;  /* 0x0000000a74027210 */ /* 0x000fe20007f1e0ff */
[----:B------:R-:W-:Y:S01]  /*2090*/  CS2R R40, SRZ ;  /* 0x0000000000287805 */ /* 0x000fe2000001ff00 */
[----:B------:R-:W-:Y:S01]  /*20a0*/  IADD3 R3, P1, R114, R8, RZ ;  /* 0x0000000872037210 */ /* 0x000fe20007f3e0ff */
[----:B------:R-:W-:Y:S01]  /*20b0*/  CS2R R46, SRZ ;  /* 0x00000000002e7805 */ /* 0x000fe2000001ff00 */
[----:B------:R-:W-:Y:S01]  /*20c0*/  ISETP.GE.AND P2, PT, R34, c[0x0][0x27c], PT ;  /* 0x00009f0022007a0c */ /* 0x000fe20003f46270 */
[----:B------:R-:W-:Y:S01]  /*20d0*/  IMAD.X R4, R38, 0x1, R131, P0 ;  /* 0x0000000126047824 */ /* 0x000fe200000e0683 */
[C---:B------:R-:W-:Y:S01]  /*20e0*/  LEA R6, P0, R2.reuse, c[0x0][0x270], 0x1 ;  /* 0x00009c0002067a11 */ /* 0x040fe200078008ff */
[----:B------:R-:W-:Y:S03]  /*20f0*/  CS2R R12, SRZ ;  /* 0x00000000000c7805 */ /* 0x000fe6000001ff00 */
[----:B------:R-:W-:Y:S01]  /*2100*/  LEA.HI.X R7, R2, c[0x0][0x274], R4, 0x1, P0 ;  /* 0x00009d0002077a11 */ /* 0x000fe200000f0c04 */
[----:B------:R-:W-:Y:S01]  /*2110*/  IMAD.X R2, R37, 0x1, R129, P1 ;  /* 0x0000000125027824 */ /* 0x000fe200008e0681 */
[----:B------:R-:W-:Y:S02]  /*2120*/  ISETP.GE.AND P0, PT, R36, c[0x0][0x27c], PT ;  /* 0x00009f0024007a0c */ /* 0x000fe40003f06270 */
[C---:B------:R-:W-:Y:S03]  /*2130*/  LEA R4, P1, R3.reuse, c[0x0][0x288], 0x1 ;  /* 0x0000a20003047a11 */ /* 0x040fe600078208ff */
[----:B------:R1:W5:Y:S01]  /*2140*/  @!P2 LDG.E.64 R40, [R6.64] ;  /* 0x0000000a0628a981 */ /* 0x000362000c1e1b00 */
[----:B------:R-:W-:Y:S02]  /*2150*/  LEA.HI.X R5, R3, c[0x0][0x28c], R2, 0x1, P1 ;  /* 0x0000a30003057a11 */ /* 0x000fe400008f0c02 */
[----:B------:R-:W-:Y:S05]  /*2160*/  CS2R R2, SRZ ;  /* 0x0000000000027805 */ /* 0x000fea000001ff00 */
[----:B------:R1:W5:Y:S04]  /*2170*/  @!P0 LDG.E.64 R46, [R6.64+0x20] ;  /* 0x0000200a062e8981 */ /* 0x000368000c1e1b00 */
[----:B------:R1:W5:Y:S04]  /*2180*/  @!P2 LDG.E.64 R2, [R4.64] ;  /* 0x0000000a0402a981 */ /* 0x000368000c1e1b00 */
[----:B------:R1:W5:Y:S02]  /*2190*/  @!P0 LDG.E.64 R12, [R4.64+0x20] ;  /* 0x0000200a040c8981 */ /* 0x000364000c1e1b00 */
.L_x_56:
[----:B------:R-:W-:Y:S05]  /*21a0*/  BSYNC B0 ;  /* 0x0000000000007941 */ /* 0x000fea0003800000 */
.L_x_55:
[----:B------:R-:W-:Y:S01]  /*21b0*/  ISETP.GE.AND P4, PT, R171, R78, PT ;  /* 0x0000004eab00720c */ /* 0x000fe20003f86270 */
[----:B-1---5:R-:W-:Y:S01]  /*21c0*/  IMAD.MOV.U32 R4, RZ, RZ, R46 ;  /* 0x000000ffff047224 */ /* 0x022fe200078e002e */
[----:B------:R-:W-:Y:S01]  /*21d0*/  BSSY B0, `(.L_x_57) ;  /* 0x0000023000007945 */ /* 0x000fe20003800000 */
[----:B------:R-:W-:Y:S01]  /*21e0*/  IMAD.MOV.U32 R7, RZ, RZ, R47 ;  /* 0x000000ffff077224 */ /* 0x000fe200078e002f */
[----:B------:R-:W-:Y:S01]  /*21f0*/  CS2R R48, SRZ ;  /* 0x0000000000307805 */ /* 0x000fe2000001ff00 */
[----:B------:R-:W-:Y:S01]  /*2200*/  IMAD.MOV.U32 R6, RZ, RZ, R40 ;  /* 0x000000ffff067224 */ /* 0x000fe200078e0028 */
[----:B------:R-:W-:Y:S01]  /*2210*/  CS2R R16, SRZ ;  /* 0x0000000000107805 */ /* 0x000fe2000001ff00 */
[----:B------:R-:W-:Y:S01]  /*2220*/  IMAD.MOV.U32 R5, RZ, RZ, R41 ;  /* 0x000000ffff057224 */ /* 0x000fe200078e0029 */
[----:B------:R-:W-:Y:S01]  /*2230*/  PRMT R60, R4, 0x5410, R7 ;  /* 0x00005410043c7816 */ /* 0x000fe20000000007 */
[----:B------:R-:W-:Y:S01]  /*2240*/  CS2R R14, SRZ ;  /* 0x00000000000e7805 */ /* 0x000fe2000001ff00 */
[----:B------:R-:W-:Y:S02]  /*2250*/  MOV R4, R12 ;  /* 0x0000000c00047202 */ /* 0x000fe40000000f00 */
[----:B------:R-:W-:Y:S01]  /*2260*/  PRMT R44, R6, 0x5410, R5 ;  /* 0x00005410062c7816 */ /* 0x000fe20000000005 */
[----:B------:R-:W-:Y:S01]  /*2270*/  IMAD.MOV.U32 R6, RZ, RZ, R13 ;  /* 0x000000ffff067224 */ /* 0x000fe200078e000d */
[----:B------:R-:W-:Y:S01]  /*2280*/  PRMT R21, R4, 0x7610, R21 ;  /* 0x0000761004157816 */ /* 0x000fe20000000015 */
[----:B------:R-:W-:Y:S01]  /*2290*/  IMAD.MOV.U32 R5, RZ, RZ, R2 ;  /* 0x000000ffff057224 */ /* 0x000fe200078e0002 */
[----:B------:R-:W-:Y:S02]  /*22a0*/  MOV R4, R3 ;  /* 0x0000000300047202 */ /* 0x000fe40000000f00 */
[----:B------:R-:W-:Y:S02]  /*22b0*/  PRMT R21, R21, 0x5410, R6 ;  /* 0x0000541015157816 */ /* 0x000fe40000000006 */
[----:B------:R-:W-:Y:S01]  /*22c0*/  PRMT R20, R5, 0x5410, R4 ;  /* 0x0000541005147816 */ /* 0x000fe20000000004 */
[----:B------:R-:W-:-:S05]  /*22d0*/  @P4 BRA `(.L_x_58) ;  /* 0x0000012000004947 */ /* 0x000fca0003800000 */
[----:B------:R-:W-:Y:S01]  /*22e0*/  IADD3 R5, P1, P0, R116, R10, R214 ;  /* 0x0000000a74057210 */ /* 0x000fe2000783e0d6 */
[----:B------:R-:W-:Y:S01]  /*22f0*/  CS2R R48, SRZ ;  /* 0x0000000000307805 */ /* 0x000fe2000001ff00 */
[----:B------:R-:W-:Y:S01]  /*2300*/  CS2R R50, SRZ ;  /* 0x0000000000327805 */ /* 0x000fe2000001ff00 */
[----:B------:R-:W-:Y:S01]  /*2310*/  CS2R R16, SRZ ;  /* 0x0000000000107805 */ /* 0x000fe2000001ff00 */
[----:B------:R-:W-:Y:S02]  /*2320*/  IADD3.X R7, R131, R38, R186, P1, P0 ;  /* 0x0000002683077210 */ /* 0x000fe40000fe04ba */
[----:B------:R-:W-:Y:S04]  /*2330*/  IADD3 R14, P1, P0, R114, R8, R211 ;  /* 0x00000008720e7210 */ /* 0x000fe8000783e0d3 */
[----:B------:R-:W-:Y:S02]  /*2340*/  IADD3.X R15, R129, R37, R187, P1, P0 ;  /* 0x00000025810f7210 */ /* 0x000fe40000fe04bb */
[C---:B------:R-:W-:Y:S02]  /*2350*/  LEA R6, P0, R5.reuse, c[0x0][0x270], 0x1 ;  /* 0x00009c0005067a11 */ /* 0x040fe400078008ff */
[----:B------:R-:W-:Y:S02]  /*2360*/  ISETP.GE.AND P1, PT, R34, c[0x0][0x27c], PT ;  /* 0x00009f0022007a0c */ /* 0x000fe40003f26270 */
[----:B------:R-:W-:Y:S02]  /*2370*/  LEA.HI.X R7, R5, c[0x0][0x274], R7, 0x1, P0 ;  /* 0x00009d0005077a11 */ /* 0x000fe400000f0c07 */
[----:B------:R-:W-:Y:S02]  /*2380*/  ISETP.GE.AND P0, PT, R36, c[0x0][0x27c], PT ;  /* 0x00009f0024007a0c */ /* 0x000fe40003f06270 */
[C---:B------:R-:W-:Y:S04]  /*2390*/  LEA R4, P2, R14.reuse, c[0x0][0x288], 0x1 ;  /* 0x0000a2000e047a11 */ /* 0x040fe800078408ff */
[----:B------:R-:W-:Y:S02]  /*23a0*/  LEA.HI.X R5, R14, c[0x0][0x28c], R15, 0x1, P2 ;  /* 0x0000a3000e057a11 */ /* 0x000fe400010f0c0f */
[----:B------:R-:W-:Y:S01]  /*23b0*/  CS2R R14, SRZ ;  /* 0x00000000000e7805 */ /* 0x000fe2000001ff00 */
[----:B------:R1:W5:Y:S04]  /*23c0*/  @!P1 LDG.E.64 R48, [R6.64] ;  /* 0x0000000a06309981 */ /* 0x000368000c1e1b00 */
[----:B------:R1:W5:Y:S04]  /*23d0*/  @!P0 LDG.E.64 R50, [R6.64+0x20] ;  /* 0x0000200a06328981 */ /* 0x000368000c1e1b00 */
[----:B------:R1:W5:Y:S04]  /*23e0*/  @!P1 LDG.E.64 R14, [R4.64] ;  /* 0x0000000a040e9981 */ /* 0x000368000c1e1b00 */
[----:B------:R1:W5:Y:S02]  /*23f0*/  @!P0 LDG.E.64 R16, [R4.64+0x20] ;  /* 0x0000200a04108981 */ /* 0x000364000c1e1b00 */
.L_x_58:
[----:B------:R-:W-:Y:S05]  /*2400*/  BSYNC B0 ;  /* 0x0000000000007941 */ /* 0x000fea0003800000 */
.L_x_57:
[----:B------:R-:W-:Y:S01]  /*2410*/  ISETP.GE.AND P2, PT, R170, R78, PT ;  /* 0x0000004eaa00720c */ /* 0x000fe20003f46270 */
[----:B-1---5:R-:W-:Y:S01]  /*2420*/  IMAD.MOV.U32 R4, RZ, RZ, R50 ;  /* 0x000000ffff047224 */ /* 0x022fe200078e0032 */
[----:B------:R-:W-:Y:S01]  /*2430*/  MOV R6, R48 ;  /* 0x0000003000067202 */ /* 0x000fe20000000f00 */
[----:B------:R-:W-:Y:S01]  /*2440*/  IMAD.MOV.U32 R7, RZ, RZ, R51 ;  /* 0x000000ffff077224 */ /* 0x000fe200078e0033 */
[----:B------:R-:W-:Y:S01]  /*2450*/  BSSY B0, `(.L_x_59) ;  /* 0x0000024000007945 */ /* 0x000fe20003800000 */
[----:B------:R-:W-:Y:S01]  /*2460*/  IMAD.MOV.U32 R5, RZ, RZ, R49 ;  /* 0x000000ffff057224 */ /* 0x000fe200078e0031 */
[----:B------:R-:W-:Y:S01]  /*2470*/  CS2R R58, SRZ ;  /* 0x00000000003a7805 */ /* 0x000fe2000001ff00 */
[----:B------:R-:W-:Y:S01]  /*2480*/  CS2R R54, SRZ ;  /* 0x0000000000367805 */ /* 0x000fe2000001ff00 */
[----:B------:R-:W-:Y:S01]  /*2490*/  PRMT R62, R4, 0x5410, R7 ;  /* 0x00005410043e7816 */ /* 0x000fe20000000007 */
[----:B------:R-:W-:Y:S01]  /*24a0*/  IMAD.MOV.U32 R4, RZ, RZ, R16 ;  /* 0x000000ffff047224 */ /* 0x000fe200078e0010 */
[----:B------:R-:W-:Y:S01]  /*24b0*/  PRMT R61, R6, 0x5410, R5 ;  /* 0x00005410063d7816 */ /* 0x000fe20000000005 */
[----:B------:R-:W-:Y:S01]  /*24c0*/  IMAD.MOV.U32 R5, RZ, RZ, R14 ;  /* 0x000000ffff057224 */ /* 0x000fe200078e000e */
[----:B------:R-:W-:Y:S01]  /*24d0*/  MOV R6, R17 ;  /* 0x0000001100067202 */ /* 0x000fe20000000f00 */
[----:B------:R-:W-:Y:S01]  /*24e0*/  CS2R R52, SRZ ;  /* 0x0000000000347805 */ /* 0x000fe2000001ff00 */
[----:B------:R-:W-:Y:S01]  /*24f0*/  CS2R R22, SRZ ;  /* 0x0000000000167805 */ /* 0x000fe2000001ff00 */
[----:B------:R-:W-:Y:S01]  /*2500*/  CS2R R18, SRZ ;  /* 0x0000000000127805 */ /* 0x000fe2000001ff00 */
[----:B------:R-:W-:Y:S02]  /*2510*/  PRMT R29, R4, 0x5410, R6 ;  /* 0x00005410041d7816 */ /* 0x000fe40000000006 */
[----:B------:R-:W-:Y:S04]  /*2520*/  MOV R4, R15 ;  /* 0x0000000f00047202 */ /* 0x000fe80000000f00 */
        /* <DEDUP_REMOVED lines=9> */
[C---:B------:R-:W-:Y:S04]  /*25c0*/  LEA R6, P0, R4.reuse, c[0x0][0x270], 0x1 ;  /* 0x00009c0004067a11 */ /* 0x040fe800078008ff */
[----:B------:R-:W-:Y:S02]  /*25d0*/  LEA.HI.X R7, R4, c[0x0][0x274], R7, 0x1, P0 ;  /* 0x00009d0004077a11 */ /* 0x000fe400000f0c07 */
[C---:B------:R-:W-:Y:S04]  /*25e0*/  LEA R4, P0, R5.reuse, c[0x0][0x288], 0x1 ;  /* 0x0000a20005047a11 */ /* 0x040fe800078008ff */
[----:B------:R-:W-:Y:S02]  /*25f0*/  LEA.HI.X R5, R5, c[0x0][0x28c], R18, 0x1, P0 ;  /* 0x0000a30005057a11 */ /* 0x000fe400000f0c12 */
[----:B------:R-:W-:Y:S01]  /*2600*/  ISETP.GE.AND P0, PT, R34, c[0x0][0x27c], PT ;  /* 0x00009f0022007a0c */ /* 0x000fe20003f06270 */
[----:B------:R-:W-:Y:S11]  /*2610*/  CS2R R18, SRZ ;  /* 0x0000000000127805 */ /* 0x000ff6000001ff00 */
[----:B------:R-:W-:Y:S01]  /*2620*/  @!UPT UIADD3 URZ, URZ, URZ, URZ ;  /* 0x0000003f3f3ff290 */ /* 0x000fe2000fffe03f */
[----:B------:R1:W5:Y:S04]  /*2630*/  @!P0 LDG.E.64 R52, [R6.64] ;  /* 0x0000000a06348981 */ /* 0x000368000c1e1b00 */
[----:B------:R1:W5:Y:S01]  /*2640*/  @!P0 LDG.E.64 R18, [R4.64] ;  /* 0x0000000a04128981 */ /* 0x000362000c1e1b00 */
[----:B------:R-:W-:Y:S11]  /*2650*/  ISETP.GE.AND P0, PT, R36, c[0x0][0x27c], PT ;  /* 0x00009f0024007a0c */ /* 0x000ff60003f06270 */
[----:B------:R-:W-:Y:S02]  /*2660*/  @!UPT UIADD3 URZ, URZ, URZ, URZ ;  /* 0x0000003f3f3ff290 */ /* 0x000fe4000fffe03f */
[----:B------:R1:W5:Y:S04]  /*2670*/  @!P0 LDG.E.64 R54, [R6.64+0x20] ;  /* 0x0000200a06368981 */ /* 0x000368000c1e1b00 */
[----:B------:R1:W5:Y:S02]  /*2680*/  @!P0 LDG.E.64 R22, [R4.64+0x20] ;  /* 0x0000200a04168981 */ /* 0x000364000c1e1b00 */
.L_x_60:
[----:B------:R-:W-:Y:S05]  /*2690*/  BSYNC B0 ;  /* 0x0000000000007941 */ /* 0x000fea0003800000 */
.L_x_59:
        /* <DEDUP_REMOVED lines=22> */
[----:B------:R-:W-:Y:S01]  /*2800*/  IADD3.X R38, R131, R133, R38, P1, P0 ;  /* 0x0000008583267210 */ /* 0x000fe20000fe0426 */
[----:B------:R-:W-:Y:S01]  /*2810*/  CS2R R26, SRZ ;  /* 0x00000000001a7805 */ /* 0x000fe2000001ff00 */
[----:B------:R-:W-:Y:S04]  /*2820*/  IADD3 R8, P1, P0, R114, R206, R8 ;  /* 0x000000ce72087210 */ /* 0x000fe8000783e008 */
[----:B------:R-:W-:Y:S02]  /*2830*/  IADD3.X R37, R129, R132, R37, P1, P0 ;  /* 0x0000008481257210 */ /* 0x000fe40000fe0425 */
[C---:B------:R-:W-:Y:S04]  /*2840*/  LEA R6, P0, R10.reuse, c[0x0][0x270], 0x1 ;  /* 0x00009c000a067a11 */ /* 0x040fe800078008ff */
[----:B------:R-:W-:Y:S02]  /*2850*/  LEA.HI.X R7, R10, c[0x0][0x274], R38, 0x1, P0 ;  /* 0x00009d000a077a11 */ /* 0x000fe400000f0c26 */
[C---:B------:R-:W-:Y:S04]  /*2860*/  LEA R4, P0, R8.reuse, c[0x0][0x288], 0x1 ;  /* 0x0000a20008047a11 */ /* 0x040fe800078008ff */
[----:B------:R-:W-:Y:S02]  /*2870*/  LEA.HI.X R5, R8, c[0x0][0x28c], R37, 0x1, P0 ;  /* 0x0000a30008057a11 */ /* 0x000fe400000f0c25 */
[----:B------:R-:W-:Y:S11]  /*2880*/  ISETP.GE.AND P0, PT, R34, c[0x0][0x27c], PT ;  /* 0x00009f0022007a0c */ /* 0x000ff60003f06270 */
[----:B------:R-:W-:Y:S02]  /*2890*/  @!UPT UIADD3 URZ, URZ, URZ, URZ ;  /* 0x0000003f3f3ff290 */ /* 0x000fe4000fffe03f */
[----:B------:R1:W5:Y:S04]  /*28a0*/  @!P0 LDG.E.64 R56, [R6.64] ;  /* 0x0000000a06388981 */ /* 0x000368000c1e1b00 */
[----:B------:R1:W5:Y:S01]  /*28b0*/  @!P0 LDG.E.64 R24, [R4.64] ;  /* 0x0000000a04188981 */ /* 0x000362000c1e1b00 */
[----:B------:R-:W-:Y:S11]  /*28c0*/  ISETP.GE.AND P0, PT, R36, c[0x0][0x27c], PT ;  /* 0x00009f0024007a0c */ /* 0x000ff60003f06270 */
[----:B------:R-:W-:Y:S02]  /*28d0*/  @!UPT UIADD3 URZ, URZ, URZ, URZ ;  /* 0x0000003f3f3ff290 */ /* 0x000fe4000fffe03f */
[----:B------:R1:W5:Y:S04]  /*28e0*/  @!P0 LDG.E.64 R58, [R6.64+0x20] ;  /* 0x0000200a063a8981 */ /* 0x000368000c1e1b00 */
[----:B------:R1:W5:Y:S02]  /*28f0*/  @!P0 LDG.E.64 R26, [R4.64+0x20] ;  /* 0x0000200a041a8981 */ /* 0x000364000c1e1b00 */
.L_x_62:
[----:B------:R-:W-:Y:S05]  /*2900*/  BSYNC B0 ;  /* 0x0000000000007941 */ /* 0x000fea0003800000 */
.L_x_61:
[----:B-1---5:R-:W-:Y:S01]  /*2910*/  MOV R5, R56 ;  /* 0x0000003800057202 */ /* 0x022fe20000000f00 */
[----:B------:R-:W-:Y:S01]  /*2920*/  IMAD.MOV.U32 R7, RZ, RZ, R58 ;  /* 0x000000ffff077224 */ /* 0x000fe200078e003a */
[----:B------:R-:W-:Y:S01]  /*2930*/  BSSY B1, `(.L_x_63) ;  /* 0x0000086000017945 */ /* 0x000fe20003800000 */
[----:B------:R-:W-:Y:S02]  /*2940*/  IMAD.MOV.U32 R6, RZ, RZ, R59 ;  /* 0x000000ffff067224 */ /* 0x000fe400078e003b */
[----:B------:R-:W-:Y:S03]  /*2950*/  IMAD.MOV.U32 R4, RZ, RZ, R57 ;  /* 0x000000ffff047224 */ /* 0x000fe600078e0039 */
[----:B------:R-:W-:Y:S01]  /*2960*/  PRMT R66, R7, 0x5410, R6 ;  /* 0x0000541007427816 */ /* 0x000fe20000000006 */
[----:B------:R-:W-:Y:S01]  /*2970*/  IMAD.MOV.U32 R7, RZ, RZ, R26 ;  /* 0x000000ffff077224 */ /* 0x000fe200078e001a */
[----:B------:R-:W-:Y:S01]  /*2980*/  PRMT R65, R5, 0x5410, R4 ;  /* 0x0000541005417816 */ /* 0x000fe20000000004 */
[----:B------:R-:W-:Y:S01]  /*2990*/  IMAD.MOV.U32 R5, RZ, RZ, R24 ;  /* 0x000000ffff057224 */ /* 0x000fe200078e0018 */
[----:B------:R-:W-:Y:S02]  /*29a0*/  MOV R6, R27 ;  /* 0x0000001b00067202 */ /* 0x000fe40000000f00 */
[----:B------:R-:W-:Y:S02]  /*29b0*/  MOV R4, R25 ;  /* 0x0000001900047202 */ /* 0x000fe40000000f00 */
[----:B------:R-:W-:Y:S02]  /*29c0*/  PRMT R38, R7, 0x5410, R6 ;  /* 0x0000541007267816 */ /* 0x000fe40000000006 */
[----:B------:R-:W-:Y:S01]  /*29d0*/  PRMT R37, R5, 0x5410, R4 ;  /* 0x0000541005257816 */ /* 0x000fe20000000004 */
[----:B------:R-:W-:-:S05]  /*29e0*/  @P3 BRA `(.L_x_64) ;  /* 0x000007a000003947 */ /* 0x000fca0003800000 */
[----:B------:R-:W-:Y:S01]  /*29f0*/  IADD3 R67, P0, R146, R86, RZ ;  /* 0x0000005692437210 */ /* 0x000fe20007f1e0ff */
[----:B------:R-:W-:Y:S04]  /*2a00*/  BSSY B0, `(.L_x_65) ;  /* 0x000003d000007945 */ /* 0x000fe80003800000 */
[----:B------:R-:W-:Y:S01]  /*2a10*/  IMAD.X R70, R91, 0x1, R142, P0 ;  /* 0x000000015b467824 */ /* 0x000fe200000e068e */
[----:B------:R-:W-:Y:S11]  /*2a20*/  ISETP.NE.AND P0, PT, R99, RZ, PT ;  /* 0x000000ff6300720c */ /* 0x000ff60003f05270 */
[----:B------:R-:W-:Y:S02]  /*2a30*/  @!UPT UIADD3 URZ, URZ, URZ, URZ ;  /* 0x0000003f3f3ff290 */ /* 0x000fe4000fffe03f */
[----:B------:R-:W-:-:S05]  /*2a40*/  @!P0 BRA `(.L_x_66) ;  /* 0x0000038000008947 */ /* 0x000fca0003800000 */
[----:B------:R-:W-:Y:S01]  /*2a50*/  IADD3 R4, P0, R67, R94, RZ ;  /* 0x0000005e43047210 */ /* 0x000fe20007f1e0ff */
[----:B------:R-:W1:Y:S03]  /*2a60*/  LDS.128 R8, [R98+0x3900] ;  /* 0x0039000062087984 */ /* 0x000e660000000c00 */
[----:B------:R-:W-:Y:S02]  /*2a70*/  IADD3.X R5, R70, R96, RZ, P0, !PT ;  /* 0x0000006046057210 */ /* 0x000fe400007fe4ff */
[C---:B------:R-:W-:Y:S04]  /*2a80*/  LEA R68, P0, R4.reuse, c[0x0][0x1c8], 0x1 ;  /* 0x0000720004447a11 */ /* 0x040fe800078008ff */
[----:B------:R-:W-:Y:S02]  /*2a90*/  LEA.HI.X R69, R4, c[0x0][0x1cc], R5, 0x1, P0 ;  /* 0x0000730004457a11 */ /* 0x000fe400000f0c05 */
[----:B------:R-:W-:Y:S11]  /*2aa0*/  ISETP.GE.AND P0, PT, R34, c[0x0][0x27c], PT ;  /* 0x00009f0022007a0c */ /* 0x000ff60003f06270 */
[----:B------:R-:W-:Y:S02]  /*2ab0*/  @!UPT UIADD3 URZ, URZ, URZ, URZ ;  /* 0x0000003f3f3ff290 */ /* 0x000fe4000fffe03f */
[----:B------:R-:W-:Y:S01]  /*2ac0*/  @!P0 SHF.R.U64 R6, R2, 0x10, R3 ;  /* 0x0000001002068819 */ /* 0x000fe20000001203 */
[----:B------:R-:W-:Y:S01]  /*2ad0*/  @!P0 HADD2.F32 R2, -RZ, R20.H0_H0 ;  /* 0x20000014ff028230 */ /* 0x000fe20000004100 */
[----:B------:R-:W-:Y:S01]  /*2ae0*/  @!P0 SHF.R.U64 R43, R40, 0x10, R41 ;  /* 0x00000010282b8819 */ /* 0x000fe20000001229 */
[----:B------:R-:W-:Y:S01]  /*2af0*/  @!P0 HADD2.F32 R40, -RZ, R44.H0_H0 ;  /* 0x2000002cff288230 */ /* 0x000fe20000004100 */
[----:B------:R-:W-:Y:S02]  /*2b00*/  @!P0 SHF.R.U32.HI R7, RZ, 0x10, R3 ;  /* 0x00000010ff078819 */ /* 0x000fe40000011603 */
[----:B------:R-:W-:Y:S01]  /*2b10*/  @!P0 SHF.R.U32.HI R45, RZ, 0x10, R41 ;  /* 0x00000010ff2d8819 */ /* 0x000fe20000011629 */
[----:B------:R-:W-:Y:S04]  /*2b20*/  @!P0 HADD2.F32 R43, -RZ, R43.H0_H0 ;  /* 0x2000002bff2b8230 */ /* 0x000fe80000004100 */
[----:B------:R-:W-:Y:S01]  /*2b30*/  @!P0 HADD2.F32 R45, -RZ, R45.H0_H0 ;  /* 0x2000002dff2d8230 */ /* 0x000fe20000004100 */
[----:B-1----:R-:W-:Y:S02]  /*2b40*/  @!P0 MOV R5, R8 ;  /* 0x0000000800058202 */ /* 0x002fe40000000f00 */
[----:B------:R-:W-:Y:S03]  /*2b50*/  @!P0 MOV R4, R9 ;  /* 0x0000000900048202 */ /* 0x000fe60000000f00 */
[--C-:B------:R-:W-:Y:S02]  /*2b60*/  @!P0 HADD2.F32 R39, -RZ, R5.reuse.H1_H1 ;  /* 0x30000005ff278230 */ /* 0x100fe40000004100 */
[----:B------:R-:W-:Y:S02]  /*2b70*/  @!P0 HADD2.F32 R3, -RZ, R5.H0_H0 ;  /* 0x20000005ff038230 */ /* 0x000fe40000004100 */
[----:B------:R-:W-:Y:S01]  /*2b80*/  @!P0 HADD2.F32 R5, -RZ, R6.H0_H0 ;  /* 0x20000006ff058230 */ /* 0x000fe20000004100 */
[-C--:B------:R-:W-:Y:S01]  /*2b90*/  @!P0 FMUL.FTZ R71, R39, R2.reuse ;  /* 0x0000000227478220 */ /* 0x080fe20000410000 */
[--C-:B------:R-:W-:Y:S01]  /*2ba0*/  @!P0 HADD2.F32 R41, -RZ, R4.reuse.H1_H1 ;  /* 0x30000004ff298230 */ /* 0x100fe20000004100 */
[----:B------:R-:W-:Y:S01]  /*2bb0*/  @!P0 IMAD.MOV.U32 R6, RZ, RZ, R10 ;  /* 0x000000ffff068224 */ /* 0x000fe200078e000a */
[----:B------:R-:W-:Y:S01]  /*2bc0*/  @!P0 HADD2.F32 R4, -RZ, R4.H0_H0 ;  /* 0x20000004ff048230 */ /* 0x000fe20000004100 */
[C---:B------:R-:W-:Y:S02]  /*2bd0*/  @!P0 FMUL.FTZ R2, R3.reuse, R2 ;  /* 0x0000000203028220 */ /* 0x040fe40000410000 */
[-C--:B------:R-:W-:Y:S02]  /*2be0*/  @!P0 FFMA.FTZ R73, R3, R40.reuse, -R71 ;  /* 0x0000002803498223 */ /* 0x080fe40000010847 */
[-C--:B------:R-:W-:Y:S02]  /*2bf0*/  @!P0 FMUL.FTZ R71, R41, R5.reuse ;  /* 0x0000000529478220 */ /* 0x080fe40000410000 */
[C---:B------:R-:W-:Y:S01]  /*2c00*/  @!P0 FMUL.FTZ R3, R4.reuse, R5 ;  /* 0x0000000504038220 */ /* 0x040fe20000410000 */
[----:B------:R-:W-:Y:S01]  /*2c10*/  @!P0 MOV R5, R11 ;  /* 0x0000000b00058202 */ /* 0x000fe20000000f00 */
[----:B------:R-:W-:Y:S01]  /*2c20*/  @!P0 FFMA.FTZ R2, R39, R40, R2 ;  /* 0x0000002827028223 */ /* 0x000fe20000010002 */
[----:B------:R-:W-:Y:S01]  /*2c30*/  @!P0 HADD2.F32 R39, -RZ, R6.H1_H1 ;  /* 0x30000006ff278230 */ /* 0x000fe20000004100 */
[-C--:B------:R-:W-:Y:S01]  /*2c40*/  @!P0 FFMA.FTZ R72, R4, R43.reuse, -R71 ;  /* 0x0000002b04488223 */ /* 0x080fe20000010847 */
[----:B------:R-:W-:Y:S01]  /*2c50*/  @!P0 HADD2.F32 R4, -RZ, R20.H1_H1 ;  /* 0x30000014ff048230 */ /* 0x000fe20000004100 */
[----:B------:R-:W-:Y:S01]  /*2c60*/  @!P0 FFMA.FTZ R3, R41, R43, R3 ;  /* 0x0000002b29038223 */ /* 0x000fe20000010003 */
[----:B------:R-:W-:Y:S01]  /*2c70*/  @!P0 HADD2.F32 R20, -RZ, R7.H0_H0 ;  /* 0x20000007ff148230 */ /* 0x000fe20000004100 */
[----:B------:R-:W-:Y:S01]  /*2c80*/  @!P0 F2FP.PACK_AB R2, R2, R73 ;  /* 0x000000490202823e */ /* 0x000fe200000000ff */
[----:B------:R-:W-:Y:S02]  /*2c90*/  @!P0 HADD2.F32 R7, -RZ, R6.H0_H0 ;  /* 0x20000006ff078230 */ /* 0x000fe40000004100 */
[----:B------:R-:W-:Y:S01]  /*2ca0*/  @!P0 HADD2.F32 R40, -RZ, R44.H1_H1 ;  /* 0x3000002cff288230 */ /* 0x000fe20000004100 */
[----:B------:R-:W-:Y:S01]  /*2cb0*/  @!P0 F2FP.PACK_AB R3, R3, R72 ;  /* 0x000000480303823e */ /* 0x000fe200000000ff */
[--C-:B------:R-:W-:Y:S01]  /*2cc0*/  @!P0 HADD2.F32 R44, -RZ, R5.reuse.H1_H1 ;  /* 0x30000005ff2c8230 */ /* 0x100fe20000004100 */
[----:B------:R-:W-:Y:S01]  /*2cd0*/  @!P0 MOV R8, R2 ;  /* 0x0000000200088202 */ /* 0x000fe20000000f00 */
[----:B------:R-:W-:Y:S01]  /*2ce0*/  @!P0 HADD2.F32 R6, -RZ, R5.H0_H0 ;  /* 0x20000005ff068230 */ /* 0x000fe20000004100 */
[-C--:B------:R-:W-:Y:S02]  /*2cf0*/  @!P0 FMUL.FTZ R5, R39, R4.reuse ;  /* 0x0000000427058220 */ /* 0x080fe40000410000 */
[C---:B------:R-:W-:Y:S02]  /*2d00*/  @!P0 FMUL.FTZ R4, R7.reuse, R4 ;  /* 0x0000000407048220 */ /* 0x040fe40000410000 */
[----:B------:R-:W-:Y:S02]  /*2d10*/  @!P0 FMUL.FTZ R71, R44, R20 ;  /* 0x000000142c478220 */ /* 0x000fe40000410000 */
[----:B------:R-:W-:Y:S02]  /*2d20*/  @!P0 FFMA.FTZ R7, R7, R40, -R5 ;  /* 0x0000002807078223 */ /* 0x000fe40000010805 */
[C---:B------:R-:W-:Y:S02]  /*2d30*/  @!P0 FMUL.FTZ R5, R6.reuse, R20 ;  /* 0x0000001406058220 */ /* 0x040fe40000410000 */
[----:B------:R-:W-:Y:S02]  /*2d40*/  @!P0 FFMA.FTZ R4, R39, R40, R4 ;  /* 0x0000002827048223 */ /* 0x000fe40000010004 */
[-C--:B------:R-:W-:Y:S02]  /*2d50*/  @!P0 FFMA.FTZ R71, R6, R45.reuse, -R71 ;  /* 0x0000002d06478223 */ /* 0x080fe40000010847 */
[----:B------:R-:W-:Y:S01]  /*2d60*/  @!P0 FFMA.FTZ R5, R44, R45, R5 ;  /* 0x0000002d2c058223 */ /* 0x000fe20000010005 */
[----:B------:R-:W-:Y:S01]  /*2d70*/  @!P0 F2FP.PACK_AB R4, R4, R7 ;  /* 0x000000070404823e */ /* 0x000fe200000000ff */
[----:B------:R-:W-:Y:S03]  /*2d80*/  @!P0 IMAD.MOV.U32 R9, RZ, RZ, R3 ;  /* 0x000000ffff098224 */ /* 0x000fe600078e0003 */
[----:B------:R-:W-:Y:S02]  /*2d90*/  @!P0 F2FP.PACK_AB R5, R5, R71 ;  /* 0x000000470505823e */ /* 0x000fe400000000ff */
[----:B------:R-:W-:Y:S02]  /*2da0*/  @!P0 MOV R10, R4 ;  /* 0x00000004000a8202 */ /* 0x000fe40000000f00 */
[----:B------:R-:W-:Y:S05]  /*2db0*/  @!P0 MOV R11, R5 ;  /* 0x00000005000b8202 */ /* 0x000fea0000000f00 */
[----:B------:R1:W-:Y:S02]  /*2dc0*/  STG.E.128 [R68.64], R8 ;  /* 0x0000000844007986 */ /* 0x0003e4000c101d0a */
.L_x_66:
[----:B------:R-:W-:Y:S05]  /*2dd0*/  BSYNC B0 ;  /* 0x0000000000007941 */ /* 0x000fea0003800000 */
.L_x_65:
[----:B------:R-:W-:Y:S11]  /*2de0*/  ISETP.NE.AND P0, PT, R100, RZ, PT ;  /* 0x000000ff6400720c */ /* 0x000ff60003f05270 */
[----:B------:R-:W-:Y:S02]  /*2df0*/  @!UPT UIADD3 URZ, URZ, URZ, URZ ;  /* 0x0000003f3f3ff290 */ /* 0x000fe4000fffe03f */
[----:B------:R-:W-:-:S05]  /*2e00*/  @!P0 BRA `(.L_x_64) ;  /* 0x0000038000008947 */ /* 0x000fca0003800000 */
[----:B------:R-:W-:Y:S01]  /*2e10*/  IADD3 R2, P0, R67, R130, RZ ;  /* 0x0000008243027210 */ /* 0x000fe20007f1e0ff */
[----:B-1----:R-:W1:Y:S03]  /*2e20*/  LDS.128 R8, [R97+0x3900] ;  /* 0x0039000061087984 */ /* 0x002e660000000c00 */
        /* <DEDUP_REMOVED lines=9> */
[----:B------:R-:W-:Y:S01]  /*2ec0*/  @!P0 SHF.R.U32.HI R12, RZ, 0x10, R13 ;  /* 0x00000010ff0c8819 */ /* 0x000fe2000001160d */
[----:B------:R-:W-:Y:S01]  /*2ed0*/  @!P0 HADD2.F32 R5, -RZ, R5.H0_H0 ;  /* 0x20000005ff058230 */ /* 0x000fe20000004100 */
[----:B------:R-:W-:Y:S01]  /*2ee0*/  @!P0 SHF.R.U32.HI R41, RZ, 0x10, R47 ;  /* 0x00000010ff298819 */ /* 0x000fe2000001162f */
[----:B------:R-:W-:Y:S02]  /*2ef0*/  @!P0 HADD2.F32 R20, -RZ, R20.H0_H0 ;  /* 0x20000014ff148230 */ /* 0x000fe40000004100 */
[----:B------:R-:W-:Y:S02]  /*2f00*/  @!P0 HADD2.F32 R12, -RZ, R12.H0_H0 ;  /* 0x2000000cff0c8230 */ /* 0x000fe40000004100 */
[----:B------:R-:W-:Y:S01]  /*2f10*/  @!P0 HADD2.F32 R41, -RZ, R41.H0_H0 ;  /* 0x20000029ff298230 */ /* 0x000fe20000004100 */
[----:B-1----:R-:W-:Y:S02]  /*2f20*/  @!P0 MOV R3, R8 ;  /* 0x0000000800038202 */ /* 0x002fe40000000f00 */
[----:B------:R-:W-:Y:S03]  /*2f30*/  @!P0 MOV R4, R9 ;  /* 0x0000000900048202 */ /* 0x000fe60000000f00 */
[--C-:B------:R-:W-:Y:S02]  /*2f40*/  @!P0 HADD2.F32 R6, -RZ, R3.reuse.H1_H1 ;  /* 0x30000003ff068230 */ /* 0x100fe40000004100 */
[----:B------:R-:W-:Y:S02]  /*2f50*/  @!P0 HADD2.F32 R3, -RZ, R3.H0_H0 ;  /* 0x20000003ff038230 */ /* 0x000fe40000004100 */
[--C-:B------:R-:W-:Y:S01]  /*2f60*/  @!P0 HADD2.F32 R13, -RZ, R4.reuse.H1_H1 ;  /* 0x30000004ff0d8230 */ /* 0x100fe20000004100 */
[CC--:B------:R-:W-:Y:S01]  /*2f70*/  @!P0 FMUL.FTZ R39, R6.reuse, R2.reuse ;  /* 0x0000000206278220 */ /* 0x0c0fe20000410000 */
[----:B------:R-:W-:Y:S01]  /*2f80*/  @!P0 HADD2.F32 R4, -RZ, R4.H0_H0 ;  /* 0x20000004ff048230 */ /* 0x000fe20000004100 */
[C---:B------:R-:W-:Y:S02]  /*2f90*/  @!P0 FMUL.FTZ R2, R3.reuse, R2 ;  /* 0x0000000203028220 */ /* 0x040fe40000410000 */
[-C--:B------:R-:W-:Y:S02]  /*2fa0*/  @!P0 FFMA.FTZ R47, R3, R7.reuse, -R39 ;  /* 0x00000007032f8223 */ /* 0x080fe40000010827 */
[----:B------:R-:W-:Y:S02]  /*2fb0*/  @!P0 FFMA.FTZ R2, R6, R7, R2 ;  /* 0x0000000706028223 */ /* 0x000fe40000010002 */
[----:B------:R-:W-:Y:S02]  /*2fc0*/  @!P0 IMAD.MOV.U32 R6, RZ, RZ, R10 ;  /* 0x000000ffff068224 */ /* 0x000fe400078e000a */
[C---:B------:R-:W-:Y:S01]  /*2fd0*/  @!P0 FMUL.FTZ R39, R13.reuse, R5 ;  /* 0x000000050d278220 */ /* 0x040fe20000410000 */
[----:B------:R-:W-:Y:S01]  /*2fe0*/  @!P0 F2FP.PACK_AB R2, R2, R47 ;  /* 0x0000002f0202823e */ /* 0x000fe200000000ff */
[C---:B------:R-:W-:Y:S01]  /*2ff0*/  @!P0 FMUL.FTZ R3, R4.reuse, R5 ;  /* 0x0000000504038220 */ /* 0x040fe20000410000 */
[----:B------:R-:W-:Y:S01]  /*3000*/  @!P0 MOV R5, R11 ;  /* 0x0000000b00058202 */ /* 0x000fe20000000f00 */
[-C--:B------:R-:W-:Y:S01]  /*3010*/  @!P0 FFMA.FTZ R46, R4, R20.reuse, -R39 ;  /* 0x00000014042e8223 */ /* 0x080fe20000010827 */
[----:B------:R-:W-:Y:S01]  /*3020*/  @!P0 HADD2.F32 R4, -RZ, R21.H1_H1 ;  /* 0x30000015ff048230 */ /* 0x000fe20000004100 */
[----:B------:R-:W-:Y:S01]  /*3030*/  @!P0 FFMA.FTZ R3, R13, R20, R3 ;  /* 0x000000140d038223 */ /* 0x000fe20000010003 */
[--C-:B------:R-:W-:Y:S01]  /*3040*/  @!P0 HADD2.F32 R21, -RZ, R6.reuse.H1_H1 ;  /* 0x30000006ff158230 */ /* 0x100fe20000004100 */
[----:B------:R-:W-:Y:S01]  /*3050*/  @!P0 MOV R8, R2 ;  /* 0x0000000200088202 */ /* 0x000fe20000000f00 */
[----:B------:R-:W-:Y:S02]  /*3060*/  @!P0 HADD2.F32 R7, -RZ, R6.H0_H0 ;  /* 0x20000006ff078230 */ /* 0x000fe40000004100 */
[----:B------:R-:W-:Y:S01]  /*3070*/  @!P0 HADD2.F32 R39, -RZ, R60.H1_H1 ;  /* 0x3000003cff278230 */ /* 0x000fe20000004100 */
[----:B------:R-:W-:Y:S01]  /*3080*/  @!P0 F2FP.PACK_AB R3, R3, R46 ;  /* 0x0000002e0303823e */ /* 0x000fe200000000ff */
[--C-:B------:R-:W-:Y:S02]  /*3090*/  @!P0 HADD2.F32 R40, -RZ, R5.reuse.H1_H1 ;  /* 0x30000005ff288230 */ /* 0x100fe40000004100 */
[----:B------:R-:W-:Y:S01]  /*30a0*/  @!P0 HADD2.F32 R6, -RZ, R5.H0_H0 ;  /* 0x20000005ff068230 */ /* 0x000fe20000004100 */
[-C--:B------:R-:W-:Y:S02]  /*30b0*/  @!P0 FMUL.FTZ R5, R21, R4.reuse ;  /* 0x0000000415058220 */ /* 0x080fe40000410000 */
[C---:B------:R-:W-:Y:S02]  /*30c0*/  @!P0 FMUL.FTZ R4, R7.reuse, R4 ;  /* 0x0000000407048220 */ /* 0x040fe40000410000 */
[-C--:B------:R-:W-:Y:S02]  /*30d0*/  @!P0 FMUL.FTZ R43, R40, R12.reuse ;  /* 0x0000000c282b8220 */ /* 0x080fe40000410000 */
[-C--:B------:R-:W-:Y:S02]  /*30e0*/  @!P0 FFMA.FTZ R7, R7, R39.reuse, -R5 ;  /* 0x0000002707078223 */ /* 0x080fe40000010805 */
        /* <DEDUP_REMOVED lines=10> */
.L_x_64:
[----:B------:R-:W-:Y:S05]  /*3190*/  BSYNC B1 ;  /* 0x0000000000017941 */ /* 0x000fea0003800000 */
.L_x_63:
[----:B------:R-:W-:Y:S01]  /*31a0*/  BSSY B1, `(.L_x_67) ;  /* 0x000007a000017945 */ /* 0x000fe20003800000 */
[----:B------:R-:W-:-:S05]  /*31b0*/  @P4 BRA `(.L_x_68) ;  /* 0x0000078000004947 */ /* 0x000fca0003800000 */
[----:B-1----:R-:W-:Y:S01]  /*31c0*/  IADD3 R44, P1, P0, R138, R86, R32 ;  /* 0x000000568a2c7210 */ /* 0x002fe2000783e020 */
[----:B------:R-:W-:Y:S03]  /*31d0*/  BSSY B0, `(.L_x_69) ;  /* 0x000003c000007945 */ /* 0x000fe60003800000 */
[----:B------:R-:W-:Y:S02]  /*31e0*/  IADD3.X R46, R144, R91, R33, P1, P0 ;  /* 0x0000005b902e7210 */ /* 0x000fe40000fe0421 */
[----:B------:R-:W-:Y:S11]  /*31f0*/  ISETP.NE.AND P0, PT, R99, RZ, PT ;  /* 0x000000ff6300720c */ /* 0x000ff60003f05270 */
[----:B------:R-:W-:Y:S02]  /*3200*/  @!UPT UIADD3 URZ, URZ, URZ, URZ ;  /* 0x0000003f3f3ff290 */ /* 0x000fe4000fffe03f */
[----:B------:R-:W-:-:S05]  /*3210*/  @!P0 BRA `(.L_x_70) ;  /* 0x0000037000008947 */ /* 0x000fca0003800000 */
[----:B------:R-:W-:Y:S01]  /*3220*/  ISETP.GE.AND P0, PT, R34, c[0x0][0x27c], PT ;  /* 0x00009f0022007a0c */ /* 0x000fe20003f06270 */
[----:B------:R-:W1:Y:S01]  /*3230*/  LDS.128 R8, [R98+0x4900] ;  /* 0x0049000062087984 */ /* 0x000e620000000c00 */
[----:B------:R-:W-:Y:S11]  /*3240*/  IADD3 R39, P1, R44, R94, RZ ;  /* 0x0000005e2c277210 */ /* 0x000ff60007f3e0ff */
[--C-:B------:R-:W-:Y:S01]  /*3250*/  @!P0 SHF.R.U64 R6, R14, 0x10, R15.reuse ;  /* 0x000000100e068819 */ /* 0x100fe2000000120f */
[----:B------:R-:W-:Y:S01]  /*3260*/  @!P0 HADD2.F32 R2, -RZ, R28.H0_H0 ;  /* 0x2000001cff028230 */ /* 0x000fe20000004100 */
[----:B------:R-:W-:Y:S01]  /*3270*/  @!P0 SHF.R.U32.HI R12, RZ, 0x10, R15 ;  /* 0x00000010ff0c8819 */ /* 0x000fe2000001160f */
[----:B------:R-:W-:Y:S01]  /*3280*/  @!P0 HADD2.F32 R13, -RZ, R61.H0_H0 ;  /* 0x2000003dff0d8230 */ /* 0x000fe20000004100 */
[--C-:B------:R-:W-:Y:S01]  /*3290*/  @!P0 SHF.R.U64 R15, R48, 0x10, R49.reuse ;  /* 0x00000010300f8819 */ /* 0x100fe20000001231 */
[----:B------:R-:W-:Y:S01]  /*32a0*/  @!P0 HADD2.F32 R6, -RZ, R6.H0_H0 ;  /* 0x20000006ff068230 */ /* 0x000fe20000004100 */
[----:B------:R-:W-:Y:S01]  /*32b0*/  @!P0 SHF.R.U32.HI R48, RZ, 0x10, R49 ;  /* 0x00000010ff308819 */ /* 0x000fe20000011631 */
[----:B------:R-:W-:Y:S02]  /*32c0*/  @!P0 HADD2.F32 R12, -RZ, R12.H0_H0 ;  /* 0x2000000cff0c8230 */ /* 0x000fe40000004100 */
[----:B------:R-:W-:Y:S01]  /*32d0*/  @!P0 HADD2.F32 R15, -RZ, R15.H0_H0 ;  /* 0x2000000fff0f8230 */ /* 0x000fe20000004100 */
[----:B-1----:R-:W-:Y:S02]  /*32e0*/  @!P0 MOV R4, R8 ;  /* 0x0000000800048202 */ /* 0x002fe40000000f00 */
[----:B------:R-:W-:Y:S03]  /*32f0*/  @!P0 MOV R3, R9 ;  /* 0x0000000900038202 */ /* 0x000fe60000000f00 */
[--C-:B------:R-:W-:Y:S02]  /*3300*/  @!P0 HADD2.F32 R7, -RZ, R4.reuse.H1_H1 ;  /* 0x30000004ff078230 */ /* 0x100fe40000004100 */
[----:B------:R-:W-:Y:S02]  /*3310*/  @!P0 HADD2.F32 R5, -RZ, R4.H0_H0 ;  /* 0x20000004ff058230 */ /* 0x000fe40000004100 */
[--C-:B------:R-:W-:Y:S02]  /*3320*/  @!P0 HADD2.F32 R14, -RZ, R3.reuse.H1_H1 ;  /* 0x30000003ff0e8230 */ /* 0x100fe40000004100 */
[----:B------:R-:W-:Y:S01]  /*3330*/  @!P0 HADD2.F32 R4, -RZ, R3.H0_H0 ;  /* 0x20000003ff048230 */ /* 0x000fe20000004100 */
[----:B------:R-:W-:Y:S02]  /*3340*/  @!P0 FMUL.FTZ R3, R7, R2 ;  /* 0x0000000207038220 */ /* 0x000fe40000410000 */
[-C--:B------:R-:W-:Y:S02]  /*3350*/  @!P0 FMUL.FTZ R20, R14, R6.reuse ;  /* 0x000000060e148220 */ /* 0x080fe40000410000 */
[CC--:B------:R-:W-:Y:S02]  /*3360*/  @!P0 FFMA.FTZ R45, R5.reuse, R13.reuse, -R3 ;  /* 0x0000000d052d8223 */ /* 0x0c0fe40000010803 */
[C---:B------:R-:W-:Y:S01]  /*3370*/  @!P0 FMUL.FTZ R3, R4.reuse, R6 ;  /* 0x0000000604038220 */ /* 0x040fe20000410000 */
[----:B------:R-:W-:Y:S01]  /*3380*/  @!P0 MOV R6, R10 ;  /* 0x0000000a00068202 */ /* 0x000fe20000000f00 */
[----:B------:R-:W-:Y:S02]  /*3390*/  @!P0 FMUL.FTZ R2, R5, R2 ;  /* 0x0000000205028220 */ /* 0x000fe40000410000 */
[----:B------:R-:W-:Y:S02]  /*33a0*/  @!P0 IMAD.MOV.U32 R5, RZ, RZ, R11 ;  /* 0x000000ffff058224 */ /* 0x000fe400078e000b */
[----:B------:R-:W-:Y:S01]  /*33b0*/  @!P0 FFMA.FTZ R2, R7, R13, R2 ;  /* 0x0000000d07028223 */ /* 0x000fe20000010002 */
[----:B------:R-:W-:Y:S01]  /*33c0*/  @!P0 HADD2.F32 R13, -RZ, R6.H1_H1 ;  /* 0x30000006ff0d8230 */ /* 0x000fe20000004100 */
[-C--:B------:R-:W-:Y:S01]  /*33d0*/  @!P0 FFMA.FTZ R43, R4, R15.reuse, -R20 ;  /* 0x0000000f042b8223 */ /* 0x080fe20000010814 */
[----:B------:R-:W-:Y:S01]  /*33e0*/  @!P0 HADD2.F32 R4, -RZ, R28.H1_H1 ;  /* 0x3000001cff048230 */ /* 0x000fe20000004100 */
[----:B------:R-:W-:Y:S01]  /*33f0*/  @!P0 FFMA.FTZ R3, R14, R15, R3 ;  /* 0x0000000f0e038223 */ /* 0x000fe20000010003 */
[----:B------:R-:W-:Y:S01]  /*3400*/  @!P0 F2FP.PACK_AB R2, R2, R45 ;  /* 0x0000002d0202823e */ /* 0x000fe200000000ff */
[----:B------:R-:W-:Y:S02]  /*3410*/  @!P0 HADD2.F32 R7, -RZ, R6.H0_H0 ;  /* 0x20000006ff078230 */ /* 0x000fe40000004100 */
[----:B------:R-:W-:Y:S01]  /*3420*/  @!P0 HADD2.F32 R6, -RZ, R5.H0_H0 ;  /* 0x20000005ff068230 */ /* 0x000fe20000004100 */
[----:B------:R-:W-:Y:S01]  /*3430*/  @!P0 F2FP.PACK_AB R3, R3, R43 ;  /* 0x0000002b0303823e */ /* 0x000fe200000000ff */
[----:B------:R-:W-:Y:S01]  /*3440*/  @!P0 HADD2.F32 R20, -RZ, R61.H1_H1 ;  /* 0x3000003dff148230 */ /* 0x000fe20000004100 */
[----:B------:R-:W-:Y:S01]  /*3450*/  @!P0 MOV R8, R2 ;  /* 0x0000000200088202 */ /* 0x000fe20000000f00 */
[----:B------:R-:W-:Y:S01]  /*3460*/  @!P0 HADD2.F32 R21, -RZ, R5.H1_H1 ;  /* 0x30000005ff158230 */ /* 0x000fe20000004100 */
[-C--:B------:R-:W-:Y:S01]  /*3470*/  @!P0 FMUL.FTZ R5, R13, R4.reuse ;  /* 0x000000040d058220 */ /* 0x080fe20000410000 */
[----:B------:R-:W-:Y:S01]  /*3480*/  @!P0 HADD2.F32 R28, -RZ, R48.H0_H0 ;  /* 0x20000030ff1c8230 */ /* 0x000fe20000004100 */
[----:B------:R-:W-:Y:S02]  /*3490*/  @!P0 FMUL.FTZ R4, R7, R4 ;  /* 0x0000000407048220 */ /* 0x000fe40000410000 */
[----:B------:R-:W-:Y:S02]  /*34a0*/  @!P0 FMUL.FTZ R40, R21, R12 ;  /* 0x0000000c15288220 */ /* 0x000fe40000410000 */
[----:B------:R-:W-:Y:S01]  /*34b0*/  @!P0 FFMA.FTZ R41, R7, R20, -R5 ;  /* 0x0000001407298223 */ /* 0x000fe20000010805 */
[----:B------:R-:W-:Y:S01]  /*34c0*/  IADD3.X R7, R46, R96, RZ, P1, !PT ;  /* 0x000000602e077210 */ /* 0x000fe20000ffe4ff */
[C---:B------:R-:W-:Y:S02]  /*34d0*/  @!P0 FMUL.FTZ R5, R6.reuse, R12 ;  /* 0x0000000c06058220 */ /* 0x040fe40000410000 */
[----:B------:R-:W-:Y:S02]  /*34e0*/  @!P0 FFMA.FTZ R4, R13, R20, R4 ;  /* 0x000000140d048223 */ /* 0x000fe40000010004 */
[-C--:B------:R-:W-:Y:S01]  /*34f0*/  @!P0 FFMA.FTZ R40, R6, R28.reuse, -R40 ;  /* 0x0000001c06288223 */ /* 0x080fe20000010828 */
[----:B------:R-:W-:Y:S01]  /*3500*/  LEA R6, P1, R39, c[0x0][0x1c8], 0x1 ;  /* 0x0000720027067a11 */ /* 0x000fe200078208ff */
[----:B------:R-:W-:Y:S01]  /*3510*/  @!P0 FFMA.FTZ R5, R21, R28, R5 ;  /* 0x0000001c15058223 */ /* 0x000fe20000010005 */
[----:B------:R-:W-:Y:S01]  /*3520*/  @!P0 F2FP.PACK_AB R4, R4, R41 ;  /* 0x000000290404823e */ /* 0x000fe200000000ff */
[----:B------:R-:W-:Y:S01]  /*3530*/  @!P0 IMAD.MOV.U32 R9, RZ, RZ, R3 ;  /* 0x000000ffff098224 */ /* 0x000fe200078e0003 */
[----:B------:R-:W-:Y:S02]  /*3540*/  LEA.HI.X R7, R39, c[0x0][0x1cc], R7, 0x1, P1 ;  /* 0x0000730027077a11 */ /* 0x000fe400008f0c07 */
[----:B------:R-:W-:Y:S02]  /*3550*/  @!P0 F2FP.PACK_AB R5, R5, R40 ;  /* 0x000000280505823e */ /* 0x000fe400000000ff */
[----:B------:R-:W-:Y:S02]  /*3560*/  @!P0 MOV R10, R4 ;  /* 0x00000004000a8202 */ /* 0x000fe40000000f00 */
[----:B------:R-:W-:Y:S05]  /*3570*/  @!P0 MOV R11, R5 ;  /* 0x00000005000b8202 */ /* 0x000fea0000000f00 */
[----:B------:R1:W-:Y:S02]  /*3580*/  STG.E.128 [R6.64], R8 ;  /* 0x0000000806007986 */ /* 0x0003e4000c101d0a */
.L_x_70:
[----:B------:R-:W-:Y:S05]  /*3590*/  BSYNC B0 ;  /* 0x0000000000007941 */ /* 0x000fea0003800000 */
.L_x_69:
[----:B------:R-:W-:Y:S11]  /*35a0*/  ISETP.NE.AND P0, PT, R100, RZ, PT ;  /* 0x000000ff6400720c */ /* 0x000ff60003f05270 */
[----:B------:R-:W-:Y:S02]  /*35b0*/  @!UPT UIADD3 URZ, URZ, URZ, URZ ;  /* 0x0000003f3f3ff290 */ /* 0x000fe4000fffe03f */
[----:B------:R-:W-:-:S05]  /*35c0*/  @!P0 BRA `(.L_x_68) ;  /* 0x0000037000008947 */ /* 0x000fca0003800000 */
[----:B------:R-:W-:Y:S01]  /*35d0*/  ISETP.GE.AND P0, PT, R36, c[0x0][0x27c], PT ;  /* 0x00009f0024007a0c */ /* 0x000fe20003f06270 */
[----:B-1----:R-:W1:Y:S01]  /*35e0*/  LDS.128 R8, [R97+0x4900] ;  /* 0x0049000061087984 */ /* 0x002e620000000c00 */
[----:B------:R-:W-:Y:S11]  /*35f0*/  IADD3 R21, P1, R44, R130, RZ ;  /* 0x000000822c157210 */ /* 0x000ff60007f3e0ff */
        /* <DEDUP_REMOVED lines=24> */
[--C-:B------:R-:W-:Y:S01]  /*3780*/  @!P0 HADD2.F32 R13, -RZ, R6.reuse.H1_H1 ;  /* 0x30000006ff0d8230 */ /* 0x100fe20000004100 */
[-C--:B------:R-:W-:Y:S01]  /*3790*/  @!P0 FFMA.FTZ R39, R4, R15.reuse, -R16 ;  /* 0x0000000f04278223 */ /* 0x080fe20000010810 */
[----:B------:R-:W-:Y:S01]  /*37a0*/  @!P0 HADD2.F32 R4, -RZ, R29.H1_H1 ;  /* 0x3000001dff048230 */ /* 0x000fe20000004100 */
[----:B------:R-:W-:Y:S01]  /*37b0*/  @!P0 FFMA.FTZ R3, R14, R15, R3 ;  /* 0x0000000f0e038223 */ /* 0x000fe20000010003 */
[----:B------:R-:W-:Y:S01]  /*37c0*/  @!P0 F2FP.PACK_AB R2, R2, R40 ;  /* 0x000000280202823e */ /* 0x000fe200000000ff */
[----:B------:R-:W-:Y:S02]  /*37d0*/  @!P0 HADD2.F32 R7, -RZ, R6.H0_H0 ;  /* 0x20000006ff078230 */ /* 0x000fe40000004100 */
[--C-:B------:R-:W-:Y:S01]  /*37e0*/  @!P0 HADD2.F32 R6, -RZ, R5.reuse.H0_H0 ;  /* 0x20000005ff068230 */ /* 0x100fe20000004100 */
[----:B------:R-:W-:Y:S01]  /*37f0*/  @!P0 F2FP.PACK_AB R3, R3, R39 ;  /* 0x000000270303823e */ /* 0x000fe200000000ff */
[----:B------:R-:W-:Y:S01]  /*3800*/  @!P0 HADD2.F32 R16, -RZ, R62.H1_H1 ;  /* 0x3000003eff108230 */ /* 0x000fe20000004100 */
[----:B------:R-:W-:Y:S01]  /*3810*/  @!P0 MOV R8, R2 ;  /* 0x0000000200088202 */ /* 0x000fe20000000f00 */
[----:B------:R-:W-:Y:S01]  /*3820*/  @!P0 HADD2.F32 R17, -RZ, R5.H1_H1 ;  /* 0x30000005ff118230 */ /* 0x000fe20000004100 */
[-C--:B------:R-:W-:Y:S02]  /*3830*/  @!P0 FMUL.FTZ R5, R13, R4.reuse ;  /* 0x000000040d058220 */ /* 0x080fe40000410000 */
        /* <DEDUP_REMOVED lines=16> */
.L_x_68:
[----:B------:R-:W-:Y:S05]  /*3940*/  BSYNC B1 ;  /* 0x0000000000017941 */ /* 0x000fea0003800000 */
.L_x_67:
[----:B------:R-:W-:Y:S01]  /*3950*/  BSSY B1, `(.L_x_71) ;  /* 0x000007a000017945 */ /* 0x000fe20003800000 */
[----:B------:R-:W-:-:S05]  /*3960*/  @P2 BRA `(.L_x_72) ;  /* 0x0000078000002947 */ /* 0x000fca0003800000 */
[----:B------:R-:W-:Y:S01]  /*3970*/  ISETP.NE.AND P0, PT, R99, RZ, PT ;  /* 0x000000ff6300720c */ /* 0x000fe20003f05270 */
[----:B------:R-:W-:Y:S01]  /*3980*/  BSSY B0, `(.L_x_73) ;  /* 0x000003c000007945 */ /* 0x000fe20003800000 */
[----:B------:R-:W-:Y:S04]  /*3990*/  IADD3 R39, P2, P1, R147, R86, R32 ;  /* 0x0000005693277210 */ /* 0x000fe8000795e020 */
[----:B------:R-:W-:Y:S07]  /*39a0*/  IADD3.X R40, R143, R91, R33, P2, P1 ;  /* 0x0000005b8f287210 */ /* 0x000fee00017e2421 */
[----:B------:R-:W-:-:S05]  /*39b0*/  @!P0 BRA `(.L_x_74) ;  /* 0x0000038000008947 */ /* 0x000fca0003800000 */
[----:B------:R-:W-:Y:S01]  /*39c0*/  ISETP.GE.AND P0, PT, R34, c[0x0][0x27c], PT ;  /* 0x00009f0022007a0c */ /* 0x000fe20003f06270 */
[----:B-1----:R-:W1:Y:S11]  /*39d0*/  LDS.128 R8, [R98+0x5900] ;  /* 0x0059000062087984 */ /* 0x002e760000000c00 */
[----:B------:R-:W-:Y:S01]  /*39e0*/  @!UPT UIADD3 URZ, URZ, URZ, URZ ;  /* 0x0000003f3f3ff290 */ /* 0x000fe2000fffe03f */
[----:B------:R-:W-:Y:S01]  /*39f0*/  @!P0 SHF.R.U64 R6, R18, 0x10, R19 ;  /* 0x0000001012068819 */ /* 0x000fe20000001213 */
[----:B------:R-:W-:Y:S01]  /*3a00*/  @!P0 HADD2.F32 R2, -RZ, R30.H0_H0 ;  /* 0x2000001eff028230 */ /* 0x000fe20000004100 */
[----:B------:R-:W-:Y:S01]  /*3a10*/  @!P0 SHF.R.U64 R15, R52, 0x10, R53 ;  /* 0x00000010340f8819 */ /* 0x000fe20000001235 */
[----:B------:R-:W-:Y:S01]  /*3a20*/  @!P0 HADD2.F32 R13, -RZ, R63.H0_H0 ;  /* 0x2000003fff0d8230 */ /* 0x000fe20000004100 */
[----:B------:R-:W-:Y:S01]  /*3a30*/  @!P0 SHF.R.U32.HI R12, RZ, 0x10, R19 ;  /* 0x00000010ff0c8819 */ /* 0x000fe20000011613 */
[----:B------:R-:W-:Y:S01]  /*3a40*/  @!P0 HADD2.F32 R6, -RZ, R6.H0_H0 ;  /* 0x20000006ff068230 */ /* 0x000fe20000004100 */
[----:B------:R-:W-:Y:S01]  /*3a50*/  @!P0 SHF.R.U32.HI R18, RZ, 0x10, R53 ;  /* 0x00000010ff128819 */ /* 0x000fe20000011635 */
[----:B------:R-:W-:Y:S01]  /*3a60*/  @!P0 HADD2.F32 R15, -RZ, R15.H0_H0 ;  /* 0x2000000fff0f8230 */ /* 0x000fe20000004100 */
[----:B------:R-:W-:Y:S01]  /*3a70*/  IADD3 R19, P1, R39, R94, RZ ;  /* 0x0000005e27137210 */ /* 0x000fe20007f3e0ff */
        /* <DEDUP_REMOVED lines=44> */
.L_x_74:
[----:B------:R-:W-:Y:S05]  /*3d40*/  BSYNC B0 ;  /* 0x0000000000007941 */ /* 0x000fea0003800000 */
.L_x_73:
        /* <DEDUP_REMOVED lines=58> */
.L_x_72:
[----:B------:R-:W-:Y:S05]  /*40f0*/  BSYNC B1 ;  /* 0x0000000000017941 */ /* 0x000fea0003800000 */
.L_x_71:
[----:B------:R-:W-:-:S05]  /*4100*/  @P5 BRA `(.L_x_75) ;  /* 0x0000305000005947 */ /* 0x000fca0003800000 */
[----:B------:R-:W-:Y:S01]  /*4110*/  ISETP.NE.AND P0, PT, R99, RZ, PT ;  /* 0x000000ff6300720c */ /* 0x000fe20003f05270 */
[----:B------:R-:W-:Y:S01]  /*4120*/  BSSY B0, `(.L_x_76) ;  /* 0x000003b000007945 */ /* 0x000fe20003800000 */
[----:B------:R-:W-:Y:S04]  /*4130*/  IADD3 R28, P2, P1, R160, R86, R32 ;  /* 0x00000056a01c7210 */ /* 0x000fe8000795e020 */
[----:B------:R-:W-:Y:S07]  /*4140*/  IADD3.X R29, R157, R91, R33, P2, P1 ;  /* 0x0000005b9d1d7210 */ /* 0x000fee00017e2421 */
        /* <DEDUP_REMOVED lines=56> */
.L_x_77:
[----:B------:R-:W-:Y:S05]  /*44d0*/  BSYNC B0 ;  /* 0x0000000000007941 */ /* 0x000fea0003800000 */
.L_x_76:
        /* <DEDUP_REMOVED lines=57> */
[----:B------:R1:W-:Y:S01]  /*4870*/  STG.E.128 [R6.64], R8 ;  /* 0x0000000806007986 */ /* 0x0003e2000c101d0a */
[----:B------:R-:W-:-:S05]  /*4880*/  BRA `(.L_x_75) ;  /* 0x000028d000007947 */ /* 0x000fca0003800000 */
.L_x_54:
[-C--:B------:R-:W-:Y:S01]  /*4890*/  ISETP.GE.AND P0, PT, R171, R78.reuse, PT ;  /* 0x0000004eab00720c */ /* 0x080fe20003f06270 */
[----:B------:R-:W-:Y:S01]  /*48a0*/  CS2R R62, SRZ ;  /* 0x00000000003e7805 */ /* 0x000fe2000001ff00 */
[----:B------:R-:W-:Y:S01]  /*48b0*/  ISETP.NE.AND P4, PT, R99, RZ, PT ;  /* 0x000000ff6300720c */ /* 0x000fe20003f85270 */
[----:B------:R-:W-:Y:S01]  /*48c0*/  CS2R R60, SRZ ;  /* 0x00000000003c7805 */ /* 0x000fe2000001ff00 */
[----:B------:R-:W-:Y:S01]  /*48d0*/  ISETP.GE.OR P2, PT, R32, c[0x0][0x27c], P0 ;  /* 0x00009f0020007a0c */ /* 0x000fe20000746670 */
[----:B------:R-:W-:Y:S01]  /*48e0*/  CS2R R22, SRZ ;  /* 0x0000000000167805 */ /* 0x000fe2000001ff00 */
[----:B------:R-:W-:Y:S01]  /*48f0*/  ISETP.GE.AND P0, PT, R170, R78, PT ;  /* 0x0000004eaa00720c */ /* 0x000fe20003f06270 */
[----:B------:R-:W-:Y:S01]  /*4900*/  CS2R R20, SRZ ;  /* 0x0000000000147805 */ /* 0x000fe2000001ff00 */
[----:B------:R-:W-:Y:S01]  /*4910*/  CS2R R66, SRZ ;  /* 0x0000000000427805 */ /* 0x000fe2000001ff00 */
[----:B------:R-:W-:Y:S01]  /*4920*/  CS2R R64, SRZ ;  /* 0x0000000000407805 */ /* 0x000fe2000001ff00 */
[----:B------:R-:W-:Y:S01]  /*4930*/  ISETP.GE.OR P3, PT, R32, c[0x0][0x27c], P0 ;  /* 0x00009f0020007a0c */ /* 0x000fe20000766670 */
[----:B------:R-:W-:Y:S01]  /*4940*/  CS2R R26, SRZ ;  /* 0x00000000001a7805 */ /* 0x000fe2000001ff00 */
[----:B------:R-:W-:Y:S01]  /*4950*/  CS2R R24, SRZ ;  /* 0x0000000000187805 */ /* 0x000fe2000001ff00 */
[----:B------:R-:W-:Y:S01]  /*4960*/  CS2R R70, SRZ ;  /* 0x0000000000467805 */ /* 0x000fe2000001ff00 */
[----:B------:R-:W-:Y:S01]  /*4970*/  CS2R R68, SRZ ;  /* 0x0000000000447805 */ /* 0x000fe2000001ff00 */
[----:B------:R-:W-:Y:S01]  /*4980*/  CS2R R30, SRZ ;  /* 0x00000000001e7805 */ /* 0x000fe2000001ff00 */
[----:B------:R-:W-:Y:S01]  /*4990*/  CS2R R28, SRZ ;  /* 0x00000000001c7805 */ /* 0x000fe2000001ff00 */
[----:B------:R-:W-:Y:S01]  /*49a0*/  @!P2 IADD3 R3, P1, P0, R112, R10, R214 ;  /* 0x0000000a7003a210 */ /* 0x000fe2000783e0d6 */
[----:B------:R-:W-:Y:S01]  /*49b0*/  CS2R R46, SRZ ;  /* 0x00000000002e7805 */ /* 0x000fe2000001ff00 */
[----:B------:R-:W-:Y:S01]  /*49c0*/  CS2R R44, SRZ ;  /* 0x00000000002c7805 */ /* 0x000fe2000001ff00 */
[----:B------:R-:W-:Y:S01]  /*49d0*/  BSSY B0, `(.L_x_78) ;  /* 0x00000cb000007945 */ /* 0x000fe20003800000 */
[----:B------:R-:W-:Y:S02]  /*49e0*/  @!P2 IADD3.X R4, R128, R38, R186, P1, P0 ;  /* 0x000000268004a210 */ /* 0x000fe40000fe04ba */
[----:B------:R-:W-:Y:S04]  /*49f0*/  @!P2 IADD3 R5, P1, P0, R110, R8, R211 ;  /* 0x000000086e05a210 */ /* 0x000fe8000783e0d3 */
[----:B------:R-:W-:Y:S02]  /*4a00*/  @!P2 IADD3.X R9, R125, R37, R187, P1, P0 ;  /* 0x000000257d09a210 */ /* 0x000fe40000fe04bb */
[----:B------:R-:W-:Y:S04]  /*4a10*/  @!P3 IADD3 R6, P1, P0, R112, R212, R10 ;  /* 0x000000d47006b210 */ /* 0x000fe8000783e00a */
[----:B------:R-:W-:Y:S02]  /*4a20*/  @!P3 IADD3.X R11, R128, R173, R38, P1, P0 ;  /* 0x000000ad800bb210 */ /* 0x000fe40000fe0426 */
[C---:B------:R-:W-:Y:S04]  /*4a30*/  @!P2 LEA R2, P0, R3.reuse, c[0x0][0x270], 0x1 ;  /* 0x00009c000302aa11 */ /* 0x040fe800078008ff */
[----:B------:R-:W-:Y:S02]  /*4a40*/  @!P2 LEA.HI.X R3, R3, c[0x0][0x274], R4, 0x1, P0 ;  /* 0x00009d000303aa11 */ /* 0x000fe400000f0c04 */
[----:B------:R-:W-:Y:S03]  /*4a50*/  @!P3 IADD3 R7, P1, P0, R110, R213, R8 ;  /* 0x000000d56e07b210 */ /* 0x000fe6000783e008 */
[----:B------:R1:W2:Y:S01]  /*4a60*/  @!P2 LDG.E.128 R60, [R2.64] ;  /* 0x0000000a023ca981 */ /* 0x0002a2000c1e1d00 */
[----:B------:R-:W-:Y:S02]  /*4a70*/  @!P3 IADD3.X R12, R125, R185, R37, P1, P0 ;  /* 0x000000b97d0cb210 */ /* 0x000fe40000fe0425 */
[----:B------:R-:W-:Y:S02]  /*4a80*/  ISETP.GE.AND P0, PT, R169, R78, PT ;  /* 0x0000004ea900720c */ /* 0x000fe40003f06270 */
[C---:B------:R-:W-:Y:S04]  /*4a90*/  @!P2 LEA R4, P1, R5.reuse, c[0x0][0x288], 0x1 ;  /* 0x0000a2000504aa11 */ /* 0x040fe800078208ff */
[----:B------:R-:W-:Y:S02]  /*4aa0*/  @!P2 LEA.HI.X R5, R5, c[0x0][0x28c], R9, 0x1, P1 ;  /* 0x0000a3000505aa11 */ /* 0x000fe400008f0c09 */
[----:B------:R-:W-:Y:S03]  /*4ab0*/  ISETP.GE.OR P1, PT, R32, c[0x0][0x27c], P0 ;  /* 0x00009f0020007a0c */ /* 0x000fe60000726670 */
[----:B------:R3:W4:Y:S01]  /*4ac0*/  @!P2 LDG.E.128 R20, [R4.64] ;  /* 0x0000000a0414a981 */ /* 0x000722000c1e1d00 */
[C---:B-1----:R-:W-:Y:S04]  /*4ad0*/  @!P3 LEA R2, P0, R6.reuse, c[0x0][0x270], 0x1 ;  /* 0x00009c000602ba11 */ /* 0x042fe800078008ff */
[----:B------:R-:W-:Y:S02]  /*4ae0*/  @!P3 LEA.HI.X R3, R6, c[0x0][0x274], R11, 0x1, P0 ;  /* 0x00009d000603ba11 */ /* 0x000fe400000f0c0b */
[C---:B------:R-:W-:Y:S03]  /*4af0*/  @!P3 LEA R6, P0, R7.reuse, c[0x0][0x288], 0x1 ;  /* 0x0000a2000706ba11 */ /* 0x040fe600078008ff */
[----:B------:R1:W4:Y:S01]  /*4b00*/  @!P3 LDG.E.128 R64, [R2.64] ;  /* 0x0000000a0240b981 */ /* 0x000322000c1e1d00 */
[----:B------:R-:W-:Y:S02]  /*4b10*/  @!P3 LEA.HI.X R7, R7, c[0x0][0x28c], R12, 0x1, P0 ;  /* 0x0000a3000707ba11 */ /* 0x000fe400000f0c0c */
[----:B---3--:R-:W-:Y:S05]  /*4b20*/  @!P1 IADD3 R4, P2, P0, R112, R208, R10 ;  /* 0x000000d070049210 */ /* 0x008fea000785e00a */
[----:B------:R3:W4:Y:S01]  /*4b30*/  @!P3 LDG.E.128 R24, [R6.64] ;  /* 0x0000000a0618b981 */ /* 0x000722000c1e1d00 */
[----:B-1----:R-:W-:Y:S02]  /*4b40*/  @!P1 IADD3.X R3, R128, R133, R38, P2, P0 ;  /* 0x0000008580039210 */ /* 0x002fe400017e0426 */
[----:B------:R-:W-:Y:S02]  /*4b50*/  @!P1 LEA R2, P0, R4, c[0x0][0x270], 0x1 ;  /* 0x00009c0004029a11 */ /* 0x000fe400078008ff */
[----:B------:R-:W-:Y:S02]  /*4b60*/  @!P1 IADD3 R5, P3, P2, R110, R206, R8 ;  /* 0x000000ce6e059210 */ /* 0x000fe40007a7e008 */
[----:B------:R-:W-:Y:S02]  /*4b70*/  @!P1 LEA.HI.X R3, R4, c[0x0][0x274], R3, 0x1, P0 ;  /* 0x00009d0004039a11 */ /* 0x000fe400000f0c03 */
[----:B---3--:R-:W-:Y:S02]  /*4b80*/  @!P1 IADD3.X R6, R125, R132, R37, P3, P2 ;  /* 0x000000847d069210 */ /* 0x008fe40001fe4425 */
[C---:B------:R-:W-:Y:S01]  /*4b90*/  @!P1 LEA R4, P2, R5.reuse, c[0x0][0x288], 0x1 ;  /* 0x0000a20005049a11 */ /* 0x040fe200078408ff */
[----:B------:R1:W3:Y:S01]  /*4ba0*/  @!P1 LDG.E.128 R68, [R2.64] ;  /* 0x0000000a02449981 */ /* 0x0002e2000c1e1d00 */
[----:B------:R-:W-:Y:S02]  /*4bb0*/  ISETP.GE.AND P0, PT, R102, R78, PT ;  /* 0x0000004e6600720c */ /* 0x000fe40003f06270 */
[----:B------:R-:W-:Y:S02]  /*4bc0*/  @!P1 LEA.HI.X R5, R5, c[0x0][0x28c], R6, 0x1, P2 ;  /* 0x0000a30005059a11 */ /* 0x000fe400010f0c06 */
[----:B------:R-:W-:Y:S01]  /*4bd0*/  ISETP.GE.OR P0, PT, R32, c[0x0][0x27c], P0 ;  /* 0x00009f0020007a0c */ /* 0x000fe20000706670 */
[----:B------:R-:W-:Y:S02]  /*4be0*/  CS2R R6, SRZ ;  /* 0x0000000000067805 */ /* 0x000fe4000001ff00 */
[----:B------:R1:W3:Y:S10]  /*4bf0*/  @!P1 LDG.E.128 R28, [R4.64] ;  /* 0x0000000a041c9981 */ /* 0x0002f4000c1e1d00 */
[----:B------:R-:W-:Y:S05]  /*4c00*/  @!P0 IADD3 R10, P3, R112, R10, RZ ;  /* 0x0000000a700a8210 */ /* 0x000fea0007f7e0ff */
[----:B------:R-:W-:Y:S01]  /*4c10*/  @!P0 IMAD.X R38, R38, 0x1, R128, P3 ;  /* 0x0000000126268824 */ /* 0x000fe200018e0680 */
[----:B-1----:R-:W-:Y:S04]  /*4c20*/  @!P0 IADD3 R3, P2, R110, R8, RZ ;  /* 0x000000086e038210 */ /* 0x002fe80007f5e0ff */
[----:B------:R-:W-:Y:S01]  /*4c30*/  @!P0 LEA R2, P1, R3, c[0x0][0x288], 0x1 ;  /* 0x0000a20003028a11 */ /* 0x000fe200078208ff */
[----:B------:R-:W-:Y:S01]  /*4c40*/  @!P0 IMAD.X R37, R37, 0x1, R125, P2 ;  /* 0x0000000125258824 */ /* 0x000fe200010e067d */
[C---:B------:R-:W-:Y:S01]  /*4c50*/  @!P0 LEA R8, P2, R10.reuse, c[0x0][0x270], 0x1 ;  /* 0x00009c000a088a11 */ /* 0x040fe200078408ff */
[----:B------:R-:W-:Y:S03]  /*4c60*/  CS2R R4, SRZ ;  /* 0x0000000000047805 */ /* 0x000fe6000001ff00 */
[----:B------:R-:W-:Y:S02]  /*4c70*/  @!P0 LEA.HI.X R9, R10, c[0x0][0x274], R38, 0x1, P2 ;  /* 0x00009d000a098a11 */ /* 0x000fe400010f0c26 */
[----:B------:R-:W-:Y:S02]  /*4c80*/  @!P0 LEA.HI.X R3, R3, c[0x0][0x28c], R37, 0x1, P1 ;  /* 0x0000a30003038a11 */ /* 0x000fe400008f0c25 */
[----:B------:R-:W-:Y:S01]  /*4c90*/  ISETP.GE.OR P1, PT, R102, R78, !P4 ;  /* 0x0000004e6600720c */ /* 0x000fe20006726670 */
[----:B------:R1:W5:Y:S08]  /*4ca0*/  @!P0 LDG.E.128 R44, [R8.64] ;  /* 0x0000000a082c8981 */ /* 0x000370000c1e1d00 */
[----:B------:R2:W5:Y:S01]  /*4cb0*/  @!P0 LDG.E.128 R4, [R2.64] ;  /* 0x0000000a02048981 */ /* 0x000562000c1e1d00 */
[----:B------:R-:W-:Y:S01]  /*4cc0*/  ISETP.GE.AND P0, PT, R32, c[0x0][0x27c], PT ;  /* 0x00009f0020007a0c */ /* 0x000fe20003f06270 */
[----:B--2---:R-:W-:Y:S02]  /*4cd0*/  IMAD.MOV.U32 R2, RZ, RZ, R62 ;  /* 0x000000ffff027224 */ /* 0x004fe400078e003e */
[----:B-1----:R-:W-:Y:S02]  /*4ce0*/  IMAD.MOV.U32 R9, RZ, RZ, R63 ;  /* 0x000000ffff097224 */ /* 0x002fe400078e003f */
[----:B------:R-:W-:Y:S02]  /*4cf0*/  IMAD.MOV.U32 R8, RZ, RZ, R60 ;  /* 0x000000ffff087224 */ /* 0x000fe400078e003c */
[----:B------:R-:W-:Y:S01]  /*4d00*/  IMAD.MOV.U32 R3, RZ, RZ, R61 ;  /* 0x000000ffff037224 */ /* 0x000fe200078e003d */
[----:B------:R-:W-:Y:S04]  /*4d10*/  PRMT R73, R9, 0x5410, R2 ;  /* 0x0000541009497816 */ /* 0x000fe80000000002 */
[----:B------:R-:W-:Y:S01]  /*4d20*/  PRMT R72, R8, 0x5410, R3 ;  /* 0x0000541008487816 */ /* 0x000fe20000000003 */
[----:B----4-:R-:W-:Y:S02]  /*4d30*/  IMAD.MOV.U32 R2, RZ, RZ, R22 ;  /* 0x000000ffff027224 */ /* 0x010fe400078e0016 */
[----:B------:R-:W-:Y:S02]  /*4d40*/  IMAD.MOV.U32 R8, RZ, RZ, R23 ;  /* 0x000000ffff087224 */ /* 0x000fe400078e0017 */
[----:B------:R-:W-:Y:S03]  /*4d50*/  IMAD.MOV.U32 R3, RZ, RZ, R20 ;  /* 0x000000ffff037224 */ /* 0x000fe600078e0014 */
[----:B------:R-:W-:Y:S01]  /*4d60*/  PRMT R37, R8, 0x5410, R2 ;  /* 0x0000541008257816 */ /* 0x000fe20000000002 */
[----:B------:R-:W-:Y:S05]  /*4d70*/  IMAD.MOV.U32 R2, RZ, RZ, R21 ;  /* 0x000000ffff027224 */ /* 0x000fea00078e0015 */
[----:B------:R-:W-:Y:S01]  /*4d80*/  PRMT R15, R3, 0x5410, R2 ;  /* 0x00005410030f7816 */ /* 0x000fe20000000002 */
[----:B------:R-:W-:Y:S02]  /*4d90*/  IMAD.MOV.U32 R8, RZ, RZ, R66 ;  /* 0x000000ffff087224 */ /* 0x000fe400078e0042 */
[----:B------:R-:W-:Y:S02]  /*4da0*/  IMAD.MOV.U32 R2, RZ, RZ, R67 ;  /* 0x000000ffff027224 */ /* 0x000fe400078e0043 */
[----:B------:R-:W-:Y:S03]  /*4db0*/  IMAD.MOV.U32 R3, RZ, RZ, R65 ;  /* 0x000000ffff037224 */ /* 0x000fe600078e0041 */
[----:B------:R-:W-:Y:S01]  /*4dc0*/  PRMT R75, R2, 0x5410, R8 ;  /* 0x00005410024b7816 */ /* 0x000fe20000000008 */
[----:B------:R-:W-:Y:S02]  /*4dd0*/  IMAD.MOV.U32 R8, RZ, RZ, R64 ;  /* 0x000000ffff087224 */ /* 0x000fe400078e0040 */
[----:B------:R-:W-:Y:S03]  /*4de0*/  IMAD.MOV.U32 R2, RZ, RZ, R26 ;  /* 0x000000ffff027224 */ /* 0x000fe600078e001a */
[----:B------:R-:W-:Y:S01]  /*4df0*/  PRMT R74, R8, 0x5410, R3 ;  /* 0x00005410084a7816 */ /* 0x000fe20000000003 */
[----:B------:R-:W-:Y:S02]  /*4e00*/  IMAD.MOV.U32 R8, RZ, RZ, R27 ;  /* 0x000000ffff087224 */ /* 0x000fe400078e001b */
[----:B------:R-:W-:Y:S03]  /*4e10*/  IMAD.MOV.U32 R3, RZ, RZ, R24 ;  /* 0x000000ffff037224 */ /* 0x000fe600078e0018 */
[----:B------:R-:W-:Y:S01]  /*4e20*/  PRMT R39, R8, 0x5410, R2 ;  /* 0x0000541008277816 */ /* 0x000fe20000000002 */
[----:B------:R-:W-:Y:S05]  /*4e30*/  IMAD.MOV.U32 R2, RZ, RZ, R25 ;  /* 0x000000ffff027224 */ /* 0x000fea00078e0019 */
[----:B------:R-:W-:Y:S01]  /*4e40*/  PRMT R38, R3, 0x5410, R2 ;  /* 0x0000541003267816 */ /* 0x000fe20000000002 */
[----:B---3--:R-:W-:Y:S02]  /*4e50*/  IMAD.MOV.U32 R9, RZ, RZ, R70 ;  /* 0x000000ffff097224 */ /* 0x008fe400078e0046 */
[----:B------:R-:W-:Y:S02]  /*4e60*/  IMAD.MOV.U32 R8, RZ, RZ, R71 ;  /* 0x000000ffff087224 */ /* 0x000fe400078e0047 */
[----:B------:R-:W-:Y:S02]  /*4e70*/  IMAD.MOV.U32 R3, RZ, RZ, R68 ;  /* 0x000000ffff037224 */ /* 0x000fe400078e0044 */
[----:B------:R-:W-:Y:S01]  /*4e80*/  IMAD.MOV.U32 R2, RZ, RZ, R69 ;  /* 0x000000ffff027224 */ /* 0x000fe200078e0045 */
[----:B------:R-:W-:Y:S01]  /*4e90*/  PRMT R77, R8, 0x5410, R9 ;  /* 0x00005410084d7816 */ /* 0x000fe20000000009 */
[----:B------:R-:W-:Y:S02]  /*4ea0*/  IMAD.MOV.U32 R9, RZ, RZ, R30 ;  /* 0x000000ffff097224 */ /* 0x000fe400078e001e */
[----:B------:R-:W-:Y:S01]  /*4eb0*/  IMAD.MOV.U32 R8, RZ, RZ, R31 ;  /* 0x000000ffff087224 */ /* 0x000fe200078e001f */
[----:B------:R-:W-:Y:S01]  /*4ec0*/  PRMT R76, R2, 0x5410, R3 ;  /* 0x00005410024c7816 */ /* 0x000fe20000000003 */
[----:B------:R-:W-:Y:S02]  /*4ed0*/  IMAD.MOV.U32 R3, RZ, RZ, R28 ;  /* 0x000000ffff037224 */ /* 0x000fe400078e001c */
[----:B------:R-:W-:Y:S01]  /*4ee0*/  IMAD.MOV.U32 R2, RZ, RZ, R29 ;  /* 0x000000ffff027224 */ /* 0x000fe200078e001d */
[----:B------:R-:W-:Y:S04]  /*4ef0*/  PRMT R41, R8, 0x5410, R9 ;  /* 0x0000541008297816 */ /* 0x000fe80000000009 */
[----:B------:R-:W-:Y:S01]  /*4f00*/  PRMT R40, R2, 0x5410, R3 ;  /* 0x0000541002287816 */ /* 0x000fe20000000003 */
[----:B------:R-:W-:-:S05]  /*4f10*/  @P1 BRA `(.L_x_79) ;  /* 0x0000076000001947 */ /* 0x000fca0003800000 */
[----:B-----5:R-:W-:Y:S01]  /*4f20*/  IMAD.MOV.U32 R13, RZ, RZ, R7 ;  /* 0x000000ffff0d7224 */ /* 0x020fe200078e0007 */
[----:B------:R-:W-:Y:S01]  /*4f30*/  IADD3 R3, P1, R188, R86, RZ ;  /* 0x00000056bc037210 */ /* 0x000fe20007f3e0ff */
[----:B------:R-:W-:Y:S01]  /*4f40*/  LDS.128 R56, [R151+0x3900] ;  /* 0x0039000097387984 */ /* 0x000fe20000000c00 */
[----:B------:R-:W-:Y:S01]  /*4f50*/  @!P0 SHF.R.U32.HI R11, RZ, 0x10, R5 ;  /* 0x00000010ff0b8819 */ /* 0x000fe20000011605 */
[----:B------:R-:W-:Y:S01]  /*4f60*/  IMAD.MOV.U32 R54, RZ, RZ, R47 ;  /* 0x000000ffff367224 */ /* 0x000fe200078e002f */
[----:B------:R-:W-:Y:S02]  /*4f70*/  IADD3.X R2, R91, R145, RZ, P1, !PT ;  /* 0x000000915b027210 */ /* 0x000fe40000ffe4ff */
[----:B------:R-:W-:Y:S02]  /*4f80*/  IADD3 R8, P2, P1, R94, R3, R121 ;  /* 0x000000035e087210 */ /* 0x000fe4000795e079 */
[----:B------:R-:W-:Y:S01]  /*4f90*/  @!P0 SHF.R.U64 R51, R44, 0x10, R45 ;  /* 0x000000102c338819 */ /* 0x000fe2000000122d */
[----:B------:R-:W1:Y:S01]  /*4fa0*/  LDS.128 R16, [R155+0x3900] ;  /* 0x003900009b107984 */ /* 0x000e620000000c00 */
[-C--:B------:R-:W-:Y:S02]  /*4fb0*/  IADD3.X R43, R96, R2.reuse, R127, P2, P1 ;  /* 0x00000002602b7210 */ /* 0x080fe400017e247f */
[----:B------:R-:W-:Y:S02]  /*4fc0*/  ISETP.GE.AND P1, PT, R101, c[0x0][0x1d4], PT ;  /* 0x0000750065007a0c */ /* 0x000fe40003f26270 */
[----:B------:R-:W-:Y:S02]  /*4fd0*/  @!P0 SHF.R.U64 R10, R4, 0x10, R5 ;  /* 0x00000010040a8819 */ /* 0x000fe40000001205 */
[----:B------:R-:W-:Y:S02]  /*4fe0*/  MOV R48, R45 ;  /* 0x0000002d00307202 */ /* 0x000fe40000000f00 */
[----:B------:R-:W-:Y:S02]  /*4ff0*/  @!P0 SHF.R.U32.HI R14, RZ, 0x10, R7 ;  /* 0x00000010ff0e8819 */ /* 0x000fe40000011607 */
[----:B------:R-:W-:Y:S02]  /*5000*/  @!P0 SHF.R.U32.HI R50, RZ, 0x10, R45 ;  /* 0x00000010ff328819 */ /* 0x000fe4000001162d */
[----:B------:R-:W-:Y:S01]  /*5010*/  @!P0 SHF.R.U64 R12, R6, 0x10, R7 ;  /* 0x00000010060c8819 */ /* 0x000fe20000001207 */
[----:B------:R-:W-:Y:S01]  /*5020*/  @!P0 HADD2.F32 R6, -RZ, R6.H0_H0 ;  /* 0x20000006ff068230 */ /* 0x000fe20000004100 */
[----:B------:R-:W-:Y:S02]  /*5030*/  @!P0 SHF.R.U64 R52, R46, 0x10, R47 ;  /* 0x000000102e348819 */ /* 0x000fe4000000122f */
[----:B------:R-:W-:Y:S02]  /*5040*/  @!P1 IADD3 R9, P3, P2, R94, R3, R101 ;  /* 0x000000035e099210 */ /* 0x000fe40007a7e065 */
[----:B------:R-:W-:Y:S01]  /*5050*/  MOV R3, R5 ;  /* 0x0000000500037202 */ /* 0x000fe20000000f00 */
[----:B------:R-:W-:Y:S01]  /*5060*/  IMAD.MOV.U32 R5, RZ, RZ, R44 ;  /* 0x000000ffff057224 */ /* 0x000fe200078e002c */
[----:B------:R-:W-:Y:S01]  /*5070*/  @!P1 IADD3.X R49, R96, R2, R126, P3, P2 ;  /* 0x0000000260319210 */ /* 0x000fe20001fe447e */
[----:B------:R-:W-:Y:S01]  /*5080*/  IMAD.MOV.U32 R2, RZ, RZ, R4 ;  /* 0x000000ffff027224 */ /* 0x000fe200078e0004 */
[C---:B------:R-:W-:Y:S01]  /*5090*/  LEA R82, P2, R8.reuse, c[0x0][0x1c8], 0x1 ;  /* 0x0000720008527a11 */ /* 0x040fe200078408ff */
[----:B------:R-:W-:Y:S01]  /*50a0*/  @!P0 HADD2.F32 R3, -RZ, R3.H0_H0 ;  /* 0x20000003ff038230 */ /* 0x000fe20000004100 */
[----:B------:R-:W-:Y:S01]  /*50b0*/  MOV R53, R46 ;  /* 0x0000002e00357202 */ /* 0x000fe20000000f00 */
[----:B------:R-:W-:Y:S01]  /*50c0*/  @!P0 HADD2.F32 R46, -RZ, R48.H0_H0 ;  /* 0x20000030ff2e8230 */ /* 0x000fe20000004100 */
[----:B------:R-:W-:Y:S01]  /*50d0*/  LEA.HI.X R83, R8, c[0x0][0x1cc], R43, 0x1, P2 ;  /* 0x0000730008537a11 */ /* 0x000fe200010f0c2b */
[----:B------:R-:W-:Y:S01]  /*50e0*/  @!P0 HADD2.F32 R2, -RZ, R2.H0_H0 ;  /* 0x20000002ff028230 */ /* 0x000fe20000004100 */
[C---:B------:R-:W-:Y:S01]  /*50f0*/  @!P1 LEA R80, P2, R9.reuse, c[0x0][0x1c8], 0x1 ;  /* 0x0000720009509a11 */ /* 0x040fe200078408ff */
[----:B------:R-:W-:Y:S01]  /*5100*/  @!P0 HADD2.F32 R43, -RZ, R5.H0_H0 ;  /* 0x20000005ff2b8230 */ /* 0x000fe20000004100 */
[----:B------:R-:W-:Y:S01]  /*5110*/  @!P0 SHF.R.U32.HI R55, RZ, 0x10, R47 ;  /* 0x00000010ff378819 */ /* 0x000fe2000001162f */
[----:B------:R-:W-:Y:S01]  /*5120*/  @!P0 HADD2.F32 R48, -RZ, R50.H0_H0 ;  /* 0x20000032ff308230 */ /* 0x000fe20000004100 */
[----:B------:R-:W-:Y:S01]  /*5130*/  @!P1 LEA.HI.X R81, R9, c[0x0][0x1cc], R49, 0x1, P2 ;  /* 0x0000730009519a11 */ /* 0x000fe200010f0c31 */
[----:B------:R-:W-:Y:S02]  /*5140*/  @!P0 HADD2.F32 R52, -RZ, R52.H0_H0 ;  /* 0x20000034ff348230 */ /* 0x000fe40000004100 */
[----:B------:R-:W-:Y:S01]  /*5150*/  @!P0 HADD2.F32 R50, -RZ, R53.H0_H0 ;  /* 0x20000035ff328230 */ /* 0x000fe20000004100 */
[----:B-1----:R-:W-:Y:S01]  /*5160*/  @!P0 IMAD.MOV.U32 R9, RZ, RZ, R16 ;  /* 0x000000ffff098224 */ /* 0x002fe200078e0010 */
[----:B------:R-:W-:Y:S02]  /*5170*/  @!P0 MOV R49, R56 ;  /* 0x0000003800318202 */ /* 0x000fe40000000f00 */
[----:B------:R-:W-:Y:S02]  /*5180*/  @!P0 MOV R44, R57 ;  /* 0x00000039002c8202 */ /* 0x000fe40000000f00 */
[----:B------:R-:W-:Y:S01]  /*5190*/  @!P0 MOV R8, R17 ;  /* 0x0000001100088202 */ /* 0x000fe20000000f00 */
[----:B------:R-:W-:Y:S02]  /*51a0*/  @!P0 HADD2.F32 R7, -RZ, R49.H0_H0 ;  /* 0x20000031ff078230 */ /* 0x000fe40000004100 */
[----:B------:R-:W-:Y:S02]  /*51b0*/  @!P0 HADD2.F32 R45, -RZ, R44.H0_H0 ;  /* 0x2000002cff2d8230 */ /* 0x000fe40000004100 */
[--C-:B------:R-:W-:Y:S01]  /*51c0*/  @!P0 HADD2.F32 R4, -RZ, R9.reuse.H0_H0 ;  /* 0x20000009ff048230 */ /* 0x100fe20000004100 */
[-C--:B------:R-:W-:Y:S01]  /*51d0*/  @!P0 FMUL.FTZ R79, R7, R2.reuse ;  /* 0x00000002074f8220 */ /* 0x080fe20000410000 */
[--C-:B------:R-:W-:Y:S01]  /*51e0*/  @!P0 HADD2.F32 R5, -RZ, R8.reuse.H0_H0 ;  /* 0x20000008ff058230 */ /* 0x100fe20000004100 */
[----:B------:R-:W-:Y:S01]  /*51f0*/  @!P0 FMUL.FTZ R47, R45, R3 ;  /* 0x000000032d2f8220 */ /* 0x000fe20000410000 */
[----:B------:R-:W-:Y:S01]  /*5200*/  @!P0 HADD2.F32 R8, -RZ, R8.H1_H1 ;  /* 0x30000008ff088230 */ /* 0x000fe20000004100 */
[C---:B------:R-:W-:Y:S01]  /*5210*/  @!P0 FMUL.FTZ R2, R4.reuse, R2 ;  /* 0x0000000204028220 */ /* 0x040fe20000410000 */
[----:B------:R-:W-:Y:S01]  /*5220*/  @!P0 HADD2.F32 R9, -RZ, R9.H1_H1 ;  /* 0x30000009ff098230 */ /* 0x000fe20000004100 */
[----:B------:R-:W-:Y:S02]  /*5230*/  @!P0 FFMA.FTZ R79, R4, R43, -R79 ;  /* 0x0000002b044f8223 */ /* 0x000fe4000001084f */
[C---:B------:R-:W-:Y:S01]  /*5240*/  @!P0 FMUL.FTZ R4, R5.reuse, R3 ;  /* 0x0000000305048220 */ /* 0x040fe20000410000 */
[----:B------:R-:W-:Y:S01]  /*5250*/  @!P0 HADD2.F32 R3, -RZ, R11.H0_H0 ;  /* 0x2000000bff038230 */ /* 0x000fe20000004100 */
[----:B------:R-:W-:Y:S01]  /*5260*/  @!P0 FFMA.FTZ R92, R5, R46, -R47 ;  /* 0x0000002e055c8223 */ /* 0x000fe2000001082f */
[----:B------:R-:W-:Y:S01]  /*5270*/  @!P0 HADD2.F32 R47, -RZ, R44.H1_H1 ;  /* 0x3000002cff2f8230 */ /* 0x000fe20000004100 */
[----:B------:R-:W-:Y:S01]  /*5280*/  @!P0 FFMA.FTZ R2, R7, R43, R2 ;  /* 0x0000002b07028223 */ /* 0x000fe20000010002 */
[----:B------:R-:W-:Y:S01]  /*5290*/  @!P0 HADD2.F32 R7, -RZ, R10.H0_H0 ;  /* 0x2000000aff078230 */ /* 0x000fe20000004100 */
[CC--:B------:R-:W-:Y:S01]  /*52a0*/  @!P0 FMUL.FTZ R5, R8.reuse, R3.reuse ;  /* 0x0000000308058220 */ /* 0x0c0fe20000410000 */
[----:B------:R-:W-:Y:S01]  /*52b0*/  @!P0 HADD2.F32 R43, -RZ, R49.H1_H1 ;  /* 0x30000031ff2b8230 */ /* 0x000fe20000004100 */
[----:B------:R-:W-:Y:S01]  /*52c0*/  @!P0 FMUL.FTZ R10, R47, R3 ;  /* 0x000000032f0a8220 */ /* 0x000fe20000410000 */
[----:B------:R-:W-:Y:S01]  /*52d0*/  @!P0 HADD2.F32 R44, -RZ, R51.H0_H0 ;  /* 0x20000033ff2c8230 */ /* 0x000fe20000004100 */
[-C--:B------:R-:W-:Y:S02]  /*52e0*/  @!P0 FMUL.FTZ R3, R9, R7.reuse ;  /* 0x0000000709038220 */ /* 0x080fe40000410000 */
[----:B------:R-:W-:Y:S01]  /*52f0*/  @!P0 FFMA.FTZ R90, R8, R48, -R10 ;  /* 0x00000030085a8223 */ /* 0x000fe2000001080a */
[----:B------:R-:W-:Y:S01]  /*5300*/  @!P0 MOV R8, R18 ;  /* 0x0000001200088202 */ /* 0x000fe20000000f00 */
[----:B------:R-:W-:Y:S02]  /*5310*/  @!P0 IMAD.MOV.U32 R10, RZ, RZ, R58 ;  /* 0x000000ffff0a8224 */ /* 0x000fe400078e003a */
[C---:B------:R-:W-:Y:S01]  /*5320*/  @!P0 FMUL.FTZ R11, R43.reuse, R7 ;  /* 0x000000072b0b8220 */ /* 0x040fe20000410000 */
[----:B------:R-:W-:Y:S01]  /*5330*/  @!P0 HADD2.F32 R7, -RZ, R12.H0_H0 ;  /* 0x2000000cff078230 */ /* 0x000fe20000004100 */
[-C--:B------:R-:W-:Y:S01]  /*5340*/  @!P0 FFMA.FTZ R3, R43, R44.reuse, R3 ;  /* 0x0000002c2b038223 */ /* 0x080fe20000010003 */
[--C-:B------:R-:W-:Y:S01]  /*5350*/  @!P0 HADD2.F32 R51, -RZ, R10.reuse.H1_H1 ;  /* 0x3000000aff338230 */ /* 0x100fe20000004100 */
[----:B------:R-:W-:Y:S01]  /*5360*/  @!P0 FFMA.FTZ R89, R9, R44, -R11 ;  /* 0x0000002c09598223 */ /* 0x000fe2000001080b */
[----:B------:R-:W-:Y:S01]  /*5370*/  @!P0 HADD2.F32 R49, -RZ, R10.H0_H0 ;  /* 0x2000000aff318230 */ /* 0x000fe20000004100 */
[----:B------:R-:W-:Y:S01]  /*5380*/  @!P0 FFMA.FTZ R4, R45, R46, R4 ;  /* 0x0000002e2d048223 */ /* 0x000fe20000010004 */
[--C-:B------:R-:W-:Y:S01]  /*5390*/  @!P0 HADD2.F32 R9, -RZ, R8.reuse.H1_H1 ;  /* 0x30000008ff098230 */ /* 0x100fe20000004100 */
[----:B------:R-:W-:Y:S01]  /*53a0*/  @!P0 FMUL.FTZ R10, R51, R7 ;  /* 0x00000007330a8220 */ /* 0x000fe20000410000 */
[----:B------:R-:W-:Y:S01]  /*53b0*/  @!P0 MOV R11, R59 ;  /* 0x0000003b000b8202 */ /* 0x000fe20000000f00 */
[----:B------:R-:W-:Y:S01]  /*53c0*/  @!P0 FMUL.FTZ R12, R49, R6 ;  /* 0x00000006310c8220 */ /* 0x000fe20000410000 */
[----:B------:R-:W-:Y:S01]  /*53d0*/  @!P0 HADD2.F32 R8, -RZ, R8.H0_H0 ;  /* 0x20000008ff088230 */ /* 0x000fe20000004100 */
[----:B------:R-:W-:Y:S01]  /*53e0*/  @!P0 FMUL.FTZ R7, R9, R7 ;  /* 0x0000000709078220 */ /* 0x000fe20000410000 */
[----:B------:R-:W-:Y:S01]  /*53f0*/  @!P0 F2FP.PACK_AB R2, R3, R2 ;  /* 0x000000020302823e */ /* 0x000fe200000000ff */
[----:B------:R-:W-:Y:S01]  /*5400*/  @!P0 FFMA.FTZ R88, R9, R52, -R10 ;  /* 0x0000003409588223 */ /* 0x000fe2000001080a */
[----:B------:R-:W-:Y:S01]  /*5410*/  @!P0 HADD2.F32 R10, -RZ, R14.H0_H0 ;  /* 0x2000000eff0a8230 */ /* 0x000fe20000004100 */
[----:B------:R-:W-:Y:S01]  /*5420*/  @!P0 IMAD.MOV.U32 R9, RZ, RZ, R19 ;  /* 0x000000ffff098224 */ /* 0x000fe200078e0013 */
[----:B------:R-:W-:Y:S01]  /*5430*/  @!P0 MOV R56, R2 ;  /* 0x0000000200388202 */ /* 0x000fe20000000f00 */
[C---:B------:R-:W-:Y:S01]  /*5440*/  @!P0 FMUL.FTZ R6, R8.reuse, R6 ;  /* 0x0000000608068220 */ /* 0x040fe20000410000 */
[----:B------:R-:W-:Y:S01]  /*5450*/  @!P0 HADD2.F32 R53, -RZ, R11.H1_H1 ;  /* 0x3000000bff358230 */ /* 0x000fe20000004100 */
[----:B------:R-:W-:Y:S01]  /*5460*/  @!P0 FFMA.FTZ R85, R8, R50, -R12 ;  /* 0x0000003208558223 */ /* 0x000fe2000001080c */
[----:B------:R-:W-:Y:S01]  /*5470*/  @!P0 HADD2.F32 R8, -RZ, R13.H0_H0 ;  /* 0x2000000dff088230 */ /* 0x000fe20000004100 */
[----:B------:R-:W-:Y:S01]  /*5480*/  @!P0 FFMA.FTZ R5, R47, R48, R5 ;  /* 0x000000302f058223 */ /* 0x000fe20000010005 */
[----:B------:R-:W-:Y:S01]  /*5490*/  @!P0 HADD2.F32 R13, -RZ, R11.H0_H0 ;  /* 0x2000000bff0d8230 */ /* 0x000fe20000004100 */
[----:B------:R-:W-:Y:S01]  /*54a0*/  @!P0 FFMA.FTZ R6, R49, R50, R6 ;  /* 0x0000003231068223 */ /* 0x000fe20000010006 */
[--C-:B------:R-:W-:Y:S01]  /*54b0*/  @!P0 HADD2.F32 R12, -RZ, R9.reuse.H0_H0 ;  /* 0x20000009ff0c8230 */ /* 0x100fe20000004100 */
[----:B------:R-:W-:Y:S01]  /*54c0*/  @!P0 FFMA.FTZ R7, R51, R52, R7 ;  /* 0x0000003433078223 */ /* 0x000fe20000010007 */
[----:B------:R-:W-:Y:S01]  /*54d0*/  @!P0 F2FP.PACK_AB R4, R5, R4 ;  /* 0x000000040504823e */ /* 0x000fe200000000ff */
[----:B------:R-:W-:Y:S01]  /*54e0*/  @!P0 HADD2.F32 R11, -RZ, R9.H1_H1 ;  /* 0x30000009ff0b8230 */ /* 0x000fe20000004100 */
[----:B------:R-:W-:Y:S01]  /*54f0*/  @!P0 FMUL.FTZ R9, R13, R8 ;  /* 0x000000080d098220 */ /* 0x000fe20000410000 */
[----:B------:R-:W-:Y:S01]  /*5500*/  @!P0 HADD2.F32 R14, -RZ, R54.H0_H0 ;  /* 0x20000036ff0e8230 */ /* 0x000fe20000004100 */
[----:B------:R-:W-:Y:S01]  /*5510*/  @!P0 F2FP.PACK_AB R6, R7, R6 ;  /* 0x000000060706823e */ /* 0x000fe200000000ff */
[----:B------:R-:W-:Y:S01]  /*5520*/  @!P0 HADD2.F32 R54, -RZ, R55.H0_H0 ;  /* 0x20000037ff368230 */ /* 0x000fe20000004100 */
[----:B------:R-:W-:Y:S02]  /*5530*/  @!P0 FMUL.FTZ R55, R53, R10 ;  /* 0x0000000a35378220 */ /* 0x000fe40000410000 */
[----:B------:R-:W-:Y:S01]  /*5540*/  @!P0 MOV R58, R6 ;  /* 0x00000006003a8202 */ /* 0x000fe20000000f00 */
[C---:B------:R-:W-:Y:S02]  /*5550*/  @!P0 FFMA.FTZ R84, R12.reuse, R14, -R9 ;  /* 0x0000000e0c548223 */ /* 0x040fe40000010809 */
[C---:B------:R-:W-:Y:S02]  /*5560*/  @!P0 FFMA.FTZ R55, R11.reuse, R54, -R55 ;  /* 0x000000360b378223 */ /* 0x040fe40000010837 */
[----:B------:R-:W-:Y:S01]  /*5570*/  @!P0 FMUL.FTZ R8, R12, R8 ;  /* 0x000000080c088220 */ /* 0x000fe20000410000 */
[----:B------:R-:W-:Y:S01]  /*5580*/  @!P0 F2FP.PACK_AB R12, R88, R85 ;  /* 0x00000055580c823e */ /* 0x000fe200000000ff */
[----:B------:R-:W-:Y:S01]  /*5590*/  @!P0 FMUL.FTZ R9, R11, R10 ;  /* 0x0000000a0b098220 */ /* 0x000fe20000410000 */
[----:B------:R-:W-:Y:S01]  /*55a0*/  @!P0 F2FP.PACK_AB R11, R90, R92 ;  /* 0x0000005c5a0b823e */ /* 0x000fe200000000ff */
[----:B------:R-:W-:Y:S01]  /*55b0*/  @!P0 FFMA.FTZ R8, R13, R14, R8 ;  /* 0x0000000e0d088223 */ /* 0x000fe20000010008 */
[----:B------:R-:W-:Y:S01]  /*55c0*/  @!P0 F2FP.PACK_AB R10, R89, R79 ;  /* 0x0000004f590a823e */ /* 0x000fe200000000ff */
[----:B------:R-:W-:Y:S01]  /*55d0*/  @!P0 FFMA.FTZ R9, R53, R54, R9 ;  /* 0x0000003635098223 */ /* 0x000fe20000010009 */
[----:B------:R-:W-:Y:S01]  /*55e0*/  @!P0 F2FP.PACK_AB R43, R55, R84 ;  /* 0x00000054372b823e */ /* 0x000fe200000000ff */
[----:B------:R-:W-:Y:S01]  /*55f0*/  @!P0 IMAD.MOV.U32 R18, RZ, RZ, R12 ;  /* 0x000000ffff128224 */ /* 0x000fe200078e000c */
[----:B------:R-:W-:Y:S01]  /*5600*/  @!P0 MOV R16, R10 ;  /* 0x0000000a00108202 */ /* 0x000fe20000000f00 */
[----:B------:R-:W-:Y:S01]  /*5610*/  @!P0 IMAD.MOV.U32 R57, RZ, RZ, R4 ;  /* 0x000000ffff398224 */ /* 0x000fe200078e0004 */
[----:B------:R-:W-:Y:S02]  /*5620*/  @!P0 MOV R17, R11 ;  /* 0x0000000b00118202 */ /* 0x000fe40000000f00 */
[----:B------:R-:W-:Y:S02]  /*5630*/  @!P0 MOV R19, R43 ;  /* 0x0000002b00138202 */ /* 0x000fe40000000f00 */
[----:B------:R-:W-:Y:S03]  /*5640*/  @!P0 F2FP.PACK_AB R8, R9, R8 ;  /* 0x000000080908823e */ /* 0x000fe600000000ff */
[----:B------:R1:W-:Y:S01]  /*5650*/  STG.E.128 [R82.64], R16 ;  /* 0x0000001052007986 */ /* 0x0003e2000c101d0a */
[----:B------:R-:W-:Y:S07]  /*5660*/  @!P0 MOV R59, R8 ;  /* 0x00000008003b8202 */ /* 0x000fee0000000f00 */
[----:B------:R1:W-:Y:S02]  /*5670*/  @!P1 STG.E.128 [R80.64], R56 ;  /* 0x0000003850009986 */ /* 0x0003e4000c101d0a */
.L_x_79:
[----:B------:R-:W-:Y:S05]  /*5680*/  BSYNC B0 ;  /* 0x0000000000007941 */ /* 0x000fea0003800000 */
.L_x_78:
[----:B------:R-:W-:Y:S01]  /*5690*/  ISETP.GE.OR P1, PT, R171, R78, !P4 ;  /* 0x0000004eab00720c */ /* 0x000fe20006726670 */
[----:B------:R-:W-:Y:S01]  /*56a0*/  @!UPT UIADD3 URZ, URZ, URZ, URZ ;  /* 0x0000003f3f3ff290 */ /* 0x000fe2000fffe03f */
[----:B------:R-:W-:Y:S11]  /*56b0*/  BSSY B0, `(.L_x_80) ;  /* 0x0000071000007945 */ /* 0x000ff60003800000 */
[----:B------:R-:W-:-:S05]  /*56c0*/  @P1 BRA `(.L_x_81) ;  /* 0x000006f000001947 */ /* 0x000fca0003800000 */
[----:B------:R-:W-:Y:S01]  /*56d0*/  IADD3 R3, P1, R198, R86, RZ ;  /* 0x00000056c6037210 */ /* 0x000fe20007f3e0ff */
[----:B------:R-:W-:Y:S01]  /*56e0*/  LDS.128 R52, [R150+0x3900] ;  /* 0x0039000096347984 */ /* 0x000fe20000000c00 */
[----:B------:R-:W-:Y:S01]  /*56f0*/  @!P0 SHF.R.U32.HI R10, RZ, 0x10, R23 ;  /* 0x00000010ff0a8819 */ /* 0x000fe20000011617 */
[----:B------:R-:W-:Y:S01]  /*5700*/  @!P0 HADD2.F32 R13, -RZ, R72.H0_H0 ;  /* 0x20000048ff0d8230 */ /* 0x000fe20000004100 */
[----:B------:R-:W-:Y:S01]  /*5710*/  IADD3.X R2, R91, R159, RZ, P1, !PT ;  /* 0x0000009f5b027210 */ /* 0x000fe20000ffe4ff */
[----:B-----5:R-:W-:Y:S01]  /*5720*/  @!P0 HADD2.F32 R46, -RZ, R73.H0_H0 ;  /* 0x20000049ff2e8230 */ /* 0x020fe20000004100 */
[-C--:B------:R-:W-:Y:S02]  /*5730*/  IADD3 R4, P2, P1, R94, R3.reuse, R121 ;  /* 0x000000035e047210 */ /* 0x080fe4000795e079 */
[----:B------:R-:W-:Y:S01]  /*5740*/  @!P0 SHF.R.U64 R11, R22, 0x10, R23 ;  /* 0x00000010160b8819 */ /* 0x000fe20000001217 */
[----:B-1----:R-:W1:Y:S01]  /*5750*/  LDS.128 R16, [R154+0x3900] ;  /* 0x003900009a107984 */ /* 0x002e620000000c00 */
[-C--:B------:R-:W-:Y:S02]  /*5760*/  IADD3.X R5, R96, R2.reuse, R127, P2, P1 ;  /* 0x0000000260057210 */ /* 0x080fe400017e247f */
[----:B------:R-:W-:Y:S02]  /*5770*/  ISETP.GE.AND P1, PT, R101, c[0x0][0x1d4], PT ;  /* 0x0000750065007a0c */ /* 0x000fe40003f26270 */
[--C-:B------:R-:W-:Y:S02]  /*5780*/  @!P0 SHF.R.U32.HI R43, RZ, 0x10, R61.reuse ;  /* 0x00000010ff2b8819 */ /* 0x100fe4000001163d */
[----:B------:R-:W-:Y:S02]  /*5790*/  @!P0 SHF.R.U64 R44, R60, 0x10, R61 ;  /* 0x000000103c2c8819 */ /* 0x000fe4000000123d */
[--C-:B------:R-:W-:Y:S02]  /*57a0*/  @!P0 SHF.R.U32.HI R48, RZ, 0x10, R63.reuse ;  /* 0x00000010ff308819 */ /* 0x100fe4000001163f */
[----:B------:R-:W-:Y:S02]  /*57b0*/  @!P0 SHF.R.U64 R62, R62, 0x10, R63 ;  /* 0x000000103e3e8819 */ /* 0x000fe4000000123f */
[--C-:B------:R-:W-:Y:S01]  /*57c0*/  @!P0 SHF.R.U32.HI R9, RZ, 0x10, R21.reuse ;  /* 0x00000010ff098819 */ /* 0x100fe20000011615 */
[----:B------:R-:W-:Y:S01]  /*57d0*/  @!P0 HADD2.F32 R48, -RZ, R48.H0_H0 ;  /* 0x20000030ff308230 */ /* 0x000fe20000004100 */
[----:B------:R-:W-:Y:S01]  /*57e0*/  @!P0 SHF.R.U64 R6, R20, 0x10, R21 ;  /* 0x0000001014068819 */ /* 0x000fe20000001215 */
[----:B------:R-:W-:Y:S01]  /*57f0*/  @!P0 HADD2.F32 R20, -RZ, R72.H1_H1 ;  /* 0x30000048ff148230 */ /* 0x000fe20000004100 */
[----:B------:R-:W-:Y:S03]  /*5800*/  @!P1 IADD3 R3, P3, P2, R94, R3, R101 ;  /* 0x000000035e039210 */ /* 0x000fe60007a7e065 */
[----:B------:R-:W-:Y:S01]  /*5810*/  @!P0 HADD2.F32 R6, -RZ, R6.H0_H0 ;  /* 0x20000006ff068230 */ /* 0x000fe20000004100 */
[----:B------:R-:W-:Y:S02]  /*5820*/  @!P1 IADD3.X R2, R96, R2, R126, P3, P2 ;  /* 0x0000000260029210 */ /* 0x000fe40001fe447e */
[C---:B------:R-:W-:Y:S04]  /*5830*/  LEA R58, P2, R4.reuse, c[0x0][0x1c8], 0x1 ;  /* 0x00007200043a7a11 */ /* 0x040fe800078408ff */
[----:B------:R-:W-:Y:S02]  /*5840*/  LEA.HI.X R59, R4, c[0x0][0x1cc], R5, 0x1, P2 ;  /* 0x00007300043b7a11 */ /* 0x000fe400010f0c05 */
[C---:B------:R-:W-:Y:S04]  /*5850*/  @!P1 LEA R56, P2, R3.reuse, c[0x0][0x1c8], 0x1 ;  /* 0x0000720003389a11 */ /* 0x040fe800078408ff */
[----:B------:R-:W-:Y:S01]  /*5860*/  @!P1 LEA.HI.X R57, R3, c[0x0][0x1cc], R2, 0x1, P2 ;  /* 0x0000730003399a11 */ /* 0x000fe200010f0c02 */
[--C-:B------:R-:W-:Y:S02]  /*5870*/  @!P0 HADD2.F32 R2, -RZ, R15.reuse.H0_H0 ;  /* 0x2000000fff028230 */ /* 0x100fe40000004100 */
[----:B------:R-:W-:Y:S01]  /*5880*/  @!P0 HADD2.F32 R3, -RZ, R15.H1_H1 ;  /* 0x3000000fff038230 */ /* 0x000fe20000004100 */
        /* <DEDUP_REMOVED lines=13> */
[----:B------:R-:W-:Y:S01]  /*5960*/  @!P0 FFMA.FTZ R79, R4, R13, -R22 ;  /* 0x0000000d044f8223 */ /* 0x000fe20000010816 */
[----:B------:R-:W-:Y:S01]  /*5970*/  @!P0 HADD2.F32 R22, -RZ, R43.H0_H0 ;  /* 0x2000002bff168230 */ /* 0x000fe20000004100 */
[C---:B------:R-:W-:Y:S01]  /*5980*/  @!P0 FMUL.FTZ R4, R5.reuse, R3 ;  /* 0x0000000305048220 */ /* 0x040fe20000410000 */
[----:B------:R-:W-:Y:S01]  /*5990*/  @!P0 HADD2.F32 R3, -RZ, R9.H0_H0 ;  /* 0x20000009ff038230 */ /* 0x000fe20000004100 */
[----:B------:R-:W-:Y:S01]  /*59a0*/  @!P0 FFMA.FTZ R72, R5, R20, -R21 ;  /* 0x0000001405488223 */ /* 0x000fe20000010815 */
[----:B------:R-:W-:Y:S01]  /*59b0*/  @!P0 HADD2.F32 R21, -RZ, R14.H1_H1 ;  /* 0x3000000eff158230 */ /* 0x000fe20000004100 */
[----:B------:R-:W-:Y:S01]  /*59c0*/  @!P0 FFMA.FTZ R2, R12, R13, R2 ;  /* 0x0000000d0c028223 */ /* 0x000fe20000010002 */
[----:B------:R-:W-:Y:S01]  /*59d0*/  @!P0 HADD2.F32 R13, -RZ, R23.H1_H1 ;  /* 0x30000017ff0d8230 */ /* 0x000fe20000004100 */
[----:B------:R-:W-:Y:S01]  /*59e0*/  @!P0 IMAD.MOV.U32 R12, RZ, RZ, R55 ;  /* 0x000000ffff0c8224 */ /* 0x000fe200078e0037 */
[----:B------:R-:W-:Y:S01]  /*59f0*/  @!P0 HADD2.F32 R14, -RZ, R44.H0_H0 ;  /* 0x2000002cff0e8230 */ /* 0x000fe20000004100 */
[-C--:B------:R-:W-:Y:S01]  /*5a00*/  @!P0 FMUL.FTZ R9, R21, R3.reuse ;  /* 0x0000000315098220 */ /* 0x080fe20000410000 */
[----:B------:R-:W-:Y:S01]  /*5a10*/  @!P0 HADD2.F32 R44, -RZ, R62.H0_H0 ;  /* 0x2000003eff2c8230 */ /* 0x000fe20000004100 */
[C---:B------:R-:W-:Y:S01]  /*5a20*/  @!P0 FMUL.FTZ R5, R7.reuse, R3 ;  /* 0x0000000307058220 */ /* 0x040fe20000410000 */
[----:B------:R-:W-:Y:S01]  /*5a30*/  @!P0 HADD2.F32 R45, -RZ, R12.H0_H0 ;  /* 0x2000000cff2d8230 */ /* 0x000fe20000004100 */
[----:B------:R-:W-:Y:S01]  /*5a40*/  @!P0 FFMA.FTZ R63, R7, R22, -R9 ;  /* 0x00000016073f8223 */ /* 0x000fe20000010809 */
[----:B------:R-:W-:Y:S01]  /*5a50*/  @!P0 MOV R7, R19 ;  /* 0x0000001300078202 */ /* 0x000fe20000000f00 */
[CC--:B------:R-:W-:Y:S01]  /*5a60*/  @!P0 FMUL.FTZ R23, R13.reuse, R6.reuse ;  /* 0x000000060d178220 */ /* 0x0c0fe20000410000 */
[----:B------:R-:W-:Y:S01]  /*5a70*/  @!P0 HADD2.F32 R9, -RZ, R10.H0_H0 ;  /* 0x2000000aff098230 */ /* 0x000fe20000004100 */
[C---:B------:R-:W-:Y:S01]  /*5a80*/  @!P0 FMUL.FTZ R3, R8.reuse, R6 ;  /* 0x0000000608038220 */ /* 0x040fe20000410000 */
[----:B------:R-:W-:Y:S01]  /*5a90*/  @!P0 HADD2.F32 R6, -RZ, R37.H0_H0 ;  /* 0x20000025ff068230 */ /* 0x000fe20000004100 */
[-C--:B------:R-:W-:Y:S01]  /*5aa0*/  @!P0 FFMA.FTZ R61, R8, R14.reuse, -R23 ;  /* 0x0000000e083d8223 */ /* 0x080fe20000010817 */
[--C-:B------:R-:W-:Y:S01]  /*5ab0*/  @!P0 HADD2.F32 R10, -RZ, R7.reuse.H0_H0 ;  /* 0x20000007ff0a8230 */ /* 0x100fe20000004100 */
[----:B------:R-:W-:Y:S01]  /*5ac0*/  @!P0 FFMA.FTZ R3, R13, R14, R3 ;  /* 0x0000000e0d038223 */ /* 0x000fe20000010003 */
[----:B------:R-:W-:Y:S01]  /*5ad0*/  @!P0 HADD2.F32 R47, -RZ, R12.H1_H1 ;  /* 0x3000000cff2f8230 */ /* 0x000fe20000004100 */
[-C--:B------:R-:W-:Y:S01]  /*5ae0*/  @!P0 FMUL.FTZ R12, R45, R6.reuse ;  /* 0x000000062d0c8220 */ /* 0x080fe20000410000 */
[----:B------:R-:W-:Y:S01]  /*5af0*/  @!P0 HADD2.F32 R7, -RZ, R7.H1_H1 ;  /* 0x30000007ff078230 */ /* 0x000fe20000004100 */
[C---:B------:R-:W-:Y:S01]  /*5b00*/  @!P0 FMUL.FTZ R8, R10.reuse, R6 ;  /* 0x000000060a088220 */ /* 0x040fe20000410000 */
[----:B------:R-:W-:Y:S01]  /*5b10*/  @!P0 F2FP.PACK_AB R2, R3, R2 ;  /* 0x000000020302823e */ /* 0x000fe200000000ff */
[-C--:B------:R-:W-:Y:S02]  /*5b20*/  @!P0 FMUL.FTZ R6, R47, R9.reuse ;  /* 0x000000092f068220 */ /* 0x080fe40000410000 */
[----:B------:R-:W-:Y:S01]  /*5b30*/  @!P0 FFMA.FTZ R60, R10, R46, -R12 ;  /* 0x0000002e0a3c8223 */ /* 0x000fe2000001080c */
[----:B------:R-:W-:Y:S01]  /*5b40*/  @!P0 MOV R12, R54 ;  /* 0x00000036000c8202 */ /* 0x000fe20000000f00 */
[C---:B------:R-:W-:Y:S01]  /*5b50*/  @!P0 FMUL.FTZ R9, R7.reuse, R9 ;  /* 0x0000000907098220 */ /* 0x040fe20000410000 */
[----:B------:R-:W-:Y:S01]  /*5b60*/  @!P0 MOV R52, R2 ;  /* 0x0000000200348202 */ /* 0x000fe20000000f00 */
[----:B------:R-:W-:Y:S01]  /*5b70*/  @!P0 FFMA.FTZ R51, R7, R48, -R6 ;  /* 0x0000003007338223 */ /* 0x000fe20000010806 */
[----:B------:R-:W-:Y:S01]  /*5b80*/  @!P0 HADD2.F32 R10, -RZ, R11.H0_H0 ;  /* 0x2000000bff0a8230 */ /* 0x000fe20000004100 */
[----:B------:R-:W-:Y:S01]  /*5b90*/  @!P0 IMAD.MOV.U32 R7, RZ, RZ, R18 ;  /* 0x000000ffff078224 */ /* 0x000fe200078e0012 */
[--C-:B------:R-:W-:Y:S01]  /*5ba0*/  @!P0 HADD2.F32 R23, -RZ, R12.reuse.H0_H0 ;  /* 0x2000000cff178230 */ /* 0x100fe20000004100 */
[----:B------:R-:W-:Y:S01]  /*5bb0*/  @!P0 FFMA.FTZ R4, R15, R20, R4 ;  /* 0x000000140f048223 */ /* 0x000fe20000010004 */
[----:B------:R-:W-:Y:S01]  /*5bc0*/  @!P0 HADD2.F32 R43, -RZ, R12.H1_H1 ;  /* 0x3000000cff2b8230 */ /* 0x000fe20000004100 */
[----:B------:R-:W-:Y:S01]  /*5bd0*/  @!P0 FFMA.FTZ R5, R21, R22, R5 ;  /* 0x0000001615058223 */ /* 0x000fe20000010005 */
[----:B------:R-:W-:Y:S01]  /*5be0*/  @!P0 F2FP.PACK_AB R13, R51, R60 ;  /* 0x0000003c330d823e */ /* 0x000fe200000000ff */
[----:B------:R-:W-:Y:S02]  /*5bf0*/  @!P0 HADD2.F32 R6, -RZ, R37.H1_H1 ;  /* 0x30000025ff068230 */ /* 0x000fe40000004100 */
[----:B------:R-:W-:Y:S01]  /*5c00*/  @!P0 FMUL.FTZ R49, R43, R10 ;  /* 0x0000000a2b318220 */ /* 0x000fe20000410000 */
[----:B------:R-:W-:Y:S01]  /*5c10*/  @!P0 MOV R19, R13 ;  /* 0x0000000d00138202 */ /* 0x000fe20000000f00 */
[--C-:B------:R-:W-:Y:S01]  /*5c20*/  @!P0 HADD2.F32 R12, -RZ, R7.reuse.H0_H0 ;  /* 0x20000007ff0c8230 */ /* 0x100fe20000004100 */
[----:B------:R-:W-:Y:S01]  /*5c30*/  @!P0 F2FP.PACK_AB R4, R5, R4 ;  /* 0x000000040504823e */ /* 0x000fe200000000ff */
[----:B------:R-:W-:Y:S01]  /*5c40*/  @!P0 HADD2.F32 R11, -RZ, R7.H1_H1 ;  /* 0x30000007ff0b8230 */ /* 0x000fe20000004100 */
[-C--:B------:R-:W-:Y:S01]  /*5c50*/  @!P0 FMUL.FTZ R7, R23, R6.reuse ;  /* 0x0000000617078220 */ /* 0x080fe20000410000 */
[----:B------:R-:W-:Y:S01]  /*5c60*/  @!P0 HADD2.F32 R37, -RZ, R73.H1_H1 ;  /* 0x30000049ff258230 */ /* 0x000fe20000004100 */
[C---:B------:R-:W-:Y:S02]  /*5c70*/  @!P0 FMUL.FTZ R6, R12.reuse, R6 ;  /* 0x000000060c068220 */ /* 0x040fe40000410000 */
[----:B------:R-:W-:Y:S02]  /*5c80*/  @!P0 IMAD.MOV.U32 R53, RZ, RZ, R4 ;  /* 0x000000ffff358224 */ /* 0x000fe400078e0004 */
[-C--:B------:R-:W-:Y:S02]  /*5c90*/  @!P0 FFMA.FTZ R50, R12, R37.reuse, -R7 ;  /* 0x000000250c328223 */ /* 0x080fe40000010807 */
[C---:B------:R-:W-:Y:S02]  /*5ca0*/  @!P0 FFMA.FTZ R12, R11.reuse, R44, -R49 ;  /* 0x0000002c0b0c8223 */ /* 0x040fe40000010831 */
[----:B------:R-:W-:Y:S01]  /*5cb0*/  @!P0 FMUL.FTZ R7, R11, R10 ;  /* 0x0000000a0b078220 */ /* 0x000fe20000410000 */
[----:B------:R-:W-:Y:S01]  /*5cc0*/  @!P0 F2FP.PACK_AB R11, R63, R72 ;  /* 0x000000483f0b823e */ /* 0x000fe200000000ff */
[----:B------:R-:W-:Y:S01]  /*5cd0*/  @!P0 FFMA.FTZ R6, R23, R37, R6 ;  /* 0x0000002517068223 */ /* 0x000fe20000010006 */
[----:B------:R-:W-:Y:S01]  /*5ce0*/  @!P0 F2FP.PACK_AB R12, R12, R50 ;  /* 0x000000320c0c823e */ /* 0x000fe200000000ff */
[----:B------:R-:W-:Y:S01]  /*5cf0*/  @!P0 FFMA.FTZ R7, R43, R44, R7 ;  /* 0x0000002c2b078223 */ /* 0x000fe20000010007 */
[----:B------:R-:W-:Y:S01]  /*5d00*/  @!P0 F2FP.PACK_AB R10, R61, R79 ;  /* 0x0000004f3d0a823e */ /* 0x000fe200000000ff */
[----:B------:R-:W-:Y:S01]  /*5d10*/  @!P0 FFMA.FTZ R8, R45, R46, R8 ;  /* 0x0000002e2d088223 */ /* 0x000fe20000010008 */
[----:B------:R-:W-:Y:S01]  /*5d20*/  @!P0 MOV R17, R11 ;  /* 0x0000000b00118202 */ /* 0x000fe20000000f00 */
[----:B------:R-:W-:Y:S01]  /*5d30*/  @!P0 FFMA.FTZ R9, R47, R48, R9 ;  /* 0x000000302f098223 */ /* 0x000fe20000010009 */
[----:B------:R-:W-:Y:S01]  /*5d40*/  @!P0 MOV R16, R10 ;  /* 0x0000000a00108202 */ /* 0x000fe20000000f00 */
[----:B------:R-:W-:Y:S01]  /*5d50*/  @!P0 IMAD.MOV.U32 R18, RZ, RZ, R12 ;  /* 0x000000ffff128224 */ /* 0x000fe200078e000c */
[----:B------:R-:W-:Y:S02]  /*5d60*/  @!P0 F2FP.PACK_AB R6, R7, R6 ;  /* 0x000000060706823e */ /* 0x000fe400000000ff */
[----:B------:R-:W-:Y:S02]  /*5d70*/  @!P0 F2FP.PACK_AB R8, R9, R8 ;  /* 0x000000080908823e */ /* 0x000fe400000000ff */
[----:B------:R1:W-:Y:S01]  /*5d80*/  STG.E.128 [R58.64], R16 ;  /* 0x000000103a007986 */ /* 0x0003e2000c101d0a */
[----:B------:R-:W-:Y:S02]  /*5d90*/  @!P0 MOV R54, R6 ;  /* 0x0000000600368202 */ /* 0x000fe40000000f00 */
[----:B------:R-:W-:Y:S05]  /*5da0*/  @!P0 MOV R55, R8 ;  /* 0x0000000800378202 */ /* 0x000fea0000000f00 */
[----:B------:R1:W-:Y:S02]  /*5db0*/  @!P1 STG.E.128 [R56.64], R52 ;  /* 0x0000003438009986 */ /* 0x0003e4000c101d0a */
.L_x_81:
[----:B------:R-:W-:Y:S05]  /*5dc0*/  BSYNC B0 ;  /* 0x0000000000007941 */ /* 0x000fea0003800000 */
.L_x_80:
[----:B------:R-:W-:Y:S01]  /*5dd0*/  ISETP.GE.OR P1, PT, R170, R78, !P4 ;  /* 0x0000004eaa00720c */ /* 0x000fe20006726670 */
[----:B------:R-:W-:Y:S01]  /*5de0*/  @!UPT UIADD3 URZ, URZ, URZ, URZ ;  /* 0x0000003f3f3ff290 */ /* 0x000fe2000fffe03f */
[----:B------:R-:W-:Y:S11]  /*5df0*/  BSSY B0, `(.L_x_82) ;  /* 0x0000071000007945 */ /* 0x000ff60003800000 */
[----:B------:R-:W-:-:S05]  /*5e00*/  @P1 BRA `(.L_x_83) ;  /* 0x000006f000001947 */ /* 0x000fca0003800000 */
[----:B------:R-:W-:Y:S01]  /*5e10*/  IADD3 R3, P1, R196, R86, RZ ;  /* 0x00000056c4037210 */ /* 0x000fe20007f3e0ff */
[----:B-----5:R-:W-:Y:S01]  /*5e20*/  LDS.128 R44, [R149+0x3900] ;  /* 0x00390000952c7984 */ /* 0x020fe20000000c00 */
[----:B------:R-:W-:Y:S01]  /*5e30*/  @!P0 SHF.R.U32.HI R6, RZ, 0x10, R25 ;  /* 0x00000010ff068819 */ /* 0x000fe20000011619 */
[--C-:B------:R-:W-:Y:S01]  /*5e40*/  @!P0 HADD2.F32 R13, -RZ, R74.reuse.H0_H0 ;  /* 0x2000004aff0d8230 */ /* 0x100fe20000004100 */
[----:B------:R-:W-:Y:S01]  /*5e50*/  IADD3.X R2, R91, R158, RZ, P1, !PT ;  /* 0x0000009e5b027210 */ /* 0x000fe20000ffe4ff */
[----:B------:R-:W-:Y:S01]  /*5e60*/  @!P0 HADD2.F32 R20, -RZ, R74.H1_H1 ;  /* 0x3000004aff148230 */ /* 0x000fe20000004100 */
[-C--:B------:R-:W-:Y:S01]  /*5e70*/  IADD3 R4, P2, P1, R94, R3.reuse, R121 ;  /* 0x000000035e047210 */ /* 0x080fe2000795e079 */
[----:B------:R-:W-:Y:S01]  /*5e80*/  @!P0 HADD2.F32 R37, -RZ, R75.H0_H0 ;  /* 0x2000004bff258230 */ /* 0x000fe20000004100 */
[----:B------:R-:W-:Y:S01]  /*5e90*/  @!P0 SHF.R.U32.HI R10, RZ, 0x10, R27 ;  /* 0x00000010ff0a8819 */ /* 0x000fe2000001161b */
[----:B-1----:R-:W1:Y:S01]  /*5ea0*/  LDS.128 R16, [R153+0x3900] ;  /* 0x0039000099107984 */ /* 0x002e620000000c00 */
[-C--:B------:R-:W-:Y:S02]  /*5eb0*/  IADD3.X R5, R96, R2.reuse, R127, P2, P1 ;  /* 0x0000000260057210 */ /* 0x080fe400017e247f */
[----:B------:R-:W-:Y:S02]  /*5ec0*/  ISETP.GE.AND P1, PT, R101, c[0x0][0x1d4], PT ;  /* 0x0000750065007a0c */ /* 0x000fe40003f26270 */
[----:B------:R-:W-:Y:S02]  /*5ed0*/  @!P0 SHF.R.U64 R11, R26, 0x10, R27 ;  /* 0x000000101a0b8819 */ /* 0x000fe4000000121b */
[----:B------:R-:W-:Y:S02]  /*5ee0*/  @!P0 SHF.R.U32.HI R22, RZ, 0x10, R65 ;  /* 0x00000010ff168819 */ /* 0x000fe40000011641 */
[----:B------:R-:W-:Y:S02]  /*5ef0*/  @!P0 SHF.R.U64 R9, R24, 0x10, R25 ;  /* 0x0000001018098819 */ /* 0x000fe40000001219 */
[----:B------:R-:W-:Y:S01]  /*5f00*/  @!P0 SHF.R.U64 R24, R64, 0x10, R65 ;  /* 0x0000001040188819 */ /* 0x000fe20000001241 */
[----:B------:R-:W-:Y:S01]  /*5f10*/  @!P0 HADD2.F32 R22, -RZ, R22.H0_H0 ;  /* 0x20000016ff168230 */ /* 0x000fe20000004100 */
[--C-:B------:R-:W-:Y:S02]  /*5f20*/  @!P0 SHF.R.U32.HI R25, RZ, 0x10, R67.reuse ;  /* 0x00000010ff198819 */ /* 0x100fe40000011643 */
[----:B------:R-:W-:Y:S02]  /*5f30*/  @!P0 SHF.R.U64 R26, R66, 0x10, R67 ;  /* 0x00000010421a8819 */ /* 0x000fe40000001243 */
[----:B------:R-:W-:Y:S01]  /*5f40*/  @!P1 IADD3 R3, P3, P2, R94, R3, R101 ;  /* 0x000000035e039210 */ /* 0x000fe20007a7e065 */
[----:B------:R-:W-:Y:S02]  /*5f50*/  @!P0 HADD2.F32 R43, -RZ, R25.H0_H0 ;  /* 0x20000019ff2b8230 */ /* 0x000fe40000004100 */
        /* <DEDUP_REMOVED lines=28> */
[----:B------:R-:W-:Y:S01]  /*6120*/  @!P0 IMAD.MOV.U32 R12, RZ, RZ, R47 ;  /* 0x000000ffff0c8224 */ /* 0x000fe200078e002f */
[----:B------:R-:W-:Y:S01]  /*6130*/  @!P0 HADD2.F32 R13, -RZ, R23.H1_H1 ;  /* 0x30000017ff0d8230 */ /* 0x000fe20000004100 */
        /* <DEDUP_REMOVED lines=16> */
[----:B------:R-:W-:Y:S01]  /*6240*/  @!P0 FMUL.FTZ R8, R10, R6 ;  /* 0x000000060a088220 */ /* 0x000fe20000410000 */
[----:B------:R-:W-:Y:S01]  /*6250*/  @!P0 F2FP.PACK_AB R2, R3, R2 ;  /* 0x000000020302823e */ /* 0x000fe200000000ff */
[----:B------:R-:W-:Y:S01]  /*6260*/  @!P0 FMUL.FTZ R6, R38, R9 ;  /* 0x0000000926068220 */ /* 0x000fe20000410000 */
[----:B------:R-:W-:Y:S01]  /*6270*/  @!P0 HADD2.F32 R24, -RZ, R75.H1_H1 ;  /* 0x3000004bff188230 */ /* 0x000fe20000004100 */
[----:B------:R-:W-:Y:S01]  /*6280*/  @!P0 FFMA.FTZ R50, R10, R37, -R12 ;  /* 0x000000250a328223 */ /* 0x000fe2000001080c */
[----:B------:R-:W-:Y:S01]  /*6290*/  @!P0 MOV R12, R46 ;  /* 0x0000002e000c8202 */ /* 0x000fe20000000f00 */
[C---:B------:R-:W-:Y:S01]  /*62a0*/  @!P0 FMUL.FTZ R9, R7.reuse, R9 ;  /* 0x0000000907098220 */ /* 0x040fe20000410000 */
[----:B------:R-:W-:Y:S01]  /*62b0*/  @!P0 MOV R44, R2 ;  /* 0x00000002002c8202 */ /* 0x000fe20000000f00 */
[----:B------:R-:W-:Y:S01]  /*62c0*/  @!P0 FFMA.FTZ R49, R7, R43, -R6 ;  /* 0x0000002b07318223 */ /* 0x000fe20000010806 */
[----:B------:R-:W-:Y:S01]  /*62d0*/  @!P0 HADD2.F32 R10, -RZ, R11.H0_H0 ;  /* 0x2000000bff0a8230 */ /* 0x000fe20000004100 */
[----:B------:R-:W-:Y:S01]  /*62e0*/  @!P0 IMAD.MOV.U32 R7, RZ, RZ, R18 ;  /* 0x000000ffff078224 */ /* 0x000fe200078e0012 */
[----:B------:R-:W-:Y:S01]  /*62f0*/  @!P0 HADD2.F32 R6, -RZ, R39.H1_H1 ;  /* 0x30000027ff068230 */ /* 0x000fe20000004100 */
[----:B------:R-:W-:Y:S01]  /*6300*/  @!P0 FFMA.FTZ R4, R15, R20, R4 ;  /* 0x000000140f048223 */ /* 0x000fe20000010004 */
[--C-:B------:R-:W-:Y:S01]  /*6310*/  @!P0 HADD2.F32 R23, -RZ, R12.reuse.H0_H0 ;  /* 0x2000000cff178230 */ /* 0x100fe20000004100 */
[----:B------:R-:W-:Y:S01]  /*6320*/  @!P0 FFMA.FTZ R5, R21, R22, R5 ;  /* 0x0000001615058223 */ /* 0x000fe20000010005 */
[----:B------:R-:W-:Y:S01]  /*6330*/  @!P0 F2FP.PACK_AB R13, R49, R50 ;  /* 0x00000032310d823e */ /* 0x000fe200000000ff */
[----:B------:R-:W-:Y:S02]  /*6340*/  @!P0 HADD2.F32 R25, -RZ, R12.H1_H1 ;  /* 0x3000000cff198230 */ /* 0x000fe40000004100 */
[--C-:B------:R-:W-:Y:S01]  /*6350*/  @!P0 HADD2.F32 R12, -RZ, R7.reuse.H0_H0 ;  /* 0x20000007ff0c8230 */ /* 0x100fe20000004100 */
[----:B------:R-:W-:Y:S01]  /*6360*/  @!P0 MOV R19, R13 ;  /* 0x0000000d00138202 */ /* 0x000fe20000000f00 */
[----:B------:R-:W-:Y:S01]  /*6370*/  @!P0 HADD2.F32 R11, -RZ, R7.H1_H1 ;  /* 0x30000007ff0b8230 */ /* 0x000fe20000004100 */
[----:B------:R-:W-:Y:S01]  /*6380*/  @!P0 FMUL.FTZ R7, R23, R6 ;  /* 0x0000000617078220 */ /* 0x000fe20000410000 */
[----:B------:R-:W-:Y:S01]  /*6390*/  @!P0 F2FP.PACK_AB R4, R5, R4 ;  /* 0x000000040504823e */ /* 0x000fe200000000ff */
[----:B------:R-:W-:Y:S02]  /*63a0*/  @!P0 FMUL.FTZ R39, R25, R10 ;  /* 0x0000000a19278220 */ /* 0x000fe40000410000 */
[C---:B------:R-:W-:Y:S02]  /*63b0*/  @!P0 FMUL.FTZ R6, R12.reuse, R6 ;  /* 0x000000060c068220 */ /* 0x040fe40000410000 */
[----:B------:R-:W-:Y:S02]  /*63c0*/  @!P0 FFMA.FTZ R48, R12, R24, -R7 ;  /* 0x000000180c308223 */ /* 0x000fe40000010807 */
        /* <DEDUP_REMOVED lines=12> */
[----:B------:R-:W-:Y:S01]  /*6490*/  @!P0 F2FP.PACK_AB R6, R7, R6 ;  /* 0x000000060706823e */ /* 0x000fe200000000ff */
[----:B------:R-:W-:Y:S01]  /*64a0*/  @!P0 IMAD.MOV.U32 R45, RZ, RZ, R4 ;  /* 0x000000ffff2d8224 */ /* 0x000fe200078e0004 */
[----:B------:R-:W-:Y:S02]  /*64b0*/  @!P0 F2FP.PACK_AB R8, R9, R8 ;  /* 0x000000080908823e */ /* 0x000fe400000000ff */
[----:B------:R1:W-:Y:S01]  /*64c0*/  STG.E.128 [R54.64], R16 ;  /* 0x0000001036007986 */ /* 0x0003e2000c101d0a */
[----:B------:R-:W-:Y:S02]  /*64d0*/  @!P0 MOV R46, R6 ;  /* 0x00000006002e8202 */ /* 0x000fe40000000f00 */
[----:B------:R-:W-:Y:S05]  /*64e0*/  @!P0 MOV R47, R8 ;  /* 0x00000008002f8202 */ /* 0x000fea0000000f00 */
[----:B------:R1:W-:Y:S02]  /*64f0*/  @!P1 STG.E.128 [R52.64], R44 ;  /* 0x0000002c34009986 */ /* 0x0003e4000c101d0a */
.L_x_83:
[----:B------:R-:W-:Y:S05]  /*6500*/  BSYNC B0 ;  /* 0x0000000000007941 */ /* 0x000fea0003800000 */
.L_x_82:
[----:B------:R-:W-:Y:S02]  /*6510*/  ISETP.GE.OR P2, PT, R169, R78, !P4 ;  /* 0x0000004ea900720c */ /* 0x000fe40006746670 */
[----:B-1----:R-:W-:Y:S05]  /*6520*/  IADD3 R57, P1, R194, R86, RZ ;  /* 0x00000056c2397210 */ /* 0x002fea0007f3e0ff */
[----:B------:R-:W-:Y:S06]  /*6530*/  IMAD.X R56, R91, 0x1, R156, P1 ;  /* 0x000000015b387824 */ /* 0x000fec00008e069c */
[----:B------:R-:W-:-:S05]  /*6540*/  @P2 BRA `(.L_x_75) ;  /* 0x00000c1000002947 */ /* 0x000fca0003800000 */
[----:B-----5:R-:W-:Y:S01]  /*6550*/  IADD3 R4, P2, P1, R94, R57, R121 ;  /* 0x000000395e047210 */ /* 0x020fe2000795e079 */
[----:B------:R-:W1:Y:S01]  /*6560*/  LDS.128 R44, [R148+0x3900] ;  /* 0x00390000942c7984 */ /* 0x000e620000000c00 */
[----:B------:R-:W-:Y:S01]  /*6570*/  @!P0 SHF.R.U64 R5, R28, 0x10, R29 ;  /* 0x000000101c058819 */ /* 0x000fe2000000121d */
[----:B------:R-:W-:Y:S01]  /*6580*/  @!P0 HADD2.F32 R2, -RZ, R40.H0_H0 ;  /* 0x20000028ff028230 */ /* 0x000fe20000004100 */
[----:B------:R-:W-:Y:S01]  /*6590*/  IADD3.X R6, R96, R56, R127, P2, P1 ;  /* 0x0000003860067210 */ /* 0x000fe200017e247f */
[--C-:B------:R-:W-:Y:S01]  /*65a0*/  @!P0 HADD2.F32 R24, -RZ, R76.reuse.H0_H0 ;  /* 0x2000004cff188230 */ /* 0x100fe20000004100 */
[----:B------:R-:W-:Y:S01]  /*65b0*/  LEA R52, P1, R4, c[0x0][0x1c8], 0x1 ;  /* 0x0000720004347a11 */ /* 0x000fe200078208ff */
[----:B------:R-:W-:Y:S01]  /*65c0*/  @!P0 HADD2.F32 R5, -RZ, R5.H0_H0 ;  /* 0x20000005ff058230 */ /* 0x000fe20000004100 */
[----:B------:R-:W-:Y:S01]  /*65d0*/  @!P0 SHF.R.U64 R9, R68, 0x10, R69 ;  /* 0x0000001044098819 */ /* 0x000fe20000001245 */
[----:B------:R-:W2:Y:S01]  /*65e0*/  LDS.128 R12, [R152+0x3900] ;  /* 0x00390000980c7984 */ /* 0x000ea20000000c00 */
[----:B------:R-:W-:Y:S01]  /*65f0*/  LEA.HI.X R53, R4, c[0x0][0x1cc], R6, 0x1, P1 ;  /* 0x0000730004357a11 */ /* 0x000fe200008f0c06 */
[----:B------:R-:W-:Y:S01]  /*6600*/  @!P0 HADD2.F32 R20, -RZ, R76.H1_H1 ;  /* 0x3000004cff148230 */ /* 0x000fe20000004100 */
[----:B------:R-:W-:Y:S01]  /*6610*/  @!P0 SHF.R.U32.HI R10, RZ, 0x10, R29 ;  /* 0x00000010ff0a8819 */ /* 0x000fe2000001161d */
[----:B------:R-:W-:Y:S01]  /*6620*/  @!P0 HADD2.F32 R22, -RZ, R9.H0_H0 ;  /* 0x20000009ff168230 */ /* 0x000fe20000004100 */
[----:B------:R-:W-:Y:S01]  /*6630*/  @!P0 SHF.R.U64 R16, R30, 0x10, R31 ;  /* 0x000000101e108819 */ /* 0x000fe2000000121f */
[--C-:B------:R-:W-:Y:S01]  /*6640*/  @!P0 HADD2.F32 R37, -RZ, R77.reuse.H0_H0 ;  /* 0x2000004dff258230 */ /* 0x100fe20000004100 */
[----:B------:R-:W-:Y:S01]  /*6650*/  @!P0 SHF.R.U32.HI R39, RZ, 0x10, R71 ;  /* 0x00000010ff278819 */ /* 0x000fe20000011647 */
[----:B------:R-:W-:Y:S01]  /*6660*/  @!P0 HADD2.F32 R28, -RZ, R77.H1_H1 ;  /* 0x3000004dff1c8230 */ /* 0x000fe20000004100 */
[----:B------:R-:W-:Y:S01]  /*6670*/  @!P0 SHF.R.U32.HI R26, RZ, 0x10, R69 ;  /* 0x00000010ff1a8819 */ /* 0x000fe20000011645 */
[----:B------:R-:W-:Y:S01]  /*6680*/  @!P0 HADD2.F32 R11, -RZ, R41.H0_H0 ;  /* 0x20000029ff0b8230 */ /* 0x000fe20000004100 */
[----:B------:R-:W-:Y:S01]  /*6690*/  @!P0 SHF.R.U64 R30, R70, 0x10, R71 ;  /* 0x00000010461e8819 */ /* 0x000fe20000001247 */
[----:B------:R-:W-:Y:S01]  /*66a0*/  @!P0 HADD2.F32 R39, -RZ, R39.H0_H0 ;  /* 0x20000027ff278230 */ /* 0x000fe20000004100 */
[----:B------:R-:W-:Y:S01]  /*66b0*/  @!P0 SHF.R.U32.HI R18, RZ, 0x10, R31 ;  /* 0x00000010ff128819 */ /* 0x000fe2000001161f */
[----:B------:R-:W-:Y:S01]  /*66c0*/  @!P0 HADD2.F32 R26, -RZ, R26.H0_H0 ;  /* 0x2000001aff1a8230 */ /* 0x000fe20000004100 */
[----:B------:R-:W-:Y:S01]  /*66d0*/  ISETP.GE.AND P1, PT, R101, c[0x0][0x1d4], PT ;  /* 0x0000750065007a0c */ /* 0x000fe20003f26270 */
[----:B------:R-:W-:Y:S02]  /*66e0*/  @!P0 HADD2.F32 R30, -RZ, R30.H0_H0 ;  /* 0x2000001eff1e8230 */ /* 0x000fe40000004100 */
[----:B------:R-:W-:Y:S01]  /*66f0*/  @!P0 HADD2.F32 R18, -RZ, R18.H0_H0 ;  /* 0x20000012ff128230 */ /* 0x000fe20000004100 */
[----:B-1----:R-:W-:Y:S01]  /*6700*/  @!P0 IMAD.MOV.U32 R29, RZ, RZ, R46 ;  /* 0x000000ffff1d8224 */ /* 0x002fe200078e002e */
[----:B------:R-:W-:Y:S02]  /*6710*/  @!P0 MOV R25, R45 ;  /* 0x0000002d00198202 */ /* 0x000fe40000000f00 */
[----:B------:R-:W-:Y:S02]  /*6720*/  @!P0 MOV R6, R44 ;  /* 0x0000002c00068202 */ /* 0x000fe40000000f00 */
[----:B------:R-:W-:Y:S01]  /*6730*/  @!P0 MOV R27, R47 ;  /* 0x0000002f001b8202 */ /* 0x000fe20000000f00 */
[----:B------:R-:W-:Y:S01]  /*6740*/  @!P0 HADD2.F32 R23, -RZ, R25.H0_H0 ;  /* 0x20000019ff178230 */ /* 0x000fe20000004100 */
[----:B--2---:R-:W-:Y:S01]  /*6750*/  @!P0 MOV R8, R13 ;  /* 0x0000000d00088202 */ /* 0x004fe20000000f00 */
[--C-:B------:R-:W-:Y:S03]  /*6760*/  @!P0 HADD2.F32 R19, -RZ, R6.reuse.H0_H0 ;  /* 0x20000006ff138230 */ /* 0x100fe60000004100 */
[-C--:B------:R-:W-:Y:S01]  /*6770*/  @!P0 FMUL.FTZ R7, R23, R2.reuse ;  /* 0x0000000217078220 */ /* 0x080fe20000410000 */
[----:B------:R-:W-:Y:S02]  /*6780*/  @!P0 HADD2.F32 R21, -RZ, R6.H1_H1 ;  /* 0x30000006ff158230 */ /* 0x000fe40000004100 */
[--C-:B------:R-:W-:Y:S02]  /*6790*/  @!P0 HADD2.F32 R3, -RZ, R8.reuse.H0_H0 ;  /* 0x20000008ff038230 */ /* 0x100fe40000004100 */
[----:B------:R-:W-:Y:S01]  /*67a0*/  @!P0 HADD2.F32 R8, -RZ, R8.H1_H1 ;  /* 0x30000008ff088230 */ /* 0x000fe20000004100 */
[-C--:B------:R-:W-:Y:S01]  /*67b0*/  @!P0 FMUL.FTZ R9, R21, R5.reuse ;  /* 0x0000000515098220 */ /* 0x080fe20000410000 */
[--C-:B------:R-:W-:Y:S01]  /*67c0*/  @!P0 HADD2.F32 R31, -RZ, R27.reuse.H0_H0 ;  /* 0x2000001bff1f8230 */ /* 0x100fe20000004100 */
[C---:B------:R-:W-:Y:S01]  /*67d0*/  @!P0 FMUL.FTZ R4, R3.reuse, R2 ;  /* 0x0000000203048220 */ /* 0x040fe20000410000 */
[----:B------:R-:W-:Y:S01]  /*67e0*/  @!P0 HADD2.F32 R2, -RZ, R40.H1_H1 ;  /* 0x30000028ff028230 */ /* 0x000fe20000004100 */
[----:B------:R-:W-:Y:S01]  /*67f0*/  @!P0 FFMA.FTZ R58, R3, R24, -R7 ;  /* 0x00000018033a8223 */ /* 0x000fe20000010807 */
[----:B------:R-:W-:Y:S01]  /*6800*/  @!P0 MOV R3, R12 ;  /* 0x0000000c00038202 */ /* 0x000fe20000000f00 */
[----:B------:R-:W-:Y:S02]  /*6810*/  @!P0 HADD2.F32 R38, -RZ, R27.H1_H1 ;  /* 0x3000001bff268230 */ /* 0x000fe40000004100 */
[----:B------:R-:W-:Y:S02]  /*6820*/  @!P0 HADD2.F32 R27, -RZ, R29.H0_H0 ;  /* 0x2000001dff1b8230 */ /* 0x000fe40000004100 */
[--C-:B------:R-:W-:Y:S01]  /*6830*/  @!P0 HADD2.F32 R7, -RZ, R3.reuse.H0_H0 ;  /* 0x20000003ff078230 */ /* 0x100fe20000004100 */
[----:B------:R-:W-:Y:S01]  /*6840*/  @!P0 FMUL.FTZ R40, R38, R18 ;  /* 0x0000001226288220 */ /* 0x000fe20000410000 */
[----:B------:R-:W-:Y:S01]  /*6850*/  @!P0 HADD2.F32 R6, -RZ, R3.H1_H1 ;  /* 0x30000003ff068230 */ /* 0x000fe20000004100 */
[-C--:B------:R-:W-:Y:S01]  /*6860*/  @!P0 FMUL.FTZ R3, R19, R2.reuse ;  /* 0x0000000213038220 */ /* 0x080fe20000410000 */
[----:B------:R-:W-:Y:S01]  /*6870*/  @!P0 HADD2.F32 R29, -RZ, R29.H1_H1 ;  /* 0x3000001dff1d8230 */ /* 0x000fe20000004100 */
[C---:B------:R-:W-:Y:S01]  /*6880*/  @!P0 FMUL.FTZ R2, R7.reuse, R2 ;  /* 0x0000000207028220 */ /* 0x040fe20000410000 */
[----:B------:R-:W-:Y:S01]  /*6890*/  @!P0 HADD2.F32 R25, -RZ, R25.H1_H1 ;  /* 0x30000019ff198230 */ /* 0x000fe20000004100 */
[----:B------:R-:W-:Y:S01]  /*68a0*/  @!P0 FFMA.FTZ R55, R7, R20, -R3 ;  /* 0x0000001407378223 */ /* 0x000fe20000010803 */
[----:B------:R-:W-:Y:S01]  /*68b0*/  @!P0 MOV R7, R14 ;  /* 0x0000000e00078202 */ /* 0x000fe20000000f00 */
[C---:B------:R-:W-:Y:S01]  /*68c0*/  @!P0 FMUL.FTZ R3, R6.reuse, R5 ;  /* 0x0000000506038220 */ /* 0x040fe20000410000 */
[----:B------:R-:W-:Y:S01]  /*68d0*/  @!P0 HADD2.F32 R5, -RZ, R10.H0_H0 ;  /* 0x2000000aff058230 */ /* 0x000fe20000004100 */
[----:B------:R-:W-:Y:S01]  /*68e0*/  @!P0 FFMA.FTZ R54, R6, R22, -R9 ;  /* 0x0000001606368223 */ /* 0x000fe20000010809 */
[----:B------:R-:W-:Y:S01]  /*68f0*/  @!P0 MOV R6, R15 ;  /* 0x0000000f00068202 */ /* 0x000fe20000000f00 */
[----:B------:R-:W-:Y:S01]  /*6900*/  @!P0 FFMA.FTZ R2, R19, R20, R2 ;  /* 0x0000001413028223 */ /* 0x000fe20000010002 */
[----:B------:R-:W-:Y:S01]  /*6910*/  @!P0 HADD2.F32 R9, -RZ, R41.H1_H1 ;  /* 0x30000029ff098230 */ /* 0x000fe20000004100 */
[----:B------:R-:W-:Y:S01]  /*6920*/  @!P0 FMUL.FTZ R41, R31, R11 ;  /* 0x0000000b1f298220 */ /* 0x000fe20000410000 */
[----:B------:R-:W-:Y:S01]  /*6930*/  @!P0 HADD2.F32 R10, -RZ, R16.H0_H0 ;  /* 0x20000010ff0a8230 */ /* 0x000fe20000004100 */
[----:B------:R-:W-:Y:S01]  /*6940*/  @!P0 FMUL.FTZ R49, R25, R5 ;  /* 0x0000000519318220 */ /* 0x000fe20000410000 */
[--C-:B------:R-:W-:Y:S01]  /*6950*/  @!P0 HADD2.F32 R17, -RZ, R6.reuse.H0_H0 ;  /* 0x20000006ff118230 */ /* 0x100fe20000004100 */
[----:B------:R-:W-:Y:S01]  /*6960*/  @!P0 FMUL.FTZ R48, R27, R9 ;  /* 0x000000091b308220 */ /* 0x000fe20000410000 */
[----:B------:R-:W-:Y:S01]  /*6970*/  @!P0 HADD2.F32 R16, -RZ, R6.H1_H1 ;  /* 0x30000006ff108230 */ /* 0x000fe20000004100 */
[----:B------:R-:W-:Y:S01]  /*6980*/  @!P0 FMUL.FTZ R43, R29, R10 ;  /* 0x0000000a1d2b8220 */ /* 0x000fe20000410000 */
[--C-:B------:R-:W-:Y:S01]  /*6990*/  @!P0 HADD2.F32 R6, -RZ, R7.reuse.H0_H0 ;  /* 0x20000007ff068230 */ /* 0x100fe20000004100 */
[----:B------:R-:W-:Y:S01]  /*69a0*/  @!P0 FFMA.FTZ R41, R17, R37, -R41 ;  /* 0x0000002511298223 */ /* 0x000fe20000010829 */
[----:B------:R-:W-:Y:S01]  /*69b0*/  @!P0 HADD2.F32 R7, -RZ, R7.H1_H1 ;  /* 0x30000007ff078230 */ /* 0x000fe20000004100 */
[----:B------:R-:W-:Y:S02]  /*69c0*/  @!P0 FFMA.FTZ R40, R16, R39, -R40 ;  /* 0x0000002710288223 */ /* 0x000fe40000010828 */
[----:B------:R-:W-:Y:S02]  /*69d0*/  @!P0 FFMA.FTZ R51, R8, R26, -R49 ;  /* 0x0000001a08338223 */ /* 0x000fe40000010831 */
[----:B------:R-:W-:Y:S01]  /*69e0*/  @!P0 FFMA.FTZ R50, R6, R28, -R48 ;  /* 0x0000001c06328223 */ /* 0x000fe20000010830 */
[----:B------:R-:W-:Y:S01]  /*69f0*/  @!P0 F2FP.PACK_AB R41, R40, R41 ;  /* 0x000000292829823e */ /* 0x000fe200000000ff */
[----:B------:R-:W-:Y:S01]  /*6a00*/  @!P0 FFMA.FTZ R49, R7, R30, -R43 ;  /* 0x0000001e07318223 */ /* 0x000fe2000001082b */
[----:B------:R-:W-:Y:S01]  /*6a10*/  @!P0 F2FP.PACK_AB R48, R51, R58 ;  /* 0x0000003a3330823e */ /* 0x000fe200000000ff */
[----:B------:R-:W-:Y:S01]  /*6a20*/  @!P0 FMUL.FTZ R5, R8, R5 ;  /* 0x0000000508058220 */ /* 0x000fe20000410000 */
[----:B------:R-:W-:Y:S01]  /*6a30*/  @!P0 F2FP.PACK_AB R43, R54, R55 ;  /* 0x00000037362b823e */ /* 0x000fe200000000ff */
[----:B------:R-:W-:Y:S01]  /*6a40*/  @!P0 IMAD.MOV.U32 R15, RZ, RZ, R41 ;  /* 0x000000ffff0f8224 */ /* 0x000fe200078e0029 */
[----:B------:R-:W-:Y:S01]  /*6a50*/  @!P0 F2FP.PACK_AB R40, R49, R50 ;  /* 0x000000323128823e */ /* 0x000fe200000000ff */
[----:B------:R-:W-:Y:S01]  /*6a60*/  @!P0 FFMA.FTZ R3, R21, R22, R3 ;  /* 0x0000001615038223 */ /* 0x000fe20000010003 */
[----:B------:R-:W-:Y:S01]  /*6a70*/  @!P0 MOV R12, R43 ;  /* 0x0000002b000c8202 */ /* 0x000fe20000000f00 */
[----:B------:R-:W-:Y:S01]  /*6a80*/  @!P0 FMUL.FTZ R6, R6, R9 ;  /* 0x0000000906068220 */ /* 0x000fe20000410000 */
[----:B------:R-:W-:Y:S01]  /*6a90*/  @!P0 MOV R13, R48 ;  /* 0x00000030000d8202 */ /* 0x000fe20000000f00 */
[----:B------:R-:W-:Y:S01]  /*6aa0*/  @!P0 FFMA.FTZ R4, R23, R24, R4 ;  /* 0x0000001817048223 */ /* 0x000fe20000010004 */
[----:B------:R-:W-:Y:S01]  /*6ab0*/  @!P0 MOV R14, R40 ;  /* 0x00000028000e8202 */ /* 0x000fe20000000f00 */
[----:B------:R-:W-:Y:S01]  /*6ac0*/  @!P0 FMUL.FTZ R7, R7, R10 ;  /* 0x0000000a07078220 */ /* 0x000fe20000410000 */
[----:B------:R-:W-:Y:S01]  /*6ad0*/  @!P0 F2FP.PACK_AB R2, R3, R2 ;  /* 0x000000020302823e */ /* 0x000fe200000000ff */
[----:B------:R-:W-:Y:S02]  /*6ae0*/  @!P0 FFMA.FTZ R5, R25, R26, R5 ;  /* 0x0000001a19058223 */ /* 0x000fe40000010005 */
[----:B------:R1:W-:Y:S01]  /*6af0*/  STG.E.128 [R52.64], R12 ;  /* 0x0000000c34007986 */ /* 0x0003e2000c101d0a */
[----:B------:R-:W-:Y:S01]  /*6b00*/  @!P0 MOV R44, R2 ;  /* 0x00000002002c8202 */ /* 0x000fe20000000f00 */
[----:B------:R-:W-:Y:S01]  /*6b10*/  @!P0 FMUL.FTZ R8, R17, R11 ;  /* 0x0000000b11088220 */ /* 0x000fe20000410000 */
[----:B------:R-:W-:Y:S01]  /*6b20*/  @!P0 F2FP.PACK_AB R4, R5, R4 ;  /* 0x000000040504823e */ /* 0x000fe200000000ff */
[----:B------:R-:W-:Y:S02]  /*6b30*/  @!P0 FFMA.FTZ R6, R27, R28, R6 ;  /* 0x0000001c1b068223 */ /* 0x000fe40000010006 */
[----:B------:R-:W-:Y:S01]  /*6b40*/  @!P0 FMUL.FTZ R9, R16, R18 ;  /* 0x0000001210098220 */ /* 0x000fe20000410000 */
[----:B------:R-:W-:Y:S01]  /*6b50*/  @!P0 MOV R45, R4 ;  /* 0x00000004002d8202 */ /* 0x000fe20000000f00 */
[----:B------:R-:W-:Y:S02]  /*6b60*/  @!P0 FFMA.FTZ R7, R29, R30, R7 ;  /* 0x0000001e1d078223 */ /* 0x000fe40000010007 */
[----:B------:R-:W-:Y:S02]  /*6b70*/  @!P0 FFMA.FTZ R8, R31, R37, R8 ;  /* 0x000000251f088223 */ /* 0x000fe40000010008 */
[----:B------:R-:W-:Y:S01]  /*6b80*/  @!P0 FFMA.FTZ R9, R38, R39, R9 ;  /* 0x0000002726098223 */ /* 0x000fe20000010009 */
[----:B------:R-:W-:Y:S04]  /*6b90*/  @!P0 F2FP.PACK_AB R6, R7, R6 ;  /* 0x000000060706823e */ /* 0x000fe800000000ff */
[----:B------:R-:W-:Y:S02]  /*6ba0*/  @!P0 F2FP.PACK_AB R8, R9, R8 ;  /* 0x000000080908823e */ /* 0x000fe400000000ff */
[----:B------:R-:W-:Y:S02]  /*6bb0*/  @!P0 MOV R46, R6 ;  /* 0x00000006002e8202 */ /* 0x000fe40000000f00 */
[----:B------:R-:W-:Y:S01]  /*6bc0*/  @!P0 MOV R47, R8 ;  /* 0x00000008002f8202 */ /* 0x000fe20000000f00 */
[----:B------:R-:W-:-:S05]  /*6bd0*/  @P1 BRA `(.L_x_75) ;  /* 0x0000058000001947 */ /* 0x000fca0003800000 */
[----:B------:R-:W-:Y:S04]  /*6be0*/  IADD3 R3, P1, P0, R94, R57, R101 ;  /* 0x000000395e037210 */ /* 0x000fe8000783e065 */
[----:B------:R-:W-:Y:S02]  /*6bf0*/  IADD3.X R4, R96, R56, R126, P1, P0 ;  /* 0x0000003860047210 */ /* 0x000fe40000fe047e */
[C---:B------:R-:W-:Y:S04]  /*6c00*/  LEA R2, P0, R3.reuse, c[0x0][0x1c8], 0x1 ;  /* 0x0000720003027a11 */ /* 0x040fe800078008ff */
[----:B------:R-:W-:Y:S05]  /*6c10*/  LEA.HI.X R3, R3, c[0x0][0x1cc], R4, 0x1, P0 ;  /* 0x0000730003037a11 */ /* 0x000fea00000f0c04 */
[----:B------:R2:W-:Y:S01]  /*6c20*/  STG.E.128 [R2.64], R44 ;  /* 0x0000002c02007986 */ /* 0x0005e2000c101d0a */
[----:B------:R-:W-:-:S05]  /*6c30*/  BRA `(.L_x_75) ;  /* 0x0000052000007947 */ /* 0x000fca0003800000 */
.L_x_53:
[----:B------:R-:W-:Y:S01]  /*6c40*/  IMAD R2, R42, -0x70, R0 ;  /* 0xffffff902a027824 */ /* 0x000fe200078e0200 */
[----:B------:R-:W-:Y:S04]  /*6c50*/  BSSY B0, `(.L_x_84) ;  /* 0x0000013000007945 */ /* 0x000fe80003800000 */
[----:B------:R-:W-:Y:S04]  /*6c60*/  IMNMX R7, R2, 0x70, PT ;  /* 0x0000007002077817 */ /* 0x000fe80003800200 */
[----:B------:R-:W-:Y:S11]  /*6c70*/  ISETP.GE.AND P0, PT, R102, R7, PT ;  /* 0x000000076600720c */ /* 0x000ff60003f06270 */
[----:B------:R-:W-:Y:S02]  /*6c80*/  @!UPT UIADD3 URZ, URZ, URZ, URZ ;  /* 0x0000003f3f3ff290 */ /* 0x000fe4000fffe03f */
[----:B------:R-:W-:-:S05]  /*6c90*/  @P0 BRA `(.L_x_85) ;  /* 0x000000e000000947 */ /* 0x000fca0003800000 */
[----:B------:R-:W-:Y:S02]  /*6ca0*/  ISETP.NE.AND P1, PT, R99, RZ, PT ;  /* 0x000000ff6300720c */ /* 0x000fe40003f25270 */
[----:B------:R-:W-:Y:S11]  /*6cb0*/  ISETP.NE.AND P0, PT, R100, RZ, PT ;  /* 0x000000ff6400720c */ /* 0x000ff60003f05270 */
[----:B------:R-:W1:Y:S01]  /*6cc0*/  @P1 LDS.128 R12, [R98+0x3900] ;  /* 0x00390000620c1984 */ /* 0x000e620000000c00 */
[-C--:B------:R-:W-:Y:S02]  /*6cd0*/  @P1 IADD3 R3, P3, R120, R86.reuse, RZ ;  /* 0x0000005678031210 */ /* 0x080fe40007f7e0ff */
[----:B------:R-:W-:Y:S01]  /*6ce0*/  @P0 IADD3 R6, P2, R124, R86, RZ ;  /* 0x000000567c060210 */ /* 0x000fe20007f5e0ff */
[----:B------:R-:W2:Y:S02]  /*6cf0*/  @P0 LDS.128 R8, [R97+0x3900] ;  /* 0x0039000061080984 */ /* 0x000ea40000000c00 */
[----:B------:R-:W-:Y:S01]  /*6d00*/  @P1 IMAD.X R5, R119, 0x1, R91, P3 ;  /* 0x0000000177051824 */ /* 0x000fe200018e065b */
[----:B------:R-:W-:Y:S01]  /*6d10*/  @P1 LEA R4, P3, R3, c[0x0][0x1c8], 0x1 ;  /* 0x0000720003041a11 */ /* 0x000fe200078608ff */
[----:B------:R-:W-:Y:S01]  /*6d20*/  @P0 IMAD.X R16, R91, 0x1, R123, P2 ;  /* 0x000000015b100824 */ /* 0x000fe200010e067b */
[C---:B------:R-:W-:Y:S02]  /*6d30*/  @P0 LEA R2, P2, R6.reuse, c[0x0][0x1c8], 0x1 ;  /* 0x0000720006020a11 */ /* 0x040fe400078408ff */
[----:B------:R-:W-:Y:S02]  /*6d40*/  @P1 LEA.HI.X R5, R3, c[0x0][0x1cc], R5, 0x1, P3 ;  /* 0x0000730003051a11 */ /* 0x000fe400018f0c05 */
[----:B------:R-:W-:Y:S03]  /*6d50*/  @P0 LEA.HI.X R3, R6, c[0x0][0x1cc], R16, 0x1, P2 ;  /* 0x0000730006030a11 */ /* 0x000fe600010f0c10 */
[----:B-1----:R1:W-:Y:S04]  /*6d60*/  @P1 STG.E.128 [R4.64], R12 ;  /* 0x0000000c04001986 */ /* 0x0023e8000c101d0a */
[----:B--2---:R1:W-:Y:S02]  /*6d70*/  @P0 STG.E.128 [R2.64], R8 ;  /* 0x0000000802000986 */ /* 0x0043e4000c101d0a */
.L_x_85:
[----:B------:R-:W-:Y:S05]  /*6d80*/  BSYNC B0 ;  /* 0x0000000000007941 */ /* 0x000fea0003800000 */
.L_x_84:
[----:B------:R-:W-:Y:S01]  /*6d90*/  ISETP.GE.AND P0, PT, R171, R7, PT ;  /* 0x00000007ab00720c */ /* 0x000fe20003f06270 */
[----:B------:R-:W-:Y:S01]  /*6da0*/  @!UPT UIADD3 URZ, URZ, URZ, URZ ;  /* 0x0000003f3f3ff290 */ /* 0x000fe2000fffe03f */
[----:B------:R-:W-:Y:S11]  /*6db0*/  BSSY B0, `(.L_x_86) ;  /* 0x0000012000007945 */ /* 0x000ff60003800000 */
[----:B------:R-:W-:-:S05]  /*6dc0*/  @P0 BRA `(.L_x_87) ;  /* 0x0000010000000947 */ /* 0x000fca0003800000 */
[----:B------:R-:W-:Y:S02]  /*6dd0*/  ISETP.NE.AND P1, PT, R99, RZ, PT ;  /* 0x000000ff6300720c */ /* 0x000fe40003f25270 */
[----:B------:R-:W-:Y:S02]  /*6de0*/  ISETP.NE.AND P0, PT, R100, RZ, PT ;  /* 0x000000ff6400720c */ /* 0x000fe40003f05270 */
[----:B-1----:R-:W-:Y:S05]  /*6df0*/  IADD3 R3, P2, R216, R86, RZ ;  /* 0x00000056d8037210 */ /* 0x002fea0007f5e0ff */
[----:B------:R-:W-:Y:S04]  /*6e00*/  IMAD.X R2, R193, 0x1, R91, P2 ;  /* 0x00000001c1027824 */ /* 0x000fe800010e065b */
[----:B------:R-:W1:Y:S01]  /*6e10*/  @P1 LDS.128 R12, [R98+0x4900] ;  /* 0x00490000620c1984 */ /* 0x000e620000000c00 */
[----:B------:R-:W-:Y:S02]  /*6e20*/  @P1 IADD3 R5, P3, R120, R3, RZ ;  /* 0x0000000378051210 */ /* 0x000fe40007f7e0ff */
[----:B------:R-:W-:Y:S01]  /*6e30*/  @P0 IADD3 R3, P2, R3, R124, RZ ;  /* 0x0000007c03030210 */ /* 0x000fe20007f5e0ff */
[----:B------:R-:W2:Y:S02]  /*6e40*/  @P0 LDS.128 R8, [R97+0x4900] ;  /* 0x0049000061080984 */ /* 0x000ea40000000c00 */
[----:B------:R-:W-:Y:S01]  /*6e50*/  @P1 IMAD.X R16, R119, 0x1, R2, P3 ;  /* 0x0000000177101824 */ /* 0x000fe200018e0602 */
[----:B------:R-:W-:Y:S01]  /*6e60*/  @P1 LEA R4, P3, R5, c[0x0][0x1c8], 0x1 ;  /* 0x0000720005041a11 */ /* 0x000fe200078608ff */
[----:B------:R-:W-:Y:S01]  /*6e70*/  @P0 IMAD.X R6, R2, 0x1, R123, P2 ;  /* 0x0000000102060824 */ /* 0x000fe200010e067b */
[----:B------:R-:W-:Y:S02]  /*6e80*/  @P0 LEA R2, P2, R3, c[0x0][0x1c8], 0x1 ;  /* 0x0000720003020a11 */ /* 0x000fe400078408ff */
[----:B------:R-:W-:Y:S02]  /*6e90*/  @P1 LEA.HI.X R5, R5, c[0x0][0x1cc], R16, 0x1, P3 ;  /* 0x0000730005051a11 */ /* 0x000fe400018f0c10 */
[----:B------:R-:W-:Y:S03]  /*6ea0*/  @P0 LEA.HI.X R3, R3, c[0x0][0x1cc], R6, 0x1, P2 ;  /* 0x0000730003030a11 */ /* 0x000fe600010f0c06 */
[----:B-1----:R1:W-:Y:S04]  /*6eb0*/  @P1 STG.E.128 [R4.64], R12 ;  /* 0x0000000c04001986 */ /* 0x0023e8000c101d0a */
[----:B--2---:R1:W-:Y:S02]  /*6ec0*/  @P0 STG.E.128 [R2.64], R8 ;  /* 0x0000000802000986 */ /* 0x0043e4000c101d0a */
.L_x_87:
[----:B------:R-:W-:Y:S05]  /*6ed0*/  BSYNC B0 ;  /* 0x0000000000007941 */ /* 0x000fea0003800000 */
.L_x_86:
        /* <DEDUP_REMOVED lines=20> */
.L_x_89:
[----:B------:R-:W-:Y:S05]  /*7020*/  BSYNC B0 ;  /* 0x0000000000007941 */ /* 0x000fea0003800000 */
.L_x_88:
[----:B------:R-:W-:Y:S11]  /*7030*/  ISETP.GE.AND P0, PT, R169, R7, PT ;  /* 0x00000007a900720c */ /* 0x000ff60003f06270 */
[----:B------:R-:W-:Y:S02]  /*7040*/  @!UPT UIADD3 URZ, URZ, URZ, URZ ;  /* 0x0000003f3f3ff290 */ /* 0x000fe4000fffe03f */
        /* <DEDUP_REMOVED lines=17> */
.L_x_75:
[----:B------:R-:W-:Y:S05]  /*7160*/  BSYNC B2 ;  /* 0x0000000000027941 */ /* 0x000fea0003800000 */
.L_x_52:
[----:B------:R-:W-:Y:S01]  /*7170*/  IMAD R22, R42, -0x70, RZ ;  /* 0xffffff902a167824 */ /* 0x000fe200078e02ff */
[----:B------:R-:W-:Y:S01]  /*7180*/  BSSY B0, `(.L_x_90) ;  /* 0x000007c000007945 */ /* 0x000fe20003800000 */
[----:B-12---:R-:W-:Y:S02]  /*7190*/  IMAD R2, R106, 0x70, RZ ;  /* 0x000000706a027824 */ /* 0x006fe400078e02ff */
[----:B-----5:R-:W-:Y:S02]  /*71a0*/  IMAD.IADD R5, R135, 0x1, R22 ;  /* 0x0000000187057824 */ /* 0x020fe400078e0216 */
[----:B------:R-:W-:Y:S03]  /*71b0*/  IMAD.WIDE.U32 R20, R42, 0x70, RZ ;  /* 0x000000702a147825 */ /* 0x000fe600078e00ff */
[----:B------:R-:W-:Y:S01]  /*71c0*/  ISETP.GE.AND P5, PT, R5, 0x11, PT ;  /* 0x000000110500780c */ /* 0x000fe20003fa6270 */
[----:B------:R-:W-:Y:S01]  /*71d0*/  IMAD.IADD R23, R21, 0x1, R2 ;  /* 0x0000000115177824 */ /* 0x000fe200078e0202 */
[C---:B------:R-:W-:Y:S02]  /*71e0*/  ISETP.GE.AND P6, PT, R5.reuse, 0x1, PT ;  /* 0x000000010500780c */ /* 0x040fe40003fc6270 */
[----:B------:R-:W-:Y:S02]  /*71f0*/  ISETP.GE.AND P4, PT, R5, 0x21, PT ;  /* 0x000000210500780c */ /* 0x000fe40003f86270 */
[----:B------:R-:W-:Y:S02]  /*7200*/  IADD3 R4, P0, R161, R20, RZ ;  /* 0x00000014a1047210 */ /* 0x000fe40007f1e0ff */
[----:B------:R-:W-:Y:S02]  /*7210*/  ISETP.GE.AND P3, PT, R5, 0x31, PT ;  /* 0x000000310500780c */ /* 0x000fe40003f66270 */
[----:B------:R-:W-:Y:S02]  /*7220*/  IADD3.X R8, R23, R166, RZ, P0, !PT ;  /* 0x000000a617087210 */ /* 0x000fe400007fe4ff */
[C---:B------:R-:W-:Y:S02]  /*7230*/  ISETP.GE.AND P2, PT, R5.reuse, 0x41, PT ;  /* 0x000000410500780c */ /* 0x040fe40003f46270 */
[----:B------:R-:W-:Y:S01]  /*7240*/  @P5 IADD3 R9, P0, R4, 0x10, RZ ;  /* 0x0000001004095810 */ /* 0x000fe20007f1e0ff */
[----:B------:R-:W-:Y:S01]  /*7250*/  @P6 IMAD R6, R8, c[0x0][0x258], RZ ;  /* 0x0000960008066a24 */ /* 0x000fe200078e02ff */
[-C--:B------:R-:W-:Y:S01]  /*7260*/  @P6 MOV R3, R103.reuse ;  /* 0x0000006700036202 */ /* 0x080fe20000000f00 */
[----:B------:R-:W-:Y:S01]  /*7270*/  @P6 IMAD.MOV.U32 R2, RZ, RZ, R104 ;  /* 0x000000ffff026224 */ /* 0x000fe200078e0068 */
[----:B------:R-:W-:Y:S01]  /*7280*/  ISETP.GE.AND P1, PT, R5, 0x51, PT ;  /* 0x000000510500780c */ /* 0x000fe20003f26270 */
[----:B------:R-:W-:Y:S01]  /*7290*/  @P5 IMAD.X R7, RZ, RZ, R8, P0 ;  /* 0x000000ffff075224 */ /* 0x000fe200000e0608 */
[C---:B------:R-:W-:Y:S01]  /*72a0*/  @P4 IADD3 R11, P0, R4.reuse, 0x20, RZ ;  /* 0x00000020040b4810 */ /* 0x040fe20007f1e0ff */
[C---:B------:R-:W-:Y:S01]  /*72b0*/  @P6 IMAD.WIDE.U32 R2, R4.reuse, c[0x0][0x258], R2 ;  /* 0x0000960004026a25 */ /* 0x040fe200078e0002 */
[----:B------:R-:W-:Y:S02]  /*72c0*/  P2R R24, PR, RZ, 0x40 ;  /* 0x00000040ff187803 */ /* 0x000fe40000000000 */
[----:B------:R-:W-:Y:S01]  /*72d0*/  P2R R21, PR, RZ, 0x20 ;  /* 0x00000020ff157803 */ /* 0x000fe20000000000 */
[----:B------:R-:W-:Y:S02]  /*72e0*/  @P6 IMAD R6, R4, c[0x0][0x25c], R6 ;  /* 0x0000970004066a24 */ /* 0x000fe400078e0206 */
[----:B------:R-:W-:Y:S01]  /*72f0*/  @P4 IMAD.X R10, RZ, RZ, R8, P0 ;  /* 0x000000ffff0a4224 */ /* 0x000fe200000e0608 */
[C---:B------:R-:W-:Y:S01]  /*7300*/  @P6 LEA R18, P0, R2.reuse, c[0x0][0x250], 0x1 ;  /* 0x0000940002126a11 */ /* 0x040fe200078008ff */
[----:B------:R-:W-:Y:S02]  /*7310*/  @P6 IMAD.IADD R6, R3, 0x1, R6 ;  /* 0x0000000103066824 */ /* 0x000fe400078e0206 */
[----:B------:R-:W-:Y:S02]  /*7320*/  @P5 IMAD R3, R7, c[0x0][0x258], RZ ;  /* 0x0000960007035a24 */ /* 0x000fe400078e02ff */
[----:B------:R-:W-:Y:S01]  /*7330*/  @P5 IMAD.MOV.U32 R7, RZ, RZ, R103 ;  /* 0x000000ffff075224 */ /* 0x000fe200078e0067 */
[----:B------:R-:W-:Y:S01]  /*7340*/  @P6 LEA.HI.X R19, R2, c[0x0][0x254], R6, 0x1, P0 ;  /* 0x0000950002136a11 */ /* 0x000fe200000f0c06 */
[----:B------:R-:W-:Y:S01]  /*7350*/  @P4 IMAD.MOV.U32 R2, RZ, RZ, R104 ;  /* 0x000000ffff024224 */ /* 0x000fe200078e0068 */
[----:B------:R-:W-:Y:S01]  /*7360*/  @P5 MOV R6, R104 ;  /* 0x0000006800065202 */ /* 0x000fe20000000f00 */
[----:B------:R-:W-:Y:S04]  /*7370*/  @P4 IMAD R10, R10, c[0x0][0x258], RZ ;  /* 0x000096000a0a4a24 */ /* 0x000fe800078e02ff */
[C---:B------:R-:W-:Y:S04]  /*7380*/  @P5 IMAD.WIDE.U32 R6, R9.reuse, c[0x0][0x258], R6 ;  /* 0x0000960009065a25 */ /* 0x040fe800078e0006 */
[----:B------:R-:W-:Y:S01]  /*7390*/  @P5 IMAD R9, R9, c[0x0][0x25c], R3 ;  /* 0x0000970009095a24 */ /* 0x000fe200078e0203 */
[-C--:B------:R-:W-:Y:S02]  /*73a0*/  @P4 MOV R3, R103.reuse ;  /* 0x0000006700034202 */ /* 0x080fe40000000f00 */
[C---:B------:R-:W-:Y:S01]  /*73b0*/  @P5 LEA R16, P0, R6.reuse, c[0x0][0x250], 0x1 ;  /* 0x0000940006105a11 */ /* 0x040fe200078008ff */
[----:B------:R-:W-:Y:S02]  /*73c0*/  @P5 IMAD.IADD R9, R7, 0x1, R9 ;  /* 0x0000000107095824 */ /* 0x000fe400078e0209 */
[C---:B------:R-:W-:Y:S03]  /*73d0*/  @P4 IMAD.WIDE.U32 R2, R11.reuse, c[0x0][0x258], R2 ;  /* 0x000096000b024a25 */ /* 0x040fe600078e0002 */
[----:B------:R-:W-:Y:S01]  /*73e0*/  @P5 LEA.HI.X R17, R6, c[0x0][0x254], R9, 0x1, P0 ;  /* 0x0000950006115a11 */ /* 0x000fe200000f0c09 */
[----:B------:R-:W-:Y:S01]  /*73f0*/  @P4 IMAD R7, R11, c[0x0][0x25c], R10 ;  /* 0x000097000b074a24 */ /* 0x000fe200078e020a */
[----:B------:R-:W-:Y:S02]  /*7400*/  @P4 LEA R14, P0, R2, c[0x0][0x250], 0x1 ;  /* 0x00009400020e4a11 */ /* 0x000fe400078008ff */
[----:B------:R-:W-:Y:S01]  /*7410*/  ISETP.NE.AND P5, PT, R134, RZ, PT ;  /* 0x000000ff8600720c */ /* 0x000fe20003fa5270 */
[----:B------:R-:W-:Y:S05]  /*7420*/  @P4 IMAD.IADD R3, R3, 0x1, R7 ;  /* 0x0000000103034824 */ /* 0x000fea00078e0207 */
[----:B------:R-:W-:Y:S02]  /*7430*/  @P4 LEA.HI.X R15, R2, c[0x0][0x254], R3, 0x1, P0 ;  /* 0x00009500020f4a11 */ /* 0x000fe400000f0c03 */
[C---:B------:R-:W-:Y:S02]  /*7440*/  @P3 IADD3 R6, P0, R4.reuse, 0x30, RZ ;  /* 0x0000003004063810 */ /* 0x040fe40007f1e0ff */
[-C--:B------:R-:W-:Y:S02]  /*7450*/  @P3 MOV R3, R103.reuse ;  /* 0x0000006700033202 */ /* 0x080fe40000000f00 */
[-C--:B------:R-:W-:Y:S02]  /*7460*/  @P3 IADD3.X R2, RZ, R8.reuse, RZ, P0, !PT ;  /* 0x00000008ff023210 */ /* 0x080fe400007fe4ff */
[----:B------:R-:W-:Y:S03]  /*7470*/  @P2 IADD3 R7, P0, R4, 0x40, RZ ;  /* 0x0000004004072810 */ /* 0x000fe60007f1e0ff */
[----:B------:R-:W-:Y:S02]  /*7480*/  @P3 IMAD R9, R2, c[0x0][0x258], RZ ;  /* 0x0000960002093a24 */ /* 0x000fe400078e02ff */
[----:B------:R-:W-:Y:S02]  /*7490*/  @P3 IMAD.MOV.U32 R2, RZ, RZ, R104 ;  /* 0x000000ffff023224 */ /* 0x000fe400078e0068 */
[----:B------:R-:W-:Y:S02]  /*74a0*/  @P2 IMAD.X R10, RZ, RZ, R8, P0 ;  /* 0x000000ffff0a2224 */ /* 0x000fe400000e0608 */
[C---:B------:R-:W-:Y:S04]  /*74b0*/  @P3 IMAD.WIDE.U32 R2, R6.reuse, c[0x0][0x258], R2 ;  /* 0x0000960006023a25 */ /* 0x040fe800078e0002 */
[----:B------:R-:W-:Y:S01]  /*74c0*/  @P3 IMAD R6, R6, c[0x0][0x25c], R9 ;  /* 0x0000970006063a24 */ /* 0x000fe200078e0209 */
[C---:B------:R-:W-:Y:S03]  /*74d0*/  @P3 LEA R12, P0, R2.reuse, c[0x0][0x250], 0x1 ;  /* 0x00009400020c3a11 */ /* 0x040fe600078008ff */
[----:B------:R-:W-:Y:S01]  /*74e0*/  @P3 IMAD.IADD R6, R3, 0x1, R6 ;  /* 0x0000000103063824 */ /* 0x000fe200078e0206 */
[----:B------:R-:W-:Y:S04]  /*74f0*/  @P2 MOV R3, R103 ;  /* 0x0000006700032202 */ /* 0x000fe80000000f00 */
[----:B------:R-:W-:Y:S01]  /*7500*/  @P3 LEA.HI.X R13, R2, c[0x0][0x254], R6, 0x1, P0 ;  /* 0x00009500020d3a11 */ /* 0x000fe200000f0c06 */
[----:B------:R-:W-:Y:S02]  /*7510*/  @P2 IMAD R6, R10, c[0x0][0x258], RZ ;  /* 0x000096000a062a24 */ /* 0x000fe400078e02ff */
[----:B------:R-:W-:Y:S02]  /*7520*/  @P2 IMAD.MOV.U32 R2, RZ, RZ, R104 ;  /* 0x000000ffff022224 */ /* 0x000fe400078e0068 */
[C---:B------:R-:W-:Y:S02]  /*7530*/  @P2 IMAD R6, R7.reuse, c[0x0][0x25c], R6 ;  /* 0x0000970007062a24 */ /* 0x040fe400078e0206 */
[----:B------:R-:W-:Y:S04]  /*7540*/  @P2 IMAD.WIDE.U32 R2, R7, c[0x0][0x258], R2 ;  /* 0x0000960007022a25 */ /* 0x000fe800078e0002 */
[----:B------:R-:W-:Y:S01]  /*7550*/  @P2 IMAD.IADD R6, R3, 0x1, R6 ;  /* 0x0000000103062824 */ /* 0x000fe200078e0206 */
[C---:B------:R-:W-:Y:S01]  /*7560*/  @P2 LEA R10, P0, R2.reuse, c[0x0][0x250], 0x1 ;  /* 0x00009400020a2a11 */ /* 0x040fe200078008ff */
[----:B------:R-:W-:Y:S03]  /*7570*/  @P1 IMAD.MOV.U32 R3, RZ, RZ, R103 ;  /* 0x000000ffff031224 */ /* 0x000fe600078e0067 */
[----:B------:R-:W-:Y:S02]  /*7580*/  @P2 LEA.HI.X R11, R2, c[0x0][0x254], R6, 0x1, P0 ;  /* 0x00009500020b2a11 */ /* 0x000fe400000f0c06 */
[C---:B------:R-:W-:Y:S05]  /*7590*/  @P1 IADD3 R6, P0, R4.reuse, 0x50, RZ ;  /* 0x0000005004061810 */ /* 0x040fea0007f1e0ff */
[----:B------:R-:W-:Y:S01]  /*75a0*/  @P1 IMAD.X R2, RZ, RZ, R8, P0 ;  /* 0x000000ffff021224 */ /* 0x000fe200000e0608 */
[----:B------:R-:W-:Y:S11]  /*75b0*/  ISETP.GE.AND P0, PT, R5, 0x61, PT ;  /* 0x000000610500780c */ /* 0x000ff60003f06270 */
[----:B------:R-:W-:Y:S02]  /*75c0*/  @!UPT UIADD3 URZ, URZ, URZ, URZ ;  /* 0x0000003f3f3ff290 */ /* 0x000fe4000fffe03f */
[----:B------:R-:W-:Y:S01]  /*75d0*/  @P0 IADD3 R5, P6, R4, 0x60, RZ ;  /* 0x0000006004050810 */ /* 0x000fe20007fde0ff */
[----:B------:R-:W-:Y:S02]  /*75e0*/  @P1 IMAD R4, R2, c[0x0][0x258], RZ ;  /* 0x0000960002041a24 */ /* 0x000fe400078e02ff */
[----:B------:R-:W-:Y:S01]  /*75f0*/  @P1 IMAD.MOV.U32 R2, RZ, RZ, R104 ;  /* 0x000000ffff021224 */ /* 0x000fe200078e0068 */
[----:B------:R-:W-:Y:S01]  /*7600*/  @P0 IADD3.X R8, RZ, R8, RZ, P6, !PT ;  /* 0x00000008ff080210 */ /* 0x000fe200037fe4ff */
[C---:B------:R-:W-:Y:S02]  /*7610*/  @P1 IMAD R4, R6.reuse, c[0x0][0x25c], R4 ;  /* 0x0000970006041a24 */ /* 0x040fe400078e0204 */
[----:B------:R-:W-:Y:S05]  /*7620*/  @P1 IMAD.WIDE.U32 R2, R6, c[0x0][0x258], R2 ;  /* 0x0000960006021a25 */ /* 0x000fea00078e0002 */
[C---:B------:R-:W-:Y:S02]  /*7630*/  @P1 LEA R6, P6, R2.reuse, c[0x0][0x250], 0x1 ;  /* 0x0000940002061a11 */ /* 0x040fe400078c08ff */
[----:B------:R-:W-:Y:S01]  /*7640*/  @P1 IADD3 R4, R3, R4, RZ ;  /* 0x0000000403041210 */ /* 0x000fe20007ffe0ff */
[----:B------:R-:W-:Y:S03]  /*7650*/  @P0 IMAD.MOV.U32 R3, RZ, RZ, R103 ;  /* 0x000000ffff030224 */ /* 0x000fe600078e0067 */
[----:B------:R-:W-:Y:S01]  /*7660*/  @P1 LEA.HI.X R7, R2, c[0x0][0x254], R4, 0x1, P6 ;  /* 0x0000950002071a11 */ /* 0x000fe200030f0c04 */
[----:B------:R-:W-:Y:S02]  /*7670*/  @P0 IMAD R4, R8, c[0x0][0x258], RZ ;  /* 0x0000960008040a24 */ /* 0x000fe400078e02ff */
[----:B------:R-:W-:Y:S02]  /*7680*/  @P0 IMAD.MOV.U32 R2, RZ, RZ, R104 ;  /* 0x000000ffff020224 */ /* 0x000fe400078e0068 */
[C---:B------:R-:W-:Y:S02]  /*7690*/  @P0 IMAD R4, R5.reuse, c[0x0][0x25c], R4 ;  /* 0x0000970005040a24 */ /* 0x040fe400078e0204 */
[----:B------:R-:W-:Y:S05]  /*76a0*/  @P0 IMAD.WIDE.U32 R2, R5, c[0x0][0x258], R2 ;  /* 0x0000960005020a25 */ /* 0x000fea00078e0002 */
[----:B------:R-:W-:Y:S02]  /*76b0*/  @P0 IADD3 R3, R3, R4, RZ ;  /* 0x0000000403030210 */ /* 0x000fe40007ffe0ff */
[C---:B------:R-:W-:Y:S04]  /*76c0*/  @P0 LEA R4, P6, R2.reuse, c[0x0][0x250], 0x1 ;  /* 0x0000940002040a11 */ /* 0x040fe800078c08ff */
[----:B------:R-:W-:Y:S01]  /*76d0*/  @P0 LEA.HI.X R5, R2, c[0x0][0x254], R3, 0x1, P6 ;  /* 0x0000950002050a11 */ /* 0x000fe200030f0c03 */
[----:B------:R-:W-:Y:S01]  /*76e0*/  IMAD.IADD R2, R22, 0x1, R0 ;  /* 0x0000000116027824 */ /* 0x000fe200078e0200 */
[----:B------:R-:W-:Y:S11]  /*76f0*/  ISETP.NE.AND P6, PT, R24, RZ, PT ;  /* 0x000000ff1800720c */ /* 0x000ff60003fc5270 */
[----:B------:R-:W-:Y:S02]  /*7700*/  @!UPT UIADD3 URZ, URZ, URZ, URZ ;  /* 0x0000003f3f3ff290 */ /* 0x000fe4000fffe03f */
[----:B------:R-:W-:Y:S01]  /*7710*/  @!PT LDS RZ, [RZ] ;  /* 0x00000000fffff984 */ /* 0x000fe20000000800 */
[----:B------:R-:W-:Y:S01]  /*7720*/  @!PT LDS RZ, [RZ] ;  /* 0x00000000fffff984 */ /* 0x000fe20000000800 */
[----:B------:R-:W-:Y:S01]  /*7730*/  @!PT LDS RZ, [RZ] ;  /* 0x00000000fffff984 */ /* 0x000fe20000000800 */
[----:B------:R1:W-:Y:S01]  /*7740*/  @P6 LDGSTS.E.BYPASS.LTC128B.128 [R93+0x100], [R18.64], !P5 ;  /* 0x00100000125d6fae */ /* 0x0003e2000e901d4a */
[----:B------:R-:W-:Y:S02]  /*7750*/  ISETP.NE.AND P5, PT, R21, RZ, PT ;  /* 0x000000ff1500720c */ /* 0x000fe40003fa5270 */
[----:B------:R-:W-:Y:S11]  /*7760*/  ISETP.NE.AND P6, PT, R134, RZ, PT ;  /* 0x000000ff8600720c */ /* 0x000ff60003fc5270 */
[----:B------:R-:W-:Y:S02]  /*7770*/  @!UPT UIADD3 URZ, URZ, URZ, URZ ;  /* 0x0000003f3f3ff290 */ /* 0x000fe4000fffe03f */
[----:B------:R2:W-:Y:S08]  /*7780*/  @P5 LDGSTS.E.BYPASS.LTC128B.128 [R93+0x900], [R16.64], !P6 ;  /* 0x00900000105d5fae */ /* 0x0005f0000f101d4a */
[----:B------:R1:W-:Y:S08]  /*7790*/  @P4 LDGSTS.E.BYPASS.LTC128B.128 [R93+0x1100], [R14.64], !P6 ;  /* 0x011000000e5d4fae */ /* 0x0003f0000f101d4a */
[----:B------:R1:W-:Y:S08]  /*77a0*/  @P3 LDGSTS.E.BYPASS.LTC128B.128 [R93+0x1900], [R12.64], !P6 ;  /* 0x019000000c5d3fae */ /* 0x0003f0000f101d4a */
[----:B------:R1:W-:Y:S08]  /*77b0*/  @P2 LDGSTS.E.BYPASS.LTC128B.128 [R93+0x2100], [R10.64], !P6 ;  /* 0x021000000a5d2fae */ /* 0x0003f0000f101d4a */
[----:B------:R3:W-:Y:S08]  /*77c0*/  @P1 LDGSTS.E.BYPASS.LTC128B.128 [R93+0x2900], [R6.64], !P6 ;  /* 0x02900000065d1fae */ /* 0x0007f0000f101d4a */
[----:B------:R1:W-:Y:S08]  /*77d0*/  @P0 LDGSTS.E.BYPASS.LTC128B.128 [R93+0x3100], [R4.64], !P6 ;  /* 0x03100000045d0fae */ /* 0x0003f0000f101d4a */
[----:B------:R-:W0:Y:S01]  /*77e0*/  LDGDEPBAR ;  /* 0x00000000000079af */ /* 0x000e220000000000 */
[----:B---3--:R-:W-:Y:S02]  /*77f0*/  IMNMX R7, R2, 0x70, PT ;  /* 0x0000007002077817 */ /* 0x008fe40003800200 */
[----:B------:R-:W-:Y:S02]  /*7800*/  IADD3 R6, P0, R163, R20, RZ ;  /* 0x00000014a3067210 */ /* 0x000fe40007f1e0ff */
[----:B------:R-:W-:Y:S02]  /*7810*/  ISETP.GE.AND P1, PT, R102, R7, PT ;  /* 0x000000076600720c */ /* 0x000fe40003f26270 */
[----:B--2---:R-:W-:Y:S01]  /*7820*/  IADD3.X R16, R23, R162, RZ, P0, !PT ;  /* 0x000000a217107210 */ /* 0x004fe200007fe4ff */
[----:B------:R-:W-:Y:S04]  /*7830*/  DEPBAR.LE SB0, 0x0 ;  /* 0x000080000000791a */ /* 0x000fe80000000000 */
[----:B------:R-:W-:Y:S06]  /*7840*/  BAR.SYNC.DEFER_BLOCKING 0x0 ;  /* 0x0000000000007b1d */ /* 0x000fec0000010000 */
[----:B------:R-:W-:-:S05]  /*7850*/  @P1 BRA `(.L_x_91) ;  /* 0x000000e000001947 */ /* 0x000fca0003800000 */
[----:B-1----:R-:W-:Y:S01]  /*7860*/  ISETP.GE.AND P1, PT, R32, c[0x0][0x1d4], PT ;  /* 0x0000750020007a0c */ /* 0x002fe20003f26270 */
[----:B------:R-:W-:Y:S01]  /*7870*/  IMAD R2, R16, c[0x0][0x208], RZ ;  /* 0x0000820010027a24 */ /* 0x000fe200078e02ff */
[----:B------:R-:W-:Y:S01]  /*7880*/  ISETP.GE.AND P0, PT, R118, c[0x0][0x1d4], PT ;  /* 0x0000750076007a0c */ /* 0x000fe20003f06270 */
[----:B------:R-:W-:Y:S01]  /*7890*/  IMAD.MOV.U32 R4, RZ, RZ, R108 ;  /* 0x000000ffff047224 */ /* 0x000fe200078e006c */
[----:B------:R-:W-:Y:S01]  /*78a0*/  MOV R5, R107 ;  /* 0x0000006b00057202 */ /* 0x000fe20000000f00 */
[C---:B------:R-:W-:Y:S04]  /*78b0*/  IMAD R2, R6.reuse, c[0x0][0x20c], R2 ;  /* 0x0000830006027a24 */ /* 0x040fe800078e0202 */
[----:B------:R-:W-:Y:S04]  /*78c0*/  IMAD.WIDE.U32 R4, R6, c[0x0][0x208], R4 ;  /* 0x0000820006047a25 */ /* 0x000fe800078e0004 */
[----:B------:R-:W1:Y:S01]  /*78d0*/  @!P1 LDS.128 R12, [R98+0x100] ;  /* 0x00010000620c9984 */ /* 0x000e620000000c00 */
[----:B------:R-:W-:Y:S01]  /*78e0*/  IMAD.IADD R3, R5, 0x1, R2 ;  /* 0x0000000105037824 */ /* 0x000fe200078e0202 */
[C---:B------:R-:W-:Y:S02]  /*78f0*/  LEA R2, P2, R4.reuse, c[0x0][0x1f8], 0x1 ;  /* 0x00007e0004027a11 */ /* 0x040fe400078408ff */
[----:B------:R-:W2:Y:S02]  /*7900*/  @!P0 LDS.128 R8, [R97+0x100] ;  /* 0x0001000061088984 */ /* 0x000ea40000000c00 */
[----:B------:R-:W-:Y:S05]  /*7910*/  LEA.HI.X R3, R4, c[0x0][0x1fc], R3, 0x1, P2 ;  /* 0x00007f0004037a11 */ /* 0x000fea00010f0c03 */
[----:B-1----:R1:W-:Y:S04]  /*7920*/  @!P1 STG.E.128 [R2.64], R12 ;  /* 0x0000000c02009986 */ /* 0x0023e8000c101d0a */
[----:B--2---:R1:W-:Y:S02]  /*7930*/  @!P0 STG.E.128 [R2.64+0x40], R8 ;  /* 0x0000400802008986 */ /* 0x0043e4000c101d0a */
.L_x_91:
[----:B-1----:R-:W-:Y:S05]  /*7940*/  BSYNC B0 ;  /* 0x0000000000007941 */ /* 0x002fea0003800000 */
.L_x_90:
[----:B------:R-:W-:Y:S01]  /*7950*/  ISETP.GE.AND P0, PT, R171, R7, PT ;  /* 0x00000007ab00720c */ /* 0x000fe20003f06270 */
[----:B------:R-:W-:Y:S01]  /*7960*/  @!UPT UIADD3 URZ, URZ, URZ, URZ ;  /* 0x0000003f3f3ff290 */ /* 0x000fe2000fffe03f */
[----:B------:R-:W-:Y:S11]  /*7970*/  BSSY B0, `(.L_x_92) ;  /* 0x0000012000007945 */ /* 0x000ff60003800000 */
[----:B------:R-:W-:-:S05]  /*7980*/  @P0 BRA `(.L_x_93) ;  /* 0x0000010000000947 */ /* 0x000fca0003800000 */
[----:B------:R-:W-:Y:S01]  /*7990*/  ISETP.GE.AND P1, PT, R32, c[0x0][0x1d4], PT ;  /* 0x0000750020007a0c */ /* 0x000fe20003f26270 */
[----:B------:R-:W-:Y:S01]  /*79a0*/  IMAD.MOV.U32 R4, RZ, RZ, R108 ;  /* 0x000000ffff047224 */ /* 0x000fe200078e006c */
[----:B------:R-:W-:Y:S02]  /*79b0*/  ISETP.GE.AND P0, PT, R118, c[0x0][0x1d4], PT ;  /* 0x0000750076007a0c */ /* 0x000fe40003f06270 */
[----:B------:R-:W-:Y:S02]  /*79c0*/  IADD3 R2, P2, R6, 0x20, RZ ;  /* 0x0000002006027810 */ /* 0x000fe40007f5e0ff */
[----:B------:R-:W-:Y:S03]  /*79d0*/  MOV R5, R107 ;  /* 0x0000006b00057202 */ /* 0x000fe60000000f00 */
[----:B------:R-:W-:Y:S02]  /*79e0*/  IMAD.X R3, RZ, RZ, R16, P2 ;  /* 0x000000ffff037224 */ /* 0x000fe400010e0610 */
[C---:B------:R-:W-:Y:S02]  /*79f0*/  IMAD.WIDE.U32 R4, R2.reuse, c[0x0][0x208], R4 ;  /* 0x0000820002047a25 */ /* 0x040fe400078e0004 */
[----:B------:R-:W1:Y:S02]  /*7a00*/  @!P1 LDS.128 R12, [R98+0x1100] ;  /* 0x00110000620c9984 */ /* 0x000e640000000c00 */
[----:B------:R-:W-:Y:S02]  /*7a10*/  IMAD R3, R3, c[0x0][0x208], RZ ;  /* 0x0000820003037a24 */ /* 0x000fe400078e02ff */
[----:B------:R-:W2:Y:S02]  /*7a20*/  @!P0 LDS.128 R8, [R97+0x1100] ;  /* 0x0011000061088984 */ /* 0x000ea40000000c00 */
[----:B------:R-:W-:Y:S01]  /*7a30*/  IMAD R3, R2, c[0x0][0x20c], R3 ;  /* 0x0000830002037a24 */ /* 0x000fe200078e0203 */
[C---:B------:R-:W-:Y:S03]  /*7a40*/  LEA R2, P2, R4.reuse, c[0x0][0x1f8], 0x1 ;  /* 0x00007e0004027a11 */ /* 0x040fe600078408ff */
[----:B------:R-:W-:Y:S05]  /*7a50*/  IMAD.IADD R3, R5, 0x1, R3 ;  /* 0x0000000105037824 */ /* 0x000fea00078e0203 */
[----:B------:R-:W-:Y:S05]  /*7a60*/  LEA.HI.X R3, R4, c[0x0][0x1fc], R3, 0x1, P2 ;  /* 0x00007f0004037a11 */ /* 0x000fea00010f0c03 */
[----:B-1----:R1:W-:Y:S04]  /*7a70*/  @!P1 STG.E.128 [R2.64], R12 ;  /* 0x0000000c02009986 */ /* 0x0023e8000c101d0a */
[----:B--2---:R1:W-:Y:S02]  /*7a80*/  @!P0 STG.E.128 [R2.64+0x40], R8 ;  /* 0x0000400802008986 */ /* 0x0043e4000c101d0a */
.L_x_93:
[----:B------:R-:W-:Y:S05]  /*7a90*/  BSYNC B0 ;  /* 0x0000000000007941 */ /* 0x000fea0003800000 */
.L_x_92:
[----:B------:R-:W-:Y:S01]  /*7aa0*/  ISETP.GE.AND P0, PT, R170, R7, PT ;  /* 0x00000007aa00720c */ /* 0x000fe20003f06270 */
[----:B------:R-:W-:Y:S01]  /*7ab0*/  @!UPT UIADD3 URZ, URZ, URZ, URZ ;  /* 0x0000003f3f3ff290 */ /* 0x000fe2000fffe03f */
[----:B------:R-:W-:Y:S11]  /*7ac0*/  BSSY B0, `(.L_x_94) ;  /* 0x0000012000007945 */ /* 0x000ff60003800000 */
[----:B------:R-:W-:-:S05]  /*7ad0*/  @P0 BRA `(.L_x_95) ;  /* 0x0000010000000947 */ /* 0x000fca0003800000 */
[----:B------:R-:W-:Y:S01]  /*7ae0*/  ISETP.GE.AND P1, PT, R32, c[0x0][0x1d4], PT ;  /* 0x0000750020007a0c */ /* 0x000fe20003f26270 */
[----:B------:R-:W-:Y:S01]  /*7af0*/  IMAD.MOV.U32 R4, RZ, RZ, R108 ;  /* 0x000000ffff047224 */ /* 0x000fe200078e006c */
[----:B------:R-:W-:Y:S02]  /*7b00*/  ISETP.GE.AND P0, PT, R118, c[0x0][0x1d4], PT ;  /* 0x0000750076007a0c */ /* 0x000fe40003f06270 */
[----:B-1----:R-:W-:Y:S02]  /*7b10*/  IADD3 R2, P2, R6, 0x40, RZ ;  /* 0x0000004006027810 */ /* 0x002fe40007f5e0ff */
        /* <DEDUP_REMOVED lines=12> */
.L_x_95:
[----:B------:R-:W-:Y:S05]  /*7be0*/  BSYNC B0 ;  /* 0x0000000000007941 */ /* 0x000fea0003800000 */
.L_x_94:
        /* <DEDUP_REMOVED lines=20> */
.L_x_97:
[----:B------:R-:W-:Y:S05]  /*7d30*/  BSYNC B0 ;  /* 0x0000000000007941 */ /* 0x000fea0003800000 */
.L_x_96:
[C---:B------:R-:W-:Y:S02]  /*7d40*/  ISETP.GT.AND P0, PT, R42.reuse, R165, PT ;  /* 0x000000a52a00720c */ /* 0x040fe40003f04270 */
[----:B------:R-:W-:Y:S11]  /*7d50*/  IADD3 R42, R42, -0x1, RZ ;  /* 0xffffffff2a2a7810 */ /* 0x000ff60007ffe0ff */
[----:B------:R-:W-:Y:S01]  /*7d60*/  @P0 SHF.R.S32.HI R5, RZ, 0x1f, R42 ;  /* 0x0000001fff050819 */ /* 0x000fe2000001142a */
[----:B------:R-:W-:Y:S02]  /*7d70*/  @P0 IMAD R4, R210, R42, RZ ;  /* 0x0000002ad2040224 */ /* 0x000fe400078e02ff */
[----:B-1----:R-:W-:Y:S02]  /*7d80*/  @P0 IMAD.MOV.U32 R2, RZ, RZ, R140 ;  /* 0x000000ffff020224 */ /* 0x002fe400078e008c */
[----:B------:R-:W-:Y:S02]  /*7d90*/  @P0 IMAD.MOV.U32 R3, RZ, RZ, R137 ;  /* 0x000000ffff030224 */ /* 0x000fe400078e0089 */
[-C--:B------:R-:W-:Y:S02]  /*7da0*/  @P0 IMAD R4, R5, R180.reuse, R4 ;  /* 0x000000b405040224 */ /* 0x080fe400078e0204 */
[----:B------:R-:W-:Y:S04]  /*7db0*/  @P0 IMAD.WIDE.U32 R2, R42, R180, R2 ;  /* 0x000000b42a020225 */ /* 0x000fe800078e0002 */
[----:B------:R-:W-:Y:S01]  /*7dc0*/  @P0 IMAD.IADD R4, R3, 0x1, R4 ;  /* 0x0000000103040824 */ /* 0x000fe200078e0204 */
[C---:B------:R-:W-:Y:S04]  /*7dd0*/  @P0 LEA R10, P1, R2.reuse, c[0x0][0x220], 0x1 ;  /* 0x00008800020a0a11 */ /* 0x040fe800078208ff */
[----:B------:R-:W-:Y:S02]  /*7de0*/  @P0 LEA.HI.X R11, R2, c[0x0][0x224], R4, 0x1, P1 ;  /* 0x00008900020b0a11 */ /* 0x000fe400008f0c04 */
[-C--:B------:R-:W-:Y:S03]  /*7df0*/  @P0 IADD3 R12, P2, R10, R172.reuse, RZ ;  /* 0x000000ac0a0c0210 */ /* 0x080fe60007f5e0ff */
[----:B------:R-:W-:Y:S01]  /*7e00*/  @!PT LDS RZ, [RZ] ;  /* 0x00000000fffff984 */ /* 0x000fe20000000800 */
[----:B------:R-:W-:Y:S01]  /*7e10*/  @!PT LDS RZ, [RZ] ;  /* 0x00000000fffff984 */ /* 0x000fe20000000800 */
[----:B------:R-:W-:Y:S01]  /*7e20*/  @!PT LDS RZ, [RZ] ;  /* 0x00000000fffff984 */ /* 0x000fe20000000800 */
[----:B------:R1:W-:Y:S01]  /*7e30*/  @P0 LDGSTS.E.BYPASS.LTC128B.128 [R93+0x3900], [R10.64], !P6 ;  /* 0x039000000a5d0fae */ /* 0x0003e2000f101d4a */
[-C--:B------:R-:W-:Y:S01]  /*7e40*/  @P0 IADD3 R8, P1, R12, R172.reuse, RZ ;  /* 0x000000ac0c080210 */ /* 0x080fe20007f3e0ff */
[--C-:B------:R-:W-:Y:S03]  /*7e50*/  @P0 IMAD.X R13, R11, 0x1, R168.reuse, P2 ;  /* 0x000000010b0d0824 */ /* 0x100fe600010e06a8 */
[----:B------:R-:W-:Y:S02]  /*7e60*/  @P0 IADD3 R6, P2, R8, R172, RZ ;  /* 0x000000ac08060210 */ /* 0x000fe40007f5e0ff */
[----:B------:R2:W-:Y:S01]  /*7e70*/  @P0 LDGSTS.E.BYPASS.LTC128B.128 [R93+0x4100], [R12.64], !P6 ;  /* 0x041000000c5d0fae */ /* 0x0005e2000f101d4a */
[----:B------:R-:W-:Y:S02]  /*7e80*/  @P0 IADD3.X R9, R13, R168, RZ, P1, !PT ;  /* 0x000000a80d090210 */ /* 0x000fe40000ffe4ff */
[-C--:B------:R-:W-:Y:S03]  /*7e90*/  @P0 IADD3 R4, P1, R6, R172.reuse, RZ ;  /* 0x000000ac06040210 */ /* 0x080fe60007f3e0ff */
[----:B------:R2:W-:Y:S01]  /*7ea0*/  @P0 LDGSTS.E.BYPASS.LTC128B.128 [R93+0x4900], [R8.64], !P6 ;  /* 0x04900000085d0fae */ /* 0x0005e2000f101d4a */
[--C-:B------:R-:W-:Y:S01]  /*7eb0*/  @P0 IMAD.X R7, R9, 0x1, R168.reuse, P2 ;  /* 0x0000000109070824 */ /* 0x100fe200010e06a8 */
[----:B------:R-:W-:Y:S03]  /*7ec0*/  @P0 IADD3 R2, P2, R4, R172, RZ ;  /* 0x000000ac04020210 */ /* 0x000fe60007f5e0ff */
[--C-:B------:R-:W-:Y:S01]  /*7ed0*/  @P0 IMAD.X R5, R7, 0x1, R168.reuse, P1 ;  /* 0x0000000107050824 */ /* 0x100fe200008e06a8 */
[----:B------:R2:W-:Y:S04]  /*7ee0*/  @P0 LDGSTS.E.BYPASS.LTC128B.128 [R93+0x5100], [R6.64], !P6 ;  /* 0x05100000065d0fae */ /* 0x0005e8000f101d4a */
[----:B------:R2:W-:Y:S01]  /*7ef0*/  @P0 LDGSTS.E.BYPASS.LTC128B.128 [R93+0x5900], [R4.64], !P6 ;  /* 0x05900000045d0fae */ /* 0x0005e2000f101d4a */
[----:B------:R-:W-:Y:S02]  /*7f00*/  @P0 IADD3.X R3, R5, R168, RZ, P2, !PT ;  /* 0x000000a805030210 */ /* 0x000fe400017fe4ff */
[----:B-1----:R-:W-:Y:S03]  /*7f10*/  @P0 IADD3 R10, P1, R2, R172, RZ ;  /* 0x000000ac020a0210 */ /* 0x002fe60007f3e0ff */
[----:B------:R2:W-:Y:S02]  /*7f20*/  @P0 LDGSTS.E.BYPASS.LTC128B.128 [R93+0x6100], [R2.64], !P6 ;  /* 0x06100000025d0fae */ /* 0x0005e4000f101d4a */
[----:B------:R-:W-:Y:S05]  /*7f30*/  @P0 IMAD.X R11, R3, 0x1, R168, P1 ;  /* 0x00000001030b0824 */ /* 0x000fea00008e06a8 */
[----:B------:R2:W-:Y:S04]  /*7f40*/  @P0 LDGSTS.E.BYPASS.LTC128B.128 [R93+0x6900], [R10.64], !P6 ;  /* 0x069000000a5d0fae */ /* 0x0005e8000f101d4a */
[----:B------:R-:W0:Y:S01]  /*7f50*/  LDGDEPBAR ;  /* 0x00000000000079af */ /* 0x000e220000000000 */
[----:B------:R-:W-:-:S05]  /*7f60*/  @P0 BRA `(.L_x_98) ;  /* 0xffff9f3000000947 */ /* 0x000fca000383ffff */
[----:B------:R-:W-:Y:S06]  /*7f70*/  BAR.SYNC.DEFER_BLOCKING 0x0 ;  /* 0x0000000000007b1d */ /* 0x000fec0000010000 */
.L_x_51:
[----:B-1----:R-:W-:Y:S01]  /*7f80*/  ISETP.GE.AND P0, PT, R205, 0x1, PT ;  /* 0x00000001cd00780c */ /* 0x002fe20003f06270 */
[----:B--2---:R-:W-:Y:S01]  /*7f90*/  IMAD.IADD R13, R191, 0x1, R190 ;  /* 0x00000001bf0d7824 */ /* 0x004fe200078e02be */
[----:B------:R-:W-:Y:S01]  /*7fa0*/  PLOP3.LUT P4, PT, PT, PT, PT, 0x80, 0x0 ;  /* 0x000000000000781c */ /* 0x000fe20003f8f070 */
[----:B------:R-:W-:Y:S01]  /*7fb0*/  CS2R R178, SRZ ;  /* 0x0000000000b27805 */ /* 0x000fe2000001ff00 */
[----:B------:R-:W-:Y:S01]  /*7fc0*/  CS2R R176, SRZ ;  /* 0x0000000000b07805 */ /* 0x000fe2000001ff00 */
[----:B------:R-:W-:Y:S01]  /*7fd0*/  CS2R R182, SRZ ;  /* 0x0000000000b67805 */ /* 0x000fe2000001ff00 */
[----:B------:R-:W-:Y:S01]  /*7fe0*/  MOV R12, RZ ;  /* 0x000000ff000c7202 */ /* 0x000fe20000000f00 */
[----:B------:R-:W-:Y:S01]  /*7ff0*/  IMAD.MOV.U32 R180, RZ, RZ, RZ ;  /* 0x000000ffffb47224 */ /* 0x000fe200078e00ff */
[----:B------:R-:W-:Y:S01]  /*8000*/  CS2R R14, SRZ ;  /* 0x00000000000e7805 */ /* 0x000fe2000001ff00 */
[----:B------:R-:W-:Y:S01]  /*8010*/  MOV R174, RZ ;  /* 0x000000ff00ae7202 */ /* 0x000fe20000000f00 */
[----:B------:R-:W-:Y:S01]  /*8020*/  CS2R R172, SRZ ;  /* 0x0000000000ac7805 */ /* 0x000fe2000001ff00 */
[----:B------:R-:W-:Y:S01]  /*8030*/  CS2R R16, SRZ ;  /* 0x0000000000107805 */ /* 0x000fe2000001ff00 */
[----:B------:R-:W-:Y:S01]  /*8040*/  IMAD.MOV.U32 R170, RZ, RZ, RZ ;  /* 0x000000ffffaa7224 */ /* 0x000fe200078e00ff */
[----:B------:R-:W-:Y:S01]  /*8050*/  MOV R168, RZ ;  /* 0x000000ff00a87202 */ /* 0x000fe20000000f00 */
[----:B------:R-:W-:Y:S01]  /*8060*/  CS2R R20, SRZ ;  /* 0x0000000000147805 */ /* 0x000fe2000001ff00 */
[----:B------:R-:W-:Y:S01]  /*8070*/  IMAD.MOV.U32 R162, RZ, RZ, RZ ;  /* 0x000000ffffa27224 */ /* 0x000fe200078e00ff */
[----:B------:R-:W-:Y:S01]  /*8080*/  CS2R R18, SRZ ;  /* 0x0000000000127805 */ /* 0x000fe2000001ff00 */
[----:B------:R-:W-:Y:S01]  /*8090*/  MOV R160, RZ ;  /* 0x000000ff00a07202 */ /* 0x000fe20000000f00 */
[----:B------:R-:W-:Y:S01]  /*80a0*/  IMAD.MOV.U32 R166, RZ, RZ, RZ ;  /* 0x000000ffffa67224 */ /* 0x000fe200078e00ff */
[----:B------:R-:W-:Y:S01]  /*80b0*/  MOV R164, RZ ;  /* 0x000000ff00a47202 */ /* 0x000fe20000000f00 */
[----:B------:R-:W-:Y:S01]  /*80c0*/  CS2R R158, SRZ ;  /* 0x00000000009e7805 */ /* 0x000fe2000001ff00 */
[----:B------:R-:W-:Y:S01]  /*80d0*/  IMAD.MOV.U32 R156, RZ, RZ, RZ ;  /* 0x000000ffff9c7224 */ /* 0x000fe200078e00ff */
[----:B------:R-:W-:Y:S01]  /*80e0*/  CS2R R22, SRZ ;  /* 0x0000000000167805 */ /* 0x000fe2000001ff00 */
[----:B------:R-:W-:Y:S01]  /*80f0*/  MOV R154, RZ ;  /* 0x000000ff009a7202 */ /* 0x000fe20000000f00 */
[----:B------:R-:W-:Y:S01]  /*8100*/  IMAD.MOV.U32 R152, RZ, RZ, RZ ;  /* 0x000000ffff987224 */ /* 0x000fe200078e00ff */
[----:B------:R-:W-:Y:S01]  /*8110*/  CS2R R146, SRZ ;  /* 0x0000000000927805 */ /* 0x000fe2000001ff00 */
[----:B------:R-:W-:Y:S01]  /*8120*/  CS2R R30, SRZ ;  /* 0x00000000001e7805 */ /* 0x000fe2000001ff00 */
[----:B------:R-:W-:Y:S01]  /*8130*/  MOV R144, RZ ;  /* 0x000000ff00907202 */ /* 0x000fe20000000f00 */
[----:B------:R-:W-:Y:S01]  /*8140*/  CS2R R24, SRZ ;  /* 0x0000000000187805 */ /* 0x000fe2000001ff00 */
[----:B------:R-:W-:Y:S01]  /*8150*/  IMAD.MOV.U32 R150, RZ, RZ, RZ ;  /* 0x000000ffff967224 */ /* 0x000fe200078e00ff */
[----:B------:R-:W-:Y:S01]  /*8160*/  CS2R R148, SRZ ;  /* 0x0000000000947805 */ /* 0x000fe2000001ff00 */
[----:B------:R-:W-:Y:S01]  /*8170*/  CS2R R142, SRZ ;  /* 0x00000000008e7805 */ /* 0x000fe2000001ff00 */
[----:B------:R-:W-:Y:S01]  /*8180*/  MOV R140, RZ ;  /* 0x000000ff008c7202 */ /* 0x000fe20000000f00 */
[----:B------:R-:W-:Y:S01]  /*8190*/  IMAD.MOV.U32 R27, RZ, RZ, RZ ;  /* 0x000000ffff1b7224 */ /* 0x000fe200078e00ff */
[----:B------:R-:W-:Y:S01]  /*81a0*/  MOV R138, RZ ;  /* 0x000000ff008a7202 */ /* 0x000fe20000000f00 */
[----:B------:R-:W-:Y:S01]  /*81b0*/  CS2R R28, SRZ ;  /* 0x00000000001c7805 */ /* 0x000fe2000001ff00 */
[----:B------:R-:W-:Y:S01]  /*81c0*/  IMAD.MOV.U32 R136, RZ, RZ, RZ ;  /* 0x000000ffff887224 */ /* 0x000fe200078e00ff */
[----:B------:R-:W-:Y:S01]  /*81d0*/  CS2R R130, SRZ ;  /* 0x0000000000827805 */ /* 0x000fe2000001ff00 */
[----:B------:R-:W-:Y:S01]  /*81e0*/  CS2R R32, SRZ ;  /* 0x0000000000207805 */ /* 0x000fe2000001ff00 */
[----:B------:R-:W-:Y:S01]  /*81f0*/  MOV R128, RZ ;  /* 0x000000ff00807202 */ /* 0x000fe20000000f00 */
[----:B------:R-:W-:Y:S01]  /*8200*/  IMAD.MOV.U32 R134, RZ, RZ, RZ ;  /* 0x000000ffff867224 */ /* 0x000fe200078e00ff */
[----:B------:R-:W-:Y:S01]  /*8210*/  CS2R R132, SRZ ;  /* 0x0000000000847805 */ /* 0x000fe2000001ff00 */
[----:B------:R-:W-:Y:S01]  /*8220*/  CS2R R122, SRZ ;  /* 0x00000000007a7805 */ /* 0x000fe2000001ff00 */
[----:B------:R-:W-:Y:S01]  /*8230*/  MOV R120, RZ ;  /* 0x000000ff00787202 */ /* 0x000fe20000000f00 */
[----:B------:R-:W-:Y:S01]  /*8240*/  IMAD.MOV.U32 R126, RZ, RZ, RZ ;  /* 0x000000ffff7e7224 */ /* 0x000fe200078e00ff */
[----:B------:R-:W-:Y:S01]  /*8250*/  CS2R R124, SRZ ;  /* 0x00000000007c7805 */ /* 0x000fe2000001ff00 */
[----:B------:R-:W-:Y:S01]  /*8260*/  CS2R R38, SRZ ;  /* 0x0000000000267805 */ /* 0x000fe2000001ff00 */
[----:B------:R-:W-:Y:S01]  /*8270*/  CS2R R36, SRZ ;  /* 0x0000000000247805 */ /* 0x000fe2000001ff00 */
[----:B------:R-:W-:Y:S05]  /*8280*/  @!P0 BRA `(.L_x_99) ;  /* 0x00010ab000008947 */ /* 0x000fea0003800000 */
[----:B------:R-:W2:Y:S01]  /*8290*/  LDL R34, [R1+0x28] ;  /* 0x0000280001227983 */ /* 0x000ea20000100800 */
[----:B------:R-:W-:-:S03]  /*82a0*/  ISETP.NE.U32.AND P0, PT, RZ, c[0x0][0x340], PT ;  /* 0x0000d000ff007a0c */ /* 0x000fc60003f05070 */
[----:B------:R-:W3:Y:S01]  /*82b0*/  LDL R198, [R1] ;  /* 0x0000000001c67983 */ /* 0x000ee20000100800 */
[----:B------:R-:W-:Y:S02]  /*82c0*/  ISETP.NE.AND.EX P1, PT, RZ, c[0x0][0x344], PT, P0 ;  /* 0x0000d100ff007a0c */ /* 0x000fe40003f25300 */
[----:B------:R-:W-:Y:S01]  /*82d0*/  SHF.R.S32.HI R0, RZ, 0x1f, R184 ;  /* 0x0000001fff007819 */ /* 0x000fe200000114b8 */
[----:B------:R-:W1:Y:S01]  /*82e0*/  S2R R26, SR_CTAID.Y ;  /* 0x00000000001a7919 */ /* 0x000e620000002600 */
[----:B------:R-:W-:Y:S01]  /*82f0*/  SHF.R.S32.HI R25, RZ, 0x1f, R217 ;  /* 0x0000001fff197819 */ /* 0x000fe200000114d9 */
[----:B------:R-:W-:Y:S01]  /*8300*/  IMAD.MOV.U32 R5, RZ, RZ, c[0x0][0x2c4] ;  /* 0x0000b100ff057624 */ /* 0x000fe200078e00ff */
[----:B------:R-:W-:-:S07]  /*8310*/  P2R R24, PR, RZ, 0x2 ;  /* 0x00000002ff187803 */ /* 0x000fce0000000000 */
[----:B------:R-:W-:Y:S02]  /*8320*/  @P1 IMAD.MOV.U32 R2, RZ, RZ, 0x4 ;  /* 0x00000004ff021424 */ /* 0x000fe400078e00ff */
[----:B------:R-:W-:Y:S01]  /*8330*/  IMAD R0, R0, c[0x0][0x178], RZ ;  /* 0x00005e0000007a24 */ /* 0x000fe200078e02ff */
[----:B------:R-:W-:-:S03]  /*8340*/  LEA.HI R4, R25, R217, RZ, 0x3 ;  /* 0x000000d919047211 */ /* 0x000fc600078f18ff */
[----:B------:R-:W-:Y:S01]  /*8350*/  IMAD R0, R184, c[0x0][0x17c], R0 ;  /* 0x00005f00b8007a24 */ /* 0x000fe200078e0200 */
[----:B------:R-:W-:Y:S02]  /*8360*/  SHF.R.S32.HI R44, RZ, 0x3, R4 ;  /* 0x00000003ff2c7819 */ /* 0x000fe40000011404 */
[----:B------:R-:W-:-:S04]  /*8370*/  ISETP.NE.U32.AND P0, PT, RZ, c[0x0][0x348], PT ;  /* 0x0000d200ff007a0c */ /* 0x000fc80003f05070 */
[----:B------:R-:W-:Y:S01]  /*8380*/  ISETP.NE.AND.EX P0, PT, RZ, c[0x0][0x34c], PT, P0 ;  /* 0x0000d300ff007a0c */ /* 0x000fe20003f05300 */
[----:B------:R-:W-:Y:S02]  /*8390*/  IMAD R19, R215, 0x80, R44 ;  /* 0x00000080d7137824 */ /* 0x000fe400078e022c */
[----:B------:R-:W-:-:S03]  /*83a0*/  IMAD R23, R192, c[0x0][0x2c4], RZ ;  /* 0x0000b100c0177a24 */ /* 0x000fc600078e02ff */
[C---:B------:R-:W-:Y:S02]  /*83b0*/  IADD3 R10, R19.reuse, 0x10, RZ ;  /* 0x00000010130a7810 */ /* 0x040fe40007ffe0ff */
[----:B------:R-:W-:Y:S02]  /*83c0*/  ISETP.GE.AND P2, PT, R19, R23, PT ;  /* 0x000000171300720c */ /* 0x000fe40003f46270 */
[----:B------:R-:W-:Y:S02]  /*83d0*/  LEA.HI R8, R25, R217, RZ, 0x6 ;  /* 0x000000d919087211 */ /* 0x000fe400078f30ff */
[----:B------:R-:W-:Y:S01]  /*83e0*/  IADD3 R11, R19, 0x20, RZ ;  /* 0x00000020130b7810 */ /* 0x000fe20007ffe0ff */
[----:B--2---:R-:W-:-:S05]  /*83f0*/  @P1 IMAD.WIDE R2, R34, R2, c[0x0][0x340] ;  /* 0x0000d00022021625 */ /* 0x004fca00078e0202 */
[----:B------:R2:W4:Y:S01]  /*8400*/  @P1 LDG.E R22, [R2.64] ;  /* 0x0000000a02161981 */ /* 0x000522000c1e1900 */
[----:B------:R-:W-:Y:S01]  /*8410*/  ISETP.NE.AND P1, PT, R5, 0x1, PT ;  /* 0x000000010500780c */ /* 0x000fe20003f25270 */
[----:B------:R-:W-:Y:S01]  /*8420*/  IMAD.MOV.U32 R193, RZ, RZ, c[0x0][0x1e0] ;  /* 0x00007800ffc17624 */ /* 0x000fe200078e00ff */
[----:B------:R-:W-:Y:S02]  /*8430*/  SHF.R.S32.HI R21, RZ, 0x1f, R34 ;  /* 0x0000001fff157819 */ /* 0x000fe40000011422 */
[----:B------:R-:W-:Y:S02]  /*8440*/  IADD3 R18, P6, R44, R13, RZ ;  /* 0x0000000d2c127210 */ /* 0x000fe40007fde0ff */
[----:B------:R-:W-:Y:S02]  /*8450*/  SEL R6, R21, RZ, !P0 ;  /* 0x000000ff15067207 */ /* 0x000fe40004000000 */
[----:B---3--:R-:W-:Y:S02]  /*8460*/  IADD3 R45, R198, -0x1, RZ ;  /* 0xffffffffc62d7810 */ /* 0x008fe40007ffe0ff */
[----:B------:R-:W-:Y:S01]  /*8470*/  LEA.HI R50, R25, R217, RZ, 0x4 ;  /* 0x000000d919327211 */ /* 0x000fe200078f20ff */
[----:B------:R-:W-:Y:S01]  /*8480*/  IMAD R6, R6, c[0x0][0x1c0], RZ ;  /* 0x0000700006067a24 */ /* 0x000fe200078e02ff */
[----:B------:R-:W-:-:S02]  /*8490*/  SHF.R.S32.HI R49, RZ, 0x1f, R45 ;  /* 0x0000001fff317819 */ /* 0x000fc4000001142d */
[----:B------:R-:W-:-:S04]  /*84a0*/  LEA.HI R190, R25, R217, RZ, 0x5 ;  /* 0x000000d919be7211 */ /* 0x000fc800078f28ff */
[----:B------:R-:W-:Y:S01]  /*84b0*/  SHF.R.S32.HI R51, RZ, 0x5, R190 ;  /* 0x00000005ff337819 */ /* 0x000fe200000114be */
[----:B--2---:R-:W-:-:S04]  /*84c0*/  IMAD.WIDE.U32 R2, R184, c[0x0][0x178], RZ ;  /* 0x00005e00b8027a25 */ /* 0x004fc800078e00ff */
[----:B------:R-:W-:Y:S01]  /*84d0*/  IMAD.IADD R3, R3, 0x1, R0 ;  /* 0x0000000103037824 */ /* 0x000fe200078e0200 */
[----:B------:R-:W-:Y:S02]  /*84e0*/  LOP3.LUT R0, R4, 0xfffffff8, RZ, 0xc0, !PT ;  /* 0xfffffff804007812 */ /* 0x000fe400078ec0ff */
[----:B------:R-:W-:Y:S01]  /*84f0*/  SEL R4, R34, RZ, !P0 ;  /* 0x000000ff22047207 */ /* 0x000fe20004000000 */
[----:B-1----:R-:W-:-:S04]  /*8500*/  IMAD.WIDE.U32 R2, R26, c[0x0][0x1b8], R2 ;  /* 0x00006e001a027a25 */ /* 0x002fc800078e0002 */
[----:B------:R-:W-:Y:S02]  /*8510*/  IMAD.IADD R46, R217, 0x1, -R0 ;  /* 0x00000001d92e7824 */ /* 0x000fe400078e0a00 */
[----:B------:R-:W-:Y:S02]  /*8520*/  IMAD R0, R220, c[0x0][0x1b8], RZ ;  /* 0x00006e00dc007a24 */ /* 0x000fe400078e02ff */
[----:B------:R-:W-:Y:S02]  /*8530*/  IMAD R5, R46, 0x10, R44 ;  /* 0x000000102e057824 */ /* 0x000fe400078e022c */
[----:B------:R-:W-:Y:S02]  /*8540*/  IMAD R0, R26, c[0x0][0x1bc], R0 ;  /* 0x00006f001a007a24 */ /* 0x000fe400078e0200 */
[----:B------:R-:W-:Y:S02]  /*8550*/  IMAD R5, R215, 0x80, R5 ;  /* 0x00000080d7057824 */ /* 0x000fe400078e0205 */
[----:B------:R-:W-:-:S02]  /*8560*/  IMAD.IADD R3, R3, 0x1, R0 ;  /* 0x0000000103037824 */ /* 0x000fc400078e0200 */
[----:B------:R-:W-:-:S04]  /*8570*/  @P1 IMAD.HI.U32 R7, R5, c[0x0][0x2c8], RZ ;  /* 0x0000b20005071a27 */ /* 0x000fc800078e00ff */
[----:B------:R-:W-:Y:S01]  /*8580*/  IMAD.MOV.U32 R0, RZ, RZ, R5 ;  /* 0x000000ffff007224 */ /* 0x000fe200078e0005 */
[----:B------:R-:W-:Y:S01]  /*8590*/  @P1 SHF.R.U32.HI R0, RZ, c[0x0][0x2cc], R7 ;  /* 0x0000b300ff001a19 */ /* 0x000fe20000011607 */
[----:B------:R-:W-:Y:S01]  /*85a0*/  IMAD R6, R4, c[0x0][0x1c4], R6 ;  /* 0x0000710004067a24 */ /* 0x000fe200078e0206 */
[----:B------:R-:W-:Y:S01]  /*85b0*/  ISETP.GE.AND P1, PT, R10, R23, PT ;  /* 0x000000170a00720c */ /* 0x000fe20003f26270 */
[----:B------:R-:W-:Y:S01]  /*85c0*/  IMAD.WIDE.U32 R2, R4, c[0x0][0x1c0], R2 ;  /* 0x0000700004027a25 */ /* 0x000fe200078e0002 */
[----:B------:R-:W-:-:S03]  /*85d0*/  SHF.R.S32.HI R7, RZ, 0x1f, R0 ;  /* 0x0000001fff077819 */ /* 0x000fc60000011400 */
[----:B------:R-:W-:Y:S02]  /*85e0*/  IMAD.MOV R4, RZ, RZ, -R0 ;  /* 0x000000ffff047224 */ /* 0x000fe400078e0a00 */
[----:B------:R-:W-:Y:S02]  /*85f0*/  IMAD.IADD R3, R3, 0x1, R6 ;  /* 0x0000000103037824 */ /* 0x000fe400078e0206 */
[----:B------:R-:W-:Y:S02]  /*8600*/  IMAD R4, R4, c[0x0][0x2c4], R5 ;  /* 0x0000b10004047a24 */ /* 0x000fe400078e0205 */
[----:B------:R-:W-:Y:S02]  /*8610*/  IMAD R5, R7, c[0x0][0x1b0], RZ ;  /* 0x00006c0007057a24 */ /* 0x000fe400078e02ff */
[----:B------:R-:W-:-:S04]  /*8620*/  IMAD.WIDE.U32 R2, R0, c[0x0][0x1b0], R2 ;  /* 0x00006c0000027a25 */ /* 0x000fc800078e0002 */
[----:B------:R-:W-:Y:S01]  /*8630*/  IMAD R6, R0, c[0x0][0x1b4], R5 ;  /* 0x00006d0000067a24 */ /* 0x000fe200078e0205 */
[----:B------:R-:W-:Y:S01]  /*8640*/  SHF.R.S32.HI R5, RZ, 0x1f, R4 ;  /* 0x0000001fff057819 */ /* 0x000fe20000011404 */
[----:B------:R-:W-:Y:S02]  /*8650*/  IMAD.SHL.U32 R32, R46, 0x8, RZ ;  /* 0x000000082e207824 */ /* 0x000fe400078e00ff */
[----:B------:R-:W-:Y:S02]  /*8660*/  IMAD.IADD R3, R3, 0x1, R6 ;  /* 0x0000000103037824 */ /* 0x000fe400078e0206 */
[----:B------:R-:W-:Y:S01]  /*8670*/  IMAD R0, R5, c[0x0][0x1a8], RZ ;  /* 0x00006a0005007a24 */ /* 0x000fe200078e02ff */
[----:B------:R-:W-:Y:S01]  /*8680*/  ISETP.GE.AND P4, PT, R32, c[0x0][0x198], PT ;  /* 0x0000660020007a0c */ /* 0x000fe20003f86270 */
[----:B------:R-:W-:Y:S01]  /*8690*/  IMAD.WIDE.U32 R2, R4, c[0x0][0x1a8], R2 ;  /* 0x00006a0004027a25 */ /* 0x000fe200078e0002 */
[----:B------:R-:W-:-:S03]  /*86a0*/  SHF.R.S32.HI R33, RZ, 0x1f, R32 ;  /* 0x0000001fff217819 */ /* 0x000fc60000011420 */
[----:B------:R-:W-:Y:S01]  /*86b0*/  IMAD R0, R4, c[0x0][0x1ac], R0 ;  /* 0x00006b0004007a24 */ /* 0x000fe200078e0200 */
[----:B------:R-:W-:-:S03]  /*86c0*/  LEA R7, P0, R2, c[0x0][0x160], 0x1 ;  /* 0x0000580002077a11 */ /* 0x000fc600078008ff */
[----:B------:R-:W-:Y:S02]  /*86d0*/  IMAD.IADD R6, R3, 0x1, R0 ;  /* 0x0000000103067824 */ /* 0x000fe400078e0200 */
[----:B------:R-:W1:Y:S01]  /*86e0*/  SHFL.IDX PT, R4, R7, RZ, 0x181f ;  /* 0x00181fff07047589 */ /* 0x000e6200000e0000 */
[----:B------:R-:W-:Y:S02]  /*86f0*/  IMAD.SHL.U32 R0, R44, 0x40, RZ ;  /* 0x000000402c007824 */ /* 0x000fe400078e00ff */
[----:B------:R-:W-:Y:S01]  /*8700*/  LEA.HI.X R6, R2, c[0x0][0x164], R6, 0x1, P0 ;  /* 0x0000590002067a11 */ /* 0x000fe200000f0c06 */
[----:B------:R-:W-:Y:S01]  /*8710*/  SHFL.IDX PT, R3, R7, 0x1, 0x181f ;  /* 0x00381f0007037f89 */ /* 0x000fe200000e0000 */
[----:B------:R-:W-:Y:S02]  /*8720*/  ISETP.GE.AND P0, PT, R11, R23, PT ;  /* 0x000000170b00720c */ /* 0x000fe40003f06270 */
[----:B------:R-:W-:Y:S01]  /*8730*/  LOP3.LUT R0, R0, 0x1c0, RZ, 0xc0, !PT ;  /* 0x000001c000007812 */ /* 0x000fe200078ec0ff */
[----:B------:R-:W2:Y:S01]  /*8740*/  SHFL.IDX PT, R5, R6, RZ, 0x181f ;  /* 0x00181fff06057589 */ /* 0x000ea200000e0000 */
[----:B------:R-:W-:-:S02]  /*8750*/  IADD3 R11, R19, 0x40, RZ ;  /* 0x00000040130b7810 */ /* 0x000fc40007ffe0ff */
[----:B------:R-:W-:Y:S01]  /*8760*/  SHF.R.U32.HI R2, RZ, 0x3, R0 ;  /* 0x00000003ff027819 */ /* 0x000fe20000011600 */
[----:B------:R-:W3:Y:S01]  /*8770*/  SHFL.IDX PT, R9, R6, 0x1, 0x181f ;  /* 0x00381f0006097f89 */ /* 0x000ee200000e0000 */
[----:B------:R-:W-:-:S03]  /*8780*/  LOP3.LUT R0, R0, 0x38, R32, 0xf8, !PT ;  /* 0x0000003800007812 */ /* 0x000fc600078ef820 */
[----:B------:R-:W3:Y:S01]  /*8790*/  SHFL.IDX PT, R10, R7, 0x2, 0x181f ;  /* 0x00581f00070a7f89 */ /* 0x000ee200000e0000 */
[----:B------:R-:W-:Y:S01]  /*87a0*/  LOP3.LUT R2, R0, R2, RZ, 0x3c, !PT ;  /* 0x0000000200027212 */ /* 0x000fe200078e3cff */
[----:B------:R-:W-:Y:S01]  /*87b0*/  IMAD.SHL.U32 R0, R8, 0x8, RZ ;  /* 0x0000000808007824 */ /* 0x000fe200078e00ff */
[----:B------:R-:W-:Y:S01]  /*87c0*/  IADD3 R8, R19, 0x30, RZ ;  /* 0x0000003013087810 */ /* 0x000fe20007ffe0ff */
[----:B------:R-:W3:Y:S03]  /*87d0*/  SHFL.IDX PT, R12, R6, 0x2, 0x181f ;  /* 0x00581f00060c7f89 */ /* 0x000ee600000e0000 */
[----:B------:R-:W-:Y:S01]  /*87e0*/  LOP3.LUT R241, R2, 0xfffffe00, R0, 0xf8, !PT ;  /* 0xfffffe0002f17812 */ /* 0x000fe200078ef800 */
[----:B------:R-:W-:Y:S01]  /*87f0*/  SHFL.IDX PT, R17, R6, 0x5, 0x181f ;  /* 0x00b81f0006117f89 */ /* 0x000fe200000e0000 */
[----:B-1----:R-:W-:Y:S02]  /*8800*/  @!P2 LEA R4, P5, R32, R4, 0x1 ;  /* 0x000000042004a211 */ /* 0x002fe400078a08ff */
[----:B------:R-:W-:Y:S01]  /*8810*/  ISETP.GE.AND P3, PT, R8, R23, PT ;  /* 0x000000170800720c */ /* 0x000fe20003f66270 */
[C---:B------:R-:W-:Y:S01]  /*8820*/  @!P2 IMAD.SHL.U32 R8, R241.reuse, 0x2, RZ ;  /* 0x00000002f108a824 */ /* 0x040fe200078e00ff */
[----:B------:R-:W-:Y:S01]  /*8830*/  SHFL.IDX PT, R16, R7, 0x6, 0x181f ;  /* 0x00d81f0007107f89 */ /* 0x000fe200000e0000 */
[----:B------:R-:W-:Y:S01]  /*8840*/  @!P1 IMAD.SHL.U32 R0, R241, 0x2, RZ ;  /* 0x00000002f1009824 */ /* 0x000fe200078e00ff */
[----:B--2---:R-:W-:-:S02]  /*8850*/  @!P2 LEA.HI.X R5, R32, R5, R33, 0x1, P5 ;  /* 0x000000052005a211 */ /* 0x004fc400028f0c21 */
[----:B------:R-:W-:Y:S01]  /*8860*/  SHFL.IDX PT, R15, R6, 0x6, 0x181f ;  /* 0x00d81f00060f7f89 */ /* 0x000fe200000e0000 */
[----:B------:R-:W-:-:S03]  /*8870*/  @!P1 LEA R2, P5, R32, R3, 0x1 ;  /* 0x0000000320029211 */ /* 0x000fc600078a08ff */
[----:B------:R1:W-:Y:S01]  /*8880*/  @!P2 LDGSTS.E.BYPASS.LTC128B.128 [R8+0x7100], [R4.64], !P4 ;  /* 0x071000000408afae */ /* 0x0003e2000e101d4a */
[----:B---3--:R-:W-:Y:S02]  /*8890*/  @!P1 LEA.HI.X R3, R32, R9, R33, 0x1, P5 ;  /* 0x0000000920039211 */ /* 0x008fe400028f0c21 */
[----:B------:R-:W-:Y:S01]  /*88a0*/  ISETP.GE.AND P5, PT, R11, R23, PT ;  /* 0x000000170b00720c */ /* 0x000fe20003fa6270 */
[----:B------:R-:W2:Y:S04]  /*88b0*/  SHFL.IDX PT, R9, R7, 0x3, 0x181f ;  /* 0x00781f0007097f89 */ /* 0x000ea800000e0000 */
[----:B------:R3:W-:Y:S04]  /*88c0*/  @!P1 LDGSTS.E.BYPASS.LTC128B.128 [R0+0x7900], [R2.64], !P4 ;  /* 0x0790000002009fae */ /* 0x0007e8000e101d4a */
[----:B------:R-:W-:Y:S04]  /*88d0*/  SHFL.IDX PT, R11, R7, 0x5, 0x181f ;  /* 0x00b81f00070b7f89 */ /* 0x000fe800000e0000 */
[----:B------:R-:W-:Y:S04]  /*88e0*/  SHFL.IDX PT, R14, R6, 0x7, 0x181f ;  /* 0x00f81f00060e7f89 */ /* 0x000fe800000e0000 */
[----:B-1----:R-:W1:Y:S01]  /*88f0*/  SHFL.IDX PT, R5, R6, 0x3, 0x181f ;  /* 0x00781f0006057f89 */ /* 0x002e6200000e0000 */
[----:B------:R-:W-:-:S02]  /*8900*/  IADD3 R8, R19, 0x50, RZ ;  /* 0x0000005013087810 */ /* 0x000fc40007ffe0ff */
[----:B------:R-:W-:Y:S02]  /*8910*/  IADD3 R4, R19, 0x60, RZ ;  /* 0x0000006013047810 */ /* 0x000fe40007ffe0ff */
[-C--:B------:R-:W-:Y:S02]  /*8920*/  ISETP.GE.AND P2, PT, R8, R23.reuse, PT ;  /* 0x000000170800720c */ /* 0x080fe40003f46270 */
[C---:B---3--:R-:W-:Y:S02]  /*8930*/  @!P0 LEA R2, P1, R32.reuse, R10, 0x1 ;  /* 0x0000000a20028211 */ /* 0x048fe400078208ff */
[----:B------:R-:W3:Y:S01]  /*8940*/  SHFL.IDX PT, R10, R7, 0x4, 0x181f ;  /* 0x00981f00070a7f89 */ /* 0x000ee200000e0000 */
[----:B------:R-:W-:Y:S02]  /*8950*/  SHF.R.S32.HI R0, RZ, 0x1f, R13 ;  /* 0x0000001fff007819 */ /* 0x000fe4000001140d */
[----:B------:R-:W-:Y:S01]  /*8960*/  @!P0 LEA.HI.X R3, R32, R12, R33, 0x1, P1 ;  /* 0x0000000c20038211 */ /* 0x000fe200008f0c21 */
[----:B------:R1:W-:Y:S01]  /*8970*/  SHFL.IDX PT, R13, R7, 0x7, 0x181f ;  /* 0x00f81f00070d7f89 */ /* 0x0003e200000e0000 */
[----:B------:R-:W-:Y:S01]  /*8980*/  LEA.HI.X.SX32 R20, R44, R0, 0x1, P6 ;  /* 0x000000002c147211 */ /* 0x000fe200030f0eff */
[----:B------:R-:W-:Y:S01]  /*8990*/  @!P0 IMAD.SHL.U32 R0, R241, 0x2, RZ ;  /* 0x00000002f1008824 */ /* 0x000fe200078e00ff */
[----:B------:R-:W-:Y:S01]  /*89a0*/  ISETP.GE.AND P6, PT, R4, R23, PT ;  /* 0x000000170400720c */ /* 0x000fe20003fc6270 */
[----:B------:R3:W2:Y:S02]  /*89b0*/  SHFL.IDX PT, R12, R6, 0x4, 0x181f ;  /* 0x00981f00060c7f89 */ /* 0x0006a400000e0000 */
[----:B------:R-:W-:-:S02]  /*89c0*/  IMAD R4, R20, c[0x0][0x1e0], RZ ;  /* 0x0000780014047a24 */ /* 0x000fc400078e02ff */
[----:B------:R2:W-:Y:S02]  /*89d0*/  @!P0 LDGSTS.E.BYPASS.LTC128B.128 [R0+0x8100], [R2.64], !P4 ;  /* 0x0810000002008fae */ /* 0x0005e4000e101d4a */
[----:B------:R-:W-:Y:S01]  /*89e0*/  IMAD R8, R18, c[0x0][0x1e4], R4 ;  /* 0x0000790012087a24 */ /* 0x000fe200078e0204 */
[----:B-1----:R-:W-:-:S04]  /*89f0*/  IADD3 R7, R19, 0x70, RZ ;  /* 0x0000007013077810 */ /* 0x002fc80007ffe0ff */
[----:B------:R-:W-:Y:S02]  /*8a00*/  ISETP.GE.AND P1, PT, R7, R23, PT ;  /* 0x000000170700720c */ /* 0x000fe40003f26270 */
[----:B--2---:R-:W-:Y:S01]  /*8a10*/  @!P3 LEA R2, P0, R32, R9, 0x1 ;  /* 0x000000092002b211 */ /* 0x004fe200078008ff */
[----:B------:R-:W-:-:S03]  /*8a20*/  @!P3 IMAD.SHL.U32 R0, R241, 0x2, RZ ;  /* 0x00000002f100b824 */ /* 0x000fc600078e00ff */
[--C-:B------:R-:W-:Y:S01]  /*8a30*/  @!P3 LEA.HI.X R3, R32, R5, R33.reuse, 0x1, P0 ;  /* 0x000000052003b211 */ /* 0x100fe200000f0c21 */
[----:B------:R-:W-:Y:S01]  /*8a40*/  IMAD.WIDE.U32 R4, R18, c[0x0][0x1e0], R32 ;  /* 0x0000780012047a25 */ /* 0x000fe200078e0020 */
[----:B---3--:R-:W-:-:S03]  /*8a50*/  @!P5 LEA R6, P0, R32, R10, 0x1 ;  /* 0x0000000a2006d211 */ /* 0x008fc600078008ff */
[----:B------:R1:W-:Y:S01]  /*8a60*/  @!P3 LDGSTS.E.BYPASS.LTC128B.128 [R0+0x8900], [R2.64], !P4 ;  /* 0x089000000200bfae */ /* 0x0003e2000e101d4a */
[--C-:B------:R-:W-:Y:S02]  /*8a70*/  @!P5 LEA.HI.X R7, R32, R12, R33.reuse, 0x1, P0 ;  /* 0x0000000c2007d211 */ /* 0x100fe400000f0c21 */
[----:B------:R-:W-:Y:S01]  /*8a80*/  ISETP.NE.AND P3, PT, R24, RZ, PT ;  /* 0x000000ff1800720c */ /* 0x000fe20003f65270 */
[----:B-1----:R-:W-:Y:S01]  /*8a90*/  IMAD.IADD R3, R5, 0x1, R8 ;  /* 0x0000000105037824 */ /* 0x002fe200078e0208 */
[----:B------:R-:W-:Y:S01]  /*8aa0*/  @!P2 LEA R8, P0, R32, R11, 0x1 ;  /* 0x0000000b2008a211 */ /* 0x000fe200078008ff */
[----:B------:R-:W-:Y:S02]  /*8ab0*/  IMAD R0, R220, c[0x0][0x1e8], RZ ;  /* 0x00007a00dc007a24 */ /* 0x000fe400078e02ff */
[----:B------:R-:W-:Y:S01]  /*8ac0*/  IMAD.MOV.U32 R2, RZ, RZ, R4 ;  /* 0x000000ffff027224 */ /* 0x000fe200078e0004 */
[----:B------:R-:W-:Y:S01]  /*8ad0*/  @!P2 LEA.HI.X R9, R32, R17, R33, 0x1, P0 ;  /* 0x000000112009a211 */ /* 0x000fe200000f0c21 */
[----:B------:R-:W-:Y:S01]  /*8ae0*/  IMAD R4, R26, c[0x0][0x1ec], R0 ;  /* 0x00007b001a047a24 */ /* 0x000fe200078e0200 */
[----:B------:R-:W-:Y:S01]  /*8af0*/  @!P6 LEA R10, P0, R32, R16, 0x1 ;  /* 0x00000010200ae211 */ /* 0x000fe200078008ff */
[----:B------:R-:W-:-:S03]  /*8b00*/  IMAD.WIDE.U32 R2, R26, c[0x0][0x1e8], R2 ;  /* 0x00007a001a027a25 */ /* 0x000fc600078e0002 */
[C---:B------:R-:W-:Y:S01]  /*8b10*/  @!P6 LEA.HI.X R11, R32.reuse, R15, R33, 0x1, P0 ;  /* 0x0000000f200be211 */ /* 0x040fe200000f0c21 */
[----:B------:R-:W-:Y:S01]  /*8b20*/  @!P5 IMAD.SHL.U32 R0, R241, 0x2, RZ ;  /* 0x00000002f100d824 */ /* 0x000fe200078e00ff */
[----:B------:R-:W-:Y:S01]  /*8b30*/  @!P1 LEA R12, P0, R32, R13, 0x1 ;  /* 0x0000000d200c9211 */ /* 0x000fe200078008ff */
[----:B------:R-:W-:Y:S02]  /*8b40*/  IMAD.IADD R5, R4, 0x1, R3 ;  /* 0x0000000104057824 */ /* 0x000fe400078e0203 */
[----:B------:R-:W-:Y:S01]  /*8b50*/  IMAD.MOV.U32 R4, RZ, RZ, R2 ;  /* 0x000000ffff047224 */ /* 0x000fe200078e0002 */
[----:B------:R-:W-:Y:S01]  /*8b60*/  @!P1 LEA.HI.X R13, R32, R14, R33, 0x1, P0 ;  /* 0x0000000e200d9211 */ /* 0x000fe200000f0c21 */
[----:B------:R1:W-:Y:S01]  /*8b70*/  @!P5 LDGSTS.E.BYPASS.LTC128B.128 [R0+0x9100], [R6.64], !P4 ;  /* 0x091000000600dfae */ /* 0x0003e2000e101d4a */
[----:B------:R-:W-:-:S04]  /*8b80*/  ISETP.NE.U32.AND P0, PT, RZ, c[0x0][0x350], PT ;  /* 0x0000d400ff007a0c */ /* 0x000fc80003f05070 */
[----:B------:R-:W-:Y:S01]  /*8b90*/  ISETP.NE.AND.EX P0, PT, RZ, c[0x0][0x354], PT, P0 ;  /* 0x0000d500ff007a0c */ /* 0x000fe20003f05300 */
[----:B-1----:R-:W-:Y:S02]  /*8ba0*/  IMAD.MOV.U32 R6, RZ, RZ, 0x70 ;  /* 0x00000070ff067424 */ /* 0x002fe400078e00ff */
[----:B------:R-:W-:Y:S02]  /*8bb0*/  @!P2 IMAD.SHL.U32 R0, R241, 0x2, RZ ;  /* 0x00000002f100a824 */ /* 0x000fe400078e00ff */
[----:B------:R-:W-:Y:S02]  /*8bc0*/  IMAD R189, R198, -0x70, R6 ;  /* 0xffffff90c6bd7824 */ /* 0x000fe400078e0206 */
[----:B------:R-:W-:Y:S01]  /*8bd0*/  IMAD.WIDE.U32 R194, R6, c[0x0][0x1e0], RZ ;  /* 0x0000780006c27a25 */ /* 0x000fe200078e00ff */
[----:B------:R1:W-:Y:S02]  /*8be0*/  @!P2 LDGSTS.E.BYPASS.LTC128B.128 [R0+0x9900], [R8.64], !P4 ;  /* 0x099000000800afae */ /* 0x0003e4000e101d4a */
[----:B------:R-:W-:-:S04]  /*8bf0*/  IADD3 R40, R189, R205, -R44 ;  /* 0x000000cdbd287210 */ /* 0x000fc80007ffe82c */
[C---:B------:R-:W-:Y:S02]  /*8c00*/  ISETP.GE.AND P5, PT, R40.reuse, 0x11, PT ;  /* 0x000000112800780c */ /* 0x040fe40003fa6270 */
[--C-:B----4-:R-:W-:Y:S01]  /*8c10*/  @P3 SHF.R.S32.HI R3, RZ, 0x1f, R22.reuse ;  /* 0x0000001fff033819 */ /* 0x110fe20000011416 */
[----:B------:R-:W-:Y:S01]  /*8c20*/  @!P3 IMAD.MOV.U32 R3, RZ, RZ, R21 ;  /* 0x000000ffff03b224 */ /* 0x000fe200078e0015 */
[----:B------:R-:W-:Y:S01]  /*8c30*/  ISETP.GE.AND P2, PT, R40, 0x21, PT ;  /* 0x000000212800780c */ /* 0x000fe20003f46270 */
[----:B------:R-:W-:Y:S02]  /*8c40*/  @P3 IMAD.MOV.U32 R2, RZ, RZ, R22 ;  /* 0x000000ffff023224 */ /* 0x000fe400078e0016 */
[----:B------:R-:W-:Y:S01]  /*8c50*/  @!P3 IMAD.MOV.U32 R2, RZ, RZ, R34 ;  /* 0x000000ffff02b224 */ /* 0x000fe200078e0022 */
[----:B------:R-:W-:Y:S01]  /*8c60*/  SEL R21, R3, RZ, !P0 ;  /* 0x000000ff03157207 */ /* 0x000fe20004000000 */
[----:B------:R-:W-:Y:S01]  /*8c70*/  IMAD R3, R6, c[0x0][0x1e4], RZ ;  /* 0x0000790006037a24 */ /* 0x000fe200078e02ff */
[----:B------:R-:W-:Y:S01]  /*8c80*/  ISETP.GE.AND P3, PT, R32, c[0x0][0x1d4], PT ;  /* 0x0000750020007a0c */ /* 0x000fe20003f66270 */
[----:B------:R-:W-:Y:S01]  /*8c90*/  IMAD.MOV.U32 R22, RZ, RZ, c[0x0][0x1e4] ;  /* 0x00007900ff167624 */ /* 0x000fe200078e00ff */
[----:B------:R-:W-:Y:S01]  /*8ca0*/  SEL R19, R2, RZ, !P0 ;  /* 0x000000ff02137207 */ /* 0x000fe20004000000 */
[----:B------:R-:W-:-:S04]  /*8cb0*/  IMAD.IADD R192, R195, 0x1, R3 ;  /* 0x00000001c3c07824 */ /* 0x000fc800078e0203 */
[----:B------:R-:W-:-:S04]  /*8cc0*/  IMAD.WIDE.U32 R4, R19, c[0x0][0x1f0], R4 ;  /* 0x00007c0013047a25 */ /* 0x000fc800078e0004 */
[----:B-1----:R-:W-:Y:S01]  /*8cd0*/  IMAD R0, R21, c[0x0][0x1f0], RZ ;  /* 0x00007c0015007a24 */ /* 0x002fe200078e02ff */
[----:B------:R1:W-:Y:S01]  /*8ce0*/  STL.64 [R1+0x40], R4 ;  /* 0x0000400401007387 */ /* 0x0003e20000100a00 */
[----:B------:R-:W-:Y:S02]  /*8cf0*/  IMAD R2, R192, R45, RZ ;  /* 0x0000002dc0027224 */ /* 0x000fe400078e02ff */
[----:B------:R-:W-:Y:S02]  /*8d00*/  IMAD R3, R19, c[0x0][0x1f4], R0 ;  /* 0x00007d0013037a24 */ /* 0x000fe400078e0200 */
[----:B------:R-:W-:Y:S02]  /*8d10*/  @!P6 IMAD.SHL.U32 R0, R241, 0x2, RZ ;  /* 0x00000002f100e824 */ /* 0x000fe400078e00ff */
[----:B------:R-:W-:Y:S02]  /*8d20*/  IMAD.IADD R197, R5, 0x1, R3 ;  /* 0x0000000105c57824 */ /* 0x000fe400078e0203 */
[----:B------:R-:W-:Y:S01]  /*8d30*/  IMAD.MOV.U32 R196, RZ, RZ, R4 ;  /* 0x000000ffffc47224 */ /* 0x000fe200078e0004 */
[----:B------:R2:W-:Y:S01]  /*8d40*/  @!P6 LDGSTS.E.BYPASS.LTC128B.128 [R0+0xa100], [R10.64], !P4 ;  /* 0x0a1000000a00efae */ /* 0x0005e2000e101d4a */
[----:B------:R-:W-:Y:S01]  /*8d50*/  IMAD.WIDE.U32 R8, R193, 0x20, RZ ;  /* 0x00000020c1087825 */ /* 0x000fe200078e00ff */
[----:B------:R-:W-:-:S02]  /*8d60*/  ISETP.GE.AND P6, PT, R40, 0x1, PT ;  /* 0x000000012800780c */ /* 0x000fc40003fc6270 */
[----:B------:R3:W-:Y:S01]  /*8d70*/  STL.64 [R1+0x38], R196 ;  /* 0x000038c401007387 */ /* 0x0007e20000100a00 */
[----:B-1----:R-:W-:-:S05]  /*8d80*/  @!P1 IMAD.SHL.U32 R4, R241, 0x2, RZ ;  /* 0x00000002f1049824 */ /* 0x002fca00078e00ff */
[----:B------:R1:W-:Y:S04]  /*8d90*/  @!P1 LDGSTS.E.BYPASS.LTC128B.128 [R4+0xa900], [R12.64], !P4 ;  /* 0x0a9000000c049fae */ /* 0x0003e8000e101d4a */
[----:B------:R-:W0:Y:S01]  /*8da0*/  LDGDEPBAR ;  /* 0x00000000000079af */ /* 0x000e220000000000 */
[-C--:B--2---:R-:W-:Y:S02]  /*8db0*/  IMAD R0, R49, R194.reuse, R2 ;  /* 0x000000c231007224 */ /* 0x084fe400078e0202 */
[----:B------:R-:W-:-:S04]  /*8dc0*/  IMAD.WIDE.U32 R2, R45, R194, R196 ;  /* 0x000000c22d027225 */ /* 0x000fc800078e00c4 */
[----:B------:R-:W-:Y:S01]  /*8dd0*/  IMAD.IADD R3, R3, 0x1, R0 ;  /* 0x0000000103037824 */ /* 0x000fe200078e0200 */
[----:B------:R-:W-:Y:S01]  /*8de0*/  BAR.SYNC.DEFER_BLOCKING 0x0 ;  /* 0x0000000000007b1d */ /* 0x000fe20000010000 */
[----:B------:R-:W-:Y:S01]  /*8df0*/  @P5 LEA R5, P0, R193, R2, 0x4 ;  /* 0x00000002c1055211 */ /* 0x000fe200078020ff */
[----:B------:R-:W-:Y:S01]  /*8e00*/  IMAD.SHL.U32 R10, R22, 0x20, RZ ;  /* 0x00000020160a7824 */ /* 0x000fe200078e00ff */
[----:B------:R-:W-:Y:S01]  /*8e10*/  @P2 IADD3 R0, P1, R2, R8, RZ ;  /* 0x0000000802002210 */ /* 0x000fe20007f3e0ff */
[----:B------:R-:W-:Y:S01]  /*8e20*/  @P6 IMAD.SHL.U32 R8, R241, 0x2, RZ ;  /* 0x00000002f1086824 */ /* 0x000fe200078e00ff */
[----:B------:R-:W-:Y:S02]  /*8e30*/  @P5 LEA.HI.X R7, R193, R3, R22, 0x4, P0 ;  /* 0x00000003c1075211 */ /* 0x000fe400000f2416 */
[----:B------:R-:W-:Y:S02]  /*8e40*/  @P5 LEA R6, P0, R5, c[0x0][0x1c8], 0x1 ;  /* 0x0000720005065a11 */ /* 0x000fe400078008ff */
[----:B------:R-:W-:-:S02]  /*8e50*/  ISETP.GE.AND P2, PT, R40, 0x31, PT ;  /* 0x000000312800780c */ /* 0x000fc40003f46270 */
[----:B------:R-:W-:Y:S02]  /*8e60*/  @P5 LEA.HI.X R7, R5, c[0x0][0x1cc], R7, 0x1, P0 ;  /* 0x0000730005075a11 */ /* 0x000fe400000f0c07 */
[----:B------:R-:W-:Y:S02]  /*8e70*/  ISETP.GE.AND P0, PT, R40, 0x21, PT ;  /* 0x000000212800780c */ /* 0x000fe40003f06270 */
[----:B-1----:R-:W-:-:S04]  /*8e80*/  @P6 LEA R4, P4, R2, c[0x0][0x1c8], 0x1 ;  /* 0x0000720002046a11 */ /* 0x002fc800078808ff */
[----:B------:R-:W-:Y:S02]  /*8e90*/  @P6 LEA.HI.X R5, R2, c[0x0][0x1cc], R3, 0x1, P4 ;  /* 0x0000730002056a11 */ /* 0x000fe400020f0c03 */
[----:B------:R-:W-:-:S03]  /*8ea0*/  ISETP.GE.AND P4, PT, R40, 0x41, PT ;  /* 0x000000412800780c */ /* 0x000fc60003f86270 */
[----:B------:R-:W-:Y:S01]  /*8eb0*/  @!PT LDS RZ, [RZ] ;  /* 0x00000000fffff984 */ /* 0x000fe20000000800 */
[----:B------:R-:W-:Y:S01]  /*8ec0*/  @!PT LDS RZ, [RZ] ;  /* 0x00000000fffff984 */ /* 0x000fe20000000800 */
[----:B------:R-:W-:Y:S01]  /*8ed0*/  @!PT LDS RZ, [RZ] ;  /* 0x00000000fffff984 */ /* 0x000fe20000000800 */
[----:B------:R1:W-:Y:S01]  /*8ee0*/  @P6 LDGSTS.E.BYPASS.LTC128B.128 [R8+0x3900], [R4.64], !P3 ;  /* 0x0390000004086fae */ /* 0x0003e2000d901d4a */
[----:B------:R-:W-:Y:S02]  /*8ef0*/  ISETP.GE.AND P6, PT, R40, 0x21, PT ;  /* 0x000000212800780c */ /* 0x000fe40003fc6270 */
[----:B------:R-:W-:Y:S01]  /*8f00*/  @P0 IADD3.X R9, R3, R9, R10, P1, !PT ;  /* 0x0000000903090210 */ /* 0x000fe20000ffe40a */
[----:B------:R-:W-:Y:S01]  /*8f10*/  IMAD.WIDE.U32 R10, R18, c[0x0][0x208], R32 ;  /* 0x00008200120a7a25 */ /* 0x000fe200078e0020 */
[----:B------:R-:W-:-:S13]  /*8f20*/  ISETP.GE.AND P1, PT, R40, 0x21, PT ;  /* 0x000000212800780c */ /* 0x000fda0003f26270 */
[----:B------:R-:W-:-:S04]  /*8f30*/  @P1 LEA R16, P0, R0, c[0x0][0x1c8], 0x1 ;  /* 0x0000720000101a11 */ /* 0x000fc800078008ff */
[----:B------:R-:W-:Y:S01]  /*8f40*/  @P1 LEA.HI.X R17, R0, c[0x0][0x1cc], R9, 0x1, P0 ;  /* 0x0000730000111a11 */ /* 0x000fe200000f0c09 */
[----:B------:R-:W-:Y:S01]  /*8f50*/  @P5 IMAD.SHL.U32 R0, R241, 0x2, RZ ;  /* 0x00000002f1005824 */ /* 0x000fe200078e00ff */
[C---:B------:R-:W-:Y:S02]  /*8f60*/  ISETP.GE.AND P1, PT, R40.reuse, 0x51, PT ;  /* 0x000000512800780c */ /* 0x040fe40003f26270 */
[----:B------:R-:W-:Y:S01]  /*8f70*/  ISETP.GE.AND P0, PT, R40, 0x61, PT ;  /* 0x000000612800780c */ /* 0x000fe20003f06270 */
[----:B-1----:R-:W-:Y:S01]  /*8f80*/  @P2 IMAD R8, R22, 0x30, RZ ;  /* 0x0000003016082824 */ /* 0x002fe200078e02ff */
[----:B------:R1:W-:Y:S01]  /*8f90*/  @P5 LDGSTS.E.BYPASS.LTC128B.128 [R0+0x4100], [R6.64], !P3 ;  /* 0x0410000006005fae */ /* 0x0003e2000d901d4a */
[----:B------:R-:W-:-:S04]  /*8fa0*/  @P2 IMAD.WIDE.U32 R4, R193, 0x30, R2 ;  /* 0x00000030c1042825 */ /* 0x000fc800078e0002 */
[----:B------:R-:W-:Y:S01]  /*8fb0*/  @P2 IMAD.IADD R5, R5, 0x1, R8 ;  /* 0x0000000105052824 */ /* 0x000fe200078e0208 */
[----:B------:R-:W-:-:S03]  /*8fc0*/  @P2 LEA R14, P5, R4, c[0x0][0x1c8], 0x1 ;  /* 0x00007200040e2a11 */ /* 0x000fc600078a08ff */
[----:B------:R-:W-:Y:S01]  /*8fd0*/  @P1 IMAD R8, R22, 0x50, RZ ;  /* 0x0000005016081824 */ /* 0x000fe200078e02ff */
[----:B------:R-:W-:Y:S02]  /*8fe0*/  @P2 LEA.HI.X R15, R4, c[0x0][0x1cc], R5, 0x1, P5 ;  /* 0x00007300040f2a11 */ /* 0x000fe400028f0c05 */
[C---:B------:R-:W-:Y:S01]  /*8ff0*/  @P4 LEA R4, P5, R193.reuse, R2, 0x6 ;  /* 0x00000002c1044211 */ /* 0x040fe200078a30ff */
[----:B-1----:R-:W-:Y:S02]  /*9000*/  IMAD R0, R20, c[0x0][0x208], RZ ;  /* 0x0000820014007a24 */ /* 0x002fe400078e02ff */
[----:B------:R-:W-:-:S04]  /*9010*/  @P1 IMAD.WIDE.U32 R6, R193, 0x50, R2 ;  /* 0x00000050c1061825 */ /* 0x000fc800078e0002 */
[----:B------:R-:W-:Y:S01]  /*9020*/  IMAD R9, R18, c[0x0][0x20c], R0 ;  /* 0x0000830012097a24 */ /* 0x000fe200078e0200 */
[----:B------:R-:W-:Y:S01]  /*9030*/  @P4 LEA.HI.X R0, R193, R3, R22, 0x6, P5 ;  /* 0x00000003c1004211 */ /* 0x000fe200028f3416 */
[----:B------:R-:W-:Y:S01]  /*9040*/  @P0 IMAD R18, R22, 0x60, RZ ;  /* 0x0000006016120824 */ /* 0x000fe200078e02ff */
[----:B------:R-:W-:-:S04]  /*9050*/  @P4 LEA R12, P5, R4, c[0x0][0x1c8], 0x1 ;  /* 0x00007200040c4a11 */ /* 0x000fc800078a08ff */
[----:B------:R-:W-:Y:S01]  /*9060*/  @P4 LEA.HI.X R13, R4, c[0x0][0x1cc], R0, 0x1, P5 ;  /* 0x00007300040d4a11 */ /* 0x000fe200028f0c00 */
[----:B------:R-:W-:Y:S01]  /*9070*/  @P1 IMAD.IADD R0, R7, 0x1, R8 ;  /* 0x0000000107001824 */ /* 0x000fe200078e0208 */
[----:B------:R-:W-:Y:S01]  /*9080*/  @P1 LEA R8, P5, R6, c[0x0][0x1c8], 0x1 ;  /* 0x0000720006081a11 */ /* 0x000fe200078a08ff */
[----:B------:R-:W-:-:S04]  /*9090*/  @P0 IMAD.WIDE.U32 R4, R193, 0x60, R2 ;  /* 0x00000060c1040825 */ /* 0x000fc800078e0002 */
[----:B------:R-:W-:Y:S01]  /*90a0*/  IMAD.IADD R3, R11, 0x1, R9 ;  /* 0x000000010b037824 */ /* 0x000fe200078e0209 */
[----:B------:R-:W-:Y:S01]  /*90b0*/  @P1 LEA.HI.X R9, R6, c[0x0][0x1cc], R0, 0x1, P5 ;  /* 0x0000730006091a11 */ /* 0x000fe200028f0c00 */
[----:B------:R-:W-:Y:S01]  /*90c0*/  @P0 IMAD.IADD R0, R18, 0x1, R5 ;  /* 0x0000000112000824 */ /* 0x000fe200078e0205 */
[C---:B------:R-:W-:Y:S01]  /*90d0*/  @P0 LEA R6, P5, R4.reuse, c[0x0][0x1c8], 0x1 ;  /* 0x0000720004060a11 */ /* 0x040fe200078a08ff */
[----:B------:R-:W-:Y:S02]  /*90e0*/  IMAD.MOV.U32 R2, RZ, RZ, R10 ;  /* 0x000000ffff027224 */ /* 0x000fe400078e000a */
[C---:B------:R-:W-:Y:S01]  /*90f0*/  @P6 IMAD.SHL.U32 R10, R241.reuse, 0x2, RZ ;  /* 0x00000002f10a6824 */ /* 0x040fe200078e00ff */
[----:B------:R-:W-:Y:S01]  /*9100*/  @P0 LEA.HI.X R7, R4, c[0x0][0x1cc], R0, 0x1, P5 ;  /* 0x0000730004070a11 */ /* 0x000fe200028f0c00 */
[C---:B------:R-:W-:Y:S01]  /*9110*/  @P2 IMAD.SHL.U32 R5, R241.reuse, 0x2, RZ ;  /* 0x00000002f1052824 */ /* 0x040fe200078e00ff */
[----:B------:R-:W-:Y:S01]  /*9120*/  LOP3.LUT R0, R50, 0xfffffff0, RZ, 0xc0, !PT ;  /* 0xfffffff032007812 */ /* 0x000fe200078ec0ff */
[----:B------:R-:W-:Y:S01]  /*9130*/  @P4 IMAD.SHL.U32 R4, R241, 0x2, RZ ;  /* 0x00000002f1044824 */ /* 0x000fe200078e00ff */
[----:B------:R1:W-:Y:S01]  /*9140*/  @P6 LDGSTS.E.BYPASS.LTC128B.128 [R10+0x4900], [R16.64], !P3 ;  /* 0x04900000100a6fae */ /* 0x0003e2000d901d4a */
[----:B------:R-:W-:-:S02]  /*9150*/  IMAD R11, R220, c[0x0][0x210], RZ ;  /* 0x00008400dc0b7a24 */ /* 0x000fc400078e02ff */
[----:B------:R-:W-:Y:S01]  /*9160*/  IMAD.IADD R0, R217, 0x1, -R0 ;  /* 0x00000001d9007824 */ /* 0x000fe200078e0a00 */
[----:B------:R2:W-:Y:S01]  /*9170*/  @P2 LDGSTS.E.BYPASS.LTC128B.128 [R5+0x5100], [R14.64], !P3 ;  /* 0x051000000e052fae */ /* 0x0005e2000d901d4a */
[C---:B------:R-:W-:Y:S02]  /*9180*/  IMAD R11, R26.reuse, c[0x0][0x214], R11 ;  /* 0x000085001a0b7a24 */ /* 0x040fe400078e020b */
[----:B------:R-:W-:Y:S01]  /*9190*/  IMAD.WIDE.U32 R2, R26, c[0x0][0x210], R2 ;  /* 0x000084001a027a25 */ /* 0x000fe200078e0002 */
[----:B------:R4:W-:Y:S03]  /*91a0*/  @P4 LDGSTS.E.BYPASS.LTC128B.128 [R4+0x5900], [R12.64], !P3 ;  /* 0x059000000c044fae */ /* 0x0009e6000d901d4a */
[----:B------:R-:W-:-:S04]  /*91b0*/  IMAD.IADD R3, R11, 0x1, R3 ;  /* 0x000000010b037824 */ /* 0x000fc800078e0203 */
[----:B------:R-:W-:-:S04]  /*91c0*/  IMAD.WIDE.U32 R52, R19, c[0x0][0x218], R2 ;  /* 0x0000860013347a25 */ /* 0x000fc800078e0002 */
[----:B------:R-:W-:Y:S01]  /*91d0*/  IMAD.MOV.U32 R3, RZ, RZ, 0x10 ;  /* 0x00000010ff037424 */ /* 0x000fe200078e00ff */
[----:B------:R3:W-:Y:S01]  /*91e0*/  STL.64 [R1+0x10], R52 ;  /* 0x0000103401007387 */ /* 0x0007e20000100a00 */
[C---:B-1----:R-:W-:Y:S01]  /*91f0*/  @P0 IMAD.SHL.U32 R10, R241.reuse, 0x2, RZ ;  /* 0x00000002f10a0824 */ /* 0x042fe200078e00ff */
[----:B--2---:R-:W-:Y:S01]  /*9200*/  SHF.R.S32.HI R5, RZ, 0x1f, R0 ;  /* 0x0000001fff057819 */ /* 0x004fe20000011400 */
[----:B----4-:R-:W-:-:S03]  /*9210*/  @P1 IMAD.SHL.U32 R4, R241, 0x2, RZ ;  /* 0x00000002f1041824 */ /* 0x010fc600078e00ff */
[----:B------:R-:W-:-:S04]  /*9220*/  LEA.HI R48, R5, R0, RZ, 0x3 ;  /* 0x0000000005307211 */ /* 0x000fc800078f18ff */
[----:B------:R-:W-:Y:S01]  /*9230*/  LOP3.LUT R5, R48, 0xfffffff8, RZ, 0xc0, !PT ;  /* 0xfffffff830057812 */ /* 0x000fe200078ec0ff */
[----:B------:R1:W-:Y:S04]  /*9240*/  @P1 LDGSTS.E.BYPASS.LTC128B.128 [R4+0x6100], [R8.64], !P3 ;  /* 0x0610000008041fae */ /* 0x0003e8000d901d4a */
[----:B------:R-:W-:Y:S01]  /*9250*/  IMAD.IADD R47, R0, 0x1, -R5 ;  /* 0x00000001002f7824 */ /* 0x000fe200078e0a05 */
[----:B------:R3:W-:Y:S01]  /*9260*/  @P0 LDGSTS.E.BYPASS.LTC128B.128 [R10+0x6900], [R6.64], !P3 ;  /* 0x06900000060a0fae */ /* 0x0007e2000d901d4a */
[----:B------:R-:W-:-:S03]  /*9270*/  ISETP.LT.AND P0, PT, RZ, c[0x0][0x27c], PT ;  /* 0x00009f00ff007a0c */ /* 0x000fc60003f01270 */
[----:B------:R-:W0:Y:S01]  /*9280*/  LDGDEPBAR ;  /* 0x00000000000079af */ /* 0x000e220000000000 */
[----:B------:R-:W-:-:S05]  /*9290*/  R2P PR, R47, 0x6 ;  /* 0x000000062f007804 */ /* 0x000fca0000000000 */
[----:B------:R-:W-:Y:S01]  /*92a0*/  SEL R3, R3, 0xfffffff0, !P1 ;  /* 0xfffffff003037807 */ /* 0x000fe20004800000 */
[----:B-1----:R-:W-:-:S04]  /*92b0*/  IMAD R4, R21, c[0x0][0x218], RZ ;  /* 0x0000860015047a24 */ /* 0x002fc800078e02ff */
[----:B------:R-:W-:Y:S02]  /*92c0*/  IMAD R0, R19, c[0x0][0x21c], R4 ;  /* 0x0000870013007a24 */ /* 0x000fe400078e0204 */
[----:B------:R-:W-:Y:S02]  /*92d0*/  IMAD.MOV.U32 R4, RZ, RZ, 0x20 ;  /* 0x00000020ff047424 */ /* 0x000fe400078e00ff */
[----:B------:R-:W-:-:S03]  /*92e0*/  IMAD.IADD R55, R53, 0x1, R0 ;  /* 0x0000000135377824 */ /* 0x000fc600078e0200 */
[----:B------:R-:W-:Y:S02]  /*92f0*/  SEL R4, R4, 0xffffffe0, !P2 ;  /* 0xffffffe004047807 */ /* 0x000fe40005000000 */
[----:B------:R3:W-:Y:S01]  /*9300*/  STL [R1+0xc], R55 ;  /* 0x00000c3701007387 */ /* 0x0007e20000100800 */
[----:B------:R-:W-:Y:S05]  /*9310*/  @P0 BRA `(.L_x_100) ;  /* 0x0000002000000947 */ /* 0x000fea0003800000 */
[----:B------:R-:W-:-:S04]  /*9320*/  DEPBAR.LE SB0, 0x1 ;  /* 0x000080400000791a */ /* 0x000fc80000000000 */
[----:B------:R-:W-:Y:S05]  /*9330*/  BRA `(.L_x_101) ;  /* 0x000035c000007947 */ /* 0x000fea0003800000 */
.L_x_100:
[----:B-----5:R-:W-:Y:S01]  /*9340*/  SHF.R.S32.HI R0, RZ, 0x1f, R167 ;  /* 0x0000001fff007819 */ /* 0x020fe200000114a7 */
[----:B------:R-:W-:Y:S01]  /*9350*/  ULDC.U8 UR4, c[0x0][0x298] ;  /* 0x0000a60000047ab9 */ /* 0x000fe20000000000 */
[----:B---3--:R-:W-:Y:S01]  /*9360*/  LEA.HI R10, R25, R217, RZ, 0x2 ;  /* 0x000000d9190a7211 */ /* 0x008fe200078f10ff */
[C---:B------:R-:W-:Y:S01]  /*9370*/  IMAD.WIDE.U32 R6, R167.reuse, c[0x0][0x290], RZ ;  /* 0x0000a400a7067a25 */ /* 0x040fe200078e00ff */
[----:B------:R-:W-:Y:S01]  /*9380*/  ISETP.NE.AND P2, PT, RZ, UR4, PT ;  /* 0x00000004ff007c0c */ /* 0x000fe2000bf45270 */
[----:B------:R-:W-:Y:S01]  /*9390*/  BSSY B2, `(.L_x_101) ;  /* 0x0000356000027945 */ /* 0x000fe20003800000 */
[----:B------:R-:W-:Y:S01]  /*93a0*/  SHF.R.S32.HI R31, RZ, 0x2, R10 ;  /* 0x00000002ff1f7819 */ /* 0x000fe2000001140a */
[----:B------:R-:W-:Y:S01]  /*93b0*/  IMAD R2, R0, c[0x0][0x280], RZ ;  /* 0x0000a00000027a24 */ /* 0x000fe200078e02ff */
[----:B------:R-:W-:Y:S01]  /*93c0*/  LEA R16, P0, R6, c[0x0][0x288], 0x1 ;  /* 0x0000a20006107a11 */ /* 0x000fe200078008ff */
[----:B------:R-:W-:Y:S02]  /*93d0*/  IMAD R0, R0, c[0x0][0x290], RZ ;  /* 0x0000a40000007a24 */ /* 0x000fe400078e02ff */
[----:B------:R-:W-:-:S02]  /*93e0*/  IMAD R5, R167, c[0x0][0x284], R2 ;  /* 0x0000a100a7057a24 */ /* 0x000fc400078e0202 */
[C---:B------:R-:W-:Y:S01]  /*93f0*/  IMAD R2, R167.reuse, c[0x0][0x294], R0 ;  /* 0x0000a500a7027a24 */ /* 0x040fe200078e0200 */
[----:B------:R-:W-:Y:S01]  /*9400*/  LOP3.LUT R0, R10, 0xfffffffc, RZ, 0xc0, !PT ;  /* 0xfffffffc0a007812 */ /* 0x000fe200078ec0ff */
[----:B------:R-:W-:-:S03]  /*9410*/  IMAD.WIDE.U32 R8, R167, c[0x0][0x280], RZ ;  /* 0x0000a000a7087a25 */ /* 0x000fc600078e00ff */
[----:B------:R-:W-:Y:S01]  /*9420*/  IADD3 R0, -R0, R217, RZ ;  /* 0x000000d900007210 */ /* 0x000fe20007ffe1ff */
[----:B------:R-:W-:Y:S01]  /*9430*/  IMAD.IADD R2, R2, 0x1, R7 ;  /* 0x0000000102027824 */ /* 0x000fe200078e0207 */
[----:B------:R-:W-:Y:S01]  /*9440*/  LEA R18, P1, R8, c[0x0][0x270], 0x1 ;  /* 0x00009c0008127a11 */ /* 0x000fe200078208ff */
[----:B------:R-:W-:Y:S01]  /*9450*/  IMAD.IADD R5, R5, 0x1, R9 ;  /* 0x0000000105057824 */ /* 0x000fe200078e0209 */
[----:B------:R-:W-:Y:S02]  /*9460*/  SHF.L.U32 R25, R0, 0x3, RZ ;  /* 0x0000000300197819 */ /* 0x000fe400000006ff */
[----:B------:R-:W-:Y:S01]  /*9470*/  LEA.HI.X R17, R6, c[0x0][0x28c], R2, 0x1, P0 ;  /* 0x0000a30006117a11 */ /* 0x000fe200000f0c02 */
[----:B------:R-:W-:Y:S01]  /*9480*/  IMAD R2, R215, 0x80, R31 ;  /* 0x00000080d7027824 */ /* 0x000fe200078e021f */
[----:B------:R-:W-:Y:S01]  /*9490*/  LEA.HI.X R19, R8, c[0x0][0x274], R5, 0x1, P1 ;  /* 0x00009d0008137a11 */ /* 0x000fe200008f0c05 */
[----:B------:R-:W-:Y:S05]  /*94a0*/  @!P2 BRA `(.L_x_102) ;  /* 0x00001a200000a947 */ /* 0x000fea0003800000 */
[----:B------:R-:W-:Y:S01]  /*94b0*/  ISETP.GE.AND P0, PT, R2, R23, PT ;  /* 0x000000170200720c */ /* 0x000fe20003f06270 */
[----:B------:R-:W-:Y:S01]  /*94c0*/  BSSY B0, `(.L_x_103) ;  /* 0x0000017000007945 */ /* 0x000fe20003800000 */
[----:B------:R-:W-:Y:S01]  /*94d0*/  SHF.L.U32 R22, R0, 0x2, RZ ;  /* 0x0000000200167819 */ /* 0x000fe200000006ff */
[----:B------:R-:W-:Y:S01]  /*94e0*/  CS2R R8, SRZ ;  /* 0x0000000000087805 */ /* 0x000fe2000001ff00 */
[----:B------:R-:W-:Y:S01]  /*94f0*/  CS2R R12, SRZ ;  /* 0x00000000000c7805 */ /* 0x000fe2000001ff00 */
[----:B------:R-:W-:Y:S01]  /*9500*/  CS2R R6, SRZ ;  /* 0x0000000000067805 */ /* 0x000fe2000001ff00 */
[----:B------:R-:W-:-:S07]  /*9510*/  CS2R R10, SRZ ;  /* 0x00000000000a7805 */ /* 0x000fce000001ff00 */
[----:B------:R-:W-:Y:S05]  /*9520*/  @P0 BRA `(.L_x_104) ;  /* 0x0000010000000947 */ /* 0x000fea0003800000 */
[C---:B------:R-:W-:Y:S01]  /*9530*/  IADD3 R2, R22.reuse, 0x10, RZ ;  /* 0x0000001016027810 */ /* 0x040fe20007ffe0ff */
[----:B------:R-:W-:Y:S01]  /*9540*/  CS2R R8, SRZ ;  /* 0x0000000000087805 */ /* 0x000fe2000001ff00 */
[----:B------:R-:W-:Y:S01]  /*9550*/  ISETP.GE.AND P1, PT, R22, c[0x0][0x27c], PT ;  /* 0x00009f0016007a0c */ /* 0x000fe20003f26270 */
[----:B------:R-:W-:Y:S01]  /*9560*/  CS2R R6, SRZ ;  /* 0x0000000000067805 */ /* 0x000fe2000001ff00 */
[----:B------:R-:W-:-:S11]  /*9570*/  ISETP.GE.AND P0, PT, R2, c[0x0][0x27c], PT ;  /* 0x00009f0002007a0c */ /* 0x000fd60003f06270 */
[----:B------:R-:W-:Y:S02]  /*9580*/  @!P1 IMAD.WIDE R20, R22, 0x2, R18 ;  /* 0x0000000216149825 */ /* 0x000fe400078e0212 */
[----:B------:R-:W-:-:S03]  /*9590*/  @!P0 SHF.R.S32.HI R0, RZ, 0x1f, R2 ;  /* 0x0000001fff008819 */ /* 0x000fc60000011402 */
[----:B------:R1:W5:Y:S01]  /*95a0*/  @!P1 LD.E.64 R12, [R20.64] ;  /* 0x0000000a140c9980 */ /* 0x000362000c101b00 */
[----:B------:R-:W-:-:S04]  /*95b0*/  @!P0 LEA.HI R0, R0, R2, RZ, 0x2 ;  /* 0x0000000200008211 */ /* 0x000fc800078f10ff */
[----:B------:R-:W-:-:S05]  /*95c0*/  @!P0 LOP3.LUT R0, R0, 0xfffffffc, RZ, 0xc0, !PT ;  /* 0xfffffffc00008812 */ /* 0x000fca00078ec0ff */
[----:B------:R-:W-:-:S04]  /*95d0*/  @!P0 IMAD.WIDE R14, R0, 0x2, R16 ;  /* 0x00000002000e8825 */ /* 0x000fc800078e0210 */
[----:B------:R-:W-:Y:S01]  /*95e0*/  @!P0 IMAD.WIDE R18, R0, 0x2, R18 ;  /* 0x0000000200128825 */ /* 0x000fe200078e0212 */
[----:B------:R1:W5:Y:S03]  /*95f0*/  @!P0 LD.E.64 R6, [R14.64] ;  /* 0x0000000a0e068980 */ /* 0x000366000c101b00 */
[----:B------:R-:W-:Y:S01]  /*9600*/  @!P1 IMAD.WIDE R16, R22, 0x2, R16 ;  /* 0x0000000216109825 */ /* 0x000fe200078e0210 */
[----:B------:R1:W5:Y:S04]  /*9610*/  @!P0 LD.E.64 R8, [R18.64] ;  /* 0x0000000a12088980 */ /* 0x000368000c101b00 */
[----:B------:R1:W5:Y:S02]  /*9620*/  @!P1 LD.E.64 R10, [R16.64] ;  /* 0x0000000a100a9980 */ /* 0x000364000c101b00 */
.L_x_104:
[----:B------:R-:W-:Y:S05]  /*9630*/  BSYNC B0 ;  /* 0x0000000000007941 */ /* 0x000fea0003800000 */
.L_x_103:
[----:B------:R-:W-:Y:S01]  /*9640*/  SHF.R.S32.HI R2, RZ, 0x1f, R31 ;  /* 0x0000001fff027819 */ /* 0x000fe2000001141f */
[----:B-1---5:R-:W-:Y:S01]  /*9650*/  IMAD.MOV.U32 R15, RZ, RZ, R12 ;  /* 0x000000ffff0f7224 */ /* 0x022fe200078e000c */
[--C-:B------:R-:W-:Y:S01]  /*9660*/  SHF.R.U64 R18, R12, 0x10, R13.reuse ;  /* 0x000000100c127819 */ /* 0x100fe2000000120d */
[--C-:B------:R-:W-:Y:S01]  /*9670*/  IMAD.MOV.U32 R0, RZ, RZ, R13.reuse ;  /* 0x000000ffff007224 */ /* 0x100fe200078e000d */
[----:B------:R-:W-:Y:S01]  /*9680*/  LEA.HI R2, R2, R31, RZ, 0x3 ;  /* 0x0000001f02027211 */ /* 0x000fe200078f18ff */
[----:B------:R-:W-:Y:S01]  /*9690*/  IMAD.MOV.U32 R20, RZ, RZ, R10 ;  /* 0x000000ffff147224 */ /* 0x000fe200078e000a */
[----:B------:R-:W-:Y:S01]  /*96a0*/  SHF.R.U32.HI R12, RZ, 0x10, R13 ;  /* 0x00000010ff0c7819 */ /* 0x000fe2000001160d */
[----:B------:R-:W-:Y:S01]  /*96b0*/  IMAD R5, R215, -0x80, R23 ;  /* 0xffffff80d7057824 */ /* 0x000fe200078e0217 */
[----:B------:R-:W-:Y:S01]  /*96c0*/  LOP3.LUT R2, R2, 0xfffffff8, RZ, 0xc0, !PT ;  /* 0xfffffff802027812 */ /* 0x000fe200078ec0ff */
[----:B------:R-:W-:Y:S01]  /*96d0*/  IMAD.MOV.U32 R16, RZ, RZ, R9 ;  /* 0x000000ffff107224 */ /* 0x000fe200078e0009 */
[----:B------:R-:W-:Y:S01]  /*96e0*/  PRMT R26, R12, 0x5410, R0 ;  /* 0x000054100c1a7816 */ /* 0x000fe20000000000 */
[----:B------:R-:W-:Y:S01]  /*96f0*/  IMAD.MOV.U32 R13, RZ, RZ, R8 ;  /* 0x000000ffff0d7224 */ /* 0x000fe200078e0008 */
[----:B------:R-:W-:Y:S01]  /*9700*/  SHF.R.U64 R21, R10, 0x10, R11 ;  /* 0x000000100a157819 */ /* 0x000fe2000000120b */
[----:B------:R-:W-:Y:S01]  /*9710*/  IMAD.IADD R2, R31, 0x1, -R2 ;  /* 0x000000011f027824 */ /* 0x000fe200078e0a02 */
[----:B------:R-:W-:Y:S01]  /*9720*/  SHF.R.U64 R14, R8, 0x10, R9 ;  /* 0x00000010080e7819 */ /* 0x000fe20000001209 */
[----:B------:R-:W-:Y:S01]  /*9730*/  IMAD.MOV.U32 R19, RZ, RZ, R11 ;  /* 0x000000ffff137224 */ /* 0x000fe200078e000b */
[----:B------:R-:W-:Y:S01]  /*9740*/  PRMT R20, R20, 0x5410, R21 ;  /* 0x0000541014147816 */ /* 0x000fe20000000015 */
[C---:B------:R-:W-:Y:S01]  /*9750*/  IMAD.SHL.U32 R0, R2.reuse, 0x40, RZ ;  /* 0x0000004002007824 */ /* 0x040fe200078e00ff */
[----:B------:R-:W-:Y:S01]  /*9760*/  LOP3.LUT P1, RZ, R2, 0x4, RZ, 0xc0, !PT ;  /* 0x0000000402ff7812 */ /* 0x000fe2000782c0ff */
[----:B------:R-:W-:Y:S01]  /*9770*/  IMAD.MOV.U32 R10, RZ, RZ, R7 ;  /* 0x000000ffff0a7224 */ /* 0x000fe200078e0007 */
[----:B------:R-:W-:Y:S01]  /*9780*/  IMNMX R21, R5, 0x80, PT ;  /* 0x0000008005157817 */ /* 0x000fe20003800200 */
[----:B------:R-:W-:-:S04]  /*9790*/  DEPBAR.LE SB0, 0x1 ;  /* 0x000080400000791a */ /* 0x000fc80000000000 */
[----:B------:R-:W-:Y:S01]  /*97a0*/  LOP3.LUT R0, R0, 0x1c0, RZ, 0xc0, !PT ;  /* 0x000001c000007812 */ /* 0x000fe200078ec0ff */
[----:B------:R-:W-:Y:S01]  /*97b0*/  BSSY B1, `(.L_x_105) ;  /* 0x000006a000017945 */ /* 0x000fe20003800000 */
[----:B------:R-:W-:Y:S01]  /*97c0*/  BAR.SYNC.DEFER_BLOCKING 0x0 ;  /* 0x0000000000007b1d */ /* 0x000fe20000010000 */
[----:B------:R-:W-:Y:S02]  /*97d0*/  ISETP.GE.AND P0, PT, R31, R21, PT ;  /* 0x000000151f00720c */ /* 0x000fe40003f06270 */
[----:B------:R-:W-:Y:S02]  /*97e0*/  LOP3.LUT R2, R0, 0x18, R25, 0xf8, !PT ;  /* 0x0000001800027812 */ /* 0x000fe400078ef819 */
[----:B------:R-:W-:Y:S02]  /*97f0*/  SHF.R.U32.HI R0, RZ, 0x3, R0 ;  /* 0x00000003ff007819 */ /* 0x000fe40000011600 */
[----:B------:R-:W-:Y:S02]  /*9800*/  SHF.R.U32.HI R17, RZ, 0x10, R9 ;  /* 0x00000010ff117819 */ /* 0x000fe40000011609 */
[----:B------:R-:W-:-:S02]  /*9810*/  LOP3.LUT R0, R2, R0, RZ, 0x3c, !PT ;  /* 0x0000000002007212 */ /* 0x000fc400078e3cff */
[----:B------:R-:W-:Y:S01]  /*9820*/  SHF.R.U32.HI R9, RZ, 0x10, R11 ;  /* 0x00000010ff097819 */ /* 0x000fe2000001160b */
[----:B------:R-:W-:Y:S01]  /*9830*/  IMAD.MOV.U32 R11, RZ, RZ, R6 ;  /* 0x000000ffff0b7224 */ /* 0x000fe200078e0006 */
[--C-:B------:R-:W-:Y:S01]  /*9840*/  SHF.R.U64 R8, R6, 0x10, R7.reuse ;  /* 0x0000001006087819 */ /* 0x100fe20000001207 */
[----:B------:R-:W-:Y:S01]  /*9850*/  IMAD R0, R51, 0x200, R0 ;  /* 0x0000020033007824 */ /* 0x000fe200078e0200 */
[----:B------:R-:W-:Y:S02]  /*9860*/  SHF.R.U32.HI R6, RZ, 0x10, R7 ;  /* 0x00000010ff067819 */ /* 0x000fe40000011607 */
[----:B------:R-:W-:Y:S02]  /*9870*/  PRMT R24, R18, 0x5410, R15 ;  /* 0x0000541012187816 */ /* 0x000fe4000000000f */
[C---:B------:R-:W-:Y:S02]  /*9880*/  IADD3 R2, R0.reuse, 0x20, RZ ;  /* 0x0000002000027810 */ /* 0x040fe40007ffe0ff */
[----:B------:R-:W-:-:S02]  /*9890*/  @P1 IADD3 R2, R0, -0x20, RZ ;  /* 0xffffffe000021810 */ /* 0x000fc40007ffe0ff */
[----:B------:R-:W-:Y:S02]  /*98a0*/  PRMT R23, R9, 0x5410, R19 ;  /* 0x0000541009177816 */ /* 0x000fe40000000013 */
[----:B------:R-:W-:Y:S02]  /*98b0*/  PRMT R28, R14, 0x5410, R13 ;  /* 0x000054100e1c7816 */ /* 0x000fe4000000000d */
[----:B------:R-:W-:Y:S02]  /*98c0*/  PRMT R29, R17, 0x5410, R16 ;  /* 0x00005410111d7816 */ /* 0x000fe40000000010 */
[----:B------:R-:W-:Y:S02]  /*98d0*/  PRMT R25, R11, 0x5410, R8 ;  /* 0x000054100b197816 */ /* 0x000fe40000000008 */
[----:B------:R-:W-:Y:S02]  /*98e0*/  PRMT R27, R6, 0x5410, R10 ;  /* 0x00005410061b7816 */ /* 0x000fe4000000000a */
[----:B------:R-:W-:-:S02]  /*98f0*/  LEA R18, R0, 0x7100, 0x1 ;  /* 0x0000710000127811 */ /* 0x000fc400078e08ff */
[----:B------:R-:W-:Y:S01]  /*9900*/  LEA R19, R2, 0x7100, 0x1 ;  /* 0x0000710002137811 */ /* 0x000fe200078e08ff */
[----:B------:R-:W-:Y:S05]  /*9910*/  @P0 BRA `(.L_x_106) ;  /* 0x0000053000000947 */ /* 0x000fea0003800000 */
[----:B------:R-:W-:Y:S01]  /*9920*/  ISETP.GE.AND P0, PT, R22, c[0x0][0x27c], PT ;  /* 0x00009f0016007a0c */ /* 0x000fe20003f06270 */
[----:B------:R-:W-:-:S12]  /*9930*/  BSSY B0, `(.L_x_107) ;  /* 0x0000028000007945 */ /* 0x000fd80003800000 */
[----:B------:R-:W-:Y:S05]  /*9940*/  @P0 BRA `(.L_x_108) ;  /* 0x0000026000000947 */ /* 0x000fea0003800000 */
[----:B------:R-:W1:Y:S01]  /*9950*/  LDS.128 R8, [R18] ;  /* 0x0000000012087984 */ /* 0x000e620000000c00 */
[--C-:B------:R-:W-:Y:S02]  /*9960*/  HADD2.F32 R7, -RZ, R20.reuse.H0_H0 ;  /* 0x20000014ff077230 */ /* 0x100fe40000004100 */
[----:B------:R-:W-:Y:S02]  /*9970*/  HADD2.F32 R0, -RZ, R20.H1_H1 ;  /* 0x30000014ff007230 */ /* 0x000fe40000004100 */
[--C-:B------:R-:W-:Y:S02]  /*9980*/  HADD2.F32 R5, -RZ, R24.reuse.H1_H1 ;  /* 0x30000018ff057230 */ /* 0x100fe40000004100 */
[----:B------:R-:W-:Y:S02]  /*9990*/  HADD2.F32 R2, -RZ, R24.H0_H0 ;  /* 0x20000018ff027230 */ /* 0x000fe40000004100 */
[--C-:B-1----:R-:W-:Y:S02]  /*99a0*/  HADD2.F32 R12, -RZ, R8.reuse.H0_H0 ;  /* 0x20000008ff0c7230 */ /* 0x102fe40000004100 */
[----:B------:R-:W-:-:S02]  /*99b0*/  HADD2.F32 R8, -RZ, R8.H1_H1 ;  /* 0x30000008ff087230 */ /* 0x000fc40000004100 */
[--C-:B------:R-:W-:Y:S02]  /*99c0*/  HADD2.F32 R6, -RZ, R9.reuse.H0_H0 ;  /* 0x20000009ff067230 */ /* 0x100fe40000004100 */
[----:B------:R-:W-:Y:S02]  /*99d0*/  HADD2.F32 R9, -RZ, R9.H1_H1 ;  /* 0x30000009ff097230 */ /* 0x000fe40000004100 */
[--C-:B------:R-:W-:Y:S02]  /*99e0*/  HADD2.F32 R14, -RZ, R10.reuse.H0_H0 ;  /* 0x2000000aff0e7230 */ /* 0x100fe40000004100 */
[----:B------:R-:W-:Y:S01]  /*99f0*/  HADD2.F32 R13, -RZ, R10.H1_H1 ;  /* 0x3000000aff0d7230 */ /* 0x000fe20000004100 */
[-C--:B------:R-:W-:Y:S01]  /*9a00*/  FMUL.FTZ R10, R12, R7.reuse ;  /* 0x000000070c0a7220 */ /* 0x080fe20000410000 */
[--C-:B------:R-:W-:Y:S02]  /*9a10*/  HADD2.F32 R16, -RZ, R11.reuse.H0_H0 ;  /* 0x2000000bff107230 */ /* 0x100fe40000004100 */
[----:B------:R-:W-:Y:S01]  /*9a20*/  HADD2.F32 R15, -RZ, R11.H1_H1 ;  /* 0x3000000bff0f7230 */ /* 0x000fe20000004100 */
[----:B------:R-:W-:-:S02]  /*9a30*/  FMUL.FTZ R11, R8, R7 ;  /* 0x00000007080b7220 */ /* 0x000fc40000410000 */
[CC--:B------:R-:W-:Y:S02]  /*9a40*/  FMUL.FTZ R7, R9.reuse, R0.reuse ;  /* 0x0000000009077220 */ /* 0x0c0fe40000410000 */
[----:B------:R-:W-:Y:S02]  /*9a50*/  FMUL.FTZ R0, R6, R0 ;  /* 0x0000000006007220 */ /* 0x000fe40000410000 */
[-C--:B------:R-:W-:Y:S02]  /*9a60*/  FFMA.FTZ R17, R12, R5.reuse, -R11 ;  /* 0x000000050c117223 */ /* 0x080fe4000001080b */
[-C--:B------:R-:W-:Y:S01]  /*9a70*/  FFMA.FTZ R11, R6, R2.reuse, -R7 ;  /* 0x00000002060b7223 */ /* 0x080fe20000010807 */
[--C-:B------:R-:W-:Y:S01]  /*9a80*/  HADD2.F32 R6, -RZ, R23.reuse.H1_H1 ;  /* 0x30000017ff067230 */ /* 0x100fe20000004100 */
[----:B------:R-:W-:Y:S01]  /*9a90*/  FFMA.FTZ R9, R9, R2, R0 ;  /* 0x0000000209097223 */ /* 0x000fe20000010000 */
[----:B------:R-:W-:Y:S01]  /*9aa0*/  HADD2.F32 R0, -RZ, R23.H0_H0 ;  /* 0x20000017ff007230 */ /* 0x000fe20000004100 */
[----:B------:R-:W-:Y:S01]  /*9ab0*/  FFMA.FTZ R12, R8, R5, R10 ;  /* 0x00000005080c7223 */ /* 0x000fe2000001000a */
[--C-:B------:R-:W-:Y:S01]  /*9ac0*/  HADD2.F32 R5, -RZ, R26.reuse.H1_H1 ;  /* 0x3000001aff057230 */ /* 0x100fe20000004100 */
[-C--:B------:R-:W-:Y:S01]  /*9ad0*/  FMUL.FTZ R8, R13, R6.reuse ;  /* 0x000000060d087220 */ /* 0x080fe20000410000 */
[----:B------:R-:W-:Y:S01]  /*9ae0*/  HADD2.F32 R2, -RZ, R26.H0_H0 ;  /* 0x2000001aff027230 */ /* 0x000fe20000004100 */
[----:B------:R-:W-:Y:S01]  /*9af0*/  FMUL.FTZ R7, R14, R6 ;  /* 0x000000060e077220 */ /* 0x000fe20000410000 */
[----:B------:R-:W-:Y:S01]  /*9b00*/  F2FP.PACK_AB R9, R9, R11 ;  /* 0x0000000b0909723e */ /* 0x000fe200000000ff */
[----:B------:R-:W-:-:S02]  /*9b10*/  FMUL.FTZ R6, R15, R0 ;  /* 0x000000000f067220 */ /* 0x000fc40000410000 */
[----:B------:R-:W-:Y:S02]  /*9b20*/  FMUL.FTZ R0, R16, R0 ;  /* 0x0000000010007220 */ /* 0x000fe40000410000 */
[----:B------:R-:W-:Y:S01]  /*9b30*/  FFMA.FTZ R10, R14, R5, -R8 ;  /* 0x000000050e0a7223 */ /* 0x000fe20000010808 */
[----:B------:R-:W-:Y:S01]  /*9b40*/  F2FP.PACK_AB R8, R12, R17 ;  /* 0x000000110c08723e */ /* 0x000fe200000000ff */
[----:B------:R-:W-:Y:S02]  /*9b50*/  FFMA.FTZ R7, R13, R5, R7 ;  /* 0x000000050d077223 */ /* 0x000fe40000010007 */
[-C--:B------:R-:W-:Y:S02]  /*9b60*/  FFMA.FTZ R6, R16, R2.reuse, -R6 ;  /* 0x0000000210067223 */ /* 0x080fe40000010806 */
[----:B------:R-:W-:Y:S01]  /*9b70*/  FFMA.FTZ R0, R15, R2, R0 ;  /* 0x000000020f007223 */ /* 0x000fe20000010000 */
[----:B------:R-:W-:-:S04]  /*9b80*/  F2FP.PACK_AB R10, R7, R10 ;  /* 0x0000000a070a723e */ /* 0x000fc800000000ff */
[----:B------:R-:W-:-:S05]  /*9b90*/  F2FP.PACK_AB R11, R0, R6 ;  /* 0x00000006000b723e */ /* 0x000fca00000000ff */
[----:B------:R1:W-:Y:S02]  /*9ba0*/  STS.128 [R18], R8 ;  /* 0x0000000812007388 */ /* 0x0003e40000000c00 */
.L_x_108:
[----:B------:R-:W-:Y:S05]  /*9bb0*/  BSYNC B0 ;  /* 0x0000000000007941 */ /* 0x000fea0003800000 */
.L_x_107:
[----:B------:R-:W-:-:S04]  /*9bc0*/  IADD3 R0, R22, 0x10, RZ ;  /* 0x0000001016007810 */ /* 0x000fc80007ffe0ff */
[----:B------:R-:W-:-:S13]  /*9bd0*/  ISETP.GE.AND P0, PT, R0, c[0x0][0x27c], PT ;  /* 0x00009f0000007a0c */ /* 0x000fda0003f06270 */
[----:B------:R-:W-:Y:S05]  /*9be0*/  @P0 BRA `(.L_x_106) ;  /* 0x0000026000000947 */ /* 0x000fea0003800000 */
[----:B-1----:R-:W1:Y:S01]  /*9bf0*/  LDS.128 R8, [R19] ;  /* 0x0000000013087984 */ /* 0x002e620000000c00 */
        /* <DEDUP_REMOVED lines=37> */
.L_x_106:
[----:B------:R-:W-:Y:S05]  /*9e50*/  BSYNC B1 ;  /* 0x0000000000017941 */ /* 0x000fea0003800000 */
.L_x_105:
[----:B------:R-:W-:Y:S01]  /*9e60*/  IADD3 R0, R31, 0x20, RZ ;  /* 0x000000201f007810 */ /* 0x000fe20007ffe0ff */
[----:B------:R-:W-:Y:S03]  /*9e70*/  BSSY B1, `(.L_x_109) ;  /* 0x0000056000017945 */ /* 0x000fe60003800000 */
[----:B------:R-:W-:-:S13]  /*9e80*/  ISETP.GE.AND P0, PT, R0, R21, PT ;  /* 0x000000150000720c */ /* 0x000fda0003f06270 */
[----:B------:R-:W-:Y:S05]  /*9e90*/  @P0 BRA `(.L_x_110) ;  /* 0x0000053000000947 */ /* 0x000fea0003800000 */
[----:B------:R-:W-:Y:S01]  /*9ea0*/  ISETP.GE.AND P0, PT, R22, c[0x0][0x27c], PT ;  /* 0x00009f0016007a0c */ /* 0x000fe20003f06270 */
[----:B------:R-:W-:-:S12]  /*9eb0*/  BSSY B0, `(.L_x_111) ;  /* 0x0000028000007945 */ /* 0x000fd80003800000 */
[----:B------:R-:W-:Y:S05]  /*9ec0*/  @P0 BRA `(.L_x_112) ;  /* 0x0000026000000947 */ /* 0x000fea0003800000 */
[----:B-1----:R-:W1:Y:S01]  /*9ed0*/  LDS.128 R8, [R18+0x1000] ;  /* 0x0010000012087984 */ /* 0x002e620000000c00 */
        /* <DEDUP_REMOVED lines=10> */
[C---:B------:R-:W-:Y:S01]  /*9f80*/  FMUL.FTZ R10, R7.reuse, R12 ;  /* 0x0000000c070a7220 */ /* 0x040fe20000410000 */
[--C-:B------:R-:W-:Y:S02]  /*9f90*/  HADD2.F32 R16, -RZ, R11.reuse.H0_H0 ;  /* 0x2000000bff107230 */ /* 0x100fe40000004100 */
[----:B------:R-:W-:Y:S01]  /*9fa0*/  HADD2.F32 R15, -RZ, R11.H1_H1 ;  /* 0x3000000bff0f7230 */ /* 0x000fe20000004100 */
[----:B------:R-:W-:-:S02]  /*9fb0*/  FMUL.FTZ R11, R7, R8 ;  /* 0x00000008070b7220 */ /* 0x000fc40000410000 */
[CC--:B------:R-:W-:Y:S02]  /*9fc0*/  FMUL.FTZ R7, R0.reuse, R9.reuse ;  /* 0x0000000900077220 */ /* 0x0c0fe40000410000 */
[----:B------:R-:W-:Y:S02]  /*9fd0*/  FMUL.FTZ R0, R0, R6 ;  /* 0x0000000600007220 */ /* 0x000fe40000410000 */
[C---:B------:R-:W-:Y:S02]  /*9fe0*/  FFMA.FTZ R17, R5.reuse, R12, -R11 ;  /* 0x0000000c05117223 */ /* 0x040fe4000001080b */
[C---:B------:R-:W-:Y:S01]  /*9ff0*/  FFMA.FTZ R11, R2.reuse, R6, -R7 ;  /* 0x00000006020b7223 */ /* 0x040fe20000010807 */
[--C-:B------:R-:W-:Y:S01]  /*a000*/  HADD2.F32 R6, -RZ, R23.reuse.H1_H1 ;  /* 0x30000017ff067230 */ /* 0x100fe20000004100 */
[----:B------:R-:W-:Y:S01]  /*a010*/  FFMA.FTZ R9, R2, R9, R0 ;  /* 0x0000000902097223 */ /* 0x000fe20000010000 */
[----:B------:R-:W-:Y:S01]  /*a020*/  HADD2.F32 R0, -RZ, R23.H0_H0 ;  /* 0x20000017ff007230 */ /* 0x000fe20000004100 */
[----:B------:R-:W-:Y:S01]  /*a030*/  FFMA.FTZ R12, R5, R8, R10 ;  /* 0x00000008050c7223 */ /* 0x000fe2000001000a */
[--C-:B------:R-:W-:Y:S01]  /*a040*/  HADD2.F32 R5, -RZ, R26.reuse.H1_H1 ;  /* 0x3000001aff057230 */ /* 0x100fe20000004100 */
[C---:B------:R-:W-:Y:S01]  /*a050*/  FMUL.FTZ R8, R6.reuse, R13 ;  /* 0x0000000d06087220 */ /* 0x040fe20000410000 */
[----:B------:R-:W-:Y:S01]  /*a060*/  HADD2.F32 R2, -RZ, R26.H0_H0 ;  /* 0x2000001aff027230 */ /* 0x000fe20000004100 */
[----:B------:R-:W-:Y:S01]  /*a070*/  FMUL.FTZ R7, R6, R14 ;  /* 0x0000000e06077220 */ /* 0x000fe20000410000 */
[----:B------:R-:W-:Y:S01]  /*a080*/  F2FP.PACK_AB R9, R9, R11 ;  /* 0x0000000b0909723e */ /* 0x000fe200000000ff */
[----:B------:R-:W-:-:S02]  /*a090*/  FMUL.FTZ R6, R0, R15 ;  /* 0x0000000f00067220 */ /* 0x000fc40000410000 */
[----:B------:R-:W-:Y:S02]  /*a0a0*/  FMUL.FTZ R0, R0, R16 ;  /* 0x0000001000007220 */ /* 0x000fe40000410000 */
[C---:B------:R-:W-:Y:S01]  /*a0b0*/  FFMA.FTZ R10, R5.reuse, R14, -R8 ;  /* 0x0000000e050a7223 */ /* 0x040fe20000010808 */
[----:B------:R-:W-:Y:S01]  /*a0c0*/  F2FP.PACK_AB R8, R12, R17 ;  /* 0x000000110c08723e */ /* 0x000fe200000000ff */
[----:B------:R-:W-:Y:S02]  /*a0d0*/  FFMA.FTZ R7, R5, R13, R7 ;  /* 0x0000000d05077223 */ /* 0x000fe40000010007 */
[C---:B------:R-:W-:Y:S02]  /*a0e0*/  FFMA.FTZ R6, R2.reuse, R16, -R6 ;  /* 0x0000001002067223 */ /* 0x040fe40000010806 */
[----:B------:R-:W-:Y:S01]  /*a0f0*/  FFMA.FTZ R0, R2, R15, R0 ;  /* 0x0000000f02007223 */ /* 0x000fe20000010000 */
[----:B------:R-:W-:-:S04]  /*a100*/  F2FP.PACK_AB R10, R7, R10 ;  /* 0x0000000a070a723e */ /* 0x000fc800000000ff */
[----:B------:R-:W-:-:S05]  /*a110*/  F2FP.PACK_AB R11, R0, R6 ;  /* 0x00000006000b723e */ /* 0x000fca00000000ff */
[----:B------:R1:W-:Y:S02]  /*a120*/  STS.128 [R18+0x1000], R8 ;  /* 0x0010000812007388 */ /* 0x0003e40000000c00 */
.L_x_112:
[----:B------:R-:W-:Y:S05]  /*a130*/  BSYNC B0 ;  /* 0x0000000000007941 */ /* 0x000fea0003800000 */
.L_x_111:
[----:B------:R-:W-:-:S04]  /*a140*/  IADD3 R0, R22, 0x10, RZ ;  /* 0x0000001016007810 */ /* 0x000fc80007ffe0ff */
[----:B------:R-:W-:-:S13]  /*a150*/  ISETP.GE.AND P0, PT, R0, c[0x0][0x27c], PT ;  /* 0x00009f0000007a0c */ /* 0x000fda0003f06270 */
        /* <DEDUP_REMOVED lines=39> */
.L_x_110:
[----:B------:R-:W-:Y:S05]  /*a3d0*/  BSYNC B1 ;  /* 0x0000000000017941 */ /* 0x000fea0003800000 */
.L_x_109:
        /* <DEDUP_REMOVED lines=45> */
.L_x_116:
[----:B------:R-:W-:Y:S05]  /*a6b0*/  BSYNC B0 ;  /* 0x0000000000007941 */ /* 0x000fea0003800000 */
.L_x_115:
        /* <DEDUP_REMOVED lines=41> */
.L_x_114:
[----:B------:R-:W-:Y:S05]  /*a950*/  BSYNC B1 ;  /* 0x0000000000017941 */ /* 0x000fea0003800000 */
.L_x_113:
[----:B------:R-:W-:-:S04]  /*a960*/  IADD3 R0, R31, 0x60, RZ ;  /* 0x000000601f007810 */ /* 0x000fc80007ffe0ff */
        /* <DEDUP_REMOVED lines=43> */
.L_x_119:
[----:B------:R-:W-:Y:S05]  /*ac20*/  BSYNC B0 ;  /* 0x0000000000007941 */ /* 0x000fea0003800000 */
.L_x_118:
        /* <DEDUP_REMOVED lines=40> */
[----:B------:R1:W-:Y:S01]  /*aeb0*/  STS.128 [R19+0x3000], R8 ;  /* 0x0030000813007388 */ /* 0x0003e20000000c00 */
[----:B------:R-:W-:Y:S05]  /*aec0*/  BRA `(.L_x_117) ;  /* 0x00001a2000007947 */ /* 0x000fea0003800000 */
.L_x_102:
[----:B------:R-:W-:Y:S01]  /*aed0*/  ISETP.GE.AND P0, PT, R2, R23, PT ;  /* 0x000000170200720c */ /* 0x000fe20003f06270 */
[----:B------:R-:W-:Y:S01]  /*aee0*/  BSSY B0, `(.L_x_120) ;  /* 0x000000d000007945 */ /* 0x000fe20003800000 */
[----:B------:R-:W-:Y:S01]  /*aef0*/  CS2R R10, SRZ ;  /* 0x00000000000a7805 */ /* 0x000fe2000001ff00 */
[----:B------:R-:W-:Y:S01]  /*af00*/  CS2R R8, SRZ ;  /* 0x0000000000087805 */ /* 0x000fe2000001ff00 */
[----:B------:R-:W-:Y:S01]  /*af10*/  CS2R R14, SRZ ;  /* 0x00000000000e7805 */ /* 0x000fe2000001ff00 */
[----:B------:R-:W-:-:S08]  /*af20*/  CS2R R12, SRZ ;  /* 0x00000000000c7805 */ /* 0x000fd0000001ff00 */
[----:B------:R-:W-:Y:S05]  /*af30*/  @P0 BRA `(.L_x_121) ;  /* 0x0000007000000947 */ /* 0x000fea0003800000 */
[----:B------:R-:W-:Y:S01]  /*af40*/  ISETP.GE.AND P0, PT, R25, c[0x0][0x27c], PT ;  /* 0x00009f0019007a0c */ /* 0x000fe20003f06270 */
[----:B------:R-:W-:-:S12]  /*af50*/  CS2R R10, SRZ ;  /* 0x00000000000a7805 */ /* 0x000fd8000001ff00 */
[----:B------:R-:W-:Y:S05]  /*af60*/  @P0 BRA `(.L_x_121) ;  /* 0x0000004000000947 */ /* 0x000fea0003800000 */
[----:B------:R-:W-:-:S04]  /*af70*/  IMAD.WIDE R12, R25, 0x2, R18 ;  /* 0x00000002190c7825 */ /* 0x000fc800078e0212 */
[----:B------:R-:W-:Y:S02]  /*af80*/  IMAD.WIDE R8, R25, 0x2, R16 ;  /* 0x0000000219087825 */ /* 0x000fe400078e0210 */
[----:B------:R-:W5:Y:S04]  /*af90*/  LD.E.128 R12, [R12.64] ;  /* 0x0000000a0c0c7980 */ /* 0x000f68000c101d00 */
[----:B------:R-:W5:Y:S02]  /*afa0*/  LD.E.128 R8, [R8.64] ;  /* 0x0000000a08087980 */ /* 0x000f64000c101d00 */
.L_x_121:
[----:B------:R-:W-:Y:S05]  /*afb0*/  BSYNC B0 ;  /* 0x0000000000007941 */ /* 0x000fea0003800000 */
.L_x_120:
[----:B------:R-:W-:Y:S01]  /*afc0*/  IMAD R2, R215, -0x80, R23 ;  /* 0xffffff80d7027824 */ /* 0x000fe200078e0217 */
[----:B------:R-:W-:Y:S01]  /*afd0*/  ISETP.GE.AND P0, PT, R25, c[0x0][0x27c], PT ;  /* 0x00009f0019007a0c */ /* 0x000fe20003f06270 */
[--C-:B-----5:R-:W-:Y:S01]  /*afe0*/  IMAD.MOV.U32 R21, RZ, RZ, R13.reuse ;  /* 0x000000ffff157224 */ /* 0x120fe200078e000d */
[----:B------:R-:W-:Y:S01]  /*aff0*/  SHF.R.U64 R20, R12, 0x10, R13 ;  /* 0x000000100c147819 */ /* 0x000fe2000000120d */
[----:B------:R-:W-:Y:S01]  /*b000*/  IMAD.MOV.U32 R22, RZ, RZ, R12 ;  /* 0x000000ffff167224 */ /* 0x000fe200078e000c */
[----:B------:R-:W-:Y:S01]  /*b010*/  IMNMX R34, R2, 0x80, PT ;  /* 0x0000008002227817 */ /* 0x000fe20003800200 */
[----:B------:R-:W-:Y:S01]  /*b020*/  IMAD.MOV.U32 R18, RZ, RZ, R15 ;  /* 0x000000ffff127224 */ /* 0x000fe200078e000f */
[----:B------:R-:W-:Y:S01]  /*b030*/  SHF.R.U32.HI R17, RZ, 0x10, R13 ;  /* 0x00000010ff117819 */ /* 0x000fe2000001160d */
[----:B------:R-:W-:Y:S01]  /*b040*/  IMAD.MOV.U32 R19, RZ, RZ, R14 ;  /* 0x000000ffff137224 */ /* 0x000fe200078e000e */
[----:B------:R-:W-:Y:S01]  /*b050*/  ISETP.GE.OR P1, PT, R31, R34, P0 ;  /* 0x000000221f00720c */ /* 0x000fe20000726670 */
[----:B------:R-:W-:Y:S01]  /*b060*/  IMAD.MOV.U32 R7, RZ, RZ, R11 ;  /* 0x000000ffff077224 */ /* 0x000fe200078e000b */
[----:B------:R-:W-:Y:S01]  /*b070*/  SHF.R.U64 R16, R14, 0x10, R15 ;  /* 0x000000100e107819 */ /* 0x000fe2000000120f */
[----:B------:R-:W-:Y:S01]  /*b080*/  IMAD.MOV.U32 R14, RZ, RZ, R9 ;  /* 0x000000ffff0e7224 */ /* 0x000fe200078e0009 */
[----:B------:R-:W-:Y:S01]  /*b090*/  SHF.R.U32.HI R13, RZ, 0x10, R15 ;  /* 0x00000010ff0d7819 */ /* 0x000fe2000001160f */
[----:B------:R-:W-:Y:S01]  /*b0a0*/  IMAD.MOV.U32 R15, RZ, RZ, R8 ;  /* 0x000000ffff0f7224 */ /* 0x000fe200078e0008 */
[--C-:B------:R-:W-:Y:S01]  /*b0b0*/  SHF.R.U64 R12, R8, 0x10, R9.reuse ;  /* 0x00000010080c7819 */ /* 0x100fe20000001209 */
[----:B------:R-:W-:Y:S01]  /*b0c0*/  IMAD.MOV.U32 R8, RZ, RZ, R10 ;  /* 0x000000ffff087224 */ /* 0x000fe200078e000a */
[----:B------:R-:W-:Y:S01]  /*b0d0*/  SHF.R.U32.HI R6, RZ, 0x10, R9 ;  /* 0x00000010ff067819 */ /* 0x000fe20000011609 */
[----:B------:R-:W-:-:S04]  /*b0e0*/  DEPBAR.LE SB0, 0x1 ;  /* 0x000080400000791a */ /* 0x000fc80000000000 */
[--C-:B------:R-:W-:Y:S01]  /*b0f0*/  SHF.R.U64 R5, R10, 0x10, R11.reuse ;  /* 0x000000100a057819 */ /* 0x100fe2000000120b */
[----:B------:R-:W-:Y:S01]  /*b100*/  BSSY B0, `(.L_x_122) ;  /* 0x0000063000007945 */ /* 0x000fe20003800000 */
[----:B------:R-:W-:Y:S02]  /*b110*/  SHF.R.U32.HI R0, RZ, 0x10, R11 ;  /* 0x00000010ff007819 */ /* 0x000fe4000001160b */
[----:B------:R-:W-:Y:S02]  /*b120*/  PRMT R36, R22, 0x5410, R14 ;  /* 0x0000541016247816 */ /* 0x000fe4000000000e */
[----:B------:R-:W-:Y:S02]  /*b130*/  PRMT R39, R21, 0x5410, R17 ;  /* 0x0000541015277816 */ /* 0x000fe40000000011 */
[----:B------:R-:W-:Y:S02]  /*b140*/  PRMT R37, R6, 0x5410, R20 ;  /* 0x0000541006257816 */ /* 0x000fe40000000014 */
[----:B------:R-:W-:-:S02]  /*b150*/  PRMT R42, R16, 0x5410, R19 ;  /* 0x00005410102a7816 */ /* 0x000fc40000000013 */
[----:B------:R-:W-:Y:S02]  /*b160*/  PRMT R43, R13, 0x5410, R18 ;  /* 0x000054100d2b7816 */ /* 0x000fe40000000012 */
[----:B------:R-:W-:Y:S02]  /*b170*/  PRMT R35, R12, 0x5410, R15 ;  /* 0x000054100c237816 */ /* 0x000fe4000000000f */
[----:B------:R-:W-:Y:S02]  /*b180*/  PRMT R38, R8, 0x5410, R5 ;  /* 0x0000541008267816 */ /* 0x000fe40000000005 */
[----:B------:R-:W-:Y:S01]  /*b190*/  PRMT R41, R0, 0x5410, R7 ;  /* 0x0000541000297816 */ /* 0x000fe20000000007 */
[----:B------:R-:W-:Y:S06]  /*b1a0*/  BAR.SYNC.DEFER_BLOCKING 0x0 ;  /* 0x0000000000007b1d */ /* 0x000fec0000010000 */
[----:B------:R-:W-:Y:S05]  /*b1b0*/  @P1 BRA `(.L_x_123) ;  /* 0x0000057000001947 */ /* 0x000fea0003800000 */
[----:B------:R-:W-:Y:S02]  /*b1c0*/  SHF.L.U32 R0, R31, 0x6, RZ ;  /* 0x000000061f007819 */ /* 0x000fe400000006ff */
[----:B------:R-:W-:-:S02]  /*b1d0*/  IADD3 R5, R25, c[0x0][0x27c], RZ ;  /* 0x00009f0019057a10 */ /* 0x000fc40007ffe0ff */
[----:B------:R-:W-:Y:S02]  /*b1e0*/  LOP3.LUT R0, R0, 0x1c0, RZ, 0xc0, !PT ;  /* 0x000001c000007812 */ /* 0x000fe400078ec0ff */
[----:B------:R-:W-:Y:S02]  /*b1f0*/  SHF.L.U32 R7, R51, 0x9, RZ ;  /* 0x0000000933077819 */ /* 0x000fe400000006ff */
[C---:B------:R-:W-:Y:S02]  /*b200*/  LOP3.LUT R2, R0.reuse, 0x38, R25, 0xf8, !PT ;  /* 0x0000003800027812 */ /* 0x040fe400078ef819 */
[----:B------:R-:W-:Y:S02]  /*b210*/  SHF.R.U32.HI R6, RZ, 0x3, R0 ;  /* 0x00000003ff067819 */ /* 0x000fe40000011600 */
[----:B------:R-:W-:Y:S02]  /*b220*/  LOP3.LUT R0, R0, 0x38, R5, 0xf8, !PT ;  /* 0x0000003800007812 */ /* 0x000fe400078ef805 */
[----:B------:R-:W-:-:S02]  /*b230*/  LOP3.LUT R2, R7, R2, R6, 0xf6, !PT ;  /* 0x0000000207027212 */ /* 0x000fc400078ef606 */
[----:B------:R-:W-:Y:S01]  /*b240*/  LOP3.LUT R0, R7, R0, R6, 0xf6, !PT ;  /* 0x0000000007007212 */ /* 0x000fe200078ef606 */
[--C-:B------:R-:W-:Y:S01]  /*b250*/  HADD2.F32 R7, -RZ, R35.reuse.H0_H0 ;  /* 0x20000023ff077230 */ /* 0x100fe20000004100 */
[----:B------:R-:W-:Y:S01]  /*b260*/  SHF.L.U32 R28, R2, 0x1, RZ ;  /* 0x00000001021c7819 */ /* 0x000fe200000006ff */
[----:B------:R-:W-:Y:S01]  /*b270*/  HADD2.F32 R2, -RZ, R35.H1_H1 ;  /* 0x30000023ff027230 */ /* 0x000fe20000004100 */
[----:B------:R-:W-:-:S03]  /*b280*/  SHF.L.U32 R26, R0, 0x1, RZ ;  /* 0x00000001001a7819 */ /* 0x000fc600000006ff */
[----:B------:R-:W1:Y:S04]  /*b290*/  LDS.128 R12, [R28+0x7100] ;  /* 0x007100001c0c7984 */ /* 0x000e680000000c00 */
[----:B------:R-:W2:Y:S01]  /*b2a0*/  LDS.128 R8, [R26+0x7100] ;  /* 0x007100001a087984 */ /* 0x000ea20000000c00 */
[--C-:B-1----:R-:W-:Y:S02]  /*b2b0*/  HADD2.F32 R17, -RZ, R13.reuse.H0_H0 ;  /* 0x2000000dff117230 */ /* 0x102fe40000004100 */
[----:B------:R-:W-:Y:S02]  /*b2c0*/  HADD2.F32 R18, -RZ, R13.H1_H1 ;  /* 0x3000000dff127230 */ /* 0x000fe40000004100 */
[----:B--2---:R-:W-:Y:S02]  /*b2d0*/  HADD2.F32 R13, -RZ, R8.H0_H0 ;  /* 0x20000008ff0d7230 */ /* 0x004fe40000004100 */
[----:B------:R-:W-:-:S02]  /*b2e0*/  HADD2.F32 R5, -RZ, R12.H0_H0 ;  /* 0x2000000cff057230 */ /* 0x000fc40000004100 */
[----:B------:R-:W-:Y:S01]  /*b2f0*/  HADD2.F32 R16, -RZ, R12.H1_H1 ;  /* 0x3000000cff107230 */ /* 0x000fe20000004100 */
[-C--:B------:R-:W-:Y:S01]  /*b300*/  FMUL.FTZ R0, R13, R2.reuse ;  /* 0x000000020d007220 */ /* 0x080fe20000410000 */
[--C-:B------:R-:W-:Y:S01]  /*b310*/  HADD2.F32 R20, -RZ, R14.reuse.H0_H0 ;  /* 0x2000000eff147230 */ /* 0x100fe20000004100 */
[C---:B------:R-:W-:Y:S01]  /*b320*/  FMUL.FTZ R6, R5.reuse, R2 ;  /* 0x0000000205067220 */ /* 0x040fe20000410000 */
[----:B------:R-:W-:Y:S02]  /*b330*/  HADD2.F32 R21, -RZ, R14.H1_H1 ;  /* 0x3000000eff157230 */ /* 0x000fe40000004100 */
[----:B------:R-:W-:Y:S02]  /*b340*/  HADD2.F32 R12, -RZ, R36.H0_H0 ;  /* 0x20000024ff0c7230 */ /* 0x000fe40000004100 */
[----:B------:R-:W-:Y:S01]  /*b350*/  HADD2.F32 R14, -RZ, R8.H1_H1 ;  /* 0x30000008ff0e7230 */ /* 0x000fe20000004100 */
[-C--:B------:R-:W-:Y:S01]  /*b360*/  FMUL.FTZ R8, R16, R7.reuse ;  /* 0x0000000710087220 */ /* 0x080fe20000410000 */
[--C-:B------:R-:W-:Y:S01]  /*b370*/  HADD2.F32 R23, -RZ, R15.reuse.H0_H0 ;  /* 0x2000000fff177230 */ /* 0x100fe20000004100 */
[-C--:B------:R-:W-:Y:S01]  /*b380*/  FFMA.FTZ R30, R5, R12.reuse, -R0 ;  /* 0x0000000c051e7223 */ /* 0x080fe20000010800 */
[----:B------:R-:W-:Y:S01]  /*b390*/  HADD2.F32 R24, -RZ, R15.H1_H1 ;  /* 0x3000000fff187230 */ /* 0x000fe20000004100 */
[----:B------:R-:W-:Y:S01]  /*b3a0*/  FMUL.FTZ R5, R14, R7 ;  /* 0x000000070e057220 */ /* 0x000fe20000410000 */
[----:B------:R-:W-:Y:S01]  /*b3b0*/  HADD2.F32 R2, -RZ, R37.H1_H1 ;  /* 0x30000025ff027230 */ /* 0x000fe20000004100 */
[----:B------:R-:W-:Y:S01]  /*b3c0*/  FFMA.FTZ R29, R13, R12, R6 ;  /* 0x0000000c0d1d7223 */ /* 0x000fe20000010006 */
[----:B------:R-:W-:-:S02]  /*b3d0*/  HADD2.F32 R15, -RZ, R9.H0_H0 ;  /* 0x20000009ff0f7230 */ /* 0x000fc40000004100 */
[----:B------:R-:W-:Y:S01]  /*b3e0*/  HADD2.F32 R0, -RZ, R36.H1_H1 ;  /* 0x30000024ff007230 */ /* 0x000fe20000004100 */
[-C--:B------:R-:W-:Y:S01]  /*b3f0*/  FFMA.FTZ R12, R16, R2.reuse, -R5 ;  /* 0x00000002100c7223 */ /* 0x080fe20000010805 */
[----:B------:R-:W-:Y:S01]  /*b400*/  HADD2.F32 R6, -RZ, R39.H0_H0 ;  /* 0x20000027ff067230 */ /* 0x000fe20000004100 */
[----:B------:R-:W-:Y:S01]  /*b410*/  FFMA.FTZ R27, R14, R2, R8 ;  /* 0x000000020e1b7223 */ /* 0x000fe20000010008 */
[----:B------:R-:W-:Y:S01]  /*b420*/  HADD2.F32 R9, -RZ, R9.H1_H1 ;  /* 0x30000009ff097230 */ /* 0x000fe20000004100 */
[-C--:B------:R-:W-:Y:S01]  /*b430*/  FMUL.FTZ R7, R15, R0.reuse ;  /* 0x000000000f077220 */ /* 0x080fe20000410000 */
[----:B------:R-:W-:Y:S01]  /*b440*/  HADD2.F32 R5, -RZ, R37.H0_H0 ;  /* 0x20000025ff057230 */ /* 0x000fe20000004100 */
[C---:B------:R-:W-:Y:S01]  /*b450*/  FMUL.FTZ R8, R17.reuse, R0 ;  /* 0x0000000011087220 */ /* 0x040fe20000410000 */
[----:B------:R-:W-:Y:S01]  /*b460*/  HADD2.F32 R0, -RZ, R39.H1_H1 ;  /* 0x30000027ff007230 */ /* 0x000fe20000004100 */
[----:B------:R-:W-:Y:S01]  /*b470*/  FFMA.FTZ R17, R17, R6, -R7 ;  /* 0x0000000611117223 */ /* 0x000fe20000010807 */
[--C-:B------:R-:W-:Y:S01]  /*b480*/  HADD2.F32 R19, -RZ, R10.reuse.H0_H0 ;  /* 0x2000000aff137230 */ /* 0x100fe20000004100 */
[CC--:B------:R-:W-:Y:S01]  /*b490*/  FMUL.FTZ R7, R9.reuse, R5.reuse ;  /* 0x0000000509077220 */ /* 0x0c0fe20000410000 */
[----:B------:R-:W-:Y:S01]  /*b4a0*/  HADD2.F32 R10, -RZ, R10.H1_H1 ;  /* 0x3000000aff0a7230 */ /* 0x000fe20000004100 */
[C---:B------:R-:W-:Y:S01]  /*b4b0*/  FMUL.FTZ R2, R18.reuse, R5 ;  /* 0x0000000512027220 */ /* 0x040fe20000410000 */
[--C-:B------:R-:W-:Y:S01]  /*b4c0*/  HADD2.F32 R5, -RZ, R38.reuse.H0_H0 ;  /* 0x20000026ff057230 */ /* 0x100fe20000004100 */
[-C--:B------:R-:W-:Y:S01]  /*b4d0*/  FFMA.FTZ R13, R18, R0.reuse, -R7 ;  /* 0x00000000120d7223 */ /* 0x080fe20000010807 */
[--C-:B------:R-:W-:Y:S01]  /*b4e0*/  HADD2.F32 R22, -RZ, R11.reuse.H0_H0 ;  /* 0x2000000bff167230 */ /* 0x100fe20000004100 */
[----:B------:R-:W-:Y:S01]  /*b4f0*/  FFMA.FTZ R9, R9, R0, R2 ;  /* 0x0000000009097223 */ /* 0x000fe20000010002 */
[----:B------:R-:W-:Y:S01]  /*b500*/  HADD2.F32 R0, -RZ, R38.H1_H1 ;  /* 0x30000026ff007230 */ /* 0x000fe20000004100 */
[----:B------:R-:W-:Y:S01]  /*b510*/  FFMA.FTZ R16, R15, R6, R8 ;  /* 0x000000060f107223 */ /* 0x000fe20000010008 */
[--C-:B------:R-:W-:Y:S01]  /*b520*/  HADD2.F32 R2, -RZ, R42.reuse.H1_H1 ;  /* 0x3000002aff027230 */ /* 0x100fe20000004100 */
[-C--:B------:R-:W-:Y:S01]  /*b530*/  FMUL.FTZ R8, R19, R5.reuse ;  /* 0x0000000513087220 */ /* 0x080fe20000410000 */
[----:B------:R-:W-:Y:S01]  /*b540*/  HADD2.F32 R6, -RZ, R42.H0_H0 ;  /* 0x2000002aff067230 */ /* 0x000fe20000004100 */
[----:B------:R-:W-:Y:S01]  /*b550*/  FMUL.FTZ R7, R20, R5 ;  /* 0x0000000514077220 */ /* 0x000fe20000410000 */
[----:B------:R-:W-:Y:S01]  /*b560*/  HADD2.F32 R11, -RZ, R11.H1_H1 ;  /* 0x3000000bff0b7230 */ /* 0x000fe20000004100 */
[----:B------:R-:W-:Y:S01]  /*b570*/  FMUL.FTZ R5, R10, R0 ;  /* 0x000000000a057220 */ /* 0x000fe20000410000 */
[----:B------:R-:W-:Y:S01]  /*b580*/  F2FP.PACK_AB R12, R12, R30 ;  /* 0x0000001e0c0c723e */ /* 0x000fe200000000ff */
[----:B------:R-:W-:Y:S01]  /*b590*/  FMUL.FTZ R0, R21, R0 ;  /* 0x0000000015007220 */ /* 0x000fe20000410000 */
[----:B------:R-:W-:Y:S01]  /*b5a0*/  F2FP.PACK_AB R13, R13, R17 ;  /* 0x000000110d0d723e */ /* 0x000fe200000000ff */
[----:B------:R-:W-:Y:S01]  /*b5b0*/  FFMA.FTZ R20, R20, R2, -R8 ;  /* 0x0000000214147223 */ /* 0x000fe20000010808 */
[----:B------:R-:W-:Y:S01]  /*b5c0*/  F2FP.PACK_AB R9, R9, R16 ;  /* 0x000000100909723e */ /* 0x000fe200000000ff */
[----:B------:R-:W-:Y:S01]  /*b5d0*/  FFMA.FTZ R19, R19, R2, R7 ;  /* 0x0000000213137223 */ /* 0x000fe20000010007 */
[--C-:B------:R-:W-:Y:S01]  /*b5e0*/  HADD2.F32 R2, -RZ, R41.reuse.H1_H1 ;  /* 0x30000029ff027230 */ /* 0x100fe20000004100 */
[-C--:B------:R-:W-:Y:S01]  /*b5f0*/  FFMA.FTZ R10, R10, R6.reuse, R0 ;  /* 0x000000060a0a7223 */ /* 0x080fe20000010000 */
[----:B------:R-:W-:Y:S01]  /*b600*/  HADD2.F32 R0, -RZ, R41.H0_H0 ;  /* 0x20000029ff007230 */ /* 0x000fe20000004100 */
[----:B------:R-:W-:Y:S01]  /*b610*/  FFMA.FTZ R14, R21, R6, -R5 ;  /* 0x00000006150e7223 */ /* 0x000fe20000010805 */
[--C-:B------:R-:W-:Y:S01]  /*b620*/  HADD2.F32 R6, -RZ, R43.reuse.H1_H1 ;  /* 0x3000002bff067230 */ /* 0x100fe20000004100 */
[-C--:B------:R-:W-:Y:S01]  /*b630*/  FMUL.FTZ R8, R22, R2.reuse ;  /* 0x0000000216087220 */ /* 0x080fe20000410000 */
[----:B------:R-:W-:Y:S01]  /*b640*/  HADD2.F32 R5, -RZ, R43.H0_H0 ;  /* 0x2000002bff057230 */ /* 0x000fe20000004100 */
[----:B------:R-:W-:Y:S01]  /*b650*/  FMUL.FTZ R7, R23, R2 ;  /* 0x0000000217077220 */ /* 0x000fe20000410000 */
[----:B------:R-:W-:Y:S01]  /*b660*/  F2FP.PACK_AB R14, R14, R20 ;  /* 0x000000140e0e723e */ /* 0x000fe200000000ff */
[-C--:B------:R-:W-:Y:S01]  /*b670*/  FMUL.FTZ R2, R11, R0.reuse ;  /* 0x000000000b027220 */ /* 0x080fe20000410000 */
[----:B------:R-:W-:Y:S01]  /*b680*/  F2FP.PACK_AB R10, R10, R19 ;  /* 0x000000130a0a723e */ /* 0x000fe200000000ff */
[----:B------:R-:W-:-:S02]  /*b690*/  FMUL.FTZ R0, R24, R0 ;  /* 0x0000000018007220 */ /* 0x000fc40000410000 */
[-C--:B------:R-:W-:Y:S01]  /*b6a0*/  FFMA.FTZ R15, R23, R6.reuse, -R8 ;  /* 0x00000006170f7223 */ /* 0x080fe20000010808 */
[----:B------:R-:W-:Y:S01]  /*b6b0*/  F2FP.PACK_AB R8, R27, R29 ;  /* 0x0000001d1b08723e */ /* 0x000fe200000000ff */
[-C--:B------:R-:W-:Y:S02]  /*b6c0*/  FFMA.FTZ R2, R24, R5.reuse, -R2 ;  /* 0x0000000518027223 */ /* 0x080fe40000010802 */
[----:B------:R-:W-:Y:S02]  /*b6d0*/  FFMA.FTZ R7, R22, R6, R7 ;  /* 0x0000000616077223 */ /* 0x000fe40000010007 */
[----:B------:R-:W-:Y:S01]  /*b6e0*/  FFMA.FTZ R0, R11, R5, R0 ;  /* 0x000000050b007223 */ /* 0x000fe20000010000 */
[----:B------:R-:W-:-:S04]  /*b6f0*/  F2FP.PACK_AB R15, R2, R15 ;  /* 0x0000000f020f723e */ /* 0x000fc800000000ff */
[----:B------:R-:W-:Y:S01]  /*b700*/  F2FP.PACK_AB R11, R0, R7 ;  /* 0x00000007000b723e */ /* 0x000fe200000000ff */
[----:B------:R1:W-:Y:S04]  /*b710*/  STS.128 [R28+0x7100], R12 ;  /* 0x0071000c1c007388 */ /* 0x0003e80000000c00 */
[----:B------:R1:W-:Y:S02]  /*b720*/  STS.128 [R26+0x7100], R8 ;  /* 0x007100081a007388 */ /* 0x0003e40000000c00 */
.L_x_123:
[----:B------:R-:W-:Y:S05]  /*b730*/  BSYNC B0 ;  /* 0x0000000000007941 */ /* 0x000fea0003800000 */
.L_x_122:
[----:B------:R-:W-:Y:S01]  /*b740*/  IADD3 R0, R31, 0x20, RZ ;  /* 0x000000201f007810 */ /* 0x000fe20007ffe0ff */
[----:B------:R-:W-:Y:S03]  /*b750*/  BSSY B0, `(.L_x_124) ;  /* 0x000005d000007945 */ /* 0x000fe60003800000 */
[----:B------:R-:W-:-:S13]  /*b760*/  ISETP.GE.OR P1, PT, R0, R34, P0 ;  /* 0x000000220000720c */ /* 0x000fda0000726670 */
[----:B------:R-:W-:Y:S05]  /*b770*/  @P1 BRA `(.L_x_125) ;  /* 0x000005a000001947 */ /* 0x000fea0003800000 */
[----:B------:R-:W-:Y:S02]  /*b780*/  SHF.R.S32.HI R2, RZ, 0x1f, R0 ;  /* 0x0000001fff027819 */ /* 0x000fe40000011400 */
[----:B------:R-:W-:Y:S02]  /*b790*/  SHF.L.U32 R5, R0, 0x6, RZ ;  /* 0x0000000600057819 */ /* 0x000fe400000006ff */
[----:B------:R-:W-:Y:S02]  /*b7a0*/  LEA.HI R2, R2, R0, RZ, 0x3 ;  /* 0x0000000002027211 */ /* 0x000fe400078f18ff */
[----:B------:R-:W-:Y:S02]  /*b7b0*/  LOP3.LUT R0, R5, 0x1c0, RZ, 0xc0, !PT ;  /* 0x000001c005007812 */ /* 0x000fe400078ec0ff */
[----:B------:R-:W-:Y:S02]  /*b7c0*/  SHF.L.U32 R2, R2, 0x6, RZ ;  /* 0x0000000602027819 */ /* 0x000fe400000006ff */
[----:B------:R-:W-:-:S02]  /*b7d0*/  IADD3 R6, R25, c[0x0][0x27c], RZ ;  /* 0x00009f0019067a10 */ /* 0x000fc40007ffe0ff */
[----:B------:R-:W-:Y:S02]  /*b7e0*/  LOP3.LUT R5, R0, 0x38, R25, 0xf8, !PT ;  /* 0x0000003800057812 */ /* 0x000fe400078ef819 */
[----:B------:R-:W-:Y:S02]  /*b7f0*/  SHF.R.U32.HI R7, RZ, 0x3, R0 ;  /* 0x00000003ff077819 */ /* 0x000fe40000011600 */
[----:B------:R-:W-:Y:S02]  /*b800*/  LOP3.LUT R2, R2, 0xfffffe00, RZ, 0xc0, !PT ;  /* 0xfffffe0002027812 */ /* 0x000fe400078ec0ff */
[----:B------:R-:W-:Y:S02]  /*b810*/  LOP3.LUT R0, R0, 0x38, R6, 0xf8, !PT ;  /* 0x0000003800007812 */ /* 0x000fe400078ef806 */
[C-C-:B------:R-:W-:Y:S02]  /*b820*/  LOP3.LUT R5, R2.reuse, R5, R7.reuse, 0xf6, !PT ;  /* 0x0000000502057212 */ /* 0x140fe400078ef607 */
[----:B------:R-:W-:Y:S01]  /*b830*/  LOP3.LUT R2, R2, R0, R7, 0xf6, !PT ;  /* 0x0000000002027212 */ /* 0x000fe200078ef607 */
[----:B------:R-:W-:Y:S01]  /*b840*/  HADD2.F32 R7, -RZ, R35.H0_H0 ;  /* 0x20000023ff077230 */ /* 0x000fe20000004100 */
[----:B-1----:R-:W-:-:S02]  /*b850*/  SHF.L.U32 R28, R5, 0x1, RZ ;  /* 0x00000001051c7819 */ /* 0x002fc400000006ff */
[----:B------:R-:W-:Y:S01]  /*b860*/  SHF.L.U32 R26, R2, 0x1, RZ ;  /* 0x00000001021a7819 */ /* 0x000fe200000006ff */
[----:B------:R-:W-:Y:S02]  /*b870*/  HADD2.F32 R2, -RZ, R35.H1_H1 ;  /* 0x30000023ff027230 */ /* 0x000fe40000004100 */
[----:B------:R-:W1:Y:S04]  /*b880*/  LDS.128 R12, [R28+0x7100] ;  /* 0x007100001c0c7984 */ /* 0x000e680000000c00 */
[----:B------:R-:W2:Y:S01]  /*b890*/  LDS.128 R8, [R26+0x7100] ;  /* 0x007100001a087984 */ /* 0x000ea20000000c00 */
[--C-:B-1----:R-:W-:Y:S02]  /*b8a0*/  HADD2.F32 R17, -RZ, R13.reuse.H0_H0 ;  /* 0x2000000dff117230 */ /* 0x102fe40000004100 */
[----:B------:R-:W-:-:S02]  /*b8b0*/  HADD2.F32 R18, -RZ, R13.H1_H1 ;  /* 0x3000000dff127230 */ /* 0x000fc40000004100 */
[----:B--2---:R-:W-:Y:S02]  /*b8c0*/  HADD2.F32 R13, -RZ, R8.H0_H0 ;  /* 0x20000008ff0d7230 */ /* 0x004fe40000004100 */
[--C-:B------:R-:W-:Y:S02]  /*b8d0*/  HADD2.F32 R5, -RZ, R12.reuse.H0_H0 ;  /* 0x2000000cff057230 */ /* 0x100fe40000004100 */
[----:B------:R-:W-:Y:S01]  /*b8e0*/  HADD2.F32 R16, -RZ, R12.H1_H1 ;  /* 0x3000000cff107230 */ /* 0x000fe20000004100 */
[C---:B------:R-:W-:Y:S01]  /*b8f0*/  FMUL.FTZ R0, R2.reuse, R13 ;  /* 0x0000000d02007220 */ /* 0x040fe20000410000 */
[--C-:B------:R-:W-:Y:S01]  /*b900*/  HADD2.F32 R20, -RZ, R14.reuse.H0_H0 ;  /* 0x2000000eff147230 */ /* 0x100fe20000004100 */
[----:B------:R-:W-:Y:S01]  /*b910*/  FMUL.FTZ R6, R2, R5 ;  /* 0x0000000502067220 */ /* 0x000fe20000410000 */
[----:B------:R-:W-:Y:S02]  /*b920*/  HADD2.F32 R21, -RZ, R14.H1_H1 ;  /* 0x3000000eff157230 */ /* 0x000fe40000004100 */
[----:B------:R-:W-:-:S02]  /*b930*/  HADD2.F32 R12, -RZ, R36.H0_H0 ;  /* 0x20000024ff0c7230 */ /* 0x000fc40000004100 */
[----:B------:R-:W-:Y:S01]  /*b940*/  HADD2.F32 R14, -RZ, R8.H1_H1 ;  /* 0x30000008ff0e7230 */ /* 0x000fe20000004100 */
[C---:B------:R-:W-:Y:S01]  /*b950*/  FMUL.FTZ R8, R7.reuse, R16 ;  /* 0x0000001007087220 */ /* 0x040fe20000410000 */
[--C-:B------:R-:W-:Y:S01]  /*b960*/  HADD2.F32 R23, -RZ, R15.reuse.H0_H0 ;  /* 0x2000000fff177230 */ /* 0x100fe20000004100 */
[C---:B------:R-:W-:Y:S01]  /*b970*/  FFMA.FTZ R30, R12.reuse, R5, -R0 ;  /* 0x000000050c1e7223 */ /* 0x040fe20000010800 */
[----:B------:R-:W-:Y:S01]  /*b980*/  HADD2.F32 R24, -RZ, R15.H1_H1 ;  /* 0x3000000fff187230 */ /* 0x000fe20000004100 */
[----:B------:R-:W-:Y:S01]  /*b990*/  FMUL.FTZ R5, R7, R14 ;  /* 0x0000000e07057220 */ /* 0x000fe20000410000 */
[----:B------:R-:W-:Y:S01]  /*b9a0*/  HADD2.F32 R2, -RZ, R37.H1_H1 ;  /* 0x30000025ff027230 */ /* 0x000fe20000004100 */
[----:B------:R-:W-:Y:S01]  /*b9b0*/  FFMA.FTZ R29, R12, R13, R6 ;  /* 0x0000000d0c1d7223 */ /* 0x000fe20000010006 */
[----:B------:R-:W-:Y:S02]  /*b9c0*/  HADD2.F32 R15, -RZ, R9.H0_H0 ;  /* 0x20000009ff0f7230 */ /* 0x000fe40000004100 */
[----:B------:R-:W-:Y:S01]  /*b9d0*/  HADD2.F32 R0, -RZ, R36.H1_H1 ;  /* 0x30000024ff007230 */ /* 0x000fe20000004100 */
[C---:B------:R-:W-:Y:S01]  /*b9e0*/  FFMA.FTZ R12, R2.reuse, R16, -R5 ;  /* 0x00000010020c7223 */ /* 0x040fe20000010805 */
[----:B------:R-:W-:Y:S01]  /*b9f0*/  HADD2.F32 R6, -RZ, R39.H0_H0 ;  /* 0x20000027ff067230 */ /* 0x000fe20000004100 */
[----:B------:R-:W-:Y:S01]  /*ba00*/  FFMA.FTZ R27, R2, R14, R8 ;  /* 0x0000000e021b7223 */ /* 0x000fe20000010008 */
[----:B------:R-:W-:Y:S01]  /*ba10*/  HADD2.F32 R9, -RZ, R9.H1_H1 ;  /* 0x30000009ff097230 */ /* 0x000fe20000004100 */
[C---:B------:R-:W-:Y:S01]  /*ba20*/  FMUL.FTZ R7, R0.reuse, R15 ;  /* 0x0000000f00077220 */ /* 0x040fe20000410000 */
[----:B------:R-:W-:Y:S01]  /*ba30*/  HADD2.F32 R5, -RZ, R37.H0_H0 ;  /* 0x20000025ff057230 */ /* 0x000fe20000004100 */
[-C--:B------:R-:W-:Y:S01]  /*ba40*/  FMUL.FTZ R8, R0, R17.reuse ;  /* 0x0000001100087220 */ /* 0x080fe20000410000 */
[----:B------:R-:W-:Y:S01]  /*ba50*/  HADD2.F32 R0, -RZ, R39.H1_H1 ;  /* 0x30000027ff007230 */ /* 0x000fe20000004100 */
[----:B------:R-:W-:Y:S01]  /*ba60*/  FFMA.FTZ R17, R6, R17, -R7 ;  /* 0x0000001106117223 */ /* 0x000fe20000010807 */
[--C-:B------:R-:W-:Y:S01]  /*ba70*/  HADD2.F32 R19, -RZ, R10.reuse.H0_H0 ;  /* 0x2000000aff137230 */ /* 0x100fe20000004100 */
[CC--:B------:R-:W-:Y:S01]  /*ba80*/  FMUL.FTZ R7, R5.reuse, R9.reuse ;  /* 0x0000000905077220 */ /* 0x0c0fe20000410000 */
[----:B------:R-:W-:Y:S01]  /*ba90*/  HADD2.F32 R10, -RZ, R10.H1_H1 ;  /* 0x3000000aff0a7230 */ /* 0x000fe20000004100 */
[-C--:B------:R-:W-:Y:S01]  /*baa0*/  FMUL.FTZ R2, R5, R18.reuse ;  /* 0x0000001205027220 */ /* 0x080fe20000410000 */
[--C-:B------:R-:W-:Y:S01]  /*bab0*/  HADD2.F32 R5, -RZ, R38.reuse.H0_H0 ;  /* 0x20000026ff057230 */ /* 0x100fe20000004100 */
[C---:B------:R-:W-:Y:S01]  /*bac0*/  FFMA.FTZ R13, R0.reuse, R18, -R7 ;  /* 0x00000012000d7223 */ /* 0x040fe20000010807 */
[--C-:B------:R-:W-:Y:S01]  /*bad0*/  HADD2.F32 R22, -RZ, R11.reuse.H0_H0 ;  /* 0x2000000bff167230 */ /* 0x100fe20000004100 */
[----:B------:R-:W-:Y:S01]  /*bae0*/  FFMA.FTZ R9, R0, R9, R2 ;  /* 0x0000000900097223 */ /* 0x000fe20000010002 */
[----:B------:R-:W-:Y:S01]  /*baf0*/  HADD2.F32 R0, -RZ, R38.H1_H1 ;  /* 0x30000026ff007230 */ /* 0x000fe20000004100 */
[----:B------:R-:W-:Y:S01]  /*bb00*/  FFMA.FTZ R16, R6, R15, R8 ;  /* 0x0000000f06107223 */ /* 0x000fe20000010008 */
[--C-:B------:R-:W-:Y:S01]  /*bb10*/  HADD2.F32 R2, -RZ, R42.reuse.H1_H1 ;  /* 0x3000002aff027230 */ /* 0x100fe20000004100 */
[C---:B------:R-:W-:Y:S01]  /*bb20*/  FMUL.FTZ R8, R5.reuse, R19 ;  /* 0x0000001305087220 */ /* 0x040fe20000410000 */
[----:B------:R-:W-:Y:S01]  /*bb30*/  HADD2.F32 R6, -RZ, R42.H0_H0 ;  /* 0x2000002aff067230 */ /* 0x000fe20000004100 */
[----:B------:R-:W-:Y:S01]  /*bb40*/  FMUL.FTZ R7, R5, R20 ;  /* 0x0000001405077220 */ /* 0x000fe20000410000 */
[----:B------:R-:W-:Y:S01]  /*bb50*/  HADD2.F32 R11, -RZ, R11.H1_H1 ;  /* 0x3000000bff0b7230 */ /* 0x000fe20000004100 */
[----:B------:R-:W-:Y:S01]  /*bb60*/  FMUL.FTZ R5, R0, R10 ;  /* 0x0000000a00057220 */ /* 0x000fe20000410000 */
[----:B------:R-:W-:Y:S01]  /*bb70*/  F2FP.PACK_AB R12, R12, R30 ;  /* 0x0000001e0c0c723e */ /* 0x000fe200000000ff */
[----:B------:R-:W-:Y:S01]  /*bb80*/  FMUL.FTZ R0, R0, R21 ;  /* 0x0000001500007220 */ /* 0x000fe20000410000 */
[----:B------:R-:W-:Y:S01]  /*bb90*/  F2FP.PACK_AB R13, R13, R17 ;  /* 0x000000110d0d723e */ /* 0x000fe200000000ff */
[C---:B------:R-:W-:Y:S01]  /*bba0*/  FFMA.FTZ R20, R2.reuse, R20, -R8 ;  /* 0x0000001402147223 */ /* 0x040fe20000010808 */
[----:B------:R-:W-:Y:S01]  /*bbb0*/  F2FP.PACK_AB R9, R9, R16 ;  /* 0x000000100909723e */ /* 0x000fe200000000ff */
[----:B------:R-:W-:Y:S01]  /*bbc0*/  FFMA.FTZ R19, R2, R19, R7 ;  /* 0x0000001302137223 */ /* 0x000fe20000010007 */
[--C-:B------:R-:W-:Y:S01]  /*bbd0*/  HADD2.F32 R2, -RZ, R41.reuse.H1_H1 ;  /* 0x30000029ff027230 */ /* 0x100fe20000004100 */
[C---:B------:R-:W-:Y:S01]  /*bbe0*/  FFMA.FTZ R10, R6.reuse, R10, R0 ;  /* 0x0000000a060a7223 */ /* 0x040fe20000010000 */
[----:B------:R-:W-:Y:S01]  /*bbf0*/  HADD2.F32 R0, -RZ, R41.H0_H0 ;  /* 0x20000029ff007230 */ /* 0x000fe20000004100 */
[----:B------:R-:W-:Y:S01]  /*bc00*/  FFMA.FTZ R14, R6, R21, -R5 ;  /* 0x00000015060e7223 */ /* 0x000fe20000010805 */
[--C-:B------:R-:W-:Y:S01]  /*bc10*/  HADD2.F32 R6, -RZ, R43.reuse.H1_H1 ;  /* 0x3000002bff067230 */ /* 0x100fe20000004100 */
[C---:B------:R-:W-:Y:S01]  /*bc20*/  FMUL.FTZ R8, R2.reuse, R22 ;  /* 0x0000001602087220 */ /* 0x040fe20000410000 */
[----:B------:R-:W-:Y:S01]  /*bc30*/  HADD2.F32 R5, -RZ, R43.H0_H0 ;  /* 0x2000002bff057230 */ /* 0x000fe20000004100 */
[----:B------:R-:W-:Y:S01]  /*bc40*/  FMUL.FTZ R7, R2, R23 ;  /* 0x0000001702077220 */ /* 0x000fe20000410000 */
[----:B------:R-:W-:Y:S01]  /*bc50*/  F2FP.PACK_AB R14, R14, R20 ;  /* 0x000000140e0e723e */ /* 0x000fe200000000ff */
[----:B------:R-:W-:Y:S01]  /*bc60*/  FMUL.FTZ R2, R0, R11 ;  /* 0x0000000b00027220 */ /* 0x000fe20000410000 */
[----:B------:R-:W-:Y:S01]  /*bc70*/  F2FP.PACK_AB R10, R10, R19 ;  /* 0x000000130a0a723e */ /* 0x000fe200000000ff */
[----:B------:R-:W-:-:S02]  /*bc80*/  FMUL.FTZ R0, R0, R24 ;  /* 0x0000001800007220 */ /* 0x000fc40000410000 */
[C---:B------:R-:W-:Y:S01]  /*bc90*/  FFMA.FTZ R15, R6.reuse, R23, -R8 ;  /* 0x00000017060f7223 */ /* 0x040fe20000010808 */
[----:B------:R-:W-:Y:S01]  /*bca0*/  F2FP.PACK_AB R8, R27, R29 ;  /* 0x0000001d1b08723e */ /* 0x000fe200000000ff */
[C---:B------:R-:W-:Y:S02]  /*bcb0*/  FFMA.FTZ R2, R5.reuse, R24, -R2 ;  /* 0x0000001805027223 */ /* 0x040fe40000010802 */
[----:B------:R-:W-:Y:S02]  /*bcc0*/  FFMA.FTZ R7, R6, R22, R7 ;  /* 0x0000001606077223 */ /* 0x000fe40000010007 */
[----:B------:R-:W-:Y:S01]  /*bcd0*/  FFMA.FTZ R0, R5, R11, R0 ;  /* 0x0000000b05007223 */ /* 0x000fe20000010000 */
[----:B------:R-:W-:-:S04]  /*bce0*/  F2FP.PACK_AB R15, R2, R15 ;  /* 0x0000000f020f723e */ /* 0x000fc800000000ff */
[----:B------:R-:W-:Y:S01]  /*bcf0*/  F2FP.PACK_AB R11, R0, R7 ;  /* 0x00000007000b723e */ /* 0x000fe200000000ff */
[----:B------:R1:W-:Y:S04]  /*bd00*/  STS.128 [R28+0x7100], R12 ;  /* 0x0071000c1c007388 */ /* 0x0003e80000000c00 */
[----:B------:R1:W-:Y:S02]  /*bd10*/  STS.128 [R26+0x7100], R8 ;  /* 0x007100081a007388 */ /* 0x0003e40000000c00 */
.L_x_125:
[----:B------:R-:W-:Y:S05]  /*bd20*/  BSYNC B0 ;  /* 0x0000000000007941 */ /* 0x000fea0003800000 */
.L_x_124:
        /* <DEDUP_REMOVED lines=94> */
.L_x_127:
[----:B------:R-:W-:Y:S05]  /*c310*/  BSYNC B0 ;  /* 0x0000000000007941 */ /* 0x000fea0003800000 */
.L_x_126:
[----:B------:R-:W-:-:S04]  /*c320*/  IADD3 R0, R31, 0x60, RZ ;  /* 0x000000601f007810 */ /* 0x000fc80007ffe0ff */
        /* <DEDUP_REMOVED lines=15> */
[----:B------:R-:W-:-:S02]  /*c420*/  SHF.L.U32 R27, R5, 0x1, RZ ;  /* 0x00000001051b7819 */ /* 0x000fc400000006ff */
[----:B-1----:R-:W-:Y:S01]  /*c430*/  SHF.L.U32 R26, R2, 0x1, RZ ;  /* 0x00000001021a7819 */ /* 0x002fe200000006ff */
        /* <DEDUP_REMOVED lines=75> */
.L_x_117:
[----:B------:R-:W-:Y:S05]  /*c8f0*/  BSYNC B2 ;  /* 0x0000000000027941 */ /* 0x000fea0003800000 */
.L_x_101:
[----:B------:R-:W-:Y:S01]  /*c900*/  SHF.L.U32 R0, R46, 0x6, RZ ;  /* 0x000000062e007819 */ /* 0x000fe200000006ff */
[----:B------:R-:W-:Y:S01]  /*c910*/  IMAD R2, R49, c[0x0][0x208], RZ ;  /* 0x0000820031027a24 */ /* 0x000fe200078e02ff */
[----:B-1----:R-:W-:Y:S01]  /*c920*/  SHF.R.S32.HI R11, RZ, 0x4, R50 ;  /* 0x00000004ff0b7819 */ /* 0x002fe20000011432 */
[----:B---3--:R-:W-:Y:S01]  /*c930*/  IMAD.WIDE.U32 R6, R45, c[0x0][0x208], RZ ;  /* 0x000082002d067a25 */ /* 0x008fe200078e00ff */
[----:B------:R-:W-:Y:S01]  /*c940*/  SHF.L.U32 R9, R44, 0x3, RZ ;  /* 0x000000032c097819 */ /* 0x000fe200000006ff */
[----:B------:R-:W-:-:S04]  /*c950*/  DEPBAR.LE SB0, 0x0 ;  /* 0x000080000000791a */ /* 0x000fc80000000000 */
[----:B------:R-:W-:Y:S01]  /*c960*/  LOP3.LUT R0, R0, 0x1c0, RZ, 0xc0, !PT ;  /* 0x000001c000007812 */ /* 0x000fe200078ec0ff */
[----:B------:R-:W-:Y:S01]  /*c970*/  IMAD R8, R45, c[0x0][0x20c], R2 ;  /* 0x000083002d087a24 */ /* 0x000fe200078e0202 */
[----:B------:R-:W-:Y:S02]  /*c980*/  LEA.HI R5, R50, R11, RZ, 0x1 ;  /* 0x0000000b32057211 */ /* 0x000fe400078f08ff */
[----:B------:R-:W-:Y:S02]  /*c990*/  LOP3.LUT R9, R0, 0x8, R9, 0xf8, !PT ;  /* 0x0000000800097812 */ /* 0x000fe400078ef809 */
[----:B------:R-:W-:Y:S02]  /*c9a0*/  LOP3.LUT R5, R5, 0xfffffffe, RZ, 0xc0, !PT ;  /* 0xfffffffe05057812 */ /* 0x000fe400078ec0ff */
[----:B------:R-:W-:Y:S02]  /*c9b0*/  SHF.R.U32.HI R0, RZ, 0x3, R0 ;  /* 0x00000003ff007819 */ /* 0x000fe40000011600 */
[----:B------:R-:W-:-:S02]  /*c9c0*/  IADD3 R2, R11, -R5, RZ ;  /* 0x800000050b027210 */ /* 0x000fc40007ffe0ff */
[----:B------:R-:W-:Y:S02]  /*c9d0*/  LOP3.LUT R0, R9, R0, RZ, 0x3c, !PT ;  /* 0x0000000009007212 */ /* 0x000fe400078e3cff */
[----:B------:R-:W-:Y:S02]  /*c9e0*/  LOP3.LUT P2, RZ, R46, 0x2, RZ, 0xc0, !PT ;  /* 0x000000022eff7812 */ /* 0x000fe4000784c0ff */
[----:B------:R-:W-:Y:S02]  /*c9f0*/  LEA R0, R2, R0, 0x9 ;  /* 0x0000000002007211 */ /* 0x000fe400078e48ff */
[----:B------:R-:W-:Y:S02]  /*ca00*/  SHF.L.U32 R10, R47, 0x6, RZ ;  /* 0x000000062f0a7819 */ /* 0x000fe400000006ff */
[----:B------:R-:W-:Y:S01]  /*ca10*/  SHF.L.U32 R119, R0, 0x1, RZ ;  /* 0x0000000100777819 */ /* 0x000fe200000006ff */
[----:B------:R-:W-:Y:S01]  /*ca20*/  BAR.SYNC.DEFER_BLOCKING 0x0 ;  /* 0x0000000000007b1d */ /* 0x000fe20000010000 */
[----:B------:R-:W-:-:S02]  /*ca30*/  IADD3 R9, R7, R8, RZ ;  /* 0x0000000807097210 */ /* 0x000fc40007ffe0ff */
[----:B------:R-:W-:Y:S02]  /*ca40*/  LOP3.LUT R5, R10, 0x1c0, RZ, 0xc0, !PT ;  /* 0x000001c00a057812 */ /* 0x000fe400078ec0ff */
[----:B------:R-:W-:Y:S01]  /*ca50*/  SHF.L.U32 R8, R2, 0x3, RZ ;  /* 0x0000000302087819 */ /* 0x000fe200000006ff */
[----:B------:R-:W-:Y:S01]  /*ca60*/  IMAD R2, R9, 0x70, RZ ;  /* 0x0000007009027824 */ /* 0x000fe200078e02ff */
[----:B------:R-:W-:Y:S02]  /*ca70*/  IADD3 R0, R119, 0x3900, RZ ;  /* 0x0000390077007810 */ /* 0x000fe40007ffe0ff */
[----:B------:R-:W-:Y:S02]  /*ca80*/  LOP3.LUT R10, R5, 0x8, R8, 0xf8, !PT ;  /* 0x00000008050a7812 */ /* 0x000fe400078ef808 */
[----:B------:R-:W-:Y:S02]  /*ca90*/  IADD3 R234, R119, 0x3920, RZ ;  /* 0x0000392077ea7810 */ /* 0x000fe40007ffe0ff */
[----:B------:R-:W-:-:S02]  /*caa0*/  MOV R16, R54 ;  /* 0x0000003600107202 */ /* 0x000fc40000000f00 */
[----:B------:R-:W-:Y:S02]  /*cab0*/  SHF.R.U32.HI R5, RZ, 0x3, R5 ;  /* 0x00000003ff057819 */ /* 0x000fe40000011605 */
[----:B------:R-:W-:Y:S02]  /*cac0*/  @P2 IADD3 R234, R0, -0x20, RZ ;  /* 0xffffffe000ea2810 */ /* 0x000fe40007ffe0ff */
[----:B------:R-:W-:Y:S02]  /*cad0*/  MOV R17, R55 ;  /* 0x0000003700117202 */ /* 0x000fe40000000f00 */
[----:B------:R-:W-:Y:S02]  /*cae0*/  MOV R16, R52 ;  /* 0x0000003400107202 */ /* 0x000fe40000000f00 */
[----:B------:R-:W-:Y:S01]  /*caf0*/  SHF.L.U32 R0, R48, 0x6, RZ ;  /* 0x0000000630007819 */ /* 0x000fe200000006ff */
[----:B------:R-:W-:Y:S01]  /*cb00*/  LDSM.16.M88.4 R80, [R119+0x4100] ;  /* 0x004100007750783b */ /* 0x000fe20000000200 */
[----:B------:R-:W-:Y:S01]  /*cb10*/  LOP3.LUT R116, R10, R5, RZ, 0x3c, !PT ;  /* 0x000000050a747212 */ /* 0x000fe200078e3cff */
[----:B------:R-:W-:Y:S01]  /*cb20*/  IMAD.WIDE.U32 R6, R6, 0x70, R16 ;  /* 0x0000007006067825 */ /* 0x000fe200078e0010 */
[----:B------:R-:W-:Y:S01]  /*cb30*/  LOP3.LUT R5, R0, 0xfffffe00, RZ, 0xc0, !PT ;  /* 0xfffffe0000057812 */ /* 0x000fe200078ec0ff */
[----:B------:R1:W-:Y:S01]  /*cb40*/  STL.64 [R1+0x8], R16 ;  /* 0x0000081001007387 */ /* 0x0003e20000100a00 */
[----:B------:R-:W-:-:S02]  /*cb50*/  ISETP.GE.AND P0, PT, R32, c[0x0][0x1d4], PT ;  /* 0x0000750020007a0c */ /* 0x000fc40003f06270 */
[----:B------:R-:W-:Y:S01]  /*cb60*/  LEA R0, R51, R5, 0xa ;  /* 0x0000000533007211 */ /* 0x000fe200078e50ff */
[----:B------:R-:W-:Y:S01]  /*cb70*/  LDSM.16.M88.4 R88, [R119+0x4900] ;  /* 0x004900007758783b */ /* 0x000fe20000000200 */
[----:B------:R-:W-:Y:S02]  /*cb80*/  LEA R8, P1, R6, c[0x0][0x1f8], 0x1 ;  /* 0x00007e0006087a11 */ /* 0x000fe400078208ff */
[----:B------:R-:W-:Y:S01]  /*cb90*/  IADD3 R2, R7, R2, RZ ;  /* 0x0000000207027210 */ /* 0x000fe20007ffe0ff */
[----:B------:R-:W-:Y:S01]  /*cba0*/  LDSM.16.M88.4 R48, [R119+0x3900] ;  /* 0x003900007730783b */ /* 0x000fe20000000200 */
[----:B------:R-:W-:Y:S02]  /*cbb0*/  IADD3 R0, R116, R0, RZ ;  /* 0x0000000074007210 */ /* 0x000fe40007ffe0ff */
[----:B------:R-:W-:Y:S01]  /*cbc0*/  LEA.HI.X R9, R6, c[0x0][0x1fc], R2, 0x1, P1 ;  /* 0x00007f0006097a11 */ /* 0x000fe200008f0c02 */
[----:B------:R-:W-:Y:S01]  /*cbd0*/  LDSM.16.M88.4 R96, [R119+0x5100] ;  /* 0x005100007760783b */ /* 0x000fe20000000200 */
[----:B------:R-:W-:-:S02]  /*cbe0*/  MOV R6, c[0x0][0x208] ;  /* 0x0000820000067a02 */ /* 0x000fc40000000f00 */
[----:B------:R-:W-:Y:S01]  /*cbf0*/  SHF.L.U32 R230, R0, 0x1, RZ ;  /* 0x0000000100e67819 */ /* 0x000fe200000006ff */
[----:B------:R-:W-:Y:S01]  /*cc00*/  LDSM.16.M88.4 R104, [R119+0x5900] ;  /* 0x005900007768783b */ /* 0x000fe20000000200 */
[----:B------:R-:W-:Y:S02]  /*cc10*/  MOV R191, 0x5 ;  /* 0x0000000500bf7802 */ /* 0x000fe40000000f00 */
[----:B------:R-:W-:Y:S01]  /*cc20*/  SHF.L.U32 R2, R6, 0x5, RZ ;  /* 0x0000000506027819 */ /* 0x000fe200000006ff */
[----:B------:R-:W2:Y:S01]  /*cc30*/  LDSM.16.M88.4 R36, [R230+0x7100] ;  /* 0x00710000e624783b */ /* 0x000ea20000000200 */
[----:B------:R-:W-:Y:S02]  /*cc40*/  ISETP.LT.OR P4, PT, R40, 0x1, P0 ;  /* 0x000000012800780c */ /* 0x000fe40000781670 */
[----:B------:R-:W-:Y:S01]  /*cc50*/  IADD3 R12, P1, R2, R8, RZ ;  /* 0x00000008020c7210 */ /* 0x000fe20007f3e0ff */
[----:B------:R-:W-:Y:S01]  /*cc60*/  LDSM.16.M88.4 R112, [R119+0x6100] ;  /* 0x006100007770783b */ /* 0x000fe20000000200 */
[----:B------:R-:W-:-:S02]  /*cc70*/  LEA R233, R3, R230, 0x1 ;  /* 0x000000e603e97211 */ /* 0x000fc400078e08ff */
[----:B-1----:R-:W-:Y:S01]  /*cc80*/  SHF.L.U64.HI R16, R6, R191, c[0x0][0x20c] ;  /* 0x0000830006107619 */ /* 0x002fe200000102bf */
[----:B------:R-:W-:Y:S01]  /*cc90*/  LDSM.16.M88.4 R124, [R119+0x6900] ;  /* 0x00690000777c783b */ /* 0x000fe20000000200 */
[-C--:B------:R-:W-:Y:S02]  /*cca0*/  IADD3 R10, P2, R12, R2.reuse, RZ ;  /* 0x000000020c0a7210 */ /* 0x080fe40007f5e0ff */
[----:B------:R-:W-:Y:S01]  /*ccb0*/  IADD3.X R13, R16, R9, RZ, P1, !PT ;  /* 0x00000009100d7210 */ /* 0x000fe20000ffe4ff */
[----:B------:R-:W-:Y:S01]  /*ccc0*/  LDSM.16.M88.4 R52, [R234] ;  /* 0x00000000ea34783b */ /* 0x000fe20000000200 */
[----:B------:R-:W-:Y:S02]  /*ccd0*/  SHF.L.U32 R241, R241, 0x1, RZ ;  /* 0x00000001f1f17819 */ /* 0x000fe400000006ff */
[----:B------:R-:W-:Y:S01]  /*cce0*/  IADD3 R6, P1, R10, R2, RZ ;  /* 0x000000020a067210 */ /* 0x000fe20007f3e0ff */
[----:B------:R-:W-:Y:S01]  /*ccf0*/  LDSM.16.M88.4 R84, [R234+0x800] ;  /* 0x00080000ea54783b */ /* 0x000fe20000000200 */
[----:B------:R-:W-:-:S02]  /*cd00*/  IADD3.X R11, R13, R16, RZ, P2, !PT ;  /* 0x000000100d0b7210 */ /* 0x000fc400017fe4ff */
[----:B------:R-:W-:Y:S01]  /*cd10*/  P2R R14, PR, RZ, 0x8 ;  /* 0x00000008ff0e7803 */ /* 0x000fe20000000000 */
[----:B------:R-:W-:Y:S01]  /*cd20*/  LDSM.16.M88.4 R92, [R234+0x1000] ;  /* 0x00100000ea5c783b */ /* 0x000fe20000000200 */
[C---:B------:R-:W-:Y:S02]  /*cd30*/  ISETP.LT.OR P3, PT, R40.reuse, 0x21, P0 ;  /* 0x000000212800780c */ /* 0x040fe40000761670 */
[----:B------:R-:W-:Y:S01]  /*cd40*/  IADD3.X R7, R11, R16, RZ, P1, !PT ;  /* 0x000000100b077210 */ /* 0x000fe20000ffe4ff */
[----:B------:R-:W-:Y:S01]  /*cd50*/  LDSM.16.M88.4 R100, [R234+0x1800] ;  /* 0x00180000ea64783b */ /* 0x000fe20000000200 */
[----:B------:R-:W-:Y:S02]  /*cd60*/  P2R R0, PR, RZ, 0x8 ;  /* 0x00000008ff007803 */ /* 0x000fe40000000000 */
[C---:B------:R-:W-:Y:S01]  /*cd70*/  ISETP.LT.OR P5, PT, R40.reuse, 0x11, P0 ;  /* 0x000000112800780c */ /* 0x040fe200007a1670 */
[----:B------:R-:W-:Y:S01]  /*cd80*/  LDSM.16.M88.4 R108, [R234+0x2000] ;  /* 0x00200000ea6c783b */ /* 0x000fe20000000200 */
[----:B------:R-:W-:-:S02]  /*cd90*/  ISETP.LT.OR P3, PT, R40, 0x31, P0 ;  /* 0x000000312800780c */ /* 0x000fc40000761670 */
[C---:B------:R-:W-:Y:S01]  /*cda0*/  ISETP.LT.OR P6, PT, R40.reuse, 0x41, P0 ;  /* 0x000000412800780c */ /* 0x040fe200007c1670 */
[----:B------:R-:W-:Y:S01]  /*cdb0*/  LDSM.16.M88.4 R120, [R234+0x2800] ;  /* 0x00280000ea78783b */ /* 0x000fe20000000200 */
[----:B------:R-:W-:Y:S02]  /*cdc0*/  ISETP.LT.OR P2, PT, R40, 0x61, P0 ;  /* 0x000000612800780c */ /* 0x000fe40000741670 */
[----:B------:R-:W-:Y:S01]  /*cdd0*/  LEA R231, R4, R230, 0x1 ;  /* 0x000000e604e77211 */ /* 0x000fe200078e08ff */
[----:B------:R-:W-:Y:S01]  /*cde0*/  LDSM.16.M88.4 R128, [R234+0x3000] ;  /* 0x00300000ea80783b */ /* 0x000fe20000000200 */
[C---:B------:R-:W-:Y:S02]  /*cdf0*/  IADD3 R240, R234.reuse, 0x800, RZ ;  /* 0x00000800eaf07810 */ /* 0x040fe40007ffe0ff */
[----:B------:R-:W-:Y:S01]  /*ce00*/  LEA R232, R3, R231, 0x1 ;  /* 0x000000e703e87211 */ /* 0x000fe200078e08ff */
[----:B------:R-:W1:Y:S01]  /*ce10*/  LDSM.16.M88.4 R32, [R230+0x9100] ;  /* 0x00910000e620783b */ /* 0x000e620000000200 */
[----:B--2---:R-:W-:Y:S01]  /*ce20*/  HMMA.16816.F32 R68, R36, R50, RZ ;  /* 0x000000322444723c */ /* 0x004fe200000018ff */
[----:B------:R-:W-:-:S02]  /*ce30*/  IADD3 R239, R234, 0x1000, RZ ;  /* 0x00001000eaef7810 */ /* 0x000fc40007ffe0ff */
[----:B------:R-:W-:Y:S01]  /*ce40*/  LDSM.16.M88.4 R28, [R233+0x7100] ;  /* 0x00710000e91c783b */ /* 0x000fe20000000200 */
[C---:B------:R-:W-:Y:S02]  /*ce50*/  IADD3 R238, R234.reuse, 0x1800, RZ ;  /* 0x00001800eaee7810 */ /* 0x040fe40007ffe0ff */
[C---:B------:R-:W-:Y:S01]  /*ce60*/  IADD3 R237, R234.reuse, 0x2000, RZ ;  /* 0x00002000eaed7810 */ /* 0x040fe20007ffe0ff */
[----:B------:R-:W2:Y:S01]  /*ce70*/  LDSM.16.M88.4 R24, [R233+0x9100] ;  /* 0x00910000e918783b */ /* 0x000ea20000000200 */
[C---:B------:R-:W-:Y:S02]  /*ce80*/  IADD3 R236, R234.reuse, 0x2800, RZ ;  /* 0x00002800eaec7810 */ /* 0x040fe40007ffe0ff */
[----:B------:R-:W-:Y:S01]  /*ce90*/  IADD3 R235, R234, 0x3000, RZ ;  /* 0x00003000eaeb7810 */ /* 0x000fe20007ffe0ff */
[----:B------:R-:W-:Y:S01]  /*cea0*/  @!PT LDS RZ, [RZ] ;  /* 0x00000000fffff984 */ /* 0x000fe20000000800 */
[----:B------:R-:W-:Y:S01]  /*ceb0*/  @!PT LDS RZ, [RZ] ;  /* 0x00000000fffff984 */ /* 0x000fe20000000800 */
[----:B------:R-:W-:Y:S01]  /*cec0*/  @!PT LDS RZ, [RZ] ;  /* 0x00000000fffff984 */ /* 0x000fe20000000800 */
[----:B------:R3:W-:Y:S01]  /*ced0*/  LDGSTS.E.BYPASS.LTC128B.128 [R241+0x100], [R8.64], !P4 ;  /* 0x0010000008f17fae */ /* 0x0007e2000e101d4a */
[----:B------:R-:W-:-:S03]  /*cee0*/  LOP3.LUT P4, RZ, R46, 0x4, RZ, 0xc0, !PT ;  /* 0x000000042eff7812 */ /* 0x000fc6000788c0ff */
[----:B------:R4:W-:Y:S01]  /*cef0*/  LDGSTS.E.BYPASS.LTC128B.128 [R241+0x900], [R12.64], !P5 ;  /* 0x009000000cf17fae */ /* 0x0009e2000e901d4a */
[----:B------:R-:W-:Y:S02]  /*cf00*/  ISETP.LT.OR P5, PT, R40, 0x51, P0 ;  /* 0x000000512800780c */ /* 0x000fe400007a1670 */
[----:B---3--:R-:W-:Y:S01]  /*cf10*/  IADD3 R8, P1, R6, R2, RZ ;  /* 0x0000000206087210 */ /* 0x008fe20007f3e0ff */
[----:B-1----:R-:W-:Y:S03]  /*cf20*/  HMMA.16816.F32 R56, R32, R48, RZ ;  /* 0x000000302038723c */ /* 0x002fe600000018ff */
[----:B------:R-:W-:Y:S02]  /*cf30*/  IADD3.X R9, R7, R16, RZ, P1, !PT ;  /* 0x0000001007097210 */ /* 0x000fe40000ffe4ff */
[----:B------:R-:W-:Y:S02]  /*cf40*/  ISETP.NE.AND P1, PT, R0, RZ, PT ;  /* 0x000000ff0000720c */ /* 0x000fe40003f25270 */
[----:B------:R-:W-:-:S04]  /*cf50*/  MOV R0, 0x40 ;  /* 0x0000004000007802 */ /* 0x000fc80000000f00 */
[----:B------:R-:W-:Y:S02]  /*cf60*/  SEL R0, R0, 0xffffffc0, !P4 ;  /* 0xffffffc000007807 */ /* 0x000fe40006000000 */
[----:B------:R-:W-:Y:S02]  /*cf70*/  ISETP.GE.AND P4, PT, R205, 0x71, PT ;  /* 0x00000071cd00780c */ /* 0x000fe40003f86270 */
[----:B------:R-:W-:Y:S02]  /*cf80*/  IADD3 R229, R119, R0, RZ ;  /* 0x0000000077e57210 */ /* 0x000fe40007ffe0ff */
[----:B------:R-:W-:Y:S01]  /*cf90*/  IADD3 R228, R0, R234, RZ ;  /* 0x000000ea00e47210 */ /* 0x000fe20007ffe0ff */
[----:B------:R1:W-:Y:S04]  /*cfa0*/  LDGSTS.E.BYPASS.LTC128B.128 [R241+0x1100], [R10.64], !P1 ;  /* 0x011000000af17fae */ /* 0x0003e8000c901d4a */
[----:B------:R3:W-:Y:S01]  /*cfb0*/  LDGSTS.E.BYPASS.LTC128B.128 [R241+0x1900], [R6.64], !P3 ;  /* 0x0190000006f17fae */ /* 0x0007e2000d901d4a */
[----:B------:R-:W-:Y:S01]  /*cfc0*/  ISETP.NE.AND P3, PT, R14, RZ, PT ;  /* 0x000000ff0e00720c */ /* 0x000fe20003f65270 */
[----:B--2---:R-:W-:Y:S02]  /*cfd0*/  HMMA.16816.F32 R56, R24, R52, R56 ;  /* 0x000000341838723c */ /* 0x004fe40000001838 */
[----:B------:R2:W-:Y:S06]  /*cfe0*/  LDGSTS.E.BYPASS.LTC128B.128 [R241+0x2100], [R8.64], !P6 ;  /* 0x0210000008f17fae */ /* 0x0005ec000f101d4a */
[----:B----4-:R-:W-:Y:S01]  /*cff0*/  HMMA.16816.F32 R12, R36, R48, RZ ;  /* 0x00000030240c723c */ /* 0x010fe200000018ff */
[----:B-1----:R-:W-:-:S04]  /*d000*/  IADD3 R10, P1, R8, R2, RZ ;  /* 0x00000002080a7210 */ /* 0x002fc80007f3e0ff */
[----:B---3--:R-:W-:Y:S02]  /*d010*/  IADD3 R6, P0, R10, R2, RZ ;  /* 0x000000020a067210 */ /* 0x008fe40007f1e0ff */
[----:B------:R-:W-:-:S04]  /*d020*/  IADD3.X R11, R9, R16, RZ, P1, !PT ;  /* 0x00000010090b7210 */ /* 0x000fc80000ffe4ff */
[----:B------:R-:W-:Y:S01]  /*d030*/  IADD3.X R7, R11, R16, RZ, P0, !PT ;  /* 0x000000100b077210 */ /* 0x000fe200007fe4ff */
[----:B------:R2:W-:Y:S11]  /*d040*/  LDGSTS.E.BYPASS.LTC128B.128 [R241+0x2900], [R10.64], !P5 ;  /* 0x029000000af17fae */ /* 0x0005f6000e901d4a */
[----:B------:R-:W-:Y:S01]  /*d050*/  @!UPT UIADD3 URZ, URZ, URZ, URZ ;  /* 0x0000003f3f3ff290 */ /* 0x000fe2000fffe03f */
[----:B------:R-:W-:Y:S01]  /*d060*/  HMMA.16816.F32 R60, R28, R52, R12 ;  /* 0x000000341c3c723c */ /* 0x000fe2000000180c */
[----:B------:R1:W-:Y:S04]  /*d070*/  LDGSTS.E.BYPASS.LTC128B.128 [R241+0x3100], [R6.64], !P2 ;  /* 0x0310000006f17fae */ /* 0x0003e8000d101d4a */
[----:B------:R-:W-:Y:S04]  /*d080*/  LDSM.16.M88.4 R40, [R229+0x3900] ;  /* 0x00390000e528783b */ /* 0x000fe80000000200 */
[----:B------:R-:W3:Y:S04]  /*d090*/  LDSM.16.M88.4 R20, [R231+0x7100] ;  /* 0x00710000e714783b */ /* 0x000ee80000000200 */
[----:B------:R-:W4:Y:S04]  /*d0a0*/  LDSM.16.M88.4 R16, [R231+0x9100] ;  /* 0x00910000e710783b */ /* 0x000f280000000200 */
[----:B------:R-:W-:Y:S04]  /*d0b0*/  LDSM.16.M88.4 R44, [R228] ;  /* 0x00000000e42c783b */ /* 0x000fe80000000200 */
[----:B------:R-:W1:Y:S04]  /*d0c0*/  LDSM.16.M88.4 R12, [R232+0x7100] ;  /* 0x00710000e80c783b */ /* 0x000e680000000200 */
[----:B--2---:R-:W2:Y:S04]  /*d0d0*/  LDSM.16.M88.4 R8, [R232+0x9100] ;  /* 0x00910000e808783b */ /* 0x004ea80000000200 */
[----:B------:R-:W0:Y:S01]  /*d0e0*/  LDGDEPBAR ;  /* 0x00000000000079af */ /* 0x000e220000000000 */
[----:B---3--:R-:W-:Y:S08]  /*d0f0*/  HMMA.16816.F32 R64, R20, R40, R60 ;  /* 0x000000281440723c */ /* 0x008ff0000000183c */
[----:B------:R-:W-:Y:S08]  /*d100*/  HMMA.16816.F32 R60, R32, R50, RZ ;  /* 0x00000032203c723c */ /* 0x000ff000000018ff */
[----:B----4-:R-:W-:Y:S08]  /*d110*/  HMMA.16816.F32 R48, R16, R40, R56 ;  /* 0x000000281030723c */ /* 0x010ff00000001838 */
[----:B------:R-:W-:Y:S08]  /*d120*/  HMMA.16816.F32 R56, R28, R54, R68 ;  /* 0x000000361c38723c */ /* 0x000ff00000001844 */
[----:B-1----:R-:W-:Y:S08]  /*d130*/  HMMA.16816.F32 R68, R12, R44, R64 ;  /* 0x0000002c0c44723c */ /* 0x002ff00000001840 */
[----:B------:R-:W-:Y:S08]  /*d140*/  HMMA.16816.F32 R64, R24, R54, R60 ;  /* 0x000000361840723c */ /* 0x000ff0000000183c */
[----:B------:R-:W-:Y:S08]  /*d150*/  HMMA.16816.F32 R60, R36, R80, RZ ;  /* 0x00000050243c723c */ /* 0x000ff000000018ff */
[----:B--2---:R-:W-:Y:S01]  /*d160*/  HMMA.16816.F32 R76, R8, R44, R48 ;  /* 0x0000002c084c723c */ /* 0x004fe20000001830 */
        /* <DEDUP_REMOVED lines=9> */
[----:B------:R-:W3:Y:S01]  /*d200*/  LDSM.16.M88.4 R40, [R228+0x800] ;  /* 0x00080000e428783b */ /* 0x000ee20000000200 */
        /* <DEDUP_REMOVED lines=24> */
[----:B---3--:R-:W-:Y:S01]  /*d390*/  HMMA.16816.F32 R76, R8, R40, R44 ;  /* 0x00000028084c723c */ /* 0x008fe2000000182c */
[----:B------:R-:W1:Y:S01]  /*d3a0*/  LDSM.16.M88.4 R44, [R229+0x4900] ;  /* 0x00490000e52c783b */ /* 0x000e620000000200 */
[----:B------:R3:W1:Y:S02]  /*d3b0*/  MUFU.TANH R180, R0 ;  /* 0x0000000000b47308 */ /* 0x0006640000002400 */
[----:B---3--:R-:W-:-:S06]  /*d3c0*/  FMUL.FTZ R0, R68, c[0x0][0x320] ;  /* 0x0000c80044007a20 */ /* 0x008fcc0000410000 */
[----:B------:R3:W1:Y:S02]  /*d3d0*/  MUFU.TANH R182, R0 ;  /* 0x0000000000b67308 */ /* 0x0006640000002400 */
[----:B---3--:R-:W-:-:S06]  /*d3e0*/  FMUL.FTZ R0, R69, c[0x0][0x320] ;  /* 0x0000c80045007a20 */ /* 0x008fcc0000410000 */
[----:B------:R3:W1:Y:S02]  /*d3f0*/  MUFU.TANH R181, R0 ;  /* 0x0000000000b57308 */ /* 0x0006640000002400 */
[----:B---3--:R-:W-:-:S06]  /*d400*/  FMUL.FTZ R0, R70, c[0x0][0x320] ;  /* 0x0000c80046007a20 */ /* 0x008fcc0000410000 */
[----:B------:R3:W1:Y:S02]  /*d410*/  MUFU.TANH R178, R0 ;  /* 0x0000000000b27308 */ /* 0x0006640000002400 */
[----:B---3--:R-:W-:Y:S02]  /*d420*/  FMUL.FTZ R0, R71, c[0x0][0x320] ;  /* 0x0000c80047007a20 */ /* 0x008fe40000410000 */
[----:B------:R-:W-:Y:S04]  /*d430*/  HMMA.16816.F32 R68, R12, R40, R60 ;  /* 0x000000280c44723c */ /* 0x000fe8000000183c */
[----:B------:R3:W1:Y:S04]  /*d440*/  MUFU.TANH R177, R0 ;  /* 0x0000000000b17308 */ /* 0x0006680000002400 */
[----:B------:R-:W-:Y:S01]  /*d450*/  HMMA.16816.F32 R60, R36, R88, RZ ;  /* 0x00000058243c723c */ /* 0x000fe200000018ff */
[----:B---3--:R-:W-:-:S04]  /*d460*/  FMUL.FTZ R0, R72, c[0x0][0x320] ;  /* 0x0000c80048007a20 */ /* 0x008fc80000410000 */
[----:B------:R3:W1:Y:S11]  /*d470*/  MUFU.TANH R176, R0 ;  /* 0x0000000000b07308 */ /* 0x0006760000002400 */
[----:B------:R-:W-:Y:S08]  /*d480*/  @!UPT UIADD3 URZ, URZ, URZ, URZ ;  /* 0x0000003f3f3ff290 */ /* 0x000ff0000fffe03f */
[----:B------:R-:W-:Y:S01]  /*d490*/  HMMA.16816.F32 R60, R28, R92, R60 ;  /* 0x0000005c1c3c723c */ /* 0x000fe2000000183c */
[----:B---3--:R-:W-:-:S04]  /*d4a0*/  FMUL.FTZ R0, R73, c[0x0][0x320] ;  /* 0x0000c80049007a20 */ /* 0x008fc80000410000 */
[----:B------:R3:W2:Y:S11]  /*d4b0*/  MUFU.TANH R175, R0 ;  /* 0x0000000000af7308 */ /* 0x0006b60000002400 */
[----:B------:R-:W-:Y:S08]  /*d4c0*/  @!UPT UIADD3 URZ, URZ, URZ, URZ ;  /* 0x0000003f3f3ff290 */ /* 0x000ff0000fffe03f */
[----:B-1----:R-:W-:Y:S01]  /*d4d0*/  HMMA.16816.F32 R60, R20, R44, R60 ;  /* 0x0000002c143c723c */ /* 0x002fe2000000183c */
[----:B---3--:R-:W-:-:S04]  /*d4e0*/  FMUL.FTZ R0, R74, c[0x0][0x320] ;  /* 0x0000c8004a007a20 */ /* 0x008fc80000410000 */
[----:B------:R1:W3:Y:S02]  /*d4f0*/  MUFU.TANH R171, R0 ;  /* 0x0000000000ab7308 */ /* 0x0002e40000002400 */
        /* <DEDUP_REMOVED lines=24> */
[----:B-----5:R1:W1:Y:S07]  /*d680*/  MUFU.TANH R167, R0 ;  /* 0x0000000000a77308 */ /* 0x02026e0000002400 */
[----:B------:R-:W-:Y:S01]  /*d690*/  HMMA.16816.F32 R56, R32, R96, RZ ;  /* 0x000000602038723c */ /* 0x000fe200000018ff */
[----:B-1----:R-:W-:-:S04]  /*d6a0*/  FMUL.FTZ R0, R78, c[0x0][0x320] ;  /* 0x0000c8004e007a20 */ /* 0x002fc80000410000 */
[----:B------:R1:W1:Y:S02]  /*d6b0*/  MUFU.TANH R163, R0 ;  /* 0x0000000000a37308 */ /* 0x0002640000002400 */
[----:B-1----:R-:W-:Y:S02]  /*d6c0*/  FMUL.FTZ R0, R79, c[0x0][0x320] ;  /* 0x0000c8004f007a20 */ /* 0x002fe40000410000 */
[----:B------:R-:W-:Y:S04]  /*d6d0*/  HMMA.16816.F32 R76, R8, R48, R40 ;  /* 0x00000030084c723c */ /* 0x000fe80000001828 */
[----:B------:R1:W1:Y:S04]  /*d6e0*/  MUFU.TANH R164, R0 ;  /* 0x0000000000a47308 */ /* 0x0002680000002400 */
[----:B------:R-:W-:Y:S01]  /*d6f0*/  HMMA.16816.F32 R40, R20, R46, R52 ;  /* 0x0000002e1428723c */ /* 0x000fe20000001834 */
[----:B------:R-:W2:Y:S07]  /*d700*/  LDSM.16.M88.4 R52, [R229+0x5100] ;  /* 0x00510000e534783b */ /* 0x000eae0000000200 */
[----:B------:R-:W-:Y:S01]  /*d710*/  HMMA.16816.F32 R44, R24, R100, R56 ;  /* 0x00000064182c723c */ /* 0x000fe20000001838 */
[----:B-1----:R-:W-:-:S04]  /*d720*/  FMUL.FTZ R0, R68, c[0x0][0x320] ;  /* 0x0000c80044007a20 */ /* 0x002fc80000410000 */
[----:B------:R1:W1:Y:S02]  /*d730*/  MUFU.TANH R166, R0 ;  /* 0x0000000000a67308 */ /* 0x0002640000002400 */
[----:B-1----:R-:W-:-:S06]  /*d740*/  FMUL.FTZ R0, R69, c[0x0][0x320] ;  /* 0x0000c80045007a20 */ /* 0x002fcc0000410000 */
[----:B------:R1:W1:Y:S11]  /*d750*/  MUFU.TANH R165, R0 ;  /* 0x0000000000a57308 */ /* 0x0002760000002400 */
[----:B--2---:R-:W-:Y:S01]  /*d760*/  HMMA.16816.F32 R44, R16, R52, R44 ;  /* 0x00000034102c723c */ /* 0x004fe2000000182c */
[----:B-1----:R-:W-:-:S04]  /*d770*/  FMUL.FTZ R0, R70, c[0x0][0x320] ;  /* 0x0000c80046007a20 */ /* 0x002fc80000410000 */
[----:B------:R1:W2:Y:S02]  /*d780*/  MUFU.TANH R162, R0 ;  /* 0x0000000000a27308 */ /* 0x0002a40000002400 */
        /* <DEDUP_REMOVED lines=34> */
[----:B--2---:R-:W-:-:S04]  /*d9b0*/  FMUL.FTZ R0, R76, c[0x0][0x320] ;  /* 0x0000c8004c007a20 */ /* 0x004fc80000410000 */
[----:B------:R2:W1:Y:S11]  /*d9c0*/  MUFU.TANH R137, R0 ;  /* 0x0000000000897308 */ /* 0x0004760000002400 */
[----:B------:R-:W-:Y:S08]  /*d9d0*/  @!UPT UIADD3 URZ, URZ, URZ, URZ ;  /* 0x0000003f3f3ff290 */ /* 0x000ff0000fffe03f */
[----:B------:R-:W-:Y:S01]  /*d9e0*/  HMMA.16816.F32 R48, R28, R102, R48 ;  /* 0x000000661c30723c */ /* 0x000fe20000001830 */
[----:B--2---:R-:W-:-:S04]  /*d9f0*/  FMUL.FTZ R0, R77, c[0x0][0x320] ;  /* 0x0000c8004d007a20 */ /* 0x004fc80000410000 */
[----:B------:R2:W1:Y:S11]  /*da00*/  MUFU.TANH R138, R0 ;  /* 0x00000000008a7308 */ /* 0x0004760000002400 */
[----:B------:R-:W-:Y:S08]  /*da10*/  @!UPT UIADD3 URZ, URZ, URZ, URZ ;  /* 0x0000003f3f3ff290 */ /* 0x000ff0000fffe03f */
[----:B------:R-:W-:Y:S01]  /*da20*/  HMMA.16816.F32 R48, R20, R54, R48 ;  /* 0x000000361430723c */ /* 0x000fe20000001830 */
[----:B--2---:R-:W-:-:S04]  /*da30*/  FMUL.FTZ R0, R78, c[0x0][0x320] ;  /* 0x0000c8004e007a20 */ /* 0x004fc80000410000 */
[----:B------:R2:W1:Y:S02]  /*da40*/  MUFU.TANH R133, R0 ;  /* 0x0000000000857308 */ /* 0x0004640000002400 */
[----:B--2---:R-:W-:Y:S02]  /*da50*/  FMUL.FTZ R0, R79, c[0x0][0x320] ;  /* 0x0000c8004f007a20 */ /* 0x004fe40000410000 */
[----:B-1----:R-:W-:Y:S01]  /*da60*/  HMMA.16816.F32 R76, R8, R40, R44 ;  /* 0x00000028084c723c */ /* 0x002fe2000000182c */
[----:B------:R-:W1:Y:S03]  /*da70*/  LDSM.16.M88.4 R44, [R229+0x5900] ;  /* 0x00590000e52c783b */ /* 0x000e660000000200 */
[----:B------:R2:W1:Y:S02]  /*da80*/  MUFU.TANH R134, R0 ;  /* 0x0000000000867308 */ /* 0x0004640000002400 */
[----:B--2---:R-:W-:-:S06]  /*da90*/  FMUL.FTZ R0, R68, c[0x0][0x320] ;  /* 0x0000c80044007a20 */ /* 0x004fcc0000410000 */
[----:B------:R2:W1:Y:S02]  /*daa0*/  MUFU.TANH R147, R0 ;  /* 0x0000000000937308 */ /* 0x0004640000002400 */
[----:B--2---:R-:W-:Y:S01]  /*dab0*/  FMUL.FTZ R0, R69, c[0x0][0x320] ;  /* 0x0000c80045007a20 */ /* 0x004fe20000410000 */
[----:B-1----:R-:W-:Y:S05]  /*dac0*/  HMMA.16816.F32 R60, R20, R44, R60 ;  /* 0x0000002c143c723c */ /* 0x002fea000000183c */
[----:B------:R1:W2:Y:S02]  /*dad0*/  MUFU.TANH R144, R0 ;  /* 0x0000000000907308 */ /* 0x0002a40000002400 */
        /* <DEDUP_REMOVED lines=35> */
[----:B--2---:R-:W-:-:S04]  /*dd10*/  FMUL.FTZ R0, R76, c[0x0][0x320] ;  /* 0x0000c8004c007a20 */ /* 0x004fc80000410000 */
[----:B------:R2:W1:Y:S03]  /*dd20*/  MUFU.TANH R141, R0 ;  /* 0x00000000008d7308 */ /* 0x0004660000002400 */
[----:B------:R-:W-:Y:S01]  /*dd30*/  HMMA.16816.F32 R56, R32, R112, RZ ;  /* 0x000000702038723c */ /* 0x000fe200000018ff */
[----:B--2---:R-:W-:-:S04]  /*dd40*/  FMUL.FTZ R0, R77, c[0x0][0x320] ;  /* 0x0000c8004d007a20 */ /* 0x004fc80000410000 */
[----:B------:R2:W1:Y:S02]  /*dd50*/  MUFU.TANH R142, R0 ;  /* 0x00000000008e7308 */ /* 0x0004640000002400 */
[----:B--2---:R-:W-:-:S06]  /*dd60*/  FMUL.FTZ R0, R78, c[0x0][0x320] ;  /* 0x0000c8004e007a20 */ /* 0x004fcc0000410000 */
[----:B------:R2:W1:Y:S02]  /*dd70*/  MUFU.TANH R145, R0 ;  /* 0x0000000000917308 */ /* 0x0004640000002400 */
[----:B--2---:R-:W-:Y:S02]  /*dd80*/  FMUL.FTZ R0, R79, c[0x0][0x320] ;  /* 0x0000c8004f007a20 */ /* 0x004fe40000410000 */
[----:B-1----:R-:W-:Y:S04]  /*dd90*/  HMMA.16816.F32 R76, R8, R48, R40 ;  /* 0x00000030084c723c */ /* 0x002fe80000001828 */
[----:B------:R1:W2:Y:S04]  /*dda0*/  MUFU.TANH R146, R0 ;  /* 0x0000000000927308 */ /* 0x0002a80000002400 */
        /* <DEDUP_REMOVED lines=45> */
[----:B--2---:R-:W-:-:S04]  /*e080*/  FMUL.FTZ R0, R76, c[0x0][0x320] ;  /* 0x0000c8004c007a20 */ /* 0x004fc80000410000 */
[----:B------:R2:W1:Y:S11]  /*e090*/  MUFU.TANH R92, R0 ;  /* 0x00000000005c7308 */ /* 0x0004760000002400 */
[----:B------:R-:W-:Y:S01]  /*e0a0*/  HMMA.16816.F32 R48, R28, R122, R48 ;  /* 0x0000007a1c30723c */ /* 0x000fe20000001830 */
[----:B--2---:R-:W-:-:S07]  /*e0b0*/  FMUL.FTZ R0, R77, c[0x0][0x320] ;  /* 0x0000c8004d007a20 */ /* 0x004fce0000410000 */
[----:B------:R-:W-:Y:S01]  /*e0c0*/  HMMA.16816.F32 R28, R28, R130, R36 ;  /* 0x000000821c1c723c */ /* 0x000fe20000001824 */
[----:B------:R2:W1:Y:S11]  /*e0d0*/  MUFU.TANH R91, R0 ;  /* 0x00000000005b7308 */ /* 0x0004760000002400 */
[----:B------:R-:W-:Y:S04]  /*e0e0*/  @!UPT UIADD3 URZ, URZ, URZ, URZ ;  /* 0x0000003f3f3ff290 */ /* 0x000fe8000fffe03f */
[----:B------:R-:W-:Y:S01]  /*e0f0*/  HMMA.16816.F32 R48, R20, R54, R48 ;  /* 0x000000361430723c */ /* 0x000fe20000001830 */
[----:B--2---:R-:W-:-:S04]  /*e100*/  FMUL.FTZ R0, R78, c[0x0][0x320] ;  /* 0x0000c8004e007a20 */ /* 0x004fc80000410000 */
[----:B------:R2:W1:Y:S03]  /*e110*/  MUFU.TANH R90, R0 ;  /* 0x00000000005a7308 */ /* 0x0004660000002400 */
[----:B------:R-:W-:Y:S01]  /*e120*/  HMMA.16816.F32 R52, R16, R54, R64 ;  /* 0x000000361034723c */ /* 0x000fe20000001840 */
[----:B--2---:R-:W-:-:S07]  /*e130*/  FMUL.FTZ R0, R79, c[0x0][0x320] ;  /* 0x0000c8004f007a20 */ /* 0x004fce0000410000 */
[C---:B-1----:R-:W-:Y:S01]  /*e140*/  HMMA.16816.F32 R76, R8.reuse, R40, R44 ;  /* 0x00000028084c723c */ /* 0x042fe2000000182c */
[----:B------:R-:W1:Y:S01]  /*e150*/  LDSM.16.M88.4 R44, [R229+0x6900] ;  /* 0x00690000e52c783b */ /* 0x000e620000000200 */
[----:B------:R2:W1:Y:S11]  /*e160*/  MUFU.TANH R89, R0 ;  /* 0x0000000000597308 */ /* 0x0004760000002400 */
[----:B------:R-:W-:Y:S03]  /*e170*/  @!UPT UIADD3 URZ, URZ, URZ, URZ ;  /* 0x0000003f3f3ff290 */ /* 0x000fe6000fffe03f */
[----:B------:R-:W-:Y:S08]  /*e180*/  HMMA.16816.F32 R64, R8, R42, R52 ;  /* 0x0000002a0840723c */ /* 0x000ff00000001834 */
[----:B------:R-:W-:Y:S01]  /*e190*/  HMMA.16816.F32 R52, R32, R126, RZ ;  /* 0x0000007e2034723c */ /* 0x000fe200000018ff */
[----:B--2---:R-:W-:-:S04]  /*e1a0*/  FMUL.FTZ R0, R68, c[0x0][0x320] ;  /* 0x0000c80044007a20 */ /* 0x004fc80000410000 */
        /* <DEDUP_REMOVED lines=8> */
[----:B--2---:R-:W-:Y:S01]  /*e230*/  FMUL.FTZ R0, R69, c[0x0][0x320] ;  /* 0x0000c80045007a20 */ /* 0x004fe20000410000 */
[----:B------:R-:W2:Y:S01]  /*e240*/  MUFU.TANH R78, R78 ;  /* 0x0000004e004e7308 */ /* 0x000ea20000002400 */
[----:B------:R-:W-:Y:S07]  /*e250*/  HMMA.16816.F32 R36, R24, R130, R52 ;  /* 0x000000821824723c */ /* 0x000fee0000001834 */
[----:B------:R1:W1:Y:S08]  /*e260*/  MUFU.TANH R87, R0 ;  /* 0x0000000000577308 */ /* 0x0002700000002400 */
[----:B------:R-:W2:Y:S01]  /*e270*/  MUFU.TANH R79, R79 ;  /* 0x0000004f004f7308 */ /* 0x000ea20000002400 */
[----:B-1----:R-:W-:-:S07]  /*e280*/  FMUL.FTZ R0, R70, c[0x0][0x320] ;  /* 0x0000c80046007a20 */ /* 0x002fce0000410000 */
[----:B------:R-:W1:Y:S08]  /*e290*/  MUFU.TANH R64, R64 ;  /* 0x0000004000407308 */ /* 0x000e700000002400 */
[----:B------:R1:W1:Y:S08]  /*e2a0*/  MUFU.TANH R86, R0 ;  /* 0x0000000000567308 */ /* 0x0002700000002400 */
[----:B------:R-:W2:Y:S01]  /*e2b0*/  MUFU.TANH R65, R65 ;  /* 0x0000004100417308 */ /* 0x000ea20000002400 */
[----:B-1----:R-:W-:-:S07]  /*e2c0*/  FMUL.FTZ R0, R71, c[0x0][0x320] ;  /* 0x0000c80047007a20 */ /* 0x002fce0000410000 */
[----:B------:R-:W1:Y:S01]  /*e2d0*/  MUFU.TANH R66, R66 ;  /* 0x0000004200427308 */ /* 0x000e620000002400 */
[----:B------:R-:W-:Y:S07]  /*e2e0*/  HMMA.16816.F32 R68, R12, R40, R56 ;  /* 0x000000280c44723c */ /* 0x000fee0000001838 */
[----:B------:R1:W1:Y:S01]  /*e2f0*/  MUFU.TANH R85, R0 ;  /* 0x0000000000557308 */ /* 0x0002620000002400 */
[----:B------:R-:W-:Y:S01]  /*e300*/  HMMA.16816.F32 R56, R32, R124, RZ ;  /* 0x0000007c2038723c */ /* 0x000fe200000018ff */
[----:B-1----:R-:W-:-:S06]  /*e310*/  FMUL.FTZ R0, R72, c[0x0][0x320] ;  /* 0x0000c80048007a20 */ /* 0x002fcc0000410000 */
[----:B------:R1:W1:Y:S11]  /*e320*/  MUFU.TANH R84, R0 ;  /* 0x0000000000547308 */ /* 0x0002760000002400 */
[----:B------:R-:W-:Y:S06]  /*e330*/  @!UPT UIADD3 URZ, URZ, URZ, URZ ;  /* 0x0000003f3f3ff290 */ /* 0x000fec000fffe03f */
[----:B------:R-:W-:Y:S01]  /*e340*/  HMMA.16816.F32 R56, R24, R128, R56 ;  /* 0x000000801838723c */ /* 0x000fe20000001838 */
[----:B-1----:R-:W-:-:S04]  /*e350*/  FMUL.FTZ R0, R73, c[0x0][0x320] ;  /* 0x0000c80049007a20 */ /* 0x002fc80000410000 */
[----:B------:R1:W1:Y:S11]  /*e360*/  MUFU.TANH R83, R0 ;  /* 0x0000000000537308 */ /* 0x0002760000002400 */
[----:B------:R-:W-:Y:S08]  /*e370*/  @!UPT UIADD3 URZ, URZ, URZ, URZ ;  /* 0x0000003f3f3ff290 */ /* 0x000ff0000fffe03f */
[----:B------:R-:W-:Y:S01]  /*e380*/  HMMA.16816.F32 R32, R16, R44, R56 ;  /* 0x0000002c1020723c */ /* 0x000fe20000001838 */
[----:B-1----:R-:W-:-:S07]  /*e390*/  FMUL.FTZ R0, R74, c[0x0][0x320] ;  /* 0x0000c8004a007a20 */ /* 0x002fce0000410000 */
        /* <DEDUP_REMOVED lines=17> */
[----:B--2---:R-:W-:-:S04]  /*e4b0*/  FMUL.FTZ R0, R76, c[0x0][0x320] ;  /* 0x0000c8004c007a20 */ /* 0x004fc80000410000 */
[----:B------:R2:W1:Y:S02]  /*e4c0*/  MUFU.TANH R72, R0 ;  /* 0x0000000000487308 */ /* 0x0004640000002400 */
[----:B------:R-:W-:Y:S02]  /*e4d0*/  FMUL.FTZ R70, R70, c[0x0][0x320] ;  /* 0x0000c80046467a20 */ /* 0x000fe40000410000 */
[----:B------:R-:W-:Y:S02]  /*e4e0*/  FMUL.FTZ R68, R68, c[0x0][0x320] ;  /* 0x0000c80044447a20 */ /* 0x000fe40000410000 */
[----:B------:R-:W-:Y:S02]  /*e4f0*/  FMUL.FTZ R69, R69, c[0x0][0x320] ;  /* 0x0000c80045457a20 */ /* 0x000fe40000410000 */
[----:B------:R-:W-:Y:S01]  /*e500*/  FMUL.FTZ R71, R71, c[0x0][0x320] ;  /* 0x0000c80047477a20 */ /* 0x000fe20000410000 */
[----:B------:R-:W3:Y:S01]  /*e510*/  MUFU.TANH R60, R68 ;  /* 0x00000044003c7308 */ /* 0x000ee20000002400 */
[----:B--2---:R-:W-:-:S07]  /*e520*/  FMUL.FTZ R0, R67, c[0x0][0x320] ;  /* 0x0000c80043007a20 */ /* 0x004fce0000410000 */
[----:B------:R-:W2:Y:S01]  /*e530*/  MUFU.TANH R61, R69 ;  /* 0x00000045003d7308 */ /* 0x000ea20000002400 */
[-C--:B-1----:R-:W-:Y:S07]  /*e540*/  HMMA.16816.F32 R40, R12, R48.reuse, R40 ;  /* 0x000000300c28723c */ /* 0x082fee0000001828 */
[----:B------:R1:W1:Y:S01]  /*e550*/  MUFU.TANH R52, R0 ;  /* 0x0000000000347308 */ /* 0x0002620000002400 */
[----:B------:R-:W-:Y:S07]  /*e560*/  HMMA.16816.F32 R24, R8, R48, R32 ;  /* 0x000000300818723c */ /* 0x000fee0000001820 */
[----:B------:R-:W1:Y:S01]  /*e570*/  MUFU.TANH R70, R70 ;  /* 0x0000004600467308 */ /* 0x000e620000002400 */
[-C--:B------:R-:W-:Y:S07]  /*e580*/  HMMA.16816.F32 R12, R12, R50.reuse, R20 ;  /* 0x000000320c0c723c */ /* 0x080fee0000001814 */
[----:B------:R-:W2:Y:S01]  /*e590*/  MUFU.TANH R56, R71 ;  /* 0x0000004700387308 */ /* 0x000ea20000002400 */
[----:B------:R-:W-:Y:S01]  /*e5a0*/  HMMA.16816.F32 R8, R8, R50, R16 ;  /* 0x000000320808723c */ /* 0x000fe20000001810 */
[----:B------:R-:W-:-:S02]  /*e5b0*/  FMUL.FTZ R40, R40, c[0x0][0x320] ;  /* 0x0000c80028287a20 */ /* 0x000fc40000410000 */
[----:B------:R-:W-:Y:S02]  /*e5c0*/  FMUL.FTZ R41, R41, c[0x0][0x320] ;  /* 0x0000c80029297a20 */ /* 0x000fe40000410000 */
[----:B------:R-:W-:Y:S02]  /*e5d0*/  FMUL.FTZ R42, R42, c[0x0][0x320] ;  /* 0x0000c8002a2a7a20 */ /* 0x000fe40000410000 */
[----:B-1----:R-:W-:Y:S01]  /*e5e0*/  FMUL.FTZ R0, R43, c[0x0][0x320] ;  /* 0x0000c8002b007a20 */ /* 0x002fe20000410000 */
[----:B------:R-:W1:Y:S01]  /*e5f0*/  MUFU.TANH R40, R40 ;  /* 0x0000002800287308 */ /* 0x000e620000002400 */
[----:B------:R-:W-:Y:S01]  /*e600*/  FMUL.FTZ R24, R24, c[0x0][0x320] ;  /* 0x0000c80018187a20 */ /* 0x000fe20000410000 */
[----:B------:R-:W-:Y:S01]  /*e610*/  P2R R16, PR, RZ, 0x10 ;  /* 0x00000010ff107803 */ /* 0x000fe20000000000 */
[----:B------:R-:W-:Y:S02]  /*e620*/  FMUL.FTZ R25, R25, c[0x0][0x320] ;  /* 0x0000c80019197a20 */ /* 0x000fe40000410000 */
[----:B------:R-:W-:-:S02]  /*e630*/  FMUL.FTZ R26, R26, c[0x0][0x320] ;  /* 0x0000c8001a1a7a20 */ /* 0x000fc40000410000 */
[----:B------:R-:W-:Y:S01]  /*e640*/  FMUL.FTZ R27, R27, c[0x0][0x320] ;  /* 0x0000c8001b1b7a20 */ /* 0x000fe20000410000 */
[----:B------:R-:W1:Y:S01]  /*e650*/  MUFU.TANH R53, R42 ;  /* 0x0000002a00357308 */ /* 0x000e620000002400 */
[----:B------:R-:W-:Y:S02]  /*e660*/  FMUL.FTZ R12, R12, c[0x0][0x320] ;  /* 0x0000c8000c0c7a20 */ /* 0x000fe40000410000 */
[----:B------:R-:W-:Y:S02]  /*e670*/  FMUL.FTZ R13, R13, c[0x0][0x320] ;  /* 0x0000c8000d0d7a20 */ /* 0x000fe40000410000 */
[----:B------:R-:W-:Y:S02]  /*e680*/  FMUL.FTZ R14, R14, c[0x0][0x320] ;  /* 0x0000c8000e0e7a20 */ /* 0x000fe40000410000 */
[----:B------:R-:W-:Y:S01]  /*e690*/  FMUL.FTZ R15, R15, c[0x0][0x320] ;  /* 0x0000c8000f0f7a20 */ /* 0x000fe20000410000 */
[----:B------:R-:W1:Y:S01]  /*e6a0*/  MUFU.TANH R41, R41 ;  /* 0x0000002900297308 */ /* 0x000e620000002400 */
[----:B------:R-:W-:-:S02]  /*e6b0*/  FMUL.FTZ R8, R8, c[0x0][0x320] ;  /* 0x0000c80008087a20 */ /* 0x000fc40000410000 */
[----:B------:R-:W-:Y:S02]  /*e6c0*/  FMUL.FTZ R9, R9, c[0x0][0x320] ;  /* 0x0000c80009097a20 */ /* 0x000fe40000410000 */
[----:B------:R-:W-:Y:S02]  /*e6d0*/  FMUL.FTZ R10, R10, c[0x0][0x320] ;  /* 0x0000c8000a0a7a20 */ /* 0x000fe40000410000 */
[----:B------:R-:W-:Y:S01]  /*e6e0*/  FMUL.FTZ R11, R11, c[0x0][0x320] ;  /* 0x0000c8000b0b7a20 */ /* 0x000fe20000410000 */
        /* <DEDUP_REMOVED lines=13> */
[----:B-1----:R-:W-:Y:S01]  /*e7c0*/  LOP3.LUT R0, R116, R5, RZ, 0xfc, !PT ;  /* 0x0000000574007212 */ /* 0x002fe200078efcff */
[----:B------:R-:W-:Y:S06]  /*e7d0*/  BAR.SYNC.DEFER_BLOCKING 0x0 ;  /* 0x0000000000007b1d */ /* 0x000fec0000010000 */
[----:B------:R-:W-:Y:S05]  /*e7e0*/  @!P4 BRA `(.L_x_128) ;  /* 0x000002000000c947 */ /* 0x000fea0003800000 */
[----:B--234-:R-:W-:Y:S01]  /*e7f0*/  IADD3 R8, R198, -0x2, RZ ;  /* 0xfffffffec6087810 */ /* 0x01cfe20007ffe0ff */
[----:B------:R-:W-:-:S03]  /*e800*/  IMAD.SHL.U32 R18, R193, 0x20, RZ ;  /* 0x00000020c1127824 */ /* 0x000fc600078e00ff */
[----:B------:R-:W-:Y:S01]  /*e810*/  SHF.R.S32.HI R5, RZ, 0x1f, R8 ;  /* 0x0000001fff057819 */ /* 0x000fe20000011408 */
[----:B------:R-:W-:Y:S02]  /*e820*/  IMAD R2, R192, R8, RZ ;  /* 0x00000008c0027224 */ /* 0x000fe400078e02ff */
[----:B------:R-:W-:-:S04]  /*e830*/  IMAD.WIDE.U32 R8, R8, R194, R196 ;  /* 0x000000c208087225 */ /* 0x000fc800078e00c4 */
[----:B------:R-:W-:Y:S01]  /*e840*/  IMAD R2, R5, R194, R2 ;  /* 0x000000c205027224 */ /* 0x000fe200078e0202 */
[----:B------:R-:W-:Y:S02]  /*e850*/  LEA R6, P0, R8, c[0x0][0x1c8], 0x1 ;  /* 0x0000720008067a11 */ /* 0x000fe400078008ff */
[----:B------:R-:W-:Y:S01]  /*e860*/  SHF.L.U64.HI R5, R193, R191, c[0x0][0x1e4] ;  /* 0x00007900c1057619 */ /* 0x000fe200000102bf */
[----:B------:R-:W-:Y:S01]  /*e870*/  IMAD.IADD R2, R9, 0x1, R2 ;  /* 0x0000000109027824 */ /* 0x000fe200078e0202 */
[----:B------:R-:W-:-:S04]  /*e880*/  IADD3 R14, P1, R18, R6, RZ ;  /* 0x00000006120e7210 */ /* 0x000fc80007f3e0ff */
[----:B------:R-:W-:Y:S02]  /*e890*/  LEA.HI.X R7, R8, c[0x0][0x1cc], R2, 0x1, P0 ;  /* 0x0000730008077a11 */ /* 0x000fe400000f0c02 */
[----:B------:R-:W-:-:S03]  /*e8a0*/  IADD3 R12, P0, R18, R14, RZ ;  /* 0x0000000e120c7210 */ /* 0x000fc60007f1e0ff */
[C---:B------:R-:W-:Y:S01]  /*e8b0*/  IMAD.X R15, R5.reuse, 0x1, R7, P1 ;  /* 0x00000001050f7824 */ /* 0x040fe200008e0607 */
[C---:B------:R-:W-:Y:S01]  /*e8c0*/  IADD3 R10, P1, R18.reuse, R12, RZ ;  /* 0x0000000c120a7210 */ /* 0x040fe20007f3e0ff */
[----:B------:R-:W-:Y:S01]  /*e8d0*/  @!PT LDS RZ, [RZ] ;  /* 0x00000000fffff984 */ /* 0x000fe20000000800 */
[----:B------:R-:W-:Y:S01]  /*e8e0*/  @!PT LDS RZ, [RZ] ;  /* 0x00000000fffff984 */ /* 0x000fe20000000800 */
[----:B------:R-:W-:Y:S01]  /*e8f0*/  @!PT LDS RZ, [RZ] ;  /* 0x00000000fffff984 */ /* 0x000fe20000000800 */
[----:B------:R1:W-:Y:S02]  /*e900*/  LDGSTS.E.BYPASS.LTC128B.128 [R241+0x3900], [R6.64], !P3 ;  /* 0x0390000006f17fae */ /* 0x0003e4000d901d4a */
[C---:B------:R-:W-:Y:S01]  /*e910*/  IMAD.X R13, R5.reuse, 0x1, R15, P0 ;  /* 0x00000001050d7824 */ /* 0x040fe200000e060f */
[----:B------:R-:W-:Y:S01]  /*e920*/  IADD3 R8, P0, R18, R10, RZ ;  /* 0x0000000a12087210 */ /* 0x000fe20007f1e0ff */
[----:B------:R2:W-:Y:S02]  /*e930*/  LDGSTS.E.BYPASS.LTC128B.128 [R241+0x4100], [R14.64], !P3 ;  /* 0x041000000ef17fae */ /* 0x0005e4000d901d4a */
[C---:B------:R-:W-:Y:S02]  /*e940*/  IMAD.X R11, R5.reuse, 0x1, R13, P1 ;  /* 0x00000001050b7824 */ /* 0x040fe400008e060d */
        /* <DEDUP_REMOVED lines=10> */
.L_x_128:
[----:B--234-:R-:W-:Y:S01]  /*e9f0*/  LOP3.LUT R2, R190, 0xffffffe0, RZ, 0xc0, !PT ;  /* 0xffffffe0be027812 */ /* 0x01cfe200078ec0ff */
[----:B------:R-:W-:Y:S01]  /*ea00*/  IMAD.IADD R6, R205, 0x1, R189 ;  /* 0x00000001cd067824 */ /* 0x000fe200078e02bd */
[----:B------:R-:W-:Y:S01]  /*ea10*/  STL [R1+0x80], R241 ;  /* 0x000080f101007387 */ /* 0x000fe20000100800 */
[----:B------:R-:W-:Y:S02]  /*ea20*/  SHF.L.U32 R224, R0, 0x1, RZ ;  /* 0x0000000100e07819 */ /* 0x000fe400000006ff */
[----:B------:R-:W-:Y:S01]  /*ea30*/  IMAD.IADD R2, R217, 0x1, -R2 ;  /* 0x00000001d9027824 */ /* 0x000fe200078e0a02 */
[----:B------:R-:W-:Y:S02]  /*ea40*/  STL [R1+0x7c], R240 ;  /* 0x00007cf001007387 */ /* 0x000fe40000100800 */
[----:B------:R-:W-:-:S02]  /*ea50*/  IMAD R225, R4, 0x2, R224 ;  /* 0x0000000204e17824 */ /* 0x000fc400078e02e0 */
[----:B------:R-:W-:Y:S01]  /*ea60*/  SHF.R.S32.HI R5, RZ, 0x1f, R2 ;  /* 0x0000001fff057819 */ /* 0x000fe20000011402 */
[----:B------:R-:W-:Y:S01]  /*ea70*/  STL [R1+0x78], R239 ;  /* 0x000078ef01007387 */ /* 0x000fe20000100800 */
[----:B------:R-:W-:Y:S02]  /*ea80*/  IMAD R227, R3, 0x2, R224 ;  /* 0x0000000203e37824 */ /* 0x000fe400078e02e0 */
[----:B------:R-:W-:Y:S01]  /*ea90*/  LEA.HI R5, R5, R2, RZ, 0x2 ;  /* 0x0000000205057211 */ /* 0x000fe200078f10ff */
[----:B------:R-:W-:Y:S01]  /*eaa0*/  STL [R1+0x74], R238 ;  /* 0x000074ee01007387 */ /* 0x000fe20000100800 */
[----:B------:R-:W-:Y:S02]  /*eab0*/  IMAD R226, R3, 0x2, R225 ;  /* 0x0000000203e27824 */ /* 0x000fe400078e02e1 */
[----:B------:R-:W-:Y:S01]  /*eac0*/  LOP3.LUT R5, R5, 0x7ffffffc, RZ, 0xc0, !PT ;  /* 0x7ffffffc05057812 */ /* 0x000fe200078ec0ff */
[----:B------:R-:W-:Y:S04]  /*ead0*/  STL [R1+0x70], R237 ;  /* 0x000070ed01007387 */ /* 0x000fe80000100800 */
[----:B------:R-:W-:Y:S01]  /*eae0*/  IMAD.IADD R2, R2, 0x1, -R5 ;  /* 0x0000000102027824 */ /* 0x000fe200078e0a05 */
[----:B------:R-:W-:Y:S03]  /*eaf0*/  STL [R1+0x6c], R236 ;  /* 0x00006cec01007387 */ /* 0x000fe60000100800 */
[----:B------:R-:W-:Y:S01]  /*eb00*/  IMAD R2, R2, -0x2, R6 ;  /* 0xfffffffe02027824 */ /* 0x000fe200078e0206 */
[----:B------:R-:W-:Y:S04]  /*eb10*/  STL [R1+0x68], R235 ;  /* 0x000068eb01007387 */ /* 0x000fe80000100800 */
[C---:B------:R-:W-:Y:S01]  /*eb20*/  ISETP.GT.AND P0, PT, R2.reuse, RZ, PT ;  /* 0x000000ff0200720c */ /* 0x040fe20003f04270 */
[----:B------:R-:W-:Y:S01]  /*eb30*/  STL [R1+0x64], R234 ;  /* 0x000064ea01007387 */ /* 0x000fe20000100800 */
[----:B------:R-:W-:-:S02]  /*eb40*/  ISETP.GT.AND P2, PT, R2, 0x1, PT ;  /* 0x000000010200780c */ /* 0x000fc40003f44270 */
[----:B------:R-:W-:Y:S01]  /*eb50*/  ISETP.GT.AND P4, PT, R2, 0x8, PT ;  /* 0x000000080200780c */ /* 0x000fe20003f84270 */
[----:B------:R-:W-:Y:S01]  /*eb60*/  STL [R1+0x60], R233 ;  /* 0x000060e901007387 */ /* 0x000fe20000100800 */
[----:B------:R-:W-:Y:S02]  /*eb70*/  FSEL R9, R188, -INF , P0 ;  /* 0xff800000bc097808 */ /* 0x000fe40000000000 */
[----:B------:R-:W-:Y:S01]  /*eb80*/  FSEL R10, R187, -INF , P2 ;  /* 0xff800000bb0a7808 */ /* 0x000fe20001000000 */
[----:B------:R-:W-:Y:S01]  /*eb90*/  STL [R1+0x5c], R232 ;  /* 0x00005ce801007387 */ /* 0x000fe20000100800 */
[----:B------:R-:W-:Y:S02]  /*eba0*/  ISETP.GT.AND P5, PT, R2, 0x9, PT ;  /* 0x000000090200780c */ /* 0x000fe40003fa4270 */
[----:B------:R-:W-:Y:S01]  /*ebb0*/  FSEL R26, R182, -INF , P4 ;  /* 0xff800000b61a7808 */ /* 0x000fe20002000000 */
[----:B------:R-:W-:Y:S01]  /*ebc0*/  STL [R1+0x58], R231 ;  /* 0x000058e701007387 */ /* 0x000fe20000100800 */
[----:B------:R-:W-:-:S02]  /*ebd0*/  FMNMX.FTZ R71, R9, R10, !PT ;  /* 0x0000000a09477209 */ /* 0x000fc40007810000 */
[----:B------:R-:W-:Y:S01]  /*ebe0*/  ISETP.GT.AND P6, PT, R2, 0x10, PT ;  /* 0x000000100200780c */ /* 0x000fe20003fc4270 */
[----:B------:R-:W-:Y:S01]  /*ebf0*/  STL [R1+0x54], R230 ;  /* 0x000054e601007387 */ /* 0x000fe20000100800 */
[----:B------:R-:W-:Y:S02]  /*ec00*/  FSEL R27, R181, -INF , P5 ;  /* 0xff800000b51b7808 */ /* 0x000fe40002800000 */
[----:B------:R-:W-:Y:S01]  /*ec10*/  FMNMX.FTZ R71, R26, R71, !PT ;  /* 0x000000471a477209 */ /* 0x000fe20007810000 */
[----:B------:R-:W-:Y:S01]  /*ec20*/  STL [R1+0x50], R229 ;  /* 0x000050e501007387 */ /* 0x000fe20000100800 */
[----:B------:R-:W-:Y:S02]  /*ec30*/  FSEL R12, R184, -INF , P0 ;  /* 0xff800000b80c7808 */ /* 0x000fe40000000000 */
[----:B------:R-:W-:Y:S01]  /*ec40*/  FSEL R13, R183, -INF , P2 ;  /* 0xff800000b70d7808 */ /* 0x000fe20001000000 */
[----:B------:R1:W-:Y:S01]  /*ec50*/  STL [R1+0x4c], R228 ;  /* 0x00004ce401007387 */ /* 0x0003e20000100800 */
[----:B------:R-:W-:-:S02]  /*ec60*/  ISETP.GT.AND P1, PT, R2, 0x11, PT ;  /* 0x000000110200780c */ /* 0x000fc40003f24270 */
[----:B------:R-:W-:Y:S01]  /*ec70*/  FSEL R28, R174, -INF , P6 ;  /* 0xff800000ae1c7808 */ /* 0x000fe20003000000 */
[----:B------:R2:W-:Y:S01]  /*ec80*/  STL [R1+0x48], R119 ;  /* 0x0000487701007387 */ /* 0x0005e20000100800 */
[----:B------:R-:W-:Y:S02]  /*ec90*/  FMNMX.FTZ R71, R27, R71, !PT ;  /* 0x000000471b477209 */ /* 0x000fe40007810000 */
[----:B------:R-:W-:Y:S01]  /*eca0*/  FSEL R18, R179, -INF , P0 ;  /* 0xff800000b3127808 */ /* 0x000fe20000000000 */
[----:B------:R-:W0:Y:S01]  /*ecb0*/  LDGDEPBAR ;  /* 0x00000000000079af */ /* 0x000e220000000000 */
[----:B------:R-:W-:Y:S02]  /*ecc0*/  FSEL R29, R186, -INF , P0 ;  /* 0xff800000ba1d7808 */ /* 0x000fe40000000000 */
[----:B------:R-:W-:Y:S02]  /*ecd0*/  FSEL R14, R176, -INF , P4 ;  /* 0xff800000b00e7808 */ /* 0x000fe40002000000 */
[----:B------:R-:W-:-:S02]  /*ece0*/  FMNMX.FTZ R68, R12, R13, !PT ;  /* 0x0000000d0c447209 */ /* 0x000fc40007810000 */
[----:B------:R-:W-:Y:S02]  /*ecf0*/  ISETP.GT.AND P0, PT, R2, 0x18, PT ;  /* 0x000000180200780c */ /* 0x000fe40003f04270 */
[----:B------:R-:W-:Y:S02]  /*ed00*/  FSEL R104, R173, -INF , P1 ;  /* 0xff800000ad687808 */ /* 0x000fe40000800000 */
[----:B------:R-:W-:Y:S02]  /*ed10*/  FMNMX.FTZ R71, R28, R71, !PT ;  /* 0x000000471c477209 */ /* 0x000fe40007810000 */
[----:B------:R-:W-:Y:S02]  /*ed20*/  FSEL R20, R171, -INF , P4 ;  /* 0xff800000ab147808 */ /* 0x000fe40002000000 */
[----:B------:R-:W-:Y:S02]  /*ed30*/  FSEL R31, R178, -INF , P4 ;  /* 0xff800000b21f7808 */ /* 0x000fe40002000000 */
[----:B------:R-:W-:-:S02]  /*ed40*/  FSEL R15, R175, -INF , P5 ;  /* 0xff800000af0f7808 */ /* 0x000fc40002800000 */
[----:B------:R-:W-:Y:S02]  /*ed50*/  FMNMX.FTZ R68, R14, R68, !PT ;  /* 0x000000440e447209 */ /* 0x000fe40007810000 */
[----:B------:R-:W-:Y:S02]  /*ed60*/  ISETP.GT.AND P4, PT, R2, 0x19, PT ;  /* 0x000000190200780c */ /* 0x000fe40003f84270 */
[----:B------:R-:W-:Y:S02]  /*ed70*/  FSEL R105, R166, -INF , P0 ;  /* 0xff800000a6697808 */ /* 0x000fe40000000000 */
[----:B------:R-:W-:Y:S02]  /*ed80*/  FMNMX.FTZ R71, R104, R71, !PT ;  /* 0x0000004768477209 */ /* 0x000fe40007810000 */
[----:B------:R-:W-:Y:S02]  /*ed90*/  FSEL R25, R172, -INF , P5 ;  /* 0xff800000ac197808 */ /* 0x000fe40002800000 */
[----:B------:R-:W-:-:S02]  /*eda0*/  FSEL R36, R177, -INF , P5 ;  /* 0xff800000b1247808 */ /* 0x000fc40002800000 */
        /* <DEDUP_REMOVED lines=8> */
[----:B------:R-:W-:Y:S02]  /*ee30*/  FSEL R38, R167, -INF , P1 ;  /* 0xff800000a7267808 */ /* 0x000fe40000800000 */
[----:B------:R-:W-:Y:S02]  /*ee40*/  FSEL R116, R169, -INF , P1 ;  /* 0xff800000a9747808 */ /* 0x000fe40000800000 */
[----:B------:R-:W-:Y:S02]  /*ee50*/  ISETP.GT.AND P2, PT, R2, 0x28, PT ;  /* 0x000000280200780c */ /* 0x000fe40003f44270 */
[----:B------:R-:W-:-:S02]  /*ee60*/  FSEL R45, R163, -INF , P6 ;  /* 0xff800000a32d7808 */ /* 0x000fc40003000000 */
[----:B------:R-:W-:Y:S02]  /*ee70*/  FSEL R108, R170, -INF , P6 ;  /* 0xff800000aa6c7808 */ /* 0x000fe40003000000 */
[C---:B------:R-:W-:Y:S02]  /*ee80*/  ISETP.GT.AND P1, PT, R2.reuse, 0x29, PT ;  /* 0x000000290200780c */ /* 0x040fe40003f24270 */
[----:B------:R-:W-:Y:S02]  /*ee90*/  FMNMX.FTZ R68, R37, R68, !PT ;  /* 0x0000004425447209 */ /* 0x000fe40007810000 */
[----:B------:R-:W-:Y:S02]  /*eea0*/  ISETP.GT.AND P6, PT, R2, 0x21, PT ;  /* 0x000000210200780c */ /* 0x000fe40003fc4270 */
[----:B------:R-:W-:Y:S02]  /*eeb0*/  FSEL R107, R158, -INF , P5 ;  /* 0xff8000009e6b7808 */ /* 0x000fe40002800000 */
[----:B------:R-:W-:-:S02]  /*eec0*/  FMNMX.FTZ R71, R106, R71, !PT ;  /* 0x000000476a477209 */ /* 0x000fc40007810000 */
        /* <DEDUP_REMOVED lines=14> */
[----:B------:R-:W-:Y:S02]  /*efb0*/  FMNMX.FTZ R68, R38, R68, !PT ;  /* 0x0000004426447209 */ /* 0x000fe40007810000 */
[C---:B------:R-:W-:Y:S02]  /*efc0*/  ISETP.GT.AND P0, PT, R2.reuse, 0x30, PT ;  /* 0x000000300200780c */ /* 0x040fe40003f04270 */
[----:B------:R-:W-:Y:S02]  /*efd0*/  ISETP.GT.AND P5, PT, R2, 0x31, PT ;  /* 0x000000310200780c */ /* 0x000fe40003fa4270 */
[----:B------:R-:W-:-:S02]  /*efe0*/  FSEL R124, R157, -INF , P6 ;  /* 0xff8000009d7c7808 */ /* 0x000fc40003000000 */
[C---:B------:R-:W-:Y:S02]  /*eff0*/  ISETP.GT.AND P2, PT, R2.reuse, 0x40, PT ;  /* 0x000000400200780c */ /* 0x040fe40003f44270 */
[----:B------:R-:W-:Y:S02]  /*f000*/  ISETP.GT.AND P1, PT, R2, 0x41, PT ;  /* 0x000000410200780c */ /* 0x000fe40003f24270 */
[----:B------:R-:W-:Y:S02]  /*f010*/  FMNMX.FTZ R71, R107, R71, !PT ;  /* 0x000000476b477209 */ /* 0x000fe40007810000 */
[----:B------:R-:W-:Y:S02]  /*f020*/  FSEL R69, R118, -INF , P4 ;  /* 0xff80000076457808 */ /* 0x000fe40002000000 */
[----:B------:R-:W-:Y:S02]  /*f030*/  FSEL R44, R159, -INF , P4 ;  /* 0xff8000009f2c7808 */ /* 0x000fe40002000000 */
[----:B------:R-:W-:-:S02]  /*f040*/  FSEL R128, R138, -INF , P6 ;  /* 0xff8000008a807808 */ /* 0x000fc40003000000 */
[----:B------:R-:W-:Y:S02]  /*f050*/  FMNMX.FTZ R68, R39, R68, !PT ;  /* 0x0000004427447209 */ /* 0x000fe40007810000 */
[----:B------:R-:W-:Y:S02]  /*f060*/  FMNMX.FTZ R5, R18, R19, !PT ;  /* 0x0000001312057209 */ /* 0x000fe40007810000 */
        /* <DEDUP_REMOVED lines=19> */
[----:B------:R-:W-:Y:S02]  /*f1a0*/  FMNMX.FTZ R71, R124, R71, !PT ;  /* 0x000000477c477209 */ /* 0x000fe40007810000 */
[C---:B------:R-:W-:Y:S02]  /*f1b0*/  ISETP.GT.AND P6, PT, R2.reuse, 0x38, PT ;  /* 0x000000380200780c */ /* 0x040fe40003fc4270 */
[----:B------:R-:W-:-:S02]  /*f1c0*/  ISETP.GT.AND P4, PT, R2, 0x39, PT ;  /* 0x000000390200780c */ /* 0x000fc40003f84270 */
[C---:B------:R-:W-:Y:S02]  /*f1d0*/  ISETP.GT.AND P0, PT, R2.reuse, 0x48, PT ;  /* 0x000000480200780c */ /* 0x040fe40003f04270 */
[C---:B------:R-:W-:Y:S02]  /*f1e0*/  ISETP.GT.AND P5, PT, R2.reuse, 0x58, PT ;  /* 0x000000580200780c */ /* 0x040fe40003fa4270 */
[C---:B------:R-:W-:Y:S02]  /*f1f0*/  ISETP.GT.AND P2, PT, R2.reuse, 0x49, PT ;  /* 0x000000490200780c */ /* 0x040fe40003f44270 */
[----:B------:R-:W-:Y:S02]  /*f200*/  ISETP.GT.AND P1, PT, R2, 0x50, PT ;  /* 0x000000500200780c */ /* 0x000fe40003f24270 */
[----:B------:R-:W-:Y:S02]  /*f210*/  FMNMX.FTZ R68, R44, R68, !PT ;  /* 0x000000442c447209 */ /* 0x000fe40007810000 */
[----:B------:R-:W-:-:S02]  /*f220*/  FMNMX.FTZ R5, R20, R5, !PT ;  /* 0x0000000514057209 */ /* 0x000fc40007810000 */
        /* <DEDUP_REMOVED lines=25> */
[C---:B------:R-:W-:Y:S02]  /*f3c0*/  ISETP.GT.AND P6, PT, R2.reuse, 0x51, PT ;  /* 0x000000510200780c */ /* 0x040fe40003fc4270 */
        /* <DEDUP_REMOVED lines=34> */
[----:B------:R-:W-:Y:S02]  /*f5f0*/  FSEL R174, R81, -INF , P6 ;  /* 0xff80000051ae7808 */ /* 0x000fe40003000000 */
        /* <DEDUP_REMOVED lines=8> */
[----:B------:R-:W-:Y:S02]  /*f680*/  FSEL R172, R61, -INF , P4 ;  /* 0xff8000003dac7808 */ /* 0x000fe40002000000 */
[----:B------:R-:W-:Y:S02]  /*f690*/  FMNMX.FTZ R71, R173, R71, !PT ;  /* 0x00000047ad477209 */ /* 0x000fe40007810000 */
[----:B------:R-:W-:-:S02]  /*f6a0*/  FMNMX.FTZ R5, R36, R5, !PT ;  /* 0x0000000524057209 */ /* 0x000fc40007810000 */
[----:B------:R-:W-:Y:S02]  /*f6b0*/  FSEL R183, R77, -INF , P6 ;  /* 0xff8000004db77808 */ /* 0x000fe40003000000 */
[----:B------:R-:W-:Y:S02]  /*f6c0*/  FMNMX.FTZ R68, R243, R68, !PT ;  /* 0x00000044f3447209 */ /* 0x000fe40007810000 */
[----:B------:R-:W-:Y:S02]  /*f6d0*/  FMNMX.FTZ R2, R148, R2, !PT ;  /* 0x0000000294027209 */ /* 0x000fe40007810000 */
[----:B------:R-:W-:Y:S02]  /*f6e0*/  FSEL R203, R40, -INF , P2 ;  /* 0xff80000028cb7808 */ /* 0x000fe40001000000 */
[----:B------:R-:W-:Y:S02]  /*f6f0*/  FMNMX.FTZ R71, R172, R71, !PT ;  /* 0x00000047ac477209 */ /* 0x000fe40007810000 */
[----:B------:R-:W-:Y:S01]  /*f700*/  FMNMX.FTZ R5, R108, R5, !PT ;  /* 0x000000056c057209 */ /* 0x000fe20007810000 */
[----:B------:R-:W-:Y:S01]  /*f710*/  IMAD.MOV.U32 R4, RZ, RZ, R203 ;  /* 0x000000ffff047224 */ /* 0x000fe200078e00cb */
[----:B------:R-:W-:-:S02]  /*f720*/  FMNMX.FTZ R68, R183, R68, !PT ;  /* 0x00000044b7447209 */ /* 0x000fc40007810000 */
[----:B------:R-:W-:Y:S02]  /*f730*/  FMNMX.FTZ R2, R162, R2, !PT ;  /* 0x00000002a2027209 */ /* 0x000fe40007810000 */
[----:B-1----:R-:W-:Y:S02]  /*f740*/  FSEL R228, R41, -INF , P1 ;  /* 0xff80000029e47808 */ /* 0x002fe40000800000 */
[----:B------:R-:W-:Y:S02]  /*f750*/  FMNMX.FTZ R71, R203, R71, !PT ;  /* 0x00000047cb477209 */ /* 0x000fe40007810000 */
[----:B------:R-:W-:Y:S02]  /*f760*/  FMNMX.FTZ R5, R116, R5, !PT ;  /* 0x0000000574057209 */ /* 0x000fe40007810000 */
[----:B------:R-:W-:Y:S02]  /*f770*/  FSEL R179, R65, -INF , P4 ;  /* 0xff80000041b37808 */ /* 0x000fe40002000000 */
[----:B------:R-:W-:-:S02]  /*f780*/  FMNMX.FTZ R68, R182, R68, !PT ;  /* 0x00000044b6447209 */ /* 0x000fc40007810000 */
[----:B------:R-:W-:Y:S02]  /*f790*/  FMNMX.FTZ R2, R164, R2, !PT ;  /* 0x00000002a4027209 */ /* 0x000fe40007810000 */
[----:B--2---:R-:W-:Y:S02]  /*f7a0*/  FSEL R119, R21, -INF , P0 ;  /* 0xff80000015777808 */ /* 0x004fe40000000000 */
        /* <DEDUP_REMOVED lines=8> */
[----:B------:R-:W-:Y:S02]  /*f830*/  FSEL R187, R23, -INF , P1 ;  /* 0xff80000017bb7808 */ /* 0x000fe40000800000 */
[----:B------:R-:W-:-:S02]  /*f840*/  FMNMX.FTZ R68, R239, R68, !PT ;  /* 0x00000044ef447209 */ /* 0x000fc40007810000 */
[----:B------:R-:W-:Y:S02]  /*f850*/  FMNMX.FTZ R2, R165, R2, !PT ;  /* 0x00000002a5027209 */ /* 0x000fe40007810000 */
[----:B------:R-:W-:Y:S02]  /*f860*/  FMNMX.FTZ R71, R204, R71, !PT ;  /* 0x00000047cc477209 */ /* 0x000fe40007810000 */
[----:B------:R-:W-:Y:S02]  /*f870*/  FMNMX.FTZ R5, R137, R5, !PT ;  /* 0x0000000589057209 */ /* 0x000fe40007810000 */
[----:B------:R-:W-:Y:S01]  /*f880*/  FSEL R195, R79, -INF , P6 ;  /* 0xff8000004fc37808 */ /* 0x000fe20003000000 */
[----:B------:R-:W1:Y:S01]  /*f890*/  SHFL.BFLY PT, R6, R71, 0x2, 0x1f ;  /* 0x0c401f0047067f89 */ /* 0x000e6200000e0000 */
[----:B------:R-:W-:Y:S02]  /*f8a0*/  FSEL R186, R17, -INF , P0 ;  /* 0xff80000011ba7808 */ /* 0x000fe40000000000 */
[----:B------:R-:W-:-:S02]  /*f8b0*/  FMNMX.FTZ R68, R187, R68, !PT ;  /* 0x00000044bb447209 */ /* 0x000fc40007810000 */
[----:B------:R-:W-:Y:S02]  /*f8c0*/  FMNMX.FTZ R2, R191, R2, !PT ;  /* 0x00000002bf027209 */ /* 0x000fe40007810000 */
[----:B------:R-:W-:Y:S02]  /*f8d0*/  FMNMX.FTZ R5, R138, R5, !PT ;  /* 0x000000058a057209 */ /* 0x000fe40007810000 */
[----:B------:R-:W-:Y:S02]  /*f8e0*/  FSEL R238, R32, -INF , P5 ;  /* 0xff80000020ee7808 */ /* 0x000fe40002800000 */
[----:B------:R-:W-:Y:S02]  /*f8f0*/  FMNMX.FTZ R68, R186, R68, !PT ;  /* 0x00000044ba447209 */ /* 0x000fe40007810000 */
[----:B------:R-:W-:Y:S02]  /*f900*/  FMNMX.FTZ R2, R195, R2, !PT ;  /* 0x00000002c3027209 */ /* 0x000fe40007810000 */
[----:B------:R-:W-:-:S02]  /*f910*/  FMNMX.FTZ R5, R139, R5, !PT ;  /* 0x000000058b057209 */ /* 0x000fc40007810000 */
[----:B------:R-:W-:Y:S02]  /*f920*/  FMNMX.FTZ R68, R238, R68, !PT ;  /* 0x00000044ee447209 */ /* 0x000fe40007810000 */
[----:B------:R-:W-:Y:S02]  /*f930*/  FSEL R169, R52, -INF , P4 ;  /* 0xff80000034a97808 */ /* 0x000fe40002000000 */
[----:B------:R-:W-:Y:S01]  /*f940*/  FMNMX.FTZ R2, R189, R2, !PT ;  /* 0x00000002bd027209 */ /* 0x000fe20007810000 */
[----:B------:R-:W2:Y:S01]  /*f950*/  SHFL.BFLY PT, R8, R68, 0x2, 0x1f ;  /* 0x0c401f0044087f89 */ /* 0x000ea200000e0000 */
        /* <DEDUP_REMOVED lines=11> */
[----:B------:R-:W-:Y:S01]  /*fa10*/  FMNMX.FTZ R2, R192, R2, !PT ;  /* 0x00000002c0027209 */ /* 0x000fe20007810000 */
[----:B------:R-:W-:Y:S01]  /*fa20*/  LDSM.16.MT88.4 R32, [R225+0x100] ;  /* 0x00010000e120783b */ /* 0x000fe20000004200 */
[----:B------:R-:W-:Y:S02]  /*fa30*/  FMNMX.FTZ R5, R156, R5, !PT ;  /* 0x000000059c057209 */ /* 0x000fe40007810000 */
[----:B-1----:R-:W-:Y:S02]  /*fa40*/  FMNMX.FTZ R71, R71, R6, !PT ;  /* 0x0000000647477209 */ /* 0x002fe40007810000 */
[----:B------:R-:W-:-:S02]  /*fa50*/  FMNMX.FTZ R2, R199, R2, !PT ;  /* 0x00000002c7027209 */ /* 0x000fc40007810000 */
[----:B------:R-:W-:Y:S01]  /*fa60*/  FMNMX.FTZ R5, R175, R5, !PT ;  /* 0x00000005af057209 */ /* 0x000fe20007810000 */
[----:B------:R-:W1:Y:S01]  /*fa70*/  SHFL.BFLY PT, R7, R71, 0x1, 0x1f ;  /* 0x0c201f0047077f89 */ /* 0x000e6200000e0000 */
[----:B--2---:R-:W-:Y:S02]  /*fa80*/  FMNMX.FTZ R68, R68, R8, !PT ;  /* 0x0000000844447209 */ /* 0x004fe40007810000 */
[----:B------:R-:W-:Y:S01]  /*fa90*/  FMNMX.FTZ R5, R176, R5, !PT ;  /* 0x00000005b0057209 */ /* 0x000fe20007810000 */
[----:B------:R-:W2:Y:S01]  /*faa0*/  SHFL.BFLY PT, R6, R2, 0x2, 0x1f ;  /* 0x0c401f0002067f89 */ /* 0x000ea200000e0000 */
[----:B------:R-:W-:Y:S02]  /*fab0*/  FSEL R212, R73, -INF , P6 ;  /* 0xff80000049d47808 */ /* 0x000fe40003000000 */
[----:B------:R-:W-:Y:S01]  /*fac0*/  FMNMX.FTZ R5, R177, R5, !PT ;  /* 0x00000005b1057209 */ /* 0x000fe20007810000 */
[----:B------:R-:W3:Y:S01]  /*fad0*/  SHFL.BFLY PT, R8, R68, 0x1, 0x1f ;  /* 0x0c201f0044087f89 */ /* 0x000ee200000e0000 */
[----:B------:R-:W-:-:S02]  /*fae0*/  FSEL R168, R56, -INF , P4 ;  /* 0xff80000038a87808 */ /* 0x000fc40002000000 */
[----:B------:R-:W-:Y:S02]  /*faf0*/  FMNMX.FTZ R5, R178, R5, !PT ;  /* 0x00000005b2057209 */ /* 0x000fe40007810000 */
[----:B------:R-:W-:Y:S02]  /*fb00*/  FSEL R206, R53, -INF , P2 ;  /* 0xff80000035ce7808 */ /* 0x000fe40001000000 */
[----:B------:R-:W-:Y:S02]  /*fb10*/  FMNMX.FTZ R5, R130, R5, !PT ;  /* 0x0000000582057209 */ /* 0x000fe40007810000 */
[----:B------:R-:W-:Y:S02]  /*fb20*/  FSEL R198, R49, -INF , P1 ;  /* 0xff80000031c67808 */ /* 0x000fe40000800000 */
[----:B------:R-:W-:Y:S02]  /*fb30*/  FMNMX.FTZ R5, R212, R5, !PT ;  /* 0x00000005d4057209 */ /* 0x000fe40007810000 */
[----:B------:R-:W-:-:S02]  /*fb40*/  FSEL R213, R48, -INF , P0 ;  /* 0xff80000030d57808 */ /* 0x000fc40000000000 */
[----:B------:R-:W-:Y:S02]  /*fb50*/  FMNMX.FTZ R5, R207, R5, !PT ;  /* 0x00000005cf057209 */ /* 0x000fe40007810000 */
[----:B-1----:R-:W-:Y:S02]  /*fb60*/  FMNMX.FTZ R71, R71, R7, !PT ;  /* 0x0000000747477209 */ /* 0x002fe40007810000 */
[----:B------:R-:W-:Y:S02]  /*fb70*/  FMNMX.FTZ R5, R168, R5, !PT ;  /* 0x00000005a8057209 */ /* 0x000fe40007810000 */
[----:B--2---:R-:W-:Y:S01]  /*fb80*/  FMNMX.FTZ R2, R2, R6, !PT ;  /* 0x0000000602027209 */ /* 0x004fe20007810000 */
[C---:B------:R-:W-:Y:S01]  /*fb90*/  FMUL.FTZ R7, R71.reuse, c[0x0][0x2d0] ;  /* 0x0000b40047077a20 */ /* 0x040fe20000410000 */
[----:B------:R-:W-:Y:S02]  /*fba0*/  FSETP.NEU.FTZ.AND P4, PT, R71, -INF , PT ;  /* 0xff8000004700780b */ /* 0x000fe40003f9d000 */
[----:B------:R-:W-:Y:S01]  /*fbb0*/  FMNMX.FTZ R5, R206, R5, !PT ;  /* 0x00000005ce057209 */ /* 0x000fe20007810000 */
[----:B------:R-:W1:Y:S01]  /*fbc0*/  SHFL.BFLY PT, R11, R2, 0x1, 0x1f ;  /* 0x0c201f00020b7f89 */ /* 0x000e6200000e0000 */
[----:B------:R-:W-:-:S02]  /*fbd0*/  FSEL R7, R7, RZ, P4 ;  /* 0x000000ff07077208 */ /* 0x000fc40002000000 */
[----:B------:R-:W-:Y:S02]  /*fbe0*/  FMNMX.FTZ R5, R198, R5, !PT ;  /* 0x00000005c6057209 */ /* 0x000fe40007810000 */
[----:B---3--:R-:W-:Y:S01]  /*fbf0*/  FMNMX.FTZ R68, R68, R8, !PT ;  /* 0x0000000844447209 */ /* 0x008fe20007810000 */
[--C-:B------:R-:W-:Y:S01]  /*fc00*/  FFMA.FTZ R6, R9, c[0x0][0x2d0], -R7.reuse ;  /* 0x0000b40009067a23 */ /* 0x100fe20000010807 */
[----:B------:R-:W-:Y:S02]  /*fc10*/  FSEL R131, R43, -INF , P5 ;  /* 0xff8000002b837808 */ /* 0x000fe40002800000 */
[----:B------:R-:W-:Y:S01]  /*fc20*/  FMNMX.FTZ R8, R213, R5, !PT ;  /* 0x00000005d5087209 */ /* 0x000fe20007810000 */
[C---:B------:R-:W-:Y:S01]  /*fc30*/  FMUL.FTZ R9, R68.reuse, c[0x0][0x2d0] ;  /* 0x0000b40044097a20 */ /* 0x040fe20000410000 */
[----:B------:R-:W-:Y:S01]  /*fc40*/  FSETP.NEU.FTZ.AND P0, PT, R68, -INF , PT ;  /* 0xff8000004400780b */ /* 0x000fe20003f1d000 */
[----:B------:R2:W-:Y:S01]  /*fc50*/  MUFU.EX2 R236, R6 ;  /* 0x0000000600ec7308 */ /* 0x0005e20000000800 */
[----:B------:R-:W-:Y:S01]  /*fc60*/  FMNMX.FTZ R8, R131, R8, !PT ;  /* 0x0000000883087209 */ /* 0x000fe20007810000 */
[----:B------:R-:W-:Y:S01]  /*fc70*/  FFMA.FTZ R5, R10, c[0x0][0x2d0], -R7 ;  /* 0x0000b4000a057a23 */ /* 0x000fe20000010807 */
[----:B------:R-:W-:Y:S01]  /*fc80*/  ISETP.NE.AND P6, PT, R16, RZ, PT ;  /* 0x000000ff1000720c */ /* 0x000fe20003fc5270 */
[----:B------:R-:W-:Y:S04]  /*fc90*/  LDSM.16.MT88.4 R40, [R226+0x100] ;  /* 0x00010000e228783b */ /* 0x000fe80000004200 */
[----:B------:R-:W3:Y:S01]  /*fca0*/  SHFL.BFLY PT, R10, R8, 0x2, 0x1f ;  /* 0x0c401f00080a7f89 */ /* 0x000ee200000e0000 */
[----:B------:R4:W4:Y:S01]  /*fcb0*/  MUFU.EX2 R235, R5 ;  /* 0x0000000500eb7308 */ /* 0x0009220000000800 */
[----:B-1----:R-:W-:-:S02]  /*fcc0*/  FMNMX.FTZ R2, R2, R11, !PT ;  /* 0x0000000b02027209 */ /* 0x002fc40007810000 */
[----:B--2---:R-:W-:Y:S02]  /*fcd0*/  FSEL R6, R9, RZ, P0 ;  /* 0x000000ff09067208 */ /* 0x004fe40000000000 */
[----:B------:R-:W-:-:S03]  /*fce0*/  FSETP.NEU.FTZ.AND P0, PT, R2, -INF , PT ;  /* 0xff8000000200780b */ /* 0x000fc60003f1d000 */
[--C-:B------:R-:W-:Y:S02]  /*fcf0*/  FFMA.FTZ R9, R14, c[0x0][0x2d0], -R6.reuse ;  /* 0x0000b4000e097a23 */ /* 0x100fe40000010806 */
[----:B----4-:R-:W-:Y:S02]  /*fd00*/  FFMA.FTZ R5, R12, c[0x0][0x2d0], -R6 ;  /* 0x0000b4000c057a23 */ /* 0x010fe40000010806 */
[----:B------:R1:W-:Y:S01]  /*fd10*/  MUFU.EX2 R193, R9 ;  /* 0x0000000900c17308 */ /* 0x0003e20000000800 */
[----:B------:R-:W-:Y:S02]  /*fd20*/  F2FP.PACK_AB R12, R235, R236 ;  /* 0x000000eceb0c723e */ /* 0x000fe400000000ff */
[----:B---3--:R-:W-:-:S05]  /*fd30*/  FMNMX.FTZ R8, R8, R10, !PT ;  /* 0x0000000a08087209 */ /* 0x008fca0007810000 */
        /* <DEDUP_REMOVED lines=80> */
[----:B-1----:R-:W-:-:S04]  /*10240*/  FFMA.FTZ R3, R69, c[0x0][0x2d0], -R5 ;  /* 0x0000b40045037a23 */ /* 0x002fc80000010805 */
        /* <DEDUP_REMOVED lines=22> */
[----:B-1----:R-:W-:Y:S01]  /*103b0*/  FFMA.FTZ R3, R116, c[0x0][0x2d0], -R0 ;  /* 0x0000b40074037a23 */ /* 0x002fe20000010800 */
[----:B------:R-:W-:-:S03]  /*103c0*/  MOV R116, R213 ;  /* 0x000000d500747202 */ /* 0x000fc60000000f00 */
[----:B------:R1:W2:Y:S02]  /*103d0*/  MUFU.EX2 R247, R3 ;  /* 0x0000000300f77308 */ /* 0x0002a40000000800 */
[----:B-1----:R-:W-:Y:S01]  /*103e0*/  FFMA.FTZ R3, R117, c[0x0][0x2d0], -R0 ;  /* 0x0000b40075037a23 */ /* 0x002fe20000010800 */
[----:B--2---:R-:W-:Y:S01]  /*103f0*/  F2FP.PACK_AB R9, R247, R244 ;  /* 0x000000f4f709723e */ /* 0x004fe200000000ff */
[----:B------:R-:W-:-:S04]  /*10400*/  IMAD.MOV.U32 R117, RZ, RZ, R131 ;  /* 0x000000ffff757224 */ /* 0x000fc800078e0083 */
[----:B------:R1:W-:Y:S02]  /*10410*/  MUFU.EX2 R250, R3 ;  /* 0x0000000300fa7308 */ /* 0x0003e40000000800 */
[----:B-1----:R-:W-:Y:S02]  /*10420*/  FFMA.FTZ R3, R118, c[0x0][0x2d0], -R0 ;  /* 0x0000b40076037a23 */ /* 0x002fe40000010800 */
        /* <DEDUP_REMOVED lines=28> */
[----:B---3--:R-:W-:Y:S01]  /*105f0*/  FFMA.FTZ R3, R132, c[0x0][0x2d0], -R6 ;  /* 0x0000b40084037a23 */ /* 0x008fe20000010806 */
[----:B------:R-:W-:-:S03]  /*10600*/  MOV R132, R211 ;  /* 0x000000d300847202 */ /* 0x000fc60000000f00 */
        /* <DEDUP_REMOVED lines=16> */
[----:B---3--:R-:W-:Y:S02]  /*10710*/  F2FP.PACK_AB R11, R217, R218 ;  /* 0x000000dad90b723e */ /* 0x008fe400000000ff */
[----:B------:R-:W-:-:S03]  /*10720*/  MOV R137, R207 ;  /* 0x000000cf00897202 */ /* 0x000fc60000000f00 */
[----:B------:R2:W-:Y:S02]  /*10730*/  MUFU.EX2 R215, R3 ;  /* 0x0000000300d77308 */ /* 0x0005e40000000800 */
[C---:B-1----:R-:W-:Y:S08]  /*10740*/  HMMA.16816.F32 R48, R8.reuse, R20, R120 ;  /* 0x000000140830723c */ /* 0x042ff00000001878 */
[----:B------:R-:W-:Y:S01]  /*10750*/  HMMA.16816.F32 R56, R8, R18, R84 ;  /* 0x000000120838723c */ /* 0x000fe20000001854 */
[----:B--2---:R-:W-:-:S02]  /*10760*/  FFMA.FTZ R3, R138, c[0x0][0x2d0], -R0 ;  /* 0x0000b4008a037a23 */ /* 0x004fc40000010800 */
[----:B------:R-:W-:Y:S02]  /*10770*/  IMAD.MOV.U32 R138, RZ, RZ, R206 ;  /* 0x000000ffff8a7224 */ /* 0x000fe400078e00ce */
        /* <DEDUP_REMOVED lines=16> */
[--C-:B-1----:R-:W-:Y:S01]  /*10880*/  FFMA.FTZ R3, R141, c[0x0][0x2d0], -R6.reuse ;  /* 0x0000b4008d037a23 */ /* 0x102fe20000010806 */
        /* <DEDUP_REMOVED lines=16> */
[----:B------:R-:W-:Y:S01]  /*10990*/  MOV R131, R133 ;  /* 0x0000008500837202 */ /* 0x000fe20000000f00 */
[----:B------:R-:W-:Y:S02]  /*109a0*/  IMAD.MOV.U32 R133, RZ, RZ, R197 ;  /* 0x000000ffff857224 */ /* 0x000fe400078e00c5 */
[----:B------:R-:W-:Y:S01]  /*109b0*/  IMAD.MOV.U32 R128, RZ, RZ, R187 ;  /* 0x000000ffff807224 */ /* 0x000fe200078e00bb */
[----:B------:R-:W-:Y:S01]  /*109c0*/  HMMA.16816.F32 R104, R8, R20, R72 ;  /* 0x000000140868723c */ /* 0x000fe20000001848 */
[----:B------:R-:W-:Y:S01]  /*109d0*/  LDSM.16.MT88.4 R20, [R225+0x1900] ;  /* 0x00190000e114783b */ /* 0x000fe20000004200 */
[----:B------:R-:W-:-:S02]  /*109e0*/  IMAD.MOV.U32 R129, RZ, RZ, R186 ;  /* 0x000000ffff817224 */ /* 0x000fc400078e00ba */
[----:B------:R-:W-:-:S04]  /*109f0*/  IMAD.MOV.U32 R130, RZ, RZ, R184 ;  /* 0x000000ffff827224 */ /* 0x000fc800078e00b8 */
        /* <DEDUP_REMOVED lines=30> */
[----:B------:R-:W-:-:S02]  /*10be0*/  IMAD.MOV.U32 R136, RZ, RZ, R185 ;  /* 0x000000ffff887224 */ /* 0x000fc400078e00b9 */
[----:B------:R-:W-:Y:S01]  /*10bf0*/  IMAD.MOV.U32 R126, RZ, RZ, R118 ;  /* 0x000000ffff7e7224 */ /* 0x000fe200078e0076 */
[----:B------:R-:W-:Y:S01]  /*10c00*/  HMMA.16816.F32 R108, R8, R18, R44 ;  /* 0x00000012086c723c */ /* 0x000fe2000000182c */
[----:B-1----:R-:W-:Y:S01]  /*10c10*/  FFMA.FTZ R3, R151, c[0x0][0x2d0], -R7 ;  /* 0x0000b40097037a23 */ /* 0x002fe20000010807 */
[----:B------:R-:W-:-:S06]  /*10c20*/  MOV R151, R193 ;  /* 0x000000c100977202 */ /* 0x000fcc0000000f00 */
[C---:B------:R-:W-:Y:S01]  /*10c30*/  HMMA.16816.F32 R92, R8.reuse, R12, R60 ;  /* 0x0000000c085c723c */ /* 0x040fe2000000183c */
[----:B------:R1:W-:Y:S07]  /*10c40*/  MUFU.EX2 R202, R3 ;  /* 0x0000000300ca7308 */ /* 0x0003ee0000000800 */
[C---:B------:R-:W-:Y:S07]  /*10c50*/  HMMA.16816.F32 R56, R8.reuse, R20, R120 ;  /* 0x000000140838723c */ /* 0x040fee0000001878 */
[----:B------:R-:W-:Y:S01]  /*10c60*/  MOV R123, R143 ;  /* 0x0000008f007b7202 */ /* 0x000fe20000000f00 */
[----:B------:R-:W-:Y:S01]  /*10c70*/  HMMA.16816.F32 R52, R8, R22, R80 ;  /* 0x000000160834723c */ /* 0x000fe20000001850 */
[----:B------:R-:W-:-:S02]  /*10c80*/  IMAD.MOV.U32 R122, RZ, RZ, R142 ;  /* 0x000000ffff7a7224 */ /* 0x000fc400078e008e */
[----:B-1----:R-:W-:Y:S02]  /*10c90*/  FFMA.FTZ R3, R152, c[0x0][0x2d0], -R7 ;  /* 0x0000b40098037a23 */ /* 0x002fe40000010807 */
[----:B------:R-:W-:Y:S02]  /*10ca0*/  IMAD.MOV.U32 R152, RZ, RZ, R198 ;  /* 0x000000ffff987224 */ /* 0x000fe400078e00c6 */
[----:B------:R1:W3:Y:S01]  /*10cb0*/  MUFU.EX2 R201, R3 ;  /* 0x0000000300c97308 */ /* 0x0002e20000000800 */
[----:B------:R-:W-:Y:S01]  /*10cc0*/  HMMA.16816.F32 R40, R8, R26, R84 ;  /* 0x0000001a0828723c */ /* 0x000fe20000001854 */
[----:B------:R-:W-:Y:S02]  /*10cd0*/  IMAD.MOV.U32 R121, RZ, RZ, R141 ;  /* 0x000000ffff797224 */ /* 0x000fe400078e008d */
[----:B------:R-:W-:-:S04]  /*10ce0*/  IMAD.MOV.U32 R120, RZ, RZ, R140 ;  /* 0x000000ffff787224 */ /* 0x000fc800078e008c */
[----:B--2---:R-:W-:Y:S01]  /*10cf0*/  F2FP.PACK_AB R8, R203, R204 ;  /* 0x000000cccb08723e */ /* 0x004fe200000000ff */
[----:B-1----:R-:W-:Y:S01]  /*10d00*/  FFMA.FTZ R3, R153, c[0x0][0x2d0], -R0 ;  /* 0x0000b40099037a23 */ /* 0x002fe20000010800 */
[----:B---3--:R-:W-:Y:S01]  /*10d10*/  F2FP.PACK_AB R10, R201, R202 ;  /* 0x000000cac90a723e */ /* 0x008fe200000000ff */
[----:B------:R-:W-:Y:S02]  /*10d20*/  IMAD.MOV.U32 R153, RZ, RZ, R194 ;  /* 0x000000ffff997224 */ /* 0x000fe400078e00c2 */
[----:B------:R1:W-:Y:S02]  /*10d30*/  MUFU.EX2 R200, R3 ;  /* 0x0000000300c87308 */ /* 0x0003e40000000800 */
[----:B-1----:R-:W-:Y:S02]  /*10d40*/  FFMA.FTZ R3, R154, c[0x0][0x2d0], -R0 ;  /* 0x0000b4009a037a23 */ /* 0x002fe40000010800 */
[----:B------:R-:W-:Y:S01]  /*10d50*/  IMAD.MOV.U32 R154, RZ, RZ, R138 ;  /* 0x000000ffff9a7224 */ /* 0x000fe200078e008a */
[----:B------:R-:W-:-:S03]  /*10d60*/  MOV R138, R117 ;  /* 0x00000075008a7202 */ /* 0x000fc60000000f00 */
[----:B------:R1:W2:Y:S02]  /*10d70*/  MUFU.EX2 R199, R3 ;  /* 0x0000000300c77308 */ /* 0x0002a40000000800 */
[----:B-1----:R-:W-:Y:S01]  /*10d80*/  FFMA.FTZ R3, R155, c[0x0][0x2d0], -R0 ;  /* 0x0000b4009b037a23 */ /* 0x002fe20000010800 */
[----:B--2---:R-:W-:Y:S02]  /*10d90*/  F2FP.PACK_AB R9, R199, R200 ;  /* 0x000000c8c709723e */ /* 0x004fe400000000ff */
[----:B------:R-:W-:-:S03]  /*10da0*/  MOV R155, R139 ;  /* 0x0000008b009b7202 */ /* 0x000fc60000000f00 */
[----:B------:R1:W-:Y:S01]  /*10db0*/  MUFU.EX2 R198, R3 ;  /* 0x0000000300c67308 */ /* 0x0003e20000000800 */
[----:B------:R-:W-:Y:S02]  /*10dc0*/  IMAD.MOV.U32 R139, RZ, RZ, R116 ;  /* 0x000000ffff8b7224 */ /* 0x000fe400078e0074 */
[----:B-1----:R-:W-:Y:S02]  /*10dd0*/  FFMA.FTZ R3, R156, c[0x0][0x2d0], -R0 ;  /* 0x0000b4009c037a23 */ /* 0x002fe40000010800 */
[----:B------:R-:W-:Y:S01]  /*10de0*/  IMAD.MOV.U32 R156, RZ, RZ, R137 ;  /* 0x000000ffff9c7224 */ /* 0x000fe200078e0089 */
[----:B------:R-:W-:Y:S02]  /*10df0*/  MOV R137, R188 ;  /* 0x000000bc00897202 */ /* 0x000fe40000000f00 */
[----:B------:R1:W2:Y:S02]  /*10e00*/  MUFU.EX2 R197, R3 ;  /* 0x0000000300c57308 */ /* 0x0002a40000000800 */
[----:B-1----:R-:W-:Y:S01]  /*10e10*/  FFMA.FTZ R3, R157, c[0x0][0x2d0], -R7 ;  /* 0x0000b4009d037a23 */ /* 0x002fe20000010807 */
[----:B--2---:R-:W-:Y:S01]  /*10e20*/  F2FP.PACK_AB R11, R197, R198 ;  /* 0x000000c6c50b723e */ /* 0x004fe200000000ff */
[----:B------:R-:W-:-:S04]  /*10e30*/  IMAD.MOV.U32 R157, RZ, RZ, R191 ;  /* 0x000000ffff9d7224 */ /* 0x000fc800078e00bf */
        /* <DEDUP_REMOVED lines=11> */
[C---:B------:R-:W-:Y:S01]  /*10ef0*/  HMMA.16816.F32 R72, R8.reuse, R20, R72 ;  /* 0x000000140848723c */ /* 0x040fe20000001848 */
[----:B------:R1:W4:Y:S07]  /*10f00*/  MUFU.EX2 R194, R3 ;  /* 0x0000000300c27308 */ /* 0x00032e0000000800 */
[C---:B------:R-:W-:Y:S01]  /*10f10*/  HMMA.16816.F32 R76, R8.reuse, R22, R76 ;  /* 0x00000016084c723c */ /* 0x040fe2000000184c */
[----:B------:R-:W2:Y:S07]  /*10f20*/  LDSM.16.MT88.4 R20, [R225+0x2100] ;  /* 0x00210000e114783b */ /* 0x000eae0000004200 */
[----:B------:R-:W-:Y:S01]  /*10f30*/  HMMA.16816.F32 R80, R8, R24, R100 ;  /* 0x000000180850723c */ /* 0x000fe20000001864 */
[----:B-1----:R-:W-:-:S04]  /*10f40*/  FFMA.FTZ R3, R160, c[0x0][0x2d0], -R6 ;  /* 0x0000b400a0037a23 */ /* 0x002fc80000010806 */
[----:B------:R1:W-:Y:S03]  /*10f50*/  MUFU.EX2 R193, R3 ;  /* 0x0000000300c17308 */ /* 0x0003e60000000800 */
[----:B------:R-:W-:Y:S01]  /*10f60*/  HMMA.16816.F32 R84, R8, R26, R96 ;  /* 0x0000001a0854723c */ /* 0x000fe20000001860 */
[----:B------:R-:W-:Y:S06]  /*10f70*/  LDSM.16.MT88.4 R24, [R224+0x2900] ;  /* 0x00290000e018783b */ /* 0x000fec0000004200 */
[----:B----4-:R-:W-:Y:S01]  /*10f80*/  F2FP.PACK_AB R8, R194, R196 ;  /* 0x000000c4c208723e */ /* 0x010fe200000000ff */
[----:B-1----:R-:W-:-:S04]  /*10f90*/  FFMA.FTZ R3, R161, c[0x0][0x2d0], -R6 ;  /* 0x0000b400a1037a23 */ /* 0x002fc80000010806 */
[----:B------:R1:W4:Y:S02]  /*10fa0*/  MUFU.EX2 R192, R3 ;  /* 0x0000000300c07308 */ /* 0x0003240000000800 */
[----:B-1----:R-:W-:Y:S01]  /*10fb0*/  FFMA.FTZ R3, R162, c[0x0][0x2d0], -R5 ;  /* 0x0000b400a2037a23 */ /* 0x002fe20000010805 */
[----:B----4-:R-:W-:-:S05]  /*10fc0*/  F2FP.PACK_AB R10, R192, R193 ;  /* 0x000000c1c00a723e */ /* 0x010fca00000000ff */
[----:B------:R1:W-:Y:S02]  /*10fd0*/  MUFU.EX2 R191, R3 ;  /* 0x0000000300bf7308 */ /* 0x0003e40000000800 */
[----:B-1----:R-:W-:-:S06]  /*10fe0*/  FFMA.FTZ R3, R164, c[0x0][0x2d0], -R5 ;  /* 0x0000b400a4037a23 */ /* 0x002fcc0000010805 */
        /* <DEDUP_REMOVED lines=8> */
[----:B------:R1:W4:Y:S02]  /*11070*/  MUFU.EX2 R187, R3 ;  /* 0x0000000300bb7308 */ /* 0x0003240000000800 */
[C---:B--2---:R-:W-:Y:S08]  /*11080*/  HMMA.16816.F32 R140, R8.reuse, R12, R92 ;  /* 0x0000000c088c723c */ /* 0x044ff0000000185c */
[----:B------:R-:W-:Y:S01]  /*11090*/  HMMA.16816.F32 R144, R8, R14, R64 ;  /* 0x0000000e0890723c */ /* 0x000fe20000001840 */
[----:B-1----:R-:W-:-:S04]  /*110a0*/  FFMA.FTZ R3, R166, c[0x0][0x2d0], -R7 ;  /* 0x0000b400a6037a23 */ /* 0x002fc80000010807 */
[----:B------:R1:W-:Y:S03]  /*110b0*/  MUFU.EX2 R186, R3 ;  /* 0x0000000300ba7308 */ /* 0x0003e60000000800 */
[C---:B---3--:R-:W-:Y:S08]  /*110c0*/  HMMA.16816.F32 R112, R8.reuse, R16, R112 ;  /* 0x000000100870723c */ /* 0x048ff00000001870 */
[----:B------:R-:W-:Y:S01]  /*110d0*/  HMMA.16816.F32 R108, R8, R18, R108 ;  /* 0x00000012086c723c */ /* 0x000fe2000000186c */
[----:B-1----:R-:W-:-:S07]  /*110e0*/  FFMA.FTZ R3, R171, c[0x0][0x2d0], -R7 ;  /* 0x0000b400ab037a23 */ /* 0x002fce0000010807 */
        /* <DEDUP_REMOVED lines=40> */
[----:B-1----:R-:W-:Y:S02]  /*11370*/  FFMA.FTZ R3, R157, c[0x0][0x2d0], -R5 ;  /* 0x0000b4009d037a23 */ /* 0x002fe40000010805 */
[----:B------:R-:W-:Y:S01]  /*11380*/  IMAD.MOV.U32 R157, RZ, RZ, R124 ;  /* 0x000000ffff9d7224 */ /* 0x000fe200078e007c */
[----:B------:R-:W-:Y:S01]  /*11390*/  MOV R124, R125 ;  /* 0x0000007d007c7202 */ /* 0x000fe20000000f00 */
[----:B------:R-:W-:Y:S02]  /*113a0*/  IMAD.MOV.U32 R125, RZ, RZ, R126 ;  /* 0x000000ffff7d7224 */ /* 0x000fe400078e007e */
[----:B------:R1:W-:Y:S01]  /*113b0*/  MUFU.EX2 R75, R3 ;  /* 0x00000003004b7308 */ /* 0x0003e20000000800 */
[----:B------:R-:W-:Y:S02]  /*113c0*/  IMAD.MOV.U32 R126, RZ, RZ, R127 ;  /* 0x000000ffff7e7224 */ /* 0x000fe400078e007f */
[----:B------:R-:W-:Y:S01]  /*113d0*/  IMAD.MOV.U32 R127, RZ, RZ, R156 ;  /* 0x000000ffff7f7224 */ /* 0x000fe200078e009c */
[----:B------:R-:W-:Y:S01]  /*113e0*/  MOV R156, R120 ;  /* 0x00000078009c7202 */ /* 0x000fe20000000f00 */
[----:B------:R-:W-:-:S02]  /*113f0*/  IMAD.MOV.U32 R120, RZ, RZ, R121 ;  /* 0x000000ffff787224 */ /* 0x000fc400078e0079 */
[----:B------:R-:W-:Y:S01]  /*11400*/  IMAD.MOV.U32 R121, RZ, RZ, R122 ;  /* 0x000000ffff797224 */ /* 0x000fe200078e007a */
[----:B------:R-:W-:Y:S01]  /*11410*/  MOV R122, R123 ;  /* 0x0000007b007a7202 */ /* 0x000fe20000000f00 */
[----:B------:R-:W-:Y:S01]  /*11420*/  IMAD.MOV.U32 R123, RZ, RZ, R241 ;  /* 0x000000ffff7b7224 */ /* 0x000fe200078e00f1 */
[----:B------:R-:W-:Y:S01]  /*11430*/  HMMA.16816.F32 R36, R8, R22, R76 ;  /* 0x000000160824723c */ /* 0x000fe2000000184c */
[----:B------:R-:W3:Y:S01]  /*11440*/  LDSM.16.MT88.4 R20, [R227+0x2900] ;  /* 0x00290000e314783b */ /* 0x000ee20000004200 */
[----:B------:R-:W-:Y:S01]  /*11450*/  IMAD.MOV.U32 R161, RZ, RZ, R131 ;  /* 0x000000ffffa17224 */ /* 0x000fe200078e0083 */
[----:B------:R-:W-:Y:S01]  /*11460*/  MOV R160, R237 ;  /* 0x000000ed00a07202 */ /* 0x000fe20000000f00 */
[----:B------:R-:W-:Y:S01]  /*11470*/  FFMA.FTZ R4, R4, c[0x0][0x2d0], -R7 ;  /* 0x0000b40004047a23 */ /* 0x000fe20000010807 */
[----:B------:R4:W5:Y:S01]  /*11480*/  LDL.LU R241, [R1+0x80] ;  /* 0x0000800001f17983 */ /* 0x0009620000300800 */
[----:B-1----:R-:W-:Y:S02]  /*11490*/  FFMA.FTZ R3, R157, c[0x0][0x2d0], -R5 ;  /* 0x0000b4009d037a23 */ /* 0x002fe40000010805 */
[----:B------:R-:W-:Y:S01]  /*114a0*/  IMAD.MOV.U32 R157, RZ, RZ, R124 ;  /* 0x000000ffff9d7224 */ /* 0x000fe200078e007c */
[----:B------:R-:W-:Y:S01]  /*114b0*/  MOV R124, R125 ;  /* 0x0000007d007c7202 */ /* 0x000fe20000000f00 */
[----:B------:R-:W-:Y:S01]  /*114c0*/  IMAD.MOV.U32 R125, RZ, RZ, R126 ;  /* 0x000000ffff7d7224 */ /* 0x000fe200078e007e */
[----:B------:R1:W1:Y:S01]  /*114d0*/  MUFU.EX2 R74, R3 ;  /* 0x00000003004a7308 */ /* 0x0002620000000800 */
        /* <DEDUP_REMOVED lines=9> */
[----:B------:R-:W-:Y:S01]  /*11570*/  HMMA.16816.F32 R48, R8, R28, R80 ;  /* 0x0000001c0830723c */ /* 0x000fe20000001850 */
[----:B------:R-:W-:Y:S02]  /*11580*/  IMAD.MOV.U32 R167, RZ, RZ, R161 ;  /* 0x000000ffffa77224 */ /* 0x000fe400078e00a1 */
        /* <DEDUP_REMOVED lines=9> */
[----:B------:R4:W5:Y:S01]  /*11620*/  LDL.LU R240, [R1+0x7c] ;  /* 0x00007c0001f07983 */ /* 0x0009620000300800 */
[----:B------:R-:W-:Y:S01]  /*11630*/  IMAD.MOV.U32 R120, RZ, RZ, R121 ;  /* 0x000000ffff787224 */ /* 0x000fe200078e0079 */
[----:B------:R-:W-:Y:S01]  /*11640*/  MOV R121, R122 ;  /* 0x0000007a00797202 */ /* 0x000fe20000000f00 */
[----:B------:R-:W-:-:S02]  /*11650*/  IMAD.MOV.U32 R122, RZ, RZ, R123 ;  /* 0x000000ffff7a7224 */ /* 0x000fc400078e007b */
[----:B------:R-:W-:Y:S01]  /*11660*/  IMAD.MOV.U32 R123, RZ, RZ, R153 ;  /* 0x000000ffff7b7224 */ /* 0x000fe200078e0099 */
[----:B------:R-:W-:Y:S01]  /*11670*/  MOV R153, R151 ;  /* 0x0000009700997202 */ /* 0x000fe20000000f00 */
[----:B------:R-:W-:Y:S01]  /*11680*/  IMAD.MOV.U32 R151, RZ, RZ, R239 ;  /* 0x000000ffff977224 */ /* 0x000fe200078e00ef */
[----:B--2---:R-:W-:Y:S01]  /*11690*/  F2FP.PACK_AB R8, R102, R103 ;  /* 0x000000676608723e */ /* 0x004fe200000000ff */
[----:B------:R4:W5:Y:S01]  /*116a0*/  LDL.LU R239, [R1+0x78] ;  /* 0x0000780001ef7983 */ /* 0x0009620000300800 */
[----:B-1----:R-:W-:-:S04]  /*116b0*/  FFMA.FTZ R3, R169, c[0x0][0x2d0], -R5 ;  /* 0x0000b400a9037a23 */ /* 0x002fc80000010805 */
[----:B------:R1:W2:Y:S02]  /*116c0*/  MUFU.EX2 R72, R3 ;  /* 0x0000000300487308 */ /* 0x0002a40000000800 */
[----:B-1----:R-:W-:Y:S02]  /*116d0*/  FFMA.FTZ R3, R157, c[0x0][0x2d0], -R0 ;  /* 0x0000b4009d037a23 */ /* 0x002fe40000010800 */
[----:B------:R-:W-:Y:S01]  /*116e0*/  IMAD.MOV.U32 R157, RZ, RZ, R125 ;  /* 0x000000ffff9d7224 */ /* 0x000fe200078e007d */
[----:B------:R-:W-:-:S03]  /*116f0*/  MOV R125, R120 ;  /* 0x00000078007d7202 */ /* 0x000fc60000000f00 */
[----:B------:R1:W-:Y:S01]  /*11700*/  MUFU.EX2 R61, R3 ;  /* 0x00000003003d7308 */ /* 0x0003e20000000800 */
[----:B------:R-:W-:Y:S02]  /*11710*/  IMAD.MOV.U32 R120, RZ, RZ, R122 ;  /* 0x000000ffff787224 */ /* 0x000fe400078e007a */
[----:B------:R-:W-:Y:S01]  /*11720*/  IMAD.MOV.U32 R122, RZ, RZ, R153 ;  /* 0x000000ffff7a7224 */ /* 0x000fe200078e0099 */
[----:B------:R-:W-:Y:S01]  /*11730*/  MOV R153, R128 ;  /* 0x0000008000997202 */ /* 0x000fe20000000f00 */
[----:B------:R-:W-:Y:S02]  /*11740*/  IMAD.MOV.U32 R128, RZ, RZ, R130 ;  /* 0x000000ffff807224 */ /* 0x000fe400078e0082 */
[----:B------:R-:W-:Y:S02]  /*11750*/  IMAD.MOV.U32 R130, RZ, RZ, R238 ;  /* 0x000000ffff827224 */ /* 0x000fe400078e00ee */
[----:B-1----:R-:W-:Y:S01]  /*11760*/  FFMA.FTZ R3, R124, c[0x0][0x2d0], -R0 ;  /* 0x0000b4007c037a23 */ /* 0x002fe20000010800 */
[----:B------:R-:W-:Y:S01]  /*11770*/  F2FP.PACK_AB R9, R74, R75 ;  /* 0x0000004b4a09723e */ /* 0x000fe200000000ff */
[----:B------:R-:W-:Y:S01]  /*11780*/  IMAD.MOV.U32 R124, RZ, RZ, R121 ;  /* 0x000000ffff7c7224 */ /* 0x000fe200078e0079 */
[----:B------:R-:W-:Y:S01]  /*11790*/  MOV R121, R123 ;  /* 0x0000007b00797202 */ /* 0x000fe20000000f00 */
[----:B------:R-:W-:Y:S01]  /*117a0*/  IMAD.MOV.U32 R123, RZ, RZ, R151 ;  /* 0x000000ffff7b7224 */ /* 0x000fe200078e0097 */
[----:B------:R-:W-:Y:S01]  /*117b0*/  F2FP.PACK_AB R10, R100, R101 ;  /* 0x00000065640a723e */ /* 0x000fe200000000ff */
[----:B------:R-:W-:Y:S01]  /*117c0*/  IMAD.MOV.U32 R151, RZ, RZ, R129 ;  /* 0x000000ffff977224 */ /* 0x000fe200078e0081 */
[----:B------:R-:W-:-:S02]  /*117d0*/  MOV R129, R69 ;  /* 0x0000004500817202 */ /* 0x000fc40000000f00 */
[----:B--2---:R-:W-:Y:S01]  /*117e0*/  F2FP.PACK_AB R11, R72, R73 ;  /* 0x00000049480b723e */ /* 0x004fe200000000ff */
[----:B------:R1:W2:Y:S01]  /*117f0*/  MUFU.EX2 R69, R3 ;  /* 0x0000000300457308 */ /* 0x0002a20000000800 */
[----:B------:R-:W-:Y:S01]  /*11800*/  MOV R163, R153 ;  /* 0x0000009900a37202 */ /* 0x000fe20000000f00 */
[----:B------:R-:W-:Y:S01]  /*11810*/  IMAD.MOV.U32 R159, RZ, RZ, R122 ;  /* 0x000000ffff9f7224 */ /* 0x000fe200078e007a */
[----:B------:R4:W5:Y:S01]  /*11820*/  LDL.LU R238, [R1+0x74] ;  /* 0x0000740001ee7983 */ /* 0x0009620000300800 */
[----:B------:R-:W-:Y:S01]  /*11830*/  IMAD.MOV.U32 R165, RZ, RZ, R123 ;  /* 0x000000ffffa57224 */ /* 0x000fe200078e007b */
[----:B------:R-:W-:Y:S01]  /*11840*/  MOV R158, R121 ;  /* 0x00000079009e7202 */ /* 0x000fe20000000f00 */
[----:B------:R-:W-:Y:S01]  /*11850*/  IMAD.MOV.U32 R164, RZ, RZ, R151 ;  /* 0x000000ffffa47224 */ /* 0x000fe200078e0097 */
[----:B------:R-:W-:Y:S01]  /*11860*/  MOV R153, R129 ;  /* 0x0000008100997202 */ /* 0x000fe20000000f00 */
[----:B------:R-:W-:Y:S01]  /*11870*/  IMAD.MOV.U32 R162, RZ, RZ, R130 ;  /* 0x000000ffffa27224 */ /* 0x000fe200078e0082 */
[----:B---3--:R-:W-:Y:S01]  /*11880*/  HMMA.16816.F32 R140, R8, R20, R140 ;  /* 0x00000014088c723c */ /* 0x008fe2000000188c */
[----:B-1----:R-:W-:-:S02]  /*11890*/  FFMA.FTZ R3, R157, c[0x0][0x2d0], -R0 ;  /* 0x0000b4009d037a23 */ /* 0x002fc40000010800 */
[----:B------:R-:W-:-:S05]  /*118a0*/  IMAD.MOV.U32 R170, RZ, RZ, R163 ;  /* 0x000000ffffaa7224 */ /* 0x000fca00078e00a3 */
[C---:B------:R-:W-:Y:S01]  /*118b0*/  HMMA.16816.F32 R144, R8.reuse, R22, R144 ;  /* 0x000000160890723c */ /* 0x040fe20000001890 */
[----:B------:R1:W-:Y:S01]  /*118c0*/  MUFU.EX2 R63, R3 ;  /* 0x00000003003f7308 */ /* 0x0003e20000000800 */
[----:B------:R-:W-:Y:S01]  /*118d0*/  IMAD.MOV.U32 R157, RZ, RZ, R120 ;  /* 0x000000ffff9d7224 */ /* 0x000fe200078e0078 */
[----:B------:R-:W-:Y:S01]  /*118e0*/  MOV R161, R124 ;  /* 0x0000007c00a17202 */ /* 0x000fe20000000f00 */
[----:B------:R-:W-:Y:S01]  /*118f0*/  IMAD.MOV.U32 R151, RZ, RZ, R128 ;  /* 0x000000ffff977224 */ /* 0x000fe200078e0080 */
[----:B------:R4:W5:Y:S01]  /*11900*/  LDL.LU R237, [R1+0x70] ;  /* 0x0000700001ed7983 */ /* 0x0009620000300800 */
[----:B------:R-:W-:Y:S01]  /*11910*/  IMAD.MOV.U32 R171, RZ, RZ, R164 ;  /* 0x000000ffffab7224 */ /* 0x000fe200078e00a4 */
[----:B------:R-:W-:Y:S01]  /*11920*/  MOV R166, R162 ;  /* 0x000000a200a67202 */ /* 0x000fe20000000f00 */
[----:B------:R-:W-:Y:S01]  /*11930*/  HMMA.16816.F32 R120, R8, R24, R112 ;  /* 0x000000180878723c */ /* 0x000fe20000001870 */
[----:B------:R-:W-:Y:S01]  /*11940*/  MOV R163, R159 ;  /* 0x0000009f00a37202 */ /* 0x000fe20000000f00 */
[----:B------:R-:W-:-:S02]  /*11950*/  IMAD.MOV.U32 R164, RZ, RZ, R125 ;  /* 0x000000ffffa47224 */ /* 0x000fc400078e007d */
[----:B------:R-:W-:Y:S02]  /*11960*/  IMAD.MOV.U32 R162, RZ, RZ, R155 ;  /* 0x000000ffffa27224 */ /* 0x000fe400078e009b */
[----:B------:R-:W-:Y:S01]  /*11970*/  IMAD.MOV.U32 R155, RZ, RZ, R154 ;  /* 0x000000ffff9b7224 */ /* 0x000fe200078e009a */
[----:B------:R-:W-:Y:S01]  /*11980*/  MOV R154, R152 ;  /* 0x00000098009a7202 */ /* 0x000fe20000000f00 */
[----:B------:R-:W-:Y:S01]  /*11990*/  HMMA.16816.F32 R128, R8, R26, R108 ;  /* 0x0000001a0880723c */ /* 0x000fe2000000186c */
[----:B-1----:R-:W-:Y:S02]  /*119a0*/  FFMA.FTZ R3, R168, c[0x0][0x2d0], -R0 ;  /* 0x0000b400a8037a23 */ /* 0x002fe40000010800 */
[----:B------:R-:W-:Y:S01]  /*119b0*/  IMAD.MOV.U32 R159, RZ, RZ, R158 ;  /* 0x000000ffff9f7224 */ /* 0x000fe200078e009e */
[----:B------:R-:W-:Y:S01]  /*119c0*/  MOV R158, R127 ;  /* 0x0000007f009e7202 */ /* 0x000fe20000000f00 */
[----:B------:R1:W3:Y:S01]  /*119d0*/  MUFU.EX2 R62, R3 ;  /* 0x00000003003e7308 */ /* 0x0002e20000000800 */
[----:B------:R-:W-:-:S02]  /*119e0*/  IMAD.MOV.U32 R152, RZ, RZ, R236 ;  /* 0x000000ffff987224 */ /* 0x000fc400078e00ec */
[C---:B------:R-:W-:Y:S01]  /*119f0*/  HMMA.16816.F32 R96, R8.reuse, R16, R96 ;  /* 0x000000100860723c */ /* 0x040fe20000001860 */
[----:B------:R4:W5:Y:S07]  /*11a00*/  LDL.LU R236, [R1+0x6c] ;  /* 0x00006c0001ec7983 */ /* 0x00096e0000300800 */
[----:B------:R-:W-:Y:S01]  /*11a10*/  HMMA.16816.F32 R92, R8, R18, R92 ;  /* 0x00000012085c723c */ /* 0x000fe2000000185c */
[----:B-1----:R-:W-:Y:S02]  /*11a20*/  FFMA.FTZ R3, R165, c[0x0][0x2d0], -R6 ;  /* 0x0000b400a5037a23 */ /* 0x002fe40000010806 */
[----:B------:R-:W-:-:S05]  /*11a30*/  IMAD.MOV.U32 R165, RZ, RZ, R160 ;  /* 0x000000ffffa57224 */ /* 0x000fca00078e00a0 */
[----:B------:R-:W-:Y:S01]  /*11a40*/  HMMA.16816.F32 R88, R8, R12, R88 ;  /* 0x0000000c0858723c */ /* 0x000fe20000001858 */
[----:B------:R1:W-:Y:S01]  /*11a50*/  MUFU.EX2 R60, R3 ;  /* 0x00000003003c7308 */ /* 0x0003e20000000800 */
[----:B------:R-:W-:Y:S02]  /*11a60*/  IMAD.MOV.U32 R160, RZ, RZ, R157 ;  /* 0x000000ffffa07224 */ /* 0x000fe400078e009d */
[----:B------:R-:W-:-:S04]  /*11a70*/  IMAD.MOV.U32 R157, RZ, RZ, R126 ;  /* 0x000000ffff9d7224 */ /* 0x000fc800078e007e */
[----:B------:R-:W-:Y:S07]  /*11a80*/  HMMA.16816.F32 R64, R8, R14, R64 ;  /* 0x0000000e0840723c */ /* 0x000fee0000001840 */
[----:B------:R-:W-:Y:S02]  /*11a90*/  F2FP.PACK_AB R8, R117, R184 ;  /* 0x000000b87508723e */ /* 0x000fe400000000ff */
[----:B--2---:R-:W-:Y:S01]  /*11aa0*/  F2FP.PACK_AB R9, R69, R61 ;  /* 0x0000003d4509723e */ /* 0x004fe200000000ff */
[----:B-1----:R-:W-:Y:S01]  /*11ab0*/  FFMA.FTZ R3, R170, c[0x0][0x2d0], -R6 ;  /* 0x0000b400aa037a23 */ /* 0x002fe20000010806 */
[----:B------:R-:W-:-:S02]  /*11ac0*/  F2FP.PACK_AB R10, R106, R104 ;  /* 0x000000686a0a723e */ /* 0x000fc400000000ff */
[----:B---3--:R-:W-:Y:S01]  /*11ad0*/  F2FP.PACK_AB R11, R62, R63 ;  /* 0x0000003f3e0b723e */ /* 0x008fe200000000ff */
[----:B------:R-:W-:Y:S01]  /*11ae0*/  IMAD.MOV.U32 R170, RZ, RZ, R171 ;  /* 0x000000ffffaa7224 */ /* 0x000fe200078e00ab */
[----:B------:R-:W-:Y:S01]  /*11af0*/  MOV R171, R166 ;  /* 0x000000a600ab7202 */ /* 0x000fe20000000f00 */
[----:B------:R-:W-:Y:S02]  /*11b00*/  IMAD.MOV.U32 R166, RZ, RZ, R167 ;  /* 0x000000ffffa67224 */ /* 0x000fe400078e00a7 */
[----:B------:R-:W-:Y:S01]  /*11b10*/  IMAD.MOV.U32 R167, RZ, RZ, R165 ;  /* 0x000000ffffa77224 */ /* 0x000fe200078e00a5 */
[----:B------:R-:W-:Y:S01]  /*11b20*/  MOV R165, R163 ;  /* 0x000000a300a57202 */ /* 0x000fe20000000f00 */
[----:B------:R-:W-:Y:S01]  /*11b30*/  HMMA.16816.F32 R124, R8, R24, R56 ;  /* 0x00000018087c723c */ /* 0x000fe20000001838 */
[----:B------:R-:W-:Y:S01]  /*11b40*/  IMAD.MOV.U32 R163, RZ, RZ, R164 ;  /* 0x000000ffffa37224 */ /* 0x000fe200078e00a4 */
[----:B------:R1:W-:Y:S01]  /*11b50*/  MUFU.EX2 R57, R3 ;  /* 0x0000000300397308 */ /* 0x0003e20000000800 */
[----:B------:R-:W-:Y:S01]  /*11b60*/  IMAD.MOV.U32 R164, RZ, RZ, R162 ;  /* 0x000000ffffa47224 */ /* 0x000fe200078e00a2 */
[----:B------:R-:W-:Y:S01]  /*11b70*/  MOV R162, R155 ;  /* 0x0000009b00a27202 */ /* 0x000fe20000000f00 */
        /* <DEDUP_REMOVED lines=8> */
[----:B-1----:R-:W-:Y:S02]  /*11c00*/  FFMA.FTZ R3, R170, c[0x0][0x2d0], -R6 ;  /* 0x0000b400aa037a23 */ /* 0x002fe40000010806 */
[----:B------:R-:W-:Y:S02]  /*11c10*/  IMAD.MOV.U32 R170, RZ, RZ, R163 ;  /* 0x000000ffffaa7224 */ /* 0x000fe400078e00a3 */
[----:B------:R1:W-:Y:S01]  /*11c20*/  MUFU.EX2 R56, R3 ;  /* 0x0000000300387308 */ /* 0x0003e20000000800 */
        /* <DEDUP_REMOVED lines=8> */
[----:B------:R-:W-:Y:S01]  /*11cb0*/  HMMA.16816.F32 R52, R8, R26, R52 ;  /* 0x0000001a0834723c */ /* 0x000fe20000001834 */
[----:B------:R-:W-:Y:S01]  /*11cc0*/  IMAD.MOV.U32 R162, RZ, RZ, R138 ;  /* 0x000000ffffa27224 */ /* 0x000fe200078e008a */
[----:B------:R-:W2:Y:S01]  /*11cd0*/  MUFU.EX2 R24, R4 ;  /* 0x0000000400187308 */ /* 0x000ea20000000800 */
[----:B-1----:R-:W-:Y:S01]  /*11ce0*/  FFMA.FTZ R3, R178, c[0x0][0x2d0], -R6 ;  /* 0x0000b400b2037a23 */ /* 0x002fe20000010806 */
[----:B------:R-:W-:Y:S01]  /*11cf0*/  MOV R178, R177 ;  /* 0x000000b100b27202 */ /* 0x000fe20000000f00 */
[----:B------:R-:W-:-:S03]  /*11d00*/  IMAD.MOV.U32 R177, RZ, RZ, R176 ;  /* 0x000000ffffb17224 */ /* 0x000fc600078e00b0 */
[C---:B------:R-:W-:Y:S01]  /*11d10*/  HMMA.16816.F32 R48, R8.reuse, R12, R48 ;  /* 0x0000000c0830723c */ /* 0x040fe20000001830 */
[----:B------:R-:W-:Y:S01]  /*11d20*/  IMAD.MOV.U32 R176, RZ, RZ, R175 ;  /* 0x000000ffffb07224 */ /* 0x000fe200078e00af */
[----:B------:R-:W-:Y:S01]  /*11d30*/  MOV R175, R170 ;  /* 0x000000aa00af7202 */ /* 0x000fe20000000f00 */
[----:B------:R-:W-:Y:S01]  /*11d40*/  IMAD.MOV.U32 R154, RZ, RZ, R136 ;  /* 0x000000ffff9a7224 */ /* 0x000fe200078e0088 */
[----:B------:R4:W5:Y:S01]  /*11d50*/  LDL.LU R235, [R1+0x68] ;  /* 0x0000680001eb7983 */ /* 0x0009620000300800 */
[----:B------:R-:W-:Y:S02]  /*11d60*/  IMAD.MOV.U32 R170, RZ, RZ, R171 ;  /* 0x000000ffffaa7224 */ /* 0x000fe400078e00ab */
[----:B------:R-:W-:Y:S01]  /*11d70*/  IMAD.MOV.U32 R171, RZ, RZ, R166 ;  /* 0x000000ffffab7224 */ /* 0x000fe200078e00a6 */
[----:B------:R-:W-:Y:S01]  /*11d80*/  HMMA.16816.F32 R136, R8, R20, R44 ;  /* 0x000000140888723c */ /* 0x000fe2000000182c */
[----:B------:R1:W-:Y:S01]  /*11d90*/  MUFU.EX2 R45, R3 ;  /* 0x00000003002d7308 */ /* 0x0003e20000000800 */
[----:B------:R-:W-:Y:S01]  /*11da0*/  MOV R166, R167 ;  /* 0x000000a700a67202 */ /* 0x000fe20000000f00 */
[----:B------:R-:W-:-:S02]  /*11db0*/  IMAD.MOV.U32 R167, RZ, RZ, R165 ;  /* 0x000000ffffa77224 */ /* 0x000fc400078e00a5 */
[----:B------:R-:W-:Y:S01]  /*11dc0*/  IMAD.MOV.U32 R165, RZ, RZ, R163 ;  /* 0x000000ffffa57224 */ /* 0x000fe200078e00a3 */
[----:B------:R-:W-:Y:S01]  /*11dd0*/  MOV R163, R164 ;  /* 0x000000a400a37202 */ /* 0x000fe20000000f00 */
[----:B------:R-:W-:Y:S02]  /*11de0*/  IMAD.MOV.U32 R164, RZ, RZ, R162 ;  /* 0x000000ffffa47224 */ /* 0x000fe400078e00a2 */
[----:B------:R-:W-:Y:S01]  /*11df0*/  IMAD.MOV.U32 R162, RZ, RZ, R155 ;  /* 0x000000ffffa27224 */ /* 0x000fe200078e009b */
[----:B------:R-:W-:Y:S01]  /*11e00*/  MOV R155, R154 ;  /* 0x0000009a009b7202 */ /* 0x000fe20000000f00 */
[----:B-1----:R-:W-:Y:S01]  /*11e10*/  FFMA.FTZ R3, R178, c[0x0][0x2d0], -R5 ;  /* 0x0000b400b2037a23 */ /* 0x002fe20000010805 */
[----:B------:R-:W-:Y:S01]  /*11e20*/  MOV R178, R177 ;  /* 0x000000b100b27202 */ /* 0x000fe20000000f00 */
[----:B------:R-:W-:Y:S02]  /*11e30*/  IMAD.MOV.U32 R177, RZ, RZ, R176 ;  /* 0x000000ffffb17224 */ /* 0x000fe400078e00b0 */
[----:B------:R-:W-:Y:S01]  /*11e40*/  IMAD.MOV.U32 R176, RZ, RZ, R175 ;  /* 0x000000ffffb07224 */ /* 0x000fe200078e00af */
[----:B------:R-:W-:Y:S01]  /*11e50*/  MOV R175, R170 ;  /* 0x000000aa00af7202 */ /* 0x000fe20000000f00 */
[----:B------:R-:W-:-:S02]  /*11e60*/  IMAD.MOV.U32 R170, RZ, RZ, R171 ;  /* 0x000000ffffaa7224 */ /* 0x000fc400078e00ab */
[----:B------:R-:W-:Y:S01]  /*11e70*/  IMAD.MOV.U32 R171, RZ, RZ, R166 ;  /* 0x000000ffffab7224 */ /* 0x000fe200078e00a6 */
[----:B------:R-:W-:Y:S01]  /*11e80*/  MOV R166, R167 ;  /* 0x000000a700a67202 */ /* 0x000fe20000000f00 */
[----:B------:R-:W-:Y:S02]  /*11e90*/  IMAD.MOV.U32 R154, RZ, RZ, R151 ;  /* 0x000000ffff9a7224 */ /* 0x000fe400078e0097 */
[----:B------:R-:W-:Y:S02]  /*11ea0*/  IMAD.MOV.U32 R151, RZ, RZ, R233 ;  /* 0x000000ffff977224 */ /* 0x000fe400078e00e9 */
[----:B------:R-:W-:Y:S01]  /*11eb0*/  IMAD.MOV.U32 R167, RZ, RZ, R165 ;  /* 0x000000ffffa77224 */ /* 0x000fe200078e00a5 */
[----:B------:R1:W-:Y:S01]  /*11ec0*/  MUFU.EX2 R44, R3 ;  /* 0x00000003002c7308 */ /* 0x0003e20000000800 */
[----:B------:R-:W-:Y:S01]  /*11ed0*/  IMAD.MOV.U32 R165, RZ, RZ, R163 ;  /* 0x000000ffffa57224 */ /* 0x000fe200078e00a3 */
[----:B------:R-:W-:Y:S01]  /*11ee0*/  MOV R163, R164 ;  /* 0x000000a400a37202 */ /* 0x000fe20000000f00 */
[----:B------:R-:W-:-:S02]  /*11ef0*/  IMAD.MOV.U32 R164, RZ, RZ, R162 ;  /* 0x000000ffffa47224 */ /* 0x000fc400078e00a2 */
[----:B------:R-:W-:Y:S01]  /*11f00*/  IMAD.MOV.U32 R172, RZ, RZ, R176 ;  /* 0x000000ffffac7224 */ /* 0x000fe200078e00b0 */
[----:B------:R-:W-:Y:S01]  /*11f10*/  MOV R173, R175 ;  /* 0x000000af00ad7202 */ /* 0x000fe20000000f00 */
[----:B------:R-:W-:Y:S01]  /*11f20*/  IMAD.MOV.U32 R162, RZ, RZ, R155 ;  /* 0x000000ffffa27224 */ /* 0x000fe200078e009b */
[----:B------:R-:W-:Y:S01]  /*11f30*/  MOV R155, R151 ;  /* 0x00000097009b7202 */ /* 0x000fe20000000f00 */
[----:B------:R-:W-:Y:S02]  /*11f40*/  IMAD.MOV.U32 R243, RZ, RZ, R177 ;  /* 0x000000fffff37224 */ /* 0x000fe400078e00b1 */
[----:B------:R-:W-:Y:S02]  /*11f50*/  IMAD.MOV.U32 R151, RZ, RZ, R135 ;  /* 0x000000ffff977224 */ /* 0x000fe400078e0087 */
[----:B------:R-:W-:Y:S02]  /*11f60*/  IMAD.MOV.U32 R174, RZ, RZ, R170 ;  /* 0x000000ffffae7224 */ /* 0x000fe400078e00aa */
[----:B-1----:R-:W-:-:S02]  /*11f70*/  FFMA.FTZ R3, R178, c[0x0][0x2d0], -R5 ;  /* 0x0000b400b2037a23 */ /* 0x002fc40000010805 */
[----:B------:R-:W-:Y:S01]  /*11f80*/  IMAD.MOV.U32 R178, RZ, RZ, R171 ;  /* 0x000000ffffb27224 */ /* 0x000fe200078e00ab */
[----:B------:R-:W-:Y:S01]  /*11f90*/  MOV R83, R172 ;  /* 0x000000ac00537202 */ /* 0x000fe20000000f00 */
[----:B------:R-:W-:Y:S01]  /*11fa0*/  IMAD.MOV.U32 R135, RZ, RZ, R134 ;  /* 0x000000ffff877224 */ /* 0x000fe200078e0086 */
[----:B------:R1:W-:Y:S01]  /*11fb0*/  MUFU.EX2 R27, R3 ;  /* 0x00000003001b7308 */ /* 0x0003e20000000800 */
[----:B------:R-:W-:Y:S01]  /*11fc0*/  MOV R134, R232 ;  /* 0x000000e800867202 */ /* 0x000fe20000000f00 */
        /* <DEDUP_REMOVED lines=9> */
[----:B-1----:R-:W-:Y:S01]  /*12060*/  FFMA.FTZ R3, R243, c[0x0][0x2d0], -R5 ;  /* 0x0000b400f3037a23 */ /* 0x002fe20000010805 */
[----:B------:R-:W-:Y:S01]  /*12070*/  MOV R179, R175 ;  /* 0x000000af00b37202 */ /* 0x000fe20000000f00 */
[----:B------:R-:W-:Y:S02]  /*12080*/  IMAD.MOV.U32 R171, RZ, RZ, R164 ;  /* 0x000000ffffab7224 */ /* 0x000fe400078e00a4 */
[----:B------:R1:W-:Y:S01]  /*12090*/  MUFU.EX2 R26, R3 ;  /* 0x00000003001a7308 */ /* 0x0003e20000000800 */
[----:B------:R-:W-:Y:S01]  /*120a0*/  IMAD.MOV.U32 R163, RZ, RZ, R134 ;  /* 0x000000ffffa37224 */ /* 0x000fe200078e0086 */
[----:B------:R-:W-:Y:S01]  /*120b0*/  MOV R164, R133 ;  /* 0x0000008500a47202 */ /* 0x000fe20000000f00 */
[----:B------:R-:W-:Y:S01]  /*120c0*/  IMAD.MOV.U32 R79, RZ, RZ, R176 ;  /* 0x000000ffff4f7224 */ /* 0x000fe200078e00b0 */
[----:B------:R-:W-:Y:S01]  /*120d0*/  MOV R172, R166 ;  /* 0x000000a600ac7202 */ /* 0x000fe20000000f00 */
[----:B------:R-:W-:Y:S02]  /*120e0*/  IMAD.MOV.U32 R165, RZ, RZ, R135 ;  /* 0x000000ffffa57224 */ /* 0x000fe400078e0087 */
[----:B------:R-:W-:-:S02]  /*120f0*/  IMAD.MOV.U32 R183, RZ, RZ, R170 ;  /* 0x000000ffffb77224 */ /* 0x000fc400078e00aa */
[----:B------:R-:W-:Y:S02]  /*12100*/  IMAD.MOV.U32 R151, RZ, RZ, R231 ;  /* 0x000000ffff977224 */ /* 0x000fe400078e00e7 */
[----:B------:R-:W-:Y:S02]  /*12110*/  IMAD.MOV.U32 R173, RZ, RZ, R167 ;  /* 0x000000ffffad7224 */ /* 0x000fe400078e00a7 */
[----:B-1----:R-:W-:Y:S02]  /*12120*/  FFMA.FTZ R3, R83, c[0x0][0x2d0], -R5 ;  /* 0x0000b40053037a23 */ /* 0x002fe40000010805 */
[----:B------:R-:W-:Y:S01]  /*12130*/  IMAD.MOV.U32 R83, RZ, RZ, R76 ;  /* 0x000000ffff537224 */ /* 0x000fe200078e004c */
[----:B------:R-:W-:Y:S01]  /*12140*/  MOV R76, R77 ;  /* 0x0000004d004c7202 */ /* 0x000fe20000000f00 */
        /* <DEDUP_REMOVED lines=12> */
[----:B------:R-:W-:Y:S01]  /*12210*/  IMAD.MOV.U32 R243, RZ, RZ, R171 ;  /* 0x000000fffff37224 */ /* 0x000fe200078e00ab */
[----:B------:R1:W-:Y:S01]  /*12220*/  MUFU.EX2 R25, R3 ;  /* 0x0000000300197308 */ /* 0x0003e20000000800 */
[----:B------:R-:W-:Y:S01]  /*12230*/  IMAD.MOV.U32 R183, RZ, RZ, R172 ;  /* 0x000000ffffb77224 */ /* 0x000fe200078e00ac */
[----:B------:R-:W-:Y:S01]  /*12240*/  MOV R172, R173 ;  /* 0x000000ad00ac7202 */ /* 0x000fe20000000f00 */
[----:B------:R-:W-:Y:S01]  /*12250*/  IMAD.MOV.U32 R176, RZ, RZ, R162 ;  /* 0x000000ffffb07224 */ /* 0x000fe200078e00a2 */
[----:B------:R-:W-:Y:S01]  /*12260*/  HMMA.16816.F32 R40, R8, R22, R40 ;  /* 0x000000160828723c */ /* 0x000fe20000001828 */
[----:B------:R-:W-:Y:S01]  /*12270*/  IMAD.MOV.U32 R173, RZ, RZ, R174 ;  /* 0x000000ffffad7224 */ /* 0x000fe200078e00ae */
[----:B------:R-:W3:Y:S01]  /*12280*/  LDSM.16.MT88.4 R132, [R224+0x3100] ;  /* 0x00310000e084783b */ /* 0x000ee20000004200 */
[----:B------:R-:W-:Y:S01]  /*12290*/  IMAD.MOV.U32 R174, RZ, RZ, R178 ;  /* 0x000000ffffae7224 */ /* 0x000fe200078e00b2 */
[----:B------:R-:W-:Y:S01]  /*122a0*/  MOV R178, R177 ;  /* 0x000000b100b27202 */ /* 0x000fe20000000f00 */
[----:B------:R-:W-:Y:S01]  /*122b0*/  IMAD.MOV.U32 R171, RZ, RZ, R149 ;  /* 0x000000ffffab7224 */ /* 0x000fe200078e0095 */
[----:B------:R-:W-:Y:S01]  /*122c0*/  LDSM.16.MT88.4 R164, [R225+0x3100] ;  /* 0x00310000e1a4783b */ /* 0x000fe20000004200 */
[----:B------:R-:W-:-:S02]  /*122d0*/  IMAD.MOV.U32 R162, RZ, RZ, R230 ;  /* 0x000000ffffa27224 */ /* 0x000fc400078e00e6 */
[----:B------:R-:W-:Y:S01]  /*122e0*/  IMAD.MOV.U32 R177, RZ, RZ, R176 ;  /* 0x000000ffffb17224 */ /* 0x000fe200078e00b0 */
[----:B------:R-:W-:Y:S01]  /*122f0*/  HMMA.16816.F32 R28, R8, R14, R28 ;  /* 0x0000000e081c723c */ /* 0x000fe2000000181c */
[----:B------:R-:W-:Y:S01]  /*12300*/  IMAD.MOV.U32 R176, RZ, RZ, R175 ;  /* 0x000000ffffb07224 */ /* 0x000fe200078e00af */
[----:B------:R-:W-:Y:S01]  /*12310*/  MOV R175, R170 ;  /* 0x000000aa00af7202 */ /* 0x000fe20000000f00 */
[----:B------:R-:W-:Y:S01]  /*12320*/  IMAD.MOV.U32 R170, RZ, RZ, R171 ;  /* 0x000000ffffaa7224 */ /* 0x000fe200078e00ab */
[----:B------:R-:W2:Y:S01]  /*12330*/  LDSM.16.MT88.4 R148, [R227+0x3100] ;  /* 0x00310000e394783b */ /* 0x000ea20000004200 */
[----:B------:R-:W-:Y:S01]  /*12340*/  IMAD.MOV.U32 R171, RZ, RZ, R163 ;  /* 0x000000ffffab7224 */ /* 0x000fe200078e00a3 */
[----:B------:R-:W-:Y:S01]  /*12350*/  MOV R163, R162 ;  /* 0x000000a200a37202 */ /* 0x000fe20000000f00 */
[----:B------:R-:W-:Y:S02]  /*12360*/  IMAD.MOV.U32 R162, RZ, RZ, R161 ;  /* 0x000000ffffa27224 */ /* 0x000fe400078e00a1 */
[----:B------:R-:W-:Y:S01]  /*12370*/  IMAD.MOV.U32 R161, RZ, RZ, R160 ;  /* 0x000000ffffa17224 */ /* 0x000fe200078e00a0 */
[----:B------:R-:W-:Y:S01]  /*12380*/  MOV R160, R159 ;  /* 0x0000009f00a07202 */ /* 0x000fe20000000f00 */
[----:B------:R-:W-:-:S02]  /*12390*/  FFMA.FTZ R6, R76, c[0x0][0x2d0], -R0 ;  /* 0x0000b4004c067a23 */ /* 0x000fc40000010800 */
[--C-:B------:R-:W-:Y:S02]  /*123a0*/  FFMA.FTZ R12, R77, c[0x0][0x2d0], -R0.reuse ;  /* 0x0000b4004d0c7a23 */ /* 0x100fe40000010800 */
[--C-:B------:R-:W-:Y:S02]  /*123b0*/  FFMA.FTZ R4, R78, c[0x0][0x2d0], -R0.reuse ;  /* 0x0000b4004e047a23 */ /* 0x100fe40000010800 */
[----:B------:R-:W-:Y:S02]  /*123c0*/  FFMA.FTZ R13, R79, c[0x0][0x2d0], -R0 ;  /* 0x0000b4004f0d7a23 */ /* 0x000fe40000010800 */
[----:B------:R-:W-:Y:S01]  /*123d0*/  FADD.FTZ R0, R182, R179 ;  /* 0x000000b3b6007221 */ /* 0x000fe20000010000 */
[----:B------:R-:W-:Y:S01]  /*123e0*/  MOV R86, R171 ;  /* 0x000000ab00567202 */ /* 0x000fe20000000f00 */
[----:B------:R-:W-:Y:S02]  /*123f0*/  FFMA.FTZ R5, R119, c[0x0][0x2d0], -R7 ;  /* 0x0000b40077057a23 */ /* 0x000fe40000010807 */
[----:B------:R-:W-:-:S02]  /*12400*/  IMAD.MOV.U32 R182, RZ, RZ, R174 ;  /* 0x000000ffffb67224 */ /* 0x000fc400078e00ae */
[----:B------:R-:W-:Y:S02]  /*12410*/  IMAD.MOV.U32 R174, RZ, RZ, R176 ;  /* 0x000000ffffae7224 */ /* 0x000fe400078e00b0 */
[----:B-1----:R-:W-:Y:S02]  /*12420*/  FFMA.FTZ R3, R228, c[0x0][0x2d0], -R7 ;  /* 0x0000b400e4037a23 */ /* 0x002fe40000010807 */
[----:B------:R-:W-:Y:S01]  /*12430*/  FADD.FTZ R20, R181, R180 ;  /* 0x000000b4b5147221 */ /* 0x000fe20000010000 */
[----:B------:R-:W-:Y:S01]  /*12440*/  HMMA.16816.F32 R32, R8, R16, R32 ;  /* 0x000000100820723c */ /* 0x000fe20000001820 */
[----:B------:R-:W-:Y:S01]  /*12450*/  FADD.FTZ R21, R243, R183 ;  /* 0x000000b7f3157221 */ /* 0x000fe20000010000 */
[----:B------:R1:W-:Y:S01]  /*12460*/  MUFU.EX2 R15, R5 ;  /* 0x00000005000f7308 */ /* 0x0003e20000000800 */
[----:B------:R-:W-:Y:S01]  /*12470*/  IMAD.MOV.U32 R82, RZ, RZ, R160 ;  /* 0x000000ffff527224 */ /* 0x000fe200078e00a0 */
[----:B------:R-:W-:Y:S01]  /*12480*/  MOV R183, R173 ;  /* 0x000000ad00b77202 */ /* 0x000fe20000000f00 */
[----:B------:R-:W-:-:S02]  /*12490*/  IMAD.MOV.U32 R76, RZ, RZ, R156 ;  /* 0x000000ffff4c7224 */ /* 0x000fc400078e009c */
[----:B------:R-:W-:Y:S01]  /*124a0*/  FADD.FTZ R22, R252, R249 ;  /* 0x000000f9fc167221 */ /* 0x000fe20000010000 */
[----:B------:R-:W-:Y:S01]  /*124b0*/  HMMA.16816.F32 R36, R8, R18, R36 ;  /* 0x000000120824723c */ /* 0x000fe20000001824 */
[----:B------:R-:W-:Y:S01]  /*124c0*/  IMAD.MOV.U32 R77, RZ, RZ, R170 ;  /* 0x000000ffff4d7224 */ /* 0x000fe200078e00aa */
[----:B------:R2:W-:Y:S01]  /*124d0*/  MUFU.EX2 R11, R4 ;  /* 0x00000004000b7308 */ /* 0x0005e20000000800 */
[----:B------:R-:W-:Y:S01]  /*124e0*/  IMAD.MOV.U32 R159, RZ, RZ, R229 ;  /* 0x000000ffff9f7224 */ /* 0x000fe200078e00e5 */
[----:B------:R-:W-:Y:S01]  /*124f0*/  MOV R87, R175 ;  /* 0x000000af00577202 */ /* 0x000fe20000000f00 */
[----:B------:R-:W-:Y:S02]  /*12500*/  IMAD.MOV.U32 R152, RZ, RZ, R234 ;  /* 0x000000ffff987224 */ /* 0x000fe400078e00ea */
[----:B-1----:R-:W-:-:S03]  /*12510*/  FADD.FTZ R5, R174, R0 ;  /* 0x00000000ae057221 */ /* 0x002fc60000010000 */
[----:B------:R1:W-:Y:S01]  /*12520*/  MUFU.EX2 R23, R3 ;  /* 0x0000000300177308 */ /* 0x0003e20000000800 */
[----:B------:R-:W-:Y:S02]  /*12530*/  FADD.FTZ R0, R76, R22 ;  /* 0x000000164c007221 */ /* 0x000fe40000010000 */
[----:B------:R-:W-:Y:S01]  /*12540*/  FFMA.FTZ R7, R83, c[0x0][0x2d0], -R7 ;  /* 0x0000b40053077a23 */ /* 0x000fe20000010807 */
[----:B------:R-:W-:Y:S01]  /*12550*/  MOV R81, R161 ;  /* 0x000000a100517202 */ /* 0x000fe20000000f00 */
[----:B------:R-:W-:-:S03]  /*12560*/  IMAD.MOV.U32 R169, RZ, RZ, R163 ;  /* 0x000000ffffa97224 */ /* 0x000fc600078e00a3 */
[----:B------:R3:W3:Y:S01]  /*12570*/  MUFU.EX2 R9, R6 ;  /* 0x0000000600097308 */ /* 0x0006e20000000800 */
[----:B--2---:R-:W-:Y:S02]  /*12580*/  FADD.FTZ R4, R86, R20 ;  /* 0x0000001456047221 */ /* 0x004fe40000010000 */
[----:B------:R-:W-:Y:S01]  /*12590*/  IMAD.MOV.U32 R80, RZ, RZ, R162 ;  /* 0x000000ffff507224 */ /* 0x000fe200078e00a2 */
[----:B------:R-:W-:Y:S01]  /*125a0*/  MOV R78, R177 ;  /* 0x000000b1004e7202 */ /* 0x000fe20000000f00 */
[----:B------:R-:W-:Y:S01]  /*125b0*/  FADD.FTZ R5, R77, R5 ;  /* 0x000000054d057221 */ /* 0x000fe20000010000 */
[----:B------:R-:W-:Y:S01]  /*125c0*/  MOV R170, R158 ;  /* 0x0000009e00aa7202 */ /* 0x000fe20000000f00 */
[----:B------:R-:W-:Y:S02]  /*125d0*/  IMAD.MOV.U32 R79, RZ, RZ, R178 ;  /* 0x000000ffff4f7224 */ /* 0x000fe400078e00b2 */
[----:B------:R-:W-:Y:S02]  /*125e0*/  IMAD.MOV.U32 R171, RZ, RZ, R157 ;  /* 0x000000ffffab7224 */ /* 0x000fe400078e009d */
[----:B------:R-:W-:Y:S01]  /*125f0*/  IMAD.MOV.U32 R243, RZ, RZ, R172 ;  /* 0x000000fffff37224 */ /* 0x000fe200078e00ac */
[----:B------:R-:W2:Y:S01]  /*12600*/  MUFU.EX2 R10, R12 ;  /* 0x0000000c000a7308 */ /* 0x000ea20000000800 */
[----:B-1----:R-:W-:Y:S01]  /*12610*/  FADD.FTZ R3, R82, R21 ;  /* 0x0000001552037221 */ /* 0x002fe20000010000 */
[----:B------:R-:W1:Y:S01]  /*12620*/  LDSM.16.MT88.4 R16, [R226+0x3100] ;  /* 0x00310000e210783b */ /* 0x000e620000004200 */
[----:B------:R-:W-:-:S02]  /*12630*/  FADD.FTZ R4, R183, R4 ;  /* 0x00000004b7047221 */ /* 0x000fc40000010000 */
[----:B------:R-:W-:Y:S01]  /*12640*/  IMAD.MOV.U32 R83, RZ, RZ, R159 ;  /* 0x000000ffff537224 */ /* 0x000fe200078e009f */
[----:B------:R4:W5:Y:S01]  /*12650*/  LDL.LU R234, [R1+0x64] ;  /* 0x0000640001ea7983 */ /* 0x0009620000300800 */
[----:B---3--:R-:W-:Y:S02]  /*12660*/  FADD.FTZ R6, R154, R3 ;  /* 0x000000039a067221 */ /* 0x008fe40000010000 */
[----:B------:R-:W-:Y:S01]  /*12670*/  FADD.FTZ R3, R152, R0 ;  /* 0x0000000098037221 */ /* 0x000fe20000010000 */
[----:B------:R3:W1:Y:S01]  /*12680*/  MUFU.EX2 R14, R7 ;  /* 0x00000007000e7308 */ /* 0x0006620000000800 */
[----:B------:R-:W-:Y:S01]  /*12690*/  FADD.FTZ R0, R87, R5 ;  /* 0x0000000557007221 */ /* 0x000fe20000010000 */
[----:B------:R-:W-:Y:S01]  /*126a0*/  MOV R76, R79 ;  /* 0x0000004f004c7202 */ /* 0x000fe20000000f00 */
[----:B------:R-:W-:Y:S01]  /*126b0*/  FADD.FTZ R5, R244, R4 ;  /* 0x00000004f4057221 */ /* 0x000fe20000010000 */
[----:B------:R4:W5:Y:S01]  /*126c0*/  LDL.LU R233, [R1+0x60] ;  /* 0x0000600001e97983 */ /* 0x0009620000300800 */
[----:B------:R-:W-:-:S02]  /*126d0*/  IMAD.MOV.U32 R82, RZ, RZ, R83 ;  /* 0x000000ffff527224 */ /* 0x000fc400078e0053 */
[----:B------:R-:W-:Y:S02]  /*126e0*/  FADD.FTZ R4, R169, R6 ;  /* 0x00000006a9047221 */ /* 0x000fe40000010000 */
[----:B------:R-:W-:Y:S02]  /*126f0*/  FADD.FTZ R3, R80, R3 ;  /* 0x0000000350037221 */ /* 0x000fe40000010000 */
[----:B------:R-:W-:Y:S02]  /*12700*/  FADD.FTZ R0, R81, R0 ;  /* 0x0000000051007221 */ /* 0x000fe40000010000 */
[----:B------:R-:W-:Y:S01]  /*12710*/  IMAD.MOV.U32 R77, RZ, RZ, R182 ;  /* 0x000000ffff4d7224 */ /* 0x000fe200078e00b6 */
[----:B------:R-:W-:Y:S01]  /*12720*/  MOV R79, R155 ;  /* 0x0000009b004f7202 */ /* 0x000fe20000000f00 */
[----:B------:R-:W-:Y:S01]  /*12730*/  FADD.FTZ R8, R247, R5 ;  /* 0x00000005f7087221 */ /* 0x000fe20000010000 */
[----:B------:R-:W1:Y:S01]  /*12740*/  MUFU.EX2 R13, R13 ;  /* 0x0000000d000d7308 */ /* 0x000e620000000800 */
[----:B------:R-:W-:Y:S01]  /*12750*/  IMAD.MOV.U32 R83, RZ, RZ, R78 ;  /* 0x000000ffff537224 */ /* 0x000fe200078e004e */
[----:B------:R4:W5:Y:S01]  /*12760*/  LDL.LU R232, [R1+0x5c] ;  /* 0x00005c0001e87983 */ /* 0x0009620000300800 */
[----:B---3--:R-:W-:-:S02]  /*12770*/  FADD.FTZ R7, R82, R4 ;  /* 0x0000000452077221 */ /* 0x008fc40000010000 */
[----:B------:R-:W-:Y:S01]  /*12780*/  FADD.FTZ R6, R170, R3 ;  /* 0x00000003aa067221 */ /* 0x000fe20000010000 */
[----:B------:R4:W5:Y:S01]  /*12790*/  LDL.LU R231, [R1+0x58] ;  /* 0x0000580001e77983 */ /* 0x0009620000300800 */
[----:B------:R-:W-:Y:S02]  /*127a0*/  FADD.FTZ R5, R171, R0 ;  /* 0x00000000ab057221 */ /* 0x000fe40000010000 */
[----:B------:R-:W-:Y:S01]  /*127b0*/  FADD.FTZ R4, R250, R8 ;  /* 0x00000008fa047221 */ /* 0x000fe20000010000 */
[----:B------:R4:W5:Y:S01]  /*127c0*/  LDL.LU R230, [R1+0x54] ;  /* 0x0000540001e67983 */ /* 0x0009620000300800 */
[----:B------:R-:W-:Y:S02]  /*127d0*/  IMAD.MOV.U32 R78, RZ, RZ, R243 ;  /* 0x000000ffff4e7224 */ /* 0x000fe400078e00f3 */
[----:B------:R-:W-:Y:S01]  /*127e0*/  FADD.FTZ R3, R83, R7 ;  /* 0x0000000753037221 */ /* 0x000fe20000010000 */
[----:B------:R4:W5:Y:S01]  /*127f0*/  LDL.LU R229, [R1+0x50] ;  /* 0x0000500001e57983 */ /* 0x0009620000300800 */
[----:B------:R-:W-:-:S02]  /*12800*/  FADD.FTZ R0, R76, R6 ;  /* 0x000000064c007221 */ /* 0x000fc40000010000 */
[----:B------:R-:W-:Y:S01]  /*12810*/  IMAD.MOV.U32 R243, RZ, RZ, R153 ;  /* 0x000000fffff37224 */ /* 0x000fe200078e0099 */
[----:B------:R4:W5:Y:S01]  /*12820*/  LDL.LU R228, [R1+0x4c] ;  /* 0x00004c0001e47983 */ /* 0x0009620000300800 */
[----:B------:R-:W-:Y:S02]  /*12830*/  FADD.FTZ R6, R77, R5 ;  /* 0x000000054d067221 */ /* 0x000fe40000010000 */
[----:B------:R-:W-:Y:S01]  /*12840*/  FADD.FTZ R4, R246, R4 ;  /* 0x00000004f6047221 */ /* 0x000fe20000010000 */
[----:B------:R4:W5:Y:S01]  /*12850*/  LDL.LU R119, [R1+0x48] ;  /* 0x0000480001777983 */ /* 0x0009620000300800 */
        /* <DEDUP_REMOVED lines=71> */
[----:B--2---:R-:W-:Y:S02]  /*12cd0*/  FADD.FTZ R3, R10, R0 ;  /* 0x000000000a037221 */ /* 0x004fe40000010000 */
[----:B------:R-:W-:Y:S02]  /*12ce0*/  FADD.FTZ R0, R57, R5 ;  /* 0x0000000539007221 */ /* 0x000fe40000010000 */
[----:B------:R-:W-:Y:S02]  /*12cf0*/  FADD.FTZ R6, R27, R6 ;  /* 0x000000061b067221 */ /* 0x000fe40000010000 */
[----:B------:R-:W-:-:S02]  /*12d00*/  FADD.FTZ R5, R15, R4 ;  /* 0x000000040f057221 */ /* 0x000fc40000010000 */
[----:B------:R-:W-:Y:S02]  /*12d10*/  FADD.FTZ R4, R11, R3 ;  /* 0x000000030b047221 */ /* 0x000fe40000010000 */
[----:B------:R-:W-:Y:S02]  /*12d20*/  FADD.FTZ R3, R56, R0 ;  /* 0x0000000038037221 */ /* 0x000fe40000010000 */
[----:B------:R-:W-:Y:S02]  /*12d30*/  FADD.FTZ R0, R26, R6 ;  /* 0x000000061a007221 */ /* 0x000fe40000010000 */
[----:B-1----:R-:W-:Y:S02]  /*12d40*/  FADD.FTZ R5, R14, R5 ;  /* 0x000000050e057221 */ /* 0x002fe40000010000 */
[----:B------:R-:W-:Y:S02]  /*12d50*/  FADD.FTZ R4, R13, R4 ;  /* 0x000000040d047221 */ /* 0x000fe40000010000 */
[----:B------:R-:W-:-:S02]  /*12d60*/  FADD.FTZ R0, R25, R0 ;  /* 0x0000000019007221 */ /* 0x000fc40000010000 */
        /* <DEDUP_REMOVED lines=15> */
[C---:B------:R-:W-:Y:S08]  /*12e60*/  HMMA.16816.F32 R140, R176.reuse, R148, R140 ;  /* 0x00000094b08c723c */ /* 0x040ff0000000188c */
        /* <DEDUP_REMOVED lines=14> */
[----:B----4-:R-:W2:Y:S04]  /*12f50*/  LDL.LU R243, [R1] ;  /* 0x0000000001f37983 */ /* 0x010ea80000300800 */
[----:B------:R-:W3:Y:S04]  /*12f60*/  LDL.LU.64 R76, [R1+0x8] ;  /* 0x00000800014c7983 */ /* 0x000ee80000300a00 */
[----:B------:R-:W4:Y:S01]  /*12f70*/  LDL.LU.64 R78, [R1+0x10] ;  /* 0x00001000014e7983 */ /* 0x000f220000300a00 */
[----:B------:R-:W-:Y:S01]  /*12f80*/  IMAD.MOV.U32 R116, RZ, RZ, R70 ;  /* 0x000000ffff747224 */ /* 0x000fe200078e0046 */
[----:B------:R-:W-:Y:S01]  /*12f90*/  MOV R118, R2 ;  /* 0x0000000200767202 */ /* 0x000fe20000000f00 */
[----:B------:R-:W-:Y:S01]  /*12fa0*/  IMAD.MOV.U32 R3, RZ, RZ, R71 ;  /* 0x000000ffff037224 */ /* 0x000fe200078e0047 */
[----:B------:R-:W-:Y:S01]  /*12fb0*/  ULDC UR4, c[0x0][0x208] ;  /* 0x0000820000047ab9 */ /* 0x000fe20000000800 */
[----:B------:R-:W-:Y:S01]  /*12fc0*/  IMAD.MOV.U32 R117, RZ, RZ, R68 ;  /* 0x000000ffff757224 */ /* 0x000fe200078e0044 */
[----:B------:R-:W-:-:S02]  /*12fd0*/  USHF.L.U32 UR4, UR4, 0x5, URZ ;  /* 0x0000000504047899 */ /* 0x000fc4000800063f */
[----:B------:R-:W-:Y:S01]  /*12fe0*/  ULDC.64 UR6, c[0x0][0x118] ;  /* 0x0000460000067ab9 */ /* 0x000fe20000000a00 */
[----:B--2---:R-:W-:Y:S02]  /*12ff0*/  IADD3 R242, R243, -0x2, RZ ;  /* 0xfffffffef3f27810 */ /* 0x004fe40007ffe0ff */
[----:B---3--:R-:W-:Y:S02]  /*13000*/  MOV R5, R77 ;  /* 0x0000004d00057202 */ /* 0x008fe40000000f00 */
[----:B----4-:R-:W-:-:S05]  /*13010*/  MOV R4, R78 ;  /* 0x0000004e00047202 */ /* 0x010fca0000000f00 */
[----:B------:R1:W-:Y:S02]  /*13020*/  STL.64 [R1+0x30], R4 ;  /* 0x0000300401007387 */ /* 0x0003e40000100a00 */
.L_x_130:
[----:B--2---:R-:W2:Y:S01]  /*13030*/  LDL.64 R72, [R1+0x30] ;  /* 0x0000300001487983 */ /* 0x004ea20000100a00 */
[----:B------:R-:W-:Y:S04]  /*13040*/  DEPBAR.LE SB0, 0x0 ;  /* 0x000080000000791a */ /* 0x000fe80000000000 */
[----:B------:R-:W-:Y:S01]  /*13050*/  SHF.R.S32.HI R0, RZ, 0x1f, R242 ;  /* 0x0000001fff007819 */ /* 0x000fe200000114f2 */
[----:B------:R-:W-:Y:S01]  /*13060*/  BAR.SYNC.DEFER_BLOCKING 0x0 ;  /* 0x0000000000007b1d */ /* 0x000fe20000010000 */
[----:B------:R-:W-:Y:S01]  /*13070*/  IMAD.WIDE.U32 R84, R242, c[0x0][0x208], RZ ;  /* 0x00008200f2547a25 */ /* 0x000fe200078e00ff */
[----:B------:R-:W-:Y:S02]  /*13080*/  MOV R104, 0x5 ;  /* 0x0000000500687802 */ /* 0x000fe40000000f00 */
[----:B------:R-:W-:Y:S01]  /*13090*/  MOV R2, c[0x0][0x208] ;  /* 0x0000820000027a02 */ /* 0x000fe20000000f00 */
[----:B------:R-:W-:Y:S03]  /*130a0*/  IMAD R0, R0, c[0x0][0x208], RZ ;  /* 0x0000820000007a24 */ /* 0x000fe600078e02ff */
[----:B------:R-:W-:Y:S01]  /*130b0*/  SHF.L.U64.HI R2, R2, R104, c[0x0][0x20c] ;  /* 0x0000830002027619 */ /* 0x000fe20000010268 */
[----:B------:R-:W-:Y:S01]  /*130c0*/  IMAD R0, R242, c[0x0][0x20c], R0 ;  /* 0x00008300f2007a24 */ /* 0x000fe200078e0200 */
[----:B-----5:R-:W-:Y:S04]  /*130d0*/  STL [R1+0x48], R230 ;  /* 0x000048e601007387 */ /* 0x020fe80000100800 */
[----:B------:R-:W-:Y:S01]  /*130e0*/  IADD3 R0, R85, R0, RZ ;  /* 0x0000000055007210 */ /* 0x000fe20007ffe0ff */
[----:B------:R-:W-:Y:S04]  /*130f0*/  STL [R1+0x4c], R119 ;  /* 0x00004c7701007387 */ /* 0x000fe80000100800 */
        /* <DEDUP_REMOVED lines=34> */
[-C--:B------:R-:W-:Y:S02]  /*13320*/  IADD3.X R89, R91, R2.reuse, RZ, P0, !PT ;  /* 0x000000025b597210 */ /* 0x080fe400007fe4ff */
[----:B------:R-:W-:Y:S02]  /*13330*/  IADD3 R94, P1, R88, UR4, RZ ;  /* 0x00000004585e7c10 */ /* 0x000fe4000ff3e0ff */
[C---:B------:R-:W-:Y:S01]  /*13340*/  HMMA.16816.F32 R16, R112.reuse, R18, RZ ;  /* 0x000000127010723c */ /* 0x040fe200000018ff */
[----:B------:R1:W-:Y:S03]  /*13350*/  LDGSTS.E.BYPASS.LTC128B.128 [R241+0x900], [R88.64], !P3 ;  /* 0x0090000058f17fae */ /* 0x0003e6000d901d46 */
[-C--:B------:R-:W-:Y:S02]  /*13360*/  IADD3.X R95, R89, R2.reuse, RZ, P1, !PT ;  /* 0x00000002595f7210 */ /* 0x080fe40000ffe4ff */
[----:B------:R-:W-:Y:S02]  /*13370*/  IADD3 R92, P0, R94, UR4, RZ ;  /* 0x000000045e5c7c10 */ /* 0x000fe4000ff1e0ff */
[-C--:B------:R-:W-:Y:S01]  /*13380*/  HMMA.16816.F32 R20, R112, R32.reuse, RZ ;  /* 0x000000207014723c */ /* 0x080fe200000018ff */
        /* <DEDUP_REMOVED lines=9> */
[-C--:B------:R-:W-:Y:S04]  /*13420*/  IADD3.X R103, R101, R2.reuse, RZ, P0, !PT ;  /* 0x0000000265677210 */ /* 0x080fe800007fe4ff */
[C---:B------:R-:W-:Y:S01]  /*13430*/  HMMA.16816.F32 R32, R112.reuse, R34, RZ ;  /* 0x000000227020723c */ /* 0x040fe200000018ff */
[----:B------:R4:W-:Y:S07]  /*13440*/  LDGSTS.E.BYPASS.LTC128B.128 [R241+0x2900], [R102.64], !P3 ;  /* 0x0290000066f17fae */ /* 0x0009ee000d901d46 */
[-C--:B------:R-:W-:Y:S08]  /*13450*/  HMMA.16816.F32 R36, R112, R48.reuse, RZ ;  /* 0x000000307024723c */ /* 0x080ff000000018ff */
[C---:B------:R-:W-:Y:S04]  /*13460*/  HMMA.16816.F32 R40, R108.reuse, R48, RZ ;  /* 0x000000306c28723c */ /* 0x040fe800000018ff */
[----:B---3--:R-:W-:Y:S04]  /*13470*/  IADD3 R100, P0, R102, UR4, RZ ;  /* 0x0000000466647c10 */ /* 0x008fe8000ff1e0ff */
[-C--:B------:R-:W-:Y:S01]  /*13480*/  HMMA.16816.F32 R44, R108, R50.reuse, RZ ;  /* 0x000000326c2c723c */ /* 0x080fe200000018ff */
[----:B------:R-:W-:Y:S02]  /*13490*/  IADD3.X R101, R103, R2, RZ, P0, !PT ;  /* 0x0000000267657210 */ /* 0x000fe400007fe4ff */
        /* <DEDUP_REMOVED lines=496> */
[----:B--2---:R-:W-:Y:S04]  /*153a0*/  MOV R39, 0x5 ;  /* 0x0000000500277802 */ /* 0x004fe80000000f00 */
        /* <DEDUP_REMOVED lines=118> */
[----:B------:R-:W-:Y:S01]  /*15b10*/  @P0 SHF.L.U64.HI R14, R38, R39, c[0x0][0x1e4] ;  /* 0x00007900260e0619 */ /* 0x000fe20000010227 */
        /* <DEDUP_REMOVED lines=13> */
[C---:B-1----:R-:W-:Y:S04]  /*15bf0*/  @P0 IADD3 R8, P4, R15.reuse, R4, RZ ;  /* 0x000000040f080210 */ /* 0x042fe80007f9e0ff */
[C---:B------:R-:W-:Y:S02]  /*15c00*/  @P0 IADD3.X R9, R14.reuse, R5, RZ, P4, !PT ;  /* 0x000000050e090210 */ /* 0x040fe400027fe4ff */
[----:B------:R-:W-:Y:S03]  /*15c10*/  @P0 IADD3 R12, P2, R15, R8, RZ ;  /* 0x000000080f0c0210 */ /* 0x000fe60007f5e0ff */
[----:B------:R1:W-:Y:S01]  /*15c20*/  @P0 LDGSTS.E.BYPASS.LTC128B.128 [R241+0x4100], [R8.64], !P3 ;  /* 0x0410000008f10fae */ /* 0x0003e2000d901d46 */
[C---:B------:R-:W-:Y:S01]  /*15c30*/  @P0 IADD3.X R13, R14.reuse, R9, RZ, P2, !PT ;  /* 0x000000090e0d0210 */ /* 0x040fe200017fe4ff */
[--C-:B---3--:R-:W-:Y:S01]  /*15c40*/  FFMA.FTZ R4, R29, c[0x0][0x2d0], -R106.reuse ;  /* 0x0000b4001d047a23 */ /* 0x108fe2000001086a */
[----:B------:R-:W-:Y:S01]  /*15c50*/  @P0 IADD3 R10, P1, R15, R12, RZ ;  /* 0x0000000c0f0a0210 */ /* 0x000fe20007f3e0ff */
[----:B------:R-:W-:Y:S02]  /*15c60*/  FMUL.FTZ R29, R69, R145 ;  /* 0x00000091451d7220 */ /* 0x000fe40000410000 */
[----:B------:R3:W2:Y:S01]  /*15c70*/  MUFU.EX2 R33, R4 ;  /* 0x0000000400217308 */ /* 0x0006a20000000800 */
[C---:B------:R-:W-:Y:S01]  /*15c80*/  @P0 IADD3.X R11, R14.reuse, R13, RZ, P1, !PT ;  /* 0x0000000d0e0b0210 */ /* 0x040fe20000ffe4ff */
[----:B------:R2:W-:Y:S01]  /*15c90*/  @P0 LDGSTS.E.BYPASS.LTC128B.128 [R241+0x4900], [R12.64], !P3 ;  /* 0x049000000cf10fae */ /* 0x0005e2000d901d46 */
[C---:B----4-:R-:W-:Y:S04]  /*15ca0*/  @P0 IADD3 R6, P4, R15.reuse, R10, RZ ;  /* 0x0000000a0f060210 */ /* 0x050fe80007f9e0ff */
[----:B------:R-:W-:Y:S03]  /*15cb0*/  @P0 IADD3.X R7, R14, R11, RZ, P4, !PT ;  /* 0x0000000b0e070210 */ /* 0x000fe600027fe4ff */
[----:B------:R4:W-:Y:S08]  /*15cc0*/  @P0 LDGSTS.E.BYPASS.LTC128B.128 [R241+0x5100], [R10.64], !P3 ;  /* 0x051000000af10fae */ /* 0x0009f0000d901d46 */
[----:B------:R4:W-:Y:S01]  /*15cd0*/  @P0 LDGSTS.E.BYPASS.LTC128B.128 [R241+0x5900], [R6.64], !P3 ;  /* 0x0590000006f10fae */ /* 0x0009e2000d901d46 */
[----:B-1----:R-:W-:Y:S02]  /*15ce0*/  FFMA.FTZ R9, R26, c[0x0][0x2d0], -R3 ;  /* 0x0000b4001a097a23 */ /* 0x002fe40000010803 */
[----:B------:R-:W-:Y:S01]  /*15cf0*/  FMUL.FTZ R26, R0, R142 ;  /* 0x0000008e001a7220 */ /* 0x000fe20000410000 */
[C---:B---3--:R-:W-:Y:S01]  /*15d00*/  @P0 IADD3 R4, P2, R15.reuse, R6, RZ ;  /* 0x000000060f040210 */ /* 0x048fe20007f5e0ff */
        /* <DEDUP_REMOVED lines=650> */
.L_x_129:
[----:B--2-4-:R-:W2:Y:S04]  /*185b0*/  LDL.LU R0, [R1+0x18] ;  /* 0x0000180001007983 */ /* 0x014ea80000300800 */
        /* <DEDUP_REMOVED lines=120> */
.L_x_99:
[----:B------:R-:W1:Y:S01]  /*18d40*/  S2R R55, SR_CTAID.Y ;  /* 0x0000000000377919 */ /* 0x000e620000002600 */
[----:B------:R-:W-:Y:S01]  /*18d50*/  ULDC.64 UR4, c[0x0][0x118] ;  /* 0x0000460000047ab9 */ /* 0x000fe20000000a00 */
[----:B-1----:R-:W-:Y:S01]  /*18d60*/  SHF.R.S32.HI R42, RZ, 0x1f, R55 ;  /* 0x0000001fff2a7819 */ /* 0x002fe20000011437 */
[----:B------:R-:W-:Y:S05]  /*18d70*/  @P4 BRA `(.L_x_131) ;  /* 0x0000131000004947 */ /* 0x000fea0003800000 */
[----:B------:R-:W2:Y:S01]  /*18d80*/  LDL R43, [R1+0x28] ;  /* 0x00002800012b7983 */ /* 0x000ea20000100800 */
[----:B------:R-:W-:Y:S01]  /*18d90*/  IMAD.MOV.U32 R6, RZ, RZ, -0x10 ;  /* 0xfffffff0ff067424 */ /* 0x000fe200078e00ff */
[----:B------:R-:W-:Y:S02]  /*18da0*/  F2FP.PACK_AB R5, R125, R124 ;  /* 0x0000007c7d05723e */ /* 0x000fe400000000ff */
[----:B------:R-:W1:Y:S01]  /*18db0*/  S2R R40, SR_TID.X ;  /* 0x0000000000287919 */ /* 0x000e620000002100 */
        /* <DEDUP_REMOVED lines=12> */
[----:B-1----:R-:W-:Y:S02]  /*18e80*/  SHF.R.S32.HI R41, RZ, 0x1f, R40 ;  /* 0x0000001fff297819 */ /* 0x002fe40000011428 */
[----:B------:R-:W-:-:S02]  /*18e90*/  F2FP.PACK_AB R142, R143, R142 ;  /* 0x0000008e8f8e723e */ /* 0x000fc400000000ff */
[CC--:B------:R-:W-:Y:S02]  /*18ea0*/  LEA.HI R2, R41.reuse, R40.reuse, RZ, 0x2 ;  /* 0x0000002829027211 */ /* 0x0c0fe400078f10ff */
[----:B------:R-:W-:Y:S02]  /*18eb0*/  LEA.HI R35, R41, R40, RZ, 0x5 ;  /* 0x0000002829237211 */ /* 0x000fe400078f28ff */
[--C-:B------:R-:W-:Y:S02]  /*18ec0*/  SHF.R.S32.HI R3, RZ, 0x2, R2.reuse ;  /* 0x00000002ff037819 */ /* 0x100fe40000011402 */
[----:B------:R-:W-:Y:S02]  /*18ed0*/  SHF.R.S32.HI R0, RZ, 0x1f, R2 ;  /* 0x0000001fff007819 */ /* 0x000fe40000011402 */
[----:B------:R-:W-:Y:S02]  /*18ee0*/  SHF.R.S32.HI R34, RZ, 0x5, R35 ;  /* 0x00000005ff227819 */ /* 0x000fe40000011423 */
[----:B------:R-:W-:-:S02]  /*18ef0*/  LEA.HI R0, R0, R3, RZ, 0x3 ;  /* 0x0000000300007211 */ /* 0x000fc400078f18ff */
[----:B------:R-:W-:Y:S02]  /*18f00*/  F2FP.PACK_AB R30, R30, R144 ;  /* 0x000000901e1e723e */ /* 0x000fe400000000ff */
[----:B------:R-:W-:Y:S02]  /*18f10*/  LOP3.LUT R0, R0, 0xfffffff8, RZ, 0xc0, !PT ;  /* 0xfffffff800007812 */ /* 0x000fe400078ec0ff */
[----:B------:R-:W-:Y:S02]  /*18f20*/  F2FP.PACK_AB R146, R147, R146 ;  /* 0x000000929392723e */ /* 0x000fe400000000ff */
[----:B------:R-:W-:Y:S01]  /*18f30*/  F2FP.PACK_AB R23, R23, R152 ;  /* 0x000000981717723e */ /* 0x000fe200000000ff */
[----:B------:R-:W-:Y:S01]  /*18f40*/  IMAD.IADD R3, R3, 0x1, -R0 ;  /* 0x0000000103037824 */ /* 0x000fe200078e0a00 */
[----:B------:R-:W-:Y:S02]  /*18f50*/  LOP3.LUT R0, R2, 0xfffffffc, RZ, 0xc0, !PT ;  /* 0xfffffffc02007812 */ /* 0x000fe400078ec0ff */
[----:B------:R-:W-:Y:S01]  /*18f60*/  F2FP.PACK_AB R22, R22, R154 ;  /* 0x0000009a1616723e */ /* 0x000fe200000000ff */
[----:B------:R-:W-:Y:S01]  /*18f70*/  IMAD.SHL.U32 R2, R3, 0x40, RZ ;  /* 0x0000004003027824 */ /* 0x000fe200078e00ff */
[----:B------:R-:W-:Y:S01]  /*18f80*/  F2FP.PACK_AB R19, R19, R164 ;  /* 0x000000a41313723e */ /* 0x000fe200000000ff */
[----:B------:R-:W-:Y:S01]  /*18f90*/  IMAD.IADD R26, R40, 0x1, -R0 ;  /* 0x00000001281a7824 */ /* 0x000fe200078e0a00 */
[----:B------:R-:W-:-:S02]  /*18fa0*/  F2FP.PACK_AB R14, R14, R166 ;  /* 0x000000a60e0e723e */ /* 0x000fc400000000ff */
[----:B------:R-:W-:Y:S01]  /*18fb0*/  LOP3.LUT R0, R2, 0x1c0, RZ, 0xc0, !PT ;  /* 0x000001c002007812 */ /* 0x000fe200078ec0ff */
[----:B------:R-:W-:Y:S01]  /*18fc0*/  IMAD R4, R34, 0x200, R26 ;  /* 0x0000020022047824 */ /* 0x000fe200078e021a */
[----:B------:R-:W-:Y:S02]  /*18fd0*/  F2FP.PACK_AB R21, R21, R156 ;  /* 0x0000009c1515723e */ /* 0x000fe400000000ff */
[----:B------:R-:W-:Y:S02]  /*18fe0*/  LEA.HI R2, R0, R0, RZ, 0x1d ;  /* 0x0000000000027211 */ /* 0x000fe400078fe8ff */
[----:B------:R-:W-:Y:S02]  /*18ff0*/  LOP3.LUT R0, R3, 0x1, RZ, 0xc0, !PT ;  /* 0x0000000103007812 */ /* 0x000fe400078ec0ff */
[----:B------:R-:W-:Y:S01]  /*19000*/  F2FP.PACK_AB R159, R159, R158 ;  /* 0x0000009e9f9f723e */ /* 0x000fe200000000ff */
[----:B------:R-:W-:Y:S01]  /*19010*/  IMAD.U32 R2, R4, 0x2, R2 ;  /* 0x0000000204027824 */ /* 0x000fe200078e0002 */
[----:B------:R-:W-:-:S02]  /*19020*/  ISETP.NE.U32.AND P0, PT, R0, 0x1, PT ;  /* 0x000000010000780c */ /* 0x000fc40003f05070 */
[----:B------:R-:W-:Y:S01]  /*19030*/  F2FP.PACK_AB R18, R18, R160 ;  /* 0x000000a01212723e */ /* 0x000fe200000000ff */
[----:B------:R-:W-:Y:S01]  /*19040*/  IMAD.SHL.U32 R2, R2, 0x2, RZ ;  /* 0x0000000202027824 */ /* 0x000fe200078e00ff */
[----:B------:R-:W-:Y:S01]  /*19050*/  BAR.SYNC.DEFER_BLOCKING 0x1, 0x80 ;  /* 0x0042000000007b1d */ /* 0x000fe20000010000 */
[----:B------:R-:W-:Y:S02]  /*19060*/  SEL R6, R6, 0x10, !P0 ;  /* 0x0000001006067807 */ /* 0x000fe40004000000 */
[----:B------:R-:W-:Y:S02]  /*19070*/  R2P PR, R3, 0x6 ;  /* 0x0000000603007804 */ /* 0x000fe40000000000 */
[C---:B------:R-:W-:Y:S01]  /*19080*/  IADD3 R4, R2.reuse, 0x80, RZ ;  /* 0x0000008002047810 */ /* 0x040fe20007ffe0ff */
[C---:B------:R-:W-:Y:S01]  /*19090*/  IMAD.IADD R3, R2.reuse, 0x1, R6 ;  /* 0x0000000102037824 */ /* 0x040fe200078e0206 */
[----:B------:R-:W-:Y:S02]  /*190a0*/  IADD3 R0, R2, 0xc0, RZ ;  /* 0x000000c002007810 */ /* 0x000fe40007ffe0ff */
[----:B------:R-:W-:-:S02]  /*190b0*/  F2FP.PACK_AB R20, R20, R162 ;  /* 0x000000a21414723e */ /* 0x000fc400000000ff */
[----:B------:R-:W-:Y:S02]  /*190c0*/  F2FP.PACK_AB R17, R17, R168 ;  /* 0x000000a81111723e */ /* 0x000fe400000000ff */
[----:B------:R-:W-:Y:S02]  /*190d0*/  F2FP.PACK_AB R16, R16, R170 ;  /* 0x000000aa1010723e */ /* 0x000fe400000000ff */
[----:B------:R-:W-:Y:S02]  /*190e0*/  F2FP.PACK_AB R12, R12, R180 ;  /* 0x000000b40c0c723e */ /* 0x000fe400000000ff */
[----:B------:R-:W-:Y:S02]  /*190f0*/  @P2 IADD3 R0, R4, -0x40, RZ ;  /* 0xffffffc004002810 */ /* 0x000fe40007ffe0ff */
[----:B------:R-:W-:Y:S02]  /*19100*/  F2FP.PACK_AB R11, R183, R182 ;  /* 0x000000b6b70b723e */ /* 0x000fe400000000ff */
[----:B------:R-:W-:-:S02]  /*19110*/  F2FP.PACK_AB R13, R173, R172 ;  /* 0x000000acad0d723e */ /* 0x000fc400000000ff */
[----:B------:R-:W-:Y:S01]  /*19120*/  F2FP.PACK_AB R15, R15, R174 ;  /* 0x000000ae0f0f723e */ /* 0x000fe200000000ff */
[----:B------:R1:W-:Y:S01]  /*19130*/  STS [R2+0x80], R5 ;  /* 0x0000800502007388 */ /* 0x0003e20000000800 */
[----:B------:R-:W-:Y:S02]  /*19140*/  F2FP.PACK_AB R10, R177, R176 ;  /* 0x000000b0b10a723e */ /* 0x000fe400000000ff */
[----:B------:R-:W-:Y:S01]  /*19150*/  F2FP.PACK_AB R9, R179, R178 ;  /* 0x000000b2b309723e */ /* 0x000fe200000000ff */
[----:B------:R-:W-:Y:S01]  /*19160*/  STS [R2+0x480], R25 ;  /* 0x0004801902007388 */ /* 0x000fe20000000800 */
[----:B------:R-:W-:-:S03]  /*19170*/  ISETP.NE.U32.AND P0, PT, RZ, c[0x0][0x500], PT ;  /* 0x00014000ff007a0c */ /* 0x000fc60003f05070 */
[----:B------:R3:W-:Y:S04]  /*19180*/  STS [R3+0x80], R8 ;  /* 0x0000800803007388 */ /* 0x0007e80000000800 */
[----:B------:R-:W-:Y:S04]  /*19190*/  STS [R3+0x480], R29 ;  /* 0x0004801d03007388 */ /* 0x000fe80000000800 */
[----:B------:R-:W-:Y:S04]  /*191a0*/  STS [R2+0x2080], R33 ;  /* 0x0020802102007388 */ /* 0x000fe80000000800 */
[----:B------:R4:W-:Y:S04]  /*191b0*/  STS [R2+0x2480], R122 ;  /* 0x0024807a02007388 */ /* 0x0009e80000000800 */
[----:B------:R-:W-:Y:S01]  /*191c0*/  STS [R3+0x2080], R32 ;  /* 0x0020802003007388 */ /* 0x000fe20000000800 */
[----:B-1----:R-:W-:-:S03]  /*191d0*/  IMAD.MOV.U32 R5, RZ, RZ, 0x20 ;  /* 0x00000020ff057424 */ /* 0x002fc600078e00ff */
[----:B------:R-:W-:Y:S02]  /*191e0*/  STS [R3+0x2480], R130 ;  /* 0x0024808203007388 */ /* 0x000fe40000000800 */
[----:B---3--:R-:W-:Y:S02]  /*191f0*/  SEL R8, R5, 0xffffffe0, !P1 ;  /* 0xffffffe005087807 */ /* 0x008fe40004800000 */
[----:B------:R-:W-:Y:S02]  /*19200*/  ISETP.NE.AND.EX P1, PT, RZ, c[0x0][0x504], PT, P0 ;  /* 0x00014100ff007a0c */ /* 0x000fe40003f25300 */
[----:B------:R-:W-:Y:S01]  /*19210*/  ISETP.NE.U32.AND P0, PT, RZ, c[0x0][0x508], PT ;  /* 0x00014200ff007a0c */ /* 0x000fe20003f05070 */
[----:B------:R-:W-:Y:S02]  /*19220*/  IMAD.IADD R5, R2, 0x1, R8 ;  /* 0x0000000102057824 */ /* 0x000fe400078e0208 */
[----:B------:R-:W-:Y:S01]  /*19230*/  IMAD.IADD R4, R8, 0x1, R3 ;  /* 0x0000000108047824 */ /* 0x000fe200078e0203 */
[----:B------:R-:W-:-:S02]  /*19240*/  ISETP.NE.AND.EX P0, PT, RZ, c[0x0][0x50c], PT, P0 ;  /* 0x00014300ff007a0c */ /* 0x000fc40003f05300 */
[----:B------:R-:W-:Y:S01]  /*19250*/  STS [R5+0x80], R28 ;  /* 0x0000801c05007388 */ /* 0x000fe20000000800 */
[----:B----4-:R-:W-:-:S03]  /*19260*/  IADD3 R2, R8, 0x400, R0 ;  /* 0x0000040008027810 */ /* 0x010fc60007ffe000 */
[----:B------:R-:W-:Y:S04]  /*19270*/  STS [R5+0x480], R27 ;  /* 0x0004801b05007388 */ /* 0x000fe80000000800 */
[----:B------:R1:W-:Y:S04]  /*19280*/  STS [R4+0x80], R7 ;  /* 0x0000800704007388 */ /* 0x0003e80000000800 */
[----:B------:R-:W-:Y:S04]  /*19290*/  STS [R4+0x480], R24 ;  /* 0x0004801804007388 */ /* 0x000fe80000000800 */
[----:B------:R-:W-:Y:S04]  /*192a0*/  STS [R5+0x2080], R31 ;  /* 0x0020801f05007388 */ /* 0x000fe80000000800 */
[----:B------:R-:W-:Y:S04]  /*192b0*/  STS [R5+0x2480], R142 ;  /* 0x0024808e05007388 */ /* 0x000fe80000000800 */
[----:B------:R-:W-:Y:S04]  /*192c0*/  STS [R4+0x2080], R30 ;  /* 0x0020801e04007388 */ /* 0x000fe80000000800 */
[----:B------:R-:W-:Y:S04]  /*192d0*/  STS [R4+0x2480], R146 ;  /* 0x0024809204007388 */ /* 0x000fe80000000800 */
[----:B------:R-:W-:Y:S01]  /*192e0*/  STS [R0], R23 ;  /* 0x0000001700007388 */ /* 0x000fe20000000800 */
[----:B-1----:R-:W-:-:S02]  /*192f0*/  IMAD.IADD R7, R6, 0x1, R2 ;  /* 0x0000000106077824 */ /* 0x002fc400078e0202 */
[----:B------:R-:W-:Y:S01]  /*19300*/  IMAD.IADD R2, R6, 0x1, R0 ;  /* 0x0000000106027824 */ /* 0x000fe200078e0200 */
[----:B------:R-:W-:Y:S03]  /*19310*/  STS [R0+0x400], R22 ;  /* 0x0004001600007388 */ /* 0x000fe60000000800 */
[C---:B------:R-:W-:Y:S01]  /*19320*/  IMAD.IADD R3, R8.reuse, 0x1, R2 ;  /* 0x0000000108037824 */ /* 0x040fe200078e0202 */
        /* <DEDUP_REMOVED lines=30> */
.L_x_132:
[----:B----4-:R-:W-:Y:S01]  /*19510*/  LOP3.LUT R0, R35, 0xffffffe0, RZ, 0xc0, !PT ;  /* 0xffffffe023007812 */ /* 0x010fe200078ec0ff */
[----:B------:R-:W-:Y:S01]  /*19520*/  IMAD.MOV.U32 R6, RZ, RZ, c[0x0][0x4e8] ;  /* 0x00013a00ff067624 */ /* 0x000fe200078e00ff */
[----:B------:R-:W-:Y:S01]  /*19530*/  SHF.R.S32.HI R5, RZ, 0x1f, R34 ;  /* 0x0000001fff057819 */ /* 0x000fe20000011422 */
[----:B------:R-:W1:Y:S01]  /*19540*/  S2R R24, SR_CTAID.X ;  /* 0x0000000000187919 */ /* 0x000e620000002500 */
[----:B------:R-:W-:Y:S01]  /*19550*/  LEA.HI R4, R26, R26, RZ, 0x1 ;  /* 0x0000001a1a047211 */ /* 0x000fe200078f08ff */
[----:B------:R-:W-:Y:S01]  /*19560*/  IMAD.IADD R0, R40, 0x1, -R0 ;  /* 0x0000000128007824 */ /* 0x000fe200078e0a00 */
[----:B------:R-:W-:Y:S01]  /*19570*/  LEA.HI R5, R5, R34, RZ, 0x2 ;  /* 0x0000002205057211 */ /* 0x000fe200078f10ff */
[----:B------:R-:W-:Y:S01]  /*19580*/  IMAD R13, R42, c[0x0][0x3e8], RZ ;  /* 0x0000fa002a0d7a24 */ /* 0x000fe200078e02ff */
[----:B------:R-:W-:-:S02]  /*19590*/  ISETP.NE.AND P2, PT, R6, 0x1, PT ;  /* 0x000000010600780c */ /* 0x000fc40003f45270 */
[----:B------:R-:W-:Y:S01]  /*195a0*/  SHF.R.S32.HI R8, RZ, 0x1f, R0 ;  /* 0x0000001fff087819 */ /* 0x000fe20000011400 */
[----:B------:R-:W-:Y:S01]  /*195b0*/  IMAD R13, R55, c[0x0][0x3ec], R13 ;  /* 0x0000fb00370d7a24 */ /* 0x000fe200078e020d */
[----:B------:R-:W-:Y:S01]  /*195c0*/  LOP3.LUT R6, R5, 0xffffffc, RZ, 0xc0, !PT ;  /* 0x0ffffffc05067812 */ /* 0x000fe200078ec0ff */
[C---:B------:R-:W-:Y:S01]  /*195d0*/  IMAD.SHL.U32 R5, R4.reuse, 0x20, RZ ;  /* 0x0000002004057824 */ /* 0x040fe200078e00ff */
[----:B------:R-:W-:Y:S02]  /*195e0*/  LOP3.LUT R7, R4, 0x1ffffffe, RZ, 0xc0, !PT ;  /* 0x1ffffffe04077812 */ /* 0x000fe400078ec0ff */
[----:B------:R-:W-:Y:S01]  /*195f0*/  LEA.HI R4, R8, R0, RZ, 0x2 ;  /* 0x0000000008047211 */ /* 0x000fe200078f10ff */
[----:B------:R-:W-:Y:S01]  /*19600*/  IMAD.IADD R6, R34, 0x1, -R6 ;  /* 0x0000000122067824 */ /* 0x000fe200078e0a06 */
[----:B------:R-:W-:Y:S01]  /*19610*/  LOP3.LUT R5, R5, 0xffffffc0, RZ, 0xc0, !PT ;  /* 0xffffffc005057812 */ /* 0x000fe200078ec0ff */
[----:B------:R-:W-:Y:S01]  /*19620*/  IMAD.IADD R7, R26, 0x1, -R7 ;  /* 0x000000011a077824 */ /* 0x000fe200078e0a07 */
[----:B------:R-:W-:-:S02]  /*19630*/  SHF.R.S32.HI R4, RZ, 0x2, R4 ;  /* 0x00000002ff047819 */ /* 0x000fc40000011404 */
[----:B------:R-:W-:Y:S01]  /*19640*/  LOP3.LUT P0, RZ, R0, 0x3, RZ, 0xc0, !PT ;  /* 0x0000000300ff7812 */ /* 0x000fe2000780c0ff */
[----:B------:R-:W-:Y:S01]  /*19650*/  IMAD R0, R3, c[0x0][0x3a0], RZ ;  /* 0x0000e80003007a24 */ /* 0x000fe200078e02ff */
[-C--:B------:R-:W-:Y:S01]  /*19660*/  LEA.HI R8, R41, R40.reuse, RZ, 0x3 ;  /* 0x0000002829087211 */ /* 0x080fe200078f18ff */
[----:B------:R-:W-:Y:S01]  /*19670*/  IMAD R7, R7, 0x8, R5 ;  /* 0x0000000807077824 */ /* 0x000fe200078e0205 */
[----:B------:R-:W-:Y:S01]  /*19680*/  SHF.R.S32.HI R12, RZ, 0x1f, R43 ;  /* 0x0000001fff0c7819 */ /* 0x000fe2000001142b */
[----:B------:R-:W-:Y:S01]  /*19690*/  IMAD R16, R6, 0x10, R4 ;  /* 0x0000001006107824 */ /* 0x000fe200078e0204 */
[----:B------:R-:W-:Y:S01]  /*196a0*/  SHF.R.S32.HI R21, RZ, 0x3, R8 ;  /* 0x00000003ff157819 */ /* 0x000fe20000011408 */
[----:B------:R-:W-:Y:S01]  /*196b0*/  IMAD.WIDE.U32 R4, R55, c[0x0][0x490], R2 ;  /* 0x0001240037047a25 */ /* 0x000fe200078e0002 */
[----:B------:R-:W-:Y:S02]  /*196c0*/  LOP3.LUT R8, R8, 0xfffffff8, RZ, 0xc0, !PT ;  /* 0xfffffff808087812 */ /* 0x000fe400078ec0ff */
[----:B------:R-:W-:Y:S01]  /*196d0*/  LEA.HI R23, R41, R40, RZ, 0x6 ;  /* 0x0000002829177211 */ /* 0x000fe200078f30ff */
[----:B------:R-:W-:-:S02]  /*196e0*/  IMAD R0, R2, c[0x0][0x3a4], R0 ;  /* 0x0000e90002007a24 */ /* 0x000fc400078e0200 */
[----:B------:R-:W-:Y:S02]  /*196f0*/  IMAD R6, R42, c[0x0][0x490], RZ ;  /* 0x000124002a067a24 */ /* 0x000fe400078e02ff */
[----:B------:R-:W-:-:S04]  /*19700*/  IMAD.WIDE.U32 R2, R2, c[0x0][0x3a0], RZ ;  /* 0x0000e80002027a25 */ /* 0x000fc800078e00ff */
[----:B------:R-:W-:Y:S02]  /*19710*/  IMAD.IADD R7, R16, 0x1, R7 ;  /* 0x0000000110077824 */ /* 0x000fe400078e0207 */
[----:B------:R-:W-:Y:S02]  /*19720*/  IMAD R6, R55, c[0x0][0x494], R6 ;  /* 0x0001250037067a24 */ /* 0x000fe400078e0206 */
[----:B------:R-:W-:Y:S02]  /*19730*/  IMAD.IADD R3, R3, 0x1, R0 ;  /* 0x0000000103037824 */ /* 0x000fe400078e0200 */
[----:B------:R-:W-:Y:S02]  /*19740*/  IMAD.IADD R8, R40, 0x1, -R8 ;  /* 0x0000000128087824 */ /* 0x000fe400078e0a08 */
[----:B------:R-:W-:Y:S02]  /*19750*/  IMAD.SHL.U32 R0, R21, 0x40, RZ ;  /* 0x0000004015007824 */ /* 0x000fe400078e00ff */
[----:B-1----:R-:W-:-:S02]  /*19760*/  IMAD R7, R24, 0x80, R7 ;  /* 0x0000008018077824 */ /* 0x002fc400078e0207 */
[----:B------:R-:W-:Y:S01]  /*19770*/  IMAD.IADD R5, R5, 0x1, R6 ;  /* 0x0000000105057824 */ /* 0x000fe200078e0206 */
[----:B------:R-:W-:Y:S01]  /*19780*/  LOP3.LUT R0, R0, 0x1c0, RZ, 0xc0, !PT ;  /* 0x000001c000007812 */ /* 0x000fe200078ec0ff */
[----:B------:R-:W-:Y:S02]  /*19790*/  IMAD.SHL.U32 R6, R8, 0x8, RZ ;  /* 0x0000000808067824 */ /* 0x000fe400078e00ff */
[----:B------:R-:W-:Y:S01]  /*197a0*/  @P2 IMAD.HI.U32 R10, R7, c[0x0][0x4ec], RZ ;  /* 0x00013b00070a2a27 */ /* 0x000fe200078e00ff */
[----:B------:R-:W-:Y:S02]  /*197b0*/  SHF.R.U32.HI R9, RZ, 0x3, R0 ;  /* 0x00000003ff097819 */ /* 0x000fe40000011600 */
[----:B------:R-:W-:Y:S01]  /*197c0*/  LOP3.LUT R11, R0, 0x38, R6, 0xf8, !PT ;  /* 0x00000038000b7812 */ /* 0x000fe200078ef806 */
[----:B------:R-:W-:Y:S01]  /*197d0*/  IMAD.MOV.U32 R0, RZ, RZ, R7 ;  /* 0x000000ffff007224 */ /* 0x000fe200078e0007 */
[----:B------:R-:W-:Y:S01]  /*197e0*/  @P2 SHF.R.U32.HI R0, RZ, c[0x0][0x4f0], R10 ;  /* 0x00013c00ff002a19 */ /* 0x000fe2000001160a */
[----:B------:R-:W-:Y:S01]  /*197f0*/  IMAD R8, R8, 0x10, R21 ;  /* 0x0000001008087824 */ /* 0x000fe200078e0215 */
[----:B------:R-:W-:Y:S01]  /*19800*/  LOP3.LUT R22, R11, R9, RZ, 0x3c, !PT ;  /* 0x000000090b167212 */ /* 0x000fe200078e3cff */
[----:B------:R-:W-:Y:S01]  /*19810*/  IMAD.WIDE.U32 R2, R55, c[0x0][0x3e8], R2 ;  /* 0x0000fa0037027a25 */ /* 0x000fe200078e0002 */
[----:B------:R-:W-:-:S02]  /*19820*/  SEL R10, R12, RZ, !P1 ;  /* 0x000000ff0c0a7207 */ /* 0x000fc40004800000 */
[----:B------:R-:W-:Y:S01]  /*19830*/  SEL R9, R43, RZ, !P1 ;  /* 0x000000ff2b097207 */ /* 0x000fe20004800000 */
[----:B------:R-:W-:Y:S01]  /*19840*/  IMAD R11, R24, 0x80, R8 ;  /* 0x00000080180b7824 */ /* 0x000fe200078e0208 */
[----:B------:R-:W-:Y:S01]  /*19850*/  SHF.R.S32.HI R53, RZ, 0x1f, R6 ;  /* 0x0000001fff357819 */ /* 0x000fe20000011406 */
[----:B------:R-:W-:Y:S02]  /*19860*/  IMAD.MOV R12, RZ, RZ, -R0 ;  /* 0x000000ffff0c7224 */ /* 0x000fe400078e0a00 */
[----:B------:R-:W-:Y:S02]  /*19870*/  IMAD.IADD R3, R3, 0x1, R13 ;  /* 0x0000000103037824 */ /* 0x000fe400078e020d */
[----:B------:R-:W-:Y:S02]  /*19880*/  IMAD R13, R10, c[0x0][0x498], RZ ;  /* 0x000126000a0d7a24 */ /* 0x000fe400078e02ff */
[----:B------:R-:W-:-:S04]  /*19890*/  IMAD.WIDE.U32 R4, R9, c[0x0][0x498], R4 ;  /* 0x0001260009047a25 */ /* 0x000fc800078e0004 */
[----:B------:R-:W-:Y:S01]  /*198a0*/  @P2 IMAD.HI.U32 R14, R11, c[0x0][0x4ec], RZ ;  /* 0x00013b000b0e2a27 */ /* 0x000fe200078e00ff */
[----:B------:R-:W-:-:S03]  /*198b0*/  IADD3 R4, P1, R0, R4, RZ ;  /* 0x0000000400047210 */ /* 0x000fc60007f3e0ff */
[----:B------:R-:W-:Y:S02]  /*198c0*/  IMAD R7, R12, c[0x0][0x4e8], R7 ;  /* 0x00013a000c077a24 */ /* 0x000fe400078e0207 */
[C---:B------:R-:W-:Y:S01]  /*198d0*/  IMAD R12, R9.reuse, c[0x0][0x49c], R13 ;  /* 0x00012700090c7a24 */ /* 0x040fe200078e020d */
[----:B------:R-:W-:Y:S01]  /*198e0*/  SHF.R.S32.HI R13, RZ, 0x1f, R0 ;  /* 0x0000001fff0d7819 */ /* 0x000fe20000011400 */
[----:B------:R-:W-:Y:S01]  /*198f0*/  IMAD.MOV.U32 R8, RZ, RZ, R11 ;  /* 0x000000ffff087224 */ /* 0x000fe200078e000b */
[----:B------:R-:W-:Y:S01]  /*19900*/  @P2 SHF.R.U32.HI R8, RZ, c[0x0][0x4f0], R14 ;  /* 0x00013c00ff082a19 */ /* 0x000fe2000001160e */
[----:B------:R-:W-:Y:S01]  /*19910*/  IMAD R0, R10, c[0x0][0x3f0], RZ ;  /* 0x0000fc000a007a24 */ /* 0x000fe200078e02ff */
[----:B------:R-:W-:Y:S01]  /*19920*/  SHF.R.S32.HI R14, RZ, 0x1f, R7 ;  /* 0x0000001fff0e7819 */ /* 0x000fe20000011407 */
[----:B------:R-:W-:Y:S01]  /*19930*/  IMAD.WIDE.U32 R2, R9, c[0x0][0x3f0], R2 ;  /* 0x0000fc0009027a25 */ /* 0x000fe200078e0002 */
[----:B------:R-:W-:Y:S02]  /*19940*/  IADD3.X R5, R13, R5, R12, P1, !PT ;  /* 0x000000050d057210 */ /* 0x000fe40000ffe40c */
[----:B------:R-:W-:Y:S01]  /*19950*/  SHF.R.S32.HI R12, RZ, 0x1f, R8 ;  /* 0x0000001fff0c7819 */ /* 0x000fe20000011408 */
[----:B------:R-:W-:-:S02]  /*19960*/  IMAD R10, R9, c[0x0][0x3f4], R0 ;  /* 0x0000fd00090a7a24 */ /* 0x000fc400078e0200 */
[----:B------:R-:W-:Y:S02]  /*19970*/  IMAD R0, R14, c[0x0][0x488], RZ ;  /* 0x000122000e007a24 */ /* 0x000fe400078e02ff */
[----:B------:R-:W-:-:S04]  /*19980*/  IMAD.WIDE.U32 R4, R7, c[0x0][0x488], R4 ;  /* 0x0001220007047a25 */ /* 0x000fc800078e0004 */
[----:B------:R-:W-:Y:S01]  /*19990*/  IMAD R9, R7, c[0x0][0x48c], R0 ;  /* 0x0001230007097a24 */ /* 0x000fe200078e0200 */
[----:B------:R-:W-:Y:S01]  /*199a0*/  LEA R7, P1, R4, c[0x0][0x450], 0x2 ;  /* 0x0001140004077a11 */ /* 0x000fe200078210ff */
[----:B------:R-:W-:Y:S02]  /*199b0*/  IMAD.MOV R18, RZ, RZ, -R8 ;  /* 0x000000ffff127224 */ /* 0x000fe400078e0a08 */
[----:B------:R-:W-:Y:S02]  /*199c0*/  IMAD.IADD R3, R3, 0x1, R10 ;  /* 0x0000000103037824 */ /* 0x000fe400078e020a */
[----:B------:R-:W-:Y:S01]  /*199d0*/  IMAD R0, R12, c[0x0][0x3e0], RZ ;  /* 0x0000f8000c007a24 */ /* 0x000fe200078e02ff */
[----:B------:R-:W-:Y:S01]  /*199e0*/  SHFL.IDX PT, R14, R7, 0x1, 0x1c1f ;  /* 0x003c1f00070e7f89 */ /* 0x000fe200000e0000 */
[----:B------:R-:W-:Y:S02]  /*199f0*/  IMAD.IADD R10, R5, 0x1, R9 ;  /* 0x00000001050a7824 */ /* 0x000fe400078e0209 */
[----:B------:R-:W-:Y:S01]  /*19a00*/  IMAD R18, R18, c[0x0][0x4e8], R11 ;  /* 0x00013a0012127a24 */ /* 0x000fe200078e020b */
[----:B------:R-:W-:Y:S01]  /*19a10*/  SHFL.IDX PT, R12, R7, 0x2, 0x1c1f ;  /* 0x005c1f00070c7f89 */ /* 0x000fe200000e0000 */
[----:B------:R-:W-:Y:S01]  /*19a20*/  IMAD R5, R8, c[0x0][0x3e4], R0 ;  /* 0x0000f90008057a24 */ /* 0x000fe200078e0200 */
[----:B------:R-:W-:Y:S01]  /*19a30*/  LEA.HI.X R0, R4, c[0x0][0x454], R10, 0x2, P1 ;  /* 0x0001150004007a11 */ /* 0x000fe200008f140a */
[----:B------:R-:W-:Y:S01]  /*19a40*/  IMAD.WIDE.U32 R8, R8, c[0x0][0x3e0], R2 ;  /* 0x0000f80008087a25 */ /* 0x000fe200078e0002 */
[----:B------:R-:W-:-:S03]  /*19a50*/  SHF.R.S32.HI R10, RZ, 0x1f, R18 ;  /* 0x0000001fff0a7819 */ /* 0x000fc60000011412 */
[----:B------:R-:W-:Y:S01]  /*19a60*/  IMAD R3, R24, 0x80, R16 ;  /* 0x0000008018037824 */ /* 0x000fe200078e0210 */
[----:B------:R-:W-:Y:S01]  /*19a70*/  SHFL.IDX PT, R17, R0, RZ, 0x1c1f ;  /* 0x001c1fff00117589 */ /* 0x000fe200000e0000 */
[----:B-----5:R-:W-:Y:S02]  /*19a80*/  IMAD R2, R15, c[0x0][0x4e8], RZ ;  /* 0x00013a000f027a24 */ /* 0x020fe400078e02ff */
[----:B------:R-:W-:Y:S01]  /*19a90*/  IMAD.MOV.U32 R4, RZ, RZ, R8 ;  /* 0x000000ffff047224 */ /* 0x000fe200078e0008 */
[----:B------:R-:W1:Y:S01]  /*19aa0*/  SHFL.IDX PT, R16, R7, RZ, 0x1c1f ;  /* 0x001c1fff07107589 */ /* 0x000e6200000e0000 */
[----:B------:R-:W-:Y:S01]  /*19ab0*/  IMAD R8, R10, c[0x0][0x3d8], RZ ;  /* 0x0000f6000a087a24 */ /* 0x000fe200078e02ff */
[----:B------:R-:W-:Y:S01]  /*19ac0*/  IADD3 R20, R3, 0x8, RZ ;  /* 0x0000000803147810 */ /* 0x000fe20007ffe0ff */
[----:B------:R-:W-:Y:S01]  /*19ad0*/  IMAD.IADD R5, R9, 0x1, R5 ;  /* 0x0000000109057824 */ /* 0x000fe200078e0205 */
[----:B------:R-:W2:Y:S01]  /*19ae0*/  SHFL.IDX PT, R15, R0, 0x1, 0x1c1f ;  /* 0x003c1f00000f7f89 */ /* 0x000ea200000e0000 */
[C---:B------:R-:W-:Y:S01]  /*19af0*/  IMAD R19, R18.reuse, c[0x0][0x3dc], R8 ;  /* 0x0000f70012137a24 */ /* 0x040fe200078e0208 */
[-C--:B------:R-:W-:Y:S01]  /*19b00*/  ISETP.GE.OR P4, PT, R3, R2.reuse, P0 ;  /* 0x000000020300720c */ /* 0x080fe20000786670 */
[----:B------:R-:W-:Y:S01]  /*19b10*/  IMAD.WIDE.U32 R8, R18, c[0x0][0x3d8], R4 ;  /* 0x0000f60012087a25 */ /* 0x000fe200078e0004 */
[----:B------:R-:W3:Y:S01]  /*19b20*/  SHFL.IDX PT, R13, R0, 0x2, 0x1c1f ;  /* 0x005c1f00000d7f89 */ /* 0x000ee200000e0000 */
[----:B------:R-:W-:-:S02]  /*19b30*/  ISETP.GE.OR P3, PT, R20, R2, P0 ;  /* 0x000000021400720c */ /* 0x000fc40000766670 */
[----:B------:R-:W-:Y:S01]  /*19b40*/  IMAD.SHL.U32 R5, R23, 0x8, RZ ;  /* 0x0000000817057824 */ /* 0x000fe200078e00ff */
[----:B------:R4:W-:Y:S01]  /*19b50*/  SHFL.IDX PT, R10, R7, 0x3, 0x1c1f ;  /* 0x007c1f00070a7f89 */ /* 0x0009e200000e0000 */
[----:B------:R-:W-:-:S03]  /*19b60*/  LEA R4, P1, R8, c[0x0][0x380], 0x1 ;  /* 0x0000e00008047a11 */ /* 0x000fc600078208ff */
[----:B------:R3:W3:Y:S01]  /*19b70*/  SHFL.IDX PT, R11, R0, 0x3, 0x1c1f ;  /* 0x007c1f00000b7f89 */ /* 0x0006e200000e0000 */
[----:B------:R-:W-:-:S03]  /*19b80*/  LOP3.LUT R5, R22, 0x7ffffe00, R5, 0xf8, !PT ;  /* 0x7ffffe0016057812 */ /* 0x000fc600078ef805 */
[----:B------:R-:W-:Y:S02]  /*19b90*/  SHFL.IDX PT, R48, R4, 0x4, 0x181f ;  /* 0x00981f0004307f89 */ /* 0x000fe400000e0000 */
[----:B------:R-:W-:Y:S02]  /*19ba0*/  IMAD.SHL.U32 R5, R5, 0x2, RZ ;  /* 0x0000000205057824 */ /* 0x000fe400078e00ff */
[----:B-1----:R-:W-:Y:S04]  /*19bb0*/  @!P4 ST.E [R16.64], R36 ;  /* 0x000000241000c985 */ /* 0x002fe8000c101904 */
[----:B--2---:R-:W-:Y:S04]  /*19bc0*/  @!P3 ST.E [R14.64], R37 ;  /* 0x000000250e00b985 */ /* 0x004fe8000c101904 */
[----:B------:R-:W-:Y:S01]  /*19bd0*/  SHFL.IDX PT, R14, R4, 0x2, 0x181f ;  /* 0x00581f00040e7f89 */ /* 0x000fe200000e0000 */
[----:B----4-:R-:W-:-:S03]  /*19be0*/  IADD3 R7, R3, 0x48, RZ ;  /* 0x0000004803077810 */ /* 0x010fc60007ffe0ff */
[----:B------:R-:W-:Y:S01]  /*19bf0*/  SHFL.IDX PT, R15, R4, 0x3, 0x181f ;  /* 0x00781f00040f7f89 */ /* 0x000fe200000e0000 */
[----:B---3--:R-:W-:Y:S01]  /*19c00*/  IADD3 R0, R3, 0x40, RZ ;  /* 0x0000004003007810 */ /* 0x008fe20007ffe0ff */
[----:B------:R-:W-:Y:S02]  /*19c10*/  IMAD.IADD R3, R9, 0x1, R19 ;  /* 0x0000000109037824 */ /* 0x000fe400078e0213 */
[----:B------:R-:W-:Y:S01]  /*19c20*/  SHFL.IDX PT, R49, R4, 0x6, 0x181f ;  /* 0x00d81f0004317f89 */ /* 0x000fe200000e0000 */
[-C--:B------:R-:W-:Y:S01]  /*19c30*/  ISETP.GE.OR P2, PT, R0, R2.reuse, P0 ;  /* 0x000000020000720c */ /* 0x080fe20000746670 */
[----:B------:R-:W-:Y:S01]  /*19c40*/  IMAD R0, R24, 0x80, R21 ;  /* 0x0000008018007824 */ /* 0x000fe200078e0215 */
[----:B------:R-:W-:Y:S02]  /*19c50*/  ISETP.GE.OR P0, PT, R7, R2, P0 ;  /* 0x000000020700720c */ /* 0x000fe40000706670 */
[----:B------:R-:W-:Y:S02]  /*19c60*/  LEA.HI.X R3, R8, c[0x0][0x384], R3, 0x1, P1 ;  /* 0x0000e10008037a11 */ /* 0x000fe400008f0c03 */
[----:B------:R-:W1:Y:S01]  /*19c70*/  SHFL.IDX PT, R8, R4, 0x1, 0x181f ;  /* 0x00381f0004087f89 */ /* 0x000e6200000e0000 */
[----:B------:R-:W-:-:S02]  /*19c80*/  IADD3 R7, R0, 0x10, RZ ;  /* 0x0000001000077810 */ /* 0x000fc40007ffe0ff */
[C---:B------:R-:W-:Y:S01]  /*19c90*/  IADD3 R32, R0.reuse, 0x40, RZ ;  /* 0x0000004000207810 */ /* 0x040fe20007ffe0ff */
[----:B------:R-:W-:Y:S01]  /*19ca0*/  SHFL.IDX PT, R9, R3, RZ, 0x181f ;  /* 0x00181fff03097589 */ /* 0x000fe200000e0000 */
[----:B------:R-:W-:-:S03]  /*19cb0*/  IADD3 R54, R0, 0x60, RZ ;  /* 0x0000006000367810 */ /* 0x000fc60007ffe0ff */
[----:B------:R-:W-:Y:S04]  /*19cc0*/  @!P2 ST.E [R12.64], R38 ;  /* 0x000000260c00a985 */ /* 0x000fe8000c101904 */
[----:B------:R1:W-:Y:S01]  /*19cd0*/  @!P0 ST.E [R10.64], R39 ;  /* 0x000000270a008985 */ /* 0x0003e2000c101904 */
[----:B------:R-:W-:-:S03]  /*19ce0*/  ISETP.GE.AND P0, PT, R6, c[0x0][0x3c8], PT ;  /* 0x0000f20006007a0c */ /* 0x000fc60003f06270 */
[----:B------:R-:W2:Y:S01]  /*19cf0*/  SHFL.IDX PT, R12, R4, RZ, 0x181f ;  /* 0x00181fff040c7589 */ /* 0x000ea200000e0000 */
[-C--:B------:R-:W-:Y:S02]  /*19d00*/  ISETP.GE.OR P4, PT, R7, R2.reuse, P0 ;  /* 0x000000020700720c */ /* 0x080fe40000786670 */
[C---:B------:R-:W-:Y:S01]  /*19d10*/  ISETP.GE.OR P1, PT, R0.reuse, R2, P0 ;  /* 0x000000020000720c */ /* 0x040fe20000726670 */
[----:B------:R-:W-:Y:S01]  /*19d20*/  LDS.128 R24, [R5+0x80] ;  /* 0x0000800005187984 */ /* 0x000fe20000000c00 */
[----:B------:R-:W-:-:S03]  /*19d30*/  IADD3 R7, R0, 0x20, RZ ;  /* 0x0000002000077810 */ /* 0x000fc60007ffe0ff */
[----:B------:R-:W3:Y:S01]  /*19d40*/  SHFL.IDX PT, R11, R3, 0x1, 0x181f ;  /* 0x00381f00030b7f89 */ /* 0x000ee200000e0000 */
[-C--:B------:R-:W-:Y:S02]  /*19d50*/  ISETP.GE.OR P3, PT, R7, R2.reuse, P0 ;  /* 0x000000020700720c */ /* 0x080fe40000766670 */
[----:B------:R-:W-:Y:S01]  /*19d60*/  IADD3 R7, R0, 0x30, RZ ;  /* 0x0000003000077810 */ /* 0x000fe20007ffe0ff */
[----:B------:R-:W4:Y:S03]  /*19d70*/  SHFL.IDX PT, R44, R3, 0x2, 0x181f ;  /* 0x00581f00032c7f89 */ /* 0x000f2600000e0000 */
[----:B------:R-:W-:Y:S01]  /*19d80*/  ISETP.GE.OR P2, PT, R7, R2, P0 ;  /* 0x000000020700720c */ /* 0x000fe20000746670 */
[----:B------:R-:W-:Y:S04]  /*19d90*/  LDS.128 R20, [R5+0x880] ;  /* 0x0008800005147984 */ /* 0x000fe80000000c00 */
[----:B------:R-:W-:Y:S01]  /*19da0*/  LDS.128 R16, [R5+0x1080] ;  /* 0x0010800005107984 */ /* 0x000fe20000000c00 */
[----:B-1----:R-:W-:-:S03]  /*19db0*/  @!P4 LEA R10, P6, R6, R8, 0x1 ;  /* 0x00000008060ac211 */ /* 0x002fc600078c08ff */
[----:B------:R-:W1:Y:S01]  /*19dc0*/  SHFL.IDX PT, R45, R3, 0x3, 0x181f ;  /* 0x00781f00032d7f89 */ /* 0x000e6200000e0000 */
[----:B--2---:R-:W-:-:S03]  /*19dd0*/  @!P1 LEA R12, P5, R6, R12, 0x1 ;  /* 0x0000000c060c9211 */ /* 0x004fc600078a08ff */
[----:B------:R-:W2:Y:S01]  /*19de0*/  LDS.128 R28, [R5+0x1880] ;  /* 0x00188000051c7984 */ /* 0x000ea20000000c00 */
[----:B------:R-:W-:-:S03]  /*19df0*/  @!P1 LEA.HI.X R13, R6, R9, R53, 0x1, P5 ;  /* 0x00000009060d9211 */ /* 0x000fc600028f0c35 */
[----:B------:R-:W-:Y:S02]  /*19e00*/  LDS.128 R36, [R5+0x2880] ;  /* 0x0028800005247984 */ /* 0x000fe40000000c00 */
[----:B------:R-:W-:Y:S02]  /*19e10*/  P2R R7, PR, RZ, 0x40 ;  /* 0x00000040ff077803 */ /* 0x000fe40000000000 */
[----:B------:R-:W-:Y:S01]  /*19e20*/  LDS.128 R40, [R5+0x3080] ;  /* 0x0030800005287984 */ /* 0x000fe20000000c00 */
[----:B------:R-:W-:Y:S02]  /*19e30*/  ISETP.GE.OR P6, PT, R32, R2, P0 ;  /* 0x000000022000720c */ /* 0x000fe400007c6670 */
[----:B------:R-:W-:Y:S01]  /*19e40*/  ISETP.NE.AND P5, PT, R7, RZ, PT ;  /* 0x000000ff0700720c */ /* 0x000fe20003fa5270 */
[----:B------:R-:W-:Y:S03]  /*19e50*/  LDS.128 R32, [R5+0x2080] ;  /* 0x0020800005207984 */ /* 0x000fe60000000c00 */
[C---:B---3--:R-:W-:Y:S01]  /*19e60*/  @!P4 LEA.HI.X R11, R6.reuse, R11, R53, 0x1, P5 ;  /* 0x0000000b060bc211 */ /* 0x048fe200028f0c35 */
[----:B------:R-:W3:Y:S01]  /*19e70*/  SHFL.IDX PT, R7, R4, 0x5, 0x181f ;  /* 0x00b81f0004077f89 */ /* 0x000ee200000e0000 */
[----:B------:R-:W-:-:S03]  /*19e80*/  @!P3 LEA R8, P5, R6, R14, 0x1 ;  /* 0x0000000e0608b211 */ /* 0x000fc600078a08ff */
[----:B------:R-:W2:Y:S01]  /*19e90*/  SHFL.IDX PT, R52, R3, 0x4, 0x181f ;  /* 0x00981f0003347f89 */ /* 0x000ea200000e0000 */
[C-C-:B----4-:R-:W-:Y:S02]  /*19ea0*/  @!P3 LEA.HI.X R9, R6.reuse, R44, R53.reuse, 0x1, P5 ;  /* 0x0000002c0609b211 */ /* 0x150fe400028f0c35 */
[----:B------:R-:W-:Y:S01]  /*19eb0*/  @!P2 LEA R14, P5, R6, R15, 0x1 ;  /* 0x0000000f060ea211 */ /* 0x000fe200078a08ff */
[----:B------:R-:W4:Y:S01]  /*19ec0*/  SHFL.IDX PT, R51, R3, 0x5, 0x181f ;  /* 0x00b81f0003337f89 */ /* 0x000f2200000e0000 */
[----:B------:R-:W-:Y:S02]  /*19ed0*/  IADD3 R44, R0, 0x50, RZ ;  /* 0x00000050002c7810 */ /* 0x000fe40007ffe0ff */
[----:B-1----:R-:W-:Y:S01]  /*19ee0*/  @!P2 LEA.HI.X R15, R6, R45, R53, 0x1, P5 ;  /* 0x0000002d060fa211 */ /* 0x002fe200028f0c35 */
[----:B------:R-:W1:Y:S01]  /*19ef0*/  SHFL.IDX PT, R50, R3, 0x6, 0x181f ;  /* 0x00d81f0003327f89 */ /* 0x000e6200000e0000 */
[-C--:B------:R-:W-:Y:S02]  /*19f00*/  ISETP.GE.OR P5, PT, R44, R2.reuse, P0 ;  /* 0x000000022c00720c */ /* 0x080fe400007a6670 */
[----:B------:R-:W-:Y:S01]  /*19f10*/  IADD3 R0, R0, 0x70, RZ ;  /* 0x0000007000007810 */ /* 0x000fe20007ffe0ff */
[----:B------:R-:W1:Y:S04]  /*19f20*/  LDS.128 R44, [R5+0x3880] ;  /* 0x00388000052c7984 */ /* 0x000e680000000c00 */
[----:B------:R3:W-:Y:S01]  /*19f30*/  @!P1 ST.E.128 [R12.64], R24 ;  /* 0x000000180c009985 */ /* 0x0007e2000c101d04 */
[----:B------:R-:W-:-:S02]  /*19f40*/  ISETP.GE.OR P1, PT, R54, R2, P0 ;  /* 0x000000023600720c */ /* 0x000fc40000726670 */
[----:B------:R-:W-:Y:S01]  /*19f50*/  ISETP.GE.OR P0, PT, R0, R2, P0 ;  /* 0x000000020000720c */ /* 0x000fe20000706670 */
[----:B------:R1:W-:Y:S04]  /*19f60*/  @!P4 ST.E.128 [R10.64], R20 ;  /* 0x000000140a00c985 */ /* 0x0003e8000c101d04 */
[----:B------:R4:W-:Y:S04]  /*19f70*/  @!P3 ST.E.128 [R8.64], R16 ;  /* 0x000000100800b985 */ /* 0x0009e8000c101d04 */
[----:B--2---:R2:W-:Y:S04]  /*19f80*/  @!P2 ST.E.128 [R14.64], R28 ;  /* 0x0000001c0e00a985 */ /* 0x0045e8000c101d04 */
[----:B------:R-:W2:Y:S04]  /*19f90*/  SHFL.IDX PT, R4, R4, 0x7, 0x181f ;  /* 0x00f81f0004047f89 */ /* 0x000ea800000e0000 */
[----:B------:R-:W2:Y:S01]  /*19fa0*/  SHFL.IDX PT, R3, R3, 0x7, 0x181f ;  /* 0x00f81f0003037f89 */ /* 0x000ea200000e0000 */
[----:B---3--:R-:W-:-:S02]  /*19fb0*/  @!P6 LEA R12, P4, R6, R48, 0x1 ;  /* 0x00000030060ce211 */ /* 0x008fc400078808ff */
[C---:B-1----:R-:W-:Y:S02]  /*19fc0*/  @!P5 LEA R10, P3, R6.reuse, R7, 0x1 ;  /* 0x00000007060ad211 */ /* 0x042fe400078608ff */
[C-C-:B------:R-:W-:Y:S02]  /*19fd0*/  @!P6 LEA.HI.X R13, R6.reuse, R52, R53.reuse, 0x1, P4 ;  /* 0x00000034060de211 */ /* 0x140fe400020f0c35 */
[C---:B----4-:R-:W-:Y:S02]  /*19fe0*/  @!P1 LEA R8, P2, R6.reuse, R49, 0x1 ;  /* 0x0000003106089211 */ /* 0x050fe400078408ff */
        /* <DEDUP_REMOVED lines=10> */
.L_x_131:
        /* <DEDUP_REMOVED lines=19> */
.L_x_133:
        /* <DEDUP_REMOVED lines=12> */
[----:B------:R-:W-:Y:S01]  /*1a280*/  MOV R0, c[0x0][0x4e8] ;  /* 0x00013a0000007a02 */ /* 0x000fe20000000f00 */
[----:B------:R-:W-:Y:S01]  /*1a290*/  IMAD R6, R42, c[0x0][0x490], RZ ;  /* 0x000124002a067a24 */ /* 0x000fe200078e02ff */
[----:B------:R-:W-:Y:S01]  /*1a2a0*/  MOV R2, R4 ;  /* 0x0000000400027202 */ /* 0x000fe20000000f00 */
[----:B------:R-:W-:Y:S01]  /*1a2b0*/  IMAD.MOV.U32 R3, RZ, RZ, R5 ;  /* 0x000000ffff037224 */ /* 0x000fe200078e0005 */
[----:B------:R-:W-:Y:S01]  /*1a2c0*/  ISETP.NE.AND P0, PT, R0, 0x1, PT ;  /* 0x000000010000780c */ /* 0x000fe20003f05270 */
[C---:B------:R-:W-:Y:S01]  /*1a2d0*/  IMAD R6, R55.reuse, c[0x0][0x494], R6 ;  /* 0x0001250037067a24 */ /* 0x040fe200078e0206 */
[----:B------:R-:W-:Y:S01]  /*1a2e0*/  MOV R0, R8 ;  /* 0x0000000800007202 */ /* 0x000fe20000000f00 */
[----:B------:R-:W-:-:S05]  /*1a2f0*/  IMAD.WIDE.U32 R2, R55, c[0x0][0x490], R2 ;  /* 0x0001240037027a25 */ /* 0x000fca00078e0002 */
[----:B------:R-:W-:-:S05]  /*1a300*/  IADD3 R3, R6, R3, RZ ;  /* 0x0000000306037210 */ /* 0x000fca0007ffe0ff */
[----:B------:R-:W-:-:S04]  /*1a310*/  @P0 IMAD.HI.U32 R7, R8, c[0x0][0x4ec], RZ ;  /* 0x00013b0008070a27 */ /* 0x000fc800078e00ff */
[----:B------:R-:W-:Y:S01]  /*1a320*/  IMAD.WIDE.U32 R2, R9, c[0x0][0x498], R2 ;  /* 0x0001260009027a25 */ /* 0x000fe200078e0002 */
[----:B------:R-:W-:-:S03]  /*1a330*/  @P0 SHF.R.U32.HI R0, RZ, c[0x0][0x4f0], R7 ;  /* 0x00013c00ff000a19 */ /* 0x000fc60000011607 */
[----:B------:R-:W-:Y:S01]  /*1a340*/  IMAD R7, R11, c[0x0][0x498], RZ ;  /* 0x000126000b077a24 */ /* 0x000fe200078e02ff */
[----:B------:R-:W-:Y:S01]  /*1a350*/  IADD3 R2, P0, R0, R2, RZ ;  /* 0x0000000200027210 */ /* 0x000fe20007f1e0ff */
[----:B------:R-:W-:Y:S02]  /*1a360*/  IMAD.MOV R6, RZ, RZ, -R0 ;  /* 0x000000ffff067224 */ /* 0x000fe400078e0a00 */
[----:B------:R-:W-:Y:S02]  /*1a370*/  IMAD R7, R9, c[0x0][0x49c], R7 ;  /* 0x0001270009077a24 */ /* 0x000fe400078e0207 */
[----:B------:R-:W-:Y:S01]  /*1a380*/  IMAD R6, R6, c[0x0][0x4e8], R8 ;  /* 0x00013a0006067a24 */ /* 0x000fe200078e0208 */
[----:B------:R-:W-:-:S04]  /*1a390*/  SHF.R.S32.HI R8, RZ, 0x1f, R0 ;  /* 0x0000001fff087819 */ /* 0x000fc80000011400 */
[----:B------:R-:W-:Y:S02]  /*1a3a0*/  SHF.R.S32.HI R0, RZ, 0x1f, R6 ;  /* 0x0000001fff007819 */ /* 0x000fe40000011406 */
[----:B------:R-:W-:-:S03]  /*1a3b0*/  IADD3.X R3, R8, R3, R7, P0, !PT ;  /* 0x0000000308037210 */ /* 0x000fc600007fe407 */
[----:B------:R-:W-:Y:S02]  /*1a3c0*/  IMAD R0, R0, c[0x0][0x488], RZ ;  /* 0x0001220000007a24 */ /* 0x000fe400078e02ff */
[----:B------:R-:W-:-:S04]  /*1a3d0*/  IMAD.WIDE.U32 R2, R6, c[0x0][0x488], R2 ;  /* 0x0001220006027a25 */ /* 0x000fc800078e0002 */
[----:B------:R-:W-:Y:S01]  /*1a3e0*/  IMAD R0, R6, c[0x0][0x48c], R0 ;  /* 0x0001230006007a24 */ /* 0x000fe200078e0200 */
[----:B------:R-:W-:-:S04]  /*1a3f0*/  LEA R6, P0, R2, c[0x0][0x450], 0x2 ;  /* 0x0001140002067a11 */ /* 0x000fc800078010ff */
[----:B------:R-:W-:-:S04]  /*1a400*/  IADD3 R0, R3, R0, RZ ;  /* 0x0000000003007210 */ /* 0x000fc80007ffe0ff */
[----:B------:R-:W-:Y:S02]  /*1a410*/  LEA.HI.X R7, R2, c[0x0][0x454], R0, 0x2, P0 ;  /* 0x0001150002077a11 */ /* 0x000fe400000f1400 */
[----:B------:R-:W-:-:S05]  /*1a420*/  MOV R0, 0xff800000 ;  /* 0xff80000000007802 */ /* 0x000fca0000000f00 */
[----:B------:R1:W-:Y:S02]  /*1a430*/  STG.E [R6.64], R0 ;  /* 0x0000000006007986 */ /* 0x0003e4000c101904 */
.L_x_135:
[----:B------:R-:W-:Y:S05]  /*1a440*/  BSYNC B0 ;  /* 0x0000000000007941 */ /* 0x000fea0003800000 */
.L_x_134:
[----:B------:R-:W2:Y:S01]  /*1a450*/  S2R R12, SR_CTAID.X ;  /* 0x00000000000c7919 */ /* 0x000ea20000002500 */
[----:B-1----:R-:W-:Y:S01]  /*1a460*/  IMAD R0, R5, c[0x0][0x3a0], RZ ;  /* 0x0000e80005007a24 */ /* 0x002fe200078e02ff */
[----:B------:R-:W-:Y:S01]  /*1a470*/  SHF.R.S32.HI R5, RZ, 0x1f, R10 ;  /* 0x0000001fff057819 */ /* 0x000fe2000001140a */
[----:B------:R-:W-:-:S03]  /*1a480*/  IMAD.WIDE.U32 R2, R4, c[0x0][0x3a0], RZ ;  /* 0x0000e80004027a25 */ /* 0x000fc600078e00ff */
[----:B------:R-:W-:Y:S01]  /*1a490*/  LEA.HI R5, R5, R10, RZ, 0x3 ;  /* 0x0000000a05057211 */ /* 0x000fe200078f18ff */
[----:B------:R-:W-:Y:S02]  /*1a4a0*/  IMAD R0, R4, c[0x0][0x3a4], R0 ;  /* 0x0000e90004007a24 */ /* 0x000fe400078e0200 */
[----:B------:R-:W-:Y:S01]  /*1a4b0*/  IMAD.MOV.U32 R6, RZ, RZ, c[0x0][0x4e8] ;  /* 0x00013a00ff067624 */ /* 0x000fe200078e00ff */
[----:B------:R-:W-:Y:S01]  /*1a4c0*/  LOP3.LUT R4, R5, 0xfffffff8, RZ, 0xc0, !PT ;  /* 0xfffffff805047812 */ /* 0x000fe200078ec0ff */
[----:B------:R-:W-:Y:S02]  /*1a4d0*/  IMAD.IADD R3, R3, 0x1, R0 ;  /* 0x0000000103037824 */ /* 0x000fe400078e0200 */
[----:B------:R-:W-:Y:S01]  /*1a4e0*/  IMAD R0, R42, c[0x0][0x3e8], RZ ;  /* 0x0000fa002a007a24 */ /* 0x000fe200078e02ff */
[----:B------:R-:W-:Y:S01]  /*1a4f0*/  ISETP.NE.AND P0, PT, R6, 0x1, PT ;  /* 0x000000010600780c */ /* 0x000fe20003f05270 */
[----:B------:R-:W-:Y:S01]  /*1a500*/  IMAD.IADD R8, R10, 0x1, -R4 ;  /* 0x000000010a087824 */ /* 0x000fe200078e0a04 */
[----:B------:R-:W-:Y:S01]  /*1a510*/  SHF.R.S32.HI R10, RZ, 0x3, R5 ;  /* 0x00000003ff0a7819 */ /* 0x000fe20000011405 */
[----:B------:R-:W-:-:S02]  /*1a520*/  IMAD R0, R55, c[0x0][0x3ec], R0 ;  /* 0x0000fb0037007a24 */ /* 0x000fc400078e0200 */
[----:B------:R-:W-:-:S04]  /*1a530*/  IMAD.WIDE.U32 R2, R55, c[0x0][0x3e8], R2 ;  /* 0x0000fa0037027a25 */ /* 0x000fc800078e0002 */
[----:B------:R-:W-:Y:S02]  /*1a540*/  IMAD R4, R8, 0x10, R10 ;  /* 0x0000001008047824 */ /* 0x000fe400078e020a */
[----:B------:R-:W-:Y:S02]  /*1a550*/  IMAD.IADD R3, R0, 0x1, R3 ;  /* 0x0000000100037824 */ /* 0x000fe400078e0203 */
[----:B--2---:R-:W-:Y:S02]  /*1a560*/  IMAD R4, R12, 0x80, R4 ;  /* 0x000000800c047824 */ /* 0x004fe400078e0204 */
[----:B------:R-:W-:Y:S02]  /*1a570*/  IMAD R6, R11, c[0x0][0x3f0], RZ ;  /* 0x0000fc000b067a24 */ /* 0x000fe400078e02ff */
[----:B------:R-:W-:-:S04]  /*1a580*/  @P0 IMAD.HI.U32 R5, R4, c[0x0][0x4ec], RZ ;  /* 0x00013b0004050a27 */ /* 0x000fc800078e00ff */
[----:B------:R-:W-:Y:S01]  /*1a590*/  IMAD.MOV.U32 R0, RZ, RZ, R4 ;  /* 0x000000ffff007224 */ /* 0x000fe200078e0004 */
[----:B------:R-:W-:Y:S01]  /*1a5a0*/  @P0 SHF.R.U32.HI R0, RZ, c[0x0][0x4f0], R5 ;  /* 0x00013c00ff000a19 */ /* 0x000fe20000011605 */
[C---:B------:R-:W-:Y:S02]  /*1a5b0*/  IMAD R7, R9.reuse, c[0x0][0x3f4], R6 ;  /* 0x0000fd0009077a24 */ /* 0x040fe400078e0206 */
[----:B------:R-:W-:Y:S01]  /*1a5c0*/  IMAD.WIDE.U32 R2, R9, c[0x0][0x3f0], R2 ;  /* 0x0000fc0009027a25 */ /* 0x000fe200078e0002 */
[----:B------:R-:W-:-:S03]  /*1a5d0*/  SHF.R.S32.HI R6, RZ, 0x1f, R0 ;  /* 0x0000001fff067819 */ /* 0x000fc60000011400 */
[----:B------:R-:W-:Y:S02]  /*1a5e0*/  IMAD.MOV R5, RZ, RZ, -R0 ;  /* 0x000000ffff057224 */ /* 0x000fe400078e0a00 */
[----:B------:R-:W-:Y:S02]  /*1a5f0*/  IMAD.IADD R3, R3, 0x1, R7 ;  /* 0x0000000103037824 */ /* 0x000fe400078e0207 */
[----:B------:R-:W-:Y:S02]  /*1a600*/  IMAD R5, R5, c[0x0][0x4e8], R4 ;  /* 0x00013a0005057a24 */ /* 0x000fe400078e0204 */
[----:B------:R-:W-:Y:S02]  /*1a610*/  IMAD R6, R6, c[0x0][0x3e0], RZ ;  /* 0x0000f80006067a24 */ /* 0x000fe400078e02ff */
[----:B------:R-:W-:Y:S01]  /*1a620*/  IMAD.WIDE.U32 R2, R0, c[0x0][0x3e0], R2 ;  /* 0x0000f80000027a25 */ /* 0x000fe200078e0002 */
[----:B------:R-:W-:-:S03]  /*1a630*/  SHF.R.S32.HI R4, RZ, 0x1f, R5 ;  /* 0x0000001fff047819 */ /* 0x000fc60000011405 */
[----:B------:R-:W-:Y:S02]  /*1a640*/  IMAD R0, R0, c[0x0][0x3e4], R6 ;  /* 0x0000f90000007a24 */ /* 0x000fe400078e0206 */
[----:B-----5:R-:W-:Y:S02]  /*1a650*/  IMAD R19, R19, c[0x0][0x4e8], RZ ;  /* 0x00013a0013137a24 */ /* 0x020fe400078e02ff */
        /* <DEDUP_REMOVED lines=14> */
[----:B------:R-:W-:-:S02]  /*1a740*/  IADD3 R8, R2, 0x10, RZ ;  /* 0x0000001002087810 */ /* 0x000fc40007ffe0ff */
[-C--:B------:R-:W-:Y:S01]  /*1a750*/  ISETP.GE.OR P1, PT, R2, R19.reuse, P0 ;  /* 0x000000130200720c */ /* 0x080fe20000726670 */
[----:B------:R-:W3:Y:S01]  /*1a760*/  SHFL.IDX PT, R9, R3, 0x1, 0x181f ;  /* 0x00381f0003097f89 */ /* 0x000ee200000e0000 */
[-C--:B------:R-:W-:Y:S02]  /*1a770*/  ISETP.GE.OR P5, PT, R8, R19.reuse, P0 ;  /* 0x000000130800720c */ /* 0x080fe400007a6670 */
[C---:B------:R-:W-:Y:S01]  /*1a780*/  IADD3 R14, R2.reuse, 0x20, RZ ;  /* 0x00000020020e7810 */ /* 0x040fe20007ffe0ff */
[----:B------:R-:W4:Y:S01]  /*1a790*/  SHFL.IDX PT, R8, R4, 0x2, 0x181f ;  /* 0x00581f0004087f89 */ /* 0x000f2200000e0000 */
[----:B------:R-:W-:Y:S02]  /*1a7a0*/  IADD3 R10, R2, 0x40, RZ ;  /* 0x00000040020a7810 */ /* 0x000fe40007ffe0ff */
[----:B------:R-:W-:Y:S01]  /*1a7b0*/  ISETP.GE.OR P4, PT, R14, R19, P0 ;  /* 0x000000130e00720c */ /* 0x000fe20000786670 */
[----:B------:R-:W3:Y:S01]  /*1a7c0*/  SHFL.IDX PT, R12, R3, 0x2, 0x181f ;  /* 0x00581f00030c7f89 */ /* 0x000ee200000e0000 */
[----:B------:R-:W-:-:S02]  /*1a7d0*/  IADD3 R13, R2, 0x30, RZ ;  /* 0x00000030020d7810 */ /* 0x000fc40007ffe0ff */
[-C--:B------:R-:W-:Y:S01]  /*1a7e0*/  ISETP.GE.OR P6, PT, R10, R19.reuse, P0 ;  /* 0x000000130a00720c */ /* 0x080fe200007c6670 */
[----:B------:R-:W3:Y:S01]  /*1a7f0*/  SHFL.IDX PT, R11, R4, 0x3, 0x181f ;  /* 0x00781f00040b7f89 */ /* 0x000ee200000e0000 */
[C---:B-1----:R-:W-:Y:S02]  /*1a800*/  @!P1 LEA R6, P2, R0.reuse, R6, 0x1 ;  /* 0x0000000600069211 */ /* 0x042fe400078408ff */
[----:B------:R-:W-:Y:S01]  /*1a810*/  ISETP.GE.OR P3, PT, R13, R19, P0 ;  /* 0x000000130d00720c */ /* 0x000fe20000766670 */
[----:B------:R-:W1:Y:S01]  /*1a820*/  SHFL.IDX PT, R14, R3, 0x3, 0x181f ;  /* 0x00781f00030e7f89 */ /* 0x000e6200000e0000 */
[----:B--2---:R-:W-:-:S03]  /*1a830*/  @!P1 LEA.HI.X R7, R0, R7, R20, 0x1, P2 ;  /* 0x0000000700079211 */ /* 0x004fc600010f0c14 */
[----:B------:R-:W2:Y:S04]  /*1a840*/  SHFL.IDX PT, R10, R4, 0x4, 0x181f ;  /* 0x00981f00040a7f89 */ /* 0x000ea800000e0000 */
[----:B------:R1:W-:Y:S04]  /*1a850*/  @!P1 ST.E.128 [R6.64], RZ ;  /* 0x000000ff06009985 */ /* 0x0003e8000c101d04 */
[----:B------:R-:W-:Y:S04]  /*1a860*/  SHFL.IDX PT, R13, R4, 0x5, 0x181f ;  /* 0x00b81f00040d7f89 */ /* 0x000fe800000e0000 */
[----:B------:R-:W-:Y:S04]  /*1a870*/  SHFL.IDX PT, R15, R4, 0x6, 0x181f ;  /* 0x00d81f00040f7f89 */ /* 0x000fe800000e0000 */
[----:B------:R-:W2:Y:S04]  /*1a880*/  SHFL.IDX PT, R18, R3, 0x4, 0x181f ;  /* 0x00981f0003127f89 */ /* 0x000ea800000e0000 */
[----:B------:R-:W2:Y:S04]  /*1a890*/  SHFL.IDX PT, R17, R3, 0x5, 0x181f ;  /* 0x00b81f0003117f89 */ /* 0x000ea800000e0000 */
[----:B------:R-:W2:Y:S04]  /*1a8a0*/  SHFL.IDX PT, R16, R3, 0x6, 0x181f ;  /* 0x00d81f0003107f89 */ /* 0x000ea800000e0000 */
[----:B------:R-:W2:Y:S01]  /*1a8b0*/  SHFL.IDX PT, R4, R4, 0x7, 0x181f ;  /* 0x00f81f0004047f89 */ /* 0x000ea200000e0000 */
[----:B-1----:R-:W-:-:S02]  /*1a8c0*/  IADD3 R7, R2, 0x50, RZ ;  /* 0x0000005002077810 */ /* 0x002fc40007ffe0ff */
[C---:B------:R-:W-:Y:S01]  /*1a8d0*/  @!P5 LEA R6, P1, R0.reuse, R5, 0x1 ;  /* 0x000000050006d211 */ /* 0x040fe200078208ff */
[----:B------:R-:W1:Y:S01]  /*1a8e0*/  SHFL.IDX PT, R3, R3, 0x7, 0x181f ;  /* 0x00f81f0003037f89 */ /* 0x000e6200000e0000 */
[----:B------:R-:W-:Y:S02]  /*1a8f0*/  ISETP.GE.OR P2, PT, R7, R19, P0 ;  /* 0x000000130700720c */ /* 0x000fe40000746670 */
[C---:B---3--:R-:W-:Y:S02]  /*1a900*/  @!P5 LEA.HI.X R7, R0.reuse, R9, R20, 0x1, P1 ;  /* 0x000000090007d211 */ /* 0x048fe400008f0c14 */
[----:B----4-:R-:W-:Y:S02]  /*1a910*/  @!P4 LEA R8, P1, R0, R8, 0x1 ;  /* 0x000000080008c211 */ /* 0x010fe400078208ff */
[C---:B------:R-:W-:Y:S01]  /*1a920*/  IADD3 R9, R2.reuse, 0x60, RZ ;  /* 0x0000006002097810 */ /* 0x040fe20007ffe0ff */
[----:B------:R3:W-:Y:S01]  /*1a930*/  @!P5 ST.E.128 [R6.64], RZ ;  /* 0x000000ff0600d985 */ /* 0x0007e2000c101d04 */
[----:B------:R-:W-:-:S09]  /*1a940*/  IADD3 R2, R2, 0x70, RZ ;  /* 0x0000007002027810 */ /* 0x000fd20007ffe0ff */
[----:B------:R-:W-:Y:S02]  /*1a950*/  P2R R5, PR, RZ, 0x2 ;  /* 0x00000002ff057803 */ /* 0x000fe40000000000 */
[-C--:B------:R-:W-:Y:S02]  /*1a960*/  ISETP.GE.OR P1, PT, R9, R19.reuse, P0 ;  /* 0x000000130900720c */ /* 0x080fe40000726670 */
[----:B------:R-:W-:Y:S02]  /*1a970*/  ISETP.NE.AND P5, PT, R5, RZ, PT ;  /* 0x000000ff0500720c */ /* 0x000fe40003fa5270 */
[----:B------:R-:W-:Y:S02]  /*1a980*/  ISETP.GE.OR P0, PT, R2, R19, P0 ;  /* 0x000000130200720c */ /* 0x000fe40000706670 */
[----:B------:R-:W-:-:S05]  /*1a990*/  @!P4 LEA.HI.X R9, R0, R12, R20, 0x1, P5 ;  /* 0x0000000c0009c211 */ /* 0x000fca00028f0c14 */
[----:B------:R4:W-:Y:S01]  /*1a9a0*/  @!P4 ST.E.128 [R8.64], RZ ;  /* 0x000000ff0800c985 */ /* 0x0009e2000c101d04 */
[----:B---3--:R-:W-:-:S04]  /*1a9b0*/  @!P3 LEA R6, P5, R0, R11, 0x1 ;  /* 0x0000000b0006b211 */ /* 0x008fc800078a08ff */
[C---:B------:R-:W-:Y:S02]  /*1a9c0*/  @!P3 LEA.HI.X R7, R0.reuse, R14, R20, 0x1, P5 ;  /* 0x0000000e0007b211 */ /* 0x040fe400028f0c14 */
[----:B--2---:R-:W-:-:S03]  /*1a9d0*/  @!P6 LEA R10, P5, R0, R10, 0x1 ;  /* 0x0000000a000ae211 */ /* 0x004fc600078a08ff */
[----:B------:R2:W-:Y:S01]  /*1a9e0*/  @!P3 ST.E.128 [R6.64], RZ ;  /* 0x000000ff0600b985 */ /* 0x0005e2000c101d04 */
[----:B------:R-:W-:-:S05]  /*1a9f0*/  @!P6 LEA.HI.X R11, R0, R18, R20, 0x1, P5 ;  /* 0x00000012000be211 */ /* 0x000fca00028f0c14 */
[----:B------:R3:W-:Y:S01]  /*1aa00*/  @!P6 ST.E.128 [R10.64], RZ ;  /* 0x000000ff0a00e985 */ /* 0x0007e2000c101d04 */
[----:B----4-:R-:W-:-:S04]  /*1aa10*/  @!P2 LEA R8, P4, R0, R13, 0x1 ;  /* 0x0000000d0008a211 */ /* 0x010fc800078808ff */
[----:B------:R-:W-:-:S05]  /*1aa20*/  @!P2 LEA.HI.X R9, R0, R17, R20, 0x1, P4 ;  /* 0x000000110009a211 */ /* 0x000fca00020f0c14 */
[----:B------:R3:W-:Y:S01]  /*1aa30*/  @!P2 ST.E.128 [R8.64], RZ ;  /* 0x000000ff0800a985 */ /* 0x0007e2000c101d04 */
[----:B--2---:R-:W-:-:S04]  /*1aa40*/  @!P1 LEA R6, P3, R0, R15, 0x1 ;  /* 0x0000000f00069211 */ /* 0x004fc800078608ff */
[----:B------:R-:W-:-:S05]  /*1aa50*/  @!P1 LEA.HI.X R7, R0, R16, R20, 0x1, P3 ;  /* 0x0000001000079211 */ /* 0x000fca00018f0c14 */
[----:B------:R3:W-:Y:S01]  /*1aa60*/  @!P1 ST.E.128 [R6.64], RZ ;  /* 0x000000ff06009985 */ /* 0x0007e2000c101d04 */
[----:B------:R-:W-:Y:S05]  /*1aa70*/  @P0 EXIT ;  /* 0x000000000000094d */ /* 0x000fea0003800000 */
[----:B-1----:R-:W-:-:S04]  /*1aa80*/  LEA R2, P0, R0, R4, 0x1 ;  /* 0x0000000400027211 */ /* 0x002fc800078008ff */
[----:B------:R-:W-:-:S05]  /*1aa90*/  LEA.HI.X R3, R0, R3, R20, 0x1, P0 ;  /* 0x0000000300037211 */ /* 0x000fca00000f0c14 */
[----:B------:R-:W-:Y:S01]  /*1aaa0*/  ST.E.128 [R2.64], RZ ;  /* 0x000000ff02007985 */ /* 0x000fe2000c101d04 */
[----:B------:R-:W-:Y:S05]  /*1aab0*/  EXIT ;  /* 0x000000000000794d */ /* 0x000fea0003800000 */
.L_x_136:
        /* <DEDUP_REMOVED lines=12> */
.L_x_1472:


//--------------------- .text._ZN7cutlass13device_kernelIN5flash19enable_sm80_to_sm89INS1_16FlashAttnFwdSm80INS1_25CollectiveMainloopFwdSm80ILi4ELi1ELb0EN4cute5tupleIJNS5_1CILi128EEENS7_ILi96EEENS7_ILi64EEEEEELi64ENS_6half_tEfNS_4arch4Sm80ELb0ELb1ELb1ELb0ELb0ELb0ELb1ELb0EEENS1_21CollectiveEpilogueFwdINS6_IJS8_SA_S9_EEENS6_IJNS7_ILi1EEESI_SI_EEESC_SE_Li128ELb0ELb1ELb0ELb0EEENS1_19SingleTileSchedulerILb0ELb0ELb1ELi128EEEEEEEEEvNT_6ParamsE --------------------------
	.section	.text._ZN7cutlass13device_kernelIN5flash19enable_sm80_to_sm89INS1_16FlashAttnFwdSm80INS1_25CollectiveMainloopFwdSm80ILi4ELi1ELb0EN4cute5tupleIJNS5_1CILi128EEENS7_ILi96EEENS7_ILi64EEEEEELi64ENS_6half_tEfNS_4arch4Sm80ELb0ELb1ELb1ELb0ELb0ELb0ELb1ELb0EEENS1_21CollectiveEpilogueFwdINS6_IJS8_SA_S9_EEENS6_IJNS7_ILi1EEESI_SI_EEESC_SE_Li128ELb0ELb1ELb0ELb0EEENS1_19SingleTileSchedulerILb0ELb0ELb1ELi128EEEEEEEEEvNT_6ParamsE,"ax",@progbits
	.sectioninfo	@"SHI_REGISTERS=255"
	.align	128
.text._ZN7cutlass13device_kernelIN5flash19enable_sm80_to_sm89INS1_16FlashAttnFwdSm80INS1_25CollectiveMainloopFwdSm80ILi4ELi1ELb0EN4cute5tupleIJNS5_1CILi128EEENS7_ILi96EEENS7_ILi64EEEEEELi64ENS_6half_tEfNS_4arch4Sm80ELb0ELb1ELb1ELb0ELb0ELb0ELb1ELb0EEENS1_21CollectiveEpilogueFwdINS6_IJS8_SA_S9_EEENS6_IJNS7_ILi1EEESI_SI_EEESC_SE_Li128ELb0ELb1ELb0ELb0EEENS1_19SingleTileSchedulerILb0ELb0ELb1ELi128EEEEEEEEEvNT_6ParamsE:
        .type           _ZN7cutlass13device_kernelIN5flash19enable_sm80_to_sm89INS1_16FlashAttnFwdSm80INS1_25CollectiveMainloopFwdSm80ILi4ELi1ELb0EN4cute5tupleIJNS5_1CILi128EEENS7_ILi96EEENS7_ILi64EEEEEELi64ENS_6half_tEfNS_4arch4Sm80ELb0ELb1ELb1ELb0ELb0ELb0ELb1ELb0EEENS1_21CollectiveEpilogueFwdINS6_IJS8_SA_S9_EEENS6_IJNS7_ILi1EEESI_SI_EEESC_SE_Li128ELb0ELb1ELb0ELb0EEENS1_19SingleTileSchedulerILb0ELb0ELb1ELi128EEEEEEEEEvNT_6ParamsE,@function
        .size           _ZN7cutlass13device_kernelIN5flash19enable_sm80_to_sm89INS1_16FlashAttnFwdSm80INS1_25CollectiveMainloopFwdSm80ILi4ELi1ELb0EN4cute5tupleIJNS5_1CILi128EEENS7_ILi96EEENS7_ILi64EEEEEELi64ENS_6half_tEfNS_4arch4Sm80ELb0ELb1ELb1ELb0ELb0ELb0ELb1ELb0EEENS1_21CollectiveEpilogueFwdINS6_IJS8_SA_S9_EEENS6_IJNS7_ILi1EEESI_SI_EEESC_SE_Li128ELb0ELb1ELb0ELb0EEENS1_19SingleTileSchedulerILb0ELb0ELb1ELi128EEEEEEEEEvNT_6ParamsE,(.L_x_1473 - _ZN7cutlass13device_kernelIN5flash19enable_sm80_to_sm89INS1_16FlashAttnFwdSm80INS1_25CollectiveMainloopFwdSm80ILi4ELi1ELb0EN4cute5tupleIJNS5_1CILi128EEENS7_ILi96EEENS7_ILi64EEEEEELi64ENS_6half_tEfNS_4arch4Sm80ELb0ELb1ELb1ELb0ELb0ELb0ELb1ELb0EEENS1_21CollectiveEpilogueFwdINS6_IJS8_SA_S9_EEENS6_IJNS7_ILi1EEESI_SI_EEESC_SE_Li128ELb0ELb1ELb0ELb0EEENS1_19SingleTileSchedulerILb0ELb0ELb1ELi128EEEEEEEEEvNT_6ParamsE)
        .other          _ZN7cutlass13device_kernelIN5flash19enable_sm80_to_sm89INS1_16FlashAttnFwdSm80INS1_25CollectiveMainloopFwdSm80ILi4ELi1ELb0EN4cute5tupleIJNS5_1CILi128EEENS7_ILi96EEENS7_ILi64EEEEEELi64ENS_6half_tEfNS_4arch4Sm80ELb0ELb1ELb1ELb0ELb0ELb0ELb1ELb0EEENS1_21CollectiveEpilogueFwdINS6_IJS8_SA_S9_EEENS6_IJNS7_ILi1EEESI_SI_EEESC_SE_Li128ELb0ELb1ELb0ELb0EEENS1_19SingleTileSchedulerILb0ELb0ELb1ELi128EEEEEEEEEvNT_6ParamsE,@"STO_CUDA_ENTRY STV_DEFAULT"
_ZN7cutlass13device_kernelIN5flash19enable_sm80_to_sm89INS1_16FlashAttnFwdSm80INS1_25CollectiveMainloopFwdSm80ILi4ELi1ELb0EN4cute5tupleIJNS5_1CILi128EEENS7_ILi96EEENS7_ILi64EEEEEELi64ENS_6half_tEfNS_4arch4Sm80ELb0ELb1ELb1ELb0ELb0ELb0ELb1ELb0EEENS1_21CollectiveEpilogueFwdINS6_IJS8_SA_S9_EEENS6_IJNS7_ILi1EEESI_SI_EEESC_SE_Li128ELb0ELb1ELb0ELb0EEENS1_19SingleTileSchedulerILb0ELb0ELb1ELi128EEEEEEEEEvNT_6ParamsE:
[----:B------:R-:W-:-:S03]  /*0000*/  MOV R1, c[0x0][0x28] ;  /* 0x00000a0000017a02 */ /* 0x000fc60000000f00 */
[----:B------:R-:W1:Y:S01]  /*0010*/  S2R R28, SR_CTAID.Z ;  /* 0x00000000001c7919 */ /* 0x000e620000002700 */
[----:B------:R-:W-:Y:S02]  /*0020*/  IADD3 R1, R1, -0x68, RZ ;  /* 0xffffff9801017810 */ /* 0x000fe40007ffe0ff */
[----:B-1----:R-:W-:-:S13]  /*0030*/  ISETP.GE.AND P0, PT, R28, RZ, PT ;  /* 0x000000ff1c00720c */ /* 0x002fda0003f06270 */
[----:B------:R-:W-:Y:S05]  /*0040*/  @!P0 EXIT ;  /* 0x000000000000894d */ /* 0x000fea0003800000 */
[----:B------:R-:W1:Y:S01]  /*0050*/  S2UR UR7, SR_CTAID.X ;  /* 0x00000000000779c3 */ /* 0x000e620000002500 */
[----:B------:R-:W-:Y:S01]  /*0060*/  ULDC UR9, c[0x0][0x2c4] ;  /* 0x0000b10000097ab9 */ /* 0x000fe20000000800 */
[----:B------:R-:W2:Y:S01]  /*0070*/  S2R R202, SR_TID.X ;  /* 0x0000000000ca7919 */ /* 0x000ea20000002100 */
[----:B------:R-:W-:Y:S02]  /*0080*/  UISETP.NE.AND UP2, UPT, UR9, 0x1, UPT ;  /* 0x000000010900788c */ /* 0x000fe4000bf45270 */
[----:B------:R-:W-:Y:S02]  /*0090*/  ULDC.64 UR4, c[0x0][0x2c8] ;  /* 0x0000b20000047ab9 */ /* 0x000fe40000000a00 */
[----:B------:R-:W-:Y:S02]  /*00a0*/  UMOV UR8, 0x1 ;  /* 0x0000000100087882 */ /* 0x000fe40000000000 */
[----:B------:R-:W-:Y:S02]  /*00b0*/  ULDC UR6, c[0x0][0x168] ;  /* 0x00005a0000067ab9 */ /* 0x000fe40000000800 */
[----:B------:R-:W-:-:S02]  /*00c0*/  UIADD3 UR6, UR8, -UR6, URZ ;  /* 0x8000000608067290 */ /* 0x000fc4000fffe03f */
[----:B-1----:R-:W-:-:S04]  /*00d0*/  USHF.L.U32 UR7, UR7, 0x7, URZ ;  /* 0x0000000707077899 */ /* 0x002fc8000800063f */
[----:B------:R-:W-:Y:S02]  /*00e0*/  @UP2 UIADD3 UR12, UR7, 0x7f, URZ ;  /* 0x0000007f070c2890 */ /* 0x000fe4000fffe03f */
[----:B------:R-:W-:Y:S02]  /*00f0*/  UIADD3 UR10, UR7, 0x7f, URZ ;  /* 0x0000007f070a7890 */ /* 0x000fe4000fffe03f */
[----:B------:R-:W-:-:S04]  /*0100*/  UIMAD.WIDE.U32 UR12, UR12, UR4, URZ ;  /* 0x000000040c0c72a5 */ /* 0x000fc8000f8e003f */
[----:B------:R-:W-:-:S03]  /*0110*/  @UP2 USHF.R.U32.HI UR10, URZ, UR5, UR13 ;  /* 0x000000053f0a2299 */ /* 0x000fc6000801160d */
[----:B------:R-:W-:Y:S02]  /*0120*/  ULDC.64 UR4, c[0x0][0x328] ;  /* 0x0000ca0000047ab9 */ /* 0x000fe40000000a00 */
[----:B------:R-:W-:-:S03]  /*0130*/  UISETP.LE.AND UP1, UPT, UR8, UR5, UPT ;  /* 0x000000050800728c */ /* 0x000fc6000bf23270 */
[----:B------:R-:W-:Y:S02]  /*0140*/  ULDC UR5, c[0x0][0x1d0] ;  /* 0x0000740000057ab9 */ /* 0x000fe40000000800 */
[----:B------:R-:W-:Y:S01]  /*0150*/  UIADD3 UR5, UR10, UR5, UR6 ;  /* 0x000000050a057290 */ /* 0x000fe2000fffe006 */
[----:B------:R-:W-:-:S03]  /*0160*/  PLOP3.LUT P0, PT, PT, PT, UP1, 0x40, 0x0 ;  /* 0x000000000000781c */ /* 0x000fc60003f0e818 */
[----:B------:R-:W-:-:S06]  /*0170*/  UIADD3 UR4, UR5, UR4, URZ ;  /* 0x0000000405047290 */ /* 0x000fcc000fffe03f */
[----:B------:R-:W-:-:S04]  /*0180*/  MOV R0, UR4 ;  /* 0x0000000400007c02 */ /* 0x000fc80008000f00 */
[----:B------:R-:W-:Y:S05]  /*0190*/  @P0 BRA `(.L_x_137) ;  /* 0x0000013000000947 */ /* 0x000fea0003800000 */
[----:B--2---:R-:W-:Y:S01]  /*01a0*/  ISETP.LT.AND P0, PT, RZ, UR5, PT ;  /* 0x00000005ff007c0c */ /* 0x004fe2000bf01270 */
[----:B------:R-:W-:-:S12]  /*01b0*/  UIADD3 UR6, UR5, -0x1, URZ ;  /* 0xffffffff05067890 */ /* 0x000fd8000fffe03f */
[----:B------:R-:W-:Y:S05]  /*01c0*/  @P0 BRA `(.L_x_138) ;  /* 0x0000008000000947 */ /* 0x000fea0003800000 */
[----:B------:R-:W-:Y:S02]  /*01d0*/  ULDC UR4, c[0x0][0x32c] ;  /* 0x0000cb0000047ab9 */ /* 0x000fe40000000800 */
[----:B------:R-:W-:Y:S02]  /*01e0*/  UISETP.NE.AND UP0, UPT, UR8, UR4, UPT ;  /* 0x000000040800728c */ /* 0x000fe4000bf05270 */
[----:B------:R-:W-:-:S03]  /*01f0*/  UIADD3 UR6, -UR5, URZ, URZ ;  /* 0x0000003f05067290 */ /* 0x000fc6000fffe13f */
[----:B------:R-:W-:Y:S02]  /*0200*/  ULDC.64 UR4, c[0x0][0x330] ;  /* 0x0000cc0000047ab9 */ /* 0x000fe40000000a00 */
[----:B------:R-:W-:-:S04]  /*0210*/  UIMAD.WIDE.U32 UR10, UR6, UR4, URZ ;  /* 0x00000004060a72a5 */ /* 0x000fc8000f8e003f */
[----:B------:R-:W-:-:S04]  /*0220*/  @UP0 USHF.R.U32.HI UR6, URZ, UR5, UR11 ;  /* 0x000000053f060299 */ /* 0x000fc8000801160b */
[----:B------:R-:W-:Y:S01]  /*0230*/  ULOP3.LUT UR6, URZ, UR6, URZ, 0x33, !UPT ;  /* 0x000000063f067292 */ /* 0x000fe2000f8e333f */
[----:B------:R-:W-:Y:S05]  /*0240*/  BRA `(.L_x_139) ;  /* 0x0000005000007947 */ /* 0x000fea0003800000 */
.L_x_138:
[----:B------:R-:W-:Y:S02]  /*0250*/  ULDC UR4, c[0x0][0x32c] ;  /* 0x0000cb0000047ab9 */ /* 0x000fe40000000800 */
[----:B------:R-:W-:-:S03]  /*0260*/  UISETP.NE.AND UP0, UPT, UR8, UR4, UPT ;  /* 0x000000040800728c */ /* 0x000fc6000bf05270 */
[----:B------:R-:W-:Y:S02]  /*0270*/  ULDC.64 UR4, c[0x0][0x330] ;  /* 0x0000cc0000047ab9 */ /* 0x000fe40000000a00 */
[----:B------:R-:W-:-:S06]  /*0280*/  UIMAD.WIDE.U32 UR10, UR6, UR4, URZ ;  /* 0x00000004060a72a5 */ /* 0x000fcc000f8e003f */
[----:B------:R-:W-:Y:S02]  /*0290*/  @UP0 USHF.R.U32.HI UR6, URZ, UR5, UR11 ;  /* 0x000000053f060299 */ /* 0x000fe4000801160b */
.L_x_139:
[----:B------:R-:W-:Y:S02]  /*02a0*/  ULDC UR4, c[0x0][0x32c] ;  /* 0x0000cb0000047ab9 */ /* 0x000fe40000000800 */
[----:B------:R-:W-:-:S06]  /*02b0*/  UIMAD UR4, UR6, UR4, UR4 ;  /* 0x00000004060472a4 */ /* 0x000fcc000f8e0204 */
[----:B------:R-:W-:-:S03]  /*02c0*/  IMNMX R0, R0, UR4, PT ;  /* 0x0000000400007c17 */ /* 0x000fc6000b800200 */
.L_x_137:
[----:B--2---:R-:W-:Y:S01]  /*02d0*/  UMOV UR8, 0x5f ;  /* 0x0000005f00087882 */ /* 0x004fe20000000000 */
[----:B------:R-:W-:Y:S01]  /*02e0*/  IADD3 R0, R0, 0x5f, RZ ;  /* 0x0000005f00007810 */ /* 0x000fe20007ffe0ff */
[----:B------:R-:W-:Y:S01]  /*02f0*/  ULDC UR6, c[0x0][0x1d0] ;  /* 0x0000740000067ab9 */ /* 0x000fe20000000800 */
[----:B------:R-:W-:Y:S01]  /*0300*/  PLOP3.LUT P0, PT, PT, PT, UP1, 0x40, 0x0 ;  /* 0x000000000000781c */ /* 0x000fe20003f0e818 */
[----:B------:R-:W-:Y:S02]  /*0310*/  UIADD3 UR8, UR8, UR6, URZ ;  /* 0x0000000608087290 */ /* 0x000fe4000fffe03f */
[----:B------:R-:W-:Y:S01]  /*0320*/  ULDC.64 UR4, c[0x0][0x2c8] ;  /* 0x0000b20000047ab9 */ /* 0x000fe20000000a00 */
[----:B------:R-:W-:Y:S01]  /*0330*/  IMAD.HI R0, R0, 0x2aaaaaab, RZ ;  /* 0x2aaaaaab00007827 */ /* 0x000fe200078e02ff */
[----:B------:R-:W-:Y:S02]  /*0340*/  UIMAD.WIDE UR10, UR8, 0x2aaaaaab, URZ ;  /* 0x2aaaaaab080a78a5 */ /* 0x000fe4000f8e023f */
[----:B------:R-:W-:-:S02]  /*0350*/  UIMAD.WIDE.U32 UR12, UR7, UR4, URZ ;  /* 0x00000004070c72a5 */ /* 0x000fc4000f8e003f */
[----:B------:R-:W-:Y:S01]  /*0360*/  ULDC UR8, c[0x0][0x168] ;  /* 0x00005a0000087ab9 */ /* 0x000fe20000000800 */
[----:B------:R-:W-:Y:S01]  /*0370*/  SHF.R.U32.HI R2, RZ, 0x1f, R0 ;  /* 0x0000001fff027819 */ /* 0x000fe20000011600 */
[----:B------:R-:W-:Y:S02]  /*0380*/  UIADD3 UR6, UR6, -UR8, URZ ;  /* 0x8000000806067290 */ /* 0x000fe4000fffe03f */
[----:B------:R-:W-:Y:S01]  /*0390*/  USHF.R.U32.HI UR8, URZ, 0x1f, UR11 ;  /* 0x0000001f3f087899 */ /* 0x000fe2000801160b */
[----:B------:R-:W-:Y:S01]  /*03a0*/  LEA.HI.SX32 R0, R0, R2, 0x1c ;  /* 0x0000000200007211 */ /* 0x000fe200078fe2ff */
[----:B------:R-:W-:Y:S02]  /*03b0*/  UMOV UR4, UR7 ;  /* 0x0000000700047c82 */ /* 0x000fe40008000000 */
[----:B------:R-:W-:Y:S02]  /*03c0*/  @UP2 USHF.R.U32.HI UR4, URZ, UR5, UR13 ;  /* 0x000000053f042299 */ /* 0x000fe4000801160d */
[----:B------:R-:W-:-:S02]  /*03d0*/  ULEA.HI.SX32 UR11, UR11, UR8, 0x1c ;  /* 0x000000080b0b7291 */ /* 0x000fc4000f8fe23f */
[----:B------:R-:W-:Y:S02]  /*03e0*/  UIADD3 UR4, UR6, UR4, URZ ;  /* 0x0000000406047290 */ /* 0x000fe4000fffe03f */
[----:B------:R-:W-:Y:S02]  /*03f0*/  ULDC UR5, c[0x0][0x324] ;  /* 0x0000c90000057ab9 */ /* 0x000fe40000000800 */
[----:B------:R-:W-:Y:S01]  /*0400*/  UIADD3 UR8, UR4, -UR5, URZ ;  /* 0x8000000504087290 */ /* 0x000fe2000fffe03f */
[----:B------:R-:W-:Y:S01]  /*0410*/  IMNMX R242, R0, UR11, PT ;  /* 0x0000000b00f27c17 */ /* 0x000fe2000b800200 */
[----:B------:R-:W-:Y:S05]  /*0420*/  @P0 BRA `(.L_x_140) ;  /* 0x0000015000000947 */ /* 0x000fea0003800000 */
[----:B------:R-:W-:Y:S02]  /*0430*/  UMOV UR10, UR4 ;  /* 0x00000004000a7c82 */ /* 0x000fe40008000000 */
[----:B------:R-:W-:-:S06]  /*0440*/  UISETP.GT.AND UP0, UPT, UR10, -0x1, UPT ;  /* 0xffffffff0a00788c */ /* 0x000fcc000bf04270 */
[----:B------:R-:W-:-:S13]  /*0450*/  PLOP3.LUT P0, PT, PT, PT, UP0, 0x80, 0x0 ;  /* 0x000000000000781c */ /* 0x000fda0003f0f008 */
[----:B------:R-:W-:Y:S05]  /*0460*/  @P0 BRA `(.L_x_141) ;  /* 0x0000008000000947 */ /* 0x000fea0003800000 */
[----:B------:R-:W-:Y:S02]  /*0470*/  ULDC UR4, c[0x0][0x32c] ;  /* 0x0000cb0000047ab9 */ /* 0x000fe40000000800 */
[----:B------:R-:W-:Y:S02]  /*0480*/  UISETP.NE.AND UP0, UPT, UR4, 0x1, UPT ;  /* 0x000000010400788c */ /* 0x000fe4000bf05270 */
[----:B------:R-:W-:Y:S02]  /*0490*/  ULOP3.LUT UR10, URZ, UR10, URZ, 0x33, !UPT ;  /* 0x0000000a3f0a7292 */ /* 0x000fe4000f8e333f */
[----:B------:R-:W-:Y:S02]  /*04a0*/  ULDC.64 UR4, c[0x0][0x330] ;  /* 0x0000cc0000047ab9 */ /* 0x000fe40000000a00 */
[----:B------:R-:W-:-:S05]  /*04b0*/  UIMAD.WIDE.U32 UR12, UR10, UR4, URZ ;  /* 0x000000040a0c72a5 */ /* 0x000fca000f8e003f */
[----:B------:R-:W-:-:S04]  /*04c0*/  @UP0 USHF.R.U32.HI UR10, URZ, UR5, UR13 ;  /* 0x000000053f0a0299 */ /* 0x000fc8000801160d */
[----:B------:R-:W-:Y:S01]  /*04d0*/  ULOP3.LUT UR10, URZ, UR10, URZ, 0x33, !UPT ;  /* 0x0000000a3f0a7292 */ /* 0x000fe2000f8e333f */
[----:B------:R-:W-:Y:S05]  /*04e0*/  BRA `(.L_x_142) ;  /* 0x0000005000007947 */ /* 0x000fea0003800000 */
.L_x_141:
[----:B------:R-:W-:Y:S02]  /*04f0*/  ULDC UR4, c[0x0][0x32c] ;  /* 0x0000cb0000047ab9 */ /* 0x000fe40000000800 */
[----:B------:R-:W-:-:S03]  /*0500*/  UISETP.NE.AND UP0, UPT, UR4, 0x1, UPT ;  /* 0x000000010400788c */ /* 0x000fc6000bf05270 */
[----:B------:R-:W-:Y:S02]  /*0510*/  ULDC.64 UR4, c[0x0][0x330] ;  /* 0x0000cc0000047ab9 */ /* 0x000fe40000000a00 */
[----:B------:R-:W-:-:S06]  /*0520*/  UIMAD.WIDE.U32 UR12, UR10, UR4, URZ ;  /* 0x000000040a0c72a5 */ /* 0x000fcc000f8e003f */
[----:B------:R-:W-:Y:S02]  /*0530*/  @UP0 USHF.R.U32.HI UR10, URZ, UR5, UR13 ;  /* 0x000000053f0a0299 */ /* 0x000fe4000801160d */
.L_x_142:
[----:B------:R-:W-:Y:S02]  /*0540*/  ULDC UR4, c[0x0][0x32c] ;  /* 0x0000cb0000047ab9 */ /* 0x000fe40000000800 */
[----:B------:R-:W-:-:S04]  /*0550*/  UIMAD UR4, UR10, UR4, URZ ;  /* 0x000000040a0472a4 */ /* 0x000fc8000f8e023f */
[----:B------:R-:W-:-:S04]  /*0560*/  UISETP.LT.AND UP0, UPT, UR8, UR4, UPT ;  /* 0x000000040800728c */ /* 0x000fc8000bf01270 */
[----:B------:R-:W-:-:S04]  /*0570*/  USEL UR8, UR8, UR4, !UP0 ;  /* 0x0000000408087287 */ /* 0x000fc8000c000000 */
.L_x_140:
[----:B------:R-:W-:Y:S01]  /*0580*/  UIMAD.WIDE UR4, UR8, 0x2aaaaaab, URZ ;  /* 0x2aaaaaab080478a5 */ /* 0x000fe2000f8e023f */
[----:B------:R-:W-:Y:S01]  /*0590*/  PLOP3.LUT P4, PT, PT, PT, PT, 0x80, 0x0 ;  /* 0x000000000000781c */ /* 0x000fe20003f8f070 */
[----:B------:R-:W-:Y:S01]  /*05a0*/  ULDC.64 UR12, c[0x0][0x118] ;  /* 0x00004600000c7ab9 */ /* 0x000fe20000000a00 */
[----:B------:R-:W-:Y:S01]  /*05b0*/  CS2R R162, SRZ ;  /* 0x0000000000a27805 */ /* 0x000fe2000001ff00 */
[----:B------:R-:W-:Y:S01]  /*05c0*/  USHF.R.U32.HI UR4, URZ, 0x1f, UR5 ;  /* 0x0000001f3f047899 */ /* 0x000fe20008011605 */
[----:B------:R-:W-:Y:S01]  /*05d0*/  CS2R R160, SRZ ;  /* 0x0000000000a07805 */ /* 0x000fe2000001ff00 */
[----:B------:R-:W-:Y:S01]  /*05e0*/  CS2R R166, SRZ ;  /* 0x0000000000a67805 */ /* 0x000fe2000001ff00 */
[----:B------:R-:W-:Y:S01]  /*05f0*/  CS2R R164, SRZ ;  /* 0x0000000000a47805 */ /* 0x000fe2000001ff00 */
[----:B------:R-:W-:Y:S01]  /*0600*/  ULEA.HI.SX32 UR4, UR5, UR4, 0x1c ;  /* 0x0000000405047291 */ /* 0x000fe2000f8fe23f */
[----:B------:R-:W-:Y:S01]  /*0610*/  CS2R R158, SRZ ;  /* 0x00000000009e7805 */ /* 0x000fe2000001ff00 */
[----:B------:R-:W-:Y:S01]  /*0620*/  CS2R R156, SRZ ;  /* 0x00000000009c7805 */ /* 0x000fe2000001ff00 */
[----:B------:R-:W-:Y:S01]  /*0630*/  CS2R R154, SRZ ;  /* 0x00000000009a7805 */ /* 0x000fe2000001ff00 */
[----:B------:R-:W-:Y:S01]  /*0640*/  UISETP.LT.AND UP0, UPT, URZ, UR4, UPT ;  /* 0x000000043f00728c */ /* 0x000fe2000bf01270 */
[----:B------:R-:W-:Y:S01]  /*0650*/  CS2R R152, SRZ ;  /* 0x0000000000987805 */ /* 0x000fe2000001ff00 */
[----:B------:R-:W-:Y:S01]  /*0660*/  CS2R R146, SRZ ;  /* 0x0000000000927805 */ /* 0x000fe2000001ff00 */
[----:B------:R-:W-:Y:S01]  /*0670*/  CS2R R144, SRZ ;  /* 0x0000000000907805 */ /* 0x000fe2000001ff00 */
[----:B------:R-:W-:Y:S01]  /*0680*/  USEL UR8, URZ, UR4, !UP0 ;  /* 0x000000043f087287 */ /* 0x000fe2000c000000 */
[----:B------:R-:W-:Y:S01]  /*0690*/  CS2R R150, SRZ ;  /* 0x0000000000967805 */ /* 0x000fe2000001ff00 */
[----:B------:R-:W-:Y:S01]  /*06a0*/  CS2R R148, SRZ ;  /* 0x0000000000947805 */ /* 0x000fe2000001ff00 */
[----:B------:R-:W-:Y:S01]  /*06b0*/  CS2R R142, SRZ ;  /* 0x00000000008e7805 */ /* 0x000fe2000001ff00 */
[----:B------:R-:W-:Y:S01]  /*06c0*/  CS2R R140, SRZ ;  /* 0x00000000008c7805 */ /* 0x000fe2000001ff00 */
[----:B------:R-:W-:Y:S01]  /*06d0*/  CS2R R138, SRZ ;  /* 0x00000000008a7805 */ /* 0x000fe2000001ff00 */
[----:B------:R-:W-:Y:S01]  /*06e0*/  ISETP.GT.AND P0, PT, R242, UR8, PT ;  /* 0x00000008f2007c0c */ /* 0x000fe2000bf04270 */
[----:B------:R-:W-:Y:S01]  /*06f0*/  CS2R R136, SRZ ;  /* 0x0000000000887805 */ /* 0x000fe2000001ff00 */
        /* <DEDUP_REMOVED lines=11> */
[----:B------:R-:W-:Y:S01]  /*07b0*/  IMAD.MOV.U32 R23, RZ, RZ, RZ ;  /* 0x000000ffff177224 */ /* 0x000fe200078e00ff */
[----:B------:R-:W-:Y:S01]  /*07c0*/  CS2R R110, SRZ ;  /* 0x00000000006e7805 */ /* 0x000fe2000001ff00 */
[----:B------:R-:W-:Y:S01]  /*07d0*/  IMAD.MOV.U32 R116, RZ, RZ, RZ ;  /* 0x000000ffff747224 */ /* 0x000fe200078e00ff */
[----:B------:R-:W-:Y:S01]  /*07e0*/  CS2R R108, SRZ ;  /* 0x00000000006c7805 */ /* 0x000fe2000001ff00 */
[----:B------:R-:W-:Y:S01]  /*07f0*/  CS2R R106, SRZ ;  /* 0x00000000006a7805 */ /* 0x000fe2000001ff00 */
[----:B------:R-:W-:Y:S01]  /*0800*/  CS2R R104, SRZ ;  /* 0x0000000000687805 */ /* 0x000fe2000001ff00 */
[----:B------:R-:W-:Y:S01]  /*0810*/  CS2R R26, SRZ ;  /* 0x00000000001a7805 */ /* 0x000fe2000001ff00 */
[----:B------:R-:W-:Y:S01]  /*0820*/  CS2R R24, SRZ ;  /* 0x0000000000187805 */ /* 0x000fe2000001ff00 */
[----:B------:R-:W-:Y:S05]  /*0830*/  @!P0 BRA `(.L_x_143) ;  /* 0x0001a06000008947 */ /* 0x000fea0003800000 */
[----:B------:R-:W-:-:S04]  /*0840*/  ISETP.NE.U32.AND P0, PT, RZ, c[0x0][0x340], PT ;  /* 0x0000d000ff007a0c */ /* 0x000fc80003f05070 */
[----:B------:R-:W-:Y:S01]  /*0850*/  ISETP.NE.AND.EX P1, PT, RZ, c[0x0][0x344], PT, P0 ;  /* 0x0000d100ff007a0c */ /* 0x000fe20003f25300 */
[----:B------:R-:W1:Y:S01]  /*0860*/  S2R R42, SR_CTAID.Y ;  /* 0x00000000002a7919 */ /* 0x000e620000002600 */
[----:B------:R-:W-:Y:S02]  /*0870*/  SHF.R.S32.HI R201, RZ, 0x1f, R202 ;  /* 0x0000001fffc97819 */ /* 0x000fe400000114ca */
[----:B------:R-:W-:-:S09]  /*0880*/  P2R R17, PR, RZ, 0x2 ;  /* 0x00000002ff117803 */ /* 0x000fd20000000000 */
[----:B------:R-:W-:-:S04]  /*0890*/  @P1 IMAD.MOV.U32 R0, RZ, RZ, 0x4 ;  /* 0x00000004ff001424 */ /* 0x000fc800078e00ff */
[----:B------:R-:W-:-:S05]  /*08a0*/  @P1 IMAD.WIDE R2, R28, R0, c[0x0][0x340] ;  /* 0x0000d0001c021625 */ /* 0x000fca00078e0200 */
[----:B------:R2:W3:Y:S01]  /*08b0*/  @P1 LDG.E R19, [R2.64] ;  /* 0x0000000c02131981 */ /* 0x0004e2000c1e1900 */
[----:B------:R-:W-:Y:S01]  /*08c0*/  PLOP3.LUT P1, PT, PT, PT, UP2, 0x80, 0x0 ;  /* 0x000000000000781c */ /* 0x000fe20003f2f028 */
[----:B------:R-:W-:Y:S01]  /*08d0*/  ULDC UR4, c[0x0][0x168] ;  /* 0x00005a0000047ab9 */ /* 0x000fe20000000800 */
[----:B-1----:R-:W-:Y:S01]  /*08e0*/  SHF.R.S32.HI R43, RZ, 0x1f, R42 ;  /* 0x0000001fff2b7819 */ /* 0x002fe2000001142a */
[----:B------:R-:W-:Y:S01]  /*08f0*/  IMAD.WIDE.U32 R6, R42, c[0x0][0x1b8], RZ ;  /* 0x00006e002a067a25 */ /* 0x000fe200078e00ff */
[----:B------:R-:W-:Y:S01]  /*0900*/  PLOP3.LUT P0, PT, PT, PT, UP2, 0x80, 0x0 ;  /* 0x000000000000781c */ /* 0x000fe20003f0f028 */
[----:B------:R-:W-:Y:S01]  /*0910*/  UIMAD UR4, UR9, UR4, URZ ;  /* 0x00000004090472a4 */ /* 0x000fe2000f8e023f */
[----:B------:R-:W-:Y:S01]  /*0920*/  SHF.R.S32.HI R21, RZ, 0x1f, R28 ;  /* 0x0000001fff157819 */ /* 0x000fe2000001141c */
[----:B------:R-:W-:Y:S01]  /*0930*/  IMAD.MOV.U32 R203, RZ, RZ, c[0x0][0x1e0] ;  /* 0x00007800ffcb7624 */ /* 0x000fe200078e00ff */
[CC--:B------:R-:W-:Y:S01]  /*0940*/  LEA.HI R10, R201.reuse, R202.reuse, RZ, 0x6 ;  /* 0x000000cac90a7211 */ /* 0x0c0fe200078f30ff */
[----:B------:R-:W-:Y:S01]  /*0950*/  IMAD.MOV.U32 R204, RZ, RZ, c[0x0][0x1e4] ;  /* 0x00007900ffcc7624 */ /* 0x000fe200078e00ff */
[----:B------:R-:W-:Y:S01]  /*0960*/  IADD3 R197, R242, -0x1, RZ ;  /* 0xfffffffff2c57810 */ /* 0x000fe20007ffe0ff */
[----:B------:R-:W-:Y:S01]  /*0970*/  UMOV UR9, 0x5 ;  /* 0x0000000500097882 */ /* 0x000fe20000000000 */
[----:B------:R-:W-:-:S02]  /*0980*/  LEA.HI R199, R201, R202, RZ, 0x5 ;  /* 0x000000cac9c77211 */ /* 0x000fc400078f28ff */
[----:B------:R-:W-:Y:S02]  /*0990*/  SHF.R.S32.HI R40, RZ, 0x1f, R197 ;  /* 0x0000001fff287819 */ /* 0x000fe400000114c5 */
[----:B------:R-:W-:Y:S02]  /*09a0*/  SHF.R.S32.HI R198, RZ, 0x5, R199 ;  /* 0x00000005ffc67819 */ /* 0x000fe400000114c7 */
[----:B--2---:R-:W-:-:S04]  /*09b0*/  LEA.HI R2, R201, R202, RZ, 0x3 ;  /* 0x000000cac9027211 */ /* 0x004fc800078f18ff */
[----:B------:R-:W-:Y:S02]  /*09c0*/  LOP3.LUT R0, R2, 0xfffffff8, RZ, 0xc0, !PT ;  /* 0xfffffff802007812 */ /* 0x000fe400078ec0ff */
[----:B------:R-:W-:Y:S01]  /*09d0*/  SHF.R.S32.HI R22, RZ, 0x3, R2 ;  /* 0x00000003ff167819 */ /* 0x000fe20000011402 */
[----:B------:R-:W-:Y:S02]  /*09e0*/  IMAD R2, R43, c[0x0][0x1b8], RZ ;  /* 0x00006e002b027a24 */ /* 0x000fe400078e02ff */
[----:B------:R-:W-:Y:S01]  /*09f0*/  IMAD.IADD R45, R202, 0x1, -R0 ;  /* 0x00000001ca2d7824 */ /* 0x000fe200078e0a00 */
[----:B------:R-:W-:Y:S01]  /*0a00*/  IADD3 R8, R22, UR7, RZ ;  /* 0x0000000716087c10 */ /* 0x000fe2000fffe0ff */
[----:B------:R-:W-:Y:S01]  /*0a10*/  IMAD R2, R42, c[0x0][0x1bc], R2 ;  /* 0x00006f002a027a24 */ /* 0x000fe200078e0202 */
[--C-:B------:R-:W-:Y:S01]  /*0a20*/  SHF.R.S32.HI R41, RZ, 0x1f, R22.reuse ;  /* 0x0000001fff297819 */ /* 0x100fe20000011416 */
[----:B------:R-:W-:Y:S01]  /*0a30*/  IMAD R0, R45, 0x10, R22 ;  /* 0x000000102d007824 */ /* 0x000fe200078e0216 */
[----:B------:R-:W-:Y:S01]  /*0a40*/  IADD3 R18, R8, 0x40, RZ ;  /* 0x0000004008127810 */ /* 0x000fe20007ffe0ff */
[----:B------:R-:W-:-:S02]  /*0a50*/  IMAD.IADD R3, R7, 0x1, R2 ;  /* 0x0000000107037824 */ /* 0x000fc400078e0202 */
[----:B------:R-:W-:Y:S01]  /*0a60*/  IMAD R7, R21, c[0x0][0x1c0], RZ ;  /* 0x0000700015077a24 */ /* 0x000fe200078e02ff */
[----:B------:R-:W-:Y:S01]  /*0a70*/  IADD3 R4, R0, UR7, RZ ;  /* 0x0000000700047c10 */ /* 0x000fe2000fffe0ff */
[----:B------:R-:W-:Y:S02]  /*0a80*/  IMAD.MOV.U32 R2, RZ, RZ, R6 ;  /* 0x000000ffff027224 */ /* 0x000fe400078e0006 */
[----:B------:R-:W-:Y:S02]  /*0a90*/  IMAD R6, R28, c[0x0][0x1c4], R7 ;  /* 0x000071001c067a24 */ /* 0x000fe400078e0207 */
[----:B------:R-:W-:Y:S01]  /*0aa0*/  @P1 IMAD.HI.U32 R5, R4, c[0x0][0x2c8], RZ ;  /* 0x0000b20004051a27 */ /* 0x000fe200078e00ff */
[----:B------:R-:W-:-:S03]  /*0ab0*/  ISETP.GE.AND P1, PT, R8, UR4, PT ;  /* 0x0000000408007c0c */ /* 0x000fc6000bf26270 */
        /* <DEDUP_REMOVED lines=14> */
[----:B------:R-:W-:Y:S02]  /*0ba0*/  ISETP.GE.AND P5, PT, R12, c[0x0][0x198], PT ;  /* 0x000066000c007a0c */ /* 0x000fe40003fa6270 */
[----:B------:R-:W-:Y:S01]  /*0bb0*/  SHF.R.S32.HI R13, RZ, 0x1f, R12 ;  /* 0x0000001fff0d7819 */ /* 0x000fe2000001140c */
[----:B------:R-:W-:-:S02]  /*0bc0*/  IMAD R0, R5, c[0x0][0x1ac], R0 ;  /* 0x00006b0005007a24 */ /* 0x000fc400078e0200 */
[----:B------:R-:W-:Y:S01]  /*0bd0*/  IMAD.WIDE.U32 R4, R5, c[0x0][0x1a8], R2 ;  /* 0x00006a0005047a25 */ /* 0x000fe200078e0002 */
[----:B------:R-:W-:-:S03]  /*0be0*/  IADD3 R3, R8, 0x10, RZ ;  /* 0x0000001008037810 */ /* 0x000fc60007ffe0ff */
[----:B------:R-:W-:Y:S01]  /*0bf0*/  IMAD.IADD R0, R5, 0x1, R0 ;  /* 0x0000000105007824 */ /* 0x000fe200078e0200 */
[----:B------:R-:W-:Y:S02]  /*0c00*/  LEA R2, P0, R4, c[0x0][0x160], 0x1 ;  /* 0x0000580004027a11 */ /* 0x000fe400078008ff */
[----:B------:R-:W-:Y:S02]  /*0c10*/  IADD3 R5, R8, 0x30, RZ ;  /* 0x0000003008057810 */ /* 0x000fe40007ffe0ff */
[----:B------:R-:W-:Y:S01]  /*0c20*/  LEA.HI.X R0, R4, c[0x0][0x164], R0, 0x1, P0 ;  /* 0x0000590004007a11 */ /* 0x000fe200000f0c00 */
[----:B------:R-:W1:Y:S01]  /*0c30*/  SHFL.IDX PT, R6, R2, RZ, 0x181f ;  /* 0x00181fff02067589 */ /* 0x000e6200000e0000 */
[----:B------:R-:W-:Y:S01]  /*0c40*/  IMAD.SHL.U32 R4, R22, 0x40, RZ ;  /* 0x0000004016047824 */ /* 0x000fe200078e00ff */
[----:B------:R-:W-:Y:S02]  /*0c50*/  ISETP.GE.AND P0, PT, R3, UR4, PT ;  /* 0x0000000403007c0c */ /* 0x000fe4000bf06270 */
[----:B------:R-:W2:Y:S01]  /*0c60*/  SHFL.IDX PT, R7, R0, RZ, 0x181f ;  /* 0x00181fff00077589 */ /* 0x000ea200000e0000 */
[----:B------:R-:W-:-:S02]  /*0c70*/  ISETP.GE.AND P3, PT, R5, UR4, PT ;  /* 0x0000000405007c0c */ /* 0x000fc4000bf66270 */
[----:B------:R-:W-:Y:S01]  /*0c80*/  LOP3.LUT R3, R4, 0x1c0, RZ, 0xc0, !PT ;  /* 0x000001c004037812 */ /* 0x000fe200078ec0ff */
[----:B------:R-:W4:Y:S01]  /*0c90*/  SHFL.IDX PT, R9, R2, 0x1, 0x181f ;  /* 0x00381f0002097f89 */ /* 0x000f2200000e0000 */
[----:B------:R-:W-:-:S03]  /*0ca0*/  IADD3 R4, R8, 0x20, RZ ;  /* 0x0000002008047810 */ /* 0x000fc60007ffe0ff */
[----:B------:R-:W5:Y:S01]  /*0cb0*/  SHFL.IDX PT, R15, R0, 0x1, 0x181f ;  /* 0x00381f00000f7f89 */ /* 0x000f6200000e0000 */
[----:B------:R-:W-:Y:S02]  /*0cc0*/  ISETP.GE.AND P2, PT, R4, UR4, PT ;  /* 0x0000000404007c0c */ /* 0x000fe4000bf46270 */
[----:B------:R-:W-:Y:S01]  /*0cd0*/  SHF.R.U32.HI R4, RZ, 0x3, R3 ;  /* 0x00000003ff047819 */ /* 0x000fe20000011603 */
[----:B------:R-:W5:Y:S01]  /*0ce0*/  SHFL.IDX PT, R14, R2, 0x2, 0x181f ;  /* 0x00581f00020e7f89 */ /* 0x000f6200000e0000 */
[----:B------:R-:W-:-:S03]  /*0cf0*/  LOP3.LUT R3, R3, 0x38, R12, 0xf8, !PT ;  /* 0x0000003803037812 */ /* 0x000fc600078ef80c */
[----:B------:R-:W5:Y:S01]  /*0d00*/  SHFL.IDX PT, R16, R0, 0x2, 0x181f ;  /* 0x00581f0000107f89 */ /* 0x000f6200000e0000 */
[----:B------:R-:W-:Y:S01]  /*0d10*/  LOP3.LUT R3, R3, R4, RZ, 0x3c, !PT ;  /* 0x0000000403037212 */ /* 0x000fe200078e3cff */
[----:B------:R-:W-:Y:S01]  /*0d20*/  IMAD.SHL.U32 R4, R10, 0x8, RZ ;  /* 0x000000080a047824 */ /* 0x000fe200078e00ff */
[C---:B-1----:R-:W-:Y:S01]  /*0d30*/  @!P1 LEA R6, P4, R12.reuse, R6, 0x1 ;  /* 0x000000060c069211 */ /* 0x042fe200078808ff */
[----:B------:R-:W1:Y:S03]  /*0d40*/  SHFL.IDX PT, R10, R2, 0x3, 0x181f ;  /* 0x00781f00020a7f89 */ /* 0x000e6600000e0000 */
[----:B------:R-:W-:Y:S02]  /*0d50*/  LOP3.LUT R3, R3, 0xfffffe00, R4, 0xf8, !PT ;  /* 0xfffffe0003037812 */ /* 0x000fe400078ef804 */
[C---:B--2---:R-:W-:Y:S01]  /*0d60*/  @!P1 LEA.HI.X R7, R12.reuse, R7, R13, 0x1, P4 ;  /* 0x000000070c079211 */ /* 0x044fe200020f0c0d */
[----:B------:R-:W2:Y:S01]  /*0d70*/  SHFL.IDX PT, R11, R0, 0x3, 0x181f ;  /* 0x00781f00000b7f89 */ /* 0x000ea200000e0000 */
[----:B----4-:R-:W-:Y:S01]  /*0d80*/  @!P0 LEA R4, P4, R12, R9, 0x1 ;  /* 0x000000090c048211 */ /* 0x010fe200078808ff */
[----:B------:R-:W-:-:S02]  /*0d90*/  IMAD.SHL.U32 R227, R3, 0x2, RZ ;  /* 0x0000000203e37824 */ /* 0x000fc400078e00ff */
[----:B------:R-:W4:Y:S01]  /*0da0*/  SHFL.IDX PT, R9, R2, 0x4, 0x181f ;  /* 0x00981f0002097f89 */ /* 0x000f2200000e0000 */
[----:B------:R-:W-:Y:S02]  /*0db0*/  IADD3 R3, R8, 0x50, RZ ;  /* 0x0000005008037810 */ /* 0x000fe40007ffe0ff */
[----:B-----5:R-:W-:Y:S01]  /*0dc0*/  @!P0 LEA.HI.X R5, R12, R15, R13, 0x1, P4 ;  /* 0x0000000f0c058211 */ /* 0x020fe200020f0c0d */
[----:B------:R5:W-:Y:S01]  /*0dd0*/  @!P1 LDGSTS.E.BYPASS.LTC128B.128 [R227+0x6100], [R6.64], !P5 ;  /* 0x0610000006e39fae */ /* 0x000be2000e901d4c */
[----:B------:R-:W-:Y:S02]  /*0de0*/  ISETP.GE.AND P6, PT, R3, UR4, PT ;  /* 0x0000000403007c0c */ /* 0x000fe4000bfc6270 */
[----:B------:R-:W-:Y:S01]  /*0df0*/  IADD3 R3, R8, 0x60, RZ ;  /* 0x0000006008037810 */ /* 0x000fe20007ffe0ff */
[----:B------:R1:W-:Y:S03]  /*0e00*/  @!P0 LDGSTS.E.BYPASS.LTC128B.128 [R227+0x6900], [R4.64], !P5 ;  /* 0x0690000004e38fae */ /* 0x0003e6000e901d4c */
[----:B------:R-:W-:Y:S01]  /*0e10*/  ISETP.GE.AND P4, PT, R3, UR4, PT ;  /* 0x0000000403007c0c */ /* 0x000fe2000bf86270 */
[----:B------:R-:W-:Y:S04]  /*0e20*/  SHFL.IDX PT, R15, R2, 0x6, 0x181f ;  /* 0x00d81f00020f7f89 */ /* 0x000fe800000e0000 */
[----:B-----5:R-:W-:Y:S01]  /*0e30*/  SHFL.IDX PT, R7, R2, 0x5, 0x181f ;  /* 0x00b81f0002077f89 */ /* 0x020fe200000e0000 */
[----:B------:R-:W-:Y:S01]  /*0e40*/  IMAD R6, R41, c[0x0][0x1e0], RZ ;  /* 0x0000780029067a24 */ /* 0x000fe200078e02ff */
[----:B-1----:R-:W-:-:S03]  /*0e50*/  @!P2 LEA R4, P0, R12, R14, 0x1 ;  /* 0x0000000e0c04a211 */ /* 0x002fc600078008ff */
[----:B------:R-:W-:Y:S01]  /*0e60*/  IMAD R6, R22, c[0x0][0x1e4], R6 ;  /* 0x0000790016067a24 */ /* 0x000fe200078e0206 */
[----:B------:R-:W1:Y:S01]  /*0e70*/  SHFL.IDX PT, R14, R0, 0x4, 0x181f ;  /* 0x00981f00000e7f89 */ /* 0x000e6200000e0000 */
[----:B------:R-:W-:-:S03]  /*0e80*/  @!P2 LEA.HI.X R5, R12, R16, R13, 0x1, P0 ;  /* 0x000000100c05a211 */ /* 0x000fc600000f0c0d */
[----:B------:R-:W5:Y:S04]  /*0e90*/  SHFL.IDX PT, R16, R0, 0x5, 0x181f ;  /* 0x00b81f0000107f89 */ /* 0x000f6800000e0000 */
[----:B------:R1:W-:Y:S01]  /*0ea0*/  @!P2 LDGSTS.E.BYPASS.LTC128B.128 [R227+0x7100], [R4.64], !P5 ;  /* 0x0710000004e3afae */ /* 0x0003e2000e901d4c */
[----:B------:R-:W-:-:S03]  /*0eb0*/  ISETP.NE.AND P2, PT, R17, RZ, PT ;  /* 0x000000ff1100720c */ /* 0x000fc60003f45270 */
[----:B------:R-:W2:Y:S01]  /*0ec0*/  SHFL.IDX PT, R17, R0, 0x6, 0x181f ;  /* 0x00d81f0000117f89 */ /* 0x000ea200000e0000 */
[----:B-1----:R-:W-:-:S03]  /*0ed0*/  @!P3 LEA R4, P0, R12, R10, 0x1 ;  /* 0x0000000a0c04b211 */ /* 0x002fc600078008ff */
[----:B------:R1:W4:Y:S01]  /*0ee0*/  SHFL.IDX PT, R10, R2, 0x7, 0x181f ;  /* 0x00f81f00020a7f89 */ /* 0x00032200000e0000 */
[----:B--2---:R-:W-:-:S03]  /*0ef0*/  @!P3 LEA.HI.X R5, R12, R11, R13, 0x1, P0 ;  /* 0x0000000b0c05b211 */ /* 0x004fc600000f0c0d */
[----:B------:R2:W4:Y:S04]  /*0f00*/  SHFL.IDX PT, R11, R0, 0x7, 0x181f ;  /* 0x00f81f00000b7f89 */ /* 0x00052800000e0000 */
[----:B------:R5:W-:Y:S01]  /*0f10*/  @!P3 LDGSTS.E.BYPASS.LTC128B.128 [R227+0x7900], [R4.64], !P5 ;  /* 0x0790000004e3bfae */ /* 0x000be2000e901d4c */
[----:B------:R-:W-:Y:S02]  /*0f20*/  ISETP.GE.AND P3, PT, R18, UR4, PT ;  /* 0x0000000412007c0c */ /* 0x000fe4000bf66270 */
[----:B------:R-:W-:Y:S01]  /*0f30*/  LEA.HI R18, R201, R202, RZ, 0x4 ;  /* 0x000000cac9127211 */ /* 0x000fe200078f20ff */
[----:B-1----:R-:W-:Y:S01]  /*0f40*/  IMAD.WIDE.U32 R2, R22, c[0x0][0x1e0], R12 ;  /* 0x0000780016027a25 */ /* 0x002fe200078e000c */
[----:B--2---:R-:W-:-:S03]  /*0f50*/  IADD3 R0, R8, 0x70, RZ ;  /* 0x0000007008007810 */ /* 0x004fc60007ffe0ff */
[----:B------:R-:W-:-:S06]  /*0f60*/  IMAD.IADD R3, R3, 0x1, R6 ;  /* 0x0000000103037824 */ /* 0x000fcc00078e0206 */
[----:B----4-:R-:W-:Y:S02]  /*0f70*/  @!P3 LEA R8, P0, R12, R9, 0x1 ;  /* 0x000000090c08b211 */ /* 0x010fe400078008ff */
[----:B------:R-:W-:Y:S01]  /*0f80*/  ISETP.GE.AND P1, PT, R0, UR4, PT ;  /* 0x0000000400007c0c */ /* 0x000fe2000bf26270 */
[----:B------:R-:W-:Y:S01]  /*0f90*/  IMAD R0, R43, c[0x0][0x1e8], RZ ;  /* 0x00007a002b007a24 */ /* 0x000fe200078e02ff */
[----:B------:R-:W-:Y:S01]  /*0fa0*/  @!P3 LEA.HI.X R9, R12, R14, R13, 0x1, P0 ;  /* 0x0000000e0c09b211 */ /* 0x000fe200000f0c0d */
[----:B------:R-:W-:Y:S01]  /*0fb0*/  IMAD.WIDE.U32 R2, R42, c[0x0][0x1e8], R2 ;  /* 0x00007a002a027a25 */ /* 0x000fe200078e0002 */
[----:B------:R-:W-:Y:S01]  /*0fc0*/  @!P6 LEA R6, P0, R12, R7, 0x1 ;  /* 0x000000070c06e211 */ /* 0x000fe200078008ff */
[----:B------:R-:W-:Y:S02]  /*0fd0*/  ULDC.64 UR4, c[0x0][0x208] ;  /* 0x0000820000047ab9 */ /* 0x000fe40000000a00 */
[----:B------:R-:W-:Y:S01]  /*0fe0*/  IMAD R0, R42, c[0x0][0x1ec], R0 ;  /* 0x00007b002a007a24 */ /* 0x000fe200078e0200 */
[C-C-:B-----5:R-:W-:Y:S01]  /*0ff0*/  @!P6 LEA.HI.X R7, R12.reuse, R16, R13.reuse, 0x1, P0 ;  /* 0x000000100c07e211 */ /* 0x160fe200000f0c0d */
[----:B------:R1:W-:Y:S01]  /*1000*/  @!P3 LDGSTS.E.BYPASS.LTC128B.128 [R227+0x8100], [R8.64], !P5 ;  /* 0x0810000008e3bfae */ /* 0x0003e2000e901d4c */
[C---:B------:R-:W-:Y:S01]  /*1010*/  @!P4 LEA R4, P0, R12.reuse, R15, 0x1 ;  /* 0x0000000f0c04c211 */ /* 0x040fe200078008ff */
[----:B------:R-:W-:Y:S01]  /*1020*/  IMAD.IADD R3, R3, 0x1, R0 ;  /* 0x0000000103037824 */ /* 0x000fe200078e0200 */
[----:B------:R-:W-:Y:S01]  /*1030*/  USHF.L.U32 UR10, UR4, 0x5, URZ ;  /* 0x00000005040a7899 */ /* 0x000fe2000800063f */
[----:B------:R-:W-:Y:S01]  /*1040*/  IMAD.MOV.U32 R0, RZ, RZ, 0x60 ;  /* 0x00000060ff007424 */ /* 0x000fe200078e00ff */
[C-C-:B------:R-:W-:Y:S01]  /*1050*/  @!P4 LEA.HI.X R5, R12.reuse, R17, R13.reuse, 0x1, P0 ;  /* 0x000000110c05c211 */ /* 0x140fe200000f0c0d */
[----:B------:R2:W-:Y:S01]  /*1060*/  @!P6 LDGSTS.E.BYPASS.LTC128B.128 [R227+0x8900], [R6.64], !P5 ;  /* 0x0890000006e3efae */ /* 0x0005e2000e901d4c */
[----:B------:R-:W-:Y:S01]  /*1070*/  @!P1 LEA R10, P0, R12, R10, 0x1 ;  /* 0x0000000a0c0a9211 */ /* 0x000fe200078008ff */
[----:B------:R-:W-:Y:S01]  /*1080*/  IMAD R20, R242, -0x60, R0 ;  /* 0xffffffa0f2147824 */ /* 0x000fe200078e0200 */
[C---:B------:R-:W-:Y:S01]  /*1090*/  ISETP.GE.AND P6, PT, R12.reuse, c[0x0][0x1d4], PT ;  /* 0x000075000c007a0c */ /* 0x040fe20003fc6270 */
[----:B------:R4:W-:Y:S01]  /*10a0*/  @!P4 LDGSTS.E.BYPASS.LTC128B.128 [R227+0x9100], [R4.64], !P5 ;  /* 0x0910000004e3cfae */ /* 0x0009e2000e901d4c */
[----:B------:R-:W-:Y:S01]  /*10b0*/  @!P1 LEA.HI.X R11, R12, R11, R13, 0x1, P0 ;  /* 0x0000000b0c0b9211 */ /* 0x000fe200000f0c0d */
[----:B------:R-:W-:Y:S01]  /*10c0*/  IMAD.WIDE.U32 R206, R0, c[0x0][0x1e0], RZ ;  /* 0x0000780000ce7a25 */ /* 0x000fe200078e00ff */
[----:B------:R-:W-:Y:S01]  /*10d0*/  IADD3 R44, R20, c[0x0][0x1d0], -R22 ;  /* 0x00007400142c7a10 */ /* 0x000fe20007ffe816 */
[----:B------:R-:W-:-:S02]  /*10e0*/  USHF.L.U64.HI UR9, UR4, UR9, UR5 ;  /* 0x0000000904097299 */ /* 0x000fc40008010205 */
[----:B------:R5:W-:Y:S01]  /*10f0*/  @!P1 LDGSTS.E.BYPASS.LTC128B.128 [R227+0x9900], [R10.64], !P5 ;  /* 0x099000000ae39fae */ /* 0x000be2000e901d4c */
[C---:B------:R-:W-:Y:S02]  /*1100*/  ISETP.GE.AND P0, PT, R44.reuse, 0x1, PT ;  /* 0x000000012c00780c */ /* 0x040fe40003f06270 */
[C---:B------:R-:W-:Y:S01]  /*1110*/  ISETP.GE.AND P4, PT, R44.reuse, 0x11, PT ;  /* 0x000000112c00780c */ /* 0x040fe20003f86270 */
[----:B------:R-:W0:Y:S04]  /*1120*/  LDGDEPBAR ;  /* 0x00000000000079af */ /* 0x000e280000000000 */
[----:B------:R-:W-:Y:S01]  /*1130*/  BAR.SYNC.DEFER_BLOCKING 0x0 ;  /* 0x0000000000007b1d */ /* 0x000fe20000010000 */
[----:B------:R-:W-:Y:S01]  /*1140*/  ISETP.GE.AND P3, PT, R44, 0x21, PT ;  /* 0x000000212c00780c */ /* 0x000fe20003f66270 */
[----:B-1----:R-:W-:-:S04]  /*1150*/  IMAD.WIDE.U32 R8, R203, 0x20, RZ ;  /* 0x00000020cb087825 */ /* 0x002fc800078e00ff */
[----:B----4-:R-:W-:-:S04]  /*1160*/  IMAD R4, R0, c[0x0][0x1e4], RZ ;  /* 0x0000790000047a24 */ /* 0x010fc800078e02ff */
[----:B------:R-:W-:Y:S02]  /*1170*/  IMAD.IADD R200, R207, 0x1, R4 ;  /* 0x00000001cfc87824 */ /* 0x000fe400078e0204 */
[----:B-----5:R-:W-:Y:S01]  /*1180*/  IMAD.SHL.U32 R10, R204, 0x20, RZ ;  /* 0x00000020cc0a7824 */ /* 0x020fe200078e00ff */
[----:B---3--:R-:W-:Y:S01]  /*1190*/  @P2 SHF.R.S32.HI R15, RZ, 0x1f, R19 ;  /* 0x0000001fff0f2819 */ /* 0x008fe20000011413 */
[----:B------:R-:W-:Y:S02]  /*11a0*/  @!P2 IMAD.MOV.U32 R15, RZ, RZ, R21 ;  /* 0x000000ffff0fa224 */ /* 0x000fe400078e0015 */
[----:B------:R-:W-:Y:S02]  /*11b0*/  @P2 IMAD.MOV.U32 R14, RZ, RZ, R19 ;  /* 0x000000ffff0e2224 */ /* 0x000fe400078e0013 */
[----:B------:R-:W-:Y:S01]  /*11c0*/  @!P2 IMAD.MOV.U32 R14, RZ, RZ, R28 ;  /* 0x000000ffff0ea224 */ /* 0x000fe200078e001c */
[----:B------:R-:W-:Y:S01]  /*11d0*/  ISETP.GE.AND P2, PT, R44, 0x31, PT ;  /* 0x000000312c00780c */ /* 0x000fe20003f46270 */
[----:B------:R-:W-:-:S02]  /*11e0*/  IMAD R0, R15, c[0x0][0x1f0], RZ ;  /* 0x00007c000f007a24 */ /* 0x000fc400078e02ff */
[----:B------:R-:W-:-:S04]  /*11f0*/  IMAD.WIDE.U32 R24, R14, c[0x0][0x1f0], R2 ;  /* 0x00007c000e187a25 */ /* 0x000fc800078e0002 */
[----:B------:R-:W-:Y:S01]  /*1200*/  IMAD R4, R14, c[0x0][0x1f4], R0 ;  /* 0x00007d000e047a24 */ /* 0x000fe200078e0200 */
[----:B------:R-:W-:Y:S01]  /*1210*/  STL.64 [R1+0x28], R24 ;  /* 0x0000281801007387 */ /* 0x000fe20000100a00 */
[----:B------:R-:W-:Y:S02]  /*1220*/  IMAD R0, R200, R197, RZ ;  /* 0x000000c5c8007224 */ /* 0x000fe400078e02ff */
[----:B------:R-:W-:Y:S02]  /*1230*/  IMAD.IADD R211, R25, 0x1, R4 ;  /* 0x0000000119d37824 */ /* 0x000fe400078e0204 */
[----:B------:R-:W-:Y:S02]  /*1240*/  IMAD.MOV.U32 R210, RZ, RZ, R24 ;  /* 0x000000ffffd27224 */ /* 0x000fe400078e0018 */
[-C--:B------:R-:W-:Y:S02]  /*1250*/  IMAD R0, R40, R206.reuse, R0 ;  /* 0x000000ce28007224 */ /* 0x080fe400078e0200 */
[----:B------:R-:W-:Y:S01]  /*1260*/  IMAD.WIDE.U32 R2, R197, R206, R210 ;  /* 0x000000cec5027225 */ /* 0x000fe200078e00d2 */
[----:B------:R-:W-:Y:S03]  /*1270*/  STL.64 [R1+0x20], R210 ;  /* 0x000020d201007387 */ /* 0x000fe60000100a00 */
[----:B------:R-:W-:Y:S01]  /*1280*/  IMAD.IADD R3, R3, 0x1, R0 ;  /* 0x0000000103037824 */ /* 0x000fe200078e0200 */
[----:B------:R-:W-:-:S02]  /*1290*/  @P0 LEA R4, P1, R2, c[0x0][0x1c8], 0x1 ;  /* 0x0000720002040a11 */ /* 0x000fc400078208ff */
[C---:B------:R-:W-:Y:S02]  /*12a0*/  @P4 LEA R0, P5, R203.reuse, R2, 0x4 ;  /* 0x00000002cb004211 */ /* 0x040fe400078a20ff */
[C---:B------:R-:W-:Y:S02]  /*12b0*/  @P0 LEA.HI.X R5, R2.reuse, c[0x0][0x1cc], R3, 0x1, P1 ;  /* 0x0000730002050a11 */ /* 0x040fe400008f0c03 */
[----:B--2---:R-:W-:Y:S02]  /*12c0*/  @P3 IADD3 R6, P1, R2, R8, RZ ;  /* 0x0000000802063210 */ /* 0x004fe40007f3e0ff */
[----:B------:R-:W-:Y:S01]  /*12d0*/  @P4 LEA.HI.X R7, R203, R3, R204, 0x4, P5 ;  /* 0x00000003cb074211 */ /* 0x000fe200028f24cc */
[----:B------:R-:W-:Y:S01]  /*12e0*/  @!PT LDS RZ, [RZ] ;  /* 0x00000000fffff984 */ /* 0x000fe20000000800 */
[----:B------:R-:W-:Y:S01]  /*12f0*/  @!PT LDS RZ, [RZ] ;  /* 0x00000000fffff984 */ /* 0x000fe20000000800 */
[----:B------:R-:W-:Y:S01]  /*1300*/  @!PT LDS RZ, [RZ] ;  /* 0x00000000fffff984 */ /* 0x000fe20000000800 */
[----:B------:R1:W-:Y:S01]  /*1310*/  @P0 LDGSTS.E.BYPASS.LTC128B.128 [R227+0x3100], [R4.64], !P6 ;  /* 0x0310000004e30fae */ /* 0x0003e2000f101d4c */
[----:B------:R-:W-:Y:S02]  /*1320*/  @P4 LEA R16, P5, R0, c[0x0][0x1c8], 0x1 ;  /* 0x0000720000104a11 */ /* 0x000fe400078a08ff */
[----:B------:R-:W-:-:S02]  /*1330*/  @P3 IADD3.X R8, R3, R9, R10, P1, !PT ;  /* 0x0000000903083210 */ /* 0x000fc40000ffe40a */
[----:B------:R-:W-:Y:S02]  /*1340*/  ISETP.GE.AND P1, PT, R44, 0x41, PT ;  /* 0x000000412c00780c */ /* 0x000fe40003f26270 */
[----:B------:R-:W-:Y:S01]  /*1350*/  @P4 LEA.HI.X R17, R0, c[0x0][0x1cc], R7, 0x1, P5 ;  /* 0x0000730000114a11 */ /* 0x000fe200028f0c07 */
[----:B------:R-:W-:Y:S01]  /*1360*/  @P2 IMAD R7, R204, 0x30, RZ ;  /* 0x00000030cc072824 */ /* 0x000fe200078e02ff */
[----:B------:R-:W-:Y:S02]  /*1370*/  @P3 LEA R10, P5, R6, c[0x0][0x1c8], 0x1 ;  /* 0x00007200060a3a11 */ /* 0x000fe400078a08ff */
[----:B------:R-:W-:Y:S01]  /*1380*/  ISETP.GE.AND P0, PT, R44, 0x51, PT ;  /* 0x000000512c00780c */ /* 0x000fe20003f06270 */
[----:B------:R2:W-:Y:S01]  /*1390*/  @P4 LDGSTS.E.BYPASS.LTC128B.128 [R227+0x3900], [R16.64], !P6 ;  /* 0x0390000010e34fae */ /* 0x0005e2000f101d4c */
[----:B------:R-:W-:Y:S02]  /*13a0*/  @P3 LEA.HI.X R11, R6, c[0x0][0x1cc], R8, 0x1, P5 ;  /* 0x00007300060b3a11 */ /* 0x000fe400028f0c08 */
[----:B------:R-:W-:-:S03]  /*13b0*/  LOP3.LUT R0, R18, 0xfffffff0, RZ, 0xc0, !PT ;  /* 0xfffffff012007812 */ /* 0x000fc600078ec0ff */
[----:B------:R3:W-:Y:S02]  /*13c0*/  @P3 LDGSTS.E.BYPASS.LTC128B.128 [R227+0x4100], [R10.64], !P6 ;  /* 0x041000000ae33fae */ /* 0x0007e4000f101d4c */
[----:B------:R-:W-:-:S04]  /*13d0*/  IMAD.IADD R0, R202, 0x1, -R0 ;  /* 0x00000001ca007824 */ /* 0x000fc800078e0a00 */
[----:B------:R-:W-:Y:S01]  /*13e0*/  @P0 IMAD R23, R204, 0x50, RZ ;  /* 0x00000050cc170824 */ /* 0x000fe200078e02ff */
[----:B------:R-:W-:Y:S01]  /*13f0*/  SHF.R.S32.HI R21, RZ, 0x1f, R0 ;  /* 0x0000001fff157819 */ /* 0x000fe20000011400 */
[----:B-1----:R-:W-:-:S03]  /*1400*/  @P2 IMAD.WIDE.U32 R4, R203, 0x30, R2 ;  /* 0x00000030cb042825 */ /* 0x002fc600078e0002 */
[----:B------:R-:W-:Y:S01]  /*1410*/  LEA.HI R21, R21, R0, RZ, 0x3 ;  /* 0x0000000015157211 */ /* 0x000fe200078f18ff */
[----:B------:R-:W-:Y:S01]  /*1420*/  @P2 IMAD.IADD R6, R5, 0x1, R7 ;  /* 0x0000000105062824 */ /* 0x000fe200078e0207 */
[C---:B------:R-:W-:Y:S02]  /*1430*/  @P2 LEA R8, P5, R4.reuse, c[0x0][0x1c8], 0x1 ;  /* 0x0000720004082a11 */ /* 0x040fe400078a08ff */
[----:B------:R-:W-:Y:S02]  /*1440*/  SHF.R.S32.HI R5, RZ, 0x4, R18 ;  /* 0x00000004ff057819 */ /* 0x000fe40000011412 */
[----:B------:R-:W-:Y:S02]  /*1450*/  @P2 LEA.HI.X R9, R4, c[0x0][0x1cc], R6, 0x1, P5 ;  /* 0x0000730004092a11 */ /* 0x000fe400028f0c06 */
[C---:B------:R-:W-:Y:S02]  /*1460*/  @P1 LEA R4, P5, R203.reuse, R2, 0x6 ;  /* 0x00000002cb041211 */ /* 0x040fe400078a30ff */
[----:B------:R-:W-:Y:S01]  /*1470*/  LEA.HI R18, R18, R5, RZ, 0x1 ;  /* 0x0000000512127211 */ /* 0x000fe200078f08ff */
[----:B------:R3:W-:Y:S01]  /*1480*/  @P2 LDGSTS.E.BYPASS.LTC128B.128 [R227+0x4900], [R8.64], !P6 ;  /* 0x0490000008e32fae */ /* 0x0007e2000f101d4c */
[C---:B------:R-:W-:Y:S01]  /*1490*/  @P1 LEA.HI.X R7, R203.reuse, R3, R204, 0x6, P5 ;  /* 0x00000003cb071211 */ /* 0x040fe200028f34cc */
[----:B------:R-:W-:Y:S01]  /*14a0*/  @P0 IMAD.WIDE.U32 R2, R203, 0x50, R2 ;  /* 0x00000050cb020825 */ /* 0x000fe200078e0002 */
[----:B------:R-:W-:-:S02]  /*14b0*/  @P1 LEA R6, P5, R4, c[0x0][0x1c8], 0x1 ;  /* 0x0000720004061a11 */ /* 0x000fc400078a08ff */
[----:B------:R-:W-:Y:S01]  /*14c0*/  LOP3.LUT R18, R18, 0xfffffffe, RZ, 0xc0, !PT ;  /* 0xfffffffe12127812 */ /* 0x000fe200078ec0ff */
[----:B------:R-:W-:Y:S01]  /*14d0*/  @P0 IMAD.IADD R3, R3, 0x1, R23 ;  /* 0x0000000103030824 */ /* 0x000fe200078e0217 */
[----:B------:R-:W-:Y:S02]  /*14e0*/  @P1 LEA.HI.X R7, R4, c[0x0][0x1cc], R7, 0x1, P5 ;  /* 0x0000730004071a11 */ /* 0x000fe400028f0c07 */
[C---:B------:R-:W-:Y:S01]  /*14f0*/  @P0 LEA R4, P5, R2.reuse, c[0x0][0x1c8], 0x1 ;  /* 0x0000720002040a11 */ /* 0x040fe200078a08ff */
[----:B------:R-:W-:Y:S01]  /*1500*/  IMAD.IADD R18, R5, 0x1, -R18 ;  /* 0x0000000105127824 */ /* 0x000fe200078e0a12 */
[----:B------:R-:W-:Y:S01]  /*1510*/  LOP3.LUT R19, R21, 0xfffffff8, RZ, 0xc0, !PT ;  /* 0xfffffff815137812 */ /* 0x000fe200078ec0ff */
[----:B------:R1:W-:Y:S01]  /*1520*/  @P1 LDGSTS.E.BYPASS.LTC128B.128 [R227+0x5100], [R6.64], !P6 ;  /* 0x0510000006e31fae */ /* 0x0003e2000f101d4c */
[----:B------:R-:W-:Y:S01]  /*1530*/  @P0 LEA.HI.X R5, R2, c[0x0][0x1cc], R3, 0x1, P5 ;  /* 0x0000730002050a11 */ /* 0x000fe200028f0c03 */
[----:B------:R-:W-:Y:S02]  /*1540*/  IMAD.SHL.U32 R3, R18, 0x8, RZ ;  /* 0x0000000812037824 */ /* 0x000fe400078e00ff */
[----:B------:R-:W-:-:S02]  /*1550*/  IMAD.IADD R23, R0, 0x1, -R19 ;  /* 0x0000000100177824 */ /* 0x000fc400078e0a13 */
[----:B------:R4:W-:Y:S01]  /*1560*/  @P0 LDGSTS.E.BYPASS.LTC128B.128 [R227+0x5900], [R4.64], !P6 ;  /* 0x0590000004e30fae */ /* 0x0009e2000f101d4c */
[C---:B------:R-:W-:Y:S01]  /*1570*/  IMAD.SHL.U32 R0, R45.reuse, 0x40, RZ ;  /* 0x000000402d007824 */ /* 0x040fe200078e00ff */
[----:B------:R-:W-:Y:S01]  /*1580*/  LOP3.LUT P0, RZ, R45, 0x2, RZ, 0xc0, !PT ;  /* 0x000000022dff7812 */ /* 0x000fe2000780c0ff */
[C---:B------:R-:W-:Y:S01]  /*1590*/  IMAD.SHL.U32 R2, R23.reuse, 0x40, RZ ;  /* 0x0000004017027824 */ /* 0x040fe200078e00ff */
[----:B------:R-:W0:Y:S02]  /*15a0*/  LDGDEPBAR ;  /* 0x00000000000079af */ /* 0x000e240000000000 */
[----:B------:R-:W-:Y:S02]  /*15b0*/  LOP3.LUT R0, R0, 0x1c0, RZ, 0xc0, !PT ;  /* 0x000001c000007812 */ /* 0x000fe400078ec0ff */
[----:B------:R-:W-:Y:S02]  /*15c0*/  LOP3.LUT R2, R2, 0x1c0, RZ, 0xc0, !PT ;  /* 0x000001c002027812 */ /* 0x000fe400078ec0ff */
[----:B------:R-:W-:-:S02]  /*15d0*/  R2P PR, R23, 0x6 ;  /* 0x0000000617007804 */ /* 0x000fc40000000000 */
[----:B------:R-:W-:Y:S02]  /*15e0*/  LOP3.LUT R3, R2, 0x8, R3, 0xf8, !PT ;  /* 0x0000000802037812 */ /* 0x000fe400078ef803 */
[----:B------:R-:W-:Y:S01]  /*15f0*/  SHF.R.U32.HI R2, RZ, 0x3, R2 ;  /* 0x00000003ff027819 */ /* 0x000fe20000011602 */
[----:B----4-:R-:W-:Y:S01]  /*1600*/  IMAD.SHL.U32 R4, R22, 0x8, RZ ;  /* 0x0000000816047824 */ /* 0x010fe200078e00ff */
[----:B------:R-:W-:-:S04]  /*1610*/  DEPBAR.LE SB0, 0x1 ;  /* 0x000080400000791a */ /* 0x000fc80000000000 */
[----:B------:R-:W-:-:S04]  /*1620*/  DEPBAR.LE SB0, 0x0 ;  /* 0x000080000000791a */ /* 0x000fc80000000000 */
[----:B------:R-:W-:Y:S01]  /*1630*/  IMAD.SHL.U32 R5, R21, 0x40, RZ ;  /* 0x0000004015057824 */ /* 0x000fe200078e00ff */
[----:B------:R-:W-:Y:S02]  /*1640*/  LOP3.LUT R4, R0, 0x8, R4, 0xf8, !PT ;  /* 0x0000000800047812 */ /* 0x000fe400078ef804 */
[----:B------:R-:W-:Y:S02]  /*1650*/  SHF.R.U32.HI R0, RZ, 0x3, R0 ;  /* 0x00000003ff007819 */ /* 0x000fe40000011600 */
[----:B------:R-:W-:Y:S02]  /*1660*/  LOP3.LUT R196, R5, 0xfffffe00, RZ, 0xc0, !PT ;  /* 0xfffffe0005c47812 */ /* 0x000fe400078ec0ff */
[----:B------:R-:W-:Y:S02]  /*1670*/  LOP3.LUT R0, R4, R0, RZ, 0x3c, !PT ;  /* 0x0000000004007212 */ /* 0x000fe400078e3cff */
[----:B------:R-:W-:Y:S01]  /*1680*/  LOP3.LUT R21, R3, R2, RZ, 0x3c, !PT ;  /* 0x0000000203157212 */ /* 0x000fe200078e3cff */
[----:B------:R-:W-:-:S02]  /*1690*/  IMAD R2, R198, 0x400, R196 ;  /* 0x00000400c6027824 */ /* 0x000fc400078e02c4 */
[----:B------:R-:W-:Y:S02]  /*16a0*/  IMAD R0, R18, 0x200, R0 ;  /* 0x0000020012007824 */ /* 0x000fe400078e0200 */
[----:B------:R-:W-:Y:S02]  /*16b0*/  IMAD.IADD R2, R21, 0x1, R2 ;  /* 0x0000000115027824 */ /* 0x000fe400078e0202 */
[----:B------:R-:W-:Y:S01]  /*16c0*/  IMAD.SHL.U32 R208, R0, 0x2, RZ ;  /* 0x0000000200d07824 */ /* 0x000fe200078e00ff */
[----:B------:R-:W-:Y:S01]  /*16d0*/  BAR.SYNC.DEFER_BLOCKING 0x0 ;  /* 0x0000000000007b1d */ /* 0x000fe20000010000 */
[----:B------:R-:W-:Y:S02]  /*16e0*/  IMAD.SHL.U32 R215, R2, 0x2, RZ ;  /* 0x0000000202d77824 */ /* 0x000fe400078e00ff */
[----:B------:R-:W-:Y:S01]  /*16f0*/  IMAD R0, R41, c[0x0][0x208], RZ ;  /* 0x0000820029007a24 */ /* 0x000fe200078e02ff */
[----:B------:R-:W-:Y:S01]  /*1700*/  IADD3 R219, R208, 0x3120, RZ ;  /* 0x00003120d0db7810 */ /* 0x000fe20007ffe0ff */
[----:B------:R-:W-:-:S04]  /*1710*/  IMAD.WIDE.U32 R2, R22, c[0x0][0x208], R12 ;  /* 0x0000820016027a25 */ /* 0x000fc800078e000c */
[----:B------:R-:W-:-:S04]  /*1720*/  IMAD R0, R22, c[0x0][0x20c], R0 ;  /* 0x0000830016007a24 */ /* 0x000fc800078e0200 */
[----:B------:R-:W-:Y:S02]  /*1730*/  IMAD.IADD R3, R3, 0x1, R0 ;  /* 0x0000000103037824 */ /* 0x000fe400078e0200 */
[----:B------:R-:W-:-:S04]  /*1740*/  IMAD R0, R43, c[0x0][0x210], RZ ;  /* 0x000084002b007a24 */ /* 0x000fc800078e02ff */
[C---:B------:R-:W-:Y:S01]  /*1750*/  IMAD R0, R42.reuse, c[0x0][0x214], R0 ;  /* 0x000085002a007a24 */ /* 0x040fe200078e0200 */
[----:B---3--:R-:W-:Y:S04]  /*1760*/  LDSM.16.M88.4 R8, [R215+0x6100] ;  /* 0x00610000d708783b */ /* 0x008fe80000000200 */
[----:B-1----:R-:W-:Y:S04]  /*1770*/  LDSM.16.M88.4 R4, [R215+0x8100] ;  /* 0x00810000d704783b */ /* 0x002fe80000000200 */
[----:B------:R-:W1:Y:S04]  /*1780*/  LDSM.16.M88.4 R24, [R208+0x3900] ;  /* 0x00390000d018783b */ /* 0x000e680000000200 */
[----:B--2---:R-:W2:Y:S04]  /*1790*/  LDSM.16.M88.4 R16, [R208+0x4100] ;  /* 0x00410000d010783b */ /* 0x004ea80000000200 */
[----:B------:R-:W3:Y:S04]  /*17a0*/  LDSM.16.M88.4 R28, [R208+0x3100] ;  /* 0x00310000d01c783b */ /* 0x000ee80000000200 */
[----:B------:R-:W4:Y:S04]  /*17b0*/  LDSM.16.M88.4 R32, [R208+0x4900] ;  /* 0x00490000d020783b */ /* 0x000f280000000200 */
[----:B------:R-:W5:Y:S01]  /*17c0*/  LDSM.16.M88.4 R36, [R208+0x5100] ;  /* 0x00510000d024783b */ /* 0x000f620000000200 */
[-C--:B-1----:R-:W-:Y:S08]  /*17d0*/  HMMA.16816.F32 R176, R8, R24.reuse, RZ ;  /* 0x0000001808b0723c */ /* 0x082ff000000018ff */
[C---:B------:R-:W-:Y:S08]  /*17e0*/  HMMA.16816.F32 R80, R4.reuse, R24, RZ ;  /* 0x000000180450723c */ /* 0x040ff000000018ff */
[-C--:B------:R-:W-:Y:S08]  /*17f0*/  HMMA.16816.F32 R96, R4, R26.reuse, RZ ;  /* 0x0000001a0460723c */ /* 0x080ff000000018ff */
[C---:B------:R-:W-:Y:S01]  /*1800*/  HMMA.16816.F32 R148, R8.reuse, R26, RZ ;  /* 0x0000001a0894723c */ /* 0x040fe200000018ff */
[----:B------:R-:W1:Y:S07]  /*1810*/  LDSM.16.M88.4 R24, [R208+0x5900] ;  /* 0x00590000d018783b */ /* 0x000e6e0000000200 */
[-C--:B--2---:R-:W-:Y:S08]  /*1820*/  HMMA.16816.F32 R180, R8, R16.reuse, RZ ;  /* 0x0000001008b4723c */ /* 0x084ff000000018ff */
[C---:B------:R-:W-:Y:S07]  /*1830*/  HMMA.16816.F32 R56, R4.reuse, R16, RZ ;  /* 0x000000100438723c */ /* 0x040fee00000018ff */
[----:B------:R-:W-:Y:S01]  /*1840*/  IMAD.WIDE.U32 R16, R42, c[0x0][0x210], R2 ;  /* 0x000084002a107a25 */ /* 0x000fe200078e0002 */
[----:B------:R-:W-:Y:S01]  /*1850*/  IADD3 R3, R208, 0x3100, RZ ;  /* 0x00003100d0037810 */ /* 0x000fe20007ffe0ff */
[----:B------:R-:W-:Y:S02]  /*1860*/  HMMA.16816.F32 R92, R4, R18, RZ ;  /* 0x00000012045c723c */ /* 0x000fe400000018ff */
[----:B------:R-:W-:Y:S01]  /*1870*/  IMAD.IADD R17, R17, 0x1, R0 ;  /* 0x0000000111117824 */ /* 0x000fe200078e0200 */
[----:B------:R-:W-:Y:S01]  /*1880*/  @P0 IADD3 R219, R3, -0x20, RZ ;  /* 0xffffffe003db0810 */ /* 0x000fe20007ffe0ff */
[----:B------:R-:W-:-:S02]  /*1890*/  IMAD R0, R15, c[0x0][0x218], RZ ;  /* 0x000086000f007a24 */ /* 0x000fc400078e02ff */
[C---:B------:R-:W-:Y:S01]  /*18a0*/  IMAD.WIDE.U32 R72, R14.reuse, c[0x0][0x218], R16 ;  /* 0x000086000e487a25 */ /* 0x040fe200078e0010 */
[C---:B------:R-:W-:Y:S01]  /*18b0*/  IADD3 R224, R219.reuse, 0x800, RZ ;  /* 0x00000800dbe07810 */ /* 0x040fe20007ffe0ff */
[C---:B------:R-:W-:Y:S01]  /*18c0*/  HMMA.16816.F32 R140, R8.reuse, R18, RZ ;  /* 0x00000012088c723c */ /* 0x040fe200000018ff */
[----:B------:R-:W-:Y:S01]  /*18d0*/  LDSM.16.M88.4 R68, [R219] ;  /* 0x00000000db44783b */ /* 0x000fe20000000200 */
[----:B------:R-:W-:Y:S01]  /*18e0*/  IMAD R3, R14, c[0x0][0x21c], R0 ;  /* 0x000087000e037a24 */ /* 0x000fe200078e0200 */
[----:B------:R-:W-:Y:S01]  /*18f0*/  IADD3 R223, R219, 0x1000, RZ ;  /* 0x00001000dbdf7810 */ /* 0x000fe20007ffe0ff */
[----:B------:R-:W-:Y:S01]  /*1900*/  IMAD R0, R40, c[0x0][0x208], RZ ;  /* 0x0000820028007a24 */ /* 0x000fe200078e02ff */
[----:B------:R-:W-:Y:S01]  /*1910*/  LDSM.16.M88.4 R48, [R219+0x800] ;  /* 0x00080000db30783b */ /* 0x000fe20000000200 */
[----:B------:R-:W-:Y:S01]  /*1920*/  IMAD.WIDE.U32 R14, R197, c[0x0][0x208], RZ ;  /* 0x00008200c50e7a25 */ /* 0x000fe200078e00ff */
[----:B------:R-:W-:Y:S01]  /*1930*/  IADD3 R222, R219, 0x1800, RZ ;  /* 0x00001800dbde7810 */ /* 0x000fe20007ffe0ff */
[C---:B---3--:R-:W-:Y:S01]  /*1940*/  HMMA.16816.F32 R144, R8.reuse, R28, RZ ;  /* 0x0000001c0890723c */ /* 0x048fe200000018ff */
[----:B------:R-:W-:Y:S01]  /*1950*/  LDSM.16.M88.4 R40, [R219+0x1000] ;  /* 0x00100000db28783b */ /* 0x000fe20000000200 */
[----:B------:R-:W-:Y:S01]  /*1960*/  IMAD R0, R197, c[0x0][0x20c], R0 ;  /* 0x00008300c5007a24 */ /* 0x000fe200078e0200 */
[----:B------:R-:W-:Y:S01]  /*1970*/  IADD3 R221, R219, 0x2000, RZ ;  /* 0x00002000dbdd7810 */ /* 0x000fe20007ffe0ff */
[----:B------:R-:W-:Y:S01]  /*1980*/  IMAD.IADD R47, R73, 0x1, R3 ;  /* 0x00000001492f7824 */ /* 0x000fe200078e0203 */
[----:B------:R-:W-:Y:S01]  /*1990*/  STL.64 [R1+0x38], R72 ;  /* 0x0000384801007387 */ /* 0x000fe20000100a00 */
[----:B------:R-:W-:Y:S01]  /*19a0*/  IMAD.IADD R0, R15, 0x1, R0 ;  /* 0x000000010f007824 */ /* 0x000fe200078e0200 */
[----:B------:R-:W-:Y:S01]  /*19b0*/  IADD3 R220, R219, 0x2800, RZ ;  /* 0x00002800dbdc7810 */ /* 0x000fe20007ffe0ff */
[----:B------:R-:W-:Y:S01]  /*19c0*/  IMAD.MOV.U32 R46, RZ, RZ, R72 ;  /* 0x000000ffff2e7224 */ /* 0x000fe200078e0048 */
[----:B------:R-:W-:Y:S01]  /*19d0*/  HMMA.16816.F32 R156, R8, R30, RZ ;  /* 0x0000001e089c723c */ /* 0x000fe200000018ff */
[----:B------:R-:W-:-:S02]  /*19e0*/  IMAD R0, R0, 0x60, RZ ;  /* 0x0000006000007824 */ /* 0x000fc400078e02ff */
[----:B------:R-:W-:Y:S01]  /*19f0*/  IMAD.WIDE.U32 R14, R14, 0x60, R46 ;  /* 0x000000600e0e7825 */ /* 0x000fe200078e002e */
[----:B------:R-:W-:Y:S03]  /*1a00*/  STL.64 [R1+0x30], R46 ;  /* 0x0000302e01007387 */ /* 0x000fe60000100a00 */
[----:B------:R-:W-:Y:S01]  /*1a10*/  IMAD.MOV.U32 R2, RZ, RZ, 0x10 ;  /* 0x00000010ff027424 */ /* 0x000fe200078e00ff */
[----:B------:R-:W-:Y:S01]  /*1a20*/  LEA R22, P0, R14, c[0x0][0x1f8], 0x1 ;  /* 0x00007e000e167a11 */ /* 0x000fe200078008ff */
[----:B------:R-:W-:Y:S01]  /*1a30*/  IMAD.IADD R0, R15, 0x1, R0 ;  /* 0x000000010f007824 */ /* 0x000fe200078e0200 */
[----:B----4-:R-:W-:Y:S01]  /*1a40*/  HMMA.16816.F32 R132, R8, R32, RZ ;  /* 0x000000200884723c */ /* 0x010fe200000018ff */
[----:B------:R-:W-:Y:S01]  /*1a50*/  IMAD.MOV.U32 R3, RZ, RZ, 0x20 ;  /* 0x00000020ff037424 */ /* 0x000fe200078e00ff */
[----:B------:R-:W-:Y:S02]  /*1a60*/  SEL R2, R2, 0xfffffff0, !P1 ;  /* 0xfffffff002027807 */ /* 0x000fe40004800000 */
[----:B------:R-:W-:-:S02]  /*1a70*/  LEA.HI.X R23, R14, c[0x0][0x1fc], R0, 0x1, P0 ;  /* 0x00007f000e177a11 */ /* 0x000fc400000f0c00 */
[----:B------:R-:W-:Y:S01]  /*1a80*/  ISETP.GE.AND P0, PT, R12, c[0x0][0x1d4], PT ;  /* 0x000075000c007a0c */ /* 0x000fe20003f06270 */
[----:B------:R-:W-:Y:S01]  /*1a90*/  IMAD R218, R2, 0x2, R215 ;  /* 0x0000000202da7824 */ /* 0x000fe200078e02d7 */
[----:B------:R-:W-:Y:S01]  /*1aa0*/  IADD3 R14, P1, R22, UR10, RZ ;  /* 0x0000000a160e7c10 */ /* 0x000fe2000ff3e0ff */
[C---:B------:R-:W-:Y:S01]  /*1ab0*/  HMMA.16816.F32 R168, R8.reuse, R34, RZ ;  /* 0x0000002208a8723c */ /* 0x040fe200000018ff */
[C---:B------:R-:W-:Y:S02]  /*1ac0*/  ISETP.LT.OR P4, PT, R44.reuse, 0x1, P0 ;  /* 0x000000012c00780c */ /* 0x040fe40000781670 */
[C---:B------:R-:W-:Y:S01]  /*1ad0*/  ISETP.LT.OR P3, PT, R44.reuse, 0x11, P0 ;  /* 0x000000112c00780c */ /* 0x040fe20000761670 */
[----:B------:R-:W2:Y:S01]  /*1ae0*/  LDSM.16.M88.4 R16, [R218+0x8100] ;  /* 0x00810000da10783b */ /* 0x000ea20000000200 */
[----:B------:R-:W-:Y:S02]  /*1af0*/  IADD3.X R15, R23, UR9, RZ, P1, !PT ;  /* 0x00000009170f7c10 */ /* 0x000fe40008ffe4ff */
[----:B------:R-:W-:Y:S01]  /*1b00*/  ISETP.LT.OR P5, PT, R44, 0x21, P0 ;  /* 0x000000212c00780c */ /* 0x000fe200007a1670 */
[----:B-----5:R-:W-:Y:S01]  /*1b10*/  HMMA.16816.F32 R128, R8, R36, RZ ;  /* 0x000000240880723c */ /* 0x020fe200000018ff */
[----:B------:R-:W-:-:S02]  /*1b20*/  SEL R3, R3, 0xffffffe0, !P2 ;  /* 0xffffffe003037807 */ /* 0x000fc40005000000 */
[----:B------:R-:W-:Y:S02]  /*1b30*/  P2R R0, PR, RZ, 0x20 ;  /* 0x00000020ff007803 */ /* 0x000fe40000000000 */
[----:B------:R-:W-:Y:S01]  /*1b40*/  ISETP.LT.OR P5, PT, R44, 0x31, P0 ;  /* 0x000000312c00780c */ /* 0x000fe200007a1670 */
[----:B------:R-:W-:Y:S02]  /*1b50*/  IMAD R216, R3, 0x2, R215 ;  /* 0x0000000203d87824 */ /* 0x000fe400078e02d7 */
[----:B------:R-:W-:Y:S02]  /*1b60*/  HMMA.16816.F32 R120, R8, R38, RZ ;  /* 0x000000260878723c */ /* 0x000fe400000018ff */
[----:B------:R-:W-:-:S06]  /*1b70*/  IMAD R217, R2, 0x2, R216 ;  /* 0x0000000202d97824 */ /* 0x000fcc00078e02d8 */
[C---:B-1----:R-:W-:Y:S08]  /*1b80*/  HMMA.16816.F32 R112, R8.reuse, R24, RZ ;  /* 0x000000180870723c */ /* 0x042ff000000018ff */
[----:B------:R-:W-:Y:S07]  /*1b90*/  HMMA.16816.F32 R104, R8, R26, RZ ;  /* 0x0000001a0868723c */ /* 0x000fee00000018ff */
[----:B------:R-:W-:Y:S01]  /*1ba0*/  IADD3 R10, P1, R14, UR10, RZ ;  /* 0x0000000a0e0a7c10 */ /* 0x000fe2000ff3e0ff */
[----:B------:R-:W-:Y:S03]  /*1bb0*/  HMMA.16816.F32 R52, R4, R28, RZ ;  /* 0x0000001c0434723c */ /* 0x000fe600000018ff */
[----:B------:R-:W-:-:S02]  /*1bc0*/  IADD3.X R11, R15, UR9, RZ, P1, !PT ;  /* 0x000000090f0b7c10 */ /* 0x000fc40008ffe4ff */
[----:B------:R-:W-:-:S03]  /*1bd0*/  IADD3 R8, P1, R10, UR10, RZ ;  /* 0x0000000a0a087c10 */ /* 0x000fc6000ff3e0ff */
[----:B------:R-:W-:Y:S01]  /*1be0*/  HMMA.16816.F32 R88, R4, R30, RZ ;  /* 0x0000001e0458723c */ /* 0x000fe200000018ff */
[----:B------:R-:W-:Y:S01]  /*1bf0*/  LDSM.16.M88.4 R28, [R219+0x2800] ;  /* 0x00280000db1c783b */ /* 0x000fe20000000200 */
[----:B------:R-:W-:Y:S02]  /*1c00*/  IADD3.X R9, R11, UR9, RZ, P1, !PT ;  /* 0x000000090b097c10 */ /* 0x000fe40008ffe4ff */
[----:B------:R-:W-:-:S04]  /*1c10*/  ISETP.LT.OR P1, PT, R44, 0x51, P0 ;  /* 0x000000512c00780c */ /* 0x000fc80000721670 */
[C---:B------:R-:W-:Y:S08]  /*1c20*/  HMMA.16816.F32 R64, R4.reuse, R32, RZ ;  /* 0x000000200440723c */ /* 0x040ff000000018ff */
[C---:B------:R-:W-:Y:S01]  /*1c30*/  HMMA.16816.F32 R124, R4.reuse, R34, RZ ;  /* 0x00000022047c723c */ /* 0x040fe200000018ff */
[----:B------:R-:W-:Y:S07]  /*1c40*/  LDSM.16.M88.4 R32, [R219+0x2000] ;  /* 0x00200000db20783b */ /* 0x000fee0000000200 */
[C---:B------:R-:W-:Y:S08]  /*1c50*/  HMMA.16816.F32 R60, R4.reuse, R36, RZ ;  /* 0x00000024043c723c */ /* 0x040ff000000018ff */
[C---:B------:R-:W-:Y:S01]  /*1c60*/  HMMA.16816.F32 R116, R4.reuse, R38, RZ ;  /* 0x000000260474723c */ /* 0x040fe200000018ff */
[----:B------:R-:W1:Y:S07]  /*1c70*/  LDSM.16.M88.4 R36, [R219+0x1800] ;  /* 0x00180000db24783b */ /* 0x000e6e0000000200 */
[C---:B------:R-:W-:Y:S08]  /*1c80*/  HMMA.16816.F32 R76, R4.reuse, R24, RZ ;  /* 0x00000018044c723c */ /* 0x040ff000000018ff */
[----:B------:R-:W-:Y:S01]  /*1c90*/  HMMA.16816.F32 R108, R4, R26, RZ ;  /* 0x0000001a046c723c */ /* 0x000fe200000018ff */
[----:B------:R-:W3:Y:S04]  /*1ca0*/  LDSM.16.M88.4 R4, [R218+0x6100] ;  /* 0x00610000da04783b */ /* 0x000ee80000000200 */
[----:B------:R-:W-:Y:S01]  /*1cb0*/  @!PT LDS RZ, [RZ] ;  /* 0x00000000fffff984 */ /* 0x000fe20000000800 */
[----:B------:R-:W-:Y:S01]  /*1cc0*/  @!PT LDS RZ, [RZ] ;  /* 0x00000000fffff984 */ /* 0x000fe20000000800 */
[----:B------:R-:W-:Y:S01]  /*1cd0*/  @!PT LDS RZ, [RZ] ;  /* 0x00000000fffff984 */ /* 0x000fe20000000800 */
[----:B------:R4:W-:Y:S01]  /*1ce0*/  LDGSTS.E.BYPASS.LTC128B.128 [R227+0x100], [R22.64], !P4 ;  /* 0x0010000016e37fae */ /* 0x0009e2000e101d4c */
[----:B------:R-:W-:-:S02]  /*1cf0*/  LOP3.LUT P4, RZ, R45, 0x4, RZ, 0xc0, !PT ;  /* 0x000000042dff7812 */ /* 0x000fc4000788c0ff */
[----:B--2---:R-:W-:Y:S01]  /*1d00*/  HMMA.16816.F32 R100, R16, R68, R52 ;  /* 0x000000441064723c */ /* 0x004fe20000001834 */
[----:B------:R1:W-:Y:S01]  /*1d10*/  LDGSTS.E.BYPASS.LTC128B.128 [R227+0x900], [R14.64], !P3 ;  /* 0x009000000ee37fae */ /* 0x0003e2000d901d4c */
[----:B------:R-:W-:Y:S02]  /*1d20*/  ISETP.LT.OR P3, PT, R44, 0x41, P0 ;  /* 0x000000412c00780c */ /* 0x000fe40000761670 */
[----:B------:R-:W-:Y:S01]  /*1d30*/  ISETP.NE.AND P0, PT, R0, RZ, PT ;  /* 0x000000ff0000720c */ /* 0x000fe20003f05270 */
[----:B------:R-:W-:-:S03]  /*1d40*/  IMAD.MOV.U32 R0, RZ, RZ, 0x40 ;  /* 0x00000040ff007424 */ /* 0x000fc600078e00ff */
[----:B------:R-:W-:Y:S02]  /*1d50*/  HMMA.16816.F32 R44, R16, R40, R56 ;  /* 0x00000028102c723c */ /* 0x000fe40000001838 */
[----:B------:R-:W-:-:S05]  /*1d60*/  SEL R0, R0, 0xffffffc0, !P4 ;  /* 0xffffffc000007807 */ /* 0x000fca0006000000 */
[----:B------:R-:W-:Y:S01]  /*1d70*/  IMAD.IADD R214, R208, 0x1, R0 ;  /* 0x00000001d0d67824 */ /* 0x000fe200078e0200 */
[C---:B------:R-:W-:Y:S01]  /*1d80*/  HMMA.16816.F32 R88, R16.reuse, R70, R88 ;  /* 0x000000461058723c */ /* 0x040fe20000001858 */
[----:B------:R2:W-:Y:S01]  /*1d90*/  LDGSTS.E.BYPASS.LTC128B.128 [R227+0x1100], [R10.64], !P0 ;  /* 0x011000000ae37fae */ /* 0x0005e2000c101d4c */
[----:B------:R-:W-:Y:S01]  /*1da0*/  IMAD.IADD R213, R0, 0x1, R219 ;  /* 0x0000000100d57824 */ /* 0x000fe200078e02db */
[----:B------:R-:W-:Y:S02]  /*1db0*/  LOP3.LUT R0, R21, R196, RZ, 0xfc, !PT ;  /* 0x000000c415007212 */ /* 0x000fe400078efcff */
[----:B------:R5:W-:Y:S03]  /*1dc0*/  LDGSTS.E.BYPASS.LTC128B.128 [R227+0x1900], [R8.64], !P5 ;  /* 0x0190000008e37fae */ /* 0x000be6000e901d4c */
[C---:B------:R-:W-:Y:S08]  /*1dd0*/  HMMA.16816.F32 R96, R16.reuse, R50, R96 ;  /* 0x000000321060723c */ /* 0x040ff00000001860 */
[-C--:B-1----:R-:W-:Y:S08]  /*1de0*/  HMMA.16816.F32 R12, R16, R36.reuse, R64 ;  /* 0x00000024100c723c */ /* 0x082ff00000001840 */
[----:B---3--:R-:W-:Y:S01]  /*1df0*/  HMMA.16816.F32 R184, R4, R36, R132 ;  /* 0x0000002404b8723c */ /* 0x008fe20000001884 */
[----:B--2---:R-:W-:-:S04]  /*1e00*/  IADD3 R10, P0, R8, UR10, RZ ;  /* 0x0000000a080a7c10 */ /* 0x004fc8000ff1e0ff */
[----:B------:R-:W-:-:S03]  /*1e10*/  IADD3.X R11, R9, UR9, RZ, P0, !PT ;  /* 0x00000009090b7c10 */ /* 0x000fc600087fe4ff */
[C---:B------:R-:W-:Y:S01]  /*1e20*/  HMMA.16816.F32 R92, R16.reuse, R42, R92 ;  /* 0x0000002a105c723c */ /* 0x040fe2000000185c */
[----:B-----5:R-:W-:Y:S01]  /*1e30*/  IADD3 R8, P0, R10, UR10, RZ ;  /* 0x0000000a0a087c10 */ /* 0x020fe2000ff1e0ff */
[----:B------:R1:W-:Y:S03]  /*1e40*/  LDGSTS.E.BYPASS.LTC128B.128 [R227+0x2100], [R10.64], !P3 ;  /* 0x021000000ae37fae */ /* 0x0003e6000d901d4c */
[----:B------:R-:W-:Y:S02]  /*1e50*/  IADD3.X R9, R11, UR9, RZ, P0, !PT ;  /* 0x000000090b097c10 */ /* 0x000fe400087fe4ff */
[----:B------:R-:W-:Y:S01]  /*1e60*/  ISETP.GT.AND P0, PT, R197, UR8, PT ;  /* 0x00000008c5007c0c */ /* 0x000fe2000bf04270 */
[----:B------:R-:W-:Y:S02]  /*1e70*/  HMMA.16816.F32 R124, R16, R38, R124 ;  /* 0x00000026107c723c */ /* 0x000fe4000000187c */
[----:B------:R1:W-:Y:S04]  /*1e80*/  LDGSTS.E.BYPASS.LTC128B.128 [R227+0x2900], [R8.64], !P1 ;  /* 0x0290000008e37fae */ /* 0x0003e8000c901d4c */
[----:B------:R-:W-:Y:S02]  /*1e90*/  LDSM.16.M88.4 R24, [R216+0x8100] ;  /* 0x00810000d818783b */ /* 0x000fe40000000200 */
[----:B------:R-:W-:Y:S02]  /*1ea0*/  HMMA.16816.F32 R144, R4, R68, R144 ;  /* 0x000000440490723c */ /* 0x000fe40000001890 */
[----:B------:R-:W2:Y:S04]  /*1eb0*/  LDSM.16.M88.4 R52, [R214+0x4900] ;  /* 0x00490000d634783b */ /* 0x000ea80000000200 */
[----:B------:R-:W3:Y:S02]  /*1ec0*/  LDSM.16.M88.4 R56, [R214+0x4100] ;  /* 0x00410000d638783b */ /* 0x000ee40000000200 */
[C---:B------:R-:W-:Y:S02]  /*1ed0*/  HMMA.16816.F32 R80, R16.reuse, R48, R80 ;  /* 0x000000301050723c */ /* 0x040fe40000001850 */
[----:B------:R-:W5:Y:S04]  /*1ee0*/  LDSM.16.M88.4 R72, [R214+0x5100] ;  /* 0x00510000d648783b */ /* 0x000f680000000200 */
[----:B------:R-:W3:Y:S02]  /*1ef0*/  LDSM.16.M88.4 R64, [R214+0x3100] ;  /* 0x00310000d640783b */ /* 0x000ee40000000200 */
[C---:B------:R-:W-:Y:S02]  /*1f00*/  HMMA.16816.F32 R76, R16.reuse, R28, R76 ;  /* 0x0000001c104c723c */ /* 0x040fe4000000184c */
[----:B------:R-:W-:Y:S04]  /*1f10*/  LDSM.16.M88.4 R84, [R214+0x5900] ;  /* 0x00590000d654783b */ /* 0x000fe80000000200 */
[----:B------:R-:W0:Y:S02]  /*1f20*/  LDGDEPBAR ;  /* 0x00000000000079af */ /* 0x000e240000000000 */
[C---:B-1----:R-:W-:Y:S02]  /*1f30*/  HMMA.16816.F32 R8, R16.reuse, R32, R60 ;  /* 0x000000201008723c */ /* 0x042fe4000000183c */
[----:B------:R-:W1:Y:S06]  /*1f40*/  LDSM.16.M88.4 R60, [R214+0x3900] ;  /* 0x00390000d63c783b */ /* 0x000e6c0000000200 */
[C---:B------:R-:W-:Y:S08]  /*1f50*/  HMMA.16816.F32 R152, R16.reuse, R34, R116 ;  /* 0x000000221098723c */ /* 0x040ff00000001874 */
[----:B------:R-:W-:Y:S01]  /*1f60*/  HMMA.16816.F32 R136, R16, R30, R108 ;  /* 0x0000001e1088723c */ /* 0x000fe2000000186c */
[----:B------:R-:W-:Y:S07]  /*1f70*/  LDSM.16.M88.4 R16, [R213+0x2800] ;  /* 0x00280000d510783b */ /* 0x000fee0000000200 */
[----:B--2---:R-:W-:Y:S01]  /*1f80*/  HMMA.16816.F32 R132, R24, R52, R12 ;  /* 0x000000341884723c */ /* 0x004fe2000000180c */
[----:B------:R-:W2:Y:S07]  /*1f90*/  LDSM.16.M88.4 R12, [R216+0x6100] ;  /* 0x00610000d80c783b */ /* 0x000eae0000000200 */
[C---:B------:R-:W-:Y:S08]  /*1fa0*/  HMMA.16816.F32 R176, R4.reuse, R48, R176 ;  /* 0x0000003004b0723c */ /* 0x040ff000000018b0 */
[C---:B------:R-:W-:Y:S08]  /*1fb0*/  HMMA.16816.F32 R68, R4.reuse, R70, R156 ;  /* 0x000000460444723c */ /* 0x040ff0000000189c */
[C---:B------:R-:W-:Y:S08]  /*1fc0*/  HMMA.16816.F32 R180, R4.reuse, R40, R180 ;  /* 0x0000002804b4723c */ /* 0x040ff000000018b4 */
[C---:B------:R-:W-:Y:S08]  /*1fd0*/  HMMA.16816.F32 R48, R4.reuse, R50, R148 ;  /* 0x000000320430723c */ /* 0x040ff00000001894 */
[C---:B------:R-:W-:Y:S01]  /*1fe0*/  HMMA.16816.F32 R140, R4.reuse, R42, R140 ;  /* 0x0000002a048c723c */ /* 0x040fe2000000188c */
[----:B------:R-:W-:Y:S07]  /*1ff0*/  LDSM.16.M88.4 R40, [R213+0x800] ;  /* 0x00080000d528783b */ /* 0x000fee0000000200 */
[C---:B------:R-:W-:Y:S01]  /*2000*/  HMMA.16816.F32 R168, R4.reuse, R38, R168 ;  /* 0x0000002604a8723c */ /* 0x040fe200000018a8 */
[----:B------:R-:W-:Y:S07]  /*2010*/  LDSM.16.M88.4 R36, [R213+0x1000] ;  /* 0x00100000d524783b */ /* 0x000fee0000000200 */
[C---:B------:R-:W-:Y:S08]  /*2020*/  HMMA.16816.F32 R188, R4.reuse, R32, R128 ;  /* 0x0000002004bc723c */ /* 0x040ff00000001880 */
[C---:B------:R-:W-:Y:S08]  /*2030*/  HMMA.16816.F32 R192, R4.reuse, R28, R112 ;  /* 0x0000001c04c0723c */ /* 0x040ff00000001870 */
[C---:B------:R-:W-:Y:S01]  /*2040*/  HMMA.16816.F32 R172, R4.reuse, R34, R120 ;  /* 0x0000002204ac723c */ /* 0x040fe20000001878 */
[----:B------:R-:W-:Y:S07]  /*2050*/  LDSM.16.M88.4 R32, [R213+0x1800] ;  /* 0x00180000d520783b */ /* 0x000fee0000000200 */
[----:B------:R-:W-:Y:S01]  /*2060*/  HMMA.16816.F32 R164, R4, R30, R104 ;  /* 0x0000001e04a4723c */ /* 0x000fe20000001868 */
[----:B------:R-:W-:Y:S04]  /*2070*/  LDSM.16.M88.4 R4, [R217+0x8100] ;  /* 0x00810000d904783b */ /* 0x000fe80000000200 */
[----:B------:R-:W-:Y:S03]  /*2080*/  LDSM.16.M88.4 R28, [R213+0x2000] ;  /* 0x00200000d51c783b */ /* 0x000fe60000000200 */
[C---:B---3--:R-:W-:Y:S01]  /*2090*/  HMMA.16816.F32 R148, R24.reuse, R56, R44 ;  /* 0x000000381894723c */ /* 0x048fe2000000182c */
[----:B------:R-:W3:Y:S07]  /*20a0*/  LDSM.16.M88.4 R44, [R213] ;  /* 0x00000000d52c783b */ /* 0x000eee0000000200 */
[----:B-----5:R-:W-:Y:S01]  /*20b0*/  HMMA.16816.F32 R128, R24, R72, R8 ;  /* 0x000000481880723c */ /* 0x020fe20000001808 */
[----:B------:R-:W5:Y:S01]  /*20c0*/  LDSM.16.M88.4 R8, [R217+0x6100] ;  /* 0x00610000d908783b */ /* 0x000f620000000200 */
[----:B------:R-:W-:-:S06]  /*20d0*/  DEPBAR.LE SB0, 0x0 ;  /* 0x000080000000791a */ /* 0x000fcc0000000000 */
[C---:B------:R-:W-:Y:S08]  /*20e0*/  HMMA.16816.F32 R160, R24.reuse, R64, R100 ;  /* 0x0000004018a0723c */ /* 0x040ff00000001864 */
[C---:B------:R-:W-:Y:S08]  /*20f0*/  HMMA.16816.F32 R116, R24.reuse, R66, R88 ;  /* 0x000000421874723c */ /* 0x040ff00000001858 */
[C---:B-1----:R-:W-:Y:S08]  /*2100*/  HMMA.16816.F32 R112, R24.reuse, R62, R96 ;  /* 0x0000003e1870723c */ /* 0x042ff00000001860 */
[C---:B------:R-:W-:Y:S08]  /*2110*/  HMMA.16816.F32 R108, R24.reuse, R58, R92 ;  /* 0x0000003a186c723c */ /* 0x040ff0000000185c */
[C---:B------:R-:W-:Y:S08]  /*2120*/  HMMA.16816.F32 R104, R24.reuse, R54, R124 ;  /* 0x000000361868723c */ /* 0x040ff0000000187c */
[C---:B------:R-:W-:Y:S08]  /*2130*/  HMMA.16816.F32 R156, R24.reuse, R60, R80 ;  /* 0x0000003c189c723c */ /* 0x040ff00000001850 */
[C---:B------:R-:W-:Y:S08]  /*2140*/  HMMA.16816.F32 R120, R24.reuse, R84, R76 ;  /* 0x000000541878723c */ /* 0x040ff0000000184c */
[C---:B------:R-:W-:Y:S08]  /*2150*/  HMMA.16816.F32 R100, R24.reuse, R74, R152 ;  /* 0x0000004a1864723c */ /* 0x040ff00000001898 */
[----:B------:R-:W-:Y:S08]  /*2160*/  HMMA.16816.F32 R96, R24, R86, R136 ;  /* 0x000000561860723c */ /* 0x000ff00000001888 */
[C---:B--2---:R-:W-:Y:S08]  /*2170*/  HMMA.16816.F32 R92, R12.reuse, R64, R144 ;  /* 0x000000400c5c723c */ /* 0x044ff00000001890 */
[C---:B------:R-:W-:Y:S08]  /*2180*/  HMMA.16816.F32 R88, R12.reuse, R66, R68 ;  /* 0x000000420c58723c */ /* 0x040ff00000001844 */
        /* <DEDUP_REMOVED lines=9> */
[----:B------:R-:W-:Y:S08]  /*2220*/  HMMA.16816.F32 R12, R12, R86, R164 ;  /* 0x000000560c0c723c */ /* 0x000ff000000018a4 */
[C---:B---3--:R-:W-:Y:S08]  /*2230*/  HMMA.16816.F32 R176, R4.reuse, R44, R160 ;  /* 0x0000002c04b0723c */ /* 0x048ff000000018a0 */
[C---:B------:R-:W-:Y:S08]  /*2240*/  HMMA.16816.F32 R140, R4.reuse, R34, R104 ;  /* 0x00000022048c723c */ /* 0x040ff00000001868 */
[C---:B------:R-:W-:Y:S08]  /*2250*/  HMMA.16816.F32 R104, R4.reuse, R30, R100 ;  /* 0x0000001e0468723c */ /* 0x040ff00000001864 */
[----:B------:R-:W-:Y:S08]  /*2260*/  HMMA.16816.F32 R160, R4, R18, R96 ;  /* 0x0000001204a0723c */ /* 0x000ff00000001860 */
[C---:B-----5:R-:W-:Y:S08]  /*2270*/  HMMA.16816.F32 R96, R8.reuse, R44, R92 ;  /* 0x0000002c0860723c */ /* 0x060ff0000000185c */
[C---:B------:R-:W-:Y:S08]  /*2280*/  HMMA.16816.F32 R100, R8.reuse, R40, R80 ;  /* 0x000000280864723c */ /* 0x040ff00000001850 */
[C---:B------:R-:W-:Y:S08]  /*2290*/  HMMA.16816.F32 R92, R8.reuse, R46, R88 ;  /* 0x0000002e085c723c */ /* 0x040ff00000001858 */
[----:B------:R-:W-:Y:S08]  /*22a0*/  HMMA.16816.F32 R80, R8, R42, R76 ;  /* 0x0000002a0850723c */ /* 0x000ff0000000184c */
[C---:B------:R-:W-:Y:S08]  /*22b0*/  HMMA.16816.F32 R188, R4.reuse, R40, R156 ;  /* 0x0000002804bc723c */ /* 0x040ff0000000189c */
[-C--:B------:R-:W-:Y:S08]  /*22c0*/  HMMA.16816.F32 R164, R4, R36.reuse, R148 ;  /* 0x0000002404a4723c */ /* 0x080ff00000001894 */
[C---:B------:R-:W-:Y:S08]  /*22d0*/  HMMA.16816.F32 R76, R8.reuse, R36, R68 ;  /* 0x00000024084c723c */ /* 0x040ff00000001844 */
[C---:B------:R-:W-:Y:S08]  /*22e0*/  HMMA.16816.F32 R72, R8.reuse, R38, R64 ;  /* 0x000000260848723c */ /* 0x040ff00000001840 */
[----:B------:R-:W-:Y:S08]  /*22f0*/  HMMA.16816.F32 R88, R8, R32, R60 ;  /* 0x000000200858723c */ /* 0x000ff0000000183c */
        /* <DEDUP_REMOVED lines=8> */
[C---:B------:R-:W-:Y:S08]  /*2380*/  HMMA.16816.F32 R68, R8.reuse, R30, R48 ;  /* 0x0000001e0844723c */ /* 0x040ff00000001830 */
[C---:B------:R-:W-:Y:S08]  /*2390*/  HMMA.16816.F32 R84, R8.reuse, R16, R24 ;  /* 0x000000100854723c */ /* 0x040ff00000001818 */
[----:B------:R-:W-:Y:S01]  /*23a0*/  HMMA.16816.F32 R64, R8, R18, R12 ;  /* 0x000000120840723c */ /* 0x000fe2000000180c */
[----:B------:R-:W-:Y:S06]  /*23b0*/  BAR.SYNC.DEFER_BLOCKING 0x0 ;  /* 0x0000000000007b1d */ /* 0x000fec0000010000 */
[----:B------:R-:W-:Y:S05]  /*23c0*/  @!P0 BRA `(.L_x_144) ;  /* 0x000001d000008947 */ /* 0x000fea0003800000 */
[----:B----4-:R-:W-:Y:S01]  /*23d0*/  IADD3 R4, R242, -0x2, RZ ;  /* 0xfffffffef2047810 */ /* 0x010fe20007ffe0ff */
[C---:B------:R-:W-:Y:S01]  /*23e0*/  IMAD.SHL.U32 R15, R203.reuse, 0x20, RZ ;  /* 0x00000020cb0f7824 */ /* 0x040fe200078e00ff */
[----:B------:R-:W-:-:S02]  /*23f0*/  SHF.L.U64.HI R14, R203, 0x5, R204 ;  /* 0x00000005cb0e7819 */ /* 0x000fc400000102cc */
[----:B------:R-:W-:Y:S01]  /*2400*/  SHF.R.S32.HI R7, RZ, 0x1f, R4 ;  /* 0x0000001fff077819 */ /* 0x000fe20000011404 */
[----:B------:R-:W-:Y:S02]  /*2410*/  IMAD R6, R200, R4, RZ ;  /* 0x00000004c8067224 */ /* 0x000fe400078e02ff */
[----:B------:R-:W-:-:S04]  /*2420*/  IMAD.WIDE.U32 R4, R4, R206, R210 ;  /* 0x000000ce04047225 */ /* 0x000fc800078e00d2 */
[----:B------:R-:W-:Y:S01]  /*2430*/  IMAD R6, R7, R206, R6 ;  /* 0x000000ce07067224 */ /* 0x000fe200078e0206 */
[----:B------:R-:W-:-:S03]  /*2440*/  LEA R12, P0, R4, c[0x0][0x1c8], 0x1 ;  /* 0x00007200040c7a11 */ /* 0x000fc600078008ff */
        /* <DEDUP_REMOVED lines=18> */
[----:B-1----:R-:W-:-:S05]  /*2570*/  IADD3 R12, P0, R4, R15, RZ ;  /* 0x0000000f040c7210 */ /* 0x002fca0007f1e0ff */
[----:B------:R-:W-:-:S05]  /*2580*/  IMAD.X R13, R5, 0x1, R14, P0 ;  /* 0x00000001050d7824 */ /* 0x000fca00000e060e */
[----:B------:R2:W-:Y:S03]  /*2590*/  LDGSTS.E.BYPASS.LTC128B.128 [R227+0x5900], [R12.64], !P6 ;  /* 0x059000000ce37fae */ /* 0x0005e6000f101d4c */
.L_x_144:
[----:B--2-4-:R-:W-:Y:S01]  /*25a0*/  FMUL.FTZ R4, R96, c[0x0][0x320] ;  /* 0x0000c80060047a20 */ /* 0x014fe20000410000 */
[----:B------:R-:W-:Y:S01]  /*25b0*/  SHF.R.S32.HI R7, RZ, 0x1f, R198 ;  /* 0x0000001fff077819 */ /* 0x000fe200000114c6 */
[----:B------:R-:W-:Y:S01]  /*25c0*/  FMUL.FTZ R5, R60, c[0x0][0x320] ;  /* 0x0000c8003c057a20 */ /* 0x000fe20000410000 */
[----:B------:R-:W-:Y:S01]  /*25d0*/  LEA.HI R6, R201, R202, RZ, 0x2 ;  /* 0x000000cac9067211 */ /* 0x000fe200078f10ff */
[----:B------:R1:W2:Y:S01]  /*25e0*/  MUFU.TANH R37, R4 ;  /* 0x0000000400257308 */ /* 0x0002a20000002400 */
[----:B------:R-:W-:Y:S01]  /*25f0*/  PLOP3.LUT P1, PT, PT, PT, UP2, 0x80, 0x0 ;  /* 0x000000000000781c */ /* 0x000fe20003f2f028 */
[----:B------:R-:W-:Y:S01]  /*2600*/  FMUL.FTZ R10, R68, c[0x0][0x320] ;  /* 0x0000c800440a7a20 */ /* 0x000fe20000410000 */
[----:B------:R-:W-:Y:S01]  /*2610*/  LOP3.LUT R6, R6, 0xfffffffc, RZ, 0xc0, !PT ;  /* 0xfffffffc06067812 */ /* 0x000fe200078ec0ff */
[----:B------:R-:W-:Y:S01]  /*2620*/  ULDC UR11, c[0x0][0x324] ;  /* 0x0000c900000b7ab9 */ /* 0x000fe20000000800 */
[----:B------:R-:W-:Y:S01]  /*2630*/  PLOP3.LUT P0, PT, PT, PT, UP2, 0x80, 0x0 ;  /* 0x000000000000781c */ /* 0x000fe20003f0f028 */
[----:B------:R-:W-:Y:S01]  /*2640*/  ULOP3.LUT UR11, URZ, UR11, URZ, 0x33, !UPT ;  /* 0x0000000b3f0b7292 */ /* 0x000fe2000f8e333f */
[----:B------:R-:W0:Y:S01]  /*2650*/  LDGDEPBAR ;  /* 0x00000000000079af */ /* 0x000e220000000000 */
[----:B------:R3:W4:Y:S01]  /*2660*/  MUFU.TANH R16, R5 ;  /* 0x0000000500107308 */ /* 0x0007220000002400 */
[----:B------:R-:W-:-:S02]  /*2670*/  IMAD.IADD R6, R202, 0x1, -R6 ;  /* 0x00000001ca067824 */ /* 0x000fc400078e0a06 */
[----:B-1----:R-:W-:-:S05]  /*2680*/  FMUL.FTZ R4, R97, c[0x0][0x320] ;  /* 0x0000c80061047a20 */ /* 0x002fca0000410000 */
[----:B------:R1:W1:Y:S01]  /*2690*/  MUFU.TANH R14, R10 ;  /* 0x0000000a000e7308 */ /* 0x0002620000002400 */
[----:B---3--:R-:W-:-:S07]  /*26a0*/  LEA.HI R5, R7, R198, RZ, 0x2 ;  /* 0x000000c607057211 */ /* 0x008fce00078f10ff */
[----:B------:R3:W2:Y:S01]  /*26b0*/  MUFU.TANH R32, R4 ;  /* 0x0000000400207308 */ /* 0x0006a20000002400 */
[----:B------:R-:W-:Y:S01]  /*26c0*/  FMUL.FTZ R7, R61, c[0x0][0x320] ;  /* 0x0000c8003d077a20 */ /* 0x000fe20000410000 */
[----:B------:R-:W-:-:S04]  /*26d0*/  LOP3.LUT R5, R5, 0xffffffc, RZ, 0xc0, !PT ;  /* 0x0ffffffc05057812 */ /* 0x000fc800078ec0ff */
[----:B------:R-:W-:Y:S02]  /*26e0*/  IADD3 R8, -R5, R198, RZ ;  /* 0x000000c605087210 */ /* 0x000fe40007ffe1ff */
[----:B------:R-:W2:Y:S01]  /*26f0*/  MUFU.TANH R15, R7 ;  /* 0x00000007000f7308 */ /* 0x000ea20000002400 */
[----:B------:R-:W-:Y:S01]  /*2700*/  LEA.HI R5, R6, R6, RZ, 0x1 ;  /* 0x0000000606057211 */ /* 0x000fe200078f08ff */
[----:B-1----:R-:W-:Y:S02]  /*2710*/  FMUL.FTZ R10, R69, c[0x0][0x320] ;  /* 0x0000c800450a7a20 */ /* 0x002fe40000410000 */
[----:B---3--:R-:W-:-:S04]  /*2720*/  FMUL.FTZ R4, R92, c[0x0][0x320] ;  /* 0x0000c8005c047a20 */ /* 0x008fc80000410000 */
[----:B------:R-:W1:Y:S08]  /*2730*/  MUFU.TANH R13, R10 ;  /* 0x0000000a000d7308 */ /* 0x000e700000002400 */
[----:B------:R3:W1:Y:S02]  /*2740*/  MUFU.TANH R31, R4 ;  /* 0x00000004001f7308 */ /* 0x0006640000002400 */
[----:B---3--:R-:W-:-:S06]  /*2750*/  FMUL.FTZ R4, R93, c[0x0][0x320] ;  /* 0x0000c8005d047a20 */ /* 0x008fcc0000410000 */
        /* <DEDUP_REMOVED lines=23> */
[----:B---3--:R-:W-:-:S04]  /*28d0*/  LOP3.LUT R4, R199, 0xffffffe0, RZ, 0xc0, !PT ;  /* 0xffffffe0c7047812 */ /* 0x008fc800078ec0ff */
[----:B------:R-:W-:-:S04]  /*28e0*/  IADD3 R4, -R4, R202, RZ ;  /* 0x000000ca04047210 */ /* 0x000fc80007ffe1ff */
[----:B------:R-:W-:-:S04]  /*28f0*/  SHF.R.S32.HI R9, RZ, 0x1f, R4 ;  /* 0x0000001fff097819 */ /* 0x000fc80000011404 */
[----:B------:R-:W-:-:S04]  /*2900*/  LEA.HI R9, R9, R4, RZ, 0x2 ;  /* 0x0000000409097211 */ /* 0x000fc800078f10ff */
[----:B------:R-:W-:-:S05]  /*2910*/  LEA.HI.SX32 R7, R9, UR7, 0x1e ;  /* 0x0000000709077c11 */ /* 0x000fca000f8ff2ff */
[----:B------:R-:W-:Y:S01]  /*2920*/  IMAD R11, R8, 0x10, R7 ;  /* 0x00000010080b7824 */ /* 0x000fe200078e0207 */
[C---:B------:R-:W-:Y:S02]  /*2930*/  SHF.L.U32 R7, R5.reuse, 0x5, RZ ;  /* 0x0000000505077819 */ /* 0x040fe400000006ff */
[----:B------:R-:W-:Y:S02]  /*2940*/  LOP3.LUT R8, R5, 0x1ffffffe, RZ, 0xc0, !PT ;  /* 0x1ffffffe05087812 */ /* 0x000fe400078ec0ff */
[----:B------:R-:W-:Y:S02]  /*2950*/  LOP3.LUT R5, R7, 0xffffffc0, RZ, 0xc0, !PT ;  /* 0xffffffc007057812 */ /* 0x000fe400078ec0ff */
[----:B------:R-:W-:Y:S01]  /*2960*/  IADD3.X R7, R20, c[0x0][0x1d0], RZ, PT, !PT ;  /* 0x0000740014077a10 */ /* 0x000fe20003ffe4ff */
[----:B------:R-:W-:Y:S01]  /*2970*/  IMAD.IADD R6, R6, 0x1, -R8 ;  /* 0x0000000106067824 */ /* 0x000fe200078e0a08 */
[----:B------:R-:W-:Y:S01]  /*2980*/  IADD3 R5, R5, R11, RZ ;  /* 0x0000000b05057210 */ /* 0x000fe20007ffe0ff */
[----:B------:R-:W-:-:S04]  /*2990*/  FMUL.FTZ R8, R65, c[0x0][0x320] ;  /* 0x0000c80041087a20 */ /* 0x000fc80000410000 */
[----:B------:R-:W-:Y:S02]  /*29a0*/  IMAD R24, R6, 0x8, R5 ;  /* 0x0000000806187824 */ /* 0x000fe400078e0205 */
[----:B------:R-:W-:Y:S02]  /*29b0*/  FMUL.FTZ R5, R84, c[0x0][0x320] ;  /* 0x0000c80054057a20 */ /* 0x000fe40000410000 */
[----:B------:R-:W-:Y:S01]  /*29c0*/  @P1 IMAD.HI.U32 R6, R24, c[0x0][0x2c8], RZ ;  /* 0x0000b20018061a27 */ /* 0x000fe200078e00ff */
[----:B------:R3:W-:Y:S01]  /*29d0*/  STL [R1+0x1c], R24 ;  /* 0x00001c1801007387 */ /* 0x0007e20000100800 */
[----:B------:R5:W1:Y:S02]  /*29e0*/  MUFU.TANH R12, R5 ;  /* 0x00000005000c7308 */ /* 0x000a640000002400 */
[----:B-----5:R-:W-:-:S06]  /*29f0*/  FMUL.FTZ R5, R85, c[0x0][0x320] ;  /* 0x0000c80055057a20 */ /* 0x020fcc0000410000 */
[----:B------:R5:W1:Y:S01]  /*2a00*/  MUFU.TANH R11, R5 ;  /* 0x00000005000b7308 */ /* 0x000a620000002400 */
[----:B---3--:R-:W-:Y:S02]  /*2a10*/  @P0 SHF.R.U32.HI R24, RZ, c[0x0][0x2cc], R6 ;  /* 0x0000b300ff180a19 */ /* 0x008fe40000011606 */
[----:B------:R-:W-:-:S03]  /*2a20*/  PLOP3.LUT P0, PT, PT, PT, UP1, 0x40, 0x0 ;  /* 0x000000000000781c */ /* 0x000fc60003f0e818 */
[----:B------:R-:W3:Y:S01]  /*2a30*/  SHFL.IDX PT, R6, R24, RZ, 0x1c1f ;  /* 0x001c1fff18067589 */ /* 0x000ee200000e0000 */
[----:B-----5:R-:W-:-:S04]  /*2a40*/  FMUL.FTZ R5, R64, c[0x0][0x320] ;  /* 0x0000c80040057a20 */ /* 0x020fc80000410000 */
[----:B------:R5:W1:Y:S02]  /*2a50*/  MUFU.TANH R10, R5 ;  /* 0x00000005000a7308 */ /* 0x000a640000002400 */
[----:B-----5:R-:W-:-:S06]  /*2a60*/  LOP3.LUT R5, R9, 0x7ffffffc, RZ, 0xc0, !PT ;  /* 0x7ffffffc09057812 */ /* 0x020fcc00078ec0ff */
[----:B------:R-:W1:Y:S01]  /*2a70*/  MUFU.TANH R9, R8 ;  /* 0x0000000800097308 */ /* 0x000e620000002400 */
[----:B------:R-:W-:Y:S01]  /*2a80*/  IADD3 R4, R4, -R5, RZ ;  /* 0x8000000504047210 */ /* 0x000fe20007ffe0ff */
[----:B------:R-:W-:-:S03]  /*2a90*/  FMUL.FTZ R5, R88, c[0x0][0x320] ;  /* 0x0000c80058057a20 */ /* 0x000fc60000410000 */
[----:B------:R-:W-:-:S03]  /*2aa0*/  SHF.L.U32 R36, R4, 0x1, RZ ;  /* 0x0000000104247819 */ /* 0x000fc600000006ff */
[----:B------:R5:W1:Y:S01]  /*2ab0*/  MUFU.TANH R8, R5 ;  /* 0x0000000500087308 */ /* 0x000a620000002400 */
[----:B------:R-:W-:Y:S01]  /*2ac0*/  IADD3 R4, R7, -c[0x0][0x168], -R36 ;  /* 0x80005a0007047a10 */ /* 0x000fe20007ffe824 */
[----:B------:R1:W-:Y:S01]  /*2ad0*/  STL [R1+0x18], R36 ;  /* 0x0000182401007387 */ /* 0x0003e20000100800 */
[----:B------:R-:W-:Y:S02]  /*2ae0*/  IADD3 R34, -R36, c[0x0][0x1d0], R20 ;  /* 0x0000740024227a10 */ /* 0x000fe40007ffe114 */
[C---:B------:R-:W-:Y:S02]  /*2af0*/  IADD3 R33, R4.reuse, c[0x0][0x328], RZ ;  /* 0x0000ca0004217a10 */ /* 0x040fe40007ffe0ff */
[----:B------:R-:W-:-:S04]  /*2b00*/  IADD3 R35, R4, UR11, RZ ;  /* 0x0000000b04237c10 */ /* 0x000fc8000fffe0ff */
[----:B---3--:R-:W-:Y:S01]  /*2b10*/  IADD3 R4, R35, R6, RZ ;  /* 0x0000000623047210 */ /* 0x008fe20007ffe0ff */
[----:B-----5:R-:W-:-:S05]  /*2b20*/  IMAD.IADD R5, R33, 0x1, R6 ;  /* 0x0000000121057824 */ /* 0x020fca00078e0206 */
[----:B------:R-:W-:Y:S02]  /*2b30*/  IMNMX R5, R5, R34, PT ;  /* 0x0000002205057217 */ /* 0x000fe40003800200 */
[----:B-1----:R-:W-:Y:S01]  /*2b40*/  IADD3 R36, R20, -R36, RZ ;  /* 0x8000002414247210 */ /* 0x002fe20007ffe0ff */
[----:B------:R-:W-:Y:S05]  /*2b50*/  @P0 BRA `(.L_x_145) ;  /* 0x0000015000000947 */ /* 0x000fea0003800000 */
[----:B--2-4-:R-:W-:Y:S01]  /*2b60*/  IADD3 R6, R6, c[0x0][0x1d0], RZ ;  /* 0x0000740006067a10 */ /* 0x014fe20007ffe0ff */
[----:B------:R-:W-:Y:S03]  /*2b70*/  BSSY B0, `(.L_x_146) ;  /* 0x000000f000007945 */ /* 0x000fe60003800000 */
[----:B------:R-:W-:-:S04]  /*2b80*/  IADD3 R6, R6, -c[0x0][0x168], RZ ;  /* 0x80005a0006067a10 */ /* 0x000fc80007ffe0ff */
[----:B------:R-:W-:-:S13]  /*2b90*/  ISETP.GT.AND P0, PT, R6, -0x1, PT ;  /* 0xffffffff0600780c */ /* 0x000fda0003f04270 */
[----:B------:R-:W-:Y:S05]  /*2ba0*/  @P0 BRA `(.L_x_147) ;  /* 0x0000007000000947 */ /* 0x000fea0003800000 */
[----:B------:R-:W-:Y:S01]  /*2bb0*/  IMAD.MOV.U32 R7, RZ, RZ, c[0x0][0x32c] ;  /* 0x0000cb00ff077624 */ /* 0x000fe200078e00ff */
[----:B------:R-:W-:-:S04]  /*2bc0*/  LOP3.LUT R6, RZ, R6, RZ, 0x33, !PT ;  /* 0x00000006ff067212 */ /* 0x000fc800078e33ff */
[----:B------:R-:W-:-:S13]  /*2bd0*/  ISETP.NE.AND P0, PT, R7, 0x1, PT ;  /* 0x000000010700780c */ /* 0x000fda0003f05270 */
[----:B------:R-:W-:-:S05]  /*2be0*/  @P0 IMAD.HI.U32 R7, R6, c[0x0][0x330], RZ ;  /* 0x0000cc0006070a27 */ /* 0x000fca00078e00ff */
[----:B------:R-:W-:-:S04]  /*2bf0*/  @P0 SHF.R.U32.HI R6, RZ, c[0x0][0x334], R7 ;  /* 0x0000cd00ff060a19 */ /* 0x000fc80000011607 */
[----:B------:R-:W-:Y:S01]  /*2c00*/  LOP3.LUT R6, RZ, R6, RZ, 0x33, !PT ;  /* 0x00000006ff067212 */ /* 0x000fe200078e33ff */
[----:B------:R-:W-:Y:S05]  /*2c10*/  BRA `(.L_x_148) ;  /* 0x0000004000007947 */ /* 0x000fea0003800000 */
.L_x_147:
[----:B------:R-:W-:-:S04]  /*2c20*/  MOV R7, c[0x0][0x32c] ;  /* 0x0000cb0000077a02 */ /* 0x000fc80000000f00 */
[----:B------:R-:W-:-:S13]  /*2c30*/  ISETP.NE.AND P0, PT, R7, 0x1, PT ;  /* 0x000000010700780c */ /* 0x000fda0003f05270 */
[----:B------:R-:W-:-:S05]  /*2c40*/  @P0 IMAD.HI.U32 R7, R6, c[0x0][0x330], RZ ;  /* 0x0000cc0006070a27 */ /* 0x000fca00078e00ff */
[----:B------:R-:W-:Y:S02]  /*2c50*/  @P0 SHF.R.U32.HI R6, RZ, c[0x0][0x334], R7 ;  /* 0x0000cd00ff060a19 */ /* 0x000fe40000011607 */
.L_x_148:
[----:B------:R-:W-:Y:S05]  /*2c60*/  BSYNC B0 ;  /* 0x0000000000007941 */ /* 0x000fea0003800000 */
.L_x_146:
[----:B------:R-:W-:-:S05]  /*2c70*/  IMAD R6, R6, c[0x0][0x32c], R36 ;  /* 0x0000cb0006067a24 */ /* 0x000fca00078e0224 */
[----:B------:R-:W-:Y:S02]  /*2c80*/  IADD3 R7, R6, c[0x0][0x32c], RZ ;  /* 0x0000cb0006077a10 */ /* 0x000fe40007ffe0ff */
[----:B------:R-:W-:Y:S02]  /*2c90*/  IMNMX R4, R4, R6, !PT ;  /* 0x0000000604047217 */ /* 0x000fe40007800200 */
[----:B------:R-:W-:Y:S02]  /*2ca0*/  IMNMX R5, R5, R7, PT ;  /* 0x0000000705057217 */ /* 0x000fe40003800200 */
.L_x_145:
[C---:B--2-4-:R-:W-:Y:S01]  /*2cb0*/  ISETP.GE.AND P0, PT, R20.reuse, 0x9, PT ;  /* 0x000000091400780c */ /* 0x054fe20003f06270 */
[----:B------:R-:W1:Y:S01]  /*2cc0*/  SHFL.IDX PT, R6, R24, 0x1, 0x1c1f ;  /* 0x003c1f0018067f89 */ /* 0x000e6200000e0000 */
[----:B------:R-:W-:Y:S02]  /*2cd0*/  ISETP.GE.AND P1, PT, R20, 0x2, PT ;  /* 0x000000021400780c */ /* 0x000fe40003f26270 */
[----:B------:R-:W-:Y:S02]  /*2ce0*/  P2R R54, PR, RZ, 0x1 ;  /* 0x00000001ff367803 */ /* 0x000fe40000000000 */
[----:B------:R-:W-:-:S02]  /*2cf0*/  ISETP.GT.AND P0, PT, R4, 0x8, !P0 ;  /* 0x000000080400780c */ /* 0x000fc40004704270 */
[----:B------:R-:W-:Y:S02]  /*2d00*/  P2R R55, PR, RZ, 0x2 ;  /* 0x00000002ff377803 */ /* 0x000fe40000000000 */
[----:B------:R-:W-:Y:S02]  /*2d10*/  ISETP.LT.OR P0, PT, R5, 0x9, P0 ;  /* 0x000000090500780c */ /* 0x000fe40000701670 */
[----:B------:R-:W-:Y:S02]  /*2d20*/  ISETP.GT.AND P1, PT, R4, 0x1, !P1 ;  /* 0x000000010400780c */ /* 0x000fe40004f24270 */
[----:B------:R-:W-:Y:S02]  /*2d30*/  ISETP.GE.AND P2, PT, R20, 0x11, PT ;  /* 0x000000111400780c */ /* 0x000fe40003f46270 */
[----:B------:R-:W-:Y:S02]  /*2d40*/  FSEL R69, R31, -INF , !P0 ;  /* 0xff8000001f457808 */ /* 0x000fe40004000000 */
[----:B------:R-:W-:-:S02]  /*2d50*/  ISETP.LT.OR P1, PT, R5, 0x2, P1 ;  /* 0x000000020500780c */ /* 0x000fc40000f21670 */
[----:B------:R-:W-:Y:S02]  /*2d60*/  ISETP.GT.AND P0, PT, R4, 0x10, !P2 ;  /* 0x000000100400780c */ /* 0x000fe40005704270 */
[----:B------:R-:W-:Y:S02]  /*2d70*/  ISETP.GE.AND P3, PT, R20, 0xa, PT ;  /* 0x0000000a1400780c */ /* 0x000fe40003f66270 */
[----:B------:R-:W-:Y:S02]  /*2d80*/  FSEL R61, R32, -INF , !P1 ;  /* 0xff800000203d7808 */ /* 0x000fe40004800000 */
[----:B------:R-:W-:Y:S02]  /*2d90*/  P2R R52, PR, RZ, 0x4 ;  /* 0x00000004ff347803 */ /* 0x000fe40000000000 */
[----:B------:R-:W-:Y:S02]  /*2da0*/  ISETP.LT.OR P0, PT, R5, 0x11, P0 ;  /* 0x000000110500780c */ /* 0x000fe40000701670 */
[----:B------:R-:W-:-:S02]  /*2db0*/  ISETP.GT.AND P1, PT, R4, 0x9, !P3 ;  /* 0x000000090400780c */ /* 0x000fc40005f24270 */
[----:B------:R-:W-:Y:S02]  /*2dc0*/  ISETP.GE.AND P2, PT, R20, 0x12, PT ;  /* 0x000000121400780c */ /* 0x000fe40003f46270 */
[----:B------:R-:W-:Y:S02]  /*2dd0*/  FSEL R76, R29, -INF , !P0 ;  /* 0xff8000001d4c7808 */ /* 0x000fe40004000000 */
[C---:B------:R-:W-:Y:S02]  /*2de0*/  ISETP.LT.OR P1, PT, R5.reuse, 0xa, P1 ;  /* 0x0000000a0500780c */ /* 0x040fe40000f21670 */
[----:B------:R-:W-:Y:S02]  /*2df0*/  ISETP.GT.AND P0, PT, R4, 0x11, !P2 ;  /* 0x000000110400780c */ /* 0x000fe40005704270 */
[----:B------:R-:W-:Y:S02]  /*2e00*/  FSEL R68, R30, -INF , !P1 ;  /* 0xff8000001e447808 */ /* 0x000fe40004800000 */
[----:B------:R-:W-:-:S02]  /*2e10*/  ISETP.LT.OR P0, PT, R5, 0x12, P0 ;  /* 0x000000120500780c */ /* 0x000fc40000701670 */
[----:B------:R-:W-:Y:S02]  /*2e20*/  ISETP.GE.AND P1, PT, R20, 0x19, PT ;  /* 0x000000191400780c */ /* 0x000fe40003f26270 */
[----:B------:R-:W-:Y:S02]  /*2e30*/  FSEL R77, R28, -INF , !P0 ;  /* 0xff8000001c4d7808 */ /* 0x000fe40004000000 */
[----:B------:R-:W-:Y:S02]  /*2e40*/  ISETP.GT.AND P0, PT, R4, 0x18, !P1 ;  /* 0x000000180400780c */ /* 0x000fe40004f04270 */
[----:B------:R-:W-:Y:S02]  /*2e50*/  P2R R50, PR, RZ, 0x2 ;  /* 0x00000002ff327803 */ /* 0x000fe40000000000 */
[----:B------:R-:W-:Y:S02]  /*2e60*/  ISETP.LT.OR P0, PT, R5, 0x19, P0 ;  /* 0x000000190500780c */ /* 0x000fe40000701670 */
[----:B------:R-:W-:-:S02]  /*2e70*/  ISETP.GE.AND P1, PT, R20, 0x1a, PT ;  /* 0x0000001a1400780c */ /* 0x000fc40003f26270 */
[----:B------:R-:W-:Y:S02]  /*2e80*/  FSEL R84, R27, -INF , !P0 ;  /* 0xff8000001b547808 */ /* 0x000fe40004000000 */
[----:B------:R-:W-:Y:S02]  /*2e90*/  ISETP.GT.AND P0, PT, R4, 0x19, !P1 ;  /* 0x000000190400780c */ /* 0x000fe40004f04270 */
[----:B------:R-:W-:Y:S02]  /*2ea0*/  P2R R49, PR, RZ, 0x2 ;  /* 0x00000002ff317803 */ /* 0x000fe40000000000 */
[----:B------:R-:W-:Y:S02]  /*2eb0*/  ISETP.LT.OR P0, PT, R5, 0x1a, P0 ;  /* 0x0000001a0500780c */ /* 0x000fe40000701670 */
[----:B------:R-:W-:Y:S02]  /*2ec0*/  ISETP.GE.AND P1, PT, R20, 0x21, PT ;  /* 0x000000211400780c */ /* 0x000fe40003f26270 */
[----:B------:R-:W-:-:S02]  /*2ed0*/  FSEL R85, R26, -INF , !P0 ;  /* 0xff8000001a557808 */ /* 0x000fc40004000000 */
[----:B------:R-:W-:Y:S02]  /*2ee0*/  ISETP.GT.AND P0, PT, R4, 0x20, !P1 ;  /* 0x000000200400780c */ /* 0x000fe40004f04270 */
[----:B------:R-:W-:Y:S02]  /*2ef0*/  P2R R48, PR, RZ, 0x2 ;  /* 0x00000002ff307803 */ /* 0x000fe40000000000 */
[----:B------:R-:W-:Y:S02]  /*2f00*/  ISETP.LT.OR P0, PT, R5, 0x21, P0 ;  /* 0x000000210500780c */ /* 0x000fe40000701670 */
[----:B------:R-:W-:Y:S02]  /*2f10*/  ISETP.GE.AND P1, PT, R20, 0x22, PT ;  /* 0x000000221400780c */ /* 0x000fe40003f26270 */
[----:B------:R-:W-:Y:S02]  /*2f20*/  FSEL R108, R25, -INF , !P0 ;  /* 0xff800000196c7808 */ /* 0x000fe40004000000 */
[----:B------:R-:W-:-:S02]  /*2f30*/  ISETP.GT.AND P0, PT, R4, 0x21, !P1 ;  /* 0x000000210400780c */ /* 0x000fc40004f04270 */
[----:B------:R-:W-:Y:S02]  /*2f40*/  P2R R47, PR, RZ, 0x2 ;  /* 0x00000002ff2f7803 */ /* 0x000fe40000000000 */
[----:B------:R-:W-:Y:S02]  /*2f50*/  ISETP.LT.OR P0, PT, R5, 0x22, P0 ;  /* 0x000000220500780c */ /* 0x000fe40000701670 */
[----:B------:R-:W-:Y:S02]  /*2f60*/  ISETP.GE.AND P1, PT, R20, 0x29, PT ;  /* 0x000000291400780c */ /* 0x000fe40003f26270 */
[----:B------:R-:W-:Y:S02]  /*2f70*/  FSEL R120, R23, -INF , !P0 ;  /* 0xff80000017787808 */ /* 0x000fe40004000000 */
[----:B------:R-:W-:Y:S02]  /*2f80*/  ISETP.GT.AND P0, PT, R4, 0x28, !P1 ;  /* 0x000000280400780c */ /* 0x000fe40004f04270 */
[----:B------:R-:W-:-:S02]  /*2f90*/  P2R R46, PR, RZ, 0x2 ;  /* 0x00000002ff2e7803 */ /* 0x000fc40000000000 */
[C---:B------:R-:W-:Y:S02]  /*2fa0*/  ISETP.LT.OR P0, PT, R5.reuse, 0x29, P0 ;  /* 0x000000290500780c */ /* 0x040fe40000701670 */
[----:B------:R-:W-:Y:S02]  /*2fb0*/  ISETP.GE.AND P1, PT, R20, 0x2a, PT ;  /* 0x0000002a1400780c */ /* 0x000fe40003f26270 */
[----:B------:R-:W-:Y:S02]  /*2fc0*/  FSEL R121, R22, -INF , !P0 ;  /* 0xff80000016797808 */ /* 0x000fe40004000000 */
[----:B------:R-:W-:Y:S02]  /*2fd0*/  ISETP.GT.AND P0, PT, R4, 0x29, !P1 ;  /* 0x000000290400780c */ /* 0x000fe40004f04270 */
[----:B------:R-:W-:Y:S02]  /*2fe0*/  P2R R45, PR, RZ, 0x2 ;  /* 0x00000002ff2d7803 */ /* 0x000fe40000000000 */
        /* <DEDUP_REMOVED lines=14> */
[----:B------:R-:W-:Y:S02]  /*30d0*/  ISETP.GE.AND P5, PT, R20, 0x3a, PT ;  /* 0x0000003a1400780c */ /* 0x000fe40003fa6270 */
[----:B------:R-:W-:Y:S02]  /*30e0*/  ISETP.LT.OR P0, PT, R5, 0x39, P0 ;  /* 0x000000390500780c */ /* 0x000fe40000701670 */
[----:B------:R-:W-:Y:S02]  /*30f0*/  P2R R53, PR, RZ, 0x8 ;  /* 0x00000008ff357803 */ /* 0x000fe40000000000 */
[----:B------:R-:W-:Y:S02]  /*3100*/  FSEL R146, R18, -INF , !P0 ;  /* 0xff80000012927808 */ /* 0x000fe40004000000 */
[----:B------:R-:W-:-:S02]  /*3110*/  ISETP.GT.AND P0, PT, R4, 0x39, !P5 ;  /* 0x000000390400780c */ /* 0x000fc40006f04270 */
[----:B------:R-:W-:Y:S02]  /*3120*/  ISETP.GE.AND P3, PT, R20, 0x41, PT ;  /* 0x000000411400780c */ /* 0x000fe40003f66270 */
[----:B------:R-:W-:Y:S02]  /*3130*/  ISETP.LT.OR P0, PT, R5, 0x3a, P0 ;  /* 0x0000003a0500780c */ /* 0x000fe40000701670 */
[----:B------:R-:W-:Y:S02]  /*3140*/  P2R R51, PR, RZ, 0x4 ;  /* 0x00000004ff337803 */ /* 0x000fe40000000000 */
[----:B------:R-:W-:Y:S02]  /*3150*/  FSEL R147, R17, -INF , !P0 ;  /* 0xff80000011937808 */ /* 0x000fe40004000000 */
[----:B------:R-:W-:Y:S02]  /*3160*/  ISETP.GT.AND P0, PT, R4, 0x40, !P3 ;  /* 0x000000400400780c */ /* 0x000fe40005f04270 */
[----:B------:R-:W-:-:S02]  /*3170*/  ISETP.GE.AND P2, PT, R20, 0x42, PT ;  /* 0x000000421400780c */ /* 0x000fc40003f46270 */
[C---:B------:R-:W-:Y:S02]  /*3180*/  ISETP.LT.OR P0, PT, R5.reuse, 0x41, P0 ;  /* 0x000000410500780c */ /* 0x040fe40000701670 */
[----:B------:R-:W-:Y:S02]  /*3190*/  P2R R42, PR, RZ, 0x2 ;  /* 0x00000002ff2a7803 */ /* 0x000fe40000000000 */
[----:B------:R-:W-:Y:S02]  /*31a0*/  FSEL R207, R16, -INF , !P0 ;  /* 0xff80000010cf7808 */ /* 0x000fe40004000000 */
[----:B------:R-:W-:Y:S02]  /*31b0*/  ISETP.GT.AND P0, PT, R4, 0x41, !P2 ;  /* 0x000000410400780c */ /* 0x000fe40005704270 */
[----:B------:R-:W-:Y:S02]  /*31c0*/  ISETP.GE.AND P1, PT, R20, 0x49, PT ;  /* 0x000000491400780c */ /* 0x000fe40003f26270 */
[----:B------:R-:W-:-:S02]  /*31d0*/  ISETP.LT.OR P0, PT, R5, 0x42, P0 ;  /* 0x000000420500780c */ /* 0x000fc40000701670 */
[----:B------:R-:W-:Y:S02]  /*31e0*/  P2R R41, PR, RZ, 0x2 ;  /* 0x00000002ff297803 */ /* 0x000fe40000000000 */
[----:B------:R-:W-:Y:S02]  /*31f0*/  FSEL R228, R15, -INF , !P0 ;  /* 0xff8000000fe47808 */ /* 0x000fe40004000000 */
[----:B------:R-:W-:Y:S02]  /*3200*/  ISETP.GT.AND P0, PT, R4, 0x48, !P1 ;  /* 0x000000480400780c */ /* 0x000fe40004f04270 */
[----:B------:R-:W-:Y:S02]  /*3210*/  ISETP.GE.AND P1, PT, R20, 0x4a, PT ;  /* 0x0000004a1400780c */ /* 0x000fe40003f26270 */
[----:B------:R-:W-:Y:S02]  /*3220*/  ISETP.LT.OR P0, PT, R5, 0x49, P0 ;  /* 0x000000490500780c */ /* 0x000fe40000701670 */
[----:B------:R-:W-:-:S02]  /*3230*/  P2R R40, PR, RZ, 0x2 ;  /* 0x00000002ff287803 */ /* 0x000fc40000000000 */
[----:B------:R-:W-:Y:S02]  /*3240*/  FSEL R226, R14, -INF , !P0 ;  /* 0xff8000000ee27808 */ /* 0x000fe40004000000 */
[----:B------:R-:W-:Y:S02]  /*3250*/  ISETP.GT.AND P0, PT, R4, 0x49, !P1 ;  /* 0x000000490400780c */ /* 0x000fe40004f04270 */
[----:B------:R-:W-:Y:S02]  /*3260*/  ISETP.GE.AND P1, PT, R20, 0x51, PT ;  /* 0x000000511400780c */ /* 0x000fe40003f26270 */
[----:B------:R-:W-:Y:S02]  /*3270*/  ISETP.LT.OR P0, PT, R5, 0x4a, P0 ;  /* 0x0000004a0500780c */ /* 0x000fe40000701670 */
[----:B------:R-:W-:Y:S02]  /*3280*/  P2R R39, PR, RZ, 0x2 ;  /* 0x00000002ff277803 */ /* 0x000fe40000000000 */
[----:B------:R-:W-:-:S02]  /*3290*/  FSEL R229, R13, -INF , !P0 ;  /* 0xff8000000de57808 */ /* 0x000fc40004000000 */
[----:B------:R-:W-:Y:S02]  /*32a0*/  ISETP.GT.AND P0, PT, R4, 0x50, !P1 ;  /* 0x000000500400780c */ /* 0x000fe40004f04270 */
[C---:B------:R-:W-:Y:S02]  /*32b0*/  ISETP.GE.AND P1, PT, R20.reuse, 0x52, PT ;  /* 0x000000521400780c */ /* 0x040fe40003f26270 */
        /* <DEDUP_REMOVED lines=8> */
[----:B------:R-:W-:-:S04]  /*3340*/  ISETP.GT.AND P0, PT, R4, 0x58, !P4 ;  /* 0x000000580400780c */ /* 0x000fc80006704270 */
[----:B------:R-:W-:-:S04]  /*3350*/  ISETP.LT.OR P0, PT, R5, 0x59, P0 ;  /* 0x000000590500780c */ /* 0x000fc80000701670 */
[----:B------:R-:W-:Y:S02]  /*3360*/  FSEL R238, R10, -INF , !P0 ;  /* 0xff8000000aee7808 */ /* 0x000fe40004000000 */
[----:B------:R-:W-:-:S04]  /*3370*/  ISETP.GT.AND P0, PT, R4, RZ, !P1 ;  /* 0x000000ff0400720c */ /* 0x000fc80004f04270 */
[----:B------:R-:W-:-:S04]  /*3380*/  ISETP.LT.OR P0, PT, R5, 0x1, P0 ;  /* 0x000000010500780c */ /* 0x000fc80000701670 */
[----:B------:R-:W-:Y:S02]  /*3390*/  FSEL R60, R37, -INF , !P0 ;  /* 0xff800000253c7808 */ /* 0x000fe40004000000 */
[----:B------:R-:W-:-:S04]  /*33a0*/  ISETP.GE.AND P0, PT, R20, 0x5a, PT ;  /* 0x0000005a1400780c */ /* 0x000fc80003f06270 */
[----:B------:R-:W-:Y:S02]  /*33b0*/  P2R R37, PR, RZ, 0x1 ;  /* 0x00000001ff257803 */ /* 0x000fe40000000000 */
[----:B------:R-:W-:Y:S01]  /*33c0*/  ISETP.GT.AND P0, PT, R4, 0x59, !P0 ;  /* 0x000000590400780c */ /* 0x000fe20004704270 */
[----:B------:R-:W-:-:S03]  /*33d0*/  FMUL.FTZ R4, R59, c[0x0][0x320] ;  /* 0x0000c8003b047a20 */ /* 0x000fc60000410000 */
[----:B------:R-:W-:Y:S01]  /*33e0*/  ISETP.LT.OR P0, PT, R5, 0x5a, P0 ;  /* 0x0000005a0500780c */ /* 0x000fe20000701670 */
[----:B------:R2:W3:Y:S01]  /*33f0*/  MUFU.TANH R32, R4 ;  /* 0x0000000400207308 */ /* 0x0004e20000002400 */
[----:B------:R-:W-:Y:S02]  /*3400*/  FMUL.FTZ R5, R103, c[0x0][0x320] ;  /* 0x0000c80067057a20 */ /* 0x000fe40000410000 */
[----:B------:R-:W-:Y:S02]  /*3410*/  FSEL R240, R9, -INF , !P0 ;  /* 0xff80000009f07808 */ /* 0x000fe40004000000 */
[----:B------:R-:W-:-:S03]  /*3420*/  PLOP3.LUT P0, PT, PT, PT, UP1, 0x40, 0x0 ;  /* 0x000000000000781c */ /* 0x000fc60003f0e818 */
[----:B------:R1:W4:Y:S01]  /*3430*/  MUFU.TANH R12, R5 ;  /* 0x00000005000c7308 */ /* 0x0003220000002400 */
[----:B--2---:R-:W-:-:S07]  /*3440*/  FMUL.FTZ R4, R82, c[0x0][0x320] ;  /* 0x0000c80052047a20 */ /* 0x004fce0000410000 */
[----:B------:R2:W2:Y:S01]  /*3450*/  MUFU.TANH R31, R4 ;  /* 0x00000004001f7308 */ /* 0x0004a20000002400 */
[----:B-1----:R-:W-:-:S05]  /*3460*/  IMAD.IADD R5, R33, 0x1, R6 ;  /* 0x0000000121057824 */ /* 0x002fca00078e0206 */
[----:B------:R-:W-:Y:S01]  /*3470*/  IMNMX R5, R5, R34, PT ;  /* 0x0000002205057217 */ /* 0x000fe20003800200 */
[----:B--2---:R-:W-:-:S04]  /*3480*/  FMUL.FTZ R4, R83, c[0x0][0x320] ;  /* 0x0000c80053047a20 */ /* 0x004fc80000410000 */
[----:B------:R1:W2:Y:S02]  /*3490*/  MUFU.TANH R30, R4 ;  /* 0x00000004001e7308 */ /* 0x0002a40000002400 */
        /* <DEDUP_REMOVED lines=40> */
[----:B-1----:R-:W-:Y:S01]  /*3720*/  IMAD.IADD R4, R35, 0x1, R6 ;  /* 0x0000000123047824 */ /* 0x002fe200078e0206 */
[----:B------:R-:W-:Y:S05]  /*3730*/  @P0 BRA `(.L_x_149) ;  /* 0x0000015000000947 */ /* 0x000fea0003800000 */
[----:B--234-:R-:W-:Y:S01]  /*3740*/  IADD3 R6, R6, c[0x0][0x1d0], RZ ;  /* 0x0000740006067a10 */ /* 0x01cfe20007ffe0ff */
        /* <DEDUP_REMOVED lines=11> */
.L_x_151:
[----:B------:R-:W-:-:S04]  /*3800*/  MOV R7, c[0x0][0x32c] ;  /* 0x0000cb0000077a02 */ /* 0x000fc80000000f00 */
[----:B------:R-:W-:-:S13]  /*3810*/  ISETP.NE.AND P0, PT, R7, 0x1, PT ;  /* 0x000000010700780c */ /* 0x000fda0003f05270 */
[----:B------:R-:W-:-:S05]  /*3820*/  @P0 IMAD.HI.U32 R7, R6, c[0x0][0x330], RZ ;  /* 0x0000cc0006070a27 */ /* 0x000fca00078e00ff */
[----:B------:R-:W-:Y:S02]  /*3830*/  @P0 SHF.R.U32.HI R6, RZ, c[0x0][0x334], R7 ;  /* 0x0000cd00ff060a19 */ /* 0x000fe40000011607 */
.L_x_152:
[----:B------:R-:W-:Y:S05]  /*3840*/  BSYNC B0 ;  /* 0x0000000000007941 */ /* 0x000fea0003800000 */
.L_x_150:
[----:B------:R-:W-:-:S05]  /*3850*/  IMAD R6, R6, c[0x0][0x32c], R36 ;  /* 0x0000cb0006067a24 */ /* 0x000fca00078e0224 */
[----:B------:R-:W-:Y:S02]  /*3860*/  IADD3 R7, R6, c[0x0][0x32c], RZ ;  /* 0x0000cb0006077a10 */ /* 0x000fe40007ffe0ff */
[----:B------:R-:W-:Y:S02]  /*3870*/  IMNMX R4, R4, R6, !PT ;  /* 0x0000000604047217 */ /* 0x000fe40007800200 */
[----:B------:R-:W-:Y:S02]  /*3880*/  IMNMX R5, R5, R7, PT ;  /* 0x0000000705057217 */ /* 0x000fe40003800200 */
.L_x_149:
[----:B--234-:R-:W-:Y:S01]  /*3890*/  ISETP.NE.AND P0, PT, R55, RZ, PT ;  /* 0x000000ff3700720c */ /* 0x01cfe20003f05270 */
[----:B------:R-:W1:Y:S03]  /*38a0*/  SHFL.IDX PT, R6, R24, 0x2, 0x1c1f ;  /* 0x005c1f0018067f89 */ /* 0x000e6600000e0000 */
[----:B------:R-:W-:-:S04]  /*38b0*/  ISETP.GT.AND P0, PT, R4, 0x1, !P0 ;  /* 0x000000010400780c */ /* 0x000fc80004704270 */
[----:B------:R-:W-:-:S04]  /*38c0*/  ISETP.LT.OR P0, PT, R5, 0x2, P0 ;  /* 0x000000020500780c */ /* 0x000fc80000701670 */
[----:B------:R-:W-:Y:S02]  /*38d0*/  FSEL R57, R16, -INF , !P0 ;  /* 0xff80000010397808 */ /* 0x000fe40004000000 */
[----:B------:R-:W-:-:S04]  /*38e0*/  ISETP.NE.AND P0, PT, R54, RZ, PT ;  /* 0x000000ff3600720c */ /* 0x000fc80003f05270 */
        /* <DEDUP_REMOVED lines=79> */
[----:B------:R-:W-:-:S04]  /*3de0*/  ISETP.GT.AND P0, PT, R4, RZ, !P1 ;  /* 0x000000ff0400720c */ /* 0x000fc80004f04270 */
[----:B------:R-:W-:-:S04]  /*3df0*/  ISETP.LT.OR P0, PT, R5, 0x1, P0 ;  /* 0x000000010500780c */ /* 0x000fc80000701670 */
[----:B------:R-:W-:Y:S02]  /*3e00*/  FSEL R56, R27, -INF , !P0 ;  /* 0xff8000001b387808 */ /* 0x000fe40004000000 */
[----:B------:R-:W-:-:S04]  /*3e10*/  ISETP.NE.AND P0, PT, R37, RZ, PT ;  /* 0x000000ff2500720c */ /* 0x000fc80003f05270 */
        /* <DEDUP_REMOVED lines=68> */
.L_x_155:
[----:B------:R-:W-:-:S04]  /*4260*/  MOV R7, c[0x0][0x32c] ;  /* 0x0000cb0000077a02 */ /* 0x000fc80000000f00 */
[----:B------:R-:W-:-:S13]  /*4270*/  ISETP.NE.AND P0, PT, R7, 0x1, PT ;  /* 0x000000010700780c */ /* 0x000fda0003f05270 */
[----:B------:R-:W-:-:S05]  /*4280*/  @P0 IMAD.HI.U32 R7, R6, c[0x0][0x330], RZ ;  /* 0x0000cc0006070a27 */ /* 0x000fca00078e00ff */
[----:B------:R-:W-:Y:S02]  /*4290*/  @P0 SHF.R.U32.HI R6, RZ, c[0x0][0x334], R7 ;  /* 0x0000cd00ff060a19 */ /* 0x000fe40000011607 */
.L_x_156:
[----:B------:R-:W-:Y:S05]  /*42a0*/  BSYNC B0 ;  /* 0x0000000000007941 */ /* 0x000fea0003800000 */
.L_x_154:
[----:B------:R-:W-:-:S05]  /*42b0*/  IMAD R6, R6, c[0x0][0x32c], R36 ;  /* 0x0000cb0006067a24 */ /* 0x000fca00078e0224 */
[----:B------:R-:W-:Y:S02]  /*42c0*/  IADD3 R7, R6, c[0x0][0x32c], RZ ;  /* 0x0000cb0006077a10 */ /* 0x000fe40007ffe0ff */
[----:B------:R-:W-:Y:S02]  /*42d0*/  IMNMX R4, R4, R6, !PT ;  /* 0x0000000604047217 */ /* 0x000fe40007800200 */
[----:B------:R-:W-:Y:S02]  /*42e0*/  IMNMX R5, R5, R7, PT ;  /* 0x0000000705057217 */ /* 0x000fe40003800200 */
.L_x_153:
        /* <DEDUP_REMOVED lines=93> */
[----:B-1----:R-:W-:Y:S02]  /*48c0*/  IMAD.IADD R5, R33, 0x1, R6 ;  /* 0x0000000121057824 */ /* 0x002fe400078e0206 */
[----:B------:R-:W-:Y:S02]  /*48d0*/  FSEL R239, R8, -INF , !P0 ;  /* 0xff80000008ef7808 */ /* 0x000fe40004000000 */
[----:B------:R-:W-:Y:S02]  /*48e0*/  PLOP3.LUT P0, PT, PT, PT, UP1, 0x40, 0x0 ;  /* 0x000000000000781c */ /* 0x000fe40003f0e818 */
[----:B------:R-:W-:Y:S01]  /*48f0*/  IMNMX R5, R5, R34, PT ;  /* 0x0000002205057217 */ /* 0x000fe20003800200 */
[----:B--2---:R-:W-:-:S04]  /*4900*/  FMUL.FTZ R4, R151, c[0x0][0x320] ;  /* 0x0000c80097047a20 */ /* 0x004fc80000410000 */
[----:B------:R1:W2:Y:S02]  /*4910*/  MUFU.TANH R25, R4 ;  /* 0x0000000400197308 */ /* 0x0002a40000002400 */
[----:B-1----:R-:W-:-:S06]  /*4920*/  FMUL.FTZ R4, R150, c[0x0][0x320] ;  /* 0x0000c80096047a20 */ /* 0x002fcc0000410000 */
[----:B------:R1:W4:Y:S02]  /*4930*/  MUFU.TANH R23, R4 ;  /* 0x0000000400177308 */ /* 0x0003240000002400 */
        /* <DEDUP_REMOVED lines=56> */
.L_x_159:
[----:B------:R-:W-:-:S04]  /*4cc0*/  MOV R7, c[0x0][0x32c] ;  /* 0x0000cb0000077a02 */ /* 0x000fc80000000f00 */
[----:B------:R-:W-:-:S13]  /*4cd0*/  ISETP.NE.AND P0, PT, R7, 0x1, PT ;  /* 0x000000010700780c */ /* 0x000fda0003f05270 */
[----:B------:R-:W-:-:S05]  /*4ce0*/  @P0 IMAD.HI.U32 R7, R6, c[0x0][0x330], RZ ;  /* 0x0000cc0006070a27 */ /* 0x000fca00078e00ff */
[----:B------:R-:W-:Y:S02]  /*4cf0*/  @P0 SHF.R.U32.HI R6, RZ, c[0x0][0x334], R7 ;  /* 0x0000cd00ff060a19 */ /* 0x000fe40000011607 */
.L_x_160:
[----:B------:R-:W-:Y:S05]  /*4d00*/  BSYNC B0 ;  /* 0x0000000000007941 */ /* 0x000fea0003800000 */
.L_x_158:
[----:B------:R-:W-:-:S05]  /*4d10*/  IMAD R6, R6, c[0x0][0x32c], R36 ;  /* 0x0000cb0006067a24 */ /* 0x000fca00078e0224 */
[----:B------:R-:W-:Y:S02]  /*4d20*/  IADD3 R7, R6, c[0x0][0x32c], RZ ;  /* 0x0000cb0006077a10 */ /* 0x000fe40007ffe0ff */
[----:B------:R-:W-:Y:S02]  /*4d30*/  IMNMX R4, R4, R6, !PT ;  /* 0x0000000604047217 */ /* 0x000fe40007800200 */
[----:B------:R-:W-:Y:S02]  /*4d40*/  IMNMX R5, R5, R7, PT ;  /* 0x0000000705057217 */ /* 0x000fe40003800200 */
.L_x_157:
[----:B--234-:R-:W-:Y:S01]  /*4d50*/  ISETP.NE.AND P0, PT, R55, RZ, PT ;  /* 0x000000ff3700720c */ /* 0x01cfe20003f05270 */
[----:B------:R-:W-:Y:S01]  /*4d60*/  IMAD.SHL.U32 R209, R0, 0x2, RZ ;  /* 0x0000000200d17824 */ /* 0x000fe200078e00ff */
[----:B------:R-:W-:Y:S01]  /*4d70*/  FMNMX.FTZ R72, R60, R61, !PT ;  /* 0x0000003d3c487209 */ /* 0x000fe20007810000 */
[----:B------:R-:W-:Y:S01]  /*4d80*/  STL [R1+0x50], R216 ;  /* 0x000050d801007387 */ /* 0x000fe20000100800 */
[----:B------:R-:W-:Y:S01]  /*4d90*/  ISETP.GT.AND P0, PT, R4, 0x1, !P0 ;  /* 0x000000010400780c */ /* 0x000fe20004704270 */
[--C-:B------:R-:W-:Y:S01]  /*4da0*/  IMAD R210, R3, 0x2, R209.reuse ;  /* 0x0000000203d27824 */ /* 0x100fe200078e02d1 */
[----:B------:R-:W-:Y:S01]  /*4db0*/  FMNMX.FTZ R72, R69, R72, !PT ;  /* 0x0000004845487209 */ /* 0x000fe20007810000 */
[----:B------:R-:W-:Y:S01]  /*4dc0*/  IMAD R212, R2, 0x2, R209 ;  /* 0x0000000202d47824 */ /* 0x000fe200078e02d1 */
[----:B------:R-:W-:Y:S01]  /*4dd0*/  ISETP.LT.OR P0, PT, R5, 0x2, P0 ;  /* 0x000000020500780c */ /* 0x000fe20000701670 */
[----:B------:R-:W-:Y:S01]  /*4de0*/  STL [R1+0x4c], R215 ;  /* 0x00004cd701007387 */ /* 0x000fe20000100800 */
[----:B------:R-:W-:Y:S01]  /*4df0*/  FMNMX.FTZ R72, R68, R72, !PT ;  /* 0x0000004844487209 */ /* 0x000fe20007810000 */
[----:B------:R-:W-:Y:S01]  /*4e00*/  ULDC.64 UR4, c[0x0][0x2c8] ;  /* 0x0000b20000047ab9 */ /* 0x000fe20000000a00 */
[----:B------:R-:W-:Y:S01]  /*4e10*/  FSEL R74, R14, -INF , !P0 ;  /* 0xff8000000e4a7808 */ /* 0x000fe20004000000 */
[----:B------:R-:W-:Y:S01]  /*4e20*/  STL [R1+0x48], R214 ;  /* 0x000048d601007387 */ /* 0x000fe20000100800 */
[----:B------:R-:W-:-:S02]  /*4e30*/  ISETP.NE.AND P0, PT, R54, RZ, PT ;  /* 0x000000ff3600720c */ /* 0x000fc40003f05270 */
[----:B------:R-:W-:Y:S01]  /*4e40*/  P2R R123, PR, RZ, 0x40 ;  /* 0x00000040ff7b7803 */ /* 0x000fe20000000000 */
[----:B------:R-:W-:Y:S01]  /*4e50*/  LDSM.16.MT88.4 R80, [R212+0x100] ;  /* 0x00010000d450783b */ /* 0x000fe20000004200 */
[----:B------:R-:W-:Y:S02]  /*4e60*/  ISETP.GT.AND P0, PT, R4, 0x8, !P0 ;  /* 0x000000080400780c */ /* 0x000fe40004704270 */
[----:B------:R-:W-:Y:S01]  /*4e70*/  FMNMX.FTZ R72, R76, R72, !PT ;  /* 0x000000484c487209 */ /* 0x000fe20007810000 */
[----:B------:R-:W-:Y:S01]  /*4e80*/  LDSM.16.MT88.4 R88, [R210+0x100] ;  /* 0x00010000d258783b */ /* 0x000fe20000004200 */
[----:B------:R-:W-:Y:S02]  /*4e90*/  ISETP.LT.OR P0, PT, R5, 0x9, P0 ;  /* 0x000000090500780c */ /* 0x000fe40000701670 */
[----:B------:R-:W-:Y:S01]  /*4ea0*/  ISETP.NE.AND P6, PT, R53, RZ, PT ;  /* 0x000000ff3500720c */ /* 0x000fe20003fc5270 */
[----:B------:R-:W-:Y:S01]  /*4eb0*/  LDSM.16.MT88.4 R104, [R209+0x900] ;  /* 0x00090000d168783b */ /* 0x000fe20000004200 */
[----:B------:R-:W-:-:S02]  /*4ec0*/  FSEL R112, R17, -INF , !P0 ;  /* 0xff80000011707808 */ /* 0x000fc40004000000 */
[----:B------:R-:W-:Y:S01]  /*4ed0*/  FMNMX.FTZ R72, R77, R72, !PT ;  /* 0x000000484d487209 */ /* 0x000fe20007810000 */
[----:B------:R-:W-:Y:S01]  /*4ee0*/  LDSM.16.MT88.4 R100, [R212+0x900] ;  /* 0x00090000d464783b */ /* 0x000fe20000004200 */
[----:B------:R-:W-:Y:S02]  /*4ef0*/  ISETP.GT.AND P0, PT, R4, 0x9, !P6 ;  /* 0x000000090400780c */ /* 0x000fe40007704270 */
[----:B------:R-:W-:Y:S01]  /*4f00*/  FMNMX.FTZ R72, R84, R72, !PT ;  /* 0x0000004854487209 */ /* 0x000fe20007810000 */
[----:B------:R-:W-:Y:S01]  /*4f10*/  LDSM.16.MT88.4 R96, [R210+0x900] ;  /* 0x00090000d260783b */ /* 0x000fe20000004200 */
[----:B------:R-:W-:Y:S02]  /*4f20*/  ISETP.LT.OR P0, PT, R5, 0xa, P0 ;  /* 0x0000000a0500780c */ /* 0x000fe40000701670 */
[----:B------:R-:W-:Y:S01]  /*4f30*/  FMNMX.FTZ R72, R85, R72, !PT ;  /* 0x0000004855487209 */ /* 0x000fe20007810000 */
[----:B------:R-:W-:Y:S01]  /*4f40*/  STL [R1+0x44], R213 ;  /* 0x000044d501007387 */ /* 0x000fe20000100800 */
[----:B------:R-:W-:-:S02]  /*4f50*/  FSEL R75, R16, -INF , !P0 ;  /* 0xff800000104b7808 */ /* 0x000fc40004000000 */
[----:B------:R-:W-:Y:S01]  /*4f60*/  ISETP.NE.AND P0, PT, R52, RZ, PT ;  /* 0x000000ff3400720c */ /* 0x000fe20003f05270 */
[----:B------:R-:W-:Y:S01]  /*4f70*/  STL [R1+0x40], R208 ;  /* 0x000040d001007387 */ /* 0x000fe20000100800 */
[----:B------:R-:W-:Y:S02]  /*4f80*/  FMNMX.FTZ R72, R108, R72, !PT ;  /* 0x000000486c487209 */ /* 0x000fe40007810000 */
[----:B------:R-:W-:Y:S01]  /*4f90*/  ISETP.GT.AND P0, PT, R4, 0x10, !P0 ;  /* 0x000000100400780c */ /* 0x000fe20004704270 */
[----:B------:R-:W-:Y:S01]  /*4fa0*/  LDSM.16.MT88.4 R160, [R212+0x1900] ;  /* 0x00190000d4a0783b */ /* 0x000fe20000004200 */
[----:B------:R-:W-:Y:S02]  /*4fb0*/  FMNMX.FTZ R72, R120, R72, !PT ;  /* 0x0000004878487209 */ /* 0x000fe40007810000 */
[----:B------:R-:W-:Y:S02]  /*4fc0*/  ISETP.LT.OR P0, PT, R5, 0x11, P0 ;  /* 0x000000110500780c */ /* 0x000fe40000701670 */
[----:B------:R-:W-:-:S02]  /*4fd0*/  FMNMX.FTZ R72, R121, R72, !PT ;  /* 0x0000004879487209 */ /* 0x000fc40007810000 */
[----:B------:R-:W-:Y:S02]  /*4fe0*/  FSEL R113, R8, -INF , !P0 ;  /* 0xff80000008717808 */ /* 0x000fe40004000000 */
[----:B------:R-:W-:Y:S02]  /*4ff0*/  ISETP.NE.AND P0, PT, R51, RZ, PT ;  /* 0x000000ff3300720c */ /* 0x000fe40003f05270 */
[----:B------:R-:W-:Y:S02]  /*5000*/  FMNMX.FTZ R72, R124, R72, !PT ;  /* 0x000000487c487209 */ /* 0x000fe40007810000 */
[----:B------:R-:W-:Y:S02]  /*5010*/  ISETP.GT.AND P0, PT, R4, 0x11, !P0 ;  /* 0x000000110400780c */ /* 0x000fe40004704270 */
[----:B------:R-:W-:Y:S02]  /*5020*/  FMNMX.FTZ R72, R129, R72, !PT ;  /* 0x0000004881487209 */ /* 0x000fe40007810000 */
[----:B------:R-:W-:-:S02]  /*5030*/  ISETP.LT.OR P0, PT, R5, 0x12, P0 ;  /* 0x000000120500780c */ /* 0x000fc40000701670 */
[----:B------:R-:W-:Y:S02]  /*5040*/  FMNMX.FTZ R72, R137, R72, !PT ;  /* 0x0000004889487209 */ /* 0x000fe40007810000 */
[----:B------:R-:W-:Y:S02]  /*5050*/  FSEL R115, R20, -INF , !P0 ;  /* 0xff80000014737808 */ /* 0x000fe40004000000 */
[----:B------:R-:W-:Y:S02]  /*5060*/  ISETP.NE.AND P0, PT, R50, RZ, PT ;  /* 0x000000ff3200720c */ /* 0x000fe40003f05270 */
[----:B------:R-:W-:Y:S02]  /*5070*/  FMNMX.FTZ R72, R146, R72, !PT ;  /* 0x0000004892487209 */ /* 0x000fe40007810000 */
[----:B------:R-:W-:Y:S02]  /*5080*/  FMNMX.FTZ R71, R56, R57, !PT ;  /* 0x0000003938477209 */ /* 0x000fe40007810000 */
[----:B------:R-:W-:-:S02]  /*5090*/  ISETP.GT.AND P0, PT, R4, 0x18, !P0 ;  /* 0x000000180400780c */ /* 0x000fc40004704270 */
[----:B------:R-:W-:Y:S02]  /*50a0*/  FMNMX.FTZ R72, R147, R72, !PT ;  /* 0x0000004893487209 */ /* 0x000fe40007810000 */
[----:B------:R-:W-:Y:S02]  /*50b0*/  FMNMX.FTZ R71, R58, R71, !PT ;  /* 0x000000473a477209 */ /* 0x000fe40007810000 */
[----:B------:R-:W-:Y:S02]  /*50c0*/  ISETP.LT.OR P0, PT, R5, 0x19, P0 ;  /* 0x000000190500780c */ /* 0x000fe40000701670 */
[----:B------:R-:W-:Y:S02]  /*50d0*/  FMNMX.FTZ R72, R207, R72, !PT ;  /* 0x00000048cf487209 */ /* 0x000fe40007810000 */
[----:B------:R-:W-:Y:S02]  /*50e0*/  FMNMX.FTZ R71, R59, R71, !PT ;  /* 0x000000473b477209 */ /* 0x000fe40007810000 */
[----:B------:R-:W-:-:S02]  /*50f0*/  FSEL R116, R21, -INF , !P0 ;  /* 0xff80000015747808 */ /* 0x000fc40004000000 */
[----:B------:R-:W-:Y:S02]  /*5100*/  FMNMX.FTZ R72, R228, R72, !PT ;  /* 0x00000048e4487209 */ /* 0x000fe40007810000 */
[----:B------:R-:W-:Y:S02]  /*5110*/  ISETP.NE.AND P0, PT, R49, RZ, PT ;  /* 0x000000ff3100720c */ /* 0x000fe40003f05270 */
[----:B------:R-:W-:Y:S02]  /*5120*/  FMNMX.FTZ R71, R64, R71, !PT ;  /* 0x0000004740477209 */ /* 0x000fe40007810000 */
[----:B------:R-:W-:Y:S02]  /*5130*/  FMNMX.FTZ R72, R226, R72, !PT ;  /* 0x00000048e2487209 */ /* 0x000fe40007810000 */
[----:B------:R-:W-:Y:S02]  /*5140*/  ISETP.GT.AND P0, PT, R4, 0x19, !P0 ;  /* 0x000000190400780c */ /* 0x000fe40004704270 */
[----:B------:R-:W-:-:S02]  /*5150*/  FMNMX.FTZ R71, R65, R71, !PT ;  /* 0x0000004741477209 */ /* 0x000fc40007810000 */
[----:B------:R-:W-:Y:S02]  /*5160*/  FMNMX.FTZ R72, R229, R72, !PT ;  /* 0x00000048e5487209 */ /* 0x000fe40007810000 */
[----:B------:R-:W-:Y:S02]  /*5170*/  ISETP.LT.OR P0, PT, R5, 0x1a, P0 ;  /* 0x0000001a0500780c */ /* 0x000fe40000701670 */
[----:B------:R-:W-:Y:S02]  /*5180*/  FMNMX.FTZ R71, R66, R71, !PT ;  /* 0x0000004742477209 */ /* 0x000fe40007810000 */
[----:B------:R-:W-:Y:S02]  /*5190*/  FMNMX.FTZ R72, R230, R72, !PT ;  /* 0x00000048e6487209 */ /* 0x000fe40007810000 */
[----:B------:R-:W-:Y:S02]  /*51a0*/  FSEL R118, R15, -INF , !P0 ;  /* 0xff8000000f767808 */ /* 0x000fe40004000000 */
[----:B------:R-:W-:-:S02]  /*51b0*/  ISETP.NE.AND P0, PT, R48, RZ, PT ;  /* 0x000000ff3000720c */ /* 0x000fc40003f05270 */
[----:B------:R-:W-:Y:S02]  /*51c0*/  FMNMX.FTZ R71, R67, R71, !PT ;  /* 0x0000004743477209 */ /* 0x000fe40007810000 */
[----:B------:R-:W-:Y:S02]  /*51d0*/  FMNMX.FTZ R72, R231, R72, !PT ;  /* 0x00000048e7487209 */ /* 0x000fe40007810000 */
[----:B------:R-:W-:Y:S02]  /*51e0*/  ISETP.GT.AND P0, PT, R4, 0x20, !P0 ;  /* 0x000000200400780c */ /* 0x000fe40004704270 */
[----:B------:R-:W-:Y:S02]  /*51f0*/  FMNMX.FTZ R71, R70, R71, !PT ;  /* 0x0000004746477209 */ /* 0x000fe40007810000 */
[----:B------:R-:W-:Y:S02]  /*5200*/  FMNMX.FTZ R72, R238, R72, !PT ;  /* 0x00000048ee487209 */ /* 0x000fe40007810000 */
[----:B------:R-:W-:-:S02]  /*5210*/  ISETP.LT.OR P0, PT, R5, 0x21, P0 ;  /* 0x000000210500780c */ /* 0x000fc40000701670 */
[----:B------:R-:W-:Y:S02]  /*5220*/  FMNMX.FTZ R71, R78, R71, !PT ;  /* 0x000000474e477209 */ /* 0x000fe40007810000 */
[----:B------:R-:W-:Y:S02]  /*5230*/  FMNMX.FTZ R72, R240, R72, !PT ;  /* 0x00000048f0487209 */ /* 0x000fe40007810000 */
[----:B------:R-:W-:Y:S02]  /*5240*/  FSEL R145, R13, -INF , !P0 ;  /* 0xff8000000d917808 */ /* 0x000fe40004000000 */
[----:B------:R-:W-:Y:S01]  /*5250*/  FMNMX.FTZ R71, R79, R71, !PT ;  /* 0x000000474f477209 */ /* 0x000fe20007810000 */
[----:B------:R-:W1:Y:S01]  /*5260*/  SHFL.BFLY PT, R6, R72, 0x2, 0x1f ;  /* 0x0c401f0048067f89 */ /* 0x000e6200000e0000 */
[----:B------:R-:W-:Y:S02]  /*5270*/  ISETP.NE.AND P0, PT, R47, RZ, PT ;  /* 0x000000ff2f00720c */ /* 0x000fe40003f05270 */
[----:B------:R-:W-:-:S02]  /*5280*/  FMNMX.FTZ R71, R117, R71, !PT ;  /* 0x0000004775477209 */ /* 0x000fc40007810000 */
[----:B------:R-:W-:Y:S02]  /*5290*/  ISETP.GT.AND P0, PT, R4, 0x21, !P0 ;  /* 0x000000210400780c */ /* 0x000fe40004704270 */
[----:B------:R-:W-:Y:S02]  /*52a0*/  FMNMX.FTZ R71, R125, R71, !PT ;  /* 0x000000477d477209 */ /* 0x000fe40007810000 */
[----:B------:R-:W-:Y:S02]  /*52b0*/  ISETP.LT.OR P0, PT, R5, 0x22, P0 ;  /* 0x000000220500780c */ /* 0x000fe40000701670 */
[----:B------:R-:W-:Y:S02]  /*52c0*/  FMNMX.FTZ R71, R126, R71, !PT ;  /* 0x000000477e477209 */ /* 0x000fe40007810000 */
[----:B------:R-:W-:Y:S02]  /*52d0*/  FSEL R144, R26, -INF , !P0 ;  /* 0xff8000001a907808 */ /* 0x000fe40004000000 */
[----:B------:R-:W-:-:S02]  /*52e0*/  ISETP.NE.AND P0, PT, R46, RZ, PT ;  /* 0x000000ff2e00720c */ /* 0x000fc40003f05270 */
[----:B------:R-:W-:Y:S02]  /*52f0*/  FMNMX.FTZ R71, R127, R71, !PT ;  /* 0x000000477f477209 */ /* 0x000fe40007810000 */
[----:B------:R-:W-:Y:S02]  /*5300*/  ISETP.GT.AND P0, PT, R4, 0x28, !P0 ;  /* 0x000000280400780c */ /* 0x000fe40004704270 */
[----:B------:R-:W-:Y:S02]  /*5310*/  FMNMX.FTZ R71, R132, R71, !PT ;  /* 0x0000004784477209 */ /* 0x000fe40007810000 */
[----:B------:R-:W-:Y:S02]  /*5320*/  ISETP.LT.OR P0, PT, R5, 0x29, P0 ;  /* 0x000000290500780c */ /* 0x000fe40000701670 */
[----:B------:R-:W-:Y:S02]  /*5330*/  FMNMX.FTZ R71, R196, R71, !PT ;  /* 0x00000047c4477209 */ /* 0x000fe40007810000 */
[----:B------:R-:W-:-:S02]  /*5340*/  FSEL R143, R23, -INF , !P0 ;  /* 0xff800000178f7808 */ /* 0x000fc40004000000 */
[----:B------:R-:W-:Y:S02]  /*5350*/  ISETP.NE.AND P0, PT, R45, RZ, PT ;  /* 0x000000ff2d00720c */ /* 0x000fe40003f05270 */
[----:B-1----:R-:W-:Y:S02]  /*5360*/  FMNMX.FTZ R72, R72, R6, !PT ;  /* 0x0000000648487209 */ /* 0x002fe40007810000 */
[----:B------:R-:W-:Y:S02]  /*5370*/  FMNMX.FTZ R71, R202, R71, !PT ;  /* 0x00000047ca477209 */ /* 0x000fe40007810000 */
[----:B------:R-:W-:Y:S01]  /*5380*/  ISETP.GT.AND P0, PT, R4, 0x29, !P0 ;  /* 0x000000290400780c */ /* 0x000fe20004704270 */
[----:B------:R-:W1:Y:S01]  /*5390*/  SHFL.BFLY PT, R6, R72, 0x1, 0x1f ;  /* 0x0c201f0048067f89 */ /* 0x000e6200000e0000 */
[----:B------:R-:W-:Y:S02]  /*53a0*/  FMNMX.FTZ R71, R201, R71, !PT ;  /* 0x00000047c9477209 */ /* 0x000fe40007810000 */
[----:B------:R-:W-:-:S02]  /*53b0*/  ISETP.LT.OR P0, PT, R5, 0x2a, P0 ;  /* 0x0000002a0500780c */ /* 0x000fc40000701670 */
[----:B------:R-:W-:Y:S02]  /*53c0*/  FMNMX.FTZ R71, R203, R71, !PT ;  /* 0x00000047cb477209 */ /* 0x000fe40007810000 */
[----:B------:R-:W-:Y:S02]  /*53d0*/  FSEL R142, R25, -INF , !P0 ;  /* 0xff800000198e7808 */ /* 0x000fe40004000000 */
[----:B------:R-:W-:Y:S02]  /*53e0*/  ISETP.NE.AND P0, PT, R44, RZ, PT ;  /* 0x000000ff2c00720c */ /* 0x000fe40003f05270 */
[----:B------:R-:W-:Y:S02]  /*53f0*/  FMNMX.FTZ R71, R204, R71, !PT ;  /* 0x00000047cc477209 */ /* 0x000fe40007810000 */
[----:B------:R-:W-:Y:S02]  /*5400*/  ISETP.GT.AND P0, PT, R4, 0x30, !P0 ;  /* 0x000000300400780c */ /* 0x000fe40004704270 */
[----:B------:R-:W-:-:S02]  /*5410*/  FMNMX.FTZ R71, R205, R71, !PT ;  /* 0x00000047cd477209 */ /* 0x000fc40007810000 */
[----:B------:R-:W-:Y:S02]  /*5420*/  ISETP.LT.OR P0, PT, R5, 0x31, P0 ;  /* 0x000000310500780c */ /* 0x000fe40000701670 */
[----:B------:R-:W-:Y:S02]  /*5430*/  FMNMX.FTZ R71, R206, R71, !PT ;  /* 0x00000047ce477209 */ /* 0x000fe40007810000 */
[----:B------:R-:W-:Y:S02]  /*5440*/  FSEL R190, R12, -INF , !P0 ;  /* 0xff8000000cbe7808 */ /* 0x000fe40004000000 */
[----:B------:R-:W-:Y:S02]  /*5450*/  FMNMX.FTZ R71, R225, R71, !PT ;  /* 0x00000047e1477209 */ /* 0x000fe40007810000 */
[----:B------:R-:W-:Y:S02]  /*5460*/  ISETP.NE.AND P0, PT, R43, RZ, PT ;  /* 0x000000ff2b00720c */ /* 0x000fe40003f05270 */
[----:B-1----:R-:W-:-:S02]  /*5470*/  FMNMX.FTZ R72, R72, R6, !PT ;  /* 0x0000000648487209 */ /* 0x002fc40007810000 */
[----:B------:R-:W-:Y:S01]  /*5480*/  ISETP.GT.AND P0, PT, R4, 0x31, !P0 ;  /* 0x000000310400780c */ /* 0x000fe20004704270 */
[----:B------:R-:W1:Y:S01]  /*5490*/  SHFL.BFLY PT, R6, R71, 0x2, 0x1f ;  /* 0x0c401f0047067f89 */ /* 0x000e6200000e0000 */
[----:B------:R-:W-:Y:S01]  /*54a0*/  ISETP.NE.AND P6, PT, R42, RZ, PT ;  /* 0x000000ff2a00720c */ /* 0x000fe20003fc5270 */
[----:B------:R-:W-:Y:S01]  /*54b0*/  FMUL.FTZ R7, R72, c[0x0][0x2d0] ;  /* 0x0000b40048077a20 */ /* 0x000fe20000410000 */
[----:B------:R-:W-:Y:S02]  /*54c0*/  ISETP.LT.OR P0, PT, R5, 0x32, P0 ;  /* 0x000000320500780c */ /* 0x000fe40000701670 */
[----:B------:R-:W-:Y:S02]  /*54d0*/  LEA R211, R2, R210, 0x1 ;  /* 0x000000d202d37211 */ /* 0x000fe400078e08ff */
[----:B------:R-:W-:Y:S02]  /*54e0*/  FSEL R191, R9, -INF , !P0 ;  /* 0xff80000009bf7808 */ /* 0x000fe40004000000 */
[----:B------:R-:W-:Y:S01]  /*54f0*/  ISETP.GT.AND P0, PT, R4, 0x38, !P6 ;  /* 0x000000380400780c */ /* 0x000fe20007704270 */
[----:B------:R-:W-:Y:S01]  /*5500*/  LDSM.16.MT88.4 R92, [R211+0x100] ;  /* 0x00010000d35c783b */ /* 0x000fe20000004200 */
[----:B------:R-:W-:-:S02]  /*5510*/  FMNMX.FTZ R2, R114, R119, !PT ;  /* 0x0000007772027209 */ /* 0x000fc40007810000 */
[----:B------:R-:W-:Y:S02]  /*5520*/  ISETP.LT.OR P0, PT, R5, 0x39, P0 ;  /* 0x000000390500780c */ /* 0x000fe40000701670 */
[----:B------:R-:W-:Y:S02]  /*5530*/  FMNMX.FTZ R2, R122, R2, !PT ;  /* 0x000000027a027209 */ /* 0x000fe40007810000 */
[----:B------:R-:W-:Y:S02]  /*5540*/  FSEL R192, R19, -INF , !P0 ;  /* 0xff80000013c07808 */ /* 0x000fe40004000000 */
[----:B------:R-:W-:Y:S02]  /*5550*/  ISETP.GT.AND P0, PT, R4, 0x39, !P5 ;  /* 0x000000390400780c */ /* 0x000fe40006f04270 */
[----:B------:R-:W-:Y:S02]  /*5560*/  ISETP.NE.AND P5, PT, R38, RZ, PT ;  /* 0x000000ff2600720c */ /* 0x000fe40003fa5270 */
[----:B------:R-:W-:-:S02]  /*5570*/  ISETP.LT.OR P0, PT, R5, 0x3a, P0 ;  /* 0x0000003a0500780c */ /* 0x000fc40000701670 */
[----:B-1----:R-:W-:Y:S02]  /*5580*/  FMNMX.FTZ R71, R71, R6, !PT ;  /* 0x0000000647477209 */ /* 0x002fe40007810000 */
[----:B------:R-:W-:Y:S02]  /*5590*/  FSEL R193, R18, -INF , !P0 ;  /* 0xff80000012c17808 */ /* 0x000fe40004000000 */
[----:B------:R-:W-:Y:S01]  /*55a0*/  ISETP.GT.AND P0, PT, R4, 0x40, !P3 ;  /* 0x000000400400780c */ /* 0x000fe20005f04270 */
[----:B------:R-:W1:Y:S01]  /*55b0*/  SHFL.BFLY PT, R6, R71, 0x1, 0x1f ;  /* 0x0c201f0047067f89 */ /* 0x000e6200000e0000 */
[----:B------:R-:W-:Y:S02]  /*55c0*/  ISETP.NE.AND P6, PT, R37, RZ, PT ;  /* 0x000000ff2500720c */ /* 0x000fe40003fc5270 */
[----:B------:R-:W-:Y:S02]  /*55d0*/  ISETP.LT.OR P0, PT, R5, 0x41, P0 ;  /* 0x000000410500780c */ /* 0x000fe40000701670 */
[----:B------:R-:W-:-:S02]  /*55e0*/  ISETP.NE.AND P3, PT, R41, RZ, PT ;  /* 0x000000ff2900720c */ /* 0x000fc40003f65270 */
[----:B------:R-:W-:Y:S02]  /*55f0*/  FSEL R199, R11, -INF , !P0 ;  /* 0xff8000000bc77808 */ /* 0x000fe40004000000 */
[----:B------:R-:W-:Y:S02]  /*5600*/  ISETP.GT.AND P0, PT, R4, 0x41, !P2 ;  /* 0x000000410400780c */ /* 0x000fe40005704270 */
[----:B------:R-:W-:Y:S02]  /*5610*/  ISETP.NE.AND P2, PT, R40, RZ, PT ;  /* 0x000000ff2800720c */ /* 0x000fe40003f45270 */
[----:B------:R-:W-:Y:S02]  /*5620*/  ISETP.LT.OR P0, PT, R5, 0x42, P0 ;  /* 0x000000420500780c */ /* 0x000fe40000701670 */
[----:B------:R-:W-:Y:S02]  /*5630*/  ISETP.GT.AND P3, PT, R4, 0x48, !P3 ;  /* 0x000000480400780c */ /* 0x000fe40005f64270 */
[----:B------:R-:W-:-:S02]  /*5640*/  FSEL R198, R10, -INF , !P0 ;  /* 0xff8000000ac67808 */ /* 0x000fc40004000000 */
[----:B------:R-:W-:Y:S02]  /*5650*/  ISETP.GT.AND P0, PT, R4, RZ, !P1 ;  /* 0x000000ff0400720c */ /* 0x000fe40004f04270 */
[----:B------:R-:W-:Y:S02]  /*5660*/  ISETP.NE.AND P1, PT, R39, RZ, PT ;  /* 0x000000ff2700720c */ /* 0x000fe40003f25270 */
[----:B------:R-:W-:Y:S02]  /*5670*/  ISETP.LT.OR P0, PT, R5, 0x1, P0 ;  /* 0x000000010500780c */ /* 0x000fe40000701670 */
[----:B-1----:R-:W-:Y:S02]  /*5680*/  FMNMX.FTZ R71, R71, R6, !PT ;  /* 0x0000000647477209 */ /* 0x002fe40007810000 */
[----:B------:R-:W-:Y:S02]  /*5690*/  FSEL R73, R22, -INF , !P0 ;  /* 0xff80000016497808 */ /* 0x000fe40004000000 */
[----:B------:R-:W-:Y:S01]  /*56a0*/  FSETP.NEU.FTZ.AND P0, PT, R72, -INF , PT ;  /* 0xff8000004800780b */ /* 0x000fe20003f1d000 */
[----:B------:R-:W-:Y:S01]  /*56b0*/  FMUL.FTZ R6, R71, c[0x0][0x2d0] ;  /* 0x0000b40047067a20 */ /* 0x000fe20000410000 */
[----:B------:R-:W-:-:S02]  /*56c0*/  FMNMX.FTZ R3, R73, R74, !PT ;  /* 0x0000004a49037209 */ /* 0x000fc40007810000 */
[----:B------:R-:W-:Y:S02]  /*56d0*/  FSEL R7, R7, RZ, P0 ;  /* 0x000000ff07077208 */ /* 0x000fe40000000000 */
[----:B------:R-:W-:Y:S02]  /*56e0*/  FSETP.NEU.FTZ.AND P0, PT, R71, -INF , PT ;  /* 0xff8000004700780b */ /* 0x000fe40003f1d000 */
[----:B------:R-:W-:Y:S01]  /*56f0*/  FMNMX.FTZ R3, R112, R3, !PT ;  /* 0x0000000370037209 */ /* 0x000fe20007810000 */
[----:B------:R-:W-:Y:S01]  /*5700*/  FFMA.FTZ R8, R60, c[0x0][0x2d0], -R7 ;  /* 0x0000b4003c087a23 */ /* 0x000fe20000010807 */
[----:B------:R-:W-:Y:S02]  /*5710*/  FSEL R6, R6, RZ, P0 ;  /* 0x000000ff06067208 */ /* 0x000fe40000000000 */
[----:B------:R-:W-:Y:S01]  /*5720*/  FMNMX.FTZ R3, R75, R3, !PT ;  /* 0x000000034b037209 */ /* 0x000fe20007810000 */
[----:B------:R1:W-:Y:S01]  /*5730*/  MUFU.EX2 R152, R8 ;  /* 0x0000000800987308 */ /* 0x0003e20000000800 */
[C---:B------:R-:W-:Y:S01]  /*5740*/  ISETP.GT.AND P0, PT, R4.reuse, 0x51, !P5 ;  /* 0x000000510400780c */ /* 0x040fe20006f04270 */
[----:B------:R-:W-:Y:S01]  /*5750*/  FFMA.FTZ R0, R57, c[0x0][0x2d0], -R6 ;  /* 0x0000b40039007a23 */ /* 0x000fe20000010806 */
[----:B------:R-:W-:-:S02]  /*5760*/  ISETP.GT.AND P5, PT, R4, 0x59, !P6 ;  /* 0x000000590400780c */ /* 0x000fc400077a4270 */
[C---:B------:R-:W-:Y:S02]  /*5770*/  ISETP.GT.AND P2, PT, R4.reuse, 0x49, !P2 ;  /* 0x000000490400780c */ /* 0x040fe40005744270 */
[C---:B------:R-:W-:Y:S01]  /*5780*/  ISETP.GT.AND P1, PT, R4.reuse, 0x50, !P1 ;  /* 0x000000500400780c */ /* 0x040fe20004f24270 */
[----:B------:R2:W-:Y:S01]  /*5790*/  MUFU.EX2 R154, R0 ;  /* 0x00000000009a7308 */ /* 0x0005e20000000800 */
[----:B------:R-:W-:Y:S02]  /*57a0*/  ISETP.GT.AND P4, PT, R4, 0x58, !P4 ;  /* 0x000000580400780c */ /* 0x000fe40006784270 */
[----:B------:R-:W-:Y:S02]  /*57b0*/  P2R R4, PR, RZ, 0x20 ;  /* 0x00000020ff047803 */ /* 0x000fe40000000000 */
[C---:B------:R-:W-:Y:S02]  /*57c0*/  ISETP.LT.OR P5, PT, R5.reuse, 0x4a, P2 ;  /* 0x0000004a0500780c */ /* 0x040fe400017a1670 */
[----:B------:R-:W-:Y:S01]  /*57d0*/  ISETP.LT.OR P2, PT, R5, 0x52, P0 ;  /* 0x000000520500780c */ /* 0x000fe20000741670 */
[----:B-1----:R-:W-:Y:S01]  /*57e0*/  FFMA.FTZ R8, R61, c[0x0][0x2d0], -R7 ;  /* 0x0000b4003d087a23 */ /* 0x002fe20000010807 */
[----:B------:R-:W-:Y:S01]  /*57f0*/  ISETP.NE.AND P0, PT, R4, RZ, PT ;  /* 0x000000ff0400720c */ /* 0x000fe20003f05270 */
[----:B------:R-:W1:Y:S01]  /*5800*/  LDSM.16.MT88.4 R60, [R209+0x100] ;  /* 0x00010000d13c783b */ /* 0x000e620000004200 */
[C---:B------:R-:W-:Y:S01]  /*5810*/  ISETP.LT.OR P6, PT, R5.reuse, 0x49, P3 ;  /* 0x000000490500780c */ /* 0x040fe20001fc1670 */
[----:B------:R3:W4:Y:S01]  /*5820*/  MUFU.EX2 R164, R8 ;  /* 0x0000000800a47308 */ /* 0x0007220000000800 */
[----:B------:R-:W-:-:S02]  /*5830*/  ISETP.LT.OR P3, PT, R5, 0x51, P1 ;  /* 0x000000510500780c */ /* 0x000fc40000f61670 */
[----:B------:R-:W-:Y:S01]  /*5840*/  FSEL R181, R136, -INF , !P6 ;  /* 0xff80000088b57808 */ /* 0x000fe20007000000 */
[----:B--2---:R-:W-:Y:S01]  /*5850*/  FFMA.FTZ R0, R58, c[0x0][0x2d0], -R6 ;  /* 0x0000b4003a007a23 */ /* 0x004fe20000010806 */
[----:B------:R-:W-:Y:S02]  /*5860*/  FSEL R180, R135, -INF , !P5 ;  /* 0xff80000087b47808 */ /* 0x000fe40006800000 */
[----:B------:R-:W-:Y:S01]  /*5870*/  FSEL R184, R133, -INF , !P3 ;  /* 0xff80000085b87808 */ /* 0x000fe20005800000 */
[----:B------:R2:W-:Y:S01]  /*5880*/  MUFU.EX2 R155, R0 ;  /* 0x00000000009b7308 */ /* 0x0005e20000000800 */
[C---:B------:R-:W-:Y:S02]  /*5890*/  ISETP.LT.OR P1, PT, R5.reuse, 0x59, P4 ;  /* 0x000000590500780c */ /* 0x040fe40002721670 */
[----:B------:R-:W-:Y:S02]  /*58a0*/  FSEL R183, R138, -INF , !P2 ;  /* 0xff8000008ab77808 */ /* 0x000fe40005000000 */
[----:B------:R-:W-:-:S02]  /*58b0*/  ISETP.LT.OR P0, PT, R5, 0x5a, P0 ;  /* 0x0000005a0500780c */ /* 0x000fc40000701670 */
[----:B------:R-:W-:Y:S01]  /*58c0*/  FSEL R185, R134, -INF , !P1 ;  /* 0xff80000086b97808 */ /* 0x000fe20004800000 */
[----:B---3--:R-:W-:Y:S01]  /*58d0*/  FFMA.FTZ R8, R69, c[0x0][0x2d0], -R7 ;  /* 0x0000b40045087a23 */ /* 0x008fe20000010807 */
[----:B----4-:R-:W-:Y:S02]  /*58e0*/  F2FP.PACK_AB R12, R164, R152 ;  /* 0x00000098a40c723e */ /* 0x010fe400000000ff */
[----:B------:R-:W-:Y:S01]  /*58f0*/  FSEL R182, R139, -INF , !P0 ;  /* 0xff8000008bb67808 */ /* 0x000fe20004000000 */
[----:B------:R3:W-:Y:S01]  /*5900*/  MUFU.EX2 R216, R8 ;  /* 0x0000000800d87308 */ /* 0x0007e20000000800 */
[----:B------:R-:W-:Y:S01]  /*5910*/  ISETP.NE.AND P6, PT, R123, RZ, PT ;  /* 0x000000ff7b00720c */ /* 0x000fe20003fc5270 */
[----:B--2---:R-:W-:-:S06]  /*5920*/  FFMA.FTZ R0, R59, c[0x0][0x2d0], -R6 ;  /* 0x0000b4003b007a23 */ /* 0x004fcc0000010806 */
[----:B------:R2:W4:Y:S01]  /*5930*/  MUFU.EX2 R151, R0 ;  /* 0x0000000000977308 */ /* 0x0005220000000800 */
[----:B---3--:R-:W-:-:S07]  /*5940*/  FFMA.FTZ R8, R68, c[0x0][0x2d0], -R7 ;  /* 0x0000b40044087a23 */ /* 0x008fce0000010807 */
[----:B------:R3:W1:Y:S01]  /*5950*/  MUFU.EX2 R158, R8 ;  /* 0x00000008009e7308 */ /* 0x0006620000000800 */
[----:B--2---:R-:W-:Y:S01]  /*5960*/  FFMA.FTZ R0, R76, c[0x0][0x2d0], -R7 ;  /* 0x0000b4004c007a23 */ /* 0x004fe20000010807 */
[----:B----4-:R-:W-:-:S06]  /*5970*/  F2FP.PACK_AB R15, R151, R155 ;  /* 0x0000009b970f723e */ /* 0x010fcc00000000ff */
[----:B------:R2:W-:Y:S01]  /*5980*/  MUFU.EX2 R243, R0 ;  /* 0x0000000000f37308 */ /* 0x0005e20000000800 */
[----:B---3--:R-:W-:Y:S01]  /*5990*/  FFMA.FTZ R8, R56, c[0x0][0x2d0], -R6 ;  /* 0x0000b40038087a23 */ /* 0x008fe20000010806 */
[----:B-1----:R-:W-:Y:S01]  /*59a0*/  F2FP.PACK_AB R14, R158, R216 ;  /* 0x000000d89e0e723e */ /* 0x002fe200000000ff */
[----:B------:R-:W-:Y:S05]  /*59b0*/  LDSM.16.MT88.4 R56, [R211+0x1100] ;  /* 0x00110000d338783b */ /* 0x000fea0000004200 */
[----:B------:R-:W1:Y:S01]  /*59c0*/  MUFU.EX2 R149, R8 ;  /* 0x0000000800957308 */ /* 0x000e620000000800 */
[----:B--2---:R-:W-:-:S07]  /*59d0*/  FFMA.FTZ R0, R77, c[0x0][0x2d0], -R7 ;  /* 0x0000b4004d007a23 */ /* 0x004fce0000010807 */
[----:B------:R2:W3:Y:S01]  /*59e0*/  MUFU.EX2 R248, R0 ;  /* 0x0000000000f87308 */ /* 0x0004e20000000800 */
[----:B-1----:R-:W-:-:S07]  /*59f0*/  F2FP.PACK_AB R13, R154, R149 ;  /* 0x000000959a0d723e */ /* 0x002fce00000000ff */
[----:B------:R-:W-:Y:S01]  /*5a00*/  HMMA.16816.F32 R16, R12, R60, RZ ;  /* 0x0000003c0c10723c */ /* 0x000fe200000018ff */
[----:B--2---:R-:W-:Y:S01]  /*5a10*/  FFMA.FTZ R0, R84, c[0x0][0x2d0], -R7 ;  /* 0x0000b40054007a23 */ /* 0x004fe20000010807 */
[----:B---3--:R-:W-:-:S03]  /*5a20*/  F2FP.PACK_AB R8, R248, R243 ;  /* 0x000000f3f808723e */ /* 0x008fc600000000ff */
[----:B------:R1:W-:Y:S03]  /*5a30*/  MUFU.EX2 R214, R0 ;  /* 0x0000000000d67308 */ /* 0x0003e60000000800 */
[C---:B------:R-:W-:Y:S08]  /*5a40*/  HMMA.16816.F32 R20, R12.reuse, R80, RZ ;  /* 0x000000500c14723c */ /* 0x040ff000000018ff */
[----:B------:R-:W-:Y:S01]  /*5a50*/  HMMA.16816.F32 R24, R12, R88, RZ ;  /* 0x000000580c18723c */ /* 0x000fe200000018ff */
[----:B-1----:R-:W-:Y:S01]  /*5a60*/  FMNMX.FTZ R0, R128, R2, !PT ;  /* 0x0000000280007209 */ /* 0x002fe20007810000 */
[----:B------:R-:W-:-:S02]  /*5a70*/  FFMA.FTZ R2, R85, c[0x0][0x2d0], -R7 ;  /* 0x0000b40055027a23 */ /* 0x000fc40000010807 */
[----:B------:R-:W-:Y:S01]  /*5a80*/  LDSM.16.MT88.4 R84, [R209+0x1100] ;  /* 0x00110000d154783b */ /* 0x000fe20000004200 */
[----:B------:R-:W-:Y:S01]  /*5a90*/  FMNMX.FTZ R0, R130, R0, !PT ;  /* 0x0000000082007209 */ /* 0x000fe20007810000 */
[----:B------:R1:W2:Y:S02]  /*5aa0*/  MUFU.EX2 R165, R2 ;  /* 0x0000000200a57308 */ /* 0x0002a40000000800 */
[----:B------:R-:W-:Y:S01]  /*5ab0*/  HMMA.16816.F32 R32, R12, R92, RZ ;  /* 0x0000005c0c20723c */ /* 0x000fe200000018ff */
[----:B------:R-:W-:-:S04]  /*5ac0*/  FMNMX.FTZ R0, R131, R0, !PT ;  /* 0x0000000083007209 */ /* 0x000fc80007810000 */
[----:B------:R-:W-:-:S03]  /*5ad0*/  FMNMX.FTZ R0, R140, R0, !PT ;  /* 0x000000008c007209 */ /* 0x000fc60007810000 */
[----:B------:R-:W-:Y:S01]  /*5ae0*/  HMMA.16816.F32 R36, R12, R62, RZ ;  /* 0x0000003e0c24723c */ /* 0x000fe200000018ff */
[----:B------:R-:W-:-:S04]  /*5af0*/  FMNMX.FTZ R0, R141, R0, !PT ;  /* 0x000000008d007209 */ /* 0x000fc80007810000 */
[----:B------:R-:W-:Y:S01]  /*5b00*/  FMNMX.FTZ R0, R189, R0, !PT ;  /* 0x00000000bd007209 */ /* 0x000fe20007810000 */
[----:B-1----:R-:W-:Y:S02]  /*5b10*/  FFMA.FTZ R2, R64, c[0x0][0x2d0], -R6 ;  /* 0x0000b40040027a23 */ /* 0x002fe40000010806 */
[----:B------:R-:W-:Y:S01]  /*5b20*/  HMMA.16816.F32 R40, R12, R82, RZ ;  /* 0x000000520c28723c */ /* 0x000fe200000018ff */
[----:B--2---:R-:W-:Y:S01]  /*5b30*/  F2FP.PACK_AB R10, R165, R214 ;  /* 0x000000d6a50a723e */ /* 0x004fe200000000ff */
[----:B------:R1:W-:Y:S01]  /*5b40*/  MUFU.EX2 R166, R2 ;  /* 0x0000000200a67308 */ /* 0x0003e20000000800 */
[----:B------:R-:W-:-:S04]  /*5b50*/  FMNMX.FTZ R0, R188, R0, !PT ;  /* 0x00000000bc007209 */ /* 0x000fc80007810000 */
[----:B------:R-:W-:Y:S01]  /*5b60*/  FMNMX.FTZ R0, R187, R0, !PT ;  /* 0x00000000bb007209 */ /* 0x000fe20007810000 */
[----:B------:R-:W-:Y:S03]  /*5b70*/  HMMA.16816.F32 R48, R12, R90, RZ ;  /* 0x0000005a0c30723c */ /* 0x000fe600000018ff */
[----:B------:R-:W-:-:S04]  /*5b80*/  FMNMX.FTZ R0, R186, R0, !PT ;  /* 0x00000000ba007209 */ /* 0x000fc80007810000 */
[----:B------:R-:W-:Y:S01]  /*5b90*/  FMNMX.FTZ R0, R194, R0, !PT ;  /* 0x00000000c2007209 */ /* 0x000fe20007810000 */
[----:B------:R-:W-:Y:S01]  /*5ba0*/  HMMA.16816.F32 R44, R12, R94, RZ ;  /* 0x0000005e0c2c723c */ /* 0x000fe200000018ff */
[----:B-1----:R-:W-:Y:S02]  /*5bb0*/  FFMA.FTZ R2, R65, c[0x0][0x2d0], -R6 ;  /* 0x0000b40041027a23 */ /* 0x002fe40000010806 */
[----:B------:R-:W-:Y:S02]  /*5bc0*/  FMNMX.FTZ R0, R195, R0, !PT ;  /* 0x00000000c3007209 */ /* 0x000fe40007810000 */
[----:B------:R1:W2:Y:S02]  /*5bd0*/  MUFU.EX2 R244, R2 ;  /* 0x0000000200f47308 */ /* 0x0002a40000000800 */
[----:B------:R-:W-:-:S04]  /*5be0*/  FMNMX.FTZ R0, R197, R0, !PT ;  /* 0x00000000c5007209 */ /* 0x000fc80007810000 */
[----:B------:R-:W-:-:S04]  /*5bf0*/  FMNMX.FTZ R0, R200, R0, !PT ;  /* 0x00000000c8007209 */ /* 0x000fc80007810000 */
[----:B------:R-:W-:Y:S01]  /*5c00*/  FMNMX.FTZ R0, R232, R0, !PT ;  /* 0x00000000e8007209 */ /* 0x000fe20007810000 */
[----:B-1----:R-:W-:Y:S01]  /*5c10*/  FFMA.FTZ R2, R66, c[0x0][0x2d0], -R6 ;  /* 0x0000b40042027a23 */ /* 0x002fe20000010806 */
[----:B--2---:R-:W-:-:S03]  /*5c20*/  F2FP.PACK_AB R9, R244, R166 ;  /* 0x000000a6f409723e */ /* 0x004fc600000000ff */
[----:B------:R1:W-:Y:S02]  /*5c30*/  MUFU.EX2 R168, R2 ;  /* 0x0000000200a87308 */ /* 0x0003e40000000800 */
[----:B-1----:R-:W-:Y:S01]  /*5c40*/  FMNMX.FTZ R2, R113, R3, !PT ;  /* 0x0000000371027209 */ /* 0x002fe20007810000 */
[----:B------:R-:W-:Y:S02]  /*5c50*/  FFMA.FTZ R3, R67, c[0x0][0x2d0], -R6 ;  /* 0x0000b40043037a23 */ /* 0x000fe40000010806 */
[----:B------:R-:W-:Y:S01]  /*5c60*/  LDSM.16.MT88.4 R64, [R210+0x1100] ;  /* 0x00110000d240783b */ /* 0x000fe20000004200 */
[----:B------:R-:W-:Y:S02]  /*5c70*/  FMNMX.FTZ R2, R115, R2, !PT ;  /* 0x0000000273027209 */ /* 0x000fe40007810000 */
[----:B------:R1:W2:Y:S02]  /*5c80*/  MUFU.EX2 R167, R3 ;  /* 0x0000000300a77308 */ /* 0x0002a40000000800 */
[----:B------:R-:W-:-:S04]  /*5c90*/  FMNMX.FTZ R2, R116, R2, !PT ;  /* 0x0000000274027209 */ /* 0x000fc80007810000 */
[----:B------:R-:W-:Y:S01]  /*5ca0*/  FMNMX.FTZ R2, R118, R2, !PT ;  /* 0x0000000276027209 */ /* 0x000fe20007810000 */
[--C-:B-1----:R-:W-:Y:S01]  /*5cb0*/  FFMA.FTZ R3, R108, c[0x0][0x2d0], -R7.reuse ;  /* 0x0000b4006c037a23 */ /* 0x102fe20000010807 */
[----:B--2---:R-:W-:Y:S01]  /*5cc0*/  F2FP.PACK_AB R11, R167, R168 ;  /* 0x000000a8a70b723e */ /* 0x004fe200000000ff */
[----:B------:R-:W1:Y:S02]  /*5cd0*/  LDSM.16.MT88.4 R108, [R211+0x900] ;  /* 0x00090000d36c783b */ /* 0x000e640000004200 */
[----:B------:R2:W-:Y:S04]  /*5ce0*/  MUFU.EX2 R153, R3 ;  /* 0x0000000300997308 */ /* 0x0005e80000000800 */
[C---:B------:R-:W-:Y:S08]  /*5cf0*/  HMMA.16816.F32 R52, R8.reuse, R104, R16 ;  /* 0x000000680834723c */ /* 0x040ff00000001810 */
[----:B------:R-:W-:Y:S01]  /*5d00*/  HMMA.16816.F32 R28, R8, R100, R20 ;  /* 0x00000064081c723c */ /* 0x000fe20000001814 */
[----:B--2---:R-:W-:Y:S01]  /*5d10*/  FMNMX.FTZ R3, R145, R2, !PT ;  /* 0x0000000291037209 */ /* 0x004fe20007810000 */
[----:B------:R-:W-:-:S03]  /*5d20*/  FFMA.FTZ R2, R120, c[0x0][0x2d0], -R7 ;  /* 0x0000b40078027a23 */ /* 0x000fc60000010807 */
[----:B------:R-:W-:Y:S01]  /*5d30*/  FMNMX.FTZ R3, R144, R3, !PT ;  /* 0x0000000390037209 */ /* 0x000fe20007810000 */
[----:B------:R2:W-:Y:S02]  /*5d40*/  MUFU.EX2 R247, R2 ;  /* 0x0000000200f77308 */ /* 0x0005e40000000800 */
[C---:B------:R-:W-:Y:S08]  /*5d50*/  HMMA.16816.F32 R20, R8.reuse, R96, R24 ;  /* 0x000000600814723c */ /* 0x040ff00000001818 */
[----:B------:R-:W-:Y:S01]  /*5d60*/  HMMA.16816.F32 R16, R8, R106, R36 ;  /* 0x0000006a0810723c */ /* 0x000fe20000001824 */
[----:B--2---:R-:W-:Y:S01]  /*5d70*/  FMNMX.FTZ R2, R233, R0, !PT ;  /* 0x00000000e9027209 */ /* 0x004fe20007810000 */
[----:B------:R-:W-:-:S06]  /*5d80*/  FFMA.FTZ R0, R121, c[0x0][0x2d0], -R7 ;  /* 0x0000b40079007a23 */ /* 0x000fcc0000010807 */
[C---:B-1----:R-:W-:Y:S01]  /*5d90*/  HMMA.16816.F32 R12, R8.reuse, R108, R32 ;  /* 0x0000006c080c723c */ /* 0x042fe20000001820 */
[----:B------:R1:W-:Y:S07]  /*5da0*/  MUFU.EX2 R150, R0 ;  /* 0x0000000000967308 */ /* 0x0003ee0000000800 */
[C---:B------:R-:W-:Y:S08]  /*5db0*/  HMMA.16816.F32 R36, R8.reuse, R102, R40 ;  /* 0x000000660824723c */ /* 0x040ff00000001828 */
[----:B------:R-:W-:Y:S01]  /*5dc0*/  HMMA.16816.F32 R24, R8, R98, R48 ;  /* 0x000000620818723c */ /* 0x000fe20000001830 */
[----:B-1----:R-:W-:-:S02]  /*5dd0*/  FMNMX.FTZ R0, R234, R2, !PT ;  /* 0x00000002ea007209 */ /* 0x002fc40007810000 */
[----:B------:R-:W-:Y:S01]  /*5de0*/  FMNMX.FTZ R2, R143, R3, !PT ;  /* 0x000000038f027209 */ /* 0x000fe20007810000 */
[----:B------:R-:W-:Y:S01]  /*5df0*/  FFMA.FTZ R3, R124, c[0x0][0x2d0], -R7 ;  /* 0x0000b4007c037a23 */ /* 0x000fe20000010807 */
[----:B------:R-:W-:-:S03]  /*5e00*/  FMNMX.FTZ R0, R235, R0, !PT ;  /* 0x00000000eb007209 */ /* 0x000fc60007810000 */
[----:B------:R-:W-:Y:S01]  /*5e10*/  HMMA.16816.F32 R32, R8, R110, R44 ;  /* 0x0000006e0820723c */ /* 0x000fe2000000182c */
[----:B------:R-:W-:Y:S01]  /*5e20*/  FMNMX.FTZ R2, R142, R2, !PT ;  /* 0x000000028e027209 */ /* 0x000fe20007810000 */
[----:B------:R1:W2:Y:S01]  /*5e30*/  MUFU.EX2 R156, R3 ;  /* 0x00000003009c7308 */ /* 0x0002a20000000800 */
[----:B------:R-:W-:Y:S02]  /*5e40*/  FMNMX.FTZ R0, R236, R0, !PT ;  /* 0x00000000ec007209 */ /* 0x000fe40007810000 */
[----:B------:R-:W-:Y:S02]  /*5e50*/  FMNMX.FTZ R2, R190, R2, !PT ;  /* 0x00000002be027209 */ /* 0x000fe40007810000 */
[----:B------:R-:W-:Y:S02]  /*5e60*/  FMNMX.FTZ R0, R237, R0, !PT ;  /* 0x00000000ed007209 */ /* 0x000fe40007810000 */
[----:B------:R-:W-:Y:S02]  /*5e70*/  FMNMX.FTZ R2, R191, R2, !PT ;  /* 0x00000002bf027209 */ /* 0x000fe40007810000 */
[----:B------:R-:W-:-:S04]  /*5e80*/  FMNMX.FTZ R0, R241, R0, !PT ;  /* 0x00000000f1007209 */ /* 0x000fc80007810000 */
[----:B------:R-:W-:Y:S01]  /*5e90*/  FMNMX.FTZ R0, R239, R0, !PT ;  /* 0x00000000ef007209 */ /* 0x000fe20007810000 */
[----:B-1----:R-:W-:Y:S01]  /*5ea0*/  FFMA.FTZ R3, R129, c[0x0][0x2d0], -R7 ;  /* 0x0000b40081037a23 */ /* 0x002fe20000010807 */
[----:B--2---:R-:W-:-:S03]  /*5eb0*/  F2FP.PACK_AB R10, R156, R150 ;  /* 0x000000969c0a723e */ /* 0x004fc600000000ff */
[----:B------:R-:W1:Y:S01]  /*5ec0*/  SHFL.BFLY PT, R4, R0, 0x2, 0x1f ;  /* 0x0c401f0000047f89 */ /* 0x000e6200000e0000 */
[----:B------:R2:W-:Y:S02]  /*5ed0*/  MUFU.EX2 R157, R3 ;  /* 0x00000003009d7308 */ /* 0x0005e40000000800 */
[----:B--2---:R-:W-:Y:S01]  /*5ee0*/  FMNMX.FTZ R3, R192, R2, !PT ;  /* 0x00000002c0037209 */ /* 0x004fe20007810000 */
[----:B------:R-:W-:-:S03]  /*5ef0*/  FFMA.FTZ R2, R70, c[0x0][0x2d0], -R6 ;  /* 0x0000b40046027a23 */ /* 0x000fc60000010806 */
[----:B------:R-:W-:Y:S02]  /*5f00*/  FMNMX.FTZ R3, R193, R3, !PT ;  /* 0x00000003c1037209 */ /* 0x000fe40007810000 */
[----:B------:R2:W-:Y:S01]  /*5f10*/  MUFU.EX2 R129, R2 ;  /* 0x0000000200817308 */ /* 0x0005e20000000800 */
[----:B-1----:R-:W-:Y:S02]  /*5f20*/  FMNMX.FTZ R0, R0, R4, !PT ;  /* 0x0000000400007209 */ /* 0x002fe40007810000 */
[----:B------:R-:W-:-:S03]  /*5f30*/  FMNMX.FTZ R3, R199, R3, !PT ;  /* 0x00000003c7037209 */ /* 0x000fc60007810000 */
[----:B------:R-:W1:Y:S01]  /*5f40*/  SHFL.BFLY PT, R5, R0, 0x1, 0x1f ;  /* 0x0c201f0000057f89 */ /* 0x000e6200000e0000 */
[----:B------:R-:W-:-:S04]  /*5f50*/  FMNMX.FTZ R3, R198, R3, !PT ;  /* 0x00000003c6037209 */ /* 0x000fc80007810000 */
[----:B------:R-:W-:-:S04]  /*5f60*/  FMNMX.FTZ R3, R181, R3, !PT ;  /* 0x00000003b5037209 */ /* 0x000fc80007810000 */
[----:B------:R-:W-:Y:S01]  /*5f70*/  FMNMX.FTZ R3, R180, R3, !PT ;  /* 0x00000003b4037209 */ /* 0x000fe20007810000 */
[----:B--2---:R-:W-:-:S03]  /*5f80*/  FFMA.FTZ R2, R78, c[0x0][0x2d0], -R6 ;  /* 0x0000b4004e027a23 */ /* 0x004fc60000010806 */
[----:B------:R-:W-:Y:S01]  /*5f90*/  FMNMX.FTZ R3, R184, R3, !PT ;  /* 0x00000003b8037209 */ /* 0x000fe20007810000 */
[----:B------:R2:W3:Y:S03]  /*5fa0*/  MUFU.EX2 R148, R2 ;  /* 0x0000000200947308 */ /* 0x0004e60000000800 */
[----:B------:R-:W-:-:S04]  /*5fb0*/  FMNMX.FTZ R3, R183, R3, !PT ;  /* 0x00000003b7037209 */ /* 0x000fc80007810000 */
[----:B------:R-:W-:Y:S02]  /*5fc0*/  FMNMX.FTZ R3, R185, R3, !PT ;  /* 0x00000003b9037209 */ /* 0x000fe40007810000 */
[----:B-1----:R-:W-:Y:S01]  /*5fd0*/  FMNMX.FTZ R70, R0, R5, !PT ;  /* 0x0000000500467209 */ /* 0x002fe20007810000 */
[--C-:B------:R-:W-:Y:S01]  /*5fe0*/  FFMA.FTZ R0, R127, c[0x0][0x2d0], -R6.reuse ;  /* 0x0000b4007f007a23 */ /* 0x100fe20000010806 */
[----:B------:R-:W-:Y:S02]  /*5ff0*/  FMNMX.FTZ R3, R182, R3, !PT ;  /* 0x00000003b6037209 */ /* 0x000fe40007810000 */
[----:B------:R-:W-:Y:S01]  /*6000*/  FSETP.NEU.FTZ.AND P0, PT, R70, -INF , PT ;  /* 0xff8000004600780b */ /* 0x000fe20003f1d000 */
[----:B------:R1:W-:Y:S01]  /*6010*/  MUFU.EX2 R246, R0 ;  /* 0x0000000000f67308 */ /* 0x0003e20000000800 */
[----:B--2---:R-:W-:Y:S01]  /*6020*/  FFMA.FTZ R2, R79, c[0x0][0x2d0], -R6 ;  /* 0x0000b4004f027a23 */ /* 0x004fe20000010806 */
[----:B------:R-:W2:Y:S01]  /*6030*/  SHFL.BFLY PT, R4, R3, 0x2, 0x1f ;  /* 0x0c401f0003047f89 */ /* 0x000ea200000e0000 */
[----:B---3--:R-:W-:-:S03]  /*6040*/  F2FP.PACK_AB R9, R148, R129 ;  /* 0x000000819409723e */ /* 0x008fc600000000ff */
[----:B------:R-:W-:Y:S02]  /*6050*/  LDSM.16.MT88.4 R76, [R212+0x1100] ;  /* 0x00110000d44c783b */ /* 0x000fe40000004200 */
[----:B------:R3:W-:Y:S01]  /*6060*/  MUFU.EX2 R215, R2 ;  /* 0x0000000200d77308 */ /* 0x0007e20000000800 */
[--C-:B-1----:R-:W-:Y:S02]  /*6070*/  FFMA.FTZ R0, R132, c[0x0][0x2d0], -R6.reuse ;  /* 0x0000b40084007a23 */ /* 0x102fe40000010806 */
[----:B---3--:R-:W-:Y:S02]  /*6080*/  FFMA.FTZ R2, R117, c[0x0][0x2d0], -R6 ;  /* 0x0000b40075027a23 */ /* 0x008fe40000010806 */
[----:B------:R-:W-:Y:S01]  /*6090*/  IMAD.MOV.U32 R117, RZ, RZ, R153 ;  /* 0x000000ffff757224 */ /* 0x000fe200078e0099 */
[----:B--2---:R-:W-:Y:S02]  /*60a0*/  FMNMX.FTZ R3, R3, R4, !PT ;  /* 0x0000000403037209 */ /* 0x004fe40007810000 */
[----:B------:R1:W2:Y:S02]  /*60b0*/  MUFU.EX2 R68, R2 ;  /* 0x0000000200447308 */ /* 0x0002a40000000800 */
[----:B------:R-:W-:Y:S01]  /*60c0*/  F2FP.PACK_AB R8, R247, R117 ;  /* 0x00000075f708723e */ /* 0x000fe200000000ff */
[----:B------:R-:W3:Y:S01]  /*60d0*/  SHFL.BFLY PT, R4, R3, 0x1, 0x1f ;  /* 0x0c201f0003047f89 */ /* 0x000ee200000e0000 */
[----:B-1----:R-:W-:Y:S01]  /*60e0*/  FFMA.FTZ R2, R137, c[0x0][0x2d0], -R7 ;  /* 0x0000b40089027a23 */ /* 0x002fe20000010807 */
[----:B--2---:R-:W-:-:S03]  /*60f0*/  F2FP.PACK_AB R11, R68, R215 ;  /* 0x000000d7440b723e */ /* 0x004fc600000000ff */
[----:B------:R1:W-:Y:S04]  /*6100*/  MUFU.EX2 R69, R2 ;  /* 0x0000000200457308 */ /* 0x0003e80000000800 */
[----:B------:R-:W-:Y:S01]  /*6110*/  HMMA.16816.F32 R48, R8, R84, R52 ;  /* 0x000000540830723c */ /* 0x000fe20000001834 */
[----:B---3--:R-:W-:-:S06]  /*6120*/  FMNMX.FTZ R3, R3, R4, !PT ;  /* 0x0000000403037209 */ /* 0x008fcc0007810000 */
[----:B------:R-:W-:Y:S01]  /*6130*/  MOV R54, R68 ;  /* 0x0000004400367202 */ /* 0x000fe20000000f00 */
[C---:B------:R-:W-:Y:S01]  /*6140*/  HMMA.16816.F32 R44, R8.reuse, R76, R28 ;  /* 0x0000004c082c723c */ /* 0x040fe2000000181c */
[----:B------:R-:W-:Y:S01]  /*6150*/  MUFU.EX2 R68, R0 ;  /* 0x0000000000447308 */ /* 0x000fe20000000800 */
[----:B------:R-:W-:Y:S02]  /*6160*/  IMAD.MOV.U32 R55, RZ, RZ, R157 ;  /* 0x000000ffff377224 */ /* 0x000fe400078e009d */
[--C-:B-1----:R-:W-:Y:S02]  /*6170*/  FFMA.FTZ R2, R146, c[0x0][0x2d0], -R7.reuse ;  /* 0x0000b40092027a23 */ /* 0x102fe40000010807 */
[----:B------:R-:W-:Y:S02]  /*6180*/  IMAD.MOV.U32 R53, RZ, RZ, R156 ;  /* 0x000000ffff357224 */ /* 0x000fe400078e009c */
[C---:B------:R-:W-:Y:S01]  /*6190*/  HMMA.16816.F32 R28, R8.reuse, R56, R12 ;  /* 0x00000038081c723c */ /* 0x040fe2000000180c */
[----:B------:R1:W-:Y:S07]  /*61a0*/  MUFU.EX2 R153, R2 ;  /* 0x0000000200997308 */ /* 0x0003ee0000000800 */
[C---:B------:R-:W-:Y:S08]  /*61b0*/  HMMA.16816.F32 R12, R8.reuse, R58, R32 ;  /* 0x0000003a080c723c */ /* 0x040ff00000001820 */
[----:B------:R-:W-:Y:S01]  /*61c0*/  HMMA.16816.F32 R16, R8, R86, R16 ;  /* 0x000000560810723c */ /* 0x000fe20000001810 */
[----:B-1----:R-:W-:-:S02]  /*61d0*/  FFMA.FTZ R2, R147, c[0x0][0x2d0], -R7 ;  /* 0x0000b40093027a23 */ /* 0x002fc40000010807 */
[----:B------:R-:W-:Y:S02]  /*61e0*/  IMAD.MOV.U32 R147, RZ, RZ, R158 ;  /* 0x000000ffff937224 */ /* 0x000fe400078e009e */
[----:B------:R1:W2:Y:S01]  /*61f0*/  MUFU.EX2 R40, R2 ;  /* 0x0000000200287308 */ /* 0x0002a20000000800 */
[----:B------:R-:W3:Y:S02]  /*6200*/  LDSM.16.MT88.4 R156, [R210+0x1900] ;  /* 0x00190000d29c783b */ /* 0x000ee40000004200 */
[C---:B------:R-:W-:Y:S01]  /*6210*/  HMMA.16816.F32 R24, R8.reuse, R66, R24 ;  /* 0x000000420818723c */ /* 0x040fe20000001818 */
[----:B-1----:R-:W-:Y:S02]  /*6220*/  FFMA.FTZ R2, R125, c[0x0][0x2d0], -R6 ;  /* 0x0000b4007d027a23 */ /* 0x002fe40000010806 */
[----:B--2---:R-:W-:Y:S02]  /*6230*/  IMAD.MOV.U32 R5, RZ, RZ, R40 ;  /* 0x000000ffff057224 */ /* 0x004fe400078e0028 */
[----:B------:R1:W-:Y:S03]  /*6240*/  MUFU.EX2 R52, R2 ;  /* 0x0000000200347308 */ /* 0x0003e60000000800 */
[C---:B------:R-:W-:Y:S08]  /*6250*/  HMMA.16816.F32 R40, R8.reuse, R64, R20 ;  /* 0x000000400828723c */ /* 0x040ff00000001814 */
[----:B------:R-:W-:Y:S01]  /*6260*/  HMMA.16816.F32 R20, R8, R78, R36 ;  /* 0x0000004e0814723c */ /* 0x000fe20000001824 */
[----:B-1----:R-:W-:-:S06]  /*6270*/  FFMA.FTZ R2, R126, c[0x0][0x2d0], -R6 ;  /* 0x0000b4007e027a23 */ /* 0x002fcc0000010806 */
[----:B------:R-:W-:Y:S01]  /*6280*/  F2FP.PACK_AB R10, R5, R153 ;  /* 0x00000099050a723e */ /* 0x000fe200000000ff */
[----:B------:R-:W1:Y:S01]  /*6290*/  LDSM.16.MT88.4 R124, [R209+0x1900] ;  /* 0x00190000d17c783b */ /* 0x000e620000004200 */
[----:B------:R-:W-:Y:S01]  /*62a0*/  IMAD.MOV.U32 R37, RZ, RZ, R69 ;  /* 0x000000ffff257224 */ /* 0x000fe200078e0045 */
[----:B------:R2:W4:Y:S01]  /*62b0*/  MUFU.EX2 R245, R2 ;  /* 0x0000000200f57308 */ /* 0x0005220000000800 */
[----:B------:R-:W-:Y:S01]  /*62c0*/  F2FP.PACK_AB R11, R68, R246 ;  /* 0x000000f6440b723e */ /* 0x000fe200000000ff */
[----:B------:R-:W-:Y:S01]  /*62d0*/  IMAD.MOV.U32 R39, RZ, RZ, R166 ;  /* 0x000000ffff277224 */ /* 0x000fe200078e00a6 */
[----:B------:R-:W-:Y:S01]  /*62e0*/  MOV R36, R167 ;  /* 0x000000a700247202 */ /* 0x000fe20000000f00 */
[----:B------:R-:W-:Y:S01]  /*62f0*/  IMAD.MOV.U32 R38, RZ, RZ, R165 ;  /* 0x000000ffff267224 */ /* 0x000fe200078e00a5 */
[----:B------:R-:W-:Y:S01]  /*6300*/  F2FP.PACK_AB R8, R37, R55 ;  /* 0x000000372508723e */ /* 0x000fe200000000ff */
[----:B--2---:R-:W-:Y:S01]  /*6310*/  FMUL.FTZ R2, R70, c[0x0][0x2d0] ;  /* 0x0000b40046027a20 */ /* 0x004fe20000410000 */
[----:B----4-:R-:W-:-:S04]  /*6320*/  F2FP.PACK_AB R9, R245, R52 ;  /* 0x00000034f509723e */ /* 0x010fc800000000ff */
[----:B------:R-:W-:Y:S02]  /*6330*/  FSEL R2, R2, RZ, P0 ;  /* 0x000000ff02027208 */ /* 0x000fe40000000000 */
[----:B------:R-:W-:Y:S01]  /*6340*/  FSETP.NEU.FTZ.AND P0, PT, R3, -INF , PT ;  /* 0xff8000000300780b */ /* 0x000fe20003f1d000 */
[C---:B------:R-:W-:Y:S02]  /*6350*/  HMMA.16816.F32 R132, R8.reuse, R162, R20 ;  /* 0x000000a20884723c */ /* 0x040fe40000001814 */
[--C-:B------:R-:W-:Y:S02]  /*6360*/  FFMA.FTZ R0, R114, c[0x0][0x2d0], -R2.reuse ;  /* 0x0000b40072007a23 */ /* 0x100fe40000010802 */
[----:B------:R-:W-:Y:S02]  /*6370*/  FFMA.FTZ R4, R131, c[0x0][0x2d0], -R2 ;  /* 0x0000b40083047a23 */ /* 0x000fe40000010802 */
[----:B------:R2:W-:Y:S01]  /*6380*/  MUFU.EX2 R208, R0 ;  /* 0x0000000000d07308 */ /* 0x0005e20000000800 */
[----:B------:R-:W-:Y:S01]  /*6390*/  IMAD.MOV.U32 R131, RZ, RZ, R68 ;  /* 0x000000ffff837224 */ /* 0x000fe200078e0044 */
[----:B---3--:R-:W-:Y:S01]  /*63a0*/  HMMA.16816.F32 R136, R8, R156, R40 ;  /* 0x0000009c0888723c */ /* 0x008fe20000001828 */
[----:B------:R-:W-:-:S05]  /*63b0*/  IMAD.MOV.U32 R114, RZ, RZ, R150 ;  /* 0x000000ffff727224 */ /* 0x000fca00078e0096 */
[----:B------:R-:W-:Y:S02]  /*63c0*/  MUFU.EX2 R251, R4 ;  /* 0x0000000400fb7308 */ /* 0x000fe40000000800 */
[----:B-1----:R-:W-:Y:S01]  /*63d0*/  HMMA.16816.F32 R172, R8, R126, R16 ;  /* 0x0000007e08ac723c */ /* 0x002fe20000001810 */
[----:B--2---:R-:W-:Y:S01]  /*63e0*/  FFMA.FTZ R0, R119, c[0x0][0x2d0], -R2 ;  /* 0x0000b40077007a23 */ /* 0x004fe20000010802 */
[----:B------:R-:W-:-:S05]  /*63f0*/  MOV R119, R117 ;  /* 0x0000007500777202 */ /* 0x000fca0000000f00 */
[----:B------:R-:W-:Y:S01]  /*6400*/  IMAD.MOV.U32 R19, RZ, RZ, R248 ;  /* 0x000000ffff137224 */ /* 0x000fe200078e00f8 */
[----:B------:R-:W-:Y:S01]  /*6410*/  HMMA.16816.F32 R176, R8, R124, R48 ;  /* 0x0000007c08b0723c */ /* 0x000fe20000001830 */
[----:B------:R1:W-:Y:S01]  /*6420*/  MUFU.EX2 R213, R0 ;  /* 0x0000000000d57308 */ /* 0x0003e20000000800 */
[----:B------:R-:W-:Y:S01]  /*6430*/  MOV R18, R149 ;  /* 0x0000009500127202 */ /* 0x000fe20000000f00 */
[----:B------:R-:W-:Y:S02]  /*6440*/  IMAD.MOV.U32 R17, RZ, RZ, R148 ;  /* 0x000000ffff117224 */ /* 0x000fe400078e0094 */
[----:B------:R-:W-:Y:S02]  /*6450*/  IMAD.MOV.U32 R117, RZ, RZ, R154 ;  /* 0x000000ffff757224 */ /* 0x000fe400078e009a */
[----:B------:R-:W-:Y:S01]  /*6460*/  IMAD.MOV.U32 R48, RZ, RZ, R155 ;  /* 0x000000ffff307224 */ /* 0x000fe200078e009b */
[----:B------:R-:W-:Y:S01]  /*6470*/  MOV R49, R153 ;  /* 0x0000009900317202 */ /* 0x000fe20000000f00 */
[----:B------:R-:W-:-:S02]  /*6480*/  IMAD.MOV.U32 R50, RZ, RZ, R152 ;  /* 0x000000ffff327224 */ /* 0x000fc400078e0098 */
[----:B------:R-:W-:Y:S02]  /*6490*/  IMAD.MOV.U32 R51, RZ, RZ, R245 ;  /* 0x000000ffff337224 */ /* 0x000fe400078e00f5 */
[--C-:B-1----:R-:W-:Y:S02]  /*64a0*/  FFMA.FTZ R0, R122, c[0x0][0x2d0], -R2.reuse ;  /* 0x0000b4007a007a23 */ /* 0x102fe40000010802 */
[----:B------:R-:W-:Y:S02]  /*64b0*/  HMMA.16816.F32 R120, R8, R160, R44 ;  /* 0x000000a00878723c */ /* 0x000fe4000000182c */
[----:B------:R1:W-:Y:S02]  /*64c0*/  MUFU.EX2 R146, R0 ;  /* 0x0000000000927308 */ /* 0x0003e40000000800 */
[--C-:B-1----:R-:W-:Y:S01]  /*64d0*/  FFMA.FTZ R0, R128, c[0x0][0x2d0], -R2.reuse ;  /* 0x0000b40080007a23 */ /* 0x102fe20000010802 */
[----:B------:R-:W-:Y:S02]  /*64e0*/  MOV R128, R168 ;  /* 0x000000a800807202 */ /* 0x000fe40000000f00 */
[----:B------:R-:W1:Y:S03]  /*64f0*/  LDSM.16.MT88.4 R168, [R211+0x1900] ;  /* 0x00190000d3a8783b */ /* 0x000e660000004200 */
[----:B------:R2:W-:Y:S02]  /*6500*/  MUFU.EX2 R252, R0 ;  /* 0x0000000000fc7308 */ /* 0x0005e40000000800 */
[----:B--2---:R-:W-:-:S02]  /*6510*/  FFMA.FTZ R0, R130, c[0x0][0x2d0], -R2 ;  /* 0x0000b40082007a23 */ /* 0x004fc40000010802 */
[----:B------:R-:W-:-:S04]  /*6520*/  IMAD.MOV.U32 R130, RZ, RZ, R151 ;  /* 0x000000ffff827224 */ /* 0x000fc800078e0097 */
[----:B------:R2:W3:Y:S01]  /*6530*/  MUFU.EX2 R32, R0 ;  /* 0x0000000000207308 */ /* 0x0004e20000000800 */
[----:B------:R-:W-:Y:S01]  /*6540*/  HMMA.16816.F32 R148, R8, R158, R24 ;  /* 0x0000009e0894723c */ /* 0x000fe20000001818 */
[----:B--2---:R-:W-:Y:S02]  /*6550*/  FMUL.FTZ R0, R3, c[0x0][0x2d0] ;  /* 0x0000b40003007a20 */ /* 0x004fe40000410000 */
[----:B---3--:R-:W-:-:S05]  /*6560*/  IMAD.MOV.U32 R16, RZ, RZ, R32 ;  /* 0x000000ffff107224 */ /* 0x008fca00078e0020 */
[----:B-1----:R-:W-:Y:S01]  /*6570*/  HMMA.16816.F32 R152, R8, R168, R28 ;  /* 0x000000a80898723c */ /* 0x002fe2000000181c */
[----:B------:R-:W-:-:S05]  /*6580*/  FSEL R0, R0, RZ, P0 ;  /* 0x000000ff00007208 */ /* 0x000fca0000000000 */
[----:B------:R-:W-:Y:S01]  /*6590*/  FFMA.FTZ R4, R73, c[0x0][0x2d0], -R0 ;  /* 0x0000b40049047a23 */ /* 0x000fe20000010800 */
[----:B------:R-:W-:-:S03]  /*65a0*/  MOV R73, R50 ;  /* 0x0000003200497202 */ /* 0x000fc60000000f00 */
[----:B------:R1:W-:Y:S02]  /*65b0*/  MUFU.EX2 R69, R4 ;  /* 0x0000000400457308 */ /* 0x0003e40000000800 */
[----:B-1----:R-:W-:Y:S02]  /*65c0*/  FFMA.FTZ R4, R74, c[0x0][0x2d0], -R0 ;  /* 0x0000b4004a047a23 */ /* 0x002fe40000010800 */
[----:B------:R-:W-:Y:S01]  /*65d0*/  IMAD.MOV.U32 R74, RZ, RZ, R114 ;  /* 0x000000ffff4a7224 */ /* 0x000fe200078e0072 */
[----:B------:R-:W-:-:S03]  /*65e0*/  MOV R114, R244 ;  /* 0x000000f400727202 */ /* 0x000fc60000000f00 */
[----:B------:R1:W2:Y:S02]  /*65f0*/  MUFU.EX2 R249, R4 ;  /* 0x0000000400f97308 */ /* 0x0002a40000000800 */
[----:B-1----:R-:W-:-:S06]  /*6600*/  FFMA.FTZ R4, R112, c[0x0][0x2d0], -R0 ;  /* 0x0000b40070047a23 */ /* 0x002fcc0000010800 */
[----:B------:R1:W-:Y:S02]  /*6610*/  MUFU.EX2 R250, R4 ;  /* 0x0000000400fa7308 */ /* 0x0003e40000000800 */
[----:B-1----:R-:W-:Y:S02]  /*6620*/  FFMA.FTZ R4, R75, c[0x0][0x2d0], -R0 ;  /* 0x0000b4004b047a23 */ /* 0x002fe40000010800 */
[----:B------:R-:W-:-:S04]  /*6630*/  IMAD.MOV.U32 R75, RZ, RZ, R18 ;  /* 0x000000ffff4b7224 */ /* 0x000fc800078e0012 */
[----:B------:R1:W3:Y:S02]  /*6640*/  MUFU.EX2 R68, R4 ;  /* 0x0000000400447308 */ /* 0x0002e40000000800 */
[----:B-1----:R-:W-:Y:S02]  /*6650*/  FFMA.FTZ R4, R140, c[0x0][0x2d0], -R2 ;  /* 0x0000b4008c047a23 */ /* 0x002fe40000010802 */
[----:B------:R-:W-:-:S04]  /*6660*/  IMAD.MOV.U32 R140, RZ, RZ, R5 ;  /* 0x000000ffff8c7224 */ /* 0x000fc800078e0005 */
[----:B------:R1:W-:Y:S01]  /*6670*/  MUFU.EX2 R248, R4 ;  /* 0x0000000400f87308 */ /* 0x0003e20000000800 */
[----:B------:R-:W-:Y:S02]  /*6680*/  IMAD.MOV.U32 R5, RZ, RZ, R164 ;  /* 0x000000ffff057224 */ /* 0x000fe400078e00a4 */
[----:B------:R-:W-:Y:S07]  /*6690*/  HMMA.16816.F32 R164, R8, R170, R12 ;  /* 0x000000aa08a4723c */ /* 0x000fee000000180c */
[----:B------:R-:W-:-:S02]  /*66a0*/  F2FP.PACK_AB R8, R213, R208 ;  /* 0x000000d0d508723e */ /* 0x000fc400000000ff */
[----:B------:R-:W-:Y:S02]  /*66b0*/  F2FP.PACK_AB R10, R252, R146 ;  /* 0x00000092fc0a723e */ /* 0x000fe400000000ff */
[----:B--2---:R-:W-:Y:S01]  /*66c0*/  F2FP.PACK_AB R9, R249, R69 ;  /* 0x00000045f909723e */ /* 0x004fe200000000ff */
[----:B-1----:R-:W-:Y:S01]  /*66d0*/  FFMA.FTZ R4, R141, c[0x0][0x2d0], -R2 ;  /* 0x0000b4008d047a23 */ /* 0x002fe20000010802 */
[----:B---3--:R-:W-:Y:S01]  /*66e0*/  F2FP.PACK_AB R11, R68, R250 ;  /* 0x000000fa440b723e */ /* 0x008fe200000000ff */
[----:B------:R-:W-:Y:S02]  /*66f0*/  IMAD.MOV.U32 R141, RZ, RZ, R247 ;  /* 0x000000ffff8d7224 */ /* 0x000fe400078e00f7 */
[----:B------:R1:W2:Y:S04]  /*6700*/  MUFU.EX2 R247, R4 ;  /* 0x0000000400f77308 */ /* 0x0002a80000000800 */
[C---:B------:R-:W-:Y:S07]  /*6710*/  HMMA.16816.F32 R24, R8.reuse, R80, RZ ;  /* 0x000000500818723c */ /* 0x040fee00000018ff */
[----:B------:R-:W-:Y:S01]  /*6720*/  IMAD.MOV.U32 R80, RZ, RZ, R246 ;  /* 0x000000ffff507224 */ /* 0x000fe200078e00f6 */
[----:B------:R-:W-:Y:S01]  /*6730*/  HMMA.16816.F32 R20, R8, R82, RZ ;  /* 0x000000520814723c */ /* 0x000fe200000018ff */
[----:B------:R-:W-:-:S02]  /*6740*/  IMAD.MOV.U32 R81, RZ, RZ, R243 ;  /* 0x000000ffff517224 */ /* 0x000fc400078e00f3 */
[----:B-1----:R-:W-:-:S04]  /*6750*/  FFMA.FTZ R4, R113, c[0x0][0x2d0], -R0 ;  /* 0x0000b40071047a23 */ /* 0x002fc80000010800 */
[----:B------:R-:W-:Y:S01]  /*6760*/  IMAD.MOV.U32 R82, RZ, RZ, R36 ;  /* 0x000000ffff527224 */ /* 0x000fe200078e0024 */
[----:B------:R1:W-:Y:S01]  /*6770*/  MUFU.EX2 R245, R4 ;  /* 0x0000000400f57308 */ /* 0x0003e20000000800 */
[----:B------:R-:W-:Y:S01]  /*6780*/  HMMA.16816.F32 R32, R8, R60, RZ ;  /* 0x0000003c0820723c */ /* 0x000fe200000018ff */
[----:B------:R-:W-:-:S06]  /*6790*/  IMAD.MOV.U32 R83, RZ, RZ, R51 ;  /* 0x000000ffff537224 */ /* 0x000fcc00078e0033 */
[----:B------:R-:W-:Y:S01]  /*67a0*/  MOV R60, R16 ;  /* 0x00000010003c7202 */ /* 0x000fe20000000f00 */
[----:B------:R-:W-:Y:S01]  /*67b0*/  HMMA.16816.F32 R28, R8, R62, RZ ;  /* 0x0000003e081c723c */ /* 0x000fe200000018ff */
[----:B------:R-:W-:Y:S02]  /*67c0*/  IMAD.MOV.U32 R61, RZ, RZ, R17 ;  /* 0x000000ffff3d7224 */ /* 0x000fe400078e0011 */
[----:B-1----:R-:W-:-:S05]  /*67d0*/  FFMA.FTZ R4, R115, c[0x0][0x2d0], -R0 ;  /* 0x0000b40073047a23 */ /* 0x002fca0000010800 */
[----:B------:R-:W-:Y:S01]  /*67e0*/  HMMA.16816.F32 R12, R8, R92, RZ ;  /* 0x0000005c080c723c */ /* 0x000fe200000018ff */
[----:B------:R-:W-:Y:S01]  /*67f0*/  IMAD.MOV.U32 R63, RZ, RZ, R19 ;  /* 0x000000ffff3f7224 */ /* 0x000fe200078e0013 */
[----:B------:R1:W3:Y:S01]  /*6800*/  MUFU.EX2 R244, R4 ;  /* 0x0000000400f47308 */ /* 0x0002e20000000800 */
[----:B------:R-:W-:-:S05]  /*6810*/  IMAD.MOV.U32 R62, RZ, RZ, R48 ;  /* 0x000000ffff3e7224 */ /* 0x000fca00078e0030 */
[C---:B------:R-:W-:Y:S07]  /*6820*/  HMMA.16816.F32 R16, R8.reuse, R88, RZ ;  /* 0x000000580810723c */ /* 0x040fee00000018ff */
[----:B------:R-:W-:Y:S01]  /*6830*/  IMAD.MOV.U32 R89, RZ, RZ, R38 ;  /* 0x000000ffff597224 */ /* 0x000fe200078e0026 */
[----:B------:R-:W-:Y:S01]  /*6840*/  HMMA.16816.F32 R40, R8, R94, RZ ;  /* 0x0000005e0828723c */ /* 0x000fe200000018ff */
[----:B------:R-:W-:Y:S02]  /*6850*/  IMAD.MOV.U32 R88, RZ, RZ, R39 ;  /* 0x000000ffff587224 */ /* 0x000fe400078e0027 */
[----:B-1----:R-:W-:-:S02]  /*6860*/  FFMA.FTZ R4, R116, c[0x0][0x2d0], -R0 ;  /* 0x0000b40074047a23 */ /* 0x002fc40000010800 */
[----:B------:R-:W-:Y:S02]  /*6870*/  IMAD.MOV.U32 R116, RZ, RZ, R49 ;  /* 0x000000ffff747224 */ /* 0x000fe400078e0031 */
[----:B------:R1:W-:Y:S02]  /*6880*/  MUFU.EX2 R246, R4 ;  /* 0x0000000400f67308 */ /* 0x0003e40000000800 */
[----:B-1----:R-:W-:Y:S01]  /*6890*/  FFMA.FTZ R4, R118, c[0x0][0x2d0], -R0 ;  /* 0x0000b40076047a23 */ /* 0x002fe20000010800 */
[----:B------:R-:W-:Y:S02]  /*68a0*/  MOV R118, R37 ;  /* 0x0000002500767202 */ /* 0x000fe40000000f00 */
[----:B------:R-:W-:Y:S03]  /*68b0*/  HMMA.16816.F32 R36, R8, R90, RZ ;  /* 0x0000005a0824723c */ /* 0x000fe600000018ff */
[----:B------:R-:W1:Y:S04]  /*68c0*/  MUFU.EX2 R243, R4 ;  /* 0x0000000400f37308 */ /* 0x000e680000000800 */
[----:B------:R-:W-:-:S02]  /*68d0*/  F2FP.PACK_AB R8, R251, R60 ;  /* 0x0000003cfb08723e */ /* 0x000fc400000000ff */
[----:B--2---:R-:W-:Y:S02]  /*68e0*/  F2FP.PACK_AB R10, R247, R248 ;  /* 0x000000f8f70a723e */ /* 0x004fe400000000ff */
[----:B---3--:R-:W-:Y:S02]  /*68f0*/  F2FP.PACK_AB R9, R244, R245 ;  /* 0x000000f5f409723e */ /* 0x008fe400000000ff */
[----:B-1----:R-:W-:Y:S01]  /*6900*/  F2FP.PACK_AB R11, R243, R246 ;  /* 0x000000f6f30b723e */ /* 0x002fe200000000ff */
[----:B------:R-:W-:Y:S02]  /*6910*/  FFMA.FTZ R4, R207, c[0x0][0x2d0], -R7 ;  /* 0x0000b400cf047a23 */ /* 0x000fe40000010807 */
[----:B------:R-:W-:Y:S02]  /*6920*/  IMAD.MOV.U32 R207, RZ, RZ, R216 ;  /* 0x000000ffffcf7224 */ /* 0x000fe400078e00d8 */
[----:B------:R1:W5:Y:S02]  /*6930*/  LDL.LU R216, [R1+0x50] ;  /* 0x0000500001d87983 */ /* 0x0003640000300800 */
[C---:B------:R-:W-:Y:S01]  /*6940*/  HMMA.16816.F32 R20, R8.reuse, R102, R20 ;  /* 0x000000660814723c */ /* 0x040fe20000001814 */
[----:B------:R2:W-:Y:S07]  /*6950*/  MUFU.EX2 R103, R4 ;  /* 0x0000000400677308 */ /* 0x0005ee0000000800 */
[C---:B------:R-:W-:Y:S07]  /*6960*/  HMMA.16816.F32 R48, R8.reuse, R104, R32 ;  /* 0x000000680830723c */ /* 0x040fee0000001820 */
[----:B------:R-:W-:Y:S01]  /*6970*/  MOV R105, R114 ;  /* 0x0000007200697202 */ /* 0x000fe20000000f00 */
[----:B------:R-:W-:Y:S01]  /*6980*/  HMMA.16816.F32 R32, R8, R96, R16 ;  /* 0x000000600820723c */ /* 0x000fe20000001810 */
[----:B--2---:R-:W-:Y:S01]  /*6990*/  FFMA.FTZ R4, R189, c[0x0][0x2d0], -R2 ;  /* 0x0000b400bd047a23 */ /* 0x004fe20000010802 */
[----:B------:R-:W-:-:S03]  /*69a0*/  MOV R189, R129 ;  /* 0x0000008100bd7202 */ /* 0x000fc60000000f00 */
[----:B------:R2:W-:Y:S03]  /*69b0*/  MUFU.EX2 R90, R4 ;  /* 0x00000004005a7308 */ /* 0x0005e60000000800 */
[C---:B------:R-:W-:Y:S01]  /*69c0*/  HMMA.16816.F32 R16, R8.reuse, R98, R36 ;  /* 0x000000620810723c */ /* 0x040fe20000001824 */
[----:B------:R-:W3:Y:S07]  /*69d0*/  LDSM.16.MT88.4 R36, [R209+0x2100] ;  /* 0x00210000d124783b */ /* 0x000eee0000004200 */
[----:B------:R-:W-:Y:S01]  /*69e0*/  HMMA.16816.F32 R44, R8, R100, R24 ;  /* 0x00000064082c723c */ /* 0x000fe20000001818 */
[----:B--2---:R-:W-:-:S02]  /*69f0*/  FFMA.FTZ R4, R188, c[0x0][0x2d0], -R2 ;  /* 0x0000b400bc047a23 */ /* 0x004fc40000010802 */
[----:B------:R-:W-:-:S05]  /*6a00*/  IMAD.MOV.U32 R188, RZ, RZ, R80 ;  /* 0x000000ffffbc7224 */ /* 0x000fca00078e0050 */
[----:B------:R-:W-:Y:S01]  /*6a10*/  HMMA.16816.F32 R28, R8, R106, R28 ;  /* 0x0000006a081c723c */ /* 0x000fe2000000181c */
[----:B------:R2:W4:Y:S01]  /*6a20*/  MUFU.EX2 R92, R4 ;  /* 0x00000004005c7308 */ /* 0x0005220000000800 */
[----:B------:R-:W-:-:S06]  /*6a30*/  IMAD.MOV.U32 R80, RZ, RZ, R52 ;  /* 0x000000ffff507224 */ /* 0x000fcc00078e0034 */
[C---:B------:R-:W-:Y:S08]  /*6a40*/  HMMA.16816.F32 R24, R8.reuse, R108, R12 ;  /* 0x0000006c0818723c */ /* 0x040ff0000000180c */
[----:B------:R-:W-:Y:S01]  /*6a50*/  HMMA.16816.F32 R12, R8, R110, R40 ;  /* 0x0000006e080c723c */ /* 0x000fe20000001828 */
[----:B--2---:R-:W-:Y:S01]  /*6a60*/  FFMA.FTZ R4, R187, c[0x0][0x2d0], -R2 ;  /* 0x0000b400bb047a23 */ /* 0x004fe20000010802 */
[----:B------:R-:W-:Y:S01]  /*6a70*/  MOV R187, R116 ;  /* 0x0000007400bb7202 */ /* 0x000fe20000000f00 */
[----:B------:R-:W-:-:S02]  /*6a80*/  IMAD.MOV.U32 R116, RZ, RZ, R131 ;  /* 0x000000ffff747224 */ /* 0x000fc400078e0083 */
[----:B------:R2:W-:Y:S02]  /*6a90*/  MUFU.EX2 R96, R4 ;  /* 0x0000000400607308 */ /* 0x0005e40000000800 */
[----:B------:R-:W-:Y:S01]  /*6aa0*/  IMAD.MOV.U32 R42, RZ, RZ, R89 ;  /* 0x000000ffff2a7224 */ /* 0x000fe200078e0059 */
[----:B----4-:R-:W-:Y:S01]  /*6ab0*/  F2FP.PACK_AB R8, R92, R90 ;  /* 0x0000005a5c08723e */ /* 0x010fe200000000ff */
[----:B------:R-:W-:Y:S02]  /*6ac0*/  IMAD.MOV.U32 R43, RZ, RZ, R88 ;  /* 0x000000ffff2b7224 */ /* 0x000fe400078e0058 */
[----:B------:R-:W-:Y:S01]  /*6ad0*/  IMAD.MOV.U32 R41, RZ, RZ, R82 ;  /* 0x000000ffff297224 */ /* 0x000fe200078e0052 */
[----:B------:R-:W-:Y:S01]  /*6ae0*/  MOV R82, R54 ;  /* 0x0000003600527202 */ /* 0x000fe20000000f00 */
[----:B------:R-:W-:Y:S02]  /*6af0*/  IMAD.MOV.U32 R40, RZ, RZ, R62 ;  /* 0x000000ffff287224 */ /* 0x000fe400078e003e */
[----:B------:R-:W-:-:S02]  /*6b00*/  IMAD.MOV.U32 R62, RZ, RZ, R53 ;  /* 0x000000ffff3e7224 */ /* 0x000fc400078e0035 */
[----:B--2---:R-:W-:Y:S02]  /*6b10*/  FFMA.FTZ R4, R186, c[0x0][0x2d0], -R2 ;  /* 0x0000b400ba047a23 */ /* 0x004fe40000010802 */
[----:B------:R-:W-:Y:S02]  /*6b20*/  IMAD.MOV.U32 R186, RZ, RZ, R83 ;  /* 0x000000ffffba7224 */ /* 0x000fe400078e0053 */
[----:B------:R2:W4:Y:S02]  /*6b30*/  MUFU.EX2 R98, R4 ;  /* 0x0000000400627308 */ /* 0x0005240000000800 */
[----:B--2---:R-:W-:Y:S01]  /*6b40*/  FFMA.FTZ R4, R145, c[0x0][0x2d0], -R0 ;  /* 0x0000b40091047a23 */ /* 0x004fe20000010800 */
[----:B----4-:R-:W-:-:S05]  /*6b50*/  F2FP.PACK_AB R10, R98, R96 ;  /* 0x00000060620a723e */ /* 0x010fca00000000ff */
[----:B------:R2:W-:Y:S02]  /*6b60*/  MUFU.EX2 R91, R4 ;  /* 0x00000004005b7308 */ /* 0x0005e40000000800 */
[----:B--2---:R-:W-:-:S06]  /*6b70*/  FFMA.FTZ R4, R144, c[0x0][0x2d0], -R0 ;  /* 0x0000b40090047a23 */ /* 0x004fcc0000010800 */
[----:B------:R2:W4:Y:S02]  /*6b80*/  MUFU.EX2 R93, R4 ;  /* 0x00000004005d7308 */ /* 0x0005240000000800 */
[----:B--2---:R-:W-:Y:S01]  /*6b90*/  FFMA.FTZ R4, R143, c[0x0][0x2d0], -R0 ;  /* 0x0000b4008f047a23 */ /* 0x004fe20000010800 */
[----:B----4-:R-:W-:-:S05]  /*6ba0*/  F2FP.PACK_AB R9, R93, R91 ;  /* 0x0000005b5d09723e */ /* 0x010fca00000000ff */
[----:B------:R2:W-:Y:S02]  /*6bb0*/  MUFU.EX2 R94, R4 ;  /* 0x00000004005e7308 */ /* 0x0005e40000000800 */
[----:B--2---:R-:W-:-:S06]  /*6bc0*/  FFMA.FTZ R4, R142, c[0x0][0x2d0], -R0 ;  /* 0x0000b4008e047a23 */ /* 0x004fcc0000010800 */
[----:B------:R2:W4:Y:S02]  /*6bd0*/  MUFU.EX2 R95, R4 ;  /* 0x00000004005f7308 */ /* 0x0005240000000800 */
[----:B--2---:R-:W-:Y:S01]  /*6be0*/  FFMA.FTZ R4, R228, c[0x0][0x2d0], -R7 ;  /* 0x0000b400e4047a23 */ /* 0x004fe20000010807 */
[----:B----4-:R-:W-:Y:S02]  /*6bf0*/  F2FP.PACK_AB R11, R95, R94 ;  /* 0x0000005e5f0b723e */ /* 0x010fe400000000ff */
[----:B------:R-:W-:-:S03]  /*6c00*/  MOV R228, R118 ;  /* 0x0000007600e47202 */ /* 0x000fc60000000f00 */
[----:B------:R2:W4:Y:S01]  /*6c10*/  MUFU.EX2 R102, R4 ;  /* 0x0000000400667308 */ /* 0x0005220000000800 */
[----:B------:R-:W-:Y:S01]  /*6c20*/  IMAD.MOV.U32 R118, RZ, RZ, R55 ;  /* 0x000000ffff767224 */ /* 0x000fe200078e0037 */
[C---:B------:R-:W-:Y:S01]  /*6c30*/  HMMA.16816.F32 R112, R8.reuse, R86, R28 ;  /* 0x000000560870723c */ /* 0x040fe2000000181c */
[----:B------:R-:W-:Y:S07]  /*6c40*/  LDSM.16.MT88.4 R28, [R210+0x2100] ;  /* 0x00210000d21c783b */ /* 0x000fee0000004200 */
[----:B------:R-:W-:Y:S01]  /*6c50*/  HMMA.16816.F32 R108, R8, R84, R48 ;  /* 0x00000054086c723c */ /* 0x000fe20000001830 */
[----:B--2---:R-:W-:-:S02]  /*6c60*/  FFMA.FTZ R4, R226, c[0x0][0x2d0], -R7 ;  /* 0x0000b400e2047a23 */ /* 0x004fc40000010807 */
[----:B------:R-:W-:-:S04]  /*6c70*/  IMAD.MOV.U32 R226, RZ, RZ, R146 ;  /* 0x000000ffffe27224 */ /* 0x000fc800078e0092 */
[----:B------:R-:W-:Y:S01]  /*6c80*/  MOV R50, R61 ;  /* 0x0000003d00327202 */ /* 0x000fe20000000f00 */
[----:B------:R2:W-:Y:S01]  /*6c90*/  MUFU.EX2 R100, R4 ;  /* 0x0000000400647308 */ /* 0x0005e20000000800 */
[----:B------:R-:W-:Y:S01]  /*6ca0*/  IMAD.MOV.U32 R51, RZ, RZ, R60 ;  /* 0x000000ffff337224 */ /* 0x000fe200078e003c */
[----:B------:R-:W-:Y:S01]  /*6cb0*/  MOV R60, R130 ;  /* 0x00000082003c7202 */ /* 0x000fe20000000f00 */
[----:B------:R-:W-:Y:S01]  /*6cc0*/  IMAD.MOV.U32 R49, RZ, RZ, R141 ;  /* 0x000000ffff317224 */ /* 0x000fe200078e008d */
[----:B------:R-:W-:Y:S01]  /*6cd0*/  HMMA.16816.F32 R44, R8, R76, R44 ;  /* 0x0000004c082c723c */ /* 0x000fe2000000182c */
[----:B------:R-:W-:Y:S02]  /*6ce0*/  IMAD.MOV.U32 R61, RZ, RZ, R140 ;  /* 0x000000ffff3d7224 */ /* 0x000fe400078e008c */
[----:B------:R-:W-:Y:S02]  /*6cf0*/  IMAD.MOV.U32 R48, RZ, RZ, R147 ;  /* 0x000000ffff307224 */ /* 0x000fe400078e0093 */
[----:B--2---:R-:W-:-:S02]  /*6d00*/  FFMA.FTZ R4, R229, c[0x0][0x2d0], -R7 ;  /* 0x0000b400e5047a23 */ /* 0x004fc40000010807 */
[----:B------:R-:W-:Y:S02]  /*6d10*/  IMAD.MOV.U32 R229, RZ, RZ, R63 ;  /* 0x000000ffffe57224 */ /* 0x000fe400078e003f */
[----:B------:R2:W-:Y:S01]  /*6d20*/  MUFU.EX2 R101, R4 ;  /* 0x0000000400657308 */ /* 0x0005e20000000800 */
[----:B------:R-:W-:Y:S02]  /*6d30*/  IMAD.MOV.U32 R63, RZ, RZ, R128 ;  /* 0x000000ffff3f7224 */ /* 0x000fe400078e0080 */
[----:B--2---:R-:W-:-:S05]  /*6d40*/  FFMA.FTZ R4, R230, c[0x0][0x2d0], -R7 ;  /* 0x0000b400e6047a23 */ /* 0x004fca0000010807 */
[----:B------:R2:W-:Y:S02]  /*6d50*/  MUFU.EX2 R99, R4 ;  /* 0x0000000400637308 */ /* 0x0005e40000000800 */
[----:B--2---:R-:W-:-:S06]  /*6d60*/  FFMA.FTZ R4, R231, c[0x0][0x2d0], -R7 ;  /* 0x0000b400e7047a23 */ /* 0x004fcc0000010807 */
[----:B------:R2:W-:Y:S02]  /*6d70*/  MUFU.EX2 R97, R4 ;  /* 0x0000000400617308 */ /* 0x0005e40000000800 */
[----:B--2---:R-:W-:Y:S01]  /*6d80*/  FFMA.FTZ R4, R196, c[0x0][0x2d0], -R6 ;  /* 0x0000b400c4047a23 */ /* 0x004fe20000010806 */
[----:B------:R-:W-:Y:S01]  /*6d90*/  HMMA.16816.F32 R128, R8, R78, R20 ;  /* 0x0000004e0880723c */ /* 0x000fe20000001814 */
[----:B------:R-:W-:Y:S01]  /*6da0*/  LDSM.16.MT88.4 R20, [R211+0x2100] ;  /* 0x00210000d314783b */ /* 0x000fe20000004200 */
[----:B------:R-:W-:-:S03]  /*6db0*/  IMAD.MOV.U32 R196, RZ, RZ, R105 ;  /* 0x000000ffffc47224 */ /* 0x000fc600078e0069 */
[----:B------:R2:W-:Y:S02]  /*6dc0*/  MUFU.EX2 R89, R4 ;  /* 0x0000000400597308 */ /* 0x0005e40000000800 */
[----:B--2---:R-:W-:-:S06]  /*6dd0*/  FFMA.FTZ R4, R202, c[0x0][0x2d0], -R6 ;  /* 0x0000b400ca047a23 */ /* 0x004fcc0000010806 */
[----:B------:R2:W1:Y:S02]  /*6de0*/  MUFU.EX2 R88, R4 ;  /* 0x0000000400587308 */ /* 0x0004640000000800 */
[----:B--2---:R-:W-:-:S06]  /*6df0*/  FFMA.FTZ R4, R201, c[0x0][0x2d0], -R6 ;  /* 0x0000b400c9047a23 */ /* 0x004fcc0000010806 */
[----:B------:R2:W-:Y:S01]  /*6e00*/  MUFU.EX2 R87, R4 ;  /* 0x0000000400577308 */ /* 0x0005e20000000800 */
[----:B------:R-:W-:Y:S01]  /*6e10*/  HMMA.16816.F32 R140, R8, R64, R32 ;  /* 0x00000040088c723c */ /* 0x000fe20000001820 */
[----:B------:R-:W1:Y:S01]  /*6e20*/  LDSM.16.MT88.4 R32, [R212+0x2100] ;  /* 0x00210000d420783b */ /* 0x000e620000004200 */
[----:B--2---:R-:W-:-:S05]  /*6e30*/  FFMA.FTZ R4, R203, c[0x0][0x2d0], -R6 ;  /* 0x0000b400cb047a23 */ /* 0x004fca0000010806 */
[----:B------:R2:W1:Y:S01]  /*6e40*/  MUFU.EX2 R85, R4 ;  /* 0x0000000400557308 */ /* 0x0004620000000800 */
[C---:B------:R-:W-:Y:S08]  /*6e50*/  HMMA.16816.F32 R52, R8.reuse, R56, R24 ;  /* 0x000000380834723c */ /* 0x040ff00000001818 */
[----:B------:R-:W-:Y:S01]  /*6e60*/  HMMA.16816.F32 R144, R8, R66, R16 ;  /* 0x000000420890723c */ /* 0x000fe20000001810 */
[----:B------:R-:W-:Y:S01]  /*6e70*/  MOV R201, R50 ;  /* 0x0000003200c97202 */ /* 0x000fe20000000f00 */
[----:B--2---:R-:W-:-:S06]  /*6e80*/  FFMA.FTZ R4, R238, c[0x0][0x2d0], -R7 ;  /* 0x0000b400ee047a23 */ /* 0x004fcc0000010807 */
[----:B------:R-:W-:Y:S01]  /*6e90*/  HMMA.16816.F32 R56, R8, R58, R12 ;  /* 0x0000003a0838723c */ /* 0x000fe2000000180c */
[----:B------:R-:W-:Y:S01]  /*6ea0*/  IMAD.MOV.U32 R203, RZ, RZ, R49 ;  /* 0x000000ffffcb7224 */ /* 0x000fe200078e0031 */
[----:B------:R-:W2:Y:S01]  /*6eb0*/  LDSM.16.MT88.4 R16, [R209+0x2900] ;  /* 0x00290000d110783b */ /* 0x000ea20000004200 */
[----:B------:R3:W-:Y:S03]  /*6ec0*/  MUFU.EX2 R86, R4 ;  /* 0x0000000400567308 */ /* 0x0007e60000000800 */
[----:B------:R-:W2:Y:S01]  /*6ed0*/  LDSM.16.MT88.4 R24, [R212+0x2900] ;  /* 0x00290000d418783b */ /* 0x000ea20000004200 */
[----:B----4-:R-:W-:Y:S02]  /*6ee0*/  F2FP.PACK_AB R8, R102, R103 ;  /* 0x000000676608723e */ /* 0x010fe400000000ff */
[----:B-1----:R-:W-:Y:S02]  /*6ef0*/  F2FP.PACK_AB R9, R88, R89 ;  /* 0x000000595809723e */ /* 0x002fe400000000ff */
[----:B------:R-:W-:-:S02]  /*6f00*/  F2FP.PACK_AB R10, R101, R100 ;  /* 0x00000064650a723e */ /* 0x000fc400000000ff */
[----:B------:R-:W-:Y:S01]  /*6f10*/  F2FP.PACK_AB R11, R85, R87 ;  /* 0x00000057550b723e */ /* 0x000fe200000000ff */
[----:B------:R-:W-:Y:S02]  /*6f20*/  IMAD.MOV.U32 R50, RZ, RZ, R51 ;  /* 0x000000ffff327224 */ /* 0x000fe400078e0033 */
[----:B---3--:R-:W-:-:S04]  /*6f30*/  FFMA.FTZ R4, R204, c[0x0][0x2d0], -R6 ;  /* 0x0000b400cc047a23 */ /* 0x008fc80000010806 */
[----:B------:R-:W-:Y:S01]  /*6f40*/  HMMA.16816.F32 R104, R8, R36, R176 ;  /* 0x000000240868723c */ /* 0x000fe200000018b0 */
[----:B------:R-:W-:Y:S01]  /*6f50*/  IMAD.MOV.U32 R51, RZ, RZ, R40 ;  /* 0x000000ffff337224 */ /* 0x000fe200078e0028 */
[----:B------:R1:W-:Y:S01]  /*6f60*/  MUFU.EX2 R83, R4 ;  /* 0x0000000400537308 */ /* 0x0003e20000000800 */
[----:B------:R-:W-:-:S04]  /*6f70*/  IMAD.MOV.U32 R40, RZ, RZ, R42 ;  /* 0x000000ffff287224 */ /* 0x000fc800078e002a */
[----:B------:R-:W-:Y:S01]  /*6f80*/  IMAD.MOV.U32 R176, RZ, RZ, R229 ;  /* 0x000000ffffb07224 */ /* 0x000fe200078e00e5 */
[----:B------:R-:W-:Y:S01]  /*6f90*/  MOV R229, R41 ;  /* 0x0000002900e57202 */ /* 0x000fe20000000f00 */
[----:B------:R-:W-:Y:S01]  /*6fa0*/  IMAD.MOV.U32 R41, RZ, RZ, R43 ;  /* 0x000000ffff297224 */ /* 0x000fe200078e002b */
[----:B------:R-:W-:Y:S01]  /*6fb0*/  MOV R238, R189 ;  /* 0x000000bd00ee7202 */ /* 0x000fe20000000f00 */
[----:B------:R-:W-:Y:S02]  /*6fc0*/  IMAD.MOV.U32 R42, RZ, RZ, R207 ;  /* 0x000000ffff2a7224 */ /* 0x000fe400078e00cf */
[----:B------:R-:W-:Y:S01]  /*6fd0*/  IMAD.MOV.U32 R43, RZ, RZ, R118 ;  /* 0x000000ffff2b7224 */ /* 0x000fe200078e0076 */
[----:B------:R-:W-:Y:S01]  /*6fe0*/  MOV R207, R116 ;  /* 0x0000007400cf7202 */ /* 0x000fe20000000f00 */
[----:B------:R-:W-:Y:S02]  /*6ff0*/  FFMA.FTZ R7, R240, c[0x0][0x2d0], -R7 ;  /* 0x0000b400f0077a23 */ /* 0x000fe40000010807 */
[----:B-1----:R-:W-:-:S02]  /*7000*/  FFMA.FTZ R4, R205, c[0x0][0x2d0], -R6 ;  /* 0x0000b400cd047a23 */ /* 0x002fc40000010806 */
[----:B------:R-:W-:Y:S02]  /*7010*/  IMAD.MOV.U32 R205, RZ, RZ, R226 ;  /* 0x000000ffffcd7224 */ /* 0x000fe400078e00e2 */
[----:B------:R-:W-:Y:S02]  /*7020*/  IMAD.MOV.U32 R226, RZ, RZ, R82 ;  /* 0x000000ffffe27224 */ /* 0x000fe400078e0052 */
[----:B------:R-:W-:Y:S01]  /*7030*/  IMAD.MOV.U32 R189, RZ, RZ, R61 ;  /* 0x000000ffffbd7224 */ /* 0x000fe200078e003d */
[----:B------:R1:W3:Y:S01]  /*7040*/  MUFU.EX2 R82, R4 ;  /* 0x0000000400527308 */ /* 0x0002e20000000800 */
[----:B------:R-:W-:Y:S02]  /*7050*/  IMAD.MOV.U32 R240, RZ, RZ, R119 ;  /* 0x000000fffff07224 */ /* 0x000fe400078e0077 */
[----:B------:R-:W-:Y:S02]  /*7060*/  IMAD.MOV.U32 R61, RZ, RZ, R117 ;  /* 0x000000ffff3d7224 */ /* 0x000fe400078e0075 */
[----:B------:R-:W-:Y:S01]  /*7070*/  HMMA.16816.F32 R116, R8, R38, R172 ;  /* 0x000000260874723c */ /* 0x000fe200000018ac */
[----:B------:R-:W-:-:S02]  /*7080*/  IMAD.MOV.U32 R204, RZ, RZ, R229 ;  /* 0x000000ffffcc7224 */ /* 0x000fc400078e00e5 */
[----:B------:R-:W-:Y:S02]  /*7090*/  IMAD.MOV.U32 R177, RZ, RZ, R48 ;  /* 0x000000ffffb17224 */ /* 0x000fe400078e0030 */
[----:B------:R-:W-:Y:S02]  /*70a0*/  IMAD.MOV.U32 R179, RZ, RZ, R40 ;  /* 0x000000ffffb37224 */ /* 0x000fe400078e0028 */
[----:B------:R-:W-:Y:S01]  /*70b0*/  MOV R175, R50 ;  /* 0x0000003200af7202 */ /* 0x000fe20000000f00 */
[----:B------:R-:W-:Y:S01]  /*70c0*/  IMAD.MOV.U32 R229, RZ, RZ, R43 ;  /* 0x000000ffffe57224 */ /* 0x000fe200078e002b */
[----:B------:R-:W-:Y:S01]  /*70d0*/  MOV R174, R41 ;  /* 0x0000002900ae7202 */ /* 0x000fe20000000f00 */
[--C-:B-1----:R-:W-:Y:S02]  /*70e0*/  FFMA.FTZ R4, R206, c[0x0][0x2d0], -R6.reuse ;  /* 0x0000b400ce047a23 */ /* 0x102fe40000010806 */
[----:B------:R-:W-:Y:S02]  /*70f0*/  FFMA.FTZ R6, R225, c[0x0][0x2d0], -R6 ;  /* 0x0000b400e1067a23 */ /* 0x000fe40000010806 */
[----:B------:R-:W-:-:S02]  /*7100*/  IMAD.MOV.U32 R206, RZ, RZ, R51 ;  /* 0x000000ffffce7224 */ /* 0x000fc400078e0033 */
[----:B------:R-:W-:Y:S01]  /*7110*/  IMAD.MOV.U32 R225, RZ, RZ, R42 ;  /* 0x000000ffffe17224 */ /* 0x000fe200078e002a */
[----:B------:R-:W-:Y:S04]  /*7120*/  LDSM.16.MT88.4 R48, [R211+0x2900] ;  /* 0x00290000d330783b */ /* 0x000fe80000004200 */
[----:B------:R-:W1:Y:S01]  /*7130*/  LDSM.16.MT88.4 R40, [R210+0x2900] ;  /* 0x00290000d228783b */ /* 0x000e620000004200 */
[----:B------:R-:W-:Y:S02]  /*7140*/  IMAD.MOV.U32 R173, RZ, RZ, R81 ;  /* 0x000000ffffad7224 */ /* 0x000fe400078e0051 */
[----:B------:R4:W-:Y:S01]  /*7150*/  MUFU.EX2 R81, R4 ;  /* 0x0000000400517308 */ /* 0x0009e20000000800 */
[----:B------:R-:W-:Y:S01]  /*7160*/  MOV R230, R226 ;  /* 0x000000e200e67202 */ /* 0x000fe20000000f00 */
[----:B------:R-:W-:Y:S01]  /*7170*/  HMMA.16816.F32 R120, R8, R32, R120 ;  /* 0x000000200878723c */ /* 0x000fe20000001878 */
[----:B------:R-:W-:-:S05]  /*7180*/  IMAD.MOV.U32 R226, RZ, RZ, R80 ;  /* 0x000000ffffe27224 */ /* 0x000fca00078e0050 */
[----:B------:R-:W1:Y:S02]  /*7190*/  MUFU.EX2 R84, R7 ;  /* 0x0000000700547308 */ /* 0x000e640000000800 */
[----:B------:R-:W-:Y:S01]  /*71a0*/  HMMA.16816.F32 R132, R8, R34, R132 ;  /* 0x000000220884723c */ /* 0x000fe20000001884 */
[----:B----4-:R-:W-:-:S05]  /*71b0*/  FFMA.FTZ R4, R194, c[0x0][0x2d0], -R2 ;  /* 0x0000b400c2047a23 */ /* 0x010fca0000010802 */
[----:B------:R-:W4:Y:S02]  /*71c0*/  MUFU.EX2 R80, R6 ;  /* 0x0000000600507308 */ /* 0x000f240000000800 */
[C---:B------:R-:W-:Y:S06]  /*71d0*/  HMMA.16816.F32 R136, R8.reuse, R28, R136 ;  /* 0x0000001c0888723c */ /* 0x040fec0000001888 */
[----:B------:R1:W-:Y:S02]  /*71e0*/  MUFU.EX2 R79, R4 ;  /* 0x00000004004f7308 */ /* 0x0003e40000000800 */
[C---:B------:R-:W-:Y:S08]  /*71f0*/  HMMA.16816.F32 R148, R8.reuse, R30, R148 ;  /* 0x0000001e0894723c */ /* 0x040ff00000001894 */
[----:B------:R-:W-:Y:S01]  /*7200*/  HMMA.16816.F32 R152, R8, R20, R152 ;  /* 0x000000140898723c */ /* 0x000fe20000001898 */
[----:B-1----:R-:W-:-:S07]  /*7210*/  FFMA.FTZ R4, R195, c[0x0][0x2d0], -R2 ;  /* 0x0000b400c3047a23 */ /* 0x002fce0000010802 */
[----:B------:R-:W-:Y:S01]  /*7220*/  HMMA.16816.F32 R8, R8, R22, R164 ;  /* 0x000000160808723c */ /* 0x000fe200000018a4 */
[----:B------:R1:W1:Y:S01]  /*7230*/  MUFU.EX2 R78, R4 ;  /* 0x00000004004e7308 */ /* 0x0002620000000800 */
[----:B------:R-:W-:-:S05]  /*7240*/  IMAD.MOV.U32 R202, RZ, RZ, R74 ;  /* 0x000000ffffca7224 */ /* 0x000fca00078e004a */
[----:B------:R-:W-:Y:S01]  /*7250*/  F2FP.PACK_AB R164, R97, R99 ;  /* 0x0000006361a4723e */ /* 0x000fe200000000ff */
[----:B-1----:R-:W-:-:S04]  /*7260*/  FFMA.FTZ R4, R197, c[0x0][0x2d0], -R2 ;  /* 0x0000b400c5047a23 */ /* 0x002fc80000010802 */
[----:B------:R1:W-:Y:S01]  /*7270*/  MUFU.EX2 R77, R4 ;  /* 0x00000004004d7308 */ /* 0x0003e20000000800 */
[----:B---3--:R-:W-:Y:S02]  /*7280*/  F2FP.PACK_AB R165, R82, R83 ;  /* 0x0000005352a5723e */ /* 0x008fe400000000ff */
[----:B------:R-:W-:Y:S02]  /*7290*/  F2FP.PACK_AB R166, R84, R86 ;  /* 0x0000005654a6723e */ /* 0x000fe400000000ff */
[----:B----4-:R-:W-:Y:S01]  /*72a0*/  F2FP.PACK_AB R167, R80, R81 ;  /* 0x0000005150a7723e */ /* 0x010fe200000000ff */
[----:B-1----:R-:W-:-:S04]  /*72b0*/  FFMA.FTZ R4, R200, c[0x0][0x2d0], -R2 ;  /* 0x0000b400c8047a23 */ /* 0x002fc80000010802 */
[----:B------:R1:W3:Y:S01]  /*72c0*/  MUFU.EX2 R76, R4 ;  /* 0x00000004004c7308 */ /* 0x0002e20000000800 */
[----:B------:R-:W-:Y:S01]  /*72d0*/  IMAD.MOV.U32 R195, RZ, RZ, R75 ;  /* 0x000000ffffc37224 */ /* 0x000fe200078e004b */
[----:B--2---:R-:W-:Y:S01]  /*72e0*/  HMMA.16816.F32 R104, R164, R16, R104 ;  /* 0x00000010a468723c */ /* 0x004fe20000001868 */
[----:B------:R-:W-:Y:S02]  /*72f0*/  IMAD.MOV.U32 R231, RZ, RZ, R62 ;  /* 0x000000ffffe77224 */ /* 0x000fe400078e003e */
[----:B-1----:R-:W-:-:S04]  /*7300*/  FFMA.FTZ R4, R190, c[0x0][0x2d0], -R0 ;  /* 0x0000b400be047a23 */ /* 0x002fc80000010800 */
[----:B------:R1:W-:Y:S01]  /*7310*/  MUFU.EX2 R74, R4 ;  /* 0x00000004004a7308 */ /* 0x0003e20000000800 */
[----:B------:R-:W-:Y:S01]  /*7320*/  HMMA.16816.F32 R116, R164, R18, R116 ;  /* 0x00000012a474723c */ /* 0x000fe20000001874 */
[----:B------:R-:W-:-:S07]  /*7330*/  IMAD.MOV.U32 R194, RZ, RZ, R61 ;  /* 0x000000ffffc27224 */ /* 0x000fce00078e003d */
[----:B------:R-:W-:Y:S01]  /*7340*/  HMMA.16816.F32 R120, R164, R24, R120 ;  /* 0x00000018a478723c */ /* 0x000fe20000001878 */
[----:B-1----:R-:W-:-:S07]  /*7350*/  FFMA.FTZ R4, R191, c[0x0][0x2d0], -R0 ;  /* 0x0000b400bf047a23 */ /* 0x002fce0000010800 */
[C---:B------:R-:W-:Y:S01]  /*7360*/  HMMA.16816.F32 R132, R164.reuse, R26, R132 ;  /* 0x0000001aa484723c */ /* 0x040fe20000001884 */
[----:B------:R1:W2:Y:S07]  /*7370*/  MUFU.EX2 R75, R4 ;  /* 0x00000004004b7308 */ /* 0x0002ae0000000800 */
[C---:B------:R-:W-:Y:S08]  /*7380*/  HMMA.16816.F32 R136, R164.reuse, R40, R136 ;  /* 0x00000028a488723c */ /* 0x040ff00000001888 */
[----:B------:R-:W-:Y:S01]  /*7390*/  HMMA.16816.F32 R148, R164, R42, R148 ;  /* 0x0000002aa494723c */ /* 0x000fe20000001894 */
[----:B-1----:R-:W-:-:S07]  /*73a0*/  FFMA.FTZ R4, R192, c[0x0][0x2d0], -R0 ;  /* 0x0000b400c0047a23 */ /* 0x002fce0000010800 */
[C---:B------:R-:W-:Y:S01]  /*73b0*/  HMMA.16816.F32 R152, R164.reuse, R48, R152 ;  /* 0x00000030a498723c */ /* 0x040fe20000001898 */
[----:B------:R1:W-:Y:S07]  /*73c0*/  MUFU.EX2 R61, R4 ;  /* 0x00000004003d7308 */ /* 0x0003ee0000000800 */
[----:B------:R-:W-:Y:S07]  /*73d0*/  HMMA.16816.F32 R164, R164, R50, R8 ;  /* 0x00000032a4a4723c */ /* 0x000fee0000001808 */
[----:B------:R-:W-:-:S02]  /*73e0*/  FFMA.FTZ R8, R232, c[0x0][0x2d0], -R2 ;  /* 0x0000b400e8087a23 */ /* 0x000fc40000010802 */
[----:B-1----:R-:W-:Y:S02]  /*73f0*/  FFMA.FTZ R4, R193, c[0x0][0x2d0], -R0 ;  /* 0x0000b400c1047a23 */ /* 0x002fe40000010800 */
[----:B------:R1:W-:Y:S01]  /*7400*/  MUFU.EX2 R62, R8 ;  /* 0x00000008003e7308 */ /* 0x0003e20000000800 */
[----:B------:R-:W-:Y:S01]  /*7410*/  IMAD.MOV.U32 R178, RZ, RZ, R63 ;  /* 0x000000ffffb27224 */ /* 0x000fe200078e003f */
[----:B------:R-:W-:-:S06]  /*7420*/  MOV R172, R60 ;  /* 0x0000003c00ac7202 */ /* 0x000fcc0000000f00 */
[----:B------:R-:W4:Y:S01]  /*7430*/  MUFU.EX2 R60, R4 ;  /* 0x00000004003c7308 */ /* 0x000f220000000800 */
[----:B-1----:R-:W-:-:S07]  /*7440*/  FFMA.FTZ R8, R233, c[0x0][0x2d0], -R2 ;  /* 0x0000b400e9087a23 */ /* 0x002fce0000010802 */
[----:B------:R1:W1:Y:S01]  /*7450*/  MUFU.EX2 R63, R8 ;  /* 0x00000008003f7308 */ /* 0x0002620000000800 */
[----:B------:R-:W-:Y:S02]  /*7460*/  IMAD.MOV.U32 R200, RZ, RZ, R5 ;  /* 0x000000ffffc87224 */ /* 0x000fe400078e0005 */
[----:B-1----:R-:W-:-:S05]  /*7470*/  FFMA.FTZ R8, R234, c[0x0][0x2d0], -R2 ;  /* 0x0000b400ea087a23 */ /* 0x002fca0000010802 */
[----:B------:R1:W-:Y:S01]  /*7480*/  MUFU.EX2 R65, R8 ;  /* 0x0000000800417308 */ /* 0x0003e20000000800 */
[----:B------:R-:W-:Y:S02]  /*7490*/  F2FP.PACK_AB R4, R78, R79 ;  /* 0x0000004f4e04723e */ /* 0x000fe400000000ff */
[----:B---3--:R-:W-:Y:S02]  /*74a0*/  F2FP.PACK_AB R6, R76, R77 ;  /* 0x0000004d4c06723e */ /* 0x008fe400000000ff */
[----:B--2---:R-:W-:Y:S01]  /*74b0*/  F2FP.PACK_AB R5, R75, R74 ;  /* 0x0000004a4b05723e */ /* 0x004fe200000000ff */
[----:B-1----:R-:W-:-:S04]  /*74c0*/  FFMA.FTZ R8, R235, c[0x0][0x2d0], -R2 ;  /* 0x0000b400eb087a23 */ /* 0x002fc80000010802 */
[----:B------:R1:W2:Y:S01]  /*74d0*/  MUFU.EX2 R66, R8 ;  /* 0x0000000800427308 */ /* 0x0002a20000000800 */
[----:B----4-:R-:W-:Y:S02]  /*74e0*/  F2FP.PACK_AB R7, R60, R61 ;  /* 0x0000003d3c07723e */ /* 0x010fe400000000ff */
[----:B------:R-:W-:Y:S01]  /*74f0*/  MOV R197, R73 ;  /* 0x0000004900c57202 */ /* 0x000fe20000000f00 */
[----:B-1----:R-:W-:-:S04]  /*7500*/  FFMA.FTZ R8, R236, c[0x0][0x2d0], -R2 ;  /* 0x0000b400ec087a23 */ /* 0x002fc80000010802 */
[----:B------:R1:W-:Y:S01]  /*7510*/  MUFU.EX2 R67, R8 ;  /* 0x0000000800437308 */ /* 0x0003e20000000800 */
[C---:B------:R-:W-:Y:S08]  /*7520*/  HMMA.16816.F32 R108, R4.reuse, R124, R108 ;  /* 0x0000007c046c723c */ /* 0x040ff0000000186c */
[----:B------:R-:W-:Y:S01]  /*7530*/  HMMA.16816.F32 R112, R4, R126, R112 ;  /* 0x0000007e0470723c */ /* 0x000fe20000001870 */
[----:B-1----:R-:W-:-:S04]  /*7540*/  FFMA.FTZ R8, R237, c[0x0][0x2d0], -R2 ;  /* 0x0000b400ed087a23 */ /* 0x002fc80000010802 */
[----:B------:R1:W-:Y:S03]  /*7550*/  MUFU.EX2 R73, R8 ;  /* 0x0000000800497308 */ /* 0x0003e60000000800 */
[----:B------:R-:W-:Y:S01]  /*7560*/  HMMA.16816.F32 R124, R4, R160, R44 ;  /* 0x000000a0047c723c */ /* 0x000fe2000000182c */
[----:B-1----:R-:W-:-:S04]  /*7570*/  FFMA.FTZ R8, R199, c[0x0][0x2d0], -R0 ;  /* 0x0000b400c7087a23 */ /* 0x002fc80000010800 */
[----:B------:R1:W-:Y:S02]  /*7580*/  MUFU.EX2 R44, R8 ;  /* 0x00000008002c7308 */ /* 0x0003e40000000800 */
[----:B-1----:R-:W-:-:S06]  /*7590*/  FFMA.FTZ R8, R198, c[0x0][0x2d0], -R0 ;  /* 0x0000b400c6087a23 */ /* 0x002fcc0000010800 */
[----:B------:R1:W3:Y:S02]  /*75a0*/  MUFU.EX2 R45, R8 ;  /* 0x00000008002d7308 */ /* 0x0002e40000000800 */
[----:B-1----:R-:W-:-:S06]  /*75b0*/  FFMA.FTZ R8, R181, c[0x0][0x2d0], -R0 ;  /* 0x0000b400b5087a23 */ /* 0x002fcc0000010800 */
[----:B------:R1:W-:Y:S02]  /*75c0*/  MUFU.EX2 R64, R8 ;  /* 0x0000000800407308 */ /* 0x0003e40000000800 */
[----:B-1----:R-:W-:-:S06]  /*75d0*/  FFMA.FTZ R8, R180, c[0x0][0x2d0], -R0 ;  /* 0x0000b400b4087a23 */ /* 0x002fcc0000010800 */
[----:B------:R1:W4:Y:S01]  /*75e0*/  MUFU.EX2 R47, R8 ;  /* 0x00000008002f7308 */ /* 0x0003220000000800 */
[C---:B------:R-:W-:Y:S08]  /*75f0*/  HMMA.16816.F32 R12, R4.reuse, R168, R52 ;  /* 0x000000a8040c723c */ /* 0x040ff00000001834 */
[----:B------:R-:W-:Y:S01]  /*7600*/  HMMA.16816.F32 R128, R4, R162, R128 ;  /* 0x000000a20480723c */ /* 0x000fe20000001880 */
[----:B-1----:R-:W-:-:S02]  /*7610*/  FFMA.FTZ R8, R241, c[0x0][0x2d0], -R2 ;  /* 0x0000b400f1087a23 */ /* 0x002fc40000010802 */
[----:B------:R-:W-:-:S05]  /*7620*/  FFMA.FTZ R2, R239, c[0x0][0x2d0], -R2 ;  /* 0x0000b400ef027a23 */ /* 0x000fca0000010802 */
[C---:B------:R-:W-:Y:S01]  /*7630*/  HMMA.16816.F32 R140, R4.reuse, R156, R140 ;  /* 0x0000009c048c723c */ /* 0x040fe2000000188c */
[----:B------:R1:W-:Y:S07]  /*7640*/  MUFU.EX2 R53, R8 ;  /* 0x0000000800357308 */ /* 0x0003ee0000000800 */
[C---:B------:R-:W-:Y:S01]  /*7650*/  HMMA.16816.F32 R144, R4.reuse, R158, R144 ;  /* 0x0000009e0490723c */ /* 0x040fe20000001890 */
[----:B------:R2:W-:Y:S07]  /*7660*/  MUFU.EX2 R52, R2 ;  /* 0x0000000200347308 */ /* 0x0005ee0000000800 */
[----:B-1----:R-:W-:Y:S07]  /*7670*/  HMMA.16816.F32 R8, R4, R170, R56 ;  /* 0x000000aa0408723c */ /* 0x002fee0000001838 */
[----:B------:R-:W-:Y:S01]  /*7680*/  F2FP.PACK_AB R4, R63, R62 ;  /* 0x0000003e3f04723e */ /* 0x000fe200000000ff */
[----:B--2---:R-:W-:Y:S01]  /*7690*/  FFMA.FTZ R2, R184, c[0x0][0x2d0], -R0 ;  /* 0x0000b400b8027a23 */ /* 0x004fe20000010800 */
[----:B------:R-:W-:-:S02]  /*76a0*/  F2FP.PACK_AB R6, R66, R65 ;  /* 0x000000414206723e */ /* 0x000fc400000000ff */
[----:B---3--:R-:W-:Y:S02]  /*76b0*/  F2FP.PACK_AB R5, R45, R44 ;  /* 0x0000002c2d05723e */ /* 0x008fe400000000ff */
[----:B----4-:R-:W-:Y:S01]  /*76c0*/  F2FP.PACK_AB R7, R47, R64 ;  /* 0x000000402f07723e */ /* 0x010fe200000000ff */
[----:B------:R1:W2:Y:S06]  /*76d0*/  MUFU.EX2 R46, R2 ;  /* 0x00000002002e7308 */ /* 0x0002ac0000000800 */
[----:B------:R-:W-:Y:S01]  /*76e0*/  HMMA.16816.F32 R108, R4, R36, R108 ;  /* 0x00000024046c723c */ /* 0x000fe2000000186c */
[----:B-1----:R-:W-:-:S04]  /*76f0*/  FFMA.FTZ R2, R183, c[0x0][0x2d0], -R0 ;  /* 0x0000b400b7027a23 */ /* 0x002fc80000010800 */
[----:B------:R1:W3:Y:S03]  /*7700*/  MUFU.EX2 R37, R2 ;  /* 0x0000000200257308 */ /* 0x0002e60000000800 */
[C---:B------:R-:W-:Y:S01]  /*7710*/  HMMA.16816.F32 R124, R4.reuse, R32, R124 ;  /* 0x00000020047c723c */ /* 0x040fe2000000187c */
[--C-:B-1----:R-:W-:Y:S02]  /*7720*/  FFMA.FTZ R2, R185, c[0x0][0x2d0], -R0.reuse ;  /* 0x0000b400b9027a23 */ /* 0x102fe40000010800 */
[----:B------:R-:W-:Y:S02]  /*7730*/  FFMA.FTZ R0, R182, c[0x0][0x2d0], -R0 ;  /* 0x0000b400b6007a23 */ /* 0x000fe40000010800 */
[----:B------:R1:W4:Y:S03]  /*7740*/  MUFU.EX2 R36, R2 ;  /* 0x0000000200247308 */ /* 0x0003260000000800 */
[----:B------:R-:W-:Y:S05]  /*7750*/  HMMA.16816.F32 R112, R4, R38, R112 ;  /* 0x000000260470723c */ /* 0x000fea0000001870 */
[----:B------:R2:W2:Y:S01]  /*7760*/  MUFU.EX2 R32, R0 ;  /* 0x0000000000207308 */ /* 0x0004a20000000800 */
[----:B-1----:R-:W-:-:S02]  /*7770*/  FADD.FTZ R2, R197, R200 ;  /* 0x000000c8c5027221 */ /* 0x002fc40000010000 */
[----:B------:R-:W-:Y:S02]  /*7780*/  IMAD.MOV.U32 R197, RZ, RZ, R195 ;  /* 0x000000ffffc57224 */ /* 0x000fe400078e00c3 */
[----:B------:R-:W-:Y:S01]  /*7790*/  IMAD.MOV.U32 R200, RZ, RZ, R194 ;  /* 0x000000ffffc87224 */ /* 0x000fe200078e00c2 */
[----:B------:R-:W-:Y:S01]  /*77a0*/  MOV R195, R225 ;  /* 0x000000e100c37202 */ /* 0x000fe20000000f00 */
[----:B------:R-:W-:Y:S02]  /*77b0*/  IMAD.MOV.U32 R194, RZ, RZ, R206 ;  /* 0x000000ffffc27224 */ /* 0x000fe400078e00ce */
[----:B--2---:R-:W-:Y:S02]  /*77c0*/  FADD.FTZ R0, R197, R200 ;  /* 0x000000c8c5007221 */ /* 0x004fe40000010000 */
[----:B------:R-:W-:Y:S02]  /*77d0*/  IMAD.MOV.U32 R206, RZ, RZ, R177 ;  /* 0x000000ffffce7224 */ /* 0x000fe400078e00b1 */
[----:B------:R-:W-:-:S02]  /*77e0*/  FADD.FTZ R2, R195, R2 ;  /* 0x00000002c3027221 */ /* 0x000fc40000010000 */
[----:B------:R-:W-:Y:S01]  /*77f0*/  FADD.FTZ R0, R194, R0 ;  /* 0x00000000c2007221 */ /* 0x000fe20000010000 */
[----:B------:R-:W-:Y:S01]  /*7800*/  HMMA.16816.F32 R128, R4, R34, R128 ;  /* 0x000000220480723c */ /* 0x000fe20000001880 */
[----:B------:R-:W-:Y:S02]  /*7810*/  IMAD.MOV.U32 R225, RZ, RZ, R205 ;  /* 0x000000ffffe17224 */ /* 0x000fe400078e00cd */
[----:B------:R-:W-:Y:S02]  /*7820*/  FADD.FTZ R2, R206, R2 ;  /* 0x00000002ce027221 */ /* 0x000fe40000010000 */
[----:B------:R-:W-:-:S03]  /*7830*/  FADD.FTZ R0, R172, R0 ;  /* 0x00000000ac007221 */ /* 0x000fc60000010000 */
[----:B------:R-:W-:Y:S01]  /*7840*/  HMMA.16816.F32 R140, R4, R28, R140 ;  /* 0x0000001c048c723c */ /* 0x000fe2000000188c */
[----:B------:R-:W-:Y:S01]  /*7850*/  MOV R205, R176 ;  /* 0x000000b000cd7202 */ /* 0x000fe20000000f00 */
[----:B------:R-:W-:-:S06]  /*7860*/  FADD.FTZ R2, R173, R2 ;  /* 0x00000002ad027221 */ /* 0x000fcc0000010000 */
[C---:B------:R-:W-:Y:S08]  /*7870*/  HMMA.16816.F32 R144, R4.reuse, R30, R144 ;  /* 0x0000001e0490723c */ /* 0x040ff00000001890 */
[C---:B------:R-:W-:Y:S08]  /*7880*/  HMMA.16816.F32 R12, R4.reuse, R20, R12 ;  /* 0x00000014040c723c */ /* 0x040ff0000000180c */
[----:B------:R-:W-:Y:S07]  /*7890*/  HMMA.16816.F32 R8, R4, R22, R8 ;  /* 0x000000160408723c */ /* 0x000fee0000001808 */
[----:B------:R-:W-:-:S02]  /*78a0*/  FADD.FTZ R6, R208, R213 ;  /* 0x000000d5d0067221 */ /* 0x000fc40000010000 */
[----:B------:R-:W-:Y:S02]  /*78b0*/  FADD.FTZ R5, R174, R0 ;  /* 0x00000000ae057221 */ /* 0x000fe40000010000 */
[----:B------:R-:W-:Y:S02]  /*78c0*/  FADD.FTZ R6, R225, R6 ;  /* 0x00000006e1067221 */ /* 0x000fe40000010000 */
[----:B------:R-:W-:Y:S02]  /*78d0*/  FADD.FTZ R0, R69, R249 ;  /* 0x000000f945007221 */ /* 0x000fe40000010000 */
[----:B------:R-:W-:Y:S02]  /*78e0*/  FADD.FTZ R6, R252, R6 ;  /* 0x00000006fc067221 */ /* 0x000fe40000010000 */
[----:B------:R-:W-:Y:S02]  /*78f0*/  IMAD.MOV.U32 R176, RZ, RZ, R196 ;  /* 0x000000ffffb07224 */ /* 0x000fe400078e00c4 */
        /* <DEDUP_REMOVED lines=19> */
[----:B------:R-:W-:Y:S01]  /*7a30*/  FADD.FTZ R7, R201, R4 ;  /* 0x00000004c9077221 */ /* 0x000fe20000010000 */
[----:B------:R-:W-:Y:S01]  /*7a40*/  MOV R196, R215 ;  /* 0x000000d700c47202 */ /* 0x000fe20000000f00 */
[----:B------:R-:W-:Y:S01]  /*7a50*/  FADD.FTZ R4, R243, R2 ;  /* 0x00000002f3047221 */ /* 0x000fe20000010000 */
[----:B------:R1:W5:Y:S01]  /*7a60*/  LDL.LU R215, [R1+0x4c] ;  /* 0x00004c0001d77983 */ /* 0x0003620000300800 */
[----:B------:R-:W-:Y:S02]  /*7a70*/  FADD.FTZ R6, R203, R5 ;  /* 0x00000005cb067221 */ /* 0x000fe40000010000 */
[----:B------:R-:W-:Y:S01]  /*7a80*/  FADD.FTZ R5, R92, R0 ;  /* 0x000000005c057221 */ /* 0x000fe20000010000 */
[----:B------:R1:W5:Y:S01]  /*7a90*/  LDL.LU R214, [R1+0x48] ;  /* 0x0000480001d67983 */ /* 0x0003620000300800 */
[----:B------:R-:W-:Y:S02]  /*7aa0*/  FADD.FTZ R4, R91, R4 ;  /* 0x000000045b047221 */ /* 0x000fe40000010000 */
[----:B------:R-:W-:Y:S01]  /*7ab0*/  FADD.FTZ R2, R202, R6 ;  /* 0x00000006ca027221 */ /* 0x000fe20000010000 */
[----:B------:R1:W5:Y:S01]  /*7ac0*/  LDL.LU R213, [R1+0x44] ;  /* 0x0000440001d57983 */ /* 0x0003620000300800 */
[----:B------:R-:W-:-:S02]  /*7ad0*/  FADD.FTZ R0, R196, R7 ;  /* 0x00000007c4007221 */ /* 0x000fc40000010000 */
[----:B------:R-:W-:Y:S01]  /*7ae0*/  FADD.FTZ R5, R96, R5 ;  /* 0x0000000560057221 */ /* 0x000fe20000010000 */
[----:B------:R1:W5:Y:S01]  /*7af0*/  LDL.LU R208, [R1+0x40] ;  /* 0x0000400001d07983 */ /* 0x0003620000300800 */
        /* <DEDUP_REMOVED lines=45> */
[----:B---3--:R-:W-:Y:S02]  /*7dd0*/  FADD.FTZ R0, R37, R0 ;  /* 0x0000000025007221 */ /* 0x008fe40000010000 */
[----:B------:R-:W-:-:S02]  /*7de0*/  FADD.FTZ R5, R86, R4 ;  /* 0x0000000456057221 */ /* 0x000fc40000010000 */
[----:B------:R-:W-:Y:S02]  /*7df0*/  FADD.FTZ R4, R81, R7 ;  /* 0x0000000751047221 */ /* 0x000fe40000010000 */
[----:B------:R-:W-:Y:S02]  /*7e00*/  FADD.FTZ R2, R53, R6 ;  /* 0x0000000635027221 */ /* 0x000fe40000010000 */
[----:B----4-:R-:W-:Y:S02]  /*7e10*/  FADD.FTZ R0, R36, R0 ;  /* 0x0000000024007221 */ /* 0x010fe40000010000 */
[----:B------:R-:W-:Y:S02]  /*7e20*/  FADD.FTZ R5, R84, R5 ;  /* 0x0000000554057221 */ /* 0x000fe40000010000 */
[----:B------:R-:W-:Y:S02]  /*7e30*/  FADD.FTZ R4, R80, R4 ;  /* 0x0000000450047221 */ /* 0x000fe40000010000 */
[----:B------:R-:W-:-:S02]  /*7e40*/  FADD.FTZ R2, R52, R2 ;  /* 0x0000000234027221 */ /* 0x000fc40000010000 */
[----:B------:R-:W-:Y:S01]  /*7e50*/  FADD.FTZ R0, R32, R0 ;  /* 0x0000000020007221 */ /* 0x000fe20000010000 */
[----:B------:R1:W-:Y:S04]  /*7e60*/  STL [R1+0x8], R5 ;  /* 0x0000080501007387 */ /* 0x0003e80000100800 */
[----:B------:R1:W-:Y:S04]  /*7e70*/  STL [R1+0xc], R4 ;  /* 0x00000c0401007387 */ /* 0x0003e80000100800 */
[----:B------:R1:W-:Y:S04]  /*7e80*/  STL [R1+0x10], R2 ;  /* 0x0000100201007387 */ /* 0x0003e80000100800 */
[----:B------:R1:W-:Y:S01]  /*7e90*/  STL [R1+0x14], R0 ;  /* 0x0000140001007387 */ /* 0x0003e20000100800 */
[----:B------:R-:W-:Y:S01]  /*7ea0*/  UIMAD.WIDE.U32 UR14, UR7, UR4, URZ ;  /* 0x00000004070e72a5 */ /* 0x000fe2000f8e003f */
[----:B------:R-:W-:-:S02]  /*7eb0*/  PLOP3.LUT P0, PT, PT, PT, UP1, 0x40, 0x0 ;  /* 0x000000000000781c */ /* 0x000fc40003f0e818 */
[----:B------:R-:W-:Y:S01]  /*7ec0*/  F2FP.PACK_AB R160, R73, R67 ;  /* 0x0000004349a0723e */ /* 0x000fe200000000ff */
[----:B------:R-:W-:Y:S01]  /*7ed0*/  @UP2 USHF.R.U32.HI UR7, URZ, UR5, UR15 ;  /* 0x000000053f072299 */ /* 0x000fe2000801160f */
[----:B------:R-:W-:Y:S02]  /*7ee0*/  F2FP.PACK_AB R162, R52, R53 ;  /* 0x0000003534a2723e */ /* 0x000fe400000000ff */
[----:B------:R-:W-:Y:S02]  /*7ef0*/  F2FP.PACK_AB R161, R37, R46 ;  /* 0x0000002e25a1723e */ /* 0x000fe400000000ff */
[----:B------:R-:W-:Y:S01]  /*7f00*/  F2FP.PACK_AB R163, R32, R36 ;  /* 0x0000002420a3723e */ /* 0x000fe200000000ff */
[----:B------:R-:W-:-:S03]  /*7f10*/  UIADD3 UR4, UR6, UR7, URZ ;  /* 0x0000000706047290 */ /* 0x000fc6000fffe03f */
[----:B------:R-:W-:Y:S02]  /*7f20*/  ULDC UR7, c[0x0][0x328] ;  /* 0x0000ca0000077ab9 */ /* 0x000fe40000000800 */
[----:B------:R-:W-:Y:S01]  /*7f30*/  UIADD3 UR7, UR4, UR7, URZ ;  /* 0x0000000704077290 */ /* 0x000fe2000fffe03f */
[----:B------:R-:W-:Y:S01]  /*7f40*/  HMMA.16816.F32 R108, R160, R16, R108 ;  /* 0x00000010a06c723c */ /* 0x000fe2000000186c */
[----:B------:R-:W-:-:S07]  /*7f50*/  IADD3 R225, R242, -0x2, RZ ;  /* 0xfffffffef2e17810 */ /* 0x000fce0007ffe0ff */
[C---:B------:R-:W-:Y:S08]  /*7f60*/  HMMA.16816.F32 R112, R160.reuse, R18, R112 ;  /* 0x00000012a070723c */ /* 0x040ff00000001870 */
[C---:B------:R-:W-:Y:S08]  /*7f70*/  HMMA.16816.F32 R124, R160.reuse, R24, R124 ;  /* 0x00000018a07c723c */ /* 0x040ff0000000187c */
[C---:B------:R-:W-:Y:S08]  /*7f80*/  HMMA.16816.F32 R128, R160.reuse, R26, R128 ;  /* 0x0000001aa080723c */ /* 0x040ff00000001880 */
[C---:B------:R-:W-:Y:S08]  /*7f90*/  HMMA.16816.F32 R140, R160.reuse, R40, R140 ;  /* 0x00000028a08c723c */ /* 0x040ff0000000188c */
[C---:B------:R-:W-:Y:S08]  /*7fa0*/  HMMA.16816.F32 R144, R160.reuse, R42, R144 ;  /* 0x0000002aa090723c */ /* 0x040ff00000001890 */
[C---:B------:R-:W-:Y:S08]  /*7fb0*/  HMMA.16816.F32 R156, R160.reuse, R48, R12 ;  /* 0x00000030a09c723c */ /* 0x040ff0000000180c */
[----:B------:R-:W-:Y:S01]  /*7fc0*/  HMMA.16816.F32 R160, R160, R50, R8 ;  /* 0x00000032a0a0723c */ /* 0x000fe20000001808 */
[----:B------:R-:W-:Y:S07]  /*7fd0*/  @P0 BRA `(.L_x_161) ;  /* 0x0000015000000947 */ /* 0x000fee0003800000 */
[----:B-1----:R-:W-:Y:S01]  /*7fe0*/  ISETP.LT.AND P0, PT, RZ, UR4, PT ;  /* 0x00000004ff007c0c */ /* 0x002fe2000bf01270 */
[----:B------:R-:W-:-:S02]  /*7ff0*/  UIADD3 UR14, UR4, -0x1, URZ ;  /* 0xffffffff040e7890 */ /* 0x000fc4000fffe03f */
[----:B------:R-:W-:-:S10]  /*8000*/  ULDC UR6, c[0x0][0x32c] ;  /* 0x0000cb0000067ab9 */ /* 0x000fd40000000800 */
[----:B------:R-:W-:Y:S05]  /*8010*/  @P0 BRA `(.L_x_162) ;  /* 0x0000008000000947 */ /* 0x000fea0003800000 */
[----:B------:R-:W-:Y:S02]  /*8020*/  UISETP.NE.AND UP0, UPT, UR6, 0x1, UPT ;  /* 0x000000010600788c */ /* 0x000fe4000bf05270 */
[----:B------:R-:W-:-:S03]  /*8030*/  UIADD3 UR14, -UR4, URZ, URZ ;  /* 0x0000003f040e7290 */ /* 0x000fc6000fffe13f */
[----:B------:R-:W-:Y:S02]  /*8040*/  ULDC.64 UR4, c[0x0][0x330] ;  /* 0x0000cc0000047ab9 */ /* 0x000fe40000000a00 */
[----:B------:R-:W-:-:S07]  /*8050*/  UIMAD.WIDE.U32 UR16, UR14, UR4, URZ ;  /* 0x000000040e1072a5 */ /* 0x000fce000f8e003f */
[----:B------:R-:W-:Y:S02]  /*8060*/  @UP0 UMOV UR15, UR17 ;  /* 0x00000011000f0c82 */ /* 0x000fe40008000000 */
[----:B------:R-:W-:-:S04]  /*8070*/  @UP0 USHF.R.U32.HI UR14, URZ, UR5, UR15 ;  /* 0x000000053f0e0299 */ /* 0x000fc8000801160f */
[----:B------:R-:W-:Y:S01]  /*8080*/  ULOP3.LUT UR14, URZ, UR14, URZ, 0x33, !UPT ;  /* 0x0000000e3f0e7292 */ /* 0x000fe2000f8e333f */
[----:B------:R-:W-:Y:S05]  /*8090*/  BRA `(.L_x_163) ;  /* 0x0000005000007947 */ /* 0x000fea0003800000 */
.L_x_162:
[----:B------:R-:W-:Y:S02]  /*80a0*/  UISETP.NE.AND UP0, UPT, UR6, 0x1, UPT ;  /* 0x000000010600788c */ /* 0x000fe4000bf05270 */
[----:B------:R-:W-:Y:S02]  /*80b0*/  ULDC.64 UR4, c[0x0][0x330] ;  /* 0x0000cc0000047ab9 */ /* 0x000fe40000000a00 */
[----:B------:R-:W-:-:S07]  /*80c0*/  UIMAD.WIDE.U32 UR16, UR14, UR4, URZ ;  /* 0x000000040e1072a5 */ /* 0x000fce000f8e003f */
[----:B------:R-:W-:Y:S02]  /*80d0*/  @UP0 UMOV UR15, UR17 ;  /* 0x00000011000f0c82 */ /* 0x000fe40008000000 */
[----:B------:R-:W-:Y:S02]  /*80e0*/  @UP0 USHF.R.U32.HI UR14, URZ, UR5, UR15 ;  /* 0x000000053f0e0299 */ /* 0x000fe4000801160f */
.L_x_163:
[----:B------:R-:W-:Y:S02]  /*80f0*/  ULDC UR4, c[0x0][0x32c] ;  /* 0x0000cb0000047ab9 */ /* 0x000fe40000000800 */
[----:B------:R-:W-:-:S04]  /*8100*/  UIMAD UR4, UR14, UR6, UR4 ;  /* 0x000000060e0472a4 */ /* 0x000fc8000f8e0204 */
[----:B------:R-:W-:-:S04]  /*8110*/  UISETP.LT.AND UP0, UPT, UR7, UR4, UPT ;  /* 0x000000040700728c */ /* 0x000fc8000bf01270 */
[----:B------:R-:W-:-:S04]  /*8120*/  USEL UR7, UR7, UR4, UP0 ;  /* 0x0000000407077287 */ /* 0x000fc80008000000 */
.L_x_161:
[----:B-1----:R-:W-:-:S04]  /*8130*/  UIMAD.WIDE UR4, UR7, 0x2aaaaaab, URZ ;  /* 0x2aaaaaab070478a5 */ /* 0x002fc8000f8e023f */
[----:B------:R-:W-:-:S04]  /*8140*/  USHF.R.U32.HI UR4, URZ, 0x1f, UR5 ;  /* 0x0000001f3f047899 */ /* 0x000fc80008011605 */
[----:B------:R-:W-:-:S04]  /*8150*/  ULEA.HI.SX32 UR4, UR5, UR4, 0x1c ;  /* 0x0000000405047291 */ /* 0x000fc8000f8fe23f */
[----:B------:R-:W-:-:S04]  /*8160*/  UISETP.LT.AND UP0, UPT, UR8, UR4, UPT ;  /* 0x000000040800728c */ /* 0x000fc8000bf01270 */
[----:B------:R-:W-:-:S06]  /*8170*/  USEL UR4, UR8, UR4, !UP0 ;  /* 0x0000000408047287 */ /* 0x000fcc000c000000 */
[----:B------:R-:W-:-:S13]  /*8180*/  ISETP.GE.AND P0, PT, R225, UR4, PT ;  /* 0x00000004e1007c0c */ /* 0x000fda000bf06270 */
[----:B------:R-:W-:Y:S05]  /*8190*/  @!P0 BRA `(.L_x_164) ;  /* 0x000067b000008947 */ /* 0x000fea0003800000 */
[----:B------:R-:W2:Y:S01]  /*81a0*/  LDL R0, [R1+0x1c] ;  /* 0x00001c0001007983 */ /* 0x000ea20000100800 */
[----:B------:R-:W-:Y:S01]  /*81b0*/  PLOP3.LUT P1, PT, PT, PT, UP2, 0x80, 0x0 ;  /* 0x000000000000781c */ /* 0x000fe20003f2f028 */
[----:B------:R-:W-:Y:S01]  /*81c0*/  IMAD.MOV.U32 R101, RZ, RZ, R71 ;  /* 0x000000ffff657224 */ /* 0x000fe200078e0047 */
[----:B------:R-:W-:Y:S01]  /*81d0*/  PLOP3.LUT P0, PT, PT, PT, UP2, 0x80, 0x0 ;  /* 0x000000000000781c */ /* 0x000fe20003f0f028 */
[----:B------:R-:W-:Y:S01]  /*81e0*/  IMAD.MOV.U32 R100, RZ, RZ, R72 ;  /* 0x000000ffff647224 */ /* 0x000fe200078e0048 */
[----:B------:R-:W-:Y:S01]  /*81f0*/  MOV R103, R3 ;  /* 0x0000000300677202 */ /* 0x000fe20000000f00 */
[----:B------:R-:W-:-:S08]  /*8200*/  IMAD.MOV.U32 R102, RZ, RZ, R70 ;  /* 0x000000ffff667224 */ /* 0x000fd000078e0046 */
[----:B--2---:R-:W-:-:S05]  /*8210*/  @P1 IMAD.HI.U32 R0, R0, c[0x0][0x2c8], RZ ;  /* 0x0000b20000001a27 */ /* 0x004fca00078e00ff */
[----:B------:R-:W-:-:S05]  /*8220*/  @P0 SHF.R.U32.HI R0, RZ, c[0x0][0x2cc], R0 ;  /* 0x0000b300ff000a19 */ /* 0x000fca0000011600 */
[----:B------:R1:W-:Y:S02]  /*8230*/  @P0 STL [R1], R0 ;  /* 0x0000000001000387 */ /* 0x0003e40000100800 */
.L_x_181:
[----:B------:R-:W-:Y:S04]  /*8240*/  DEPBAR.LE SB0, 0x0 ;  /* 0x000080000000791a */ /* 0x000fe80000000000 */
[----:B------:R-:W-:Y:S01]  /*8250*/  BAR.SYNC.DEFER_BLOCKING 0x0 ;  /* 0x0000000000007b1d */ /* 0x000fe20000010000 */
[C---:B------:R-:W-:Y:S02]  /*8260*/  ISETP.LT.AND P0, PT, R225.reuse, UR8, PT ;  /* 0x00000008e1007c0c */ /* 0x040fe4000bf01270 */
[----:B------:R-:W-:Y:S02]  /*8270*/  MOV R228, c[0x0][0x1e0] ;  /* 0x0000780000e47a02 */ /* 0x000fe40000000f00 */
[----:B------:R-:W-:Y:S09]  /*8280*/  MOV R230, c[0x0][0x1e4] ;  /* 0x0000790000e67a02 */ /* 0x000ff20000000f00 */
[----:B-1----:R-:W-:Y:S05]  /*8290*/  @!P0 SHF.R.S32.HI R0, RZ, 0x1f, R225 ;  /* 0x0000001fff008819 */ /* 0x002fea00000114e1 */
[----:B------:R-:W-:Y:S04]  /*82a0*/  @!P0 IMAD R0, R0, c[0x0][0x208], RZ ;  /* 0x0000820000008a24 */ /* 0x000fe800078e02ff */
[C---:B------:R-:W-:Y:S01]  /*82b0*/  @!P0 IMAD R0, R225.reuse, c[0x0][0x20c], R0 ;  /* 0x00008300e1008a24 */ /* 0x040fe200078e0200 */
[----:B-----5:R-:W-:Y:S08]  /*82c0*/  LDSM.16.M88.4 R96, [R215+0x6100] ;  /* 0x00610000d760783b */ /* 0x020ff00000000200 */
[----:B------:R-:W1:Y:S08]  /*82d0*/  LDSM.16.M88.4 R16, [R208+0x3100] ;  /* 0x00310000d010783b */ /* 0x000e700000000200 */
[----:B------:R-:W2:Y:S08]  /*82e0*/  LDSM.16.M88.4 R92, [R215+0x8100] ;  /* 0x00810000d75c783b */ /* 0x000eb00000000200 */
[----:B------:R-:W3:Y:S06]  /*82f0*/  LDL.64 R194, [R1+0x30] ;  /* 0x0000300001c27983 */ /* 0x000eec0000100a00 */
[----:B------:R-:W3:Y:S06]  /*8300*/  LDL.64 R2, [R1+0x38] ;  /* 0x0000380001027983 */ /* 0x000eec0000100a00 */
[----:B------:R-:W4:Y:S08]  /*8310*/  LDSM.16.M88.4 R32, [R208+0x3900] ;  /* 0x00390000d020783b */ /* 0x000f300000000200 */
[----:B------:R-:W1:Y:S08]  /*8320*/  LDSM.16.M88.4 R48, [R208+0x4100] ;  /* 0x00410000d030783b */ /* 0x000e700000000200 */
[----:B------:R-:W1:Y:S08]  /*8330*/  LDSM.16.M88.4 R64, [R208+0x4900] ;  /* 0x00490000d040783b */ /* 0x000e700000000200 */
[----:B------:R-:W1:Y:S08]  /*8340*/  LDSM.16.M88.4 R80, [R208+0x5100] ;  /* 0x00510000d050783b */ /* 0x000e700000000200 */
[----:B------:R-:W1:Y:S08]  /*8350*/  LDSM.16.M88.4 R168, [R208+0x5900] ;  /* 0x00590000d0a8783b */ /* 0x000e700000000200 */
[----:B------:R-:W-:Y:S08]  /*8360*/  LDSM.16.M88.4 R172, [R218+0x6100] ;  /* 0x00610000daac783b */ /* 0x000ff00000000200 */
[----:B------:R-:W4:Y:S08]  /*8370*/  LDSM.16.M88.4 R176, [R219] ;  /* 0x00000000dbb0783b */ /* 0x000f300000000200 */
[----:B------:R-:W4:Y:S08]  /*8380*/  LDSM.16.M88.4 R180, [R218+0x8100] ;  /* 0x00810000dab4783b */ /* 0x000f300000000200 */
[----:B------:R-:W3:Y:S08]  /*8390*/  LDSM.16.M88.4 R184, [R224] ;  /* 0x00000000e0b8783b */ /* 0x000ef00000000200 */
[----:B------:R-:W3:Y:S06]  /*83a0*/  LDL.64 R242, [R1+0x28] ;  /* 0x0000280001f27983 */ /* 0x000eec0000100a00 */
[----:B------:R-:W3:Y:S01]  /*83b0*/  LDSM.16.M88.4 R188, [R223] ;  /* 0x00000000dfbc783b */ /* 0x000ee20000000200 */
[-C--:B-1----:R-:W-:Y:S08]  /*83c0*/  HMMA.16816.F32 R4, R96, R16.reuse, RZ ;  /* 0x000000106004723c */ /* 0x082ff000000018ff */
[C---:B--2---:R-:W-:Y:S08]  /*83d0*/  HMMA.16816.F32 R8, R92.reuse, R16, RZ ;  /* 0x000000105c08723c */ /* 0x044ff000000018ff */
[-C--:B------:R-:W-:Y:S08]  /*83e0*/  HMMA.16816.F32 R12, R92, R18.reuse, RZ ;  /* 0x000000125c0c723c */ /* 0x080ff000000018ff */
[C---:B------:R-:W-:Y:S08]  /*83f0*/  HMMA.16816.F32 R16, R96.reuse, R18, RZ ;  /* 0x000000126010723c */ /* 0x040ff000000018ff */
[-C--:B----4-:R-:W-:Y:S08]  /*8400*/  HMMA.16816.F32 R20, R96, R32.reuse, RZ ;  /* 0x000000206014723c */ /* 0x090ff000000018ff */
        /* <DEDUP_REMOVED lines=18> */
[----:B------:R-:W-:Y:S01]  /*8530*/  HMMA.16816.F32 R96, R96, R170, RZ ;  /* 0x000000aa6060723c */ /* 0x000fe200000018ff */
[----:B------:R-:W1:Y:S07]  /*8540*/  LDSM.16.M88.4 R168, [R222] ;  /* 0x00000000dea8783b */ /* 0x000e6e0000000200 */
[-C--:B------:R-:W-:Y:S08]  /*8550*/  HMMA.16816.F32 R4, R172, R176.reuse, R4 ;  /* 0x000000b0ac04723c */ /* 0x080ff00000001804 */
[C---:B------:R-:W-:Y:S07]  /*8560*/  HMMA.16816.F32 R8, R180.reuse, R176, R8 ;  /* 0x000000b0b408723c */ /* 0x040fee0000001808 */
[----:B------:R-:W-:Y:S01]  /*8570*/  @!P0 IMAD.WIDE.U32 R176, R225, c[0x0][0x208], RZ ;  /* 0x00008200e1b08a25 */ /* 0x000fe200078e00ff */
[-C--:B------:R-:W-:Y:S04]  /*8580*/  HMMA.16816.F32 R12, R180, R178.reuse, R12 ;  /* 0x000000b2b40c723c */ /* 0x080fe8000000180c */
[----:B------:R-:W-:Y:S02]  /*8590*/  @!P0 IADD3 R0, R177, R0, RZ ;  /* 0x00000000b1008210 */ /* 0x000fe40007ffe0ff */
[----:B---3--:R-:W-:Y:S02]  /*85a0*/  @!P0 MOV R3, R195 ;  /* 0x000000c300038202 */ /* 0x008fe40000000f00 */
[C---:B------:R-:W-:Y:S04]  /*85b0*/  HMMA.16816.F32 R16, R172.reuse, R178, R16 ;  /* 0x000000b2ac10723c */ /* 0x040fe80000001810 */
[----:B------:R-:W-:Y:S02]  /*85c0*/  @!P0 IMAD.WIDE.U32 R2, R176, 0x60, R2 ;  /* 0x00000060b0028825 */ /* 0x000fe400078e0002 */
[----:B------:R-:W2:Y:S02]  /*85d0*/  LDSM.16.M88.4 R176, [R221] ;  /* 0x00000000ddb0783b */ /* 0x000ea40000000200 */
[-C--:B------:R-:W-:Y:S04]  /*85e0*/  HMMA.16816.F32 R20, R172, R184.reuse, R20 ;  /* 0x000000b8ac14723c */ /* 0x080fe80000001814 */
[----:B------:R-:W-:Y:S01]  /*85f0*/  @!P0 LEA R192, P1, R2, c[0x0][0x1f8], 0x1 ;  /* 0x00007e0002c08a11 */ /* 0x000fe200078208ff */
[----:B------:R-:W-:Y:S03]  /*8600*/  @!P0 IMAD R0, R0, 0x60, RZ ;  /* 0x0000006000008824 */ /* 0x000fe600078e02ff */
[C---:B------:R-:W-:Y:S04]  /*8610*/  HMMA.16816.F32 R24, R180.reuse, R184, R24 ;  /* 0x000000b8b418723c */ /* 0x040fe80000001818 */
[----:B------:R-:W-:Y:S04]  /*8620*/  @!P0 IADD3 R0, R3, R0, RZ ;  /* 0x0000000003008210 */ /* 0x000fe80007ffe0ff */
[-C--:B------:R-:W-:Y:S04]  /*8630*/  HMMA.16816.F32 R28, R180, R186.reuse, R28 ;  /* 0x000000bab41c723c */ /* 0x080fe8000000181c */
[----:B------:R-:W-:Y:S04]  /*8640*/  @!P0 LEA.HI.X R193, R2, c[0x0][0x1fc], R0, 0x1, P1 ;  /* 0x00007f0002c18a11 */ /* 0x000fe800008f0c00 */
[C---:B------:R-:W-:Y:S01]  /*8650*/  HMMA.16816.F32 R32, R172.reuse, R186, R32 ;  /* 0x000000baac20723c */ /* 0x040fe20000001820 */
[----:B------:R-:W3:Y:S07]  /*8660*/  LDSM.16.M88.4 R184, [R220] ;  /* 0x00000000dcb8783b */ /* 0x000eee0000000200 */
[-C--:B------:R-:W-:Y:S01]  /*8670*/  HMMA.16816.F32 R36, R172, R188.reuse, R36 ;  /* 0x000000bcac24723c */ /* 0x080fe20000001824 */
[----:B------:R-:W-:Y:S01]  /*8680*/  @!PT LDS RZ, [RZ] ;  /* 0x00000000fffff984 */ /* 0x000fe20000000800 */
[----:B------:R-:W-:Y:S01]  /*8690*/  @!PT LDS RZ, [RZ] ;  /* 0x00000000fffff984 */ /* 0x000fe20000000800 */
[----:B------:R-:W-:Y:S01]  /*86a0*/  @!PT LDS RZ, [RZ] ;  /* 0x00000000fffff984 */ /* 0x000fe20000000800 */
[----:B------:R4:W-:Y:S07]  /*86b0*/  @!P0 LDGSTS.E.BYPASS.LTC128B.128 [R227+0x100], [R192.64], !P6 ;  /* 0x00100000c0e38fae */ /* 0x0009ee000f101d4c */
[C---:B------:R-:W-:Y:S08]  /*86c0*/  HMMA.16816.F32 R40, R180.reuse, R188, R40 ;  /* 0x000000bcb428723c */ /* 0x040ff00000001828 */
[-C--:B------:R-:W-:Y:S08]  /*86d0*/  HMMA.16816.F32 R44, R180, R190.reuse, R44 ;  /* 0x000000beb42c723c */ /* 0x080ff0000000182c */
[C---:B------:R-:W-:Y:S07]  /*86e0*/  HMMA.16816.F32 R48, R172.reuse, R190, R48 ;  /* 0x000000beac30723c */ /* 0x040fee0000001830 */
[----:B------:R-:W-:Y:S01]  /*86f0*/  @!P0 IADD3 R190, P2, R192, UR10, RZ ;  /* 0x0000000ac0be8c10 */ /* 0x000fe2000ff5e0ff */
[-C--:B-1----:R-:W-:Y:S04]  /*8700*/  HMMA.16816.F32 R52, R172, R168.reuse, R52 ;  /* 0x000000a8ac34723c */ /* 0x082fe80000001834 */
[----:B------:R-:W-:Y:S02]  /*8710*/  @!P0 IADD3.X R191, R193, UR9, RZ, P2, !PT ;  /* 0x00000009c1bf8c10 */ /* 0x000fe400097fe4ff */
[----:B------:R-:W-:Y:S02]  /*8720*/  @!P0 IADD3 R188, P1, R190, UR10, RZ ;  /* 0x0000000abebc8c10 */ /* 0x000fe4000ff3e0ff */
[C---:B------:R-:W-:Y:S01]  /*8730*/  HMMA.16816.F32 R56, R180.reuse, R168, R56 ;  /* 0x000000a8b438723c */ /* 0x040fe20000001838 */
[----:B------:R1:W-:Y:S03]  /*8740*/  @!P0 LDGSTS.E.BYPASS.LTC128B.128 [R227+0x900], [R190.64], !P6 ;  /* 0x00900000bee38fae */ /* 0x0003e6000f101d4c */
[----:B------:R-:W-:Y:S03]  /*8750*/  @!P0 IADD3.X R189, R191, UR9, RZ, P1, !PT ;  /* 0x00000009bfbd8c10 */ /* 0x000fe60008ffe4ff */
[----:B------:R-:W-:Y:S01]  /*8760*/  @!P0 IADD3 R168, P3, R188, UR10, RZ ;  /* 0x0000000abca88c10 */ /* 0x000fe2000ff7e0ff */
[-C--:B------:R-:W-:Y:S01]  /*8770*/  HMMA.16816.F32 R60, R180, R170.reuse, R60 ;  /* 0x000000aab43c723c */ /* 0x080fe2000000183c */
[----:B------:R1:W-:Y:S03]  /*8780*/  @!P0 LDGSTS.E.BYPASS.LTC128B.128 [R227+0x1100], [R188.64], !P6 ;  /* 0x01100000bce38fae */ /* 0x0003e6000f101d4c */
[----:B------:R-:W-:Y:S02]  /*8790*/  @!P0 IADD3.X R169, R189, UR9, RZ, P3, !PT ;  /* 0x00000009bda98c10 */ /* 0x000fe40009ffe4ff */
[----:B------:R-:W-:Y:S02]  /*87a0*/  @!P0 IADD3 R2, P2, R168, UR10, RZ ;  /* 0x0000000aa8028c10 */ /* 0x000fe4000ff5e0ff */
[C---:B------:R-:W-:Y:S01]  /*87b0*/  HMMA.16816.F32 R64, R172.reuse, R170, R64 ;  /* 0x000000aaac40723c */ /* 0x040fe20000001840 */
[----:B------:R3:W-:Y:S01]  /*87c0*/  @!P0 LDGSTS.E.BYPASS.LTC128B.128 [R227+0x1900], [R168.64], !P6 ;  /* 0x01900000a8e38fae */ /* 0x0007e2000f101d4c */
[----:B------:R-:W-:Y:S02]  /*87d0*/  PLOP3.LUT P3, PT, PT, PT, UP2, 0x80, 0x0 ;  /* 0x000000000000781c */ /* 0x000fe40003f6f028 */
[----:B------:R-:W-:Y:S02]  /*87e0*/  @!P0 IADD3.X R3, R169, UR9, RZ, P2, !PT ;  /* 0x00000009a9038c10 */ /* 0x000fe400097fe4ff */
[----:B----4-:R-:W-:Y:S02]  /*87f0*/  @!P0 IADD3 R192, P1, R2, UR10, RZ ;  /* 0x0000000a02c08c10 */ /* 0x010fe4000ff3e0ff */
[-C--:B--2---:R-:W-:Y:S01]  /*8800*/  HMMA.16816.F32 R68, R172, R176.reuse, R68 ;  /* 0x000000b0ac44723c */ /* 0x084fe20000001844 */
[----:B------:R2:W-:Y:S03]  /*8810*/  @!P0 LDGSTS.E.BYPASS.LTC128B.128 [R227+0x2100], [R2.64], !P6 ;  /* 0x0210000002e38fae */ /* 0x0005e6000f101d4c */
[----:B------:R-:W-:Y:S04]  /*8820*/  @!P0 IADD3.X R193, R3, UR9, RZ, P1, !PT ;  /* 0x0000000903c18c10 */ /* 0x000fe80008ffe4ff */
[C---:B------:R-:W-:Y:S01]  /*8830*/  HMMA.16816.F32 R72, R180.reuse, R176, R72 ;  /* 0x000000b0b448723c */ /* 0x040fe20000001848 */
[----:B------:R4:W-:Y:S03]  /*8840*/  @!P0 LDGSTS.E.BYPASS.LTC128B.128 [R227+0x2900], [R192.64], !P6 ;  /* 0x02900000c0e38fae */ /* 0x0009e6000f101d4c */
[C---:B------:R-:W-:Y:S04]  /*8850*/  ISETP.GT.AND P0, PT, R225.reuse, UR8, PT ;  /* 0x00000008e1007c0c */ /* 0x040fe8000bf04270 */
[-C--:B------:R-:W-:Y:S01]  /*8860*/  HMMA.16816.F32 R76, R180, R178.reuse, R76 ;  /* 0x000000b2b44c723c */ /* 0x080fe2000000184c */
[----:B-1----:R-:W-:Y:S07]  /*8870*/  LDSM.16.M88.4 R188, [R214+0x3100] ;  /* 0x00310000d6bc783b */ /* 0x002fee0000000200 */
[C---:B------:R-:W-:Y:S01]  /*8880*/  HMMA.16816.F32 R80, R172.reuse, R178, R80 ;  /* 0x000000b2ac50723c */ /* 0x040fe20000001850 */
[----:B------:R-:W0:Y:S03]  /*8890*/  LDGDEPBAR ;  /* 0x00000000000079af */ /* 0x000e260000000000 */
[----:B------:R-:W-:Y:S04]  /*88a0*/  @P0 IADD3 R0, R225, -0x1, RZ ;  /* 0xffffffffe1000810 */ /* 0x000fe80007ffe0ff */
[-C--:B---3--:R-:W-:Y:S01]  /*88b0*/  HMMA.16816.F32 R84, R172, R184.reuse, R84 ;  /* 0x000000b8ac54723c */ /* 0x088fe20000001854 */
[----:B------:R-:W1:Y:S03]  /*88c0*/  LDSM.16.M88.4 R168, [R216+0x6100] ;  /* 0x00610000d8a8783b */ /* 0x000e660000000200 */
[----:B--2---:R-:W-:Y:S04]  /*88d0*/  @P0 SHF.R.S32.HI R2, RZ, 0x1f, R0 ;  /* 0x0000001fff020819 */ /* 0x004fe80000011400 */
[C---:B------:R-:W-:Y:S01]  /*88e0*/  HMMA.16816.F32 R88, R180.reuse, R184, R88 ;  /* 0x000000b8b458723c */ /* 0x040fe20000001858 */
[----:B----4-:R-:W2:Y:S03]  /*88f0*/  LDSM.16.M88.4 R192, [R216+0x8100] ;  /* 0x00810000d8c0783b */ /* 0x010ea60000000200 */
[----:B------:R-:W-:Y:S04]  /*8900*/  @P0 IMAD R2, R2, c[0x0][0x1e0], RZ ;  /* 0x0000780002020a24 */ /* 0x000fe800078e02ff */
[-C--:B------:R-:W-:Y:S01]  /*8910*/  HMMA.16816.F32 R92, R180, R186.reuse, R92 ;  /* 0x000000bab45c723c */ /* 0x080fe2000000185c */
[----:B------:R-:W3:Y:S03]  /*8920*/  LDSM.16.M88.4 R196, [R214+0x3900] ;  /* 0x00390000d6c4783b */ /* 0x000ee60000000200 */
[----:B------:R-:W-:Y:S04]  /*8930*/  @P0 IMAD R2, R0, c[0x0][0x1e4], R2 ;  /* 0x0000790000020a24 */ /* 0x000fe800078e0202 */
[----:B------:R-:W-:Y:S01]  /*8940*/  HMMA.16816.F32 R96, R172, R186, R96 ;  /* 0x000000baac60723c */ /* 0x000fe20000001860 */
[----:B------:R-:W4:Y:S08]  /*8950*/  LDSM.16.M88.4 R200, [R214+0x4100] ;  /* 0x00410000d6c8783b */ /* 0x000f300000000200 */
[----:B------:R-:W3:Y:S08]  /*8960*/  LDSM.16.M88.4 R176, [R214+0x4900] ;  /* 0x00490000d6b0783b */ /* 0x000ef00000000200 */
[----:B------:R-:W4:Y:S01]  /*8970*/  LDSM.16.M88.4 R180, [R214+0x5100] ;  /* 0x00510000d6b4783b */ /* 0x000f220000000200 */
[-C--:B-1----:R-:W-:Y:S07]  /*8980*/  HMMA.16816.F32 R4, R168, R188.reuse, R4 ;  /* 0x000000bca804723c */ /* 0x082fee0000001804 */
[----:B------:R-:W1:Y:S01]  /*8990*/  LDSM.16.M88.4 R204, [R214+0x5900] ;  /* 0x00590000d6cc783b */ /* 0x000e620000000200 */
[C---:B--2---:R-:W-:Y:S07]  /*89a0*/  HMMA.16816.F32 R8, R192.reuse, R188, R8 ;  /* 0x000000bcc008723c */ /* 0x044fee0000001808 */
[----:B------:R-:W-:Y:S01]  /*89b0*/  LDSM.16.M88.4 R172, [R217+0x6100] ;  /* 0x00610000d9ac783b */ /* 0x000fe20000000200 */
[-C--:B------:R-:W-:Y:S07]  /*89c0*/  HMMA.16816.F32 R12, R192, R190.reuse, R12 ;  /* 0x000000bec00c723c */ /* 0x080fee000000180c */
[----:B------:R-:W2:Y:S01]  /*89d0*/  LDSM.16.M88.4 R184, [R213] ;  /* 0x00000000d5b8783b */ /* 0x000ea20000000200 */
[C---:B------:R-:W-:Y:S07]  /*89e0*/  HMMA.16816.F32 R16, R168.reuse, R190, R16 ;  /* 0x000000bea810723c */ /* 0x040fee0000001810 */
[----:B------:R-:W1:Y:S01]  /*89f0*/  LDSM.16.M88.4 R188, [R217+0x8100] ;  /* 0x00810000d9bc783b */ /* 0x000e620000000200 */
[-C--:B---3--:R-:W-:Y:S08]  /*8a00*/  HMMA.16816.F32 R20, R168, R196.reuse, R20 ;  /* 0x000000c4a814723c */ /* 0x088ff00000001814 */
[C---:B------:R-:W-:Y:S08]  /*8a10*/  HMMA.16816.F32 R24, R192.reuse, R196, R24 ;  /* 0x000000c4c018723c */ /* 0x040ff00000001818 */
[-C--:B------:R-:W-:Y:S08]  /*8a20*/  HMMA.16816.F32 R28, R192, R198.reuse, R28 ;  /* 0x000000c6c01c723c */ /* 0x080ff0000000181c */
[C---:B------:R-:W-:Y:S08]  /*8a30*/  HMMA.16816.F32 R32, R168.reuse, R198, R32 ;  /* 0x000000c6a820723c */ /* 0x040ff00000001820 */
[-C--:B----4-:R-:W-:Y:S08]  /*8a40*/  HMMA.16816.F32 R36, R168, R200.reuse, R36 ;  /* 0x000000c8a824723c */ /* 0x090ff00000001824 */
        /* <DEDUP_REMOVED lines=11> */
[-C--:B-1----:R-:W-:Y:S08]  /*8b00*/  HMMA.16816.F32 R84, R168, R204.reuse, R84 ;  /* 0x000000cca854723c */ /* 0x082ff00000001854 */
[C---:B------:R-:W-:Y:S08]  /*8b10*/  HMMA.16816.F32 R88, R192.reuse, R204, R88 ;  /* 0x000000ccc058723c */ /* 0x040ff00000001858 */
[-C--:B------:R-:W-:Y:S08]  /*8b20*/  HMMA.16816.F32 R92, R192, R206.reuse, R92 ;  /* 0x000000cec05c723c */ /* 0x080ff0000000185c */
[----:B------:R-:W-:Y:S08]  /*8b30*/  HMMA.16816.F32 R96, R168, R206, R96 ;  /* 0x000000cea860723c */ /* 0x000ff00000001860 */
[-C--:B--2---:R-:W-:Y:S08]  /*8b40*/  HMMA.16816.F32 R4, R172, R184.reuse, R4 ;  /* 0x000000b8ac04723c */ /* 0x084ff00000001804 */
[C---:B------:R-:W-:Y:S08]  /*8b50*/  HMMA.16816.F32 R8, R188.reuse, R184, R8 ;  /* 0x000000b8bc08723c */ /* 0x040ff00000001808 */
        /* <DEDUP_REMOVED lines=14> */
[----:B------:R-:W3:Y:S01]  /*8c40*/  MUFU.TANH R245, R14 ;  /* 0x0000000e00f57308 */ /* 0x000ee20000002400 */
[----:B------:R-:W-:Y:S02]  /*8c50*/  FMUL.FTZ R12, R12, c[0x0][0x320] ;  /* 0x0000c8000c0c7a20 */ /* 0x000fe40000410000 */
[----:B------:R-:W-:Y:S02]  /*8c60*/  FMUL.FTZ R13, R13, c[0x0][0x320] ;  /* 0x0000c8000d0d7a20 */ /* 0x000fe40000410000 */
[----:B------:R-:W-:Y:S02]  /*8c70*/  FMUL.FTZ R16, R16, c[0x0][0x320] ;  /* 0x0000c80010107a20 */ /* 0x000fe40000410000 */
[----:B------:R-:W-:Y:S02]  /*8c80*/  FMUL.FTZ R17, R17, c[0x0][0x320] ;  /* 0x0000c80011117a20 */ /* 0x000fe40000410000 */
[----:B------:R-:W-:Y:S01]  /*8c90*/  FMUL.FTZ R18, R18, c[0x0][0x320] ;  /* 0x0000c80012127a20 */ /* 0x000fe20000410000 */
[----:B------:R-:W4:Y:S01]  /*8ca0*/  MUFU.TANH R239, R6 ;  /* 0x0000000600ef7308 */ /* 0x000f220000002400 */
[----:B------:R-:W-:Y:S09]  /*8cb0*/  FMUL.FTZ R19, R19, c[0x0][0x320] ;  /* 0x0000c80013137a20 */ /* 0x000ff20000410000 */
[----:B------:R1:W1:Y:S10]  /*8cc0*/  MUFU.TANH R244, R15 ;  /* 0x0000000f00f47308 */ /* 0x0002740000002400 */
[----:B------:R2:W2:Y:S10]  /*8cd0*/  MUFU.TANH R229, R7 ;  /* 0x0000000700e57308 */ /* 0x0004b40000002400 */
[----:B------:R-:W3:Y:S01]  /*8ce0*/  MUFU.TANH R246, R8 ;  /* 0x0000000800f67308 */ /* 0x000ee20000002400 */
[----:B-1----:R-:W3:Y:S09]  /*8cf0*/  LDL.64 R14, [R1+0x20] ;  /* 0x00002000010e7983 */ /* 0x002ef20000100a00 */
[----:B------:R-:W1:Y:S01]  /*8d00*/  MUFU.TANH R240, R9 ;  /* 0x0000000900f07308 */ /* 0x000e620000002400 */
[----:B--2---:R-:W2:Y:S09]  /*8d10*/  LDSM.16.M88.4 R4, [R213+0x800] ;  /* 0x00080000d504783b */ /* 0x004eb20000000200 */
[----:B------:R-:W1:Y:S10]  /*8d20*/  MUFU.TANH R251, R10 ;  /* 0x0000000a00fb7308 */ /* 0x000e740000002400 */
[----:B------:R1:W1:Y:S10]  /*8d30*/  MUFU.TANH R249, R11 ;  /* 0x0000000b00f97308 */ /* 0x0002740000002400 */
[----:B------:R-:W3:Y:S10]  /*8d40*/  MUFU.TANH R238, R12 ;  /* 0x0000000c00ee7308 */ /* 0x000ef40000002400 */
[----:B------:R-:W3:Y:S01]  /*8d50*/  MUFU.TANH R237, R13 ;  /* 0x0000000d00ed7308 */ /* 0x000ee20000002400 */
[----:B-1----:R-:W1:Y:S01]  /*8d60*/  LDSM.16.M88.4 R8, [R213+0x1000] ;  /* 0x00100000d508783b */ /* 0x002e620000000200 */
[-C--:B--2---:R-:W-:Y:S08]  /*8d70*/  HMMA.16816.F32 R20, R172, R4.reuse, R20 ;  /* 0x00000004ac14723c */ /* 0x084ff00000001814 */
[----:B------:R-:W2:Y:S01]  /*8d80*/  MUFU.TANH R16, R16 ;  /* 0x0000001000107308 */ /* 0x000ea20000002400 */
[C---:B------:R-:W-:Y:S09]  /*8d90*/  HMMA.16816.F32 R24, R188.reuse, R4, R24 ;  /* 0x00000004bc18723c */ /* 0x040ff20000001818 */
[----:B------:R-:W1:Y:S01]  /*8da0*/  MUFU.TANH R17, R17 ;  /* 0x0000001100117308 */ /* 0x000e620000002400 */
[-C--:B------:R-:W-:Y:S08]  /*8db0*/  HMMA.16816.F32 R28, R188, R6.reuse, R28 ;  /* 0x00000006bc1c723c */ /* 0x080ff0000000181c */
[C---:B------:R-:W-:Y:S01]  /*8dc0*/  HMMA.16816.F32 R32, R172.reuse, R6, R32 ;  /* 0x00000006ac20723c */ /* 0x040fe20000001820 */
[----:B------:R-:W2:Y:S01]  /*8dd0*/  MUFU.TANH R205, R18 ;  /* 0x0000001200cd7308 */ /* 0x000ea20000002400 */
[----:B------:R-:W2:Y:S02]  /*8de0*/  LDSM.16.M88.4 R4, [R213+0x1800] ;  /* 0x00180000d504783b */ /* 0x000ea40000000200 */
[----:B------:R-:W-:Y:S02]  /*8df0*/  FMUL.FTZ R20, R20, c[0x0][0x320] ;  /* 0x0000c80014147a20 */ /* 0x000fe40000410000 */
[----:B------:R-:W-:Y:S02]  /*8e00*/  FMUL.FTZ R21, R21, c[0x0][0x320] ;  /* 0x0000c80015157a20 */ /* 0x000fe40000410000 */
[----:B------:R-:W-:Y:S03]  /*8e10*/  FMUL.FTZ R27, R27, c[0x0][0x320] ;  /* 0x0000c8001b1b7a20 */ /* 0x000fe60000410000 */
[----:B------:R-:W2:Y:S01]  /*8e20*/  MUFU.TANH R203, R19 ;  /* 0x0000001300cb7308 */ /* 0x000ea20000002400 */
[----:B------:R-:W-:Y:S02]  /*8e30*/  FMUL.FTZ R22, R22, c[0x0][0x320] ;  /* 0x0000c80016167a20 */ /* 0x000fe40000410000 */
[----:B------:R-:W-:Y:S01]  /*8e40*/  FMUL.FTZ R23, R23, c[0x0][0x320] ;  /* 0x0000c80017177a20 */ /* 0x000fe20000410000 */
[-C--:B-1----:R-:W-:Y:S03]  /*8e50*/  HMMA.16816.F32 R36, R172, R8.reuse, R36 ;  /* 0x00000008ac24723c */ /* 0x082fe60000001824 */
[----:B------:R-:W-:Y:S02]  /*8e60*/  FMUL.FTZ R29, R29, c[0x0][0x320] ;  /* 0x0000c8001d1d7a20 */ /* 0x000fe40000410000 */
[----:B------:R-:W-:Y:S01]  /*8e70*/  FMUL.FTZ R30, R30, c[0x0][0x320] ;  /* 0x0000c8001e1e7a20 */ /* 0x000fe20000410000 */
[----:B------:R-:W1:Y:S01]  /*8e80*/  MUFU.TANH R234, R27 ;  /* 0x0000001b00ea7308 */ /* 0x000e620000002400 */
[----:B------:R-:W-:Y:S01]  /*8e90*/  FMUL.FTZ R31, R31, c[0x0][0x320] ;  /* 0x0000c8001f1f7a20 */ /* 0x000fe20000410000 */
[C---:B------:R-:W-:Y:S04]  /*8ea0*/  HMMA.16816.F32 R40, R188.reuse, R8, R40 ;  /* 0x00000008bc28723c */ /* 0x040fe80000001828 */
[----:B------:R-:W-:Y:S02]  /*8eb0*/  FMUL.FTZ R33, R33, c[0x0][0x320] ;  /* 0x0000c80021217a20 */ /* 0x000fe40000410000 */
[----:B------:R-:W-:Y:S02]  /*8ec0*/  FMUL.FTZ R35, R35, c[0x0][0x320] ;  /* 0x0000c80023237a20 */ /* 0x000fe40000410000 */
[----:B------:R-:W1:Y:S01]  /*8ed0*/  MUFU.TANH R201, R29 ;  /* 0x0000001d00c97308 */ /* 0x000e620000002400 */
[-C--:B------:R-:W-:Y:S03]  /*8ee0*/  HMMA.16816.F32 R44, R188, R10.reuse, R44 ;  /* 0x0000000abc2c723c */ /* 0x080fe6000000182c */
[----:B------:R-:W-:Y:S02]  /*8ef0*/  FMUL.FTZ R24, R24, c[0x0][0x320] ;  /* 0x0000c80018187a20 */ /* 0x000fe40000410000 */
[----:B------:R-:W-:Y:S02]  /*8f00*/  FMUL.FTZ R25, R25, c[0x0][0x320] ;  /* 0x0000c80019197a20 */ /* 0x000fe40000410000 */
[----:B------:R-:W-:Y:S01]  /*8f10*/  FMUL.FTZ R37, R37, c[0x0][0x320] ;  /* 0x0000c80025257a20 */ /* 0x000fe20000410000 */
[C---:B------:R-:W-:Y:S01]  /*8f20*/  HMMA.16816.F32 R48, R172.reuse, R10, R48 ;  /* 0x0000000aac30723c */ /* 0x040fe20000001830 */
[----:B------:R-:W1:Y:S01]  /*8f30*/  MUFU.TANH R232, R30 ;  /* 0x0000001e00e87308 */ /* 0x000e620000002400 */
[----:B------:R-:W1:Y:S02]  /*8f40*/  LDSM.16.M88.4 R8, [R213+0x2000] ;  /* 0x00200000d508783b */ /* 0x000e640000000200 */
[----:B------:R-:W-:Y:S02]  /*8f50*/  FMUL.FTZ R26, R26, c[0x0][0x320] ;  /* 0x0000c8001a1a7a20 */ /* 0x000fe40000410000 */
[----:B------:R-:W-:Y:S02]  /*8f60*/  FMUL.FTZ R28, R28, c[0x0][0x320] ;  /* 0x0000c8001c1c7a20 */ /* 0x000fe40000410000 */
[-C--:B--2---:R-:W-:Y:S03]  /*8f70*/  HMMA.16816.F32 R52, R172, R4.reuse, R52 ;  /* 0x00000004ac34723c */ /* 0x084fe60000001834 */
[----:B------:R-:W2:Y:S01]  /*8f80*/  MUFU.TANH R231, R31 ;  /* 0x0000001f00e77308 */ /* 0x000ea20000002400 */
[----:B------:R-:W-:Y:S02]  /*8f90*/  FMUL.FTZ R32, R32, c[0x0][0x320] ;  /* 0x0000c80020207a20 */ /* 0x000fe40000410000 */
[----:B------:R-:W-:Y:S02]  /*8fa0*/  FMUL.FTZ R34, R34, c[0x0][0x320] ;  /* 0x0000c80022227a20 */ /* 0x000fe40000410000 */
[C---:B------:R-:W-:Y:S04]  /*8fb0*/  HMMA.16816.F32 R56, R188.reuse, R4, R56 ;  /* 0x00000004bc38723c */ /* 0x040fe80000001838 */
[----:B------:R-:W-:Y:S01]  /*8fc0*/  FMUL.FTZ R46, R46, c[0x0][0x320] ;  /* 0x0000c8002e2e7a20 */ /* 0x000fe20000410000 */
[----:B------:R-:W2:Y:S01]  /*8fd0*/  MUFU.TANH R20, R20 ;  /* 0x0000001400147308 */ /* 0x000ea20000002400 */
[----:B------:R-:W-:Y:S02]  /*8fe0*/  FMUL.FTZ R36, R36, c[0x0][0x320] ;  /* 0x0000c80024247a20 */ /* 0x000fe40000410000 */
[-C--:B------:R-:W-:Y:S04]  /*8ff0*/  HMMA.16816.F32 R60, R188, R6.reuse, R60 ;  /* 0x00000006bc3c723c */ /* 0x080fe8000000183c */
[----:B------:R-:W-:Y:S02]  /*9000*/  FMUL.FTZ R48, R48, c[0x0][0x320] ;  /* 0x0000c80030307a20 */ /* 0x000fe40000410000 */
[----:B------:R-:W-:Y:S01]  /*9010*/  FMUL.FTZ R49, R49, c[0x0][0x320] ;  /* 0x0000c80031317a20 */ /* 0x000fe20000410000 */
[----:B------:R2:W2:Y:S01]  /*9020*/  MUFU.TANH R197, R46 ;  /* 0x0000002e00c57308 */ /* 0x0004a20000002400 */
[C---:B------:R-:W-:Y:S01]  /*9030*/  HMMA.16816.F32 R64, R172.reuse, R6, R64 ;  /* 0x00000006ac40723c */ /* 0x040fe20000001840 */
[----:B------:R-:W4:Y:S01]  /*9040*/  LDSM.16.M88.4 R4, [R213+0x2800] ;  /* 0x00280000d504783b */ /* 0x000f220000000200 */
[----:B------:R-:W-:Y:S04]  /*9050*/  DEPBAR.LE SB0, 0x0 ;  /* 0x000080000000791a */ /* 0x000fe80000000000 */
[----:B------:R-:W-:Y:S02]  /*9060*/  FMUL.FTZ R50, R50, c[0x0][0x320] ;  /* 0x0000c80032327a20 */ /* 0x000fe40000410000 */
[----:B------:R-:W-:Y:S01]  /*9070*/  FMUL.FTZ R51, R51, c[0x0][0x320] ;  /* 0x0000c80033337a20 */ /* 0x000fe20000410000 */
[----:B------:R-:W3:Y:S01]  /*9080*/  MUFU.TANH R21, R21 ;  /* 0x0000001500157308 */ /* 0x000ee20000002400 */
[----:B------:R-:W-:Y:S01]  /*9090*/  BAR.SYNC.DEFER_BLOCKING 0x0 ;  /* 0x0000000000007b1d */ /* 0x000fe20000010000 */
[-C--:B-1----:R-:W-:Y:S05]  /*90a0*/  HMMA.16816.F32 R68, R172, R8.reuse, R68 ;  /* 0x00000008ac44723c */ /* 0x082fea0000001844 */
[----:B------:R-:W-:Y:S02]  /*90b0*/  FMUL.FTZ R52, R52, c[0x0][0x320] ;  /* 0x0000c80034347a20 */ /* 0x000fe40000410000 */
[----:B------:R-:W-:Y:S01]  /*90c0*/  FMUL.FTZ R53, R53, c[0x0][0x320] ;  /* 0x0000c80035357a20 */ /* 0x000fe20000410000 */
[----:B------:R1:W1:Y:S01]  /*90d0*/  MUFU.TANH R193, R22 ;  /* 0x0000001600c17308 */ /* 0x0002620000002400 */
[C---:B------:R-:W-:Y:S01]  /*90e0*/  HMMA.16816.F32 R72, R188.reuse, R8, R72 ;  /* 0x00000008bc48723c */ /* 0x040fe20000001848 */
[----:B--2---:R-:W2:Y:S03]  /*90f0*/  LDL R46, [R1+0x18] ;  /* 0x00001800012e7983 */ /* 0x004ea60000100800 */
[----:B------:R-:W-:Y:S02]  /*9100*/  FMUL.FTZ R54, R54, c[0x0][0x320] ;  /* 0x0000c80036367a20 */ /* 0x000fe40000410000 */
[----:B------:R-:W-:Y:S02]  /*9110*/  FMUL.FTZ R55, R55, c[0x0][0x320] ;  /* 0x0000c80037377a20 */ /* 0x000fe40000410000 */
[-C--:B------:R-:W-:Y:S01]  /*9120*/  HMMA.16816.F32 R76, R188, R10.reuse, R76 ;  /* 0x0000000abc4c723c */ /* 0x080fe2000000184c */
[----:B------:R1:W1:Y:S03]  /*9130*/  MUFU.TANH R185, R23 ;  /* 0x0000001700b97308 */ /* 0x0002660000002400 */
[----:B------:R-:W-:Y:S02]  /*9140*/  FMUL.FTZ R56, R56, c[0x0][0x320] ;  /* 0x0000c80038387a20 */ /* 0x000fe40000410000 */
[----:B------:R-:W-:Y:S02]  /*9150*/  FMUL.FTZ R59, R59, c[0x0][0x320] ;  /* 0x0000c8003b3b7a20 */ /* 0x000fe40000410000 */
[C---:B------:R-:W-:Y:S01]  /*9160*/  HMMA.16816.F32 R80, R172.reuse, R10, R80 ;  /* 0x0000000aac50723c */ /* 0x040fe20000001850 */
[----:B------:R-:W2:Y:S02]  /*9170*/  LDL R10, [R1] ;  /* 0x00000000010a7983 */ /* 0x000ea40000100800 */
[----:B------:R1:W1:Y:S01]  /*9180*/  MUFU.TANH R207, R24 ;  /* 0x0000001800cf7308 */ /* 0x0002620000002400 */
[----:B------:R-:W-:Y:S02]  /*9190*/  FMUL.FTZ R60, R60, c[0x0][0x320] ;  /* 0x0000c8003c3c7a20 */ /* 0x000fe40000410000 */
[----:B------:R-:W-:Y:S02]  /*91a0*/  FMUL.FTZ R61, R61, c[0x0][0x320] ;  /* 0x0000c8003d3d7a20 */ /* 0x000fe40000410000 */
[-C--:B----4-:R-:W-:Y:S04]  /*91b0*/  HMMA.16816.F32 R84, R172, R4.reuse, R84 ;  /* 0x00000004ac54723c */ /* 0x090fe80000001854 */
[----:B------:R-:W-:Y:S01]  /*91c0*/  FMUL.FTZ R63, R63, c[0x0][0x320] ;  /* 0x0000c8003f3f7a20 */ /* 0x000fe20000410000 */
[----:B------:R4:W1:Y:S01]  /*91d0*/  MUFU.TANH R206, R25 ;  /* 0x0000001900ce7308 */ /* 0x0008620000002400 */
[----:B------:R-:W-:Y:S02]  /*91e0*/  FMUL.FTZ R64, R64, c[0x0][0x320] ;  /* 0x0000c80040407a20 */ /* 0x000fe40000410000 */
[C---:B------:R-:W-:Y:S04]  /*91f0*/  HMMA.16816.F32 R88, R188.reuse, R4, R88 ;  /* 0x00000004bc58723c */ /* 0x040fe80000001858 */
[----:B------:R-:W-:Y:S02]  /*9200*/  FMUL.FTZ R65, R65, c[0x0][0x320] ;  /* 0x0000c80041417a20 */ /* 0x000fe40000410000 */
[----:B------:R-:W-:Y:S01]  /*9210*/  FMUL.FTZ R66, R66, c[0x0][0x320] ;  /* 0x0000c80042427a20 */ /* 0x000fe20000410000 */
[----:B------:R4:W1:Y:S01]  /*9220*/  MUFU.TANH R235, R26 ;  /* 0x0000001a00eb7308 */ /* 0x0008620000002400 */
[-C--:B------:R-:W-:Y:S04]  /*9230*/  HMMA.16816.F32 R92, R188, R6.reuse, R92 ;  /* 0x00000006bc5c723c */ /* 0x080fe8000000185c */
[----:B------:R-:W-:Y:S04]  /*9240*/  @P0 IMAD.WIDE.U32 R4, R0, c[0x0][0x1e0], RZ ;  /* 0x0000780000040a25 */ /* 0x000fe800078e00ff */
[----:B------:R-:W-:Y:S01]  /*9250*/  HMMA.16816.F32 R96, R172, R6, R96 ;  /* 0x00000006ac60723c */ /* 0x000fe20000001860 */
[----:B------:R4:W1:Y:S01]  /*9260*/  MUFU.TANH R202, R28 ;  /* 0x0000001c00ca7308 */ /* 0x0008620000002400 */
[----:B------:R4:W4:Y:S02]  /*9270*/  LDL R6, [R1+0x1c] ;  /* 0x00001c0001067983 */ /* 0x0009240000100800 */
[----:B------:R-:W-:Y:S01]  /*9280*/  @P0 IADD3 R0, R5, R2, RZ ;  /* 0x0000000205000210 */ /* 0x000fe20007ffe0ff */
[----:B------:R-:W-:Y:S01]  /*9290*/  FMUL.FTZ R67, R67, c[0x0][0x320] ;  /* 0x0000c80043437a20 */ /* 0x000fe20000410000 */
[----:B------:R-:W-:Y:S01]  /*92a0*/  @P0 MOV R2, R242 ;  /* 0x000000f200020202 */ /* 0x000fe20000000f00 */
[----:B------:R-:W-:Y:S01]  /*92b0*/  FMUL.FTZ R68, R68, c[0x0][0x320] ;  /* 0x0000c80044447a20 */ /* 0x000fe20000410000 */
[----:B------:R-:W-:Y:S01]  /*92c0*/  @P0 SHF.L.U64.HI R7, R228, 0x5, R230 ;  /* 0x00000005e4070819 */ /* 0x000fe200000102e6 */
[----:B------:R-:W-:Y:S02]  /*92d0*/  @P0 IMAD R0, R0, 0x60, RZ ;  /* 0x0000006000000824 */ /* 0x000fe400078e02ff */
[----:B------:R1:W1:Y:S01]  /*92e0*/  MUFU.TANH R13, R32 ;  /* 0x00000020000d7308 */ /* 0x0002620000002400 */
[----:B------:R-:W-:Y:S02]  /*92f0*/  FMUL.FTZ R69, R69, c[0x0][0x320] ;  /* 0x0000c80045457a20 */ /* 0x000fe40000410000 */
[----:B------:R-:W-:Y:S02]  /*9300*/  FMUL.FTZ R70, R70, c[0x0][0x320] ;  /* 0x0000c80046467a20 */ /* 0x000fe40000410000 */
[----:B------:R-:W-:Y:S02]  /*9310*/  FMUL.FTZ R71, R71, c[0x0][0x320] ;  /* 0x0000c80047477a20 */ /* 0x000fe40000410000 */
[----:B------:R-:W-:Y:S02]  /*9320*/  FMUL.FTZ R72, R72, c[0x0][0x320] ;  /* 0x0000c80048487a20 */ /* 0x000fe40000410000 */
[----:B------:R-:W-:Y:S01]  /*9330*/  FMUL.FTZ R73, R73, c[0x0][0x320] ;  /* 0x0000c80049497a20 */ /* 0x000fe20000410000 */
[----:B------:R-:W1:Y:S01]  /*9340*/  MUFU.TANH R33, R33 ;  /* 0x0000002100217308 */ /* 0x000e620000002400 */
[----:B------:R-:W-:Y:S02]  /*9350*/  FMUL.FTZ R74, R74, c[0x0][0x320] ;  /* 0x0000c8004a4a7a20 */ /* 0x000fe40000410000 */
[----:B------:R-:W-:Y:S02]  /*9360*/  FMUL.FTZ R75, R75, c[0x0][0x320] ;  /* 0x0000c8004b4b7a20 */ /* 0x000fe40000410000 */
[----:B------:R-:W-:Y:S02]  /*9370*/  FMUL.FTZ R76, R76, c[0x0][0x320] ;  /* 0x0000c8004c4c7a20 */ /* 0x000fe40000410000 */
[----:B------:R-:W-:Y:S02]  /*9380*/  FMUL.FTZ R77, R77, c[0x0][0x320] ;  /* 0x0000c8004d4d7a20 */ /* 0x000fe40000410000 */
[----:B------:R-:W-:Y:S01]  /*9390*/  FMUL.FTZ R78, R78, c[0x0][0x320] ;  /* 0x0000c8004e4e7a20 */ /* 0x000fe20000410000 */
[----:B------:R1:W1:Y:S01]  /*93a0*/  MUFU.TANH R183, R34 ;  /* 0x0000002200b77308 */ /* 0x0002620000002400 */
        /* <DEDUP_REMOVED lines=31> */
[----:B------:R-:W-:Y:S01]  /*95a0*/  FMUL.FTZ R47, R47, c[0x0][0x320] ;  /* 0x0000c8002f2f7a20 */ /* 0x000fe20000410000 */
[----:B---3--:R-:W-:Y:S01]  /*95b0*/  @P0 MOV R3, R15 ;  /* 0x0000000f00030202 */ /* 0x008fe20000000f00 */
[----:B------:R-:W-:Y:S02]  /*95c0*/  FMUL.FTZ R57, R57, c[0x0][0x320] ;  /* 0x0000c80039397a20 */ /* 0x000fe40000410000 */
[----:B------:R-:W-:Y:S02]  /*95d0*/  FMUL.FTZ R58, R58, c[0x0][0x320] ;  /* 0x0000c8003a3a7a20 */ /* 0x000fe40000410000 */
[----:B------:R-:W-:Y:S01]  /*95e0*/  @P0 IMAD.WIDE.U32 R2, R4, 0x60, R2 ;  /* 0x0000006004020825 */ /* 0x000fe200078e0002 */
[----:B------:R3:W1:Y:S03]  /*95f0*/  MUFU.TANH R35, R39 ;  /* 0x0000002700237308 */ /* 0x0006660000002400 */
[----:B------:R-:W-:Y:S01]  /*9600*/  FMUL.FTZ R62, R62, c[0x0][0x320] ;  /* 0x0000c8003e3e7a20 */ /* 0x000fe20000410000 */
[----:B------:R-:W-:Y:S01]  /*9610*/  @P0 LEA R4, P1, R2, c[0x0][0x1c8], 0x1 ;  /* 0x0000720002040a11 */ /* 0x000fe200078208ff */
[----:B------:R-:W-:Y:S01]  /*9620*/  FMUL.FTZ R90, R90, c[0x0][0x320] ;  /* 0x0000c8005a5a7a20 */ /* 0x000fe20000410000 */
[----:B------:R-:W-:Y:S01]  /*9630*/  @P0 IADD3 R3, R3, R0, RZ ;  /* 0x0000000003030210 */ /* 0x000fe20007ffe0ff */
[----:B------:R-:W-:Y:S01]  /*9640*/  FMUL.FTZ R94, R94, c[0x0][0x320] ;  /* 0x0000c8005e5e7a20 */ /* 0x000fe20000410000 */
[----:B------:R-:W-:Y:S01]  /*9650*/  @P0 SHF.L.U32 R0, R228, 0x5, RZ ;  /* 0x00000005e4000819 */ /* 0x000fe200000006ff */
[----:B------:R-:W-:Y:S01]  /*9660*/  FMUL.FTZ R95, R95, c[0x0][0x320] ;  /* 0x0000c8005f5f7a20 */ /* 0x000fe20000410000 */
[----:B------:R3:W1:Y:S01]  /*9670*/  MUFU.TANH R194, R40 ;  /* 0x0000002800c27308 */ /* 0x0006620000002400 */
[----:B------:R-:W-:Y:S02]  /*9680*/  @P0 LEA.HI.X R5, R2, c[0x0][0x1cc], R3, 0x1, P1 ;  /* 0x0000730002050a11 */ /* 0x000fe400008f0c03 */
[-C--:B------:R-:W-:Y:S03]  /*9690*/  @P0 IADD3 R2, P1, R4, R0.reuse, RZ ;  /* 0x0000000004020210 */ /* 0x080fe60007f3e0ff */
[----:B------:R-:W-:Y:S01]  /*96a0*/  @!PT LDS RZ, [RZ] ;  /* 0x00000000fffff984 */ /* 0x000fe20000000800 */
[----:B------:R-:W-:Y:S01]  /*96b0*/  @!PT LDS RZ, [RZ] ;  /* 0x00000000fffff984 */ /* 0x000fe20000000800 */
[----:B------:R-:W-:Y:S01]  /*96c0*/  @!PT LDS RZ, [RZ] ;  /* 0x00000000fffff984 */ /* 0x000fe20000000800 */
[----:B------:R1:W-:Y:S01]  /*96d0*/  @P0 LDGSTS.E.BYPASS.LTC128B.128 [R227+0x3100], [R4.64], !P6 ;  /* 0x0310000004e30fae */ /* 0x0003e2000f101d4c */
[-C--:B------:R-:W-:Y:S02]  /*96e0*/  @P0 IADD3.X R3, R5, R7.reuse, RZ, P1, !PT ;  /* 0x0000000705030210 */ /* 0x080fe40000ffe4ff */
[-C--:B------:R-:W-:Y:S01]  /*96f0*/  @P0 IADD3 R8, P2, R2, R0.reuse, RZ ;  /* 0x0000000002080210 */ /* 0x080fe20007f5e0ff */
[----:B------:R3:W2:Y:S03]  /*9700*/  MUFU.TANH R192, R41 ;  /* 0x0000002900c07308 */ /* 0x0006a60000002400 */
[-C--:B------:R-:W-:Y:S01]  /*9710*/  @P0 IADD3.X R9, R3, R7.reuse, RZ, P2, !PT ;  /* 0x0000000703090210 */ /* 0x080fe200017fe4ff */
[----:B------:R3:W-:Y:S06]  /*9720*/  @P0 LDGSTS.E.BYPASS.LTC128B.128 [R227+0x3900], [R2.64], !P6 ;  /* 0x0390000002e30fae */ /* 0x0007ec000f101d4c */
[----:B------:R2:W2:Y:S02]  /*9730*/  MUFU.TANH R200, R42 ;  /* 0x0000002a00c87308 */ /* 0x0004a40000002400 */
[----:B------:R3:W-:Y:S08]  /*9740*/  @P0 LDGSTS.E.BYPASS.LTC128B.128 [R227+0x4100], [R8.64], !P6 ;  /* 0x0410000008e30fae */ /* 0x0007f0000f101d4c */
[----:B------:R2:W2:Y:S01]  /*9750*/  MUFU.TANH R199, R43 ;  /* 0x0000002b00c77308 */ /* 0x0004a20000002400 */
[-C--:B-1----:R-:W-:Y:S04]  /*9760*/  @P0 IADD3 R4, P1, R8, R0.reuse, RZ ;  /* 0x0000000008040210 */ /* 0x082fe80007f3e0ff */
[-C--:B------:R-:W-:Y:S05]  /*9770*/  @P0 IADD3.X R5, R9, R7.reuse, RZ, P1, !PT ;  /* 0x0000000709050210 */ /* 0x080fea0000ffe4ff */
[----:B------:R1:W1:Y:S01]  /*9780*/  MUFU.TANH R184, R44 ;  /* 0x0000002c00b87308 */ /* 0x0002620000002400 */
[-C--:B---3--:R-:W-:Y:S01]  /*9790*/  @P0 IADD3 R2, P2, R4, R0.reuse, RZ ;  /* 0x0000000004020210 */ /* 0x088fe20007f5e0ff */
[----:B------:R3:W-:Y:S03]  /*97a0*/  @P0 LDGSTS.E.BYPASS.LTC128B.128 [R227+0x4900], [R4.64], !P6 ;  /* 0x0490000004e30fae */ /* 0x0007e6000f101d4c */
[-C--:B------:R-:W-:Y:S02]  /*97b0*/  @P0 IADD3.X R3, R5, R7.reuse, RZ, P2, !PT ;  /* 0x0000000705030210 */ /* 0x080fe400017fe4ff */
[----:B------:R-:W-:Y:S03]  /*97c0*/  @P0 IADD3 R8, P1, R2, R0, RZ ;  /* 0x0000000002080210 */ /* 0x000fe60007f3e0ff */
[----:B------:R1:W1:Y:S01]  /*97d0*/  MUFU.TANH R170, R45 ;  /* 0x0000002d00aa7308 */ /* 0x0002620000002400 */
[----:B------:R1:W-:Y:S01]  /*97e0*/  @P0 LDGSTS.E.BYPASS.LTC128B.128 [R227+0x5100], [R2.64], !P6 ;  /* 0x0510000002e30fae */ /* 0x0003e2000f101d4c */
[----:B------:R-:W-:Y:S01]  /*97f0*/  IMAD R0, R225, -0x60, RZ ;  /* 0xffffffa0e1007824 */ /* 0x000fe200078e02ff */
[----:B------:R-:W-:Y:S06]  /*9800*/  @P0 IADD3.X R9, R3, R7, RZ, P1, !PT ;  /* 0x0000000703090210 */ /* 0x000fec0000ffe4ff */
[----:B------:R2:W-:Y:S01]  /*9810*/  @P0 LDGSTS.E.BYPASS.LTC128B.128 [R227+0x5900], [R8.64], !P6 ;  /* 0x0590000008e30fae */ /* 0x0005e2000f101d4c */
[----:B------:R1:W1:Y:S01]  /*9820*/  MUFU.TANH R196, R47 ;  /* 0x0000002f00c47308 */ /* 0x0002620000002400 */
[----:B------:R-:W-:Y:S06]  /*9830*/  PLOP3.LUT P0, PT, PT, PT, UP1, 0x40, 0x0 ;  /* 0x000000000000781c */ /* 0x000fec0003f0e818 */
[----:B------:R-:W0:Y:S03]  /*9840*/  LDGDEPBAR ;  /* 0x00000000000079af */ /* 0x000e260000000000 */
[----:B------:R-:W1:Y:S10]  /*9850*/  MUFU.TANH R49, R49 ;  /* 0x0000003100317308 */ /* 0x000e740000002400 */
[----:B------:R-:W1:Y:S10]  /*9860*/  MUFU.TANH R50, R50 ;  /* 0x0000003200327308 */ /* 0x000e740000002400 */
[----:B------:R-:W1:Y:S10]  /*9870*/  MUFU.TANH R51, R51 ;  /* 0x0000003300337308 */ /* 0x000e740000002400 */
[----:B------:R-:W1:Y:S10]  /*9880*/  MUFU.TANH R52, R52 ;  /* 0x0000003400347308 */ /* 0x000e740000002400 */
[----:B------:R-:W1:Y:S10]  /*9890*/  MUFU.TANH R53, R53 ;  /* 0x0000003500357308 */ /* 0x000e740000002400 */
[----:B------:R-:W1:Y:S10]  /*98a0*/  MUFU.TANH R54, R54 ;  /* 0x0000003600367308 */ /* 0x000e740000002400 */
[----:B------:R-:W1:Y:S10]  /*98b0*/  MUFU.TANH R55, R55 ;  /* 0x0000003700377308 */ /* 0x000e740000002400 */
[----:B------:R1:W1:Y:S10]  /*98c0*/  MUFU.TANH R168, R56 ;  /* 0x0000003800a87308 */ /* 0x0002740000002400 */
[----:B------:R1:W1:Y:S01]  /*98d0*/  MUFU.TANH R56, R57 ;  /* 0x0000003900387308 */ /* 0x0002620000002400 */
[----:B--2---:R-:W-:Y:S04]  /*98e0*/  IADD3 R9, -R46, 0x1, R0 ;  /* 0x000000012e097810 */ /* 0x004fe80007ffe100 */
[----:B---3--:R-:W-:Y:S05]  /*98f0*/  IADD3 R5, R9, c[0x0][0x1d0], RZ ;  /* 0x0000740009057a10 */ /* 0x008fea0007ffe0ff */
[----:B------:R2:W3:Y:S01]  /*9900*/  MUFU.TANH R181, R58 ;  /* 0x0000003a00b57308 */ /* 0x0004e20000002400 */
[----:B------:R-:W-:Y:S04]  /*9910*/  IADD3 R5, R5, -c[0x0][0x168], RZ ;  /* 0x80005a0005057a10 */ /* 0x000fe80007ffe0ff */
[C---:B------:R-:W-:Y:S02]  /*9920*/  IADD3 R7, R5.reuse, c[0x0][0x328], RZ ;  /* 0x0000ca0005077a10 */ /* 0x040fe40007ffe0ff */
[----:B------:R-:W-:Y:S03]  /*9930*/  IADD3 R8, R5, UR11, RZ ;  /* 0x0000000b05087c10 */ /* 0x000fe6000fffe0ff */
[----:B------:R2:W1:Y:S10]  /*9940*/  MUFU.TANH R180, R59 ;  /* 0x0000003b00b47308 */ /* 0x0004740000002400 */
[----:B------:R-:W1:Y:S10]  /*9950*/  MUFU.TANH R60, R60 ;  /* 0x0000003c003c7308 */ /* 0x000e740000002400 */
[----:B------:R-:W1:Y:S10]  /*9960*/  MUFU.TANH R61, R61 ;  /* 0x0000003d003d7308 */ /* 0x000e740000002400 */
[----:B------:R2:W1:Y:S01]  /*9970*/  MUFU.TANH R179, R62 ;  /* 0x0000003e00b37308 */ /* 0x0004620000002400 */
[----:B----4-:R-:W-:Y:S05]  /*9980*/  @P3 MOV R6, R10 ;  /* 0x0000000a00063202 */ /* 0x010fea0000000f00 */
[----:B------:R-:W1:Y:S04]  /*9990*/  SHFL.IDX PT, R4, R6, RZ, 0x1c1f ;  /* 0x001c1fff06047589 */ /* 0x000e6800000e0000 */
[----:B------:R2:W4:Y:S10]  /*99a0*/  MUFU.TANH R178, R63 ;  /* 0x0000003f00b27308 */ /* 0x0005340000002400 */
[----:B------:R-:W2:Y:S10]  /*99b0*/  MUFU.TANH R64, R64 ;  /* 0x0000004000407308 */ /* 0x000eb40000002400 */
[----:B------:R-:W2:Y:S01]  /*99c0*/  MUFU.TANH R65, R65 ;  /* 0x0000004100417308 */ /* 0x000ea20000002400 */
[----:B-1----:R-:W-:Y:S02]  /*99d0*/  IADD3 R3, R7, R4, RZ ;  /* 0x0000000407037210 */ /* 0x002fe40007ffe0ff */
[----:B------:R-:W-:Y:S07]  /*99e0*/  IADD3 R2, R4, R8, RZ ;  /* 0x0000000804027210 */ /* 0x000fee0007ffe0ff */
[----:B------:R-:W1:Y:S10]  /*99f0*/  MUFU.TANH R66, R66 ;  /* 0x0000004200427308 */ /* 0x000e740000002400 */
        /* <DEDUP_REMOVED lines=27> */
[----:B------:R1:W1:Y:S10]  /*9bb0*/  MUFU.TANH R63, R94 ;  /* 0x0000005e003f7308 */ /* 0x0002740000002400 */
[----:B------:R1:W1:Y:S10]  /*9bc0*/  MUFU.TANH R59, R95 ;  /* 0x0000005f003b7308 */ /* 0x0002740000002400 */
[----:B------:R-:W1:Y:S10]  /*9bd0*/  MUFU.TANH R30, R30 ;  /* 0x0000001e001e7308 */ /* 0x000e740000002400 */
[----:B------:R-:W1:Y:S10]  /*9be0*/  MUFU.TANH R27, R27 ;  /* 0x0000001b001b7308 */ /* 0x000e740000002400 */
[----:B------:R-:W1:Y:S10]  /*9bf0*/  MUFU.TANH R31, R31 ;  /* 0x0000001f001f7308 */ /* 0x000e740000002400 */
[----:B------:R-:W1:Y:S01]  /*9c00*/  MUFU.TANH R29, R29 ;  /* 0x0000001d001d7308 */ /* 0x000e620000002400 */
[----:B------:R-:W-:-:S05]  /*9c10*/  @P0 BRA `(.L_x_165) ;  /* 0x0000019000000947 */ /* 0x000fca0003800000 */
[----:B--234-:R-:W-:Y:S01]  /*9c20*/  IADD3 R4, R4, c[0x0][0x1d0], RZ ;  /* 0x0000740004047a10 */ /* 0x01cfe20007ffe0ff */
[----:B------:R-:W-:Y:S03]  /*9c30*/  BSSY B0, `(.L_x_166) ;  /* 0x0000012000007945 */ /* 0x000fe60003800000 */
[----:B------:R-:W-:Y:S04]  /*9c40*/  IADD3 R4, R4, -c[0x0][0x168], RZ ;  /* 0x80005a0004047a10 */ /* 0x000fe80007ffe0ff */
[----:B------:R-:W-:Y:S11]  /*9c50*/  ISETP.GT.AND P0, PT, R4, -0x1, PT ;  /* 0xffffffff0400780c */ /* 0x000ff60003f04270 */
[----:B------:R-:W-:Y:S02]  /*9c60*/  @!UPT UIADD3 URZ, URZ, URZ, URZ ;  /* 0x0000003f3f3ff290 */ /* 0x000fe4000fffe03f */
[----:B------:R-:W-:-:S05]  /*9c70*/  @P0 BRA `(.L_x_167) ;  /* 0x0000008000000947 */ /* 0x000fca0003800000 */
[----:B------:R-:W-:Y:S01]  /*9c80*/  LOP3.LUT R4, RZ, R4, RZ, 0x33, !PT ;  /* 0x00000004ff047212 */ /* 0x000fe200078e33ff */
[----:B------:R-:W-:Y:S05]  /*9c90*/  IMAD.MOV.U32 R10, RZ, RZ, c[0x0][0x32c] ;  /* 0x0000cb00ff0a7624 */ /* 0x000fea00078e00ff */
[----:B------:R-:W-:Y:S11]  /*9ca0*/  ISETP.NE.AND P0, PT, R10, 0x1, PT ;  /* 0x000000010a00780c */ /* 0x000ff60003f05270 */
[----:B------:R-:W-:Y:S02]  /*9cb0*/  @!UPT UIADD3 URZ, URZ, URZ, URZ ;  /* 0x0000003f3f3ff290 */ /* 0x000fe4000fffe03f */
[----:B------:R-:W-:Y:S05]  /*9cc0*/  @P0 IMAD.HI.U32 R10, R4, c[0x0][0x330], RZ ;  /* 0x0000cc00040a0a27 */ /* 0x000fea00078e00ff */
[----:B------:R-:W-:Y:S04]  /*9cd0*/  @P0 SHF.R.U32.HI R4, RZ, c[0x0][0x334], R10 ;  /* 0x0000cd00ff040a19 */ /* 0x000fe8000001160a */
[----:B------:R-:W-:Y:S01]  /*9ce0*/  LOP3.LUT R4, RZ, R4, RZ, 0x33, !PT ;  /* 0x00000004ff047212 */ /* 0x000fe200078e33ff */
[----:B------:R-:W-:-:S05]  /*9cf0*/  BRA `(.L_x_168) ;  /* 0x0000005000007947 */ /* 0x000fca0003800000 */
.L_x_167:
[----:B------:R-:W-:Y:S04]  /*9d00*/  MOV R10, c[0x0][0x32c] ;  /* 0x0000cb00000a7a02 */ /* 0x000fe80000000f00 */
[----:B------:R-:W-:Y:S11]  /*9d10*/  ISETP.NE.AND P0, PT, R10, 0x1, PT ;  /* 0x000000010a00780c */ /* 0x000ff60003f05270 */
[----:B------:R-:W-:Y:S02]  /*9d20*/  @!UPT UIADD3 URZ, URZ, URZ, URZ ;  /* 0x0000003f3f3ff290 */ /* 0x000fe4000fffe03f */
[----:B------:R-:W-:Y:S05]  /*9d30*/  @P0 IMAD.HI.U32 R10, R4, c[0x0][0x330], RZ ;  /* 0x0000cc00040a0a27 */ /* 0x000fea00078e00ff */
[----:B------:R-:W-:Y:S02]  /*9d40*/  @P0 SHF.R.U32.HI R4, RZ, c[0x0][0x334], R10 ;  /* 0x0000cd00ff040a19 */ /* 0x000fe4000001160a */
.L_x_168:
[----:B------:R-:W-:Y:S05]  /*9d50*/  BSYNC B0 ;  /* 0x0000000000007941 */ /* 0x000fea0003800000 */
.L_x_166:
[----:B------:R-:W-:Y:S04]  /*9d60*/  IMAD.IADD R10, R0, 0x1, -R46 ;  /* 0x00000001000a7824 */ /* 0x000fe800078e0a2e */
[----:B------:R-:W-:Y:S05]  /*9d70*/  IMAD R4, R4, c[0x0][0x32c], R10 ;  /* 0x0000cb0004047a24 */ /* 0x000fea00078e020a */
[----:B------:R-:W-:Y:S02]  /*9d80*/  IADD3 R10, R4, c[0x0][0x32c], RZ ;  /* 0x0000cb00040a7a10 */ /* 0x000fe40007ffe0ff */
[----:B------:R-:W-:Y:S02]  /*9d90*/  IMNMX R2, R2, R4, !PT ;  /* 0x0000000402027217 */ /* 0x000fe40007800200 */
[----:B------:R-:W-:Y:S02]  /*9da0*/  IMNMX R3, R3, R10, PT ;  /* 0x0000000a03037217 */ /* 0x000fe40003800200 */
.L_x_165:
[C---:B--234-:R-:W-:Y:S02]  /*9db0*/  ISETP.GE.AND P0, PT, R0.reuse, 0x9, PT ;  /* 0x000000090000780c */ /* 0x05cfe40003f06270 */
[----:B------:R-:W-:Y:S02]  /*9dc0*/  ISETP.GE.AND P1, PT, R0, 0x2, PT ;  /* 0x000000020000780c */ /* 0x000fe40003f26270 */
[----:B------:R-:W-:Y:S02]  /*9dd0*/  P2R R25, PR, RZ, 0x1 ;  /* 0x00000001ff197803 */ /* 0x000fe40000000000 */
[C---:B------:R-:W-:Y:S02]  /*9de0*/  ISETP.GT.AND P0, PT, R2.reuse, 0x8, !P0 ;  /* 0x000000080200780c */ /* 0x040fe40004704270 */
[----:B------:R-:W-:Y:S02]  /*9df0*/  P2R R26, PR, RZ, 0x2 ;  /* 0x00000002ff1a7803 */ /* 0x000fe40000000000 */
[----:B------:R-:W-:Y:S02]  /*9e00*/  ISETP.GT.AND P1, PT, R2, 0x1, !P1 ;  /* 0x000000010200780c */ /* 0x000fe40004f24270 */
[C---:B------:R-:W-:Y:S02]  /*9e10*/  ISETP.GE.AND P2, PT, R0.reuse, 0x11, PT ;  /* 0x000000110000780c */ /* 0x040fe40003f46270 */
[C---:B------:R-:W-:Y:S02]  /*9e20*/  ISETP.LT.OR P0, PT, R3.reuse, 0x9, P0 ;  /* 0x000000090300780c */ /* 0x040fe40000701670 */
[C---:B------:R-:W-:Y:S02]  /*9e30*/  ISETP.LT.OR P1, PT, R3.reuse, 0x2, P1 ;  /* 0x000000020300780c */ /* 0x040fe40000f21670 */
[----:B------:R-:W-:Y:S02]  /*9e40*/  ISETP.GE.AND P3, PT, R0, 0xa, PT ;  /* 0x0000000a0000780c */ /* 0x000fe40003f66270 */
[----:B------:R-:W-:Y:S02]  /*9e50*/  FSEL R36, R16, -INF , !P0 ;  /* 0xff80000010247808 */ /* 0x000fe40004000000 */
[----:B------:R-:W-:Y:S02]  /*9e60*/  ISETP.GT.AND P0, PT, R2, 0x10, !P2 ;  /* 0x000000100200780c */ /* 0x000fe40005704270 */
[----:B------:R-:W-:Y:S02]  /*9e70*/  FSEL R32, R176, -INF , !P1 ;  /* 0xff800000b0207808 */ /* 0x000fe40004800000 */
[----:B------:R-:W-:Y:S02]  /*9e80*/  ISETP.GT.AND P1, PT, R2, 0x9, !P3 ;  /* 0x000000090200780c */ /* 0x000fe40005f24270 */
[----:B------:R-:W-:Y:S02]  /*9e90*/  P2R R23, PR, RZ, 0x4 ;  /* 0x00000004ff177803 */ /* 0x000fe40000000000 */
[C---:B------:R-:W-:Y:S02]  /*9ea0*/  ISETP.LT.OR P0, PT, R3.reuse, 0x11, P0 ;  /* 0x000000110300780c */ /* 0x040fe40000701670 */
[----:B------:R-:W-:Y:S02]  /*9eb0*/  ISETP.GE.AND P2, PT, R0, 0x12, PT ;  /* 0x000000120000780c */ /* 0x000fe40003f46270 */
[----:B------:R-:W-:Y:S02]  /*9ec0*/  ISETP.LT.OR P1, PT, R3, 0xa, P1 ;  /* 0x0000000a0300780c */ /* 0x000fe40000f21670 */
[----:B------:R-:W-:Y:S02]  /*9ed0*/  FSEL R40, R20, -INF , !P0 ;  /* 0xff80000014287808 */ /* 0x000fe40004000000 */
[----:B------:R-:W-:Y:S02]  /*9ee0*/  ISETP.GT.AND P0, PT, R2, 0x11, !P2 ;  /* 0x000000110200780c */ /* 0x000fe40005704270 */
[----:B------:R-:W-:Y:S02]  /*9ef0*/  FSEL R38, R17, -INF , !P1 ;  /* 0xff80000011267808 */ /* 0x000fe40004800000 */
[----:B------:R-:W-:Y:S02]  /*9f00*/  ISETP.LT.OR P0, PT, R3, 0x12, P0 ;  /* 0x000000120300780c */ /* 0x000fe40000701670 */
[----:B------:R-:W-:Y:S02]  /*9f10*/  ISETP.GE.AND P1, PT, R0, 0x19, PT ;  /* 0x000000190000780c */ /* 0x000fe40003f26270 */
[----:B------:R-:W-:Y:S02]  /*9f20*/  FSEL R42, R21, -INF , !P0 ;  /* 0xff800000152a7808 */ /* 0x000fe40004000000 */
[----:B------:R-:W-:Y:S02]  /*9f30*/  ISETP.GT.AND P0, PT, R2, 0x18, !P1 ;  /* 0x000000180200780c */ /* 0x000fe40004f04270 */
[----:B------:R-:W-:Y:S02]  /*9f40*/  P2R R21, PR, RZ, 0x2 ;  /* 0x00000002ff157803 */ /* 0x000fe40000000000 */
        /* <DEDUP_REMOVED lines=10> */
[C---:B------:R-:W-:Y:S02]  /*9ff0*/  ISETP.LT.OR P0, PT, R3.reuse, 0x21, P0 ;  /* 0x000000210300780c */ /* 0x040fe40000701670 */
[----:B------:R-:W-:Y:S02]  /*a000*/  ISETP.GE.AND P1, PT, R0, 0x22, PT ;  /* 0x000000220000780c */ /* 0x000fe40003f26270 */
[----:B------:R-:W-:Y:S02]  /*a010*/  FSEL R57, R12, -INF , !P0 ;  /* 0xff8000000c397808 */ /* 0x000fe40004000000 */
[----:B------:R-:W-:Y:S02]  /*a020*/  ISETP.GT.AND P0, PT, R2, 0x21, !P1 ;  /* 0x000000210200780c */ /* 0x000fe40004f04270 */
[----:B------:R-:W-:Y:S02]  /*a030*/  P2R R18, PR, RZ, 0x2 ;  /* 0x00000002ff127803 */ /* 0x000fe40000000000 */
[----:B------:R-:W-:Y:S02]  /*a040*/  ISETP.LT.OR P0, PT, R3, 0x22, P0 ;  /* 0x000000220300780c */ /* 0x000fe40000701670 */
[----:B------:R-:W-:Y:S02]  /*a050*/  ISETP.GE.AND P1, PT, R0, 0x29, PT ;  /* 0x000000290000780c */ /* 0x000fe40003f26270 */
[----:B-1----:R-:W-:Y:S02]  /*a060*/  FSEL R90, R37, -INF , !P0 ;  /* 0xff800000255a7808 */ /* 0x002fe40004000000 */
        /* <DEDUP_REMOVED lines=26> */
[----:B------:R-:W-:Y:S02]  /*a210*/  ISETP.GE.AND P4, PT, R0, 0x41, PT ;  /* 0x000000410000780c */ /* 0x000fe40003f86270 */
[----:B------:R-:W-:Y:S02]  /*a220*/  ISETP.LT.OR P0, PT, R3, 0x3a, P0 ;  /* 0x0000003a0300780c */ /* 0x000fe40000701670 */
[----:B------:R-:W-:Y:S02]  /*a230*/  P2R R24, PR, RZ, 0x8 ;  /* 0x00000008ff187803 */ /* 0x000fe40000000000 */
[----:B------:R-:W-:Y:S02]  /*a240*/  FSEL R198, R65, -INF , !P0 ;  /* 0xff80000041c67808 */ /* 0x000fe40004000000 */
[----:B------:R-:W-:Y:S02]  /*a250*/  ISETP.GT.AND P0, PT, R2, 0x40, !P4 ;  /* 0x000000400200780c */ /* 0x000fe40006704270 */
[----:B------:R-:W-:Y:S02]  /*a260*/  ISETP.GE.AND P3, PT, R0, 0x42, PT ;  /* 0x000000420000780c */ /* 0x000fe40003f66270 */
[C---:B------:R-:W-:Y:S02]  /*a270*/  ISETP.LT.OR P0, PT, R3.reuse, 0x41, P0 ;  /* 0x000000410300780c */ /* 0x040fe40000701670 */
[----:B------:R-:W-:Y:S02]  /*a280*/  P2R R22, PR, RZ, 0x4 ;  /* 0x00000004ff167803 */ /* 0x000fe40000000000 */
        /* <DEDUP_REMOVED lines=17> */
[C---:B------:R-:W-:Y:S02]  /*a3a0*/  ISETP.GE.AND P1, PT, R0.reuse, 0x52, PT ;  /* 0x000000520000780c */ /* 0x040fe40003f26270 */
        /* <DEDUP_REMOVED lines=8> */
[----:B------:R-:W-:Y:S04]  /*a430*/  ISETP.GT.AND P0, PT, R2, 0x58, !P5 ;  /* 0x000000580200780c */ /* 0x000fe80006f04270 */
[C---:B------:R-:W-:Y:S04]  /*a440*/  ISETP.LT.OR P0, PT, R3.reuse, 0x59, P0 ;  /* 0x000000590300780c */ /* 0x040fe80000701670 */
[----:B------:R-:W-:Y:S02]  /*a450*/  FSEL R252, R30, -INF , !P0 ;  /* 0xff8000001efc7808 */ /* 0x000fe40004000000 */
[----:B------:R-:W-:Y:S04]  /*a460*/  ISETP.GT.AND P0, PT, R2, RZ, !P1 ;  /* 0x000000ff0200720c */ /* 0x000fe80004f04270 */
[C---:B------:R-:W-:Y:S04]  /*a470*/  ISETP.LT.OR P0, PT, R3.reuse, 0x1, P0 ;  /* 0x000000010300780c */ /* 0x040fe80000701670 */
[----:B------:R-:W-:Y:S02]  /*a480*/  FSEL R30, R226, -INF , !P0 ;  /* 0xff800000e21e7808 */ /* 0x000fe40004000000 */
[----:B------:R-:W-:Y:S04]  /*a490*/  ISETP.GE.AND P0, PT, R0, 0x5a, PT ;  /* 0x0000005a0000780c */ /* 0x000fe80003f06270 */
[----:B------:R-:W-:Y:S02]  /*a4a0*/  P2R R4, PR, RZ, 0x1 ;  /* 0x00000001ff047803 */ /* 0x000fe40000000000 */
[----:B------:R-:W-:Y:S04]  /*a4b0*/  ISETP.GT.AND P0, PT, R2, 0x59, !P0 ;  /* 0x000000590200780c */ /* 0x000fe80004704270 */
[----:B------:R-:W-:Y:S02]  /*a4c0*/  ISETP.LT.OR P0, PT, R3, 0x5a, P0 ;  /* 0x0000005a0300780c */ /* 0x000fe40000701670 */
[----:B------:R-:W1:Y:S02]  /*a4d0*/  SHFL.IDX PT, R3, R6, 0x1, 0x1c1f ;  /* 0x003c1f0006037f89 */ /* 0x000e6400000e0000 */
[----:B------:R-:W-:Y:S02]  /*a4e0*/  FSEL R84, R27, -INF , !P0 ;  /* 0xff8000001b547808 */ /* 0x000fe40004000000 */
[----:B------:R-:W-:Y:S01]  /*a4f0*/  PLOP3.LUT P0, PT, PT, PT, UP1, 0x40, 0x0 ;  /* 0x000000000000781c */ /* 0x000fe20003f0e818 */
[--C-:B-1----:R-:W-:Y:S02]  /*a500*/  IMAD.IADD R2, R7, 0x1, R3.reuse ;  /* 0x0000000107027824 */ /* 0x102fe400078e0203 */
[----:B------:R-:W-:Y:S10]  /*a510*/  IMAD.IADD R0, R8, 0x1, R3 ;  /* 0x0000000108007824 */ /* 0x000ff400078e0203 */
[----:B------:R-:W-:-:S05]  /*a520*/  @P0 BRA `(.L_x_169) ;  /* 0x000001b000000947 */ /* 0x000fca0003800000 */
[----:B------:R-:W-:Y:S01]  /*a530*/  IADD3 R0, R3, c[0x0][0x1d0], RZ ;  /* 0x0000740003007a10 */ /* 0x000fe20007ffe0ff */
        /* <DEDUP_REMOVED lines=13> */
.L_x_171:
[----:B------:R-:W-:Y:S04]  /*a610*/  MOV R2, c[0x0][0x32c] ;  /* 0x0000cb0000027a02 */ /* 0x000fe80000000f00 */
[----:B------:R-:W-:Y:S11]  /*a620*/  ISETP.NE.AND P0, PT, R2, 0x1, PT ;  /* 0x000000010200780c */ /* 0x000ff60003f05270 */
[----:B------:R-:W-:Y:S02]  /*a630*/  @!UPT UIADD3 URZ, URZ, URZ, URZ ;  /* 0x0000003f3f3ff290 */ /* 0x000fe4000fffe03f */
[----:B------:R-:W-:Y:S05]  /*a640*/  @P0 IMAD.HI.U32 R2, R0, c[0x0][0x330], RZ ;  /* 0x0000cc0000020a27 */ /* 0x000fea00078e00ff */
[----:B------:R-:W-:Y:S02]  /*a650*/  @P0 SHF.R.U32.HI R0, RZ, c[0x0][0x334], R2 ;  /* 0x0000cd00ff000a19 */ /* 0x000fe40000011602 */
.L_x_172:
[----:B------:R-:W-:Y:S05]  /*a660*/  BSYNC B0 ;  /* 0x0000000000007941 */ /* 0x000fea0003800000 */
.L_x_170:
[----:B------:R-:W-:Y:S02]  /*a670*/  IADD3 R2, R9, -0x1, RZ ;  /* 0xffffffff09027810 */ /* 0x000fe40007ffe0ff */
[C-C-:B------:R-:W-:Y:S02]  /*a680*/  IADD3 R27, R3.reuse, UR11, R5.reuse ;  /* 0x0000000b031b7c10 */ /* 0x140fe4000fffe005 */
[----:B------:R-:W-:Y:S01]  /*a690*/  IADD3 R3, R3, c[0x0][0x328], R5 ;  /* 0x0000ca0003037a10 */ /* 0x000fe20007ffe005 */
[----:B------:R-:W-:Y:S05]  /*a6a0*/  IMAD R0, R0, c[0x0][0x32c], R2 ;  /* 0x0000cb0000007a24 */ /* 0x000fea00078e0202 */
[----:B------:R-:W-:Y:S02]  /*a6b0*/  IADD3 R2, R0, c[0x0][0x32c], RZ ;  /* 0x0000cb0000027a10 */ /* 0x000fe40007ffe0ff */
[----:B------:R-:W-:Y:S02]  /*a6c0*/  IMNMX R0, R27, R0, !PT ;  /* 0x000000001b007217 */ /* 0x000fe40007800200 */
[----:B------:R-:W-:Y:S02]  /*a6d0*/  IMNMX R2, R3, R2, PT ;  /* 0x0000000203027217 */ /* 0x000fe40003800200 */
.L_x_169:
[----:B------:R-:W-:Y:S01]  /*a6e0*/  ISETP.NE.AND P0, PT, R26, RZ, PT ;  /* 0x000000ff1a00720c */ /* 0x000fe20003f05270 */
[----:B------:R-:W1:Y:S03]  /*a6f0*/  SHFL.IDX PT, R3, R6, 0x2, 0x1c1f ;  /* 0x005c1f0006037f89 */ /* 0x000e6600000e0000 */
[----:B------:R-:W-:Y:S04]  /*a700*/  ISETP.GT.AND P0, PT, R0, 0x1, !P0 ;  /* 0x000000010000780c */ /* 0x000fe80004704270 */
[----:B------:R-:W-:Y:S04]  /*a710*/  ISETP.LT.OR P0, PT, R2, 0x2, P0 ;  /* 0x000000020200780c */ /* 0x000fe80000701670 */
[----:B------:R-:W-:Y:S02]  /*a720*/  FSEL R34, R229, -INF , !P0 ;  /* 0xff800000e5227808 */ /* 0x000fe40004000000 */
[----:B------:R-:W-:Y:S04]  /*a730*/  ISETP.NE.AND P0, PT, R25, RZ, PT ;  /* 0x000000ff1900720c */ /* 0x000fe80003f05270 */
        /* <DEDUP_REMOVED lines=79> */
[----:B------:R-:W-:Y:S04]  /*ac30*/  ISETP.GT.AND P0, PT, R0, RZ, !P1 ;  /* 0x000000ff0000720c */ /* 0x000fe80004f04270 */
[----:B------:R-:W-:Y:S04]  /*ac40*/  ISETP.LT.OR P0, PT, R2, 0x1, P0 ;  /* 0x000000010200780c */ /* 0x000fe80000701670 */
[----:B------:R-:W-:Y:S02]  /*ac50*/  FSEL R31, R239, -INF , !P0 ;  /* 0xff800000ef1f7808 */ /* 0x000fe40004000000 */
[----:B------:R-:W-:Y:S04]  /*ac60*/  ISETP.NE.AND P0, PT, R4, RZ, PT ;  /* 0x000000ff0400720c */ /* 0x000fe80003f05270 */
[----:B------:R-:W-:Y:S01]  /*ac70*/  ISETP.GT.AND P0, PT, R0, 0x59, !P0 ;  /* 0x000000590000780c */ /* 0x000fe20004704270 */
[--C-:B-1----:R-:W-:Y:S03]  /*ac80*/  IMAD.IADD R0, R8, 0x1, R3.reuse ;  /* 0x0000000108007824 */ /* 0x102fe600078e0203 */
[----:B------:R-:W-:Y:S01]  /*ac90*/  ISETP.LT.OR P0, PT, R2, 0x5a, P0 ;  /* 0x0000005a0200780c */ /* 0x000fe20000701670 */
[----:B------:R-:W-:Y:S03]  /*aca0*/  IMAD.IADD R2, R7, 0x1, R3 ;  /* 0x0000000107027824 */ /* 0x000fe600078e0203 */
[----:B------:R-:W-:Y:S02]  /*acb0*/  FSEL R250, R29, -INF , !P0 ;  /* 0xff8000001dfa7808 */ /* 0x000fe40004000000 */
[----:B------:R-:W-:Y:S11]  /*acc0*/  PLOP3.LUT P0, PT, PT, PT, UP1, 0x40, 0x0 ;  /* 0x000000000000781c */ /* 0x000ff60003f0e818 */
[----:B------:R-:W-:Y:S02]  /*acd0*/  @!UPT UIADD3 URZ, URZ, URZ, URZ ;  /* 0x0000003f3f3ff290 */ /* 0x000fe4000fffe03f */
        /* <DEDUP_REMOVED lines=15> */
.L_x_175:
[----:B------:R-:W-:Y:S04]  /*add0*/  MOV R27, c[0x0][0x32c] ;  /* 0x0000cb00001b7a02 */ /* 0x000fe80000000f00 */
[----:B------:R-:W-:Y:S11]  /*ade0*/  ISETP.NE.AND P0, PT, R27, 0x1, PT ;  /* 0x000000011b00780c */ /* 0x000ff60003f05270 */
[----:B------:R-:W-:Y:S02]  /*adf0*/  @!UPT UIADD3 URZ, URZ, URZ, URZ ;  /* 0x0000003f3f3ff290 */ /* 0x000fe4000fffe03f */
[----:B------:R-:W-:Y:S05]  /*ae00*/  @P0 IMAD.HI.U32 R27, R3, c[0x0][0x330], RZ ;  /* 0x0000cc00031b0a27 */ /* 0x000fea00078e00ff */
[----:B------:R-:W-:Y:S02]  /*ae10*/  @P0 SHF.R.U32.HI R3, RZ, c[0x0][0x334], R27 ;  /* 0x0000cd00ff030a19 */ /* 0x000fe4000001161b */
.L_x_176:
[----:B------:R-:W-:Y:S05]  /*ae20*/  BSYNC B0 ;  /* 0x0000000000007941 */ /* 0x000fea0003800000 */
.L_x_174:
[----:B------:R-:W-:Y:S04]  /*ae30*/  IMAD R27, R225, -0x60, -R46 ;  /* 0xffffffa0e11b7824 */ /* 0x000fe800078e0a2e */
[----:B------:R-:W-:Y:S05]  /*ae40*/  IMAD R3, R3, c[0x0][0x32c], R27 ;  /* 0x0000cb0003037a24 */ /* 0x000fea00078e021b */
[----:B------:R-:W-:Y:S02]  /*ae50*/  IADD3 R27, R3, c[0x0][0x32c], RZ ;  /* 0x0000cb00031b7a10 */ /* 0x000fe40007ffe0ff */
[----:B------:R-:W-:Y:S02]  /*ae60*/  IMNMX R0, R0, R3, !PT ;  /* 0x0000000300007217 */ /* 0x000fe40007800200 */
[----:B------:R-:W-:Y:S02]  /*ae70*/  IMNMX R2, R2, R27, PT ;  /* 0x0000001b02027217 */ /* 0x000fe40003800200 */
.L_x_173:
        /* <DEDUP_REMOVED lines=111> */
.L_x_179:
[----:B------:R-:W-:Y:S04]  /*b570*/  MOV R2, c[0x0][0x32c] ;  /* 0x0000cb0000027a02 */ /* 0x000fe80000000f00 */
[----:B------:R-:W-:Y:S11]  /*b580*/  ISETP.NE.AND P0, PT, R2, 0x1, PT ;  /* 0x000000010200780c */ /* 0x000ff60003f05270 */
[----:B------:R-:W-:Y:S02]  /*b590*/  @!UPT UIADD3 URZ, URZ, URZ, URZ ;  /* 0x0000003f3f3ff290 */ /* 0x000fe4000fffe03f */
[----:B------:R-:W-:Y:S05]  /*b5a0*/  @P0 IMAD.HI.U32 R2, R0, c[0x0][0x330], RZ ;  /* 0x0000cc0000020a27 */ /* 0x000fea00078e00ff */
[----:B------:R-:W-:Y:S02]  /*b5b0*/  @P0 SHF.R.U32.HI R0, RZ, c[0x0][0x334], R2 ;  /* 0x0000cd00ff000a19 */ /* 0x000fe40000011602 */
.L_x_180:
[----:B------:R-:W-:Y:S05]  /*b5c0*/  BSYNC B0 ;  /* 0x0000000000007941 */ /* 0x000fea0003800000 */
.L_x_178:
[----:B------:R-:W-:Y:S02]  /*b5d0*/  IADD3 R9, R9, -0x1, RZ ;  /* 0xffffffff09097810 */ /* 0x000fe40007ffe0ff */
[C-C-:B------:R-:W-:Y:S02]  /*b5e0*/  IADD3 R6, R3.reuse, UR11, R5.reuse ;  /* 0x0000000b03067c10 */ /* 0x140fe4000fffe005 */
[----:B------:R-:W-:Y:S01]  /*b5f0*/  IADD3 R3, R3, c[0x0][0x328], R5 ;  /* 0x0000ca0003037a10 */ /* 0x000fe20007ffe005 */
[----:B------:R-:W-:Y:S05]  /*b600*/  IMAD R0, R0, c[0x0][0x32c], R9 ;  /* 0x0000cb0000007a24 */ /* 0x000fea00078e0209 */
[----:B------:R-:W-:Y:S02]  /*b610*/  IADD3 R2, R0, c[0x0][0x32c], RZ ;  /* 0x0000cb0000027a10 */ /* 0x000fe40007ffe0ff */
[----:B------:R-:W-:Y:S02]  /*b620*/  IMNMX R0, R6, R0, !PT ;  /* 0x0000000006007217 */ /* 0x000fe40007800200 */
[----:B------:R-:W-:Y:S02]  /*b630*/  IMNMX R2, R3, R2, PT ;  /* 0x0000000203027217 */ /* 0x000fe40003800200 */
.L_x_177:
[----:B------:R-:W-:Y:S02]  /*b640*/  ISETP.GT.AND P0, PT, R0, RZ, !P1 ;  /* 0x000000ff0000720c */ /* 0x000fe40004f04270 */
[----:B------:R-:W-:Y:S02]  /*b650*/  ISETP.NE.AND P1, PT, R23, RZ, PT ;  /* 0x000000ff1700720c */ /* 0x000fe40003f25270 */
[----:B------:R-:W-:Y:S02]  /*b660*/  ISETP.LT.OR P0, PT, R2, 0x1, P0 ;  /* 0x000000010200780c */ /* 0x000fe40000701670 */
[----:B------:R-:W-:Y:S02]  /*b670*/  FMNMX.FTZ R72, R30, R100, !PT ;  /* 0x000000641e487209 */ /* 0x000fe40007810000 */
[----:B------:R-:W-:Y:S02]  /*b680*/  FSEL R8, R251, -INF , !P0 ;  /* 0xff800000fb087808 */ /* 0x000fe40004000000 */
[----:B------:R-:W-:Y:S02]  /*b690*/  ISETP.NE.AND P0, PT, R26, RZ, PT ;  /* 0x000000ff1a00720c */ /* 0x000fe40003f05270 */
[----:B------:R-:W-:Y:S02]  /*b6a0*/  FMNMX.FTZ R72, R32, R72, !PT ;  /* 0x0000004820487209 */ /* 0x000fe40007810000 */
[----:B------:R-:W-:Y:S02]  /*b6b0*/  ISETP.GT.AND P0, PT, R0, 0x1, !P0 ;  /* 0x000000010000780c */ /* 0x000fe40004704270 */
[----:B------:R-:W-:Y:S02]  /*b6c0*/  FMNMX.FTZ R72, R36, R72, !PT ;  /* 0x0000004824487209 */ /* 0x000fe40007810000 */
        /* <DEDUP_REMOVED lines=37> */
[----:B------:R-:W-:Y:S01]  /*b920*/  FMNMX.FTZ R3, R49, R3, !PT ;  /* 0x0000000331037209 */ /* 0x000fe20007810000 */
[----:B------:R-:W-:Y:S01]  /*b930*/  LDSM.16.MT88.4 R20, [R209+0x100] ;  /* 0x00010000d114783b */ /* 0x000fe20000004200 */
[----:B------:R-:W-:Y:S02]  /*b940*/  ISETP.GT.AND P0, PT, R0, 0x19, !P0 ;  /* 0x000000190000780c */ /* 0x000fe40004704270 */
[----:B------:R-:W-:Y:S02]  /*b950*/  FMNMX.FTZ R72, R177, R72, !PT ;  /* 0x00000048b1487209 */ /* 0x000fe40007810000 */
[----:B------:R-:W-:Y:S02]  /*b960*/  ISETP.LT.OR P0, PT, R2, 0x1a, P0 ;  /* 0x0000001a0200780c */ /* 0x000fe40000701670 */
[----:B------:R-:W-:Y:S02]  /*b970*/  FMNMX.FTZ R3, R94, R3, !PT ;  /* 0x000000035e037209 */ /* 0x000fe40007810000 */
[----:B------:R-:W-:Y:S02]  /*b980*/  FSEL R88, R231, -INF , !P0 ;  /* 0xff800000e7587808 */ /* 0x000fe40004000000 */
[----:B------:R-:W-:Y:S02]  /*b990*/  FMNMX.FTZ R72, R182, R72, !PT ;  /* 0x00000048b6487209 */ /* 0x000fe40007810000 */
[----:B------:R-:W-:Y:S02]  /*b9a0*/  ISETP.NE.AND P0, PT, R19, RZ, PT ;  /* 0x000000ff1300720c */ /* 0x000fe40003f05270 */
[----:B------:R-:W-:Y:S02]  /*b9b0*/  FMNMX.FTZ R3, R95, R3, !PT ;  /* 0x000000035f037209 */ /* 0x000fe40007810000 */
[----:B------:R-:W-:Y:S02]  /*b9c0*/  ISETP.GT.AND P0, PT, R0, 0x20, !P0 ;  /* 0x000000200000780c */ /* 0x000fe40004704270 */
[----:B------:R-:W-:Y:S02]  /*b9d0*/  FMNMX.FTZ R72, R187, R72, !PT ;  /* 0x00000048bb487209 */ /* 0x000fe40007810000 */
[----:B------:R-:W-:Y:S02]  /*b9e0*/  FMNMX.FTZ R3, R173, R3, !PT ;  /* 0x00000003ad037209 */ /* 0x000fe40007810000 */
[----:B------:R-:W-:Y:S02]  /*b9f0*/  ISETP.LT.OR P0, PT, R2, 0x21, P0 ;  /* 0x000000210200780c */ /* 0x000fe40000701670 */
[----:B------:R-:W-:Y:S02]  /*ba00*/  FMNMX.FTZ R72, R195, R72, !PT ;  /* 0x00000048c3487209 */ /* 0x000fe40007810000 */
[----:B------:R-:W-:Y:S02]  /*ba10*/  FMNMX.FTZ R3, R175, R3, !PT ;  /* 0x00000003af037209 */ /* 0x000fe40007810000 */
[----:B------:R-:W-:Y:S02]  /*ba20*/  FSEL R98, R200, -INF , !P0 ;  /* 0xff800000c8627808 */ /* 0x000fe40004000000 */
[----:B------:R-:W-:Y:S02]  /*ba30*/  ISETP.NE.AND P0, PT, R18, RZ, PT ;  /* 0x000000ff1200720c */ /* 0x000fe40003f05270 */
[----:B------:R-:W-:Y:S02]  /*ba40*/  FMNMX.FTZ R72, R198, R72, !PT ;  /* 0x00000048c6487209 */ /* 0x000fe40007810000 */
[----:B------:R-:W-:Y:S02]  /*ba50*/  FMNMX.FTZ R3, R183, R3, !PT ;  /* 0x00000003b7037209 */ /* 0x000fe40007810000 */
[----:B------:R-:W-:Y:S02]  /*ba60*/  FMNMX.FTZ R72, R204, R72, !PT ;  /* 0x00000048cc487209 */ /* 0x000fe40007810000 */
[----:B------:R-:W-:Y:S02]  /*ba70*/  ISETP.GT.AND P0, PT, R0, 0x21, !P0 ;  /* 0x000000210000780c */ /* 0x000fe40004704270 */
        /* <DEDUP_REMOVED lines=15> */
[----:B------:R-:W-:Y:S02]  /*bb70*/  FMNMX.FTZ R72, R247, R72, !PT ;  /* 0x00000048f7487209 */ /* 0x000fe40007810000 */
[----:B------:R-:W-:Y:S02]  /*bb80*/  ISETP.NE.AND P0, PT, R16, RZ, PT ;  /* 0x000000ff1000720c */ /* 0x000fe40003f05270 */
[----:B------:R-:W-:Y:S02]  /*bb90*/  FMNMX.FTZ R3, R229, R3, !PT ;  /* 0x00000003e5037209 */ /* 0x000fe40007810000 */
[----:B------:R-:W-:Y:S02]  /*bba0*/  FMNMX.FTZ R72, R252, R72, !PT ;  /* 0x00000048fc487209 */ /* 0x000fe40007810000 */
[----:B------:R-:W-:Y:S02]  /*bbb0*/  ISETP.GT.AND P0, PT, R0, 0x29, !P0 ;  /* 0x000000290000780c */ /* 0x000fe40004704270 */
[----:B------:R-:W-:Y:S02]  /*bbc0*/  FMNMX.FTZ R3, R230, R3, !PT ;  /* 0x00000003e6037209 */ /* 0x000fe40007810000 */
[----:B------:R-:W-:Y:S02]  /*bbd0*/  FMNMX.FTZ R72, R84, R72, !PT ;  /* 0x0000004854487209 */ /* 0x000fe40007810000 */
[----:B------:R-:W-:Y:S02]  /*bbe0*/  ISETP.LT.OR P0, PT, R2, 0x2a, P0 ;  /* 0x0000002a0200780c */ /* 0x000fe40000701670 */
[----:B------:R-:W-:Y:S01]  /*bbf0*/  FMNMX.FTZ R3, R242, R3, !PT ;  /* 0x00000003f2037209 */ /* 0x000fe20007810000 */
[----:B------:R-:W-:Y:S01]  /*bc00*/  SHFL.BFLY PT, R5, R72, 0x2, 0x1f ;  /* 0x0c401f0048057f89 */ /* 0x000fe200000e0000 */
        /* <DEDUP_REMOVED lines=8> */
[----:B------:R-:W-:Y:S01]  /*bc90*/  ISETP.NE.AND P0, PT, R14, RZ, PT ;  /* 0x000000ff0e00720c */ /* 0x000fe20003f05270 */
[----:B------:R-:W1:Y:S01]  /*bca0*/  SHFL.BFLY PT, R6, R3, 0x2, 0x1f ;  /* 0x0c401f0003067f89 */ /* 0x000e6200000e0000 */
[----:B------:R-:W-:Y:S02]  /*bcb0*/  ISETP.NE.AND P1, PT, R12, RZ, PT ;  /* 0x000000ff0c00720c */ /* 0x000fe40003f25270 */
[C---:B------:R-:W-:Y:S02]  /*bcc0*/  ISETP.GT.AND P0, PT, R0.reuse, 0x31, !P0 ;  /* 0x000000310000780c */ /* 0x040fe40004704270 */
[----:B------:R-:W-:Y:S02]  /*bcd0*/  ISETP.GT.AND P5, PT, R0, 0x58, !P5 ;  /* 0x000000580000780c */ /* 0x000fe40006fa4270 */
[----:B------:R-:W-:Y:S04]  /*bce0*/  ISETP.LT.OR P0, PT, R2, 0x32, P0 ;  /* 0x000000320200780c */ /* 0x000fe80000701670 */
[----:B------:R-:W-:Y:S02]  /*bcf0*/  FSEL R180, R180, -INF , !P0 ;  /* 0xff800000b4b47808 */ /* 0x000fe40004000000 */
[----:B------:R-:W-:Y:S04]  /*bd00*/  ISETP.NE.AND P0, PT, R13, RZ, PT ;  /* 0x000000ff0d00720c */ /* 0x000fe80003f05270 */
[----:B------:R-:W-:Y:S04]  /*bd10*/  ISETP.GT.AND P0, PT, R0, 0x38, !P0 ;  /* 0x000000380000780c */ /* 0x000fe80004704270 */
[----:B------:R-:W-:Y:S02]  /*bd20*/  ISETP.LT.OR P0, PT, R2, 0x39, P0 ;  /* 0x000000390200780c */ /* 0x000fe40000701670 */
[----:B-1----:R-:W-:Y:S02]  /*bd30*/  FMNMX.FTZ R3, R3, R6, !PT ;  /* 0x0000000603037209 */ /* 0x002fe40007810000 */
[----:B------:R-:W-:Y:S02]  /*bd40*/  FMNMX.FTZ R72, R72, R5, !PT ;  /* 0x0000000548487209 */ /* 0x000fe40007810000 */
[----:B------:R-:W-:Y:S01]  /*bd50*/  FSEL R179, R179, -INF , !P0 ;  /* 0xff800000b3b37808 */ /* 0x000fe20004000000 */
[----:B------:R-:W-:Y:S01]  /*bd60*/  SHFL.BFLY PT, R71, R3, 0x1, 0x1f ;  /* 0x0c201f0003477f89 */ /* 0x000fe200000e0000 */
[----:B------:R-:W-:Y:S02]  /*bd70*/  ISETP.GT.AND P0, PT, R0, 0x39, !P1 ;  /* 0x000000390000780c */ /* 0x000fe40004f04270 */
[----:B------:R-:W-:Y:S02]  /*bd80*/  FMNMX.FTZ R5, R8, R103, !PT ;  /* 0x0000006708057209 */ /* 0x000fe40007810000 */
[----:B------:R-:W-:Y:S02]  /*bd90*/  ISETP.LT.OR P0, PT, R2, 0x3a, P0 ;  /* 0x0000003a0200780c */ /* 0x000fe40000701670 */
[----:B------:R-:W-:Y:S01]  /*bda0*/  FMNMX.FTZ R5, R9, R5, !PT ;  /* 0x0000000509057209 */ /* 0x000fe20007810000 */
[----:B------:R-:W1:Y:S01]  /*bdb0*/  SHFL.BFLY PT, R7, R72, 0x1, 0x1f ;  /* 0x0c201f0048077f89 */ /* 0x000e6200000e0000 */
[----:B------:R-:W-:Y:S02]  /*bdc0*/  FSEL R178, R178, -INF , !P0 ;  /* 0xff800000b2b27808 */ /* 0x000fe40004000000 */
[----:B------:R-:W-:Y:S02]  /*bdd0*/  ISETP.GT.AND P0, PT, R0, 0x40, !P4 ;  /* 0x000000400000780c */ /* 0x000fe40006704270 */
[----:B------:R-:W-:Y:S02]  /*bde0*/  ISETP.NE.AND P4, PT, R4, RZ, PT ;  /* 0x000000ff0400720c */ /* 0x000fe40003f85270 */
        /* <DEDUP_REMOVED lines=8> */
[----:B------:R-:W-:Y:S02]  /*be70*/  FMNMX.FTZ R4, R35, R4, !PT ;  /* 0x0000000423047209 */ /* 0x000fe40007810000 */
[----:B-1----:R-:W-:Y:S02]  /*be80*/  FMNMX.FTZ R72, R72, R7, !PT ;  /* 0x0000000748487209 */ /* 0x002fe40007810000 */
[----:B------:R-:W-:Y:S02]  /*be90*/  ISETP.GT.AND P0, PT, R0, 0x48, !P2 ;  /* 0x000000480000780c */ /* 0x000fe40005704270 */
[C---:B------:R-:W-:Y:S01]  /*bea0*/  FSETP.NEU.FTZ.AND P2, PT, R72.reuse, -INF , PT ;  /* 0xff8000004800780b */ /* 0x040fe20003f5d000 */
[----:B------:R-:W-:Y:S01]  /*beb0*/  FMUL.FTZ R74, R72, c[0x0][0x2d0] ;  /* 0x0000b400484a7a20 */ /* 0x000fe20000410000 */
[----:B------:R-:W-:Y:S02]  /*bec0*/  FMNMX.FTZ R4, R46, R4, !PT ;  /* 0x000000042e047209 */ /* 0x000fe40007810000 */
[----:B------:R-:W-:Y:S02]  /*bed0*/  FMNMX.FTZ R71, R3, R71, !PT ;  /* 0x0000004703477209 */ /* 0x000fe40007810000 */
[----:B------:R-:W-:Y:S02]  /*bee0*/  FSEL R74, R74, RZ, P2 ;  /* 0x000000ff4a4a7208 */ /* 0x000fe40001000000 */
[----:B------:R-:W-:Y:S01]  /*bef0*/  FMNMX.FTZ R4, R48, R4, !PT ;  /* 0x0000000430047209 */ /* 0x000fe20007810000 */
[----:B------:R-:W-:Y:S01]  /*bf00*/  FMUL.FTZ R75, R71, c[0x0][0x2d0] ;  /* 0x0000b400474b7a20 */ /* 0x000fe20000410000 */
[----:B------:R-:W-:Y:S01]  /*bf10*/  FMNMX.FTZ R5, R25, R5, !PT ;  /* 0x0000000519057209 */ /* 0x000fe20007810000 */
[--C-:B------:R-:W-:Y:S01]  /*bf20*/  FFMA.FTZ R3, R36, c[0x0][0x2d0], -R74.reuse ;  /* 0x0000b40024037a23 */ /* 0x100fe2000001084a */
[----:B------:R-:W-:Y:S01]  /*bf30*/  FMNMX.FTZ R4, R50, R4, !PT ;  /* 0x0000000432047209 */ /* 0x000fe20007810000 */
[--C-:B------:R-:W-:Y:S01]  /*bf40*/  FFMA.FTZ R16, R45, c[0x0][0x2d0], -R74.reuse ;  /* 0x0000b4002d107a23 */ /* 0x100fe2000001084a */
[----:B------:R-:W-:Y:S01]  /*bf50*/  ISETP.LT.OR P0, PT, R2, 0x49, P0 ;  /* 0x000000490200780c */ /* 0x000fe20000701670 */
[----:B------:R1:W-:Y:S01]  /*bf60*/  MUFU.EX2 R93, R3 ;  /* 0x00000003005d7308 */ /* 0x0003e20000000800 */
[----:B------:R-:W-:Y:S02]  /*bf70*/  FMNMX.FTZ R5, R24, R5, !PT ;  /* 0x0000000518057209 */ /* 0x000fe40007810000 */
        /* <DEDUP_REMOVED lines=9> */
[----:B------:R-:W-:Y:S01]  /*c010*/  FMNMX.FTZ R6, R98, R5, !PT ;  /* 0x0000000562067209 */ /* 0x000fe20007810000 */
[--C-:B------:R-:W-:Y:S01]  /*c020*/  FFMA.FTZ R5, R30, c[0x0][0x2d0], -R74.reuse ;  /* 0x0000b4001e057a23 */ /* 0x100fe2000001084a */
[----:B------:R-:W-:Y:S01]  /*c030*/  FMNMX.FTZ R4, R184, R4, !PT ;  /* 0x00000004b8047209 */ /* 0x000fe20007810000 */
[--C-:B-1----:R-:W-:Y:S01]  /*c040*/  FFMA.FTZ R3, R38, c[0x0][0x2d0], -R74.reuse ;  /* 0x0000b40026037a23 */ /* 0x102fe2000001084a */
[----:B------:R-:W-:Y:S01]  /*c050*/  FSEL R192, R186, -INF , !P0 ;  /* 0xff800000bac07808 */ /* 0x000fe20004000000 */
[----:B------:R1:W-:Y:S01]  /*c060*/  MUFU.EX2 R245, R5 ;  /* 0x0000000500f57308 */ /* 0x0003e20000000800 */
[----:B------:R-:W-:Y:S02]  /*c070*/  FMNMX.FTZ R4, R188, R4, !PT ;  /* 0x00000004bc047209 */ /* 0x000fe40007810000 */
[----:B------:R-:W-:Y:S02]  /*c080*/  ISETP.NE.AND P3, PT, R10, RZ, PT ;  /* 0x000000ff0a00720c */ /* 0x000fe40003f65270 */
[----:B------:R-:W-:Y:S02]  /*c090*/  FMNMX.FTZ R4, R189, R4, !PT ;  /* 0x00000004bd047209 */ /* 0x000fe40007810000 */
[----:B------:R-:W-:Y:S02]  /*c0a0*/  ISETP.GT.AND P3, PT, R0, 0x50, !P3 ;  /* 0x000000500000780c */ /* 0x000fe40005f64270 */
[----:B------:R-:W-:Y:S01]  /*c0b0*/  FMNMX.FTZ R4, R190, R4, !PT ;  /* 0x00000004be047209 */ /* 0x000fe20007810000 */
[----:B------:R2:W3:Y:S01]  /*c0c0*/  MUFU.EX2 R86, R3 ;  /* 0x0000000300567308 */ /* 0x0004e20000000800 */
[----:B------:R-:W-:Y:S02]  /*c0d0*/  ISETP.NE.AND P1, PT, R11, RZ, PT ;  /* 0x000000ff0b00720c */ /* 0x000fe40003f25270 */
[----:B------:R-:W-:Y:S02]  /*c0e0*/  FMNMX.FTZ R4, R202, R4, !PT ;  /* 0x00000004ca047209 */ /* 0x000fe40007810000 */
[----:B------:R-:W-:Y:S02]  /*c0f0*/  ISETP.GT.AND P0, PT, R0, 0x49, !P1 ;  /* 0x000000490000780c */ /* 0x000fe40004f04270 */
[----:B------:R-:W-:Y:S02]  /*c100*/  FSETP.NEU.FTZ.AND P1, PT, R71, -INF , PT ;  /* 0xff8000004700780b */ /* 0x000fe40003f3d000 */
[----:B------:R-:W-:Y:S02]  /*c110*/  FMNMX.FTZ R4, R206, R4, !PT ;  /* 0x00000004ce047209 */ /* 0x000fe40007810000 */
[----:B------:R-:W-:Y:S02]  /*c120*/  FMNMX.FTZ R6, R168, R6, !PT ;  /* 0x00000006a8067209 */ /* 0x000fe40007810000 */
[----:B------:R-:W-:Y:S02]  /*c130*/  FSEL R75, R75, RZ, P1 ;  /* 0x000000ff4b4b7208 */ /* 0x000fe40000800000 */
[----:B------:R-:W-:Y:S02]  /*c140*/  FMNMX.FTZ R4, R207, R4, !PT ;  /* 0x00000004cf047209 */ /* 0x000fe40007810000 */
[----:B-1----:R-:W-:Y:S01]  /*c150*/  FMNMX.FTZ R5, R169, R6, !PT ;  /* 0x00000006a9057209 */ /* 0x002fe20007810000 */
[----:B------:R-:W-:Y:S01]  /*c160*/  FFMA.FTZ R6, R32, c[0x0][0x2d0], -R74 ;  /* 0x0000b40020067a23 */ /* 0x000fe2000001084a */
[----:B------:R-:W-:Y:S01]  /*c170*/  FMNMX.FTZ R4, R226, R4, !PT ;  /* 0x00000004e2047209 */ /* 0x000fe20007810000 */
[--C-:B------:R-:W-:Y:S01]  /*c180*/  FFMA.FTZ R12, R43, c[0x0][0x2d0], -R75.reuse ;  /* 0x0000b4002b0c7a23 */ /* 0x100fe2000001084b */
[----:B------:R-:W-:Y:S01]  /*c190*/  FMNMX.FTZ R5, R170, R5, !PT ;  /* 0x00000005aa057209 */ /* 0x000fe20007810000 */
[----:B------:R-:W1:Y:S01]  /*c1a0*/  MUFU.EX2 R61, R6 ;  /* 0x00000006003d7308 */ /* 0x000e620000000800 */
[----:B------:R-:W-:Y:S01]  /*c1b0*/  FMNMX.FTZ R4, R237, R4, !PT ;  /* 0x00000004ed047209 */ /* 0x000fe20007810000 */
[--C-:B--2---:R-:W-:Y:S01]  /*c1c0*/  FFMA.FTZ R3, R31, c[0x0][0x2d0], -R75.reuse ;  /* 0x0000b4001f037a23 */ /* 0x104fe2000001084b */
[C---:B------:R-:W-:Y:S02]  /*c1d0*/  ISETP.LT.OR P0, PT, R2.reuse, 0x4a, P0 ;  /* 0x0000004a0200780c */ /* 0x040fe40000701670 */
[----:B------:R-:W-:Y:S02]  /*c1e0*/  ISETP.LT.OR P3, PT, R2, 0x51, P3 ;  /* 0x000000510200780c */ /* 0x000fe40001f61670 */
[----:B------:R-:W-:Y:S02]  /*c1f0*/  FSEL R186, R79, -INF , !P0 ;  /* 0xff8000004fba7808 */ /* 0x000fe40004000000 */
[----:B------:R-:W-:Y:S01]  /*c200*/  FSEL R194, R78, -INF , !P3 ;  /* 0xff8000004ec27808 */ /* 0x000fe20005800000 */
        /* <DEDUP_REMOVED lines=8> */
[----:B------:R-:W-:Y:S01]  /*c290*/  ISETP.NE.AND P0, PT, R28, RZ, PT ;  /* 0x000000ff1c00720c */ /* 0x000fe20003f05270 */
[----:B------:R-:W4:Y:S01]  /*c2a0*/  SHFL.BFLY PT, R7, R4, 0x2, 0x1f ;  /* 0x0c401f0004077f89 */ /* 0x000f2200000e0000 */
[----:B------:R-:W-:Y:S01]  /*c2b0*/  FMNMX.FTZ R5, R199, R5, !PT ;  /* 0x00000005c7057209 */ /* 0x000fe20007810000 */
[--C-:B------:R-:W-:Y:S01]  /*c2c0*/  FFMA.FTZ R28, R49, c[0x0][0x2d0], -R75.reuse ;  /* 0x0000b400311c7a23 */ /* 0x100fe2000001084b */
[C---:B------:R-:W-:Y:S02]  /*c2d0*/  ISETP.GT.AND P0, PT, R0.reuse, 0x51, !P0 ;  /* 0x000000510000780c */ /* 0x040fe40004704270 */
[----:B------:R-:W-:Y:S02]  /*c2e0*/  FMNMX.FTZ R5, R201, R5, !PT ;  /* 0x00000005c9057209 */ /* 0x000fe40007810000 */
[----:B------:R-:W-:Y:S02]  /*c2f0*/  ISETP.GT.AND P4, PT, R0, 0x59, !P4 ;  /* 0x000000590000780c */ /* 0x000fe40006784270 */
[----:B--2---:R-:W-:Y:S02]  /*c300*/  FMNMX.FTZ R3, R192, R5, !PT ;  /* 0x00000005c0037209 */ /* 0x004fe40007810000 */
[----:B------:R-:W-:Y:S02]  /*c310*/  ISETP.LT.OR P0, PT, R2, 0x52, P0 ;  /* 0x000000520200780c */ /* 0x000fe40000701670 */
[----:B------:R-:W-:Y:S01]  /*c320*/  FMNMX.FTZ R0, R186, R3, !PT ;  /* 0x00000003ba007209 */ /* 0x000fe20007810000 */
[--C-:B------:R-:W-:Y:S01]  /*c330*/  FFMA.FTZ R3, R34, c[0x0][0x2d0], -R75.reuse ;  /* 0x0000b40022037a23 */ /* 0x100fe2000001084b */
[----:B------:R-:W-:Y:S02]  /*c340*/  FSEL R196, R91, -INF , !P0 ;  /* 0xff8000005bc47808 */ /* 0x000fe40004000000 */
[----:B---3--:R-:W-:Y:S01]  /*c350*/  F2FP.PACK_AB R78, R86, R93 ;  /* 0x0000005d564e723e */ /* 0x008fe200000000ff */
[----:B------:R2:W3:Y:S01]  /*c360*/  MUFU.EX2 R60, R3 ;  /* 0x00000003003c7308 */ /* 0x0004e20000000800 */
[C---:B------:R-:W-:Y:S02]  /*c370*/  ISETP.LT.OR P0, PT, R2.reuse, 0x5a, P4 ;  /* 0x0000005a0200780c */ /* 0x040fe40002701670 */
[----:B------:R-:W-:Y:S01]  /*c380*/  ISETP.LT.OR P3, PT, R2, 0x59, P5 ;  /* 0x000000590200780c */ /* 0x000fe20002f61670 */
[--C-:B------:R-:W-:Y:S01]  /*c390*/  FFMA.FTZ R2, R37, c[0x0][0x2d0], -R75.reuse ;  /* 0x0000b40025027a23 */ /* 0x100fe2000001084b */
[----:B------:R-:W-:Y:S02]  /*c3a0*/  FSEL R73, R59, -INF , !P0 ;  /* 0xff8000003b497808 */ /* 0x000fe40004000000 */
[----:B----4-:R-:W-:Y:S02]  /*c3b0*/  FMNMX.FTZ R4, R4, R7, !PT ;  /* 0x0000000704047209 */ /* 0x010fe40007810000 */
[----:B------:R-:W-:Y:S01]  /*c3c0*/  FSEL R197, R63, -INF , !P3 ;  /* 0xff8000003fc57808 */ /* 0x000fe20005800000 */
[----:B------:R4:W-:Y:S01]  /*c3d0*/  MUFU.EX2 R92, R2 ;  /* 0x00000002005c7308 */ /* 0x0009e20000000800 */
[----:B------:R-:W-:Y:S01]  /*c3e0*/  FMNMX.FTZ R0, R194, R0, !PT ;  /* 0x00000000c2007209 */ /* 0x000fe20007810000 */
[----:B------:R-:W5:Y:S01]  /*c3f0*/  SHFL.BFLY PT, R70, R4, 0x1, 0x1f ;  /* 0x0c201f0004467f89 */ /* 0x000f6200000e0000 */
[----:B-1----:R-:W-:Y:S02]  /*c400*/  F2FP.PACK_AB R76, R61, R245 ;  /* 0x000000f53d4c723e */ /* 0x002fe400000000ff */
[----:B------:R-:W-:Y:S04]  /*c410*/  FMNMX.FTZ R0, R196, R0, !PT ;  /* 0x00000000c4007209 */ /* 0x000fe80007810000 */
[----:B------:R-:W-:Y:S01]  /*c420*/  FMNMX.FTZ R0, R197, R0, !PT ;  /* 0x00000000c5007209 */ /* 0x000fe20007810000 */
[----:B------:R-:W-:Y:S03]  /*c430*/  MUFU.EX2 R63, R28 ;  /* 0x0000001c003f7308 */ /* 0x000fe60000000800 */
[----:B------:R-:W-:Y:S01]  /*c440*/  FMNMX.FTZ R0, R73, R0, !PT ;  /* 0x0000000049007209 */ /* 0x000fe20007810000 */
[----:B--2---:R-:W-:Y:S01]  /*c450*/  FFMA.FTZ R3, R39, c[0x0][0x2d0], -R75 ;  /* 0x0000b40027037a23 */ /* 0x004fe2000001084b */
[----:B---3--:R-:W-:Y:S01]  /*c460*/  F2FP.PACK_AB R77, R60, R249 ;  /* 0x000000f93c4d723e */ /* 0x008fe200000000ff */
[----:B------:R-:W-:Y:S04]  /*c470*/  LDSM.16.MT88.4 R36, [R212+0x100] ;  /* 0x00010000d424783b */ /* 0x000fe80000004200 */
[----:B------:R-:W1:Y:S04]  /*c480*/  MUFU.EX2 R85, R3 ;  /* 0x0000000300557308 */ /* 0x000e680000000800 */
[----:B----4-:R-:W2:Y:S01]  /*c490*/  SHFL.BFLY PT, R2, R0, 0x2, 0x1f ;  /* 0x0c401f0000027f89 */ /* 0x010ea200000e0000 */
[----:B-----5:R-:W-:Y:S04]  /*c4a0*/  FMNMX.FTZ R70, R4, R70, !PT ;  /* 0x0000004604467209 */ /* 0x020fe80007810000 */
[C---:B------:R-:W-:Y:S01]  /*c4b0*/  FSETP.NEU.FTZ.AND P0, PT, R70.reuse, -INF , PT ;  /* 0xff8000004600780b */ /* 0x040fe20003f1d000 */
[----:B------:R-:W-:Y:S05]  /*c4c0*/  FMUL.FTZ R96, R70, c[0x0][0x2d0] ;  /* 0x0000b40046607a20 */ /* 0x000fea0000410000 */
[----:B------:R-:W-:Y:S05]  /*c4d0*/  FSEL R96, R96, RZ, P0 ;  /* 0x000000ff60607208 */ /* 0x000fea0000000000 */
[--C-:B------:R-:W-:Y:S02]  /*c4e0*/  FFMA.FTZ R4, R35, c[0x0][0x2d0], -R96.reuse ;  /* 0x0000b40023047a23 */ /* 0x100fe40000010860 */
[--C-:B------:R-:W-:Y:S01]  /*c4f0*/  FFMA.FTZ R32, R46, c[0x0][0x2d0], -R96.reuse ;  /* 0x0000b4002e207a23 */ /* 0x100fe20000010860 */
[----:B-1----:R-:W-:Y:S01]  /*c500*/  F2FP.PACK_AB R79, R85, R92 ;  /* 0x0000005c554f723e */ /* 0x002fe200000000ff */
[----:B------:R-:W-:Y:S01]  /*c510*/  MUFU.EX2 R52, R4 ;  /* 0x0000000400347308 */ /* 0x000fe20000000800 */
[--C-:B------:R-:W-:Y:S09]  /*c520*/  FFMA.FTZ R3, R27, c[0x0][0x2d0], -R96.reuse ;  /* 0x0000b4001b037a23 */ /* 0x100ff20000010860 */
[----:B------:R1:W-:Y:S02]  /*c530*/  MUFU.EX2 R251, R3 ;  /* 0x0000000300fb7308 */ /* 0x0003e40000000800 */
[--C-:B-1----:R-:W-:Y:S08]  /*c540*/  FFMA.FTZ R3, R29, c[0x0][0x2d0], -R96.reuse ;  /* 0x0000b4001d037a23 */ /* 0x102ff00000010860 */
[----:B------:R1:W3:Y:S02]  /*c550*/  MUFU.EX2 R246, R3 ;  /* 0x0000000300f67308 */ /* 0x0002e40000000800 */
[----:B-1----:R-:W-:Y:S01]  /*c560*/  FFMA.FTZ R3, R33, c[0x0][0x2d0], -R96 ;  /* 0x0000b40021037a23 */ /* 0x002fe20000010860 */
[----:B---3--:R-:W-:Y:S07]  /*c570*/  F2FP.PACK_AB R64, R246, R251 ;  /* 0x000000fbf640723e */ /* 0x008fee00000000ff */
[----:B------:R-:W-:Y:S10]  /*c580*/  MUFU.EX2 R33, R16 ;  /* 0x0000001000217308 */ /* 0x000ff40000000800 */
[----:B------:R2:W-:Y:S02]  /*c590*/  MUFU.EX2 R89, R3 ;  /* 0x0000000300597308 */ /* 0x0005e40000000800 */
[----:B--2---:R-:W-:Y:S01]  /*c5a0*/  FMNMX.FTZ R3, R0, R2, !PT ;  /* 0x0000000200037209 */ /* 0x004fe20007810000 */
[----:B------:R-:W-:Y:S01]  /*c5b0*/  FFMA.FTZ R2, R40, c[0x0][0x2d0], -R74 ;  /* 0x0000b40028027a23 */ /* 0x000fe2000001084a */
[----:B------:R-:W-:Y:S01]  /*c5c0*/  FSEL R0, R72, RZ, P2 ;  /* 0x000000ff48007208 */ /* 0x000fe20001000000 */
[----:B------:R-:W-:Y:S05]  /*c5d0*/  FFMA.FTZ R40, R50, c[0x0][0x2d0], -R96 ;  /* 0x0000b40032287a23 */ /* 0x000fea0000010860 */
[----:B------:R1:W-:Y:S01]  /*c5e0*/  MUFU.EX2 R80, R2 ;  /* 0x0000000200507308 */ /* 0x0003e20000000800 */
[----:B------:R-:W2:Y:S01]  /*c5f0*/  SHFL.BFLY PT, R4, R3, 0x1, 0x1f ;  /* 0x0c201f0003047f89 */ /* 0x000ea200000e0000 */
[----:B------:R-:W-:Y:S04]  /*c600*/  FADD.FTZ R0, -R0, R100 ;  /* 0x0000006400007221 */ /* 0x000fe80000010100 */
[----:B------:R-:W-:Y:S04]  /*c610*/  FMUL.FTZ R0, R0, c[0x0][0x2d0] ;  /* 0x0000b40000007a20 */ /* 0x000fe80000410000 */
[----:B------:R3:W4:Y:S01]  /*c620*/  MUFU.EX2 R69, R0 ;  /* 0x0000000000457308 */ /* 0x0007220000000800 */
[----:B-1----:R-:W-:Y:S02]  /*c630*/  FSEL R2, R71, RZ, P1 ;  /* 0x000000ff47027208 */ /* 0x002fe40000800000 */
[----:B--2---:R-:W-:Y:S03]  /*c640*/  FMNMX.FTZ R3, R3, R4, !PT ;  /* 0x0000000403037209 */ /* 0x004fe60007810000 */
[----:B------:R-:W-:Y:S02]  /*c650*/  FADD.FTZ R2, -R2, R101 ;  /* 0x0000006502027221 */ /* 0x000fe40000010100 */
[----:B------:R-:W-:Y:S02]  /*c660*/  FMUL.FTZ R97, R3, c[0x0][0x2d0] ;  /* 0x0000b40003617a20 */ /* 0x000fe40000410000 */
[----:B------:R-:W-:Y:S01]  /*c670*/  FMUL.FTZ R2, R2, c[0x0][0x2d0] ;  /* 0x0000b40002027a20 */ /* 0x000fe20000410000 */
[----:B---3--:R-:W-:Y:S01]  /*c680*/  FSEL R0, R70, RZ, P0 ;  /* 0x000000ff46007208 */ /* 0x008fe20000000000 */
[----:B----4-:R-:W-:Y:S01]  /*c690*/  FMUL.FTZ R16, R69, R116 ;  /* 0x0000007445107220 */ /* 0x010fe20000410000 */
[----:B------:R-:W-:Y:S01]  /*c6a0*/  FSETP.NEU.FTZ.AND P0, PT, R3, -INF , PT ;  /* 0xff8000000300780b */ /* 0x000fe20003f1d000 */
[----:B------:R-:W1:Y:S01]  /*c6b0*/  MUFU.EX2 R68, R2 ;  /* 0x0000000200447308 */ /* 0x000e620000000800 */
[----:B------:R-:W-:Y:S02]  /*c6c0*/  FMUL.FTZ R5, R69, R105 ;  /* 0x0000006945057220 */ /* 0x000fe40000410000 */
[----:B------:R-:W-:Y:S01]  /*c6d0*/  FADD.FTZ R0, -R0, R102 ;  /* 0x0000006600007221 */ /* 0x000fe20000010100 */
[----:B------:R-:W-:Y:S01]  /*c6e0*/  FSEL R97, R97, RZ, P0 ;  /* 0x000000ff61617208 */ /* 0x000fe20000000000 */
[----:B------:R-:W-:Y:S01]  /*c6f0*/  FMUL.FTZ R17, R69, R117 ;  /* 0x0000007545117220 */ /* 0x000fe20000410000 */
[----:B------:R-:W-:Y:S01]  /*c700*/  MOV R117, R249 ;  /* 0x000000f900757202 */ /* 0x000fe20000000f00 */
[----:B------:R-:W-:Y:S02]  /*c710*/  FMUL.FTZ R0, R0, c[0x0][0x2d0] ;  /* 0x0000b40000007a20 */ /* 0x000fe40000410000 */
[----:B------:R-:W-:Y:S02]  /*c720*/  IMAD.MOV.U32 R116, RZ, RZ, R245 ;  /* 0x000000ffff747224 */ /* 0x000fe400078e00f5 */
[----:B------:R2:W3:Y:S01]  /*c730*/  MUFU.EX2 R2, R0 ;  /* 0x0000000000027308 */ /* 0x0004e20000000800 */
[--C-:B------:R-:W-:Y:S02]  /*c740*/  FFMA.FTZ R4, R25, c[0x0][0x2d0], -R97.reuse ;  /* 0x0000b40019047a23 */ /* 0x100fe40000010861 */
[--C-:B------:R-:W-:Y:S02]  /*c750*/  FFMA.FTZ R58, R58, c[0x0][0x2d0], -R97.reuse ;  /* 0x0000b4003a3a7a23 */ /* 0x100fe40000010861 */
[--C-:B------:R-:W-:Y:S05]  /*c760*/  FFMA.FTZ R62, R62, c[0x0][0x2d0], -R97.reuse ;  /* 0x0000b4003e3e7a23 */ /* 0x100fea0000010861 */
[----:B------:R4:W-:Y:S01]  /*c770*/  MUFU.EX2 R54, R4 ;  /* 0x0000000400367308 */ /* 0x0009e20000000800 */
[C---:B-1----:R-:W-:Y:S02]  /*c780*/  FMUL.FTZ R6, R68.reuse, R106 ;  /* 0x0000006a44067220 */ /* 0x042fe40000410000 */
[C---:B------:R-:W-:Y:S01]  /*c790*/  FMUL.FTZ R7, R68.reuse, R107 ;  /* 0x0000006b44077220 */ /* 0x040fe20000410000 */
[----:B------:R-:W-:Y:S01]  /*c7a0*/  MOV R107, R52 ;  /* 0x00000034006b7202 */ /* 0x000fe20000000f00 */
[C---:B------:R-:W-:Y:S02]  /*c7b0*/  FMUL.FTZ R18, R68.reuse, R118 ;  /* 0x0000007644127220 */ /* 0x040fe40000410000 */
[C---:B------:R-:W-:Y:S01]  /*c7c0*/  FMUL.FTZ R19, R68.reuse, R119 ;  /* 0x0000007744137220 */ /* 0x040fe20000410000 */
[----:B------:R-:W-:Y:S01]  /*c7d0*/  F2FP.PACK_AB R66, R107, R89 ;  /* 0x000000596b42723e */ /* 0x000fe200000000ff */
[C---:B------:R-:W-:Y:S01]  /*c7e0*/  FMUL.FTZ R34, R68.reuse, R134 ;  /* 0x0000008644227220 */ /* 0x040fe20000410000 */
[----:B------:R-:W-:Y:S01]  /*c7f0*/  MOV R119, R246 ;  /* 0x000000f600777202 */ /* 0x000fe20000000f00 */
[----:B------:R-:W-:Y:S02]  /*c800*/  FMUL.FTZ R35, R68, R135 ;  /* 0x0000008744237220 */ /* 0x000fe40000410000 */
[----:B--2---:R-:W-:Y:S02]  /*c810*/  FFMA.FTZ R0, R8, c[0x0][0x2d0], -R97 ;  /* 0x0000b40008007a23 */ /* 0x004fe40000010861 */
[----:B------:R-:W-:Y:S02]  /*c820*/  IMAD.MOV.U32 R118, RZ, RZ, R251 ;  /* 0x000000ffff767224 */ /* 0x000fe400078e00fb */
[----:B------:R1:W-:Y:S01]  /*c830*/  MUFU.EX2 R200, R0 ;  /* 0x0000000000c87308 */ /* 0x0003e20000000800 */
[----:B------:R-:W-:Y:S02]  /*c840*/  FFMA.FTZ R8, R41, c[0x0][0x2d0], -R75 ;  /* 0x0000b40029087a23 */ /* 0x000fe4000001084b */
[----:B---3--:R-:W-:Y:S02]  /*c850*/  FMUL.FTZ R13, R2, R113 ;  /* 0x00000071020d7220 */ /* 0x008fe40000410000 */
[----:B----4-:R-:W-:Y:S02]  /*c860*/  FFMA.FTZ R4, R24, c[0x0][0x2d0], -R97 ;  /* 0x0000b40018047a23 */ /* 0x010fe40000010861 */
[----:B------:R-:W-:Y:S02]  /*c870*/  IMAD.MOV.U32 R113, RZ, RZ, R89 ;  /* 0x000000ffff717224 */ /* 0x000fe400078e0059 */
[----:B------:R-:W-:Y:S01]  /*c880*/  FMUL.FTZ R45, R2, R145 ;  /* 0x00000091022d7220 */ /* 0x000fe20000410000 */
[----:B------:R2:W-:Y:S01]  /*c890*/  MUFU.EX2 R87, R4 ;  /* 0x0000000400577308 */ /* 0x0005e20000000800 */
[----:B------:R-:W-:Y:S02]  /*c8a0*/  FMUL.FTZ R50, R68, R150 ;  /* 0x0000009644327220 */ /* 0x000fe40000410000 */
[C---:B------:R-:W-:Y:S02]  /*c8b0*/  FMUL.FTZ R25, R2.reuse, R125 ;  /* 0x0000007d02197220 */ /* 0x040fe40000410000 */
[C---:B------:R-:W-:Y:S02]  /*c8c0*/  FMUL.FTZ R28, R2.reuse, R128 ;  /* 0x00000080021c7220 */ /* 0x040fe40000410000 */
[C---:B------:R-:W-:Y:S02]  /*c8d0*/  FMUL.FTZ R29, R2.reuse, R129 ;  /* 0x00000081021d7220 */ /* 0x040fe40000410000 */
[----:B------:R-:W-:Y:S01]  /*c8e0*/  FMUL.FTZ R41, R2, R141 ;  /* 0x0000008d02297220 */ /* 0x000fe20000410000 */
[----:B------:R3:W4:Y:S01]  /*c8f0*/  MUFU.EX2 R31, R8 ;  /* 0x00000008001f7308 */ /* 0x0007220000000800 */
[----:B------:R-:W-:Y:S02]  /*c900*/  FFMA.FTZ R24, R44, c[0x0][0x2d0], -R75 ;  /* 0x0000b4002c187a23 */ /* 0x000fe4000001084b */
[----:B------:R-:W-:Y:S02]  /*c910*/  FFMA.FTZ R44, R51, c[0x0][0x2d0], -R96 ;  /* 0x0000b400332c7a23 */ /* 0x000fe40000010860 */
[----:B-1----:R-:W-:Y:S02]  /*c920*/  FFMA.FTZ R0, R9, c[0x0][0x2d0], -R97 ;  /* 0x0000b40009007a23 */ /* 0x002fe40000010861 */
[----:B------:R-:W-:Y:S02]  /*c930*/  FMUL.FTZ R51, R68, R151 ;  /* 0x0000009744337220 */ /* 0x000fe40000410000 */
[----:B------:R-:W-:Y:S01]  /*c940*/  FMUL.FTZ R9, R2, R109 ;  /* 0x0000006d02097220 */ /* 0x000fe20000410000 */
[----:B------:R1:W5:Y:S01]  /*c950*/  MUFU.EX2 R53, R0 ;  /* 0x0000000000357308 */ /* 0x0003620000000800 */
[----:B--2---:R-:W-:Y:S09]  /*c960*/  FFMA.FTZ R4, R42, c[0x0][0x2d0], -R74 ;  /* 0x0000b4002a047a23 */ /* 0x004ff2000001084a */
[----:B------:R-:W2:Y:S01]  /*c970*/  MUFU.EX2 R244, R4 ;  /* 0x0000000400f47308 */ /* 0x000ea20000000800 */
[----:B---3--:R-:W-:Y:S01]  /*c980*/  FMUL.FTZ R8, R2, R108 ;  /* 0x0000006c02087220 */ /* 0x008fe20000410000 */
[----:B------:R-:W-:Y:S01]  /*c990*/  MOV R108, R85 ;  /* 0x00000055006c7202 */ /* 0x000fe20000000f00 */
[----:B----4-:R-:W-:Y:S07]  /*c9a0*/  IMAD.MOV.U32 R125, RZ, RZ, R31 ;  /* 0x000000ffff7d7224 */ /* 0x010fee00078e001f */
[----:B------:R3:W4:Y:S01]  /*c9b0*/  MUFU.EX2 R30, R24 ;  /* 0x00000018001e7308 */ /* 0x0007220000000800 */
[----:B-1----:R-:W-:Y:S01]  /*c9c0*/  FSEL R0, R3, RZ, P0 ;  /* 0x000000ff03007208 */ /* 0x002fe20000000000 */
[----:B-----5:R-:W-:Y:S01]  /*c9d0*/  IMAD.MOV.U32 R106, RZ, RZ, R53 ;  /* 0x000000ffff6a7224 */ /* 0x020fe200078e0035 */
[C---:B------:R-:W-:Y:S02]  /*c9e0*/  ISETP.GT.AND P0, PT, R225.reuse, UR4, PT ;  /* 0x00000004e1007c0c */ /* 0x040fe4000bf04270 */
[----:B------:R-:W-:Y:S01]  /*c9f0*/  IADD3 R225, R225, -0x1, RZ ;  /* 0xffffffffe1e17810 */ /* 0x000fe20007ffe0ff */
[----:B------:R-:W-:Y:S01]  /*ca00*/  FADD.FTZ R0, -R0, R103 ;  /* 0x0000006700007221 */ /* 0x000fe20000010100 */
[----:B------:R-:W-:Y:S03]  /*ca10*/  F2FP.PACK_AB R65, R106, R200 ;  /* 0x000000c86a41723e */ /* 0x000fe600000000ff */
[----:B------:R1:W-:Y:S01]  /*ca20*/  MUFU.EX2 R49, R44 ;  /* 0x0000002c00317308 */ /* 0x0003e20000000800 */
[----:B------:R-:W-:Y:S01]  /*ca30*/  FMUL.FTZ R0, R0, c[0x0][0x2d0] ;  /* 0x0000b40000007a20 */ /* 0x000fe20000410000 */
[----:B--2---:R-:W-:Y:S01]  /*ca40*/  MOV R105, R244 ;  /* 0x000000f400697202 */ /* 0x004fe20000000f00 */
[----:B------:R-:W-:Y:S01]  /*ca50*/  FMUL.FTZ R4, R69, R104 ;  /* 0x0000006845047220 */ /* 0x000fe20000410000 */
[----:B------:R-:W-:Y:S02]  /*ca60*/  MOV R104, R54 ;  /* 0x0000003600687202 */ /* 0x000fe40000000f00 */
[----:B------:R-:W2:Y:S02]  /*ca70*/  LDSM.16.MT88.4 R52, [R210+0x100] ;  /* 0x00010000d234783b */ /* 0x000ea40000004200 */
[----:B------:R-:W-:Y:S02]  /*ca80*/  F2FP.PACK_AB R67, R87, R104 ;  /* 0x000000685743723e */ /* 0x000fe400000000ff */
[----:B------:R-:W5:Y:S01]  /*ca90*/  MUFU.EX2 R0, R0 ;  /* 0x0000000000007308 */ /* 0x000f620000000800 */
[-C--:B------:R-:W-:Y:S05]  /*caa0*/  HMMA.16816.F32 R4, R76, R20.reuse, R4 ;  /* 0x000000144c04723c */ /* 0x080fea0000001804 */
[C---:B---3--:R-:W-:Y:S02]  /*cab0*/  FMUL.FTZ R24, R2.reuse, R124 ;  /* 0x0000007c02187220 */ /* 0x048fe40000410000 */
[----:B----4-:R-:W-:Y:S02]  /*cac0*/  IMAD.MOV.U32 R129, RZ, RZ, R30 ;  /* 0x000000ffff817224 */ /* 0x010fe400078e001e */
[----:B------:R-:W-:Y:S03]  /*cad0*/  MUFU.EX2 R124, R32 ;  /* 0x00000020007c7308 */ /* 0x000fe60000000800 */
[----:B-1----:R-:W-:Y:S07]  /*cae0*/  FMUL.FTZ R44, R2, R144 ;  /* 0x00000090022c7220 */ /* 0x002fee0000410000 */
[----:B------:R-:W-:Y:S01]  /*caf0*/  MUFU.EX2 R151, R58 ;  /* 0x0000003a00977308 */ /* 0x000fe20000000800 */
[C---:B-----5:R-:W-:Y:S02]  /*cb00*/  FMUL.FTZ R11, R0.reuse, R111 ;  /* 0x0000006f000b7220 */ /* 0x060fe40000410000 */
[C---:B------:R-:W-:Y:S02]  /*cb10*/  FMUL.FTZ R10, R0.reuse, R110 ;  /* 0x0000006e000a7220 */ /* 0x040fe40000410000 */
[----:B------:R-:W-:Y:S05]  /*cb20*/  IMAD.MOV.U32 R110, RZ, RZ, R86 ;  /* 0x000000ffff6e7224 */ /* 0x000fea00078e0056 */
[----:B------:R1:W-:Y:S01]  /*cb30*/  MUFU.EX2 R111, R12 ;  /* 0x0000000c006f7308 */ /* 0x0003e20000000800 */
[C---:B------:R-:W-:Y:S01]  /*cb40*/  FMUL.FTZ R15, R0.reuse, R115 ;  /* 0x00000073000f7220 */ /* 0x040fe20000410000 */
[C---:B------:R-:W-:Y:S04]  /*cb50*/  HMMA.16816.F32 R8, R64.reuse, R20, R8 ;  /* 0x000000144008723c */ /* 0x040fe80000001808 */
[C---:B------:R-:W-:Y:S01]  /*cb60*/  FMUL.FTZ R14, R0.reuse, R114 ;  /* 0x00000072000e7220 */ /* 0x040fe20000410000 */
[----:B------:R-:W-:Y:S01]  /*cb70*/  MOV R114, R92 ;  /* 0x0000005c00727202 */ /* 0x000fe20000000f00 */
[C---:B------:R-:W-:Y:S01]  /*cb80*/  FMUL.FTZ R26, R0.reuse, R126 ;  /* 0x0000007e001a7220 */ /* 0x040fe20000410000 */
[----:B------:R-:W-:Y:S01]  /*cb90*/  MOV R126, R80 ;  /* 0x00000050007e7202 */ /* 0x000fe20000000f00 */
[----:B------:R-:W-:Y:S01]  /*cba0*/  FFMA.FTZ R20, R47, c[0x0][0x2d0], -R74 ;  /* 0x0000b4002f147a23 */ /* 0x000fe2000001084a */
[----:B------:R-:W3:Y:S03]  /*cbb0*/  LDSM.16.MT88.4 R80, [R211+0x100] ;  /* 0x00010000d350783b */ /* 0x000ee60000004200 */
[----:B------:R4:W5:Y:S01]  /*cbc0*/  MUFU.EX2 R59, R20 ;  /* 0x00000014003b7308 */ /* 0x0009620000000800 */
[C---:B------:R-:W-:Y:S02]  /*cbd0*/  FMUL.FTZ R21, R69.reuse, R121 ;  /* 0x0000007945157220 */ /* 0x040fe40000410000 */
[C---:B------:R-:W-:Y:S02]  /*cbe0*/  FMUL.FTZ R27, R0.reuse, R127 ;  /* 0x0000007f001b7220 */ /* 0x040fe40000410000 */
[C---:B------:R-:W-:Y:S02]  /*cbf0*/  FMUL.FTZ R31, R0.reuse, R131 ;  /* 0x00000083001f7220 */ /* 0x040fe40000410000 */
[----:B------:R-:W-:Y:S01]  /*cc00*/  FMUL.FTZ R30, R0, R130 ;  /* 0x00000082001e7220 */ /* 0x000fe20000410000 */
[----:B------:R-:W-:Y:S01]  /*cc10*/  MOV R130, R33 ;  /* 0x0000002100827202 */ /* 0x000fe20000000f00 */
[----:B-1----:R-:W-:Y:S01]  /*cc20*/  FMUL.FTZ R12, R2, R112 ;  /* 0x00000070020c7220 */ /* 0x002fe20000410000 */
[----:B------:R1:W-:Y:S01]  /*cc30*/  MUFU.EX2 R127, R40 ;  /* 0x00000028007f7308 */ /* 0x0003e20000000800 */
[C---:B------:R-:W-:Y:S01]  /*cc40*/  FMUL.FTZ R32, R69.reuse, R132 ;  /* 0x0000008445207220 */ /* 0x040fe20000410000 */
[----:B------:R-:W-:Y:S01]  /*cc50*/  MOV R112, R87 ;  /* 0x0000005700707202 */ /* 0x000fe20000000f00 */
[----:B------:R-:W-:Y:S02]  /*cc60*/  FMUL.FTZ R33, R69, R133 ;  /* 0x0000008545217220 */ /* 0x000fe40000410000 */
[----:B------:R-:W-:Y:S01]  /*cc70*/  LDSM.16.MT88.4 R132, [R212+0x2900] ;  /* 0x00290000d484783b */ /* 0x000fe20000004200 */
[-C--:B------:R-:W-:Y:S03]  /*cc80*/  HMMA.16816.F32 R12, R64, R22.reuse, R12 ;  /* 0x00000016400c723c */ /* 0x080fe6000000180c */
[----:B------:R-:W-:Y:S02]  /*cc90*/  IMAD.MOV.U32 R131, RZ, RZ, R84 ;  /* 0x000000ffff837224 */ /* 0x000fe400078e0054 */
[----:B------:R-:W-:Y:S02]  /*cca0*/  FFMA.FTZ R92, R95, c[0x0][0x2d0], -R75 ;  /* 0x0000b4005f5c7a23 */ /* 0x000fe4000001084b */
[----:B------:R-:W2:Y:S01]  /*ccb0*/  LDSM.16.MT88.4 R84, [R209+0x900] ;  /* 0x00090000d154783b */ /* 0x000ea20000004200 */
[C---:B------:R-:W-:Y:S04]  /*ccc0*/  HMMA.16816.F32 R16, R76.reuse, R22, R16 ;  /* 0x000000164c10723c */ /* 0x040fe80000001810 */
[C---:B----4-:R-:W-:Y:S02]  /*ccd0*/  FMUL.FTZ R20, R69.reuse, R120 ;  /* 0x0000007845147220 */ /* 0x050fe40000410000 */
[----:B------:R-:W-:Y:S01]  /*cce0*/  FMUL.FTZ R42, R0, R142 ;  /* 0x0000008e002a7220 */ /* 0x000fe20000410000 */
[----:B------:R4:W-:Y:S01]  /*ccf0*/  MUFU.EX2 R120, R62 ;  /* 0x0000003e00787308 */ /* 0x0009e20000000800 */
[C---:B------:R-:W-:Y:S01]  /*cd00*/  FMUL.FTZ R22, R68.reuse, R122 ;  /* 0x0000007a44167220 */ /* 0x040fe20000410000 */
[----:B------:R-:W-:Y:S03]  /*cd10*/  MOV R122, R60 ;  /* 0x0000003c007a7202 */ /* 0x000fe60000000f00 */
[----:B------:R-:W-:Y:S02]  /*cd20*/  FMUL.FTZ R23, R68, R123 ;  /* 0x0000007b44177220 */ /* 0x000fe40000410000 */
[----:B-----5:R-:W-:Y:S02]  /*cd30*/  IMAD.MOV.U32 R150, RZ, RZ, R59 ;  /* 0x000000ffff967224 */ /* 0x020fe400078e003b */
[C---:B------:R-:W-:Y:S02]  /*cd40*/  FMUL.FTZ R60, R2.reuse, R160 ;  /* 0x000000a0023c7220 */ /* 0x040fe40000410000 */
[----:B------:R-:W5:Y:S01]  /*cd50*/  LDL.LU R160, [R1+0x8] ;  /* 0x0000080001a07983 */ /* 0x000f620000300800 */
[-C--:B------:R-:W-:Y:S03]  /*cd60*/  HMMA.16816.F32 R20, R76, R36.reuse, R20 ;  /* 0x000000244c14723c */ /* 0x080fe60000001814 */
[----:B------:R-:W-:Y:S02]  /*cd70*/  IMAD.MOV.U32 R115, RZ, RZ, R93 ;  /* 0x000000ffff737224 */ /* 0x000fe400078e005d */
[----:B-1----:R-:W-:Y:S02]  /*cd80*/  FMUL.FTZ R40, R2, R140 ;  /* 0x0000008c02287220 */ /* 0x002fe40000410000 */
[----:B------:R-:W-:Y:S01]  /*cd90*/  FMUL.FTZ R59, R0, R159 ;  /* 0x0000009f003b7220 */ /* 0x000fe20000410000 */
[C---:B------:R-:W-:Y:S04]  /*cda0*/  HMMA.16816.F32 R24, R64.reuse, R36, R24 ;  /* 0x000000244018723c */ /* 0x040fe80000001818 */
[----:B------:R-:W-:Y:S02]  /*cdb0*/  IMAD.MOV.U32 R121, RZ, RZ, R61 ;  /* 0x000000ffff797224 */ /* 0x000fe400078e003d */
[----:B------:R-:W-:Y:S02]  /*cdc0*/  FMUL.FTZ R61, R2, R161 ;  /* 0x000000a1023d7220 */ /* 0x000fe40000410000 */
[-C--:B------:R-:W-:Y:S04]  /*cdd0*/  HMMA.16816.F32 R28, R64, R38.reuse, R28 ;  /* 0x00000026401c723c */ /* 0x080fe8000000181c */
[----:B------:R-:W-:Y:S02]  /*cde0*/  FFMA.FTZ R36, R48, c[0x0][0x2d0], -R96 ;  /* 0x0000b40030247a23 */ /* 0x000fe40000010860 */
[----:B------:R-:W-:Y:S02]  /*cdf0*/  IMAD.MOV.U32 R161, RZ, RZ, R116 ;  /* 0x000000ffffa17224 */ /* 0x000fe400078e0074 */
[C---:B------:R-:W-:Y:S01]  /*ce00*/  HMMA.16816.F32 R32, R76.reuse, R38, R32 ;  /* 0x000000264c20723c */ /* 0x040fe20000001820 */
[----:B------:R1:W-:Y:S03]  /*ce10*/  MUFU.EX2 R128, R36 ;  /* 0x0000002400807308 */ /* 0x0003e60000000800 */
[----:B------:R-:W-:Y:S02]  /*ce20*/  FMUL.FTZ R37, R69, R137 ;  /* 0x0000008945257220 */ /* 0x000fe40000410000 */
[----:B------:R-:W-:Y:S02]  /*ce30*/  FMUL.FTZ R43, R0, R143 ;  /* 0x0000008f002b7220 */ /* 0x000fe40000410000 */
[C---:B------:R-:W-:Y:S03]  /*ce40*/  FMUL.FTZ R38, R68.reuse, R138 ;  /* 0x0000008a44267220 */ /* 0x040fe60000410000 */
[----:B------:R-:W-:Y:S01]  /*ce50*/  MUFU.EX2 R138, R92 ;  /* 0x0000005c008a7308 */ /* 0x000fe20000000800 */
[----:B------:R-:W-:Y:S02]  /*ce60*/  FMUL.FTZ R39, R68, R139 ;  /* 0x0000008b44277220 */ /* 0x000fe40000410000 */
[--C-:B------:R-:W-:Y:S02]  /*ce70*/  FFMA.FTZ R48, R57, c[0x0][0x2d0], -R74.reuse ;  /* 0x0000b40039307a23 */ /* 0x100fe4000001084a */
[C---:B------:R-:W-:Y:S02]  /*ce80*/  FMUL.FTZ R46, R0.reuse, R146 ;  /* 0x00000092002e7220 */ /* 0x040fe40000410000 */
[----:B------:R-:W-:Y:S02]  /*ce90*/  FMUL.FTZ R47, R0, R147 ;  /* 0x00000093002f7220 */ /* 0x000fe40000410000 */
[----:B------:R-:W-:Y:S01]  /*cea0*/  FMUL.FTZ R57, R2, R157 ;  /* 0x0000009d02397220 */ /* 0x000fe20000410000 */
[----:B------:R3:W-:Y:S01]  /*ceb0*/  MUFU.EX2 R123, R48 ;  /* 0x00000030007b7308 */ /* 0x0007e20000000800 */
[C---:B------:R-:W-:Y:S02]  /*cec0*/  FMUL.FTZ R58, R0.reuse, R158 ;  /* 0x0000009e003a7220 */ /* 0x040fe40000410000 */
[----:B----4-:R-:W-:Y:S02]  /*ced0*/  FMUL.FTZ R62, R0, R162 ;  /* 0x000000a2003e7220 */ /* 0x010fe40000410000 */
[C---:B-1----:R-:W-:Y:S07]  /*cee0*/  FMUL.FTZ R36, R69.reuse, R136 ;  /* 0x0000008845247220 */ /* 0x042fee0000410000 */
[-C--:B--2---:R-:W-:Y:S08]  /*cef0*/  HMMA.16816.F32 R36, R76, R52.reuse, R36 ;  /* 0x000000344c24723c */ /* 0x084ff00000001824 */
[C---:B------:R-:W-:Y:S04]  /*cf00*/  HMMA.16816.F32 R40, R64.reuse, R52, R40 ;  /* 0x000000344028723c */ /* 0x040fe80000001828 */
[C---:B---3--:R-:W-:Y:S02]  /*cf10*/  FMUL.FTZ R48, R69.reuse, R148 ;  /* 0x0000009445307220 */ /* 0x048fe40000410000 */
[----:B------:R-:W-:Y:S02]  /*cf20*/  IMAD.MOV.U32 R148, RZ, RZ, R49 ;  /* 0x000000ffff947224 */ /* 0x000fe400078e0031 */
[-C--:B------:R-:W-:Y:S04]  /*cf30*/  HMMA.16816.F32 R44, R64, R54.reuse, R44 ;  /* 0x00000036402c723c */ /* 0x080fe8000000182c */
[--C-:B------:R-:W-:Y:S02]  /*cf40*/  FFMA.FTZ R52, R56, c[0x0][0x2d0], -R97.reuse ;  /* 0x0000b40038347a23 */ /* 0x100fe40000010861 */
[C---:B------:R-:W-:Y:S01]  /*cf50*/  FMUL.FTZ R49, R69.reuse, R149 ;  /* 0x0000009545317220 */ /* 0x040fe20000410000 */
[----:B------:R-:W-:Y:S01]  /*cf60*/  MOV R149, R63 ;  /* 0x0000003f00957202 */ /* 0x000fe20000000f00 */
[----:B------:R1:W2:Y:S01]  /*cf70*/  MUFU.EX2 R103, R52 ;  /* 0x0000003400677308 */ /* 0x0002a20000000800 */
[C---:B------:R-:W-:Y:S03]  /*cf80*/  FMUL.FTZ R53, R69.reuse, R153 ;  /* 0x0000009945357220 */ /* 0x040fe60000410000 */
[----:B------:R-:W-:Y:S01]  /*cf90*/  FMUL.FTZ R56, R2, R156 ;  /* 0x0000009c02387220 */ /* 0x000fe20000410000 */
[C---:B------:R-:W-:Y:S04]  /*cfa0*/  HMMA.16816.F32 R48, R76.reuse, R54, R48 ;  /* 0x000000364c30723c */ /* 0x040fe80000001830 */
[----:B------:R-:W-:Y:S03]  /*cfb0*/  FMUL.FTZ R63, R0, R163 ;  /* 0x000000a3003f7220 */ /* 0x000fe60000410000 */
[C---:B------:R-:W-:Y:S02]  /*cfc0*/  FMUL.FTZ R54, R68.reuse, R154 ;  /* 0x0000009a44367220 */ /* 0x040fe40000410000 */
[----:B------:R-:W-:Y:S03]  /*cfd0*/  FMUL.FTZ R55, R68, R155 ;  /* 0x0000009b44377220 */ /* 0x000fe60000410000 */
[----:B-1----:R-:W-:Y:S07]  /*cfe0*/  FMUL.FTZ R52, R69, R152 ;  /* 0x0000009845347220 */ /* 0x002fee0000410000 */
[-C--:B------:R-:W-:Y:S08]  /*cff0*/  HMMA.16816.F32 R52, R76, R80.reuse, R52 ;  /* 0x000000504c34723c */ /* 0x080ff00000001834 */
[C---:B------:R-:W-:Y:S07]  /*d000*/  HMMA.16816.F32 R56, R64.reuse, R80, R56 ;  /* 0x000000504038723c */ /* 0x040fee0000001838 */
[----:B------:R-:W-:Y:S01]  /*d010*/  FFMA.FTZ R80, R88, c[0x0][0x2d0], -R97 ;  /* 0x0000b40058507a23 */ /* 0x000fe20000010861 */
[-C--:B------:R-:W-:Y:S03]  /*d020*/  HMMA.16816.F32 R60, R64, R82.reuse, R60 ;  /* 0x00000052403c723c */ /* 0x080fe6000000183c */
[----:B------:R1:W3:Y:S01]  /*d030*/  MUFU.EX2 R109, R80 ;  /* 0x00000050006d7308 */ /* 0x0002e20000000800 */
[----:B--2---:R-:W-:Y:S03]  /*d040*/  F2FP.PACK_AB R81, R151, R103 ;  /* 0x000000679751723e */ /* 0x004fe600000000ff */
[C---:B------:R-:W-:Y:S02]  /*d050*/  FMUL.FTZ R64, R69.reuse, R164 ;  /* 0x000000a445407220 */ /* 0x040fe40000410000 */
[----:B------:R-:W-:Y:S03]  /*d060*/  FMUL.FTZ R65, R69, R165 ;  /* 0x000000a545417220 */ /* 0x000fe60000410000 */
[C---:B------:R-:W-:Y:S02]  /*d070*/  FMUL.FTZ R66, R68.reuse, R166 ;  /* 0x000000a644427220 */ /* 0x040fe40000410000 */
[----:B------:R-:W-:Y:S07]  /*d080*/  FMUL.FTZ R67, R68, R167 ;  /* 0x000000a744437220 */ /* 0x000fee0000410000 */
[----:B------:R-:W-:Y:S04]  /*d090*/  HMMA.16816.F32 R64, R76, R82, R64 ;  /* 0x000000524c40723c */ /* 0x000fe80000001840 */
[--C-:B-1----:R-:W-:Y:S03]  /*d0a0*/  FFMA.FTZ R80, R90, c[0x0][0x2d0], -R74.reuse ;  /* 0x0000b4005a507a23 */ /* 0x102fe6000001084a */
[----:B------:R-:W-:Y:S01]  /*d0b0*/  F2FP.PACK_AB R78, R150, R130 ;  /* 0x00000082964e723e */ /* 0x000fe200000000ff */
[----:B------:R-:W1:Y:S01]  /*d0c0*/  LDSM.16.MT88.4 R88, [R212+0x900] ;  /* 0x00090000d458783b */ /* 0x000e620000004200 */
[----:B------:R-:W-:Y:S01]  /*d0d0*/  F2FP.PACK_AB R79, R149, R129 ;  /* 0x00000081954f723e */ /* 0x000fe200000000ff */
[----:B------:R2:W-:Y:S02]  /*d0e0*/  MUFU.EX2 R251, R80 ;  /* 0x0000005000fb7308 */ /* 0x0005e40000000800 */
[----:B------:R-:W-:Y:S02]  /*d0f0*/  F2FP.PACK_AB R76, R105, R126 ;  /* 0x0000007e694c723e */ /* 0x000fe400000000ff */
[----:B------:R-:W-:Y:S02]  /*d100*/  F2FP.PACK_AB R77, R111, R125 ;  /* 0x0000007d6f4d723e */ /* 0x000fe400000000ff */
[----:B------:R-:W-:Y:S02]  /*d110*/  F2FP.PACK_AB R82, R148, R127 ;  /* 0x0000007f9452723e */ /* 0x000fe400000000ff */
[----:B---3--:R-:W-:Y:S03]  /*d120*/  F2FP.PACK_AB R83, R109, R120 ;  /* 0x000000786d53723e */ /* 0x008fe600000000ff */
[-C--:B------:R-:W-:Y:S03]  /*d130*/  HMMA.16816.F32 R4, R76, R84.reuse, R4 ;  /* 0x000000544c04723c */ /* 0x080fe60000001804 */
[--C-:B--2---:R-:W-:Y:S02]  /*d140*/  FFMA.FTZ R80, R94, c[0x0][0x2d0], -R75.reuse ;  /* 0x0000b4005e507a23 */ /* 0x104fe4000001084b */
[----:B------:R-:W2:Y:S02]  /*d150*/  LDSM.16.MT88.4 R92, [R210+0x900] ;  /* 0x00090000d25c783b */ /* 0x000ea40000004200 */
[----:B------:R3:W-:Y:S02]  /*d160*/  MUFU.EX2 R139, R80 ;  /* 0x00000050008b7308 */ /* 0x0007e40000000800 */
[----:B---3--:R-:W-:Y:S07]  /*d170*/  F2FP.PACK_AB R80, R128, R124 ;  /* 0x0000007c8050723e */ /* 0x008fee00000000ff */
[C---:B------:R-:W-:Y:S07]  /*d180*/  HMMA.16816.F32 R8, R80.reuse, R84, R8 ;  /* 0x000000545008723c */ /* 0x040fee0000001808 */
[--C-:B------:R-:W-:Y:S01]  /*d190*/  FFMA.FTZ R84, R176, c[0x0][0x2d0], -R74.reuse ;  /* 0x0000b400b0547a23 */ /* 0x100fe2000001084a */
[-C--:B------:R-:W-:Y:S03]  /*d1a0*/  HMMA.16816.F32 R12, R80, R86.reuse, R12 ;  /* 0x00000056500c723c */ /* 0x080fe6000000180c */
[----:B------:R3:W-:Y:S05]  /*d1b0*/  MUFU.EX2 R249, R84 ;  /* 0x0000005400f97308 */ /* 0x0007ea0000000800 */
[C---:B------:R-:W-:Y:S08]  /*d1c0*/  HMMA.16816.F32 R16, R76.reuse, R86, R16 ;  /* 0x000000564c10723c */ /* 0x040ff00000001810 */
[-C--:B-1----:R-:W-:Y:S08]  /*d1d0*/  HMMA.16816.F32 R20, R76, R88.reuse, R20 ;  /* 0x000000584c14723c */ /* 0x082ff00000001814 */
[C---:B------:R-:W-:Y:S04]  /*d1e0*/  HMMA.16816.F32 R24, R80.reuse, R88, R24 ;  /* 0x000000585018723c */ /* 0x040fe80000001818 */
[----:B---3--:R-:W-:Y:S03]  /*d1f0*/  FFMA.FTZ R84, R177, c[0x0][0x2d0], -R74 ;  /* 0x0000b400b1547a23 */ /* 0x008fe6000001084a */
[--C-:B------:R-:W-:Y:S01]  /*d200*/  FFMA.FTZ R88, R171, c[0x0][0x2d0], -R96.reuse ;  /* 0x0000b400ab587a23 */ /* 0x100fe20000010860 */
[-C--:B------:R-:W-:Y:S01]  /*d210*/  HMMA.16816.F32 R28, R80, R90.reuse, R28 ;  /* 0x0000005a501c723c */ /* 0x080fe2000000181c */
[----:B------:R1:W-:Y:S07]  /*d220*/  MUFU.EX2 R246, R84 ;  /* 0x0000005400f67308 */ /* 0x0003ee0000000800 */
[C---:B------:R-:W-:Y:S03]  /*d230*/  HMMA.16816.F32 R32, R76.reuse, R90, R32 ;  /* 0x0000005a4c20723c */ /* 0x040fe60000001820 */
[----:B------:R3:W-:Y:S05]  /*d240*/  MUFU.EX2 R136, R88 ;  /* 0x0000005800887308 */ /* 0x0007ea0000000800 */
[-C--:B--2---:R-:W-:Y:S08]  /*d250*/  HMMA.16816.F32 R36, R76, R92.reuse, R36 ;  /* 0x0000005c4c24723c */ /* 0x084ff00000001824 */
[C---:B------:R-:W-:Y:S04]  /*d260*/  HMMA.16816.F32 R40, R80.reuse, R92, R40 ;  /* 0x0000005c5028723c */ /* 0x040fe80000001828 */
[----:B-1----:R-:W-:Y:S03]  /*d270*/  FFMA.FTZ R84, R173, c[0x0][0x2d0], -R75 ;  /* 0x0000b400ad547a23 */ /* 0x002fe6000001084b */
[----:B------:R-:W-:Y:S01]  /*d280*/  FFMA.FTZ R92, R168, c[0x0][0x2d0], -R97 ;  /* 0x0000b400a85c7a23 */ /* 0x000fe20000010861 */
[----:B------:R1:W-:Y:S01]  /*d290*/  MUFU.EX2 R245, R84 ;  /* 0x0000005400f57308 */ /* 0x0003e20000000800 */
[-C--:B------:R-:W-:Y:S03]  /*d2a0*/  HMMA.16816.F32 R44, R80, R94.reuse, R44 ;  /* 0x0000005e502c723c */ /* 0x080fe6000000182c */
[--C-:B---3--:R-:W-:Y:S05]  /*d2b0*/  FFMA.FTZ R88, R172, c[0x0][0x2d0], -R96.reuse ;  /* 0x0000b400ac587a23 */ /* 0x108fea0000010860 */
[C---:B------:R-:W-:Y:S01]  /*d2c0*/  HMMA.16816.F32 R48, R76.reuse, R94, R48 ;  /* 0x0000005e4c30723c */ /* 0x040fe20000001830 */
[----:B------:R2:W-:Y:S03]  /*d2d0*/  MUFU.EX2 R142, R88 ;  /* 0x00000058008e7308 */ /* 0x0005e60000000800 */
[----:B-----5:R-:W-:Y:S07]  /*d2e0*/  FFMA.FTZ R69, R69, R160, R161 ;  /* 0x000000a045457223 */ /* 0x020fee00000100a1 */
[----:B------:R3:W-:Y:S01]  /*d2f0*/  MUFU.EX2 R235, R92 ;  /* 0x0000005c00eb7308 */ /* 0x0007e20000000800 */
[----:B-1----:R-:W-:Y:S09]  /*d300*/  FFMA.FTZ R84, R175, c[0x0][0x2d0], -R75 ;  /* 0x0000b400af547a23 */ /* 0x002ff2000001084b */
[----:B------:R1:W-:Y:S01]  /*d310*/  MUFU.EX2 R143, R84 ;  /* 0x00000054008f7308 */ /* 0x0003e20000000800 */
[--C-:B--2---:R-:W-:Y:S09]  /*d320*/  FFMA.FTZ R88, R174, c[0x0][0x2d0], -R96.reuse ;  /* 0x0000b400ae587a23 */ /* 0x104ff20000010860 */
[----:B------:R2:W4:Y:S01]  /*d330*/  MUFU.EX2 R141, R88 ;  /* 0x00000058008d7308 */ /* 0x0005220000000800 */
[----:B---3--:R-:W-:Y:S09]  /*d340*/  FFMA.FTZ R92, R169, c[0x0][0x2d0], -R97 ;  /* 0x0000b400a95c7a23 */ /* 0x008ff20000010861 */
[----:B------:R3:W-:Y:S01]  /*d350*/  MUFU.EX2 R234, R92 ;  /* 0x0000005c00ea7308 */ /* 0x0007e20000000800 */
[----:B-1----:R-:W-:Y:S09]  /*d360*/  FFMA.FTZ R84, R99, c[0x0][0x2d0], -R96 ;  /* 0x0000b40063547a23 */ /* 0x002ff20000010860 */
[----:B------:R1:W-:Y:S01]  /*d370*/  MUFU.EX2 R137, R84 ;  /* 0x0000005400897308 */ /* 0x0003e20000000800 */
[--C-:B--2---:R-:W-:Y:S09]  /*d380*/  FFMA.FTZ R88, R182, c[0x0][0x2d0], -R74.reuse ;  /* 0x0000b400b6587a23 */ /* 0x104ff2000001084a */
[----:B------:R2:W-:Y:S01]  /*d390*/  MUFU.EX2 R244, R88 ;  /* 0x0000005800f47308 */ /* 0x0005e20000000800 */
[----:B---3--:R-:W-:Y:S09]  /*d3a0*/  FFMA.FTZ R92, R185, c[0x0][0x2d0], -R75 ;  /* 0x0000b400b95c7a23 */ /* 0x008ff2000001084b */
[----:B------:R3:W-:Y:S01]  /*d3b0*/  MUFU.EX2 R145, R92 ;  /* 0x0000005c00917308 */ /* 0x0007e20000000800 */
[----:B-1----:R-:W1:Y:S01]  /*d3c0*/  LDSM.16.MT88.4 R84, [R211+0x900] ;  /* 0x00090000d354783b */ /* 0x002e620000004200 */
[--C-:B--2---:R-:W-:Y:S08]  /*d3d0*/  FFMA.FTZ R88, R98, c[0x0][0x2d0], -R97.reuse ;  /* 0x0000b40062587a23 */ /* 0x104ff00000010861 */
[----:B------:R2:W5:Y:S01]  /*d3e0*/  MUFU.EX2 R140, R88 ;  /* 0x00000058008c7308 */ /* 0x0005620000000800 */
[----:B---3--:R-:W-:Y:S08]  /*d3f0*/  LDSM.16.MT88.4 R92, [R210+0x1100] ;  /* 0x00110000d25c783b */ /* 0x008ff00000004200 */
[----:B--2---:R-:W2:Y:S01]  /*d400*/  LDSM.16.MT88.4 R88, [R209+0x1100] ;  /* 0x00110000d158783b */ /* 0x004ea20000004200 */
[-C--:B-1----:R-:W-:Y:S08]  /*d410*/  HMMA.16816.F32 R52, R76, R84.reuse, R52 ;  /* 0x000000544c34723c */ /* 0x082ff00000001834 */
[C---:B------:R-:W-:Y:S07]  /*d420*/  HMMA.16816.F32 R56, R80.reuse, R84, R56 ;  /* 0x000000545038723c */ /* 0x040fee0000001838 */
[----:B------:R-:W-:Y:S01]  /*d430*/  FFMA.FTZ R84, R170, c[0x0][0x2d0], -R97 ;  /* 0x0000b400aa547a23 */ /* 0x000fe20000010861 */
[-C--:B------:R-:W-:Y:S03]  /*d440*/  HMMA.16816.F32 R60, R80, R86.reuse, R60 ;  /* 0x00000056503c723c */ /* 0x080fe6000000183c */
[----:B------:R1:W3:Y:S04]  /*d450*/  MUFU.EX2 R232, R84 ;  /* 0x0000005400e87308 */ /* 0x0002e80000000800 */
[--C-:B------:R-:W-:Y:S01]  /*d460*/  FFMA.FTZ R80, R187, c[0x0][0x2d0], -R74.reuse ;  /* 0x0000b400bb507a23 */ /* 0x100fe2000001084a */
[----:B------:R-:W-:Y:S04]  /*d470*/  HMMA.16816.F32 R64, R76, R86, R64 ;  /* 0x000000564c40723c */ /* 0x000fe80000001840 */
[----:B----4-:R-:W-:Y:S01]  /*d480*/  F2FP.PACK_AB R82, R141, R142 ;  /* 0x0000008e8d52723e */ /* 0x010fe200000000ff */
[----:B------:R4:W-:Y:S01]  /*d490*/  MUFU.EX2 R147, R80 ;  /* 0x0000005000937308 */ /* 0x0009e20000000800 */
[----:B-----5:R-:W-:Y:S02]  /*d4a0*/  F2FP.PACK_AB R81, R235, R140 ;  /* 0x0000008ceb51723e */ /* 0x020fe400000000ff */
[----:B------:R-:W-:Y:S04]  /*d4b0*/  F2FP.PACK_AB R76, R251, R123 ;  /* 0x0000007bfb4c723e */ /* 0x000fe800000000ff */
[----:B------:R-:W-:Y:S02]  /*d4c0*/  F2FP.PACK_AB R77, R138, R139 ;  /* 0x0000008b8a4d723e */ /* 0x000fe400000000ff */
[----:B------:R-:W-:Y:S02]  /*d4d0*/  F2FP.PACK_AB R78, R246, R249 ;  /* 0x000000f9f64e723e */ /* 0x000fe400000000ff */
[----:B------:R-:W-:Y:S01]  /*d4e0*/  F2FP.PACK_AB R79, R143, R245 ;  /* 0x000000f58f4f723e */ /* 0x000fe200000000ff */
[----:B-1----:R-:W1:Y:S01]  /*d4f0*/  LDSM.16.MT88.4 R84, [R212+0x1100] ;  /* 0x00110000d454783b */ /* 0x002e620000004200 */
[----:B---3--:R-:W-:Y:S05]  /*d500*/  F2FP.PACK_AB R83, R232, R234 ;  /* 0x000000eae853723e */ /* 0x008fea00000000ff */
[-C--:B--2---:R-:W-:Y:S03]  /*d510*/  HMMA.16816.F32 R4, R76, R88.reuse, R4 ;  /* 0x000000584c04723c */ /* 0x084fe60000001804 */
[--C-:B----4-:R-:W-:Y:S04]  /*d520*/  FFMA.FTZ R80, R183, c[0x0][0x2d0], -R75.reuse ;  /* 0x0000b400b7507a23 */ /* 0x110fe8000001084b */
[----:B------:R2:W-:Y:S02]  /*d530*/  MUFU.EX2 R146, R80 ;  /* 0x0000005000927308 */ /* 0x0005e40000000800 */
[----:B--2---:R-:W-:Y:S07]  /*d540*/  F2FP.PACK_AB R80, R136, R137 ;  /* 0x000000898850723e */ /* 0x004fee00000000ff */
[C---:B------:R-:W-:Y:S07]  /*d550*/  HMMA.16816.F32 R8, R80.reuse, R88, R8 ;  /* 0x000000585008723c */ /* 0x040fee0000001808 */
[--C-:B------:R-:W-:Y:S01]  /*d560*/  FFMA.FTZ R88, R195, c[0x0][0x2d0], -R74.reuse ;  /* 0x0000b400c3587a23 */ /* 0x100fe2000001084a */
[-C--:B------:R-:W-:Y:S03]  /*d570*/  HMMA.16816.F32 R12, R80, R90.reuse, R12 ;  /* 0x0000005a500c723c */ /* 0x080fe6000000180c */
[----:B------:R2:W-:Y:S05]  /*d580*/  MUFU.EX2 R231, R88 ;  /* 0x0000005800e77308 */ /* 0x0005ea0000000800 */
[C---:B------:R-:W-:Y:S08]  /*d590*/  HMMA.16816.F32 R16, R76.reuse, R90, R16 ;  /* 0x0000005a4c10723c */ /* 0x040ff00000001810 */
[-C--:B-1----:R-:W-:Y:S08]  /*d5a0*/  HMMA.16816.F32 R20, R76, R84.reuse, R20 ;  /* 0x000000544c14723c */ /* 0x082ff00000001814 */
[C---:B------:R-:W-:Y:S04]  /*d5b0*/  HMMA.16816.F32 R24, R80.reuse, R84, R24 ;  /* 0x000000545018723c */ /* 0x040fe80000001818 */
[----:B--2---:R-:W-:Y:S01]  /*d5c0*/  FFMA.FTZ R88, R198, c[0x0][0x2d0], -R74 ;  /* 0x0000b400c6587a23 */ /* 0x004fe2000001084a */
[----:B------:R-:W-:Y:S02]  /*d5d0*/  MOV R198, R109 ;  /* 0x0000006d00c67202 */ /* 0x000fe40000000f00 */
[--C-:B------:R-:W-:Y:S01]  /*d5e0*/  FFMA.FTZ R84, R184, c[0x0][0x2d0], -R96.reuse ;  /* 0x0000b400b8547a23 */ /* 0x100fe20000010860 */
[-C--:B------:R-:W-:Y:S01]  /*d5f0*/  HMMA.16816.F32 R28, R80, R86.reuse, R28 ;  /* 0x00000056501c723c */ /* 0x080fe2000000181c */
[----:B------:R1:W-:Y:S07]  /*d600*/  MUFU.EX2 R195, R88 ;  /* 0x0000005800c37308 */ /* 0x0003ee0000000800 */
[C---:B------:R-:W-:Y:S03]  /*d610*/  HMMA.16816.F32 R32, R76.reuse, R86, R32 ;  /* 0x000000564c20723c */ /* 0x040fe60000001820 */
[----:B------:R2:W-:Y:S05]  /*d620*/  MUFU.EX2 R144, R84 ;  /* 0x0000005400907308 */ /* 0x0005ea0000000800 */
[-C--:B------:R-:W-:Y:S08]  /*d630*/  HMMA.16816.F32 R36, R76, R92.reuse, R36 ;  /* 0x0000005c4c24723c */ /* 0x080ff00000001824 */
[C---:B------:R-:W-:Y:S04]  /*d640*/  HMMA.16816.F32 R40, R80.reuse, R92, R40 ;  /* 0x0000005c5028723c */ /* 0x040fe80000001828 */
[----:B-1----:R-:W-:Y:S03]  /*d650*/  FFMA.FTZ R88, R191, c[0x0][0x2d0], -R75 ;  /* 0x0000b400bf587a23 */ /* 0x002fe6000001084b */
[----:B------:R-:W-:Y:S01]  /*d660*/  FFMA.FTZ R92, R180, c[0x0][0x2d0], -R97 ;  /* 0x0000b400b45c7a23 */ /* 0x000fe20000010861 */
[-C--:B------:R-:W-:Y:S01]  /*d670*/  HMMA.16816.F32 R44, R80, R94.reuse, R44 ;  /* 0x0000005e502c723c */ /* 0x080fe2000000182c */
[----:B------:R1:W-:Y:S03]  /*d680*/  MUFU.EX2 R191, R88 ;  /* 0x0000005800bf7308 */ /* 0x0003e60000000800 */
[--C-:B--2---:R-:W-:Y:S04]  /*d690*/  FFMA.FTZ R84, R188, c[0x0][0x2d0], -R96.reuse ;  /* 0x0000b400bc547a23 */ /* 0x104fe80000010860 */
[C---:B------:R-:W-:Y:S03]  /*d6a0*/  HMMA.16816.F32 R48, R76.reuse, R94, R48 ;  /* 0x0000005e4c30723c */ /* 0x040fe60000001830 */
[----:B------:R2:W-:Y:S10]  /*d6b0*/  MUFU.EX2 R187, R84 ;  /* 0x0000005400bb7308 */ /* 0x0005f40000000800 */
[----:B------:R3:W-:Y:S01]  /*d6c0*/  MUFU.EX2 R155, R92 ;  /* 0x0000005c009b7308 */ /* 0x0007e20000000800 */
[----:B-1----:R-:W-:Y:S09]  /*d6d0*/  FFMA.FTZ R88, R193, c[0x0][0x2d0], -R75 ;  /* 0x0000b400c1587a23 */ /* 0x002ff2000001084b */
[----:B------:R1:W-:Y:S01]  /*d6e0*/  MUFU.EX2 R193, R88 ;  /* 0x0000005800c17308 */ /* 0x0003e20000000800 */
[--C-:B--2---:R-:W-:Y:S02]  /*d6f0*/  FFMA.FTZ R84, R189, c[0x0][0x2d0], -R96.reuse ;  /* 0x0000b400bd547a23 */ /* 0x104fe40000010860 */
[----:B------:R-:W-:Y:S01]  /*d700*/  IMAD.MOV.U32 R189, RZ, RZ, R123 ;  /* 0x000000ffffbd7224 */ /* 0x000fe200078e007b */
[----:B------:R-:W-:Y:S06]  /*d710*/  MOV R123, R118 ;  /* 0x00000076007b7202 */ /* 0x000fec0000000f00 */
[----:B------:R2:W-:Y:S01]  /*d720*/  MUFU.EX2 R184, R84 ;  /* 0x0000005400b87308 */ /* 0x0005e20000000800 */
[----:B---3--:R-:W-:Y:S09]  /*d730*/  FFMA.FTZ R92, R179, c[0x0][0x2d0], -R97 ;  /* 0x0000b400b35c7a23 */ /* 0x008ff20000010861 */
[----:B------:R3:W-:Y:S01]  /*d740*/  MUFU.EX2 R154, R92 ;  /* 0x0000005c009a7308 */ /* 0x0007e20000000800 */
[----:B-1----:R-:W1:Y:S01]  /*d750*/  LDSM.16.MT88.4 R88, [R211+0x1100] ;  /* 0x00110000d358783b */ /* 0x002e620000004200 */
[----:B--2---:R-:W-:Y:S01]  /*d760*/  FFMA.FTZ R84, R190, c[0x0][0x2d0], -R96 ;  /* 0x0000b400be547a23 */ /* 0x004fe20000010860 */
[----:B------:R-:W-:Y:S06]  /*d770*/  MOV R190, R127 ;  /* 0x0000007f00be7202 */ /* 0x000fec0000000f00 */
[----:B------:R-:W2:Y:S01]  /*d780*/  LDL.LU R127, [R1+0xc] ;  /* 0x00000c00017f7983 */ /* 0x000ea20000300800 */
[----:B------:R4:W5:Y:S01]  /*d790*/  MUFU.EX2 R185, R84 ;  /* 0x0000005400b97308 */ /* 0x0009620000000800 */
[----:B---3--:R-:W-:Y:S01]  /*d7a0*/  FFMA.FTZ R92, R205, c[0x0][0x2d0], -R75 ;  /* 0x0000b400cd5c7a23 */ /* 0x008fe2000001084b */
[----:B------:R-:W-:Y:S01]  /*d7b0*/  MOV R205, R190 ;  /* 0x000000be00cd7202 */ /* 0x000fe20000000f00 */
[----:B------:R-:W-:Y:S07]  /*d7c0*/  IMAD.MOV.U32 R190, RZ, RZ, R151 ;  /* 0x000000ffffbe7224 */ /* 0x000fee00078e0097 */
[----:B------:R3:W-:Y:S01]  /*d7d0*/  MUFU.EX2 R159, R92 ;  /* 0x0000005c009f7308 */ /* 0x0007e20000000800 */
[--C-:B----4-:R-:W-:Y:S01]  /*d7e0*/  FFMA.FTZ R84, R204, c[0x0][0x2d0], -R74.reuse ;  /* 0x0000b400cc547a23 */ /* 0x110fe2000001084a */
[----:B------:R-:W-:Y:S01]  /*d7f0*/  MOV R204, R122 ;  /* 0x0000007a00cc7202 */ /* 0x000fe20000000f00 */
[-C--:B-1----:R-:W-:Y:S01]  /*d800*/  HMMA.16816.F32 R52, R76, R88.reuse, R52 ;  /* 0x000000584c34723c */ /* 0x082fe20000001834 */
[----:B------:R-:W4:Y:S06]  /*d810*/  LDL.LU R122, [R1+0x10] ;  /* 0x00001000017a7983 */ /* 0x000f2c0000300800 */
[----:B------:R1:W-:Y:S01]  /*d820*/  MUFU.EX2 R183, R84 ;  /* 0x0000005400b77308 */ /* 0x0003e20000000800 */
[C---:B------:R-:W-:Y:S01]  /*d830*/  HMMA.16816.F32 R56, R80.reuse, R88, R56 ;  /* 0x000000585038723c */ /* 0x040fe20000001838 */
[----:B---3--:R-:W-:Y:S06]  /*d840*/  LDSM.16.MT88.4 R92, [R210+0x1900] ;  /* 0x00190000d25c783b */ /* 0x008fec0000004200 */
[--C-:B------:R-:W-:Y:S01]  /*d850*/  FFMA.FTZ R88, R178, c[0x0][0x2d0], -R97.reuse ;  /* 0x0000b400b2587a23 */ /* 0x100fe20000010861 */
[-C--:B------:R-:W-:Y:S03]  /*d860*/  HMMA.16816.F32 R60, R80, R90.reuse, R60 ;  /* 0x0000005a503c723c */ /* 0x080fe6000000183c */
[----:B------:R-:W3:Y:S04]  /*d870*/  MUFU.EX2 R102, R88 ;  /* 0x0000005800667308 */ /* 0x000ee80000000800 */
[--C-:B------:R-:W-:Y:S01]  /*d880*/  FFMA.FTZ R80, R228, c[0x0][0x2d0], -R74.reuse ;  /* 0x0000b400e4507a23 */ /* 0x100fe2000001084a */
[----:B------:R-:W-:Y:S04]  /*d890*/  HMMA.16816.F32 R64, R76, R90, R64 ;  /* 0x0000005a4c40723c */ /* 0x000fe80000001840 */
[----:B-1----:R-:W-:Y:S01]  /*d8a0*/  FFMA.FTZ R84, R181, c[0x0][0x2d0], -R97 ;  /* 0x0000b400b5547a23 */ /* 0x002fe20000010861 */
[----:B-----5:R-:W-:Y:S01]  /*d8b0*/  F2FP.PACK_AB R82, R185, R184 ;  /* 0x000000b8b952723e */ /* 0x020fe200000000ff */
[----:B------:R1:W-:Y:S01]  /*d8c0*/  MUFU.EX2 R181, R80 ;  /* 0x0000005000b57308 */ /* 0x0003e20000000800 */
[----:B------:R-:W-:Y:S02]  /*d8d0*/  F2FP.PACK_AB R76, R147, R244 ;  /* 0x000000f4934c723e */ /* 0x000fe400000000ff */
[----:B------:R-:W-:Y:S03]  /*d8e0*/  F2FP.PACK_AB R77, R145, R146 ;  /* 0x00000092914d723e */ /* 0x000fe600000000ff */
[----:B------:R-:W-:Y:S02]  /*d8f0*/  F2FP.PACK_AB R78, R195, R231 ;  /* 0x000000e7c34e723e */ /* 0x000fe400000000ff */
[----:B------:R-:W-:Y:S02]  /*d900*/  F2FP.PACK_AB R79, R193, R191 ;  /* 0x000000bfc14f723e */ /* 0x000fe400000000ff */
[----:B------:R5:W5:Y:S01]  /*d910*/  MUFU.EX2 R182, R84 ;  /* 0x0000005400b67308 */ /* 0x000b620000000800 */
[----:B------:R-:W-:Y:S01]  /*d920*/  MOV R228, R121 ;  /* 0x0000007900e47202 */ /* 0x000fe20000000f00 */
[----:B------:R-:W-:Y:S01]  /*d930*/  IMAD.MOV.U32 R121, RZ, RZ, R119 ;  /* 0x000000ffff797224 */ /* 0x000fe200078e0077 */
[----:B---3--:R-:W-:Y:S01]  /*d940*/  F2FP.PACK_AB R83, R102, R154 ;  /* 0x0000009a6653723e */ /* 0x008fe200000000ff */
[----:B------:R-:W-:Y:S03]  /*d950*/  LDSM.16.MT88.4 R88, [R212+0x1900] ;  /* 0x00190000d458783b */ /* 0x000fe60000004200 */
[----:B------:R-:W-:Y:S02]  /*d960*/  MOV R188, R121 ;  /* 0x0000007900bc7202 */ /* 0x000fe40000000f00 */
[----:B------:R-:W-:Y:S01]  /*d970*/  MOV R121, R113 ;  /* 0x0000007100797202 */ /* 0x000fe20000000f00 */
[----:B-1----:R-:W-:Y:S01]  /*d980*/  FFMA.FTZ R80, R203, c[0x0][0x2d0], -R75 ;  /* 0x0000b400cb507a23 */ /* 0x002fe2000001084b */
[----:B------:R-:W-:Y:S03]  /*d990*/  MOV R203, R150 ;  /* 0x0000009600cb7202 */ /* 0x000fe60000000f00 */
[----:B------:R1:W-:Y:S01]  /*d9a0*/  MUFU.EX2 R153, R80 ;  /* 0x0000005000997308 */ /* 0x0003e20000000800 */
[----:B-----5:R-:W3:Y:S01]  /*d9b0*/  LDSM.16.MT88.4 R84, [R209+0x1900] ;  /* 0x00190000d154783b */ /* 0x020ee20000004200 */
[----:B------:R-:W-:Y:S02]  /*d9c0*/  F2FP.PACK_AB R81, R155, R182 ;  /* 0x000000b69b51723e */ /* 0x000fe400000000ff */
[----:B-1----:R-:W-:Y:S01]  /*d9d0*/  F2FP.PACK_AB R80, R187, R144 ;  /* 0x00000090bb50723e */ /* 0x002fe200000000ff */
[-C--:B---3--:R-:W-:Y:S08]  /*d9e0*/  HMMA.16816.F32 R4, R76, R84.reuse, R4 ;  /* 0x000000544c04723c */ /* 0x088ff00000001804 */
[C---:B------:R-:W-:Y:S07]  /*d9f0*/  HMMA.16816.F32 R8, R80.reuse, R84, R8 ;  /* 0x000000545008723c */ /* 0x040fee0000001808 */
[--C-:B------:R-:W-:Y:S01]  /*da00*/  FFMA.FTZ R84, R233, c[0x0][0x2d0], -R74.reuse ;  /* 0x0000b400e9547a23 */ /* 0x100fe2000001084a */
[-C--:B------:R-:W-:Y:S03]  /*da10*/  HMMA.16816.F32 R12, R80, R86.reuse, R12 ;  /* 0x00000056500c723c */ /* 0x080fe6000000180c */
[----:B------:R1:W-:Y:S01]  /*da20*/  MUFU.EX2 R158, R84 ;  /* 0x00000054009e7308 */ /* 0x0003e20000000800 */
[----:B------:R-:W-:Y:S04]  /*da30*/  IMAD.MOV.U32 R233, RZ, RZ, R111 ;  /* 0x000000ffffe97224 */ /* 0x000fe800078e006f */
[C---:B------:R-:W-:Y:S08]  /*da40*/  HMMA.16816.F32 R16, R76.reuse, R86, R16 ;  /* 0x000000564c10723c */ /* 0x040ff00000001810 */
[-C--:B------:R-:W-:Y:S08]  /*da50*/  HMMA.16816.F32 R20, R76, R88.reuse, R20 ;  /* 0x000000584c14723c */ /* 0x080ff00000001814 */
[C---:B------:R-:W-:Y:S04]  /*da60*/  HMMA.16816.F32 R24, R80.reuse, R88, R24 ;  /* 0x000000585018723c */ /* 0x040fe80000001818 */
[----:B-1----:R-:W-:Y:S02]  /*da70*/  FFMA.FTZ R84, R236, c[0x0][0x2d0], -R74 ;  /* 0x0000b400ec547a23 */ /* 0x002fe4000001084a */
[----:B------:R-:W-:Y:S02]  /*da80*/  IMAD.MOV.U32 R236, RZ, RZ, R105 ;  /* 0x000000ffffec7224 */ /* 0x000fe400078e0069 */
[-C--:B------:R-:W-:Y:S01]  /*da90*/  HMMA.16816.F32 R28, R80, R90.reuse, R28 ;  /* 0x0000005a501c723c */ /* 0x080fe2000000181c */
[----:B------:R1:W-:Y:S03]  /*daa0*/  MUFU.EX2 R180, R84 ;  /* 0x0000005400b47308 */ /* 0x0003e60000000800 */
[--C-:B------:R-:W-:Y:S01]  /*dab0*/  FFMA.FTZ R88, R206, c[0x0][0x2d0], -R96.reuse ;  /* 0x0000b400ce587a23 */ /* 0x100fe20000010860 */
[----:B------:R-:W-:Y:S03]  /*dac0*/  MOV R206, R110 ;  /* 0x0000006e00ce7202 */ /* 0x000fe60000000f00 */
[C---:B------:R-:W-:Y:S03]  /*dad0*/  HMMA.16816.F32 R32, R76.reuse, R90, R32 ;  /* 0x0000005a4c20723c */ /* 0x040fe60000001820 */
[----:B------:R3:W-:Y:S05]  /*dae0*/  MUFU.EX2 R156, R88 ;  /* 0x00000058009c7308 */ /* 0x0007ea0000000800 */
[-C--:B------:R-:W-:Y:S08]  /*daf0*/  HMMA.16816.F32 R36, R76, R92.reuse, R36 ;  /* 0x0000005c4c24723c */ /* 0x080ff00000001824 */
[C---:B------:R-:W-:Y:S04]  /*db00*/  HMMA.16816.F32 R40, R80.reuse, R92, R40 ;  /* 0x0000005c5028723c */ /* 0x040fe80000001828 */
[----:B-1----:R-:W-:Y:S01]  /*db10*/  FFMA.FTZ R84, R229, c[0x0][0x2d0], -R75 ;  /* 0x0000b400e5547a23 */ /* 0x002fe2000001084b */
[----:B------:R-:W-:Y:S02]  /*db20*/  MOV R229, R104 ;  /* 0x0000006800e57202 */ /* 0x000fe40000000f00 */
[----:B------:R-:W-:Y:S01]  /*db30*/  FFMA.FTZ R92, R201, c[0x0][0x2d0], -R97 ;  /* 0x0000b400c95c7a23 */ /* 0x000fe20000010861 */
[-C--:B------:R-:W-:Y:S01]  /*db40*/  HMMA.16816.F32 R44, R80, R94.reuse, R44 ;  /* 0x0000005e502c723c */ /* 0x080fe2000000182c */
[----:B------:R1:W-:Y:S03]  /*db50*/  MUFU.EX2 R157, R84 ;  /* 0x00000054009d7308 */ /* 0x0003e60000000800 */
[--C-:B---3--:R-:W-:Y:S04]  /*db60*/  FFMA.FTZ R88, R207, c[0x0][0x2d0], -R96.reuse ;  /* 0x0000b400cf587a23 */ /* 0x108fe80000010860 */
[C---:B------:R-:W-:Y:S03]  /*db70*/  HMMA.16816.F32 R48, R76.reuse, R94, R48 ;  /* 0x0000005e4c30723c */ /* 0x040fe60000001830 */
[----:B------:R3:W-:Y:S10]  /*db80*/  MUFU.EX2 R178, R88 ;  /* 0x0000005800b27308 */ /* 0x0007f40000000800 */
[----:B------:R5:W-:Y:S01]  /*db90*/  MUFU.EX2 R100, R92 ;  /* 0x0000005c00647308 */ /* 0x000be20000000800 */
[----:B-1----:R-:W-:Y:S01]  /*dba0*/  FFMA.FTZ R84, R230, c[0x0][0x2d0], -R75 ;  /* 0x0000b400e6547a23 */ /* 0x002fe2000001084b */
[----:B------:R-:W-:Y:S08]  /*dbb0*/  MOV R230, R107 ;  /* 0x0000006b00e67202 */ /* 0x000ff00000000f00 */
[----:B------:R1:W-:Y:S01]  /*dbc0*/  MUFU.EX2 R179, R84 ;  /* 0x0000005400b37308 */ /* 0x0003e20000000800 */
[--C-:B---3--:R-:W-:Y:S09]  /*dbd0*/  FFMA.FTZ R88, R226, c[0x0][0x2d0], -R96.reuse ;  /* 0x0000b400e2587a23 */ /* 0x108ff20000010860 */
[----:B------:R3:W2:Y:S01]  /*dbe0*/  MUFU.EX2 R177, R88 ;  /* 0x0000005800b17308 */ /* 0x0006a20000000800 */
[----:B-----5:R-:W-:Y:S09]  /*dbf0*/  FFMA.FTZ R92, R192, c[0x0][0x2d0], -R97 ;  /* 0x0000b400c05c7a23 */ /* 0x020ff20000010861 */
[----:B------:R5:W-:Y:S01]  /*dc00*/  MUFU.EX2 R99, R92 ;  /* 0x0000005c00637308 */ /* 0x000be20000000800 */
[----:B-1----:R-:W-:Y:S02]  /*dc10*/  FFMA.FTZ R84, R202, c[0x0][0x2d0], -R96 ;  /* 0x0000b400ca547a23 */ /* 0x002fe40000010860 */
[----:B------:R-:W-:Y:S07]  /*dc20*/  IMAD.MOV.U32 R202, RZ, RZ, R108 ;  /* 0x000000ffffca7224 */ /* 0x000fee00078e006c */
[----:B------:R1:W-:Y:S01]  /*dc30*/  MUFU.EX2 R152, R84 ;  /* 0x0000005400987308 */ /* 0x0003e20000000800 */
[----:B---3--:R-:W-:Y:S09]  /*dc40*/  FFMA.FTZ R88, R241, c[0x0][0x2d0], -R74 ;  /* 0x0000b400f1587a23 */ /* 0x008ff2000001084a */
[----:B------:R3:W-:Y:S01]  /*dc50*/  MUFU.EX2 R176, R88 ;  /* 0x0000005800b07308 */ /* 0x0007e20000000800 */
[----:B-----5:R-:W-:Y:S09]  /*dc60*/  FFMA.FTZ R92, R243, c[0x0][0x2d0], -R75 ;  /* 0x0000b400f35c7a23 */ /* 0x020ff2000001084b */
[----:B------:R5:W-:Y:S01]  /*dc70*/  MUFU.EX2 R172, R92 ;  /* 0x0000005c00ac7308 */ /* 0x000be20000000800 */
[----:B-1----:R-:W1:Y:S01]  /*dc80*/  LDSM.16.MT88.4 R84, [R211+0x1900] ;  /* 0x00190000d354783b */ /* 0x002e620000004200 */
[----:B---3--:R-:W-:Y:S08]  /*dc90*/  FFMA.FTZ R88, R199, c[0x0][0x2d0], -R97 ;  /* 0x0000b400c7587a23 */ /* 0x008ff00000010861 */
[----:B------:R3:W1:Y:S01]  /*dca0*/  MUFU.EX2 R101, R88 ;  /* 0x0000005800657308 */ /* 0x0006620000000800 */
[----:B-----5:R-:W-:Y:S01]  /*dcb0*/  LDSM.16.MT88.4 R92, [R210+0x2100] ;  /* 0x00210000d25c783b */ /* 0x020fe20000004200 */
[----:B----4-:R-:W-:Y:S01]  /*dcc0*/  FFMA.FTZ R2, R2, R122, R123 ;  /* 0x0000007a02027223 */ /* 0x010fe2000001007b */
[----:B------:R-:W-:Y:S01]  /*dcd0*/  MOV R123, R115 ;  /* 0x00000073007b7202 */ /* 0x000fe20000000f00 */
[----:B------:R-:W-:Y:S02]  /*dce0*/  IMAD.MOV.U32 R122, RZ, RZ, R114 ;  /* 0x000000ffff7a7224 */ /* 0x000fe400078e0072 */
[----:B------:R-:W-:Y:S01]  /*dcf0*/  FADD.FTZ R2, R188, R2 ;  /* 0x00000002bc027221 */ /* 0x000fe20000010000 */
[----:B------:R-:W-:Y:S02]  /*dd00*/  MOV R188, R120 ;  /* 0x0000007800bc7202 */ /* 0x000fe40000000f00 */
[----:B---3--:R-:W3:Y:S01]  /*dd10*/  LDSM.16.MT88.4 R88, [R209+0x2100] ;  /* 0x00210000d158783b */ /* 0x008ee20000004200 */
[-C--:B-1----:R-:W-:Y:S08]  /*dd20*/  HMMA.16816.F32 R52, R76, R84.reuse, R52 ;  /* 0x000000544c34723c */ /* 0x082ff00000001834 */
[C---:B------:R-:W-:Y:S07]  /*dd30*/  HMMA.16816.F32 R56, R80.reuse, R84, R56 ;  /* 0x000000545038723c */ /* 0x040fee0000001838 */
[----:B------:R-:W-:Y:S01]  /*dd40*/  FFMA.FTZ R84, R186, c[0x0][0x2d0], -R97 ;  /* 0x0000b400ba547a23 */ /* 0x000fe20000010861 */
[-C--:B------:R-:W-:Y:S03]  /*dd50*/  HMMA.16816.F32 R60, R80, R86.reuse, R60 ;  /* 0x00000056503c723c */ /* 0x080fe6000000183c */
[----:B------:R1:W4:Y:S04]  /*dd60*/  MUFU.EX2 R98, R84 ;  /* 0x0000005400627308 */ /* 0x0003280000000800 */
[--C-:B------:R-:W-:Y:S01]  /*dd70*/  FFMA.FTZ R80, R247, c[0x0][0x2d0], -R74.reuse ;  /* 0x0000b400f7507a23 */ /* 0x100fe2000001084a */
[----:B------:R-:W-:Y:S04]  /*dd80*/  HMMA.16816.F32 R64, R76, R86, R64 ;  /* 0x000000564c40723c */ /* 0x000fe80000001840 */
[----:B--2---:R-:W-:Y:S01]  /*dd90*/  F2FP.PACK_AB R82, R177, R178 ;  /* 0x000000b2b152723e */ /* 0x004fe200000000ff */
[----:B------:R2:W5:Y:S01]  /*dda0*/  MUFU.EX2 R175, R80 ;  /* 0x0000005000af7308 */ /* 0x0005620000000800 */
[----:B------:R-:W-:Y:S02]  /*ddb0*/  F2FP.PACK_AB R81, R100, R101 ;  /* 0x000000656451723e */ /* 0x000fe400000000ff */
[----:B------:R-:W-:Y:S04]  /*ddc0*/  F2FP.PACK_AB R76, R181, R183 ;  /* 0x000000b7b54c723e */ /* 0x000fe800000000ff */
[----:B------:R-:W-:Y:S02]  /*ddd0*/  F2FP.PACK_AB R77, R159, R153 ;  /* 0x000000999f4d723e */ /* 0x000fe400000000ff */
[----:B------:R-:W-:Y:S02]  /*dde0*/  F2FP.PACK_AB R78, R180, R158 ;  /* 0x0000009eb44e723e */ /* 0x000fe400000000ff */
[----:B------:R-:W-:Y:S01]  /*ddf0*/  F2FP.PACK_AB R79, R179, R157 ;  /* 0x0000009db34f723e */ /* 0x000fe200000000ff */
[----:B-1----:R-:W1:Y:S01]  /*de00*/  LDSM.16.MT88.4 R84, [R212+0x2100] ;  /* 0x00210000d454783b */ /* 0x002e620000004200 */
[----:B----4-:R-:W-:Y:S05]  /*de10*/  F2FP.PACK_AB R83, R98, R99 ;  /* 0x000000636253723e */ /* 0x010fea00000000ff */
[-C--:B---3--:R-:W-:Y:S03]  /*de20*/  HMMA.16816.F32 R4, R76, R88.reuse, R4 ;  /* 0x000000584c04723c */ /* 0x088fe60000001804 */
[----:B--2---:R-:W-:Y:S01]  /*de30*/  FFMA.FTZ R80, R242, c[0x0][0x2d0], -R75 ;  /* 0x0000b400f2507a23 */ /* 0x004fe2000001084b */
[----:B-----5:R-:W-:Y:S03]  /*de40*/  F2FP.PACK_AB R164, R175, R176 ;  /* 0x000000b0afa4723e */ /* 0x020fe600000000ff */
[----:B------:R2:W3:Y:S02]  /*de50*/  MUFU.EX2 R174, R80 ;  /* 0x0000005000ae7308 */ /* 0x0004e40000000800 */
[----:B--2---:R-:W-:Y:S03]  /*de60*/  F2FP.PACK_AB R80, R156, R152 ;  /* 0x000000989c50723e */ /* 0x004fe600000000ff */
[----:B---3--:R-:W-:Y:S04]  /*de70*/  F2FP.PACK_AB R165, R172, R174 ;  /* 0x000000aeaca5723e */ /* 0x008fe800000000ff */
[C---:B------:R-:W-:Y:S07]  /*de80*/  HMMA.16816.F32 R8, R80.reuse, R88, R8 ;  /* 0x000000585008723c */ /* 0x040fee0000001808 */
[--C-:B------:R-:W-:Y:S01]  /*de90*/  FFMA.FTZ R88, R252, c[0x0][0x2d0], -R74.reuse ;  /* 0x0000b400fc587a23 */ /* 0x100fe2000001084a */
[-C--:B------:R-:W-:Y:S03]  /*dea0*/  HMMA.16816.F32 R12, R80, R90.reuse, R12 ;  /* 0x0000005a500c723c */ /* 0x080fe6000000180c */
[----:B------:R2:W-:Y:S01]  /*deb0*/  MUFU.EX2 R173, R88 ;  /* 0x0000005800ad7308 */ /* 0x0005e20000000800 */
[----:B------:R-:W-:Y:S01]  /*dec0*/  FFMA.FTZ R74, R131, c[0x0][0x2d0], -R74 ;  /* 0x0000b400834a7a23 */ /* 0x000fe2000001084a */
[----:B------:R-:W-:Y:S02]  /*ded0*/  MOV R131, R117 ;  /* 0x0000007500837202 */ /* 0x000fe40000000f00 */
[----:B------:R-:W-:Y:S01]  /*dee0*/  LDSM.16.MT88.4 R116, [R209+0x2900] ;  /* 0x00290000d174783b */ /* 0x000fe20000004200 */
[C---:B------:R-:W-:Y:S04]  /*def0*/  HMMA.16816.F32 R16, R76.reuse, R90, R16 ;  /* 0x0000005a4c10723c */ /* 0x040fe80000001810 */
[----:B------:R-:W-:Y:S01]  /*df00*/  FFMA.FTZ R68, R68, R127, R131 ;  /* 0x0000007f44447223 */ /* 0x000fe20000010083 */
[----:B------:R3:W4:Y:S01]  /*df10*/  MUFU.EX2 R171, R74 ;  /* 0x0000004a00ab7308 */ /* 0x0007220000000800 */
[----:B------:R-:W-:Y:S02]  /*df20*/  MOV R131, R112 ;  /* 0x0000007000837202 */ /* 0x000fe40000000f00 */
[-C--:B-1----:R-:W-:Y:S04]  /*df30*/  HMMA.16816.F32 R20, R76, R84.reuse, R20 ;  /* 0x000000544c14723c */ /* 0x082fe80000001814 */
[----:B------:R-:W-:Y:S04]  /*df40*/  MOV R127, R106 ;  /* 0x0000006a007f7202 */ /* 0x000fe80000000f00 */
[C---:B------:R-:W-:Y:S01]  /*df50*/  HMMA.16816.F32 R24, R80.reuse, R84, R24 ;  /* 0x000000545018723c */ /* 0x040fe20000001818 */
[----:B--2---:R-:W1:Y:S07]  /*df60*/  LDSM.16.MT88.4 R88, [R211+0x2100] ;  /* 0x00210000d358783b */ /* 0x004e6e0000004200 */
[-C--:B------:R-:W-:Y:S04]  /*df70*/  HMMA.16816.F32 R28, R80, R86.reuse, R28 ;  /* 0x00000056501c723c */ /* 0x080fe8000000181c */
[--C-:B---3--:R-:W-:Y:S01]  /*df80*/  FFMA.FTZ R74, R248, c[0x0][0x2d0], -R75.reuse ;  /* 0x0000b400f84a7a23 */ /* 0x108fe2000001084b */
[----:B----4-:R-:W-:Y:S01]  /*df90*/  F2FP.PACK_AB R166, R171, R173 ;  /* 0x000000adaba6723e */ /* 0x010fe200000000ff */
[----:B------:R-:W-:Y:S02]  /*dfa0*/  FFMA.FTZ R75, R250, c[0x0][0x2d0], -R75 ;  /* 0x0000b400fa4b7a23 */ /* 0x000fe4000001084b */
[C---:B------:R-:W-:Y:S01]  /*dfb0*/  HMMA.16816.F32 R32, R76.reuse, R86, R32 ;  /* 0x000000564c20723c */ /* 0x040fe20000001820 */
[----:B------:R2:W-:Y:S07]  /*dfc0*/  MUFU.EX2 R170, R74 ;  /* 0x0000004a00aa7308 */ /* 0x0005ee0000000800 */
[-C--:B------:R-:W-:Y:S03]  /*dfd0*/  HMMA.16816.F32 R36, R76, R92.reuse, R36 ;  /* 0x0000005c4c24723c */ /* 0x080fe60000001824 */
[----:B------:R-:W3:Y:S05]  /*dfe0*/  MUFU.EX2 R169, R75 ;  /* 0x0000004b00a97308 */ /* 0x000eea0000000800 */
[C---:B------:R-:W-:Y:S08]  /*dff0*/  HMMA.16816.F32 R40, R80.reuse, R92, R40 ;  /* 0x0000005c5028723c */ /* 0x040ff00000001828 */
[-C--:B------:R-:W-:Y:S04]  /*e000*/  HMMA.16816.F32 R44, R80, R94.reuse, R44 ;  /* 0x0000005e502c723c */ /* 0x080fe8000000182c */
[--C-:B--2---:R-:W-:Y:S04]  /*e010*/  FFMA.FTZ R74, R237, c[0x0][0x2d0], -R96.reuse ;  /* 0x0000b400ed4a7a23 */ /* 0x104fe80000010860 */
[----:B------:R2:W-:Y:S01]  /*e020*/  MUFU.EX2 R168, R74 ;  /* 0x0000004a00a87308 */ /* 0x0005e20000000800 */
[C---:B------:R-:W-:Y:S04]  /*e030*/  HMMA.16816.F32 R48, R76.reuse, R94, R48 ;  /* 0x0000005e4c30723c */ /* 0x040fe80000001830 */
[----:B---3--:R-:W-:Y:S04]  /*e040*/  F2FP.PACK_AB R167, R169, R170 ;  /* 0x000000aaa9a7723e */ /* 0x008fe800000000ff */
[-C--:B-1----:R-:W-:Y:S08]  /*e050*/  HMMA.16816.F32 R52, R76, R88.reuse, R52 ;  /* 0x000000584c34723c */ /* 0x082ff00000001834 */
[C---:B------:R-:W-:Y:S04]  /*e060*/  HMMA.16816.F32 R56, R80.reuse, R88, R56 ;  /* 0x000000585038723c */ /* 0x040fe80000001838 */
[----:B--2---:R-:W-:Y:S04]  /*e070*/  FFMA.FTZ R74, R238, c[0x0][0x2d0], -R96 ;  /* 0x0000b400ee4a7a23 */ /* 0x004fe80000010860 */
[-C--:B------:R-:W-:Y:S01]  /*e080*/  HMMA.16816.F32 R60, R80, R90.reuse, R60 ;  /* 0x0000005a503c723c */ /* 0x080fe2000000183c */
[----:B------:R1:W2:Y:S07]  /*e090*/  MUFU.EX2 R85, R74 ;  /* 0x0000004a00557308 */ /* 0x0002ae0000000800 */
[----:B------:R-:W-:Y:S08]  /*e0a0*/  HMMA.16816.F32 R64, R76, R90, R64 ;  /* 0x0000005a4c40723c */ /* 0x000ff00000001840 */
[-C--:B------:R-:W-:Y:S07]  /*e0b0*/  HMMA.16816.F32 R104, R164, R116.reuse, R4 ;  /* 0x00000074a468723c */ /* 0x080fee0000001804 */
[----:B------:R-:W-:Y:S01]  /*e0c0*/  FADD.FTZ R4, R228, R69 ;  /* 0x00000045e4047221 */ /* 0x000fe20000010000 */
[----:B------:R-:W-:Y:S01]  /*e0d0*/  MOV R228, R149 ;  /* 0x0000009500e47202 */ /* 0x000fe20000000f00 */
[----:B------:R-:W-:Y:S03]  /*e0e0*/  FADD.FTZ R6, R204, R68 ;  /* 0x00000044cc067221 */ /* 0x000fe60000010000 */
[--C-:B-1----:R-:W-:Y:S01]  /*e0f0*/  FFMA.FTZ R74, R239, c[0x0][0x2d0], -R96.reuse ;  /* 0x0000b400ef4a7a23 */ /* 0x102fe20000010860 */
[----:B--2---:R-:W-:Y:S01]  /*e100*/  F2FP.PACK_AB R160, R85, R168 ;  /* 0x000000a855a0723e */ /* 0x004fe200000000ff */
[----:B------:R-:W-:Y:S02]  /*e110*/  FFMA.FTZ R96, R240, c[0x0][0x2d0], -R96 ;  /* 0x0000b400f0607a23 */ /* 0x000fe40000010860 */
[----:B------:R-:W-:Y:S01]  /*e120*/  IMAD.MOV.U32 R204, RZ, RZ, R148 ;  /* 0x000000ffffcc7224 */ /* 0x000fe200078e0094 */
[----:B------:R1:W-:Y:S01]  /*e130*/  MUFU.EX2 R86, R74 ;  /* 0x0000004a00567308 */ /* 0x0003e20000000800 */
[----:B------:R-:W-:Y:S01]  /*e140*/  FADD.FTZ R4, R123, R4 ;  /* 0x000000047b047221 */ /* 0x000fe20000010000 */
[----:B------:R-:W2:Y:S01]  /*e150*/  LDSM.16.MT88.4 R148, [R210+0x2900] ;  /* 0x00290000d294783b */ /* 0x000ea20000004200 */
[----:B------:R-:W-:Y:S02]  /*e160*/  FADD.FTZ R6, R122, R6 ;  /* 0x000000067a067221 */ /* 0x000fe40000010000 */
[----:B------:R-:W-:Y:S02]  /*e170*/  FADD.FTZ R5, R121, R2 ;  /* 0x0000000279057221 */ /* 0x000fe40000010000 */
[----:B------:R-:W-:Y:S02]  /*e180*/  FADD.FTZ R4, R206, R4 ;  /* 0x00000004ce047221 */ /* 0x000fe40000010000 */
[----:B------:R-:W-:Y:S01]  /*e190*/  FADD.FTZ R2, R202, R6 ;  /* 0x00000006ca027221 */ /* 0x000fe20000010000 */
[----:B------:R-:W3:Y:S01]  /*e1a0*/  MUFU.EX2 R96, R96 ;  /* 0x0000006000607308 */ /* 0x000ee20000000800 */
[----:B------:R-:W-:Y:S02]  /*e1b0*/  FADD.FTZ R6, R126, R4 ;  /* 0x000000047e067221 */ /* 0x000fe40000010000 */
[--C-:B-1----:R-:W-:Y:S07]  /*e1c0*/  FFMA.FTZ R74, R194, c[0x0][0x2d0], -R97.reuse ;  /* 0x0000b400c24a7a23 */ /* 0x102fee0000010861 */
[----:B------:R1:W-:Y:S01]  /*e1d0*/  MUFU.EX2 R75, R74 ;  /* 0x0000004a004b7308 */ /* 0x0003e20000000800 */
[----:B---3--:R-:W-:Y:S01]  /*e1e0*/  F2FP.PACK_AB R162, R96, R86 ;  /* 0x0000005660a2723e */ /* 0x008fe200000000ff */
[--C-:B-1----:R-:W-:Y:S08]  /*e1f0*/  FFMA.FTZ R74, R196, c[0x0][0x2d0], -R97.reuse ;  /* 0x0000b400c44a7a23 */ /* 0x102ff00000010861 */
[----:B------:R1:W3:Y:S02]  /*e200*/  MUFU.EX2 R84, R74 ;  /* 0x0000004a00547308 */ /* 0x0002e40000000800 */
[--C-:B-1----:R-:W-:Y:S01]  /*e210*/  FFMA.FTZ R74, R197, c[0x0][0x2d0], -R97.reuse ;  /* 0x0000b400c54a7a23 */ /* 0x102fe20000010861 */
[----:B---3--:R-:W-:Y:S01]  /*e220*/  F2FP.PACK_AB R161, R84, R75 ;  /* 0x0000004b54a1723e */ /* 0x008fe200000000ff */
[----:B------:R-:W-:Y:S02]  /*e230*/  FFMA.FTZ R97, R73, c[0x0][0x2d0], -R97 ;  /* 0x0000b40049617a23 */ /* 0x000fe40000010861 */
[----:B------:R-:W3:Y:S04]  /*e240*/  LDL.LU R73, [R1+0x14] ;  /* 0x0000140001497983 */ /* 0x000ee80000300800 */
[----:B------:R-:W-:Y:S10]  /*e250*/  MUFU.EX2 R74, R74 ;  /* 0x0000004a004a7308 */ /* 0x000ff40000000800 */
[----:B------:R-:W1:Y:S02]  /*e260*/  MUFU.EX2 R97, R97 ;  /* 0x0000006100617308 */ /* 0x000e640000000800 */
[----:B-1----:R-:W-:Y:S07]  /*e270*/  F2FP.PACK_AB R163, R97, R74 ;  /* 0x0000004a61a3723e */ /* 0x002fee00000000ff */
[C---:B------:R-:W-:Y:S08]  /*e280*/  HMMA.16816.F32 R108, R160.reuse, R116, R8 ;  /* 0x00000074a06c723c */ /* 0x040ff00000001808 */
[-C--:B------:R-:W-:Y:S08]  /*e290*/  HMMA.16816.F32 R112, R160, R118.reuse, R12 ;  /* 0x00000076a070723c */ /* 0x080ff0000000180c */
[C---:B------:R-:W-:Y:S08]  /*e2a0*/  HMMA.16816.F32 R116, R164.reuse, R118, R16 ;  /* 0x00000076a474723c */ /* 0x040ff00000001810 */
[-C--:B------:R-:W-:Y:S04]  /*e2b0*/  HMMA.16816.F32 R120, R164, R132.reuse, R20 ;  /* 0x00000084a478723c */ /* 0x080fe80000001814 */
[----:B---3--:R-:W-:Y:S02]  /*e2c0*/  FFMA.FTZ R8, R0, R73, R200 ;  /* 0x0000004900087223 */ /* 0x008fe400000100c8 */
[----:B------:R-:W-:Y:S02]  /*e2d0*/  FADD.FTZ R0, R230, R5 ;  /* 0x00000005e6007221 */ /* 0x000fe40000010000 */
[----:B------:R-:W-:Y:S04]  /*e2e0*/  FADD.FTZ R8, R127, R8 ;  /* 0x000000087f087221 */ /* 0x000fe80000010000 */
        /* <DEDUP_REMOVED lines=17> */
[----:B------:R-:W-:Y:S02]  /*e400*/  FADD.FTZ R11, R190, R4 ;  /* 0x00000004be0b7221 */ /* 0x000fe40000010000 */
[----:B------:R-:W-:Y:S01]  /*e410*/  FADD.FTZ R8, R204, R2 ;  /* 0x00000002cc087221 */ /* 0x000fe20000010000 */
[----:B------:R-:W1:Y:S01]  /*e420*/  LDSM.16.MT88.4 R4, [R211+0x2900] ;  /* 0x00290000d304783b */ /* 0x000e620000004200 */
[----:B------:R-:W-:Y:S04]  /*e430*/  FADD.FTZ R9, R189, R0 ;  /* 0x00000000bd097221 */ /* 0x000fe80000010000 */
[----:B------:R-:W-:Y:S02]  /*e440*/  FADD.FTZ R2, R139, R10 ;  /* 0x0000000a8b027221 */ /* 0x000fe40000010000 */
[----:B------:R-:W-:Y:S02]  /*e450*/  FADD.FTZ R0, R137, R8 ;  /* 0x0000000889007221 */ /* 0x000fe40000010000 */
[----:B------:R-:W-:Y:S02]  /*e460*/  FADD.FTZ R8, R188, R11 ;  /* 0x0000000bbc087221 */ /* 0x000fe40000010000 */
[----:B------:R-:W-:Y:S02]  /*e470*/  FADD.FTZ R9, R251, R9 ;  /* 0x00000009fb097221 */ /* 0x000fe40000010000 */
[----:B------:R-:W-:Y:S02]  /*e480*/  FADD.FTZ R2, R138, R2 ;  /* 0x000000028a027221 */ /* 0x000fe40000010000 */
[----:B------:R-:W-:Y:S02]  /*e490*/  FADD.FTZ R0, R136, R0 ;  /* 0x0000000088007221 */ /* 0x000fe40000010000 */
[----:B------:R-:W-:Y:S01]  /*e4a0*/  FADD.FTZ R12, R198, R8 ;  /* 0x00000008c60c7221 */ /* 0x000fe20000010000 */
[-C--:B--2---:R-:W-:Y:S03]  /*e4b0*/  HMMA.16816.F32 R136, R164, R148.reuse, R36 ;  /* 0x00000094a488723c */ /* 0x084fe60000001824 */
        /* <DEDUP_REMOVED lines=36> */
[----:B------:R-:W-:Y:S02]  /*e700*/  FADD.FTZ R9, R157, R0 ;  /* 0x000000009d097221 */ /* 0x000fe40000010000 */
[C---:B------:R-:W-:Y:S04]  /*e710*/  HMMA.16816.F32 R156, R160.reuse, R4, R56 ;  /* 0x00000004a09c723c */ /* 0x040fe80000001838 */
[----:B------:R-:W-:Y:S01]  /*e720*/  FADD.FTZ R8, R102, R8 ;  /* 0x0000000866087221 */ /* 0x000fe20000010000 */
[----:B------:R-:W-:Y:S01]  /*e730*/  MOV R102, R70 ;  /* 0x0000004600667202 */ /* 0x000fe20000000f00 */
[----:B------:R-:W-:Y:S02]  /*e740*/  FADD.FTZ R2, R178, R10 ;  /* 0x0000000ab2027221 */ /* 0x000fe40000010000 */
[----:B------:R-:W-:Y:S01]  /*e750*/  FADD.FTZ R8, R101, R8 ;  /* 0x0000000865087221 */ /* 0x000fe20000010000 */
[-C--:B------:R-:W-:Y:S03]  /*e760*/  HMMA.16816.F32 R160, R160, R6.reuse, R60 ;  /* 0x00000006a0a0723c */ /* 0x080fe6000000183c */
[----:B------:R-:W-:Y:S01]  /*e770*/  FADD.FTZ R4, R100, R8 ;  /* 0x0000000864047221 */ /* 0x000fe20000010000 */
[----:B------:R-:W-:Y:S01]  /*e780*/  MOV R101, R71 ;  /* 0x0000004700657202 */ /* 0x000fe20000000f00 */
        /* <DEDUP_REMOVED lines=18> */
[----:B------:R1:W-:Y:S01]  /*e8b0*/  STL [R1+0x8], R6 ;  /* 0x0000080601007387 */ /* 0x0003e20000100800 */
[----:B------:R-:W-:Y:S02]  /*e8c0*/  FADD.FTZ R4, R86, R4 ;  /* 0x0000000456047221 */ /* 0x000fe40000010000 */
[----:B------:R-:W-:Y:S01]  /*e8d0*/  FADD.FTZ R0, R74, R2 ;  /* 0x000000024a007221 */ /* 0x000fe20000010000 */
[----:B------:R1:W-:Y:S01]  /*e8e0*/  STL [R1+0xc], R5 ;  /* 0x00000c0501007387 */ /* 0x0003e20000100800 */
[----:B------:R-:W-:Y:S02]  /*e8f0*/  FADD.FTZ R2, R96, R4 ;  /* 0x0000000460027221 */ /* 0x000fe40000010000 */
[----:B------:R-:W-:Y:S02]  /*e900*/  FADD.FTZ R0, R97, R0 ;  /* 0x0000000061007221 */ /* 0x000fe40000010000 */
[----:B------:R-:W-:Y:S01]  /*e910*/  IMAD.MOV.U32 R100, RZ, RZ, R72 ;  /* 0x000000ffff647224 */ /* 0x000fe200078e0048 */
[----:B------:R1:W-:Y:S04]  /*e920*/  STL [R1+0x10], R2 ;  /* 0x0000100201007387 */ /* 0x0003e80000100800 */
[----:B------:R1:W-:Y:S01]  /*e930*/  STL [R1+0x14], R0 ;  /* 0x0000140001007387 */ /* 0x0003e20000100800 */
[----:B------:R-:W-:-:S05]  /*e940*/  @P0 BRA `(.L_x_181) ;  /* 0xffff98f000000947 */ /* 0x000fca000383ffff */
.L_x_164:
[----:B------:R-:W2:Y:S01]  /*e950*/  S2UR UR6, SR_CTAID.X ;  /* 0x00000000000679c3 */ /* 0x000ea20000002500 */
[----:B------:R-:W-:Y:S01]  /*e960*/  ULDC.64 UR4, c[0x0][0x2c8] ;  /* 0x0000b20000047ab9 */ /* 0x000fe20000000a00 */
[----:B------:R-:W-:Y:S01]  /*e970*/  PLOP3.LUT P0, PT, PT, PT, UP1, 0x40, 0x0 ;  /* 0x000000000000781c */ /* 0x000fe20003f0e818 */
[----:B--2---:R-:W-:-:S04]  /*e980*/  ULEA UR6, UR6, 0x7f, 0x7 ;  /* 0x0000007f06067891 */ /* 0x004fc8000f8e383f */
[----:B------:R-:W-:-:S03]  /*e990*/  UIMAD.WIDE.U32 UR14, UR6, UR4, URZ ;  /* 0x00000004060e72a5 */ /* 0x000fc6000f8e003f */
[----:B------:R-:W-:Y:S02]  /*e9a0*/  ULDC UR4, c[0x0][0x168] ;  /* 0x00005a0000047ab9 */ /* 0x000fe40000000800 */
[----:B------:R-:W-:Y:S02]  /*e9b0*/  @UP2 USHF.R.U32.HI UR6, URZ, UR5, UR15 ;  /* 0x000000053f062299 */ /* 0x000fe4000801160f */
[----:B------:R-:W-:Y:S02]  /*e9c0*/  UIADD3 UR4, -UR4, 0x1, URZ ;  /* 0x0000000104047890 */ /* 0x000fe4000fffe13f */
[----:B------:R-:W-:Y:S02]  /*e9d0*/  ULDC UR5, c[0x0][0x1d0] ;  /* 0x0000740000057ab9 */ /* 0x000fe40000000800 */
[----:B------:R-:W-:-:S03]  /*e9e0*/  UIADD3 UR7, UR6, UR5, UR4 ;  /* 0x0000000506077290 */ /* 0x000fc6000fffe004 */
[----:B------:R-:W-:Y:S02]  /*e9f0*/  ULDC UR6, c[0x0][0x324] ;  /* 0x0000c90000067ab9 */ /* 0x000fe40000000800 */
[----:B------:R-:W-:Y:S01]  /*ea00*/  UIADD3 UR6, UR7, -UR6, URZ ;  /* 0x8000000607067290 */ /* 0x000fe2000fffe03f */
[----:B------:R-:W-:Y:S05]  /*ea10*/  @P0 BRA `(.L_x_182) ;  /* 0x0000014000000947 */ /* 0x000fea0003800000 */
        /* <DEDUP_REMOVED lines=11> */
.L_x_183:
[----:B------:R-:W-:Y:S02]  /*ead0*/  ULDC UR4, c[0x0][0x32c] ;  /* 0x0000cb0000047ab9 */ /* 0x000fe40000000800 */
[----:B------:R-:W-:-:S03]  /*eae0*/  UISETP.NE.AND UP0, UPT, UR4, 0x1, UPT ;  /* 0x000000010400788c */ /* 0x000fc6000bf05270 */
[----:B------:R-:W-:Y:S02]  /*eaf0*/  ULDC.64 UR4, c[0x0][0x330] ;  /* 0x0000cc0000047ab9 */ /* 0x000fe40000000a00 */
[----:B------:R-:W-:-:S06]  /*eb00*/  UIMAD.WIDE.U32 UR14, UR7, UR4, URZ ;  /* 0x00000004070e72a5 */ /* 0x000fcc000f8e003f */
[----:B------:R-:W-:Y:S02]  /*eb10*/  @UP0 USHF.R.U32.HI UR7, URZ, UR5, UR15 ;  /* 0x000000053f070299 */ /* 0x000fe4000801160f */
.L_x_184:
[----:B------:R-:W-:Y:S02]  /*eb20*/  ULDC UR4, c[0x0][0x32c] ;  /* 0x0000cb0000047ab9 */ /* 0x000fe40000000800 */
[----:B------:R-:W-:-:S04]  /*eb30*/  UIMAD UR4, UR7, UR4, URZ ;  /* 0x00000004070472a4 */ /* 0x000fc8000f8e023f */
[----:B------:R-:W-:-:S04]  /*eb40*/  UISETP.LT.AND UP0, UPT, UR6, UR4, UPT ;  /* 0x000000040600728c */ /* 0x000fc8000bf01270 */
[----:B------:R-:W-:-:S04]  /*eb50*/  USEL UR6, UR6, UR4, !UP0 ;  /* 0x0000000406067287 */ /* 0x000fc8000c000000 */
.L_x_182:
[----:B------:R-:W-:-:S04]  /*eb60*/  UIADD3 UR6, UR6, 0x5f, URZ ;  /* 0x0000005f06067890 */ /* 0x000fc8000fffe03f */
[----:B------:R-:W-:-:S04]  /*eb70*/  UIMAD.WIDE UR4, UR6, 0x2aaaaaab, URZ ;  /* 0x2aaaaaab060478a5 */ /* 0x000fc8000f8e023f */
[----:B------:R-:W-:-:S04]  /*eb80*/  USHF.R.U32.HI UR4, URZ, 0x1f, UR5 ;  /* 0x0000001f3f047899 */ /* 0x000fc80008011605 */
[----:B------:R-:W-:-:S04]  /*eb90*/  ULEA.HI.SX32 UR4, UR5, UR4, 0x1c ;  /* 0x0000000405047291 */ /* 0x000fc8000f8fe23f */
[----:B------:R-:W-:-:S04]  /*eba0*/  UISETP.LT.AND UP0, UPT, UR8, UR4, UPT ;  /* 0x000000040800728c */ /* 0x000fc8000bf01270 */
[----:B------:R-:W-:-:S06]  /*ebb0*/  USEL UR4, UR8, UR4, !UP0 ;  /* 0x0000000408047287 */ /* 0x000fcc000c000000 */
[----:B------:R-:W-:-:S13]  /*ebc0*/  ISETP.GE.AND P0, PT, R225, UR4, PT ;  /* 0x00000004e1007c0c */ /* 0x000fda000bf06270 */
[----:B------:R-:W-:Y:S05]  /*ebd0*/  @!P0 BRA `(.L_x_185) ;  /* 0x00004da000008947 */ /* 0x000fea0003800000 */
[----:B------:R-:W-:Y:S01]  /*ebe0*/  MOV R100, R71 ;  /* 0x0000004700647202 */ /* 0x000fe20000000f00 */
[----:B------:R-:W-:Y:S01]  /*ebf0*/  IMAD.MOV.U32 R102, RZ, RZ, R3 ;  /* 0x000000ffff667224 */ /* 0x000fe200078e0003 */
[----:B-1----:R-:W-:Y:S01]  /*ec00*/  MOV R2, R72 ;  /* 0x0000004800027202 */ /* 0x002fe20000000f00 */
[----:B------:R-:W-:Y:S01]  /*ec10*/  IMAD.MOV.U32 R103, RZ, RZ, R225 ;  /* 0x000000ffff677224 */ /* 0x000fe200078e00e1 */
[----:B------:R-:W-:Y:S02]  /*ec20*/  MOV R101, R70 ;  /* 0x0000004600657202 */ /* 0x000fe40000000f00 */
.L_x_186:
[----:B------:R-:W-:Y:S04]  /*ec30*/  DEPBAR.LE SB0, 0x0 ;  /* 0x000080000000791a */ /* 0x000fe80000000000 */
[----:B------:R-:W-:Y:S01]  /*ec40*/  BAR.SYNC.DEFER_BLOCKING 0x0 ;  /* 0x0000000000007b1d */ /* 0x000fe20000010000 */
[C---:B------:R-:W-:Y:S11]  /*ec50*/  ISETP.LT.AND P0, PT, R103.reuse, UR8, PT ;  /* 0x0000000867007c0c */ /* 0x040ff6000bf01270 */
[----:B------:R-:W-:Y:S02]  /*ec60*/  @!UPT UIADD3 URZ, URZ, URZ, URZ ;  /* 0x0000003f3f3ff290 */ /* 0x000fe4000fffe03f */
[----:B--2---:R-:W-:Y:S05]  /*ec70*/  @!P0 SHF.R.S32.HI R0, RZ, 0x1f, R103 ;  /* 0x0000001fff008819 */ /* 0x004fea0000011467 */
[----:B------:R-:W-:Y:S04]  /*ec80*/  @!P0 IMAD R0, R0, c[0x0][0x208], RZ ;  /* 0x0000820000008a24 */ /* 0x000fe800078e02ff */
[C---:B------:R-:W-:Y:S01]  /*ec90*/  @!P0 IMAD R0, R103.reuse, c[0x0][0x20c], R0 ;  /* 0x0000830067008a24 */ /* 0x040fe200078e0200 */
[----:B-----5:R-:W-:Y:S08]  /*eca0*/  LDSM.16.M88.4 R96, [R215+0x6100] ;  /* 0x00610000d760783b */ /* 0x020ff00000000200 */
[----:B------:R-:W1:Y:S08]  /*ecb0*/  LDSM.16.M88.4 R16, [R208+0x3100] ;  /* 0x00310000d010783b */ /* 0x000e700000000200 */
[----:B------:R-:W2:Y:S06]  /*ecc0*/  LDL.64 R198, [R1+0x30] ;  /* 0x0000300001c67983 */ /* 0x000eac0000100a00 */
[----:B------:R-:W3:Y:S06]  /*ecd0*/  LDL.64 R196, [R1+0x38] ;  /* 0x0000380001c47983 */ /* 0x000eec0000100a00 */
[----:B------:R-:W4:Y:S08]  /*ece0*/  LDSM.16.M88.4 R92, [R215+0x8100] ;  /* 0x00810000d75c783b */ /* 0x000f300000000200 */
        /* <DEDUP_REMOVED lines=19> */
[-C--:B-1----:R-:W-:Y:S08]  /*ee20*/  HMMA.16816.F32 R4, R96, R16.reuse, RZ ;  /* 0x000000106004723c */ /* 0x082ff000000018ff */
[C---:B----4-:R-:W-:Y:S08]  /*ee30*/  HMMA.16816.F32 R8, R92.reuse, R16, RZ ;  /* 0x000000105c08723c */ /* 0x050ff000000018ff */
        /* <DEDUP_REMOVED lines=27> */
[----:B------:R-:W-:Y:S04]  /*eff0*/  @!P0 IADD3 R0, R177, R0, RZ ;  /* 0x00000000b1008210 */ /* 0x000fe80007ffe0ff */
[C---:B------:R-:W-:Y:S04]  /*f000*/  HMMA.16816.F32 R16, R172.reuse, R178, R16 ;  /* 0x000000b2ac10723c */ /* 0x040fe80000001810 */
[----:B------:R-:W-:Y:S04]  /*f010*/  @!P0 IMAD R0, R0, 0x60, RZ ;  /* 0x0000006000008824 */ /* 0x000fe800078e02ff */
[-C--:B------:R-:W-:Y:S08]  /*f020*/  HMMA.16816.F32 R20, R172, R184.reuse, R20 ;  /* 0x000000b8ac14723c */ /* 0x080ff00000001814 */
[C---:B------:R-:W-:Y:S07]  /*f030*/  HMMA.16816.F32 R24, R180.reuse, R184, R24 ;  /* 0x000000b8b418723c */ /* 0x040fee0000001818 */
[----:B---3--:R-:W-:Y:S01]  /*f040*/  @!P0 MOV R184, R196 ;  /* 0x000000c400b88202 */ /* 0x008fe20000000f00 */
[-C--:B------:R-:W-:Y:S04]  /*f050*/  HMMA.16816.F32 R28, R180, R186.reuse, R28 ;  /* 0x000000bab41c723c */ /* 0x080fe8000000181c */
[----:B--2---:R-:W-:Y:S04]  /*f060*/  @!P0 MOV R185, R199 ;  /* 0x000000c700b98202 */ /* 0x004fe80000000f00 */
[C---:B------:R-:W-:Y:S04]  /*f070*/  HMMA.16816.F32 R32, R172.reuse, R186, R32 ;  /* 0x000000baac20723c */ /* 0x040fe80000001820 */
[----:B------:R-:W-:Y:S02]  /*f080*/  @!P0 IMAD.WIDE.U32 R184, R176, 0x60, R184 ;  /* 0x00000060b0b88825 */ /* 0x000fe400078e00b8 */
[----:B------:R-:W2:Y:S02]  /*f090*/  LDSM.16.M88.4 R176, [R221] ;  /* 0x00000000ddb0783b */ /* 0x000ea40000000200 */
[-C--:B------:R-:W-:Y:S04]  /*f0a0*/  HMMA.16816.F32 R36, R172, R188.reuse, R36 ;  /* 0x000000bcac24723c */ /* 0x080fe80000001824 */
[C---:B------:R-:W-:Y:S02]  /*f0b0*/  @!P0 LEA R194, P1, R184.reuse, c[0x0][0x1f8], 0x1 ;  /* 0x00007e00b8c28a11 */ /* 0x040fe400078208ff */
[----:B------:R-:W-:Y:S02]  /*f0c0*/  @!P0 IADD3 R0, R185, R0, RZ ;  /* 0x00000000b9008210 */ /* 0x000fe40007ffe0ff */
[C---:B------:R-:W-:Y:S04]  /*f0d0*/  HMMA.16816.F32 R40, R180.reuse, R188, R40 ;  /* 0x000000bcb428723c */ /* 0x040fe80000001828 */
[----:B------:R-:W-:Y:S02]  /*f0e0*/  @!P0 LEA.HI.X R195, R184, c[0x0][0x1fc], R0, 0x1, P1 ;  /* 0x00007f00b8c38a11 */ /* 0x000fe400008f0c00 */
[----:B------:R-:W3:Y:S01]  /*f0f0*/  LDSM.16.M88.4 R184, [R220] ;  /* 0x00000000dcb8783b */ /* 0x000ee20000000200 */
[----:B------:R-:W-:Y:S01]  /*f100*/  @!P0 IADD3 R192, P2, R194, UR10, RZ ;  /* 0x0000000ac2c08c10 */ /* 0x000fe2000ff5e0ff */
[-C--:B------:R-:W-:Y:S04]  /*f110*/  HMMA.16816.F32 R44, R180, R190.reuse, R44 ;  /* 0x000000beb42c723c */ /* 0x080fe8000000182c */
[----:B------:R-:W-:Y:S02]  /*f120*/  @!P0 IADD3.X R193, R195, UR9, RZ, P2, !PT ;  /* 0x00000009c3c18c10 */ /* 0x000fe400097fe4ff */
[----:B------:R-:W-:Y:S01]  /*f130*/  @!PT LDS RZ, [RZ] ;  /* 0x00000000fffff984 */ /* 0x000fe20000000800 */
[----:B------:R-:W-:Y:S01]  /*f140*/  @!PT LDS RZ, [RZ] ;  /* 0x00000000fffff984 */ /* 0x000fe20000000800 */
[----:B------:R-:W-:Y:S01]  /*f150*/  @!PT LDS RZ, [RZ] ;  /* 0x00000000fffff984 */ /* 0x000fe20000000800 */
[----:B------:R4:W-:Y:S02]  /*f160*/  @!P0 LDGSTS.E.BYPASS.LTC128B.128 [R227+0x100], [R194.64], !P6 ;  /* 0x00100000c2e38fae */ /* 0x0009e4000f101d4c */
[C---:B------:R-:W-:Y:S06]  /*f170*/  HMMA.16816.F32 R48, R172.reuse, R190, R48 ;  /* 0x000000beac30723c */ /* 0x040fec0000001830 */
[----:B------:R2:W-:Y:S01]  /*f180*/  @!P0 LDGSTS.E.BYPASS.LTC128B.128 [R227+0x900], [R192.64], !P6 ;  /* 0x00900000c0e38fae */ /* 0x0005e2000f101d4c */
        /* <DEDUP_REMOVED lines=11> */
[----:B----4-:R-:W-:Y:S02]  /*f240*/  @!P0 IADD3 R194, P1, R168, UR10, RZ ;  /* 0x0000000aa8c28c10 */ /* 0x010fe4000ff3e0ff */
[C---:B------:R-:W-:Y:S01]  /*f250*/  HMMA.16816.F32 R64, R172.reuse, R170, R64 ;  /* 0x000000aaac40723c */ /* 0x040fe20000001840 */
[----:B------:R4:W-:Y:S03]  /*f260*/  @!P0 LDGSTS.E.BYPASS.LTC128B.128 [R227+0x2100], [R168.64], !P6 ;  /* 0x02100000a8e38fae */ /* 0x0009e6000f101d4c */
[----:B------:R-:W-:Y:S04]  /*f270*/  @!P0 IADD3.X R195, R169, UR9, RZ, P1, !PT ;  /* 0x00000009a9c38c10 */ /* 0x000fe80008ffe4ff */
[-C--:B--2---:R-:W-:Y:S01]  /*f280*/  HMMA.16816.F32 R68, R172, R176.reuse, R68 ;  /* 0x000000b0ac44723c */ /* 0x084fe20000001844 */
[----:B------:R2:W-:Y:S02]  /*f290*/  @!P0 LDGSTS.E.BYPASS.LTC128B.128 [R227+0x2900], [R194.64], !P6 ;  /* 0x02900000c2e38fae */ /* 0x0005e4000f101d4c */
[----:B------:R-:W-:Y:S05]  /*f2a0*/  ISETP.GT.AND P0, PT, R103, UR8, PT ;  /* 0x0000000867007c0c */ /* 0x000fea000bf04270 */
[C---:B------:R-:W-:Y:S01]  /*f2b0*/  HMMA.16816.F32 R72, R180.reuse, R176, R72 ;  /* 0x000000b0b448723c */ /* 0x040fe20000001848 */
[----:B------:R-:W-:Y:S07]  /*f2c0*/  LDSM.16.M88.4 R196, [R214+0x3900] ;  /* 0x00390000d6c4783b */ /* 0x000fee0000000200 */
[-C--:B------:R-:W-:Y:S01]  /*f2d0*/  HMMA.16816.F32 R76, R180, R178.reuse, R76 ;  /* 0x000000b2b44c723c */ /* 0x080fe2000000184c */
[----:B-1----:R-:W-:Y:S07]  /*f2e0*/  LDSM.16.M88.4 R188, [R214+0x3100] ;  /* 0x00310000d6bc783b */ /* 0x002fee0000000200 */
[C---:B------:R-:W-:Y:S01]  /*f2f0*/  HMMA.16816.F32 R80, R172.reuse, R178, R80 ;  /* 0x000000b2ac50723c */ /* 0x040fe20000001850 */
[----:B----4-:R-:W1:Y:S07]  /*f300*/  LDSM.16.M88.4 R168, [R216+0x6100] ;  /* 0x00610000d8a8783b */ /* 0x010e6e0000000200 */
[-C--:B---3--:R-:W-:Y:S01]  /*f310*/  HMMA.16816.F32 R84, R172, R184.reuse, R84 ;  /* 0x000000b8ac54723c */ /* 0x088fe20000001854 */
[----:B--2---:R-:W2:Y:S07]  /*f320*/  LDSM.16.M88.4 R192, [R216+0x8100] ;  /* 0x00810000d8c0783b */ /* 0x004eae0000000200 */
[C---:B------:R-:W-:Y:S01]  /*f330*/  HMMA.16816.F32 R88, R180.reuse, R184, R88 ;  /* 0x000000b8b458723c */ /* 0x040fe20000001858 */
[----:B------:R-:W3:Y:S07]  /*f340*/  LDSM.16.M88.4 R200, [R214+0x4100] ;  /* 0x00410000d6c8783b */ /* 0x000eee0000000200 */
[-C--:B------:R-:W-:Y:S01]  /*f350*/  HMMA.16816.F32 R92, R180, R186.reuse, R92 ;  /* 0x000000bab45c723c */ /* 0x080fe2000000185c */
[----:B------:R-:W4:Y:S07]  /*f360*/  LDSM.16.M88.4 R176, [R214+0x4900] ;  /* 0x00490000d6b0783b */ /* 0x000f2e0000000200 */
[----:B------:R-:W-:Y:S01]  /*f370*/  HMMA.16816.F32 R96, R172, R186, R96 ;  /* 0x000000baac60723c */ /* 0x000fe20000001860 */
[----:B------:R-:W3:Y:S07]  /*f380*/  LDSM.16.M88.4 R180, [R214+0x5100] ;  /* 0x00510000d6b4783b */ /* 0x000eee0000000200 */
[-C--:B-1----:R-:W-:Y:S01]  /*f390*/  HMMA.16816.F32 R4, R168, R188.reuse, R4 ;  /* 0x000000bca804723c */ /* 0x082fe20000001804 */
[----:B------:R-:W1:Y:S07]  /*f3a0*/  LDSM.16.M88.4 R204, [R214+0x5900] ;  /* 0x00590000d6cc783b */ /* 0x000e6e0000000200 */
[C---:B--2---:R-:W-:Y:S01]  /*f3b0*/  HMMA.16816.F32 R8, R192.reuse, R188, R8 ;  /* 0x000000bcc008723c */ /* 0x044fe20000001808 */
[----:B------:R-:W-:Y:S07]  /*f3c0*/  LDSM.16.M88.4 R172, [R217+0x6100] ;  /* 0x00610000d9ac783b */ /* 0x000fee0000000200 */
[-C--:B------:R-:W-:Y:S01]  /*f3d0*/  HMMA.16816.F32 R12, R192, R190.reuse, R12 ;  /* 0x000000bec00c723c */ /* 0x080fe2000000180c */
[----:B------:R-:W2:Y:S07]  /*f3e0*/  LDSM.16.M88.4 R184, [R213] ;  /* 0x00000000d5b8783b */ /* 0x000eae0000000200 */
[C---:B------:R-:W-:Y:S01]  /*f3f0*/  HMMA.16816.F32 R16, R168.reuse, R190, R16 ;  /* 0x000000bea810723c */ /* 0x040fe20000001810 */
[----:B------:R-:W1:Y:S07]  /*f400*/  LDSM.16.M88.4 R188, [R217+0x8100] ;  /* 0x00810000d9bc783b */ /* 0x000e6e0000000200 */
[-C--:B------:R-:W-:Y:S01]  /*f410*/  HMMA.16816.F32 R20, R168, R196.reuse, R20 ;  /* 0x000000c4a814723c */ /* 0x080fe20000001814 */
[----:B------:R-:W0:Y:S07]  /*f420*/  LDGDEPBAR ;  /* 0x00000000000079af */ /* 0x000e2e0000000000 */
[C---:B------:R-:W-:Y:S08]  /*f430*/  HMMA.16816.F32 R24, R192.reuse, R196, R24 ;  /* 0x000000c4c018723c */ /* 0x040ff00000001818 */
[-C--:B------:R-:W-:Y:S08]  /*f440*/  HMMA.16816.F32 R28, R192, R198.reuse, R28 ;  /* 0x000000c6c01c723c */ /* 0x080ff0000000181c */
[C---:B------:R-:W-:Y:S08]  /*f450*/  HMMA.16816.F32 R32, R168.reuse, R198, R32 ;  /* 0x000000c6a820723c */ /* 0x040ff00000001820 */
        /* <DEDUP_REMOVED lines=26> */
[----:B------:R-:W-:Y:S01]  /*f600*/  MUFU.TANH R177, R6 ;  /* 0x0000000600b17308 */ /* 0x000fe20000002400 */
[----:B------:R-:W-:Y:S02]  /*f610*/  FMUL.FTZ R9, R9, c[0x0][0x320] ;  /* 0x0000c80009097a20 */ /* 0x000fe40000410000 */
[----:B------:R-:W-:Y:S02]  /*f620*/  FMUL.FTZ R10, R10, c[0x0][0x320] ;  /* 0x0000c8000a0a7a20 */ /* 0x000fe40000410000 */
[----:B------:R-:W-:Y:S02]  /*f630*/  FMUL.FTZ R11, R11, c[0x0][0x320] ;  /* 0x0000c8000b0b7a20 */ /* 0x000fe40000410000 */
[----:B------:R-:W-:Y:S02]  /*f640*/  FMUL.FTZ R15, R15, c[0x0][0x320] ;  /* 0x0000c8000f0f7a20 */ /* 0x000fe40000410000 */
[----:B------:R-:W-:Y:S01]  /*f650*/  FMUL.FTZ R12, R12, c[0x0][0x320] ;  /* 0x0000c8000c0c7a20 */ /* 0x000fe20000410000 */
[----:B------:R-:W2:Y:S01]  /*f660*/  MUFU.TANH R168, R5 ;  /* 0x0000000500a87308 */ /* 0x000ea20000002400 */
[----:B------:R-:W-:Y:S02]  /*f670*/  FMUL.FTZ R13, R13, c[0x0][0x320] ;  /* 0x0000c8000d0d7a20 */ /* 0x000fe40000410000 */
[----:B------:R-:W-:Y:S01]  /*f680*/  FMUL.FTZ R17, R17, c[0x0][0x320] ;  /* 0x0000c80011117a20 */ /* 0x000fe20000410000 */
[----:B-1----:R-:W-:Y:S01]  /*f690*/  FMNMX.FTZ R0, R169, R2, !PT ;  /* 0x00000002a9007209 */ /* 0x002fe20007810000 */
[----:B------:R-:W-:Y:S02]  /*f6a0*/  FMUL.FTZ R14, R14, c[0x0][0x320] ;  /* 0x0000c8000e0e7a20 */ /* 0x000fe40000410000 */
[----:B------:R-:W-:Y:S02]  /*f6b0*/  FMUL.FTZ R16, R16, c[0x0][0x320] ;  /* 0x0000c80010107a20 */ /* 0x000fe40000410000 */
[----:B------:R-:W-:Y:S01]  /*f6c0*/  FMUL.FTZ R18, R18, c[0x0][0x320] ;  /* 0x0000c80012127a20 */ /* 0x000fe20000410000 */
[----:B------:R-:W-:Y:S01]  /*f6d0*/  MUFU.TANH R179, R15 ;  /* 0x0000000f00b37308 */ /* 0x000fe20000002400 */
[----:B------:R-:W-:Y:S09]  /*f6e0*/  FMUL.FTZ R19, R19, c[0x0][0x320] ;  /* 0x0000c80013137a20 */ /* 0x000ff20000410000 */
[----:B------:R1:W-:Y:S01]  /*f6f0*/  MUFU.TANH R170, R7 ;  /* 0x0000000700aa7308 */ /* 0x0003e20000002400 */
[----:B--2---:R-:W-:Y:S09]  /*f700*/  FMNMX.FTZ R0, R168, R0, !PT ;  /* 0x00000000a8007209 */ /* 0x004ff20007810000 */
[----:B------:R-:W2:Y:S10]  /*f710*/  MUFU.TANH R180, R8 ;  /* 0x0000000800b47308 */ /* 0x000eb40000002400 */
[----:B------:R-:W-:Y:S01]  /*f720*/  MUFU.TANH R171, R9 ;  /* 0x0000000900ab7308 */ /* 0x000fe20000002400 */
[----:B-1----:R-:W1:Y:S09]  /*f730*/  LDSM.16.M88.4 R4, [R213+0x800] ;  /* 0x00080000d504783b */ /* 0x002e720000000200 */
[----:B------:R-:W-:Y:S10]  /*f740*/  MUFU.TANH R176, R10 ;  /* 0x0000000a00b07308 */ /* 0x000ff40000002400 */
[----:B------:R3:W-:Y:S10]  /*f750*/  MUFU.TANH R178, R11 ;  /* 0x0000000b00b27308 */ /* 0x0007f40000002400 */
[----:B------:R-:W4:Y:S10]  /*f760*/  MUFU.TANH R16, R16 ;  /* 0x0000001000107308 */ /* 0x000f340000002400 */
[----:B------:R-:W-:Y:S01]  /*f770*/  MUFU.TANH R18, R18 ;  /* 0x0000001200127308 */ /* 0x000fe20000002400 */
[----:B---3--:R-:W3:Y:S01]  /*f780*/  LDSM.16.M88.4 R8, [R213+0x1000] ;  /* 0x00100000d508783b */ /* 0x008ee20000000200 */
[-C--:B-1----:R-:W-:Y:S08]  /*f790*/  HMMA.16816.F32 R20, R172, R4.reuse, R20 ;  /* 0x00000004ac14723c */ /* 0x082ff00000001814 */
[----:B------:R-:W1:Y:S01]  /*f7a0*/  MUFU.TANH R17, R17 ;  /* 0x0000001100117308 */ /* 0x000e620000002400 */
[C---:B------:R-:W-:Y:S09]  /*f7b0*/  HMMA.16816.F32 R24, R188.reuse, R4, R24 ;  /* 0x00000004bc18723c */ /* 0x040ff20000001818 */
[----:B------:R-:W-:Y:S01]  /*f7c0*/  MUFU.TANH R19, R19 ;  /* 0x0000001300137308 */ /* 0x000fe20000002400 */
[-C--:B------:R-:W-:Y:S08]  /*f7d0*/  HMMA.16816.F32 R28, R188, R6.reuse, R28 ;  /* 0x00000006bc1c723c */ /* 0x080ff0000000181c */
        /* <DEDUP_REMOVED lines=8> */
[----:B------:R-:W-:Y:S01]  /*f860*/  FMUL.FTZ R26, R26, c[0x0][0x320] ;  /* 0x0000c8001a1a7a20 */ /* 0x000fe20000410000 */
[-C--:B---3--:R-:W-:Y:S03]  /*f870*/  HMMA.16816.F32 R36, R172, R8.reuse, R36 ;  /* 0x00000008ac24723c */ /* 0x088fe60000001824 */
        /* <DEDUP_REMOVED lines=8> */
[-C--:B------:R-:W-:Y:S03]  /*f900*/  HMMA.16816.F32 R44, R188, R10.reuse, R44 ;  /* 0x0000000abc2c723c */ /* 0x080fe6000000182c */
[----:B------:R-:W-:Y:S02]  /*f910*/  FMUL.FTZ R33, R33, c[0x0][0x320] ;  /* 0x0000c80021217a20 */ /* 0x000fe40000410000 */
[----:B------:R-:W-:Y:S02]  /*f920*/  FMUL.FTZ R35, R35, c[0x0][0x320] ;  /* 0x0000c80023237a20 */ /* 0x000fe40000410000 */
[----:B------:R-:W-:Y:S01]  /*f930*/  FMUL.FTZ R36, R36, c[0x0][0x320] ;  /* 0x0000c80024247a20 */ /* 0x000fe20000410000 */
[C---:B------:R-:W-:Y:S01]  /*f940*/  HMMA.16816.F32 R48, R172.reuse, R10, R48 ;  /* 0x0000000aac30723c */ /* 0x040fe20000001830 */
[----:B------:R-:W-:Y:S01]  /*f950*/  MUFU.TANH R32, R32 ;  /* 0x0000002000207308 */ /* 0x000fe20000002400 */
[----:B------:R-:W3:Y:S02]  /*f960*/  LDSM.16.M88.4 R8, [R213+0x2000] ;  /* 0x00200000d508783b */ /* 0x000ee40000000200 */
        /* <DEDUP_REMOVED lines=8> */
[----:B------:R1:W-:Y:S01]  /*f9f0*/  MUFU.TANH R15, R23 ;  /* 0x00000017000f7308 */ /* 0x0003e20000002400 */
[----:B------:R-:W-:Y:S02]  /*fa00*/  FMUL.FTZ R42, R42, c[0x0][0x320] ;  /* 0x0000c8002a2a7a20 */ /* 0x000fe40000410000 */
[-C--:B------:R-:W-:Y:S04]  /*fa10*/  HMMA.16816.F32 R60, R188, R6.reuse, R60 ;  /* 0x00000006bc3c723c */ /* 0x080fe8000000183c */
[----:B------:R-:W-:Y:S02]  /*fa20*/  FMUL.FTZ R47, R47, c[0x0][0x320] ;  /* 0x0000c8002f2f7a20 */ /* 0x000fe40000410000 */
[----:B------:R-:W-:Y:S01]  /*fa30*/  FMUL.FTZ R44, R44, c[0x0][0x320] ;  /* 0x0000c8002c2c7a20 */ /* 0x000fe20000410000 */
[----:B------:R-:W-:Y:S01]  /*fa40*/  MUFU.TANH R34, R34 ;  /* 0x0000002200227308 */ /* 0x000fe20000002400 */
[C---:B------:R-:W-:Y:S01]  /*fa50*/  HMMA.16816.F32 R64, R172.reuse, R6, R64 ;  /* 0x00000006ac40723c */ /* 0x040fe20000001840 */
[----:B------:R-:W2:Y:S01]  /*fa60*/  LDSM.16.M88.4 R4, [R213+0x2800] ;  /* 0x00280000d504783b */ /* 0x000ea20000000200 */
[----:B------:R-:W-:Y:S04]  /*fa70*/  DEPBAR.LE SB0, 0x0 ;  /* 0x000080000000791a */ /* 0x000fe80000000000 */
[----:B------:R-:W-:Y:S02]  /*fa80*/  FMUL.FTZ R54, R54, c[0x0][0x320] ;  /* 0x0000c80036367a20 */ /* 0x000fe40000410000 */
[----:B------:R-:W-:Y:S01]  /*fa90*/  FMUL.FTZ R55, R55, c[0x0][0x320] ;  /* 0x0000c80037377a20 */ /* 0x000fe20000410000 */
[----:B------:R-:W-:Y:S01]  /*faa0*/  MUFU.TANH R33, R33 ;  /* 0x0000002100217308 */ /* 0x000fe20000002400 */
[-C--:B---3--:R-:W-:Y:S01]  /*fab0*/  HMMA.16816.F32 R68, R172, R8.reuse, R68 ;  /* 0x00000008ac44723c */ /* 0x088fe20000001844 */
[----:B------:R-:W-:Y:S04]  /*fac0*/  BAR.SYNC.DEFER_BLOCKING 0x0 ;  /* 0x0000000000007b1d */ /* 0x000fe80000010000 */
[----:B------:R-:W-:Y:S02]  /*fad0*/  FMUL.FTZ R53, R53, c[0x0][0x320] ;  /* 0x0000c80035357a20 */ /* 0x000fe40000410000 */
[----:B------:R-:W-:Y:S01]  /*fae0*/  FMUL.FTZ R52, R52, c[0x0][0x320] ;  /* 0x0000c80034347a20 */ /* 0x000fe20000410000 */
[C---:B------:R-:W-:Y:S01]  /*faf0*/  HMMA.16816.F32 R72, R188.reuse, R8, R72 ;  /* 0x00000008bc48723c */ /* 0x040fe20000001848 */
[----:B------:R-:W-:Y:S01]  /*fb00*/  MUFU.TANH R35, R35 ;  /* 0x0000002300237308 */ /* 0x000fe20000002400 */
[----:B-1----:R-:W3:Y:S02]  /*fb10*/  LDL.64 R22, [R1+0x28] ;  /* 0x0000280001167983 */ /* 0x002ee40000100a00 */
[----:B------:R-:W-:Y:S02]  /*fb20*/  FMUL.FTZ R56, R56, c[0x0][0x320] ;  /* 0x0000c80038387a20 */ /* 0x000fe40000410000 */
[----:B------:R-:W-:Y:S02]  /*fb30*/  FMUL.FTZ R66, R66, c[0x0][0x320] ;  /* 0x0000c80042427a20 */ /* 0x000fe40000410000 */
[-C--:B------:R-:W-:Y:S03]  /*fb40*/  HMMA.16816.F32 R76, R188, R10.reuse, R76 ;  /* 0x0000000abc4c723c */ /* 0x080fe6000000184c */
[----:B------:R-:W-:Y:S01]  /*fb50*/  MUFU.TANH R194, R36 ;  /* 0x0000002400c27308 */ /* 0x000fe20000002400 */
[----:B------:R-:W-:Y:S02]  /*fb60*/  FMUL.FTZ R57, R57, c[0x0][0x320] ;  /* 0x0000c80039397a20 */ /* 0x000fe40000410000 */
[----:B------:R-:W-:Y:S02]  /*fb70*/  FMUL.FTZ R50, R50, c[0x0][0x320] ;  /* 0x0000c80032327a20 */ /* 0x000fe40000410000 */
[C---:B------:R-:W-:Y:S04]  /*fb80*/  HMMA.16816.F32 R80, R172.reuse, R10, R80 ;  /* 0x0000000aac50723c */ /* 0x040fe80000001850 */
[----:B------:R-:W-:Y:S01]  /*fb90*/  FMUL.FTZ R69, R69, c[0x0][0x320] ;  /* 0x0000c80045457a20 */ /* 0x000fe20000410000 */
[----:B------:R-:W-:Y:S01]  /*fba0*/  MUFU.TANH R199, R38 ;  /* 0x0000002600c77308 */ /* 0x000fe20000002400 */
[----:B------:R-:W-:Y:S02]  /*fbb0*/  FMUL.FTZ R70, R70, c[0x0][0x320] ;  /* 0x0000c80046467a20 */ /* 0x000fe40000410000 */
[-C--:B--2---:R-:W-:Y:S04]  /*fbc0*/  HMMA.16816.F32 R84, R172, R4.reuse, R84 ;  /* 0x00000004ac54723c */ /* 0x084fe80000001854 */
[----:B------:R-:W-:Y:S02]  /*fbd0*/  FMUL.FTZ R48, R48, c[0x0][0x320] ;  /* 0x0000c80030307a20 */ /* 0x000fe40000410000 */
[----:B------:R-:W-:Y:S01]  /*fbe0*/  FMUL.FTZ R51, R51, c[0x0][0x320] ;  /* 0x0000c80033337a20 */ /* 0x000fe20000410000 */
[----:B------:R-:W1:Y:S01]  /*fbf0*/  MUFU.TANH R3, R69 ;  /* 0x0000004500037308 */ /* 0x000e620000002400 */
[C---:B------:R-:W-:Y:S04]  /*fc00*/  HMMA.16816.F32 R88, R188.reuse, R4, R88 ;  /* 0x00000004bc58723c */ /* 0x040fe80000001858 */
[----:B------:R-:W-:Y:S02]  /*fc10*/  FMUL.FTZ R72, R72, c[0x0][0x320] ;  /* 0x0000c80048487a20 */ /* 0x000fe40000410000 */
[----:B------:R-:W-:Y:S01]  /*fc20*/  FMUL.FTZ R76, R76, c[0x0][0x320] ;  /* 0x0000c8004c4c7a20 */ /* 0x000fe20000410000 */
[----:B------:R-:W-:Y:S01]  /*fc30*/  FMNMX.FTZ R5, R180, R101, !PT ;  /* 0x00000065b4057209 */ /* 0x000fe20007810000 */
[-C--:B------:R-:W-:Y:S01]  /*fc40*/  HMMA.16816.F32 R92, R188, R6.reuse, R92 ;  /* 0x00000006bc5c723c */ /* 0x080fe2000000185c */
[----:B------:R-:W-:Y:S03]  /*fc50*/  MUFU.TANH R201, R44 ;  /* 0x0000002c00c97308 */ /* 0x000fe60000002400 */
[----:B------:R-:W-:Y:S01]  /*fc60*/  FMUL.FTZ R82, R82, c[0x0][0x320] ;  /* 0x0000c80052527a20 */ /* 0x000fe20000410000 */
[----:B----4-:R-:W-:Y:S01]  /*fc70*/  FMNMX.FTZ R4, R16, R0, !PT ;  /* 0x0000000010047209 */ /* 0x010fe20007810000 */
[----:B------:R-:W-:Y:S02]  /*fc80*/  FMUL.FTZ R80, R80, c[0x0][0x320] ;  /* 0x0000c80050507a20 */ /* 0x000fe40000410000 */
[----:B------:R-:W-:Y:S01]  /*fc90*/  FMUL.FTZ R83, R83, c[0x0][0x320] ;  /* 0x0000c80053537a20 */ /* 0x000fe20000410000 */
[----:B------:R-:W-:Y:S01]  /*fca0*/  FMNMX.FTZ R4, R17, R4, !PT ;  /* 0x0000000411047209 */ /* 0x000fe20007810000 */
[----:B------:R-:W-:Y:S01]  /*fcb0*/  HMMA.16816.F32 R96, R172, R6, R96 ;  /* 0x00000006ac60723c */ /* 0x000fe20000001860 */
[----:B------:R2:W-:Y:S03]  /*fcc0*/  MUFU.TANH R44, R72 ;  /* 0x00000048002c7308 */ /* 0x0005e60000002400 */
[----:B------:R-:W-:Y:S01]  /*fcd0*/  FMNMX.FTZ R4, R20, R4, !PT ;  /* 0x0000000414047209 */ /* 0x000fe20007810000 */
[----:B------:R-:W-:Y:S01]  /*fce0*/  FMUL.FTZ R81, R81, c[0x0][0x320] ;  /* 0x0000c80051517a20 */ /* 0x000fe20000410000 */
[----:B-1----:R-:W-:Y:S01]  /*fcf0*/  MOV R191, R3 ;  /* 0x0000000300bf7202 */ /* 0x002fe20000000f00 */
[----:B------:R-:W-:Y:S01]  /*fd00*/  FMUL.FTZ R86, R86, c[0x0][0x320] ;  /* 0x0000c80056567a20 */ /* 0x000fe20000410000 */
[----:B------:R-:W-:Y:S01]  /*fd10*/  FMNMX.FTZ R3, R177, R100, !PT ;  /* 0x00000064b1037209 */ /* 0x000fe20007810000 */
[----:B------:R-:W-:Y:S02]  /*fd20*/  FMUL.FTZ R84, R84, c[0x0][0x320] ;  /* 0x0000c80054547a20 */ /* 0x000fe40000410000 */
[----:B------:R-:W-:Y:S01]  /*fd30*/  MUFU.TANH R200, R39 ;  /* 0x0000002700c87308 */ /* 0x000fe20000002400 */
        /* <DEDUP_REMOVED lines=29> */
[----:B------:R-:W2:Y:S01]  /*ff10*/  MUFU.TANH R184, R48 ;  /* 0x0000003000b87308 */ /* 0x000ea20000002400 */
[----:B------:R-:W-:Y:S01]  /*ff20*/  FMUL.FTZ R96, R96, c[0x0][0x320] ;  /* 0x0000c80060607a20 */ /* 0x000fe20000410000 */
[----:B------:R-:W-:Y:S01]  /*ff30*/  FMNMX.FTZ R0, R199, R3, !PT ;  /* 0x00000003c7007209 */ /* 0x000fe20007810000 */
[----:B------:R-:W-:Y:S01]  /*ff40*/  FMUL.FTZ R61, R61, c[0x0][0x320] ;  /* 0x0000c8003d3d7a20 */ /* 0x000fe20000410000 */
[----:B-1----:R-:W3:Y:S01]  /*ff50*/  LDL.64 R36, [R1+0x20] ;  /* 0x0000200001247983 */ /* 0x002ee20000100a00 */
[----:B----4-:R-:W-:Y:S01]  /*ff60*/  FMNMX.FTZ R72, R195, R72, !PT ;  /* 0x00000048c3487209 */ /* 0x010fe20007810000 */
[----:B------:R-:W-:Y:S01]  /*ff70*/  FMUL.FTZ R73, R73, c[0x0][0x320] ;  /* 0x0000c80049497a20 */ /* 0x000fe20000410000 */
[----:B------:R-:W-:Y:S01]  /*ff80*/  FMNMX.FTZ R0, R200, R0, !PT ;  /* 0x00000000c8007209 */ /* 0x000fe20007810000 */
[----:B------:R-:W-:Y:S02]  /*ff90*/  FMUL.FTZ R77, R77, c[0x0][0x320] ;  /* 0x0000c8004d4d7a20 */ /* 0x000fe40000410000 */
[----:B------:R-:W1:Y:S01]  /*ffa0*/  MUFU.TANH R198, R51 ;  /* 0x0000003300c67308 */ /* 0x000e620000002400 */
[----:B------:R-:W-:Y:S02]  /*ffb0*/  FMUL.FTZ R74, R74, c[0x0][0x320] ;  /* 0x0000c8004a4a7a20 */ /* 0x000fe40000410000 */
[----:B------:R-:W-:Y:S01]  /*ffc0*/  FMUL.FTZ R92, R92, c[0x0][0x320] ;  /* 0x0000c8005c5c7a20 */ /* 0x000fe20000410000 */
[----:B------:R-:W-:Y:S01]  /*ffd0*/  FMNMX.FTZ R0, R197, R0, !PT ;  /* 0x00000000c5007209 */ /* 0x000fe20007810000 */
[----:B------:R-:W-:Y:S02]  /*ffe0*/  FMUL.FTZ R79, R79, c[0x0][0x320] ;  /* 0x0000c8004f4f7a20 */ /* 0x000fe40000410000 */
[----:B------:R-:W-:Y:S02]  /*fff0*/  FMUL.FTZ R99, R99, c[0x0][0x320] ;  /* 0x0000c80063637a20 */ /* 0x000fe40000410000 */
[----:B------:R-:W-:Y:S01]  /*10000*/  FMUL.FTZ R64, R64, c[0x0][0x320] ;  /* 0x0000c80040407a20 */ /* 0x000fe20000410000 */
[----:B------:R4:W-:Y:S01]  /*10010*/  MUFU.TANH R239, R74 ;  /* 0x0000004a00ef7308 */ /* 0x0009e20000002400 */
[----:B------:R-:W-:Y:S02]  /*10020*/  FMUL.FTZ R75, R75, c[0x0][0x320] ;  /* 0x0000c8004b4b7a20 */ /* 0x000fe40000410000 */
[----:B------:R-:W-:Y:S01]  /*10030*/  FMUL.FTZ R65, R65, c[0x0][0x320] ;  /* 0x0000c80041417a20 */ /* 0x000fe20000410000 */
[----:B--2---:R-:W-:Y:S01]  /*10040*/  FMNMX.FTZ R72, R184, R72, !PT ;  /* 0x00000048b8487209 */ /* 0x004fe20007810000 */
        /* <DEDUP_REMOVED lines=12> */
[----:B------:R-:W-:Y:S02]  /*10110*/  FMUL.FTZ R78, R78, c[0x0][0x320] ;  /* 0x0000c8004e4e7a20 */ /* 0x000fe40000410000 */
[----:B----4-:R-:W-:Y:S02]  /*10120*/  FMUL.FTZ R74, R94, c[0x0][0x320] ;  /* 0x0000c8005e4a7a20 */ /* 0x010fe40000410000 */
[----:B------:R-:W-:Y:S02]  /*10130*/  FMUL.FTZ R25, R25, c[0x0][0x320] ;  /* 0x0000c80019197a20 */ /* 0x000fe40000410000 */
[----:B------:R-:W-:Y:S01]  /*10140*/  FMUL.FTZ R28, R28, c[0x0][0x320] ;  /* 0x0000c8001c1c7a20 */ /* 0x000fe20000410000 */
[----:B------:R-:W4:Y:S01]  /*10150*/  MUFU.TANH R228, R54 ;  /* 0x0000003600e47308 */ /* 0x000f220000002400 */
[----:B------:R-:W-:Y:S01]  /*10160*/  FMUL.FTZ R29, R29, c[0x0][0x320] ;  /* 0x0000c8001d1d7a20 */ /* 0x000fe20000410000 */
[----:B--2---:R-:W-:Y:S08]  /*10170*/  FMNMX.FTZ R72, R183, R72, !PT ;  /* 0x00000048b7487209 */ /* 0x004ff00007810000 */
[----:B------:R-:W2:Y:S01]  /*10180*/  MUFU.TANH R52, R52 ;  /* 0x0000003400347308 */ /* 0x000ea20000002400 */
[----:B-1----:R-:W-:Y:S09]  /*10190*/  MOV R190, R238 ;  /* 0x000000ee00be7202 */ /* 0x002ff20000000f00 */
[----:B------:R-:W-:Y:S01]  /*101a0*/  MUFU.TANH R226, R40 ;  /* 0x0000002800e27308 */ /* 0x000fe20000002400 */
[----:B----4-:R-:W-:Y:S09]  /*101b0*/  FMNMX.FTZ R0, R228, R0, !PT ;  /* 0x00000000e4007209 */ /* 0x010ff20007810000 */
[----:B------:R-:W1:Y:S01]  /*101c0*/  MUFU.TANH R40, R55 ;  /* 0x0000003700287308 */ /* 0x000e620000002400 */
[----:B--2---:R-:W-:Y:S09]  /*101d0*/  FMNMX.FTZ R72, R52, R72, !PT ;  /* 0x0000004834487209 */ /* 0x004ff20007810000 */
[----:B------:R-:W2:Y:S10]  /*101e0*/  MUFU.TANH R24, R24 ;  /* 0x0000001800187308 */ /* 0x000eb40000002400 */
[----:B------:R-:W4:Y:S01]  /*101f0*/  MUFU.TANH R234, R53 ;  /* 0x0000003500ea7308 */ /* 0x000f220000002400 */
[----:B-1----:R-:W-:Y:S09]  /*10200*/  FMNMX.FTZ R0, R40, R0, !PT ;  /* 0x0000000028007209 */ /* 0x002ff20007810000 */
[----:B------:R-:W1:Y:S01]  /*10210*/  MUFU.TANH R221, R66 ;  /* 0x0000004200dd7308 */ /* 0x000e620000002400 */
[----:B--2---:R-:W-:Y:S09]  /*10220*/  FMNMX.FTZ R4, R24, R5, !PT ;  /* 0x0000000518047209 */ /* 0x004ff20007810000 */
[----:B------:R-:W2:Y:S01]  /*10230*/  MUFU.TANH R25, R25 ;  /* 0x0000001900197308 */ /* 0x000ea20000002400 */
[----:B----4-:R-:W-:Y:S09]  /*10240*/  FMNMX.FTZ R72, R234, R72, !PT ;  /* 0x00000048ea487209 */ /* 0x010ff20007810000 */
        /* <DEDUP_REMOVED lines=14> */
[----:B------:R-:W-:Y:S01]  /*10330*/  MUFU.TANH R237, R43 ;  /* 0x0000002b00ed7308 */ /* 0x000fe20000002400 */
[----:B--2---:R-:W-:Y:S02]  /*10340*/  FMNMX.FTZ R3, R29, R4, !PT ;  /* 0x000000041d037209 */ /* 0x004fe40007810000 */
[----:B------:R-:W-:Y:S02]  /*10350*/  FMNMX.FTZ R4, R176, R102, !PT ;  /* 0x00000066b0047209 */ /* 0x000fe40007810000 */
[----:B------:R-:W-:Y:S05]  /*10360*/  FMNMX.FTZ R3, R226, R3, !PT ;  /* 0x00000003e2037209 */ /* 0x000fea0007810000 */
[----:B------:R-:W1:Y:S01]  /*10370*/  MUFU.TANH R43, R71 ;  /* 0x00000047002b7308 */ /* 0x000e620000002400 */
[----:B---3--:R-:W-:Y:S02]  /*10380*/  MOV R23, c[0x0][0x1e4] ;  /* 0x0000790000177a02 */ /* 0x008fe40000000f00 */
[----:B------:R-:W-:Y:S02]  /*10390*/  FMNMX.FTZ R4, R178, R4, !PT ;  /* 0x00000004b2047209 */ /* 0x000fe40007810000 */
[----:B----4-:R-:W-:Y:S04]  /*103a0*/  FMNMX.FTZ R72, R51, R72, !PT ;  /* 0x0000004833487209 */ /* 0x010fe80007810000 */
[----:B------:R-:W-:Y:S01]  /*103b0*/  FMNMX.FTZ R72, R191, R72, !PT ;  /* 0x00000048bf487209 */ /* 0x000fe20007810000 */
[----:B------:R-:W2:Y:S10]  /*103c0*/  MUFU.TANH R230, R82 ;  /* 0x0000005200e67308 */ /* 0x000eb40000002400 */
[----:B------:R-:W3:Y:S01]  /*103d0*/  MUFU.TANH R14, R14 ;  /* 0x0000000e000e7308 */ /* 0x000ee20000002400 */
[----:B-1----:R-:W-:Y:S09]  /*103e0*/  FMNMX.FTZ R0, R43, R0, !PT ;  /* 0x000000002b007209 */ /* 0x002ff20007810000 */
[----:B------:R-:W1:Y:S01]  /*103f0*/  MUFU.TANH R219, R80 ;  /* 0x0000005000db7308 */ /* 0x000e620000002400 */
[----:B--2---:R-:W-:Y:S09]  /*10400*/  FMNMX.FTZ R0, R230, R0, !PT ;  /* 0x00000000e6007209 */ /* 0x004ff20007810000 */
[----:B------:R-:W2:Y:S01]  /*10410*/  MUFU.TANH R236, R46 ;  /* 0x0000002e00ec7308 */ /* 0x000ea20000002400 */
[----:B---3--:R-:W-:Y:S04]  /*10420*/  FMNMX.FTZ R4, R14, R4, !PT ;  /* 0x000000040e047209 */ /* 0x008fe80007810000 */
[----:B------:R-:W-:Y:S05]  /*10430*/  FMNMX.FTZ R4, R179, R4, !PT ;  /* 0x00000004b3047209 */ /* 0x000fea0007810000 */
[----:B------:R-:W3:Y:S01]  /*10440*/  MUFU.TANH R46, R83 ;  /* 0x00000053002e7308 */ /* 0x000ee20000002400 */
[----:B-1----:R-:W-:Y:S09]  /*10450*/  FMNMX.FTZ R72, R219, R72, !PT ;  /* 0x00000048db487209 */ /* 0x002ff20007810000 */
[----:B------:R-:W1:Y:S01]  /*10460*/  MUFU.TANH R204, R81 ;  /* 0x0000005100cc7308 */ /* 0x000e620000002400 */
[----:B--2---:R-:W-:Y:S09]  /*10470*/  MOV R48, R236 ;  /* 0x000000ec00307202 */ /* 0x004ff20000000f00 */
[----:B------:R-:W2:Y:S01]  /*10480*/  MUFU.TANH R220, R86 ;  /* 0x0000005600dc7308 */ /* 0x000ea20000002400 */
[----:B---3--:R-:W-:Y:S09]  /*10490*/  FMNMX.FTZ R0, R46, R0, !PT ;  /* 0x000000002e007209 */ /* 0x008ff20007810000 */
[----:B------:R-:W3:Y:S01]  /*104a0*/  MUFU.TANH R182, R26 ;  /* 0x0000001a00b67308 */ /* 0x000ee20000002400 */
[----:B-1----:R-:W-:Y:S09]  /*104b0*/  FMNMX.FTZ R72, R204, R72, !PT ;  /* 0x00000048cc487209 */ /* 0x002ff20007810000 */
[----:B------:R-:W1:Y:S01]  /*104c0*/  MUFU.TANH R202, R41 ;  /* 0x0000002900ca7308 */ /* 0x000e620000002400 */
[----:B--2---:R-:W-:Y:S09]  /*104d0*/  FMNMX.FTZ R0, R220, R0, !PT ;  /* 0x00000000dc007209 */ /* 0x004ff20007810000 */
[----:B------:R-:W2:Y:S01]  /*104e0*/  MUFU.TANH R208, R84 ;  /* 0x0000005400d07308 */ /* 0x000ea20000002400 */
[----:B---3--:R-:W-:Y:S09]  /*104f0*/  FMNMX.FTZ R4, R182, R4, !PT ;  /* 0x00000004b6047209 */ /* 0x008ff20007810000 */
[----:B------:R-:W-:Y:S01]  /*10500*/  MUFU.TANH R196, R31 ;  /* 0x0000001f00c47308 */ /* 0x000fe20000002400 */
[----:B-1----:R-:W-:Y:S04]  /*10510*/  FMNMX.FTZ R3, R202, R3, !PT ;  /* 0x00000003ca037209 */ /* 0x002fe80007810000 */
[----:B------:R-:W-:Y:S05]  /*10520*/  FMNMX.FTZ R3, R201, R3, !PT ;  /* 0x00000003c9037209 */ /* 0x000fea0007810000 */
[----:B------:R-:W1:Y:S01]  /*10530*/  MUFU.TANH R31, R87 ;  /* 0x00000057001f7308 */ /* 0x000e620000002400 */
[----:B--2---:R-:W-:Y:S09]  /*10540*/  FMNMX.FTZ R72, R208, R72, !PT ;  /* 0x00000048d0487209 */ /* 0x004ff20007810000 */
[----:B------:R-:W2:Y:S10]  /*10550*/  MUFU.TANH R192, R27 ;  /* 0x0000001b00c07308 */ /* 0x000eb40000002400 */
[----:B------:R-:W-:Y:S01]  /*10560*/  MUFU.TANH R41, R42 ;  /* 0x0000002a00297308 */ /* 0x000fe20000002400 */
[----:B-1----:R-:W-:Y:S09]  /*10570*/  FMNMX.FTZ R0, R31, R0, !PT ;  /* 0x000000001f007209 */ /* 0x002ff20007810000 */
[----:B------:R-:W1:Y:S01]  /*10580*/  MUFU.TANH R42, R85 ;  /* 0x00000055002a7308 */ /* 0x000e620000002400 */
[----:B--2---:R-:W-:Y:S09]  /*10590*/  FMNMX.FTZ R4, R192, R4, !PT ;  /* 0x00000004c0047209 */ /* 0x004ff20007810000 */
        /* <DEDUP_REMOVED lines=8> */
[----:B------:R3:W4:Y:S01]  /*10620*/  MUFU.TANH R175, R99 ;  /* 0x0000006300af7308 */ /* 0x0007220000002400 */
[----:B------:R-:W-:Y:S02]  /*10630*/  FMNMX.FTZ R4, R41, R4, !PT ;  /* 0x0000000429047209 */ /* 0x000fe40007810000 */
[----:B-1----:R-:W-:Y:S02]  /*10640*/  FMNMX.FTZ R3, R30, R3, !PT ;  /* 0x000000031e037209 */ /* 0x002fe40007810000 */
[----:B------:R-:W-:Y:S05]  /*10650*/  MOV R45, R237 ;  /* 0x000000ed002d7202 */ /* 0x000fea0000000f00 */
[----:B------:R-:W1:Y:S01]  /*10660*/  MUFU.TANH R218, R56 ;  /* 0x0000003800da7308 */ /* 0x000e620000002400 */
[----:B------:R-:W-:Y:S02]  /*10670*/  FMNMX.FTZ R4, R45, R4, !PT ;  /* 0x000000042d047209 */ /* 0x000fe40007810000 */
[----:B--2---:R-:W-:Y:S02]  /*10680*/  FMNMX.FTZ R72, R173, R72, !PT ;  /* 0x00000048ad487209 */ /* 0x004fe40007810000 */
[----:B------:R-:W-:Y:S05]  /*10690*/  FMNMX.FTZ R4, R48, R4, !PT ;  /* 0x0000000430047209 */ /* 0x000fea0007810000 */
[----:B------:R-:W2:Y:S01]  /*106a0*/  MUFU.TANH R172, R97 ;  /* 0x0000006100ac7308 */ /* 0x000ea20000002400 */
[----:B---3--:R-:W-:Y:S02]  /*106b0*/  MOV R99, R239 ;  /* 0x000000ef00637202 */ /* 0x008fe40000000f00 */
[----:B----4-:R-:W-:Y:S07]  /*106c0*/  FMNMX.FTZ R0, R175, R0, !PT ;  /* 0x00000000af007209 */ /* 0x010fee0007810000 */
[----:B------:R-:W3:Y:S01]  /*106d0*/  MUFU.TANH R224, R57 ;  /* 0x0000003900e07308 */ /* 0x000ee20000002400 */
[----:B------:R-:W4:Y:S01]  /*106e0*/  SHFL.BFLY PT, R71, R0, 0x2, 0x1f ;  /* 0x0c401f0000477f89 */ /* 0x000f2200000e0000 */
[----:B-1----:R-:W-:Y:S08]  /*106f0*/  FMNMX.FTZ R3, R218, R3, !PT ;  /* 0x00000003da037209 */ /* 0x002ff00007810000 */
[----:B------:R-:W1:Y:S01]  /*10700*/  MUFU.TANH R233, R60 ;  /* 0x0000003c00e97308 */ /* 0x000e620000002400 */
[----:B--2---:R-:W-:Y:S05]  /*10710*/  FMNMX.FTZ R72, R172, R72, !PT ;  /* 0x00000048ac487209 */ /* 0x004fea0007810000 */
[----:B------:R-:W2:Y:S04]  /*10720*/  SHFL.BFLY PT, R5, R72, 0x2, 0x1f ;  /* 0x0c401f0048057f89 */ /* 0x000ea800000e0000 */
[----:B------:R-:W2:Y:S01]  /*10730*/  MUFU.TANH R225, R47 ;  /* 0x0000002f00e17308 */ /* 0x000ea20000002400 */
[----:B---3--:R-:W-:Y:S02]  /*10740*/  FMNMX.FTZ R3, R224, R3, !PT ;  /* 0x00000003e0037209 */ /* 0x008fe40007810000 */
[----:B----4-:R-:W-:Y:S07]  /*10750*/  FMNMX.FTZ R71, R0, R71, !PT ;  /* 0x0000004700477209 */ /* 0x010fee0007810000 */
[----:B------:R-:W3:Y:S01]  /*10760*/  MUFU.TANH R235, R61 ;  /* 0x0000003d00eb7308 */ /* 0x000ee20000002400 */
[----:B-1----:R-:W-:Y:S09]  /*10770*/  FMNMX.FTZ R3, R233, R3, !PT ;  /* 0x00000003e9037209 */ /* 0x002ff20007810000 */
[----:B------:R-:W1:Y:S01]  /*10780*/  MUFU.TANH R229, R58 ;  /* 0x0000003a00e57308 */ /* 0x000e620000002400 */
[----:B--2---:R-:W-:Y:S02]  /*10790*/  FMNMX.FTZ R72, R72, R5, !PT ;  /* 0x0000000548487209 */ /* 0x004fe40007810000 */
[----:B------:R-:W-:Y:S01]  /*107a0*/  MOV R50, R225 ;  /* 0x000000e100327202 */ /* 0x000fe20000000f00 */
[----:B------:R-:W2:Y:S01]  /*107b0*/  SHFL.BFLY PT, R5, R71, 0x1, 0x1f ;  /* 0x0c201f0047057f89 */ /* 0x000ea200000e0000 */
[----:B------:R-:W-:Y:S02]  /*107c0*/  IADD3 R225, R103, -0x1, RZ ;  /* 0xffffffff67e17810 */ /* 0x000fe40007ffe0ff */
[----:B------:R-:W-:Y:S03]  /*107d0*/  FMNMX.FTZ R4, R50, R4, !PT ;  /* 0x0000000432047209 */ /* 0x000fe60007810000 */
[----:B------:R-:W4:Y:S01]  /*107e0*/  MUFU.TANH R231, R73 ;  /* 0x0000004900e77308 */ /* 0x000f220000002400 */
[----:B---3--:R-:W-:Y:S01]  /*107f0*/  MOV R94, R235 ;  /* 0x000000eb005e7202 */ /* 0x008fe20000000f00 */
[----:B------:R-:W3:Y:S01]  /*10800*/  SHFL.BFLY PT, R7, R72, 0x1, 0x1f ;  /* 0x0c201f0048077f89 */ /* 0x000ee200000e0000 */
[----:B------:R-:W-:Y:S07]  /*10810*/  FMNMX.FTZ R3, R235, R3, !PT ;  /* 0x00000003eb037209 */ /* 0x000fee0007810000 */
[----:B------:R-:W3:Y:S01]  /*10820*/  MUFU.TANH R232, R59 ;  /* 0x0000003b00e87308 */ /* 0x000ee20000002400 */
[----:B------:R-:W-:Y:S02]  /*10830*/  FMNMX.FTZ R3, R44, R3, !PT ;  /* 0x000000032c037209 */ /* 0x000fe40007810000 */
[----:B-1----:R-:W-:Y:S07]  /*10840*/  FMNMX.FTZ R4, R229, R4, !PT ;  /* 0x00000004e5047209 */ /* 0x002fee0007810000 */
[----:B------:R-:W1:Y:S01]  /*10850*/  MUFU.TANH R222, R76 ;  /* 0x0000004c00de7308 */ /* 0x000e620000002400 */
[----:B--2---:R-:W-:Y:S02]  /*10860*/  FMNMX.FTZ R71, R71, R5, !PT ;  /* 0x0000000547477209 */ /* 0x004fe40007810000 */
[----:B----4-:R-:W-:Y:S02]  /*10870*/  FMNMX.FTZ R3, R231, R3, !PT ;  /* 0x00000003e7037209 */ /* 0x010fe40007810000 */
[----:B---3--:R-:W-:Y:S05]  /*10880*/  FMNMX.FTZ R72, R72, R7, !PT ;  /* 0x0000000748487209 */ /* 0x008fea0007810000 */
[----:B------:R-:W2:Y:S01]  /*10890*/  MUFU.TANH R215, R77 ;  /* 0x0000004d00d77308 */ /* 0x000ea20000002400 */
[----:B------:R-:W-:Y:S09]  /*108a0*/  FMNMX.FTZ R4, R232, R4, !PT ;  /* 0x00000004e8047209 */ /* 0x000ff20007810000 */
[----:B------:R2:W-:Y:S01]  /*108b0*/  MUFU.TANH R26, R93 ;  /* 0x0000005d001a7308 */ /* 0x0005e20000002400 */
[----:B-1----:R-:W-:Y:S09]  /*108c0*/  FMNMX.FTZ R3, R222, R3, !PT ;  /* 0x00000003de037209 */ /* 0x002ff20007810000 */
[----:B------:R-:W1:Y:S10]  /*108d0*/  MUFU.TANH R206, R62 ;  /* 0x0000003e00ce7308 */ /* 0x000e740000002400 */
[----:B------:R-:W3:Y:S01]  /*108e0*/  MUFU.TANH R205, R63 ;  /* 0x0000003f00cd7308 */ /* 0x000ee20000002400 */
[----:B--2---:R-:W-:Y:S04]  /*108f0*/  MOV R93, R215 ;  /* 0x000000d7005d7202 */ /* 0x004fe80000000f00 */
[----:B------:R-:W-:Y:S05]  /*10900*/  FMNMX.FTZ R3, R93, R3, !PT ;  /* 0x000000035d037209 */ /* 0x000fea0007810000 */
[----:B------:R-:W2:Y:S01]  /*10910*/  MUFU.TANH R174, R88 ;  /* 0x0000005800ae7308 */ /* 0x000ea20000002400 */
[----:B-1----:R-:W-:Y:S09]  /*10920*/  FMNMX.FTZ R0, R206, R4, !PT ;  /* 0x00000004ce007209 */ /* 0x002ff20007810000 */
[----:B------:R-:W1:Y:S01]  /*10930*/  MUFU.TANH R47, R89 ;  /* 0x00000059002f7308 */ /* 0x000e620000002400 */
[----:B---3--:R-:W-:Y:S04]  /*10940*/  FMNMX.FTZ R0, R205, R0, !PT ;  /* 0x00000000cd007209 */ /* 0x008fe80007810000 */
[----:B------:R-:W-:Y:S01]  /*10950*/  FMNMX.FTZ R4, R99, R0, !PT ;  /* 0x0000000063047209 */ /* 0x000fe20007810000 */
[----:B------:R-:W-:Y:S04]  /*10960*/  FMUL.FTZ R0, R95, c[0x0][0x320] ;  /* 0x0000c8005f007a20 */ /* 0x000fe80000410000 */
[----:B------:R-:W3:Y:S01]  /*10970*/  MUFU.TANH R27, R92 ;  /* 0x0000005c001b7308 */ /* 0x000ee20000002400 */
[----:B------:R-:W-:Y:S02]  /*10980*/  MOV R95, R234 ;  /* 0x000000ea005f7202 */ /* 0x000fe40000000f00 */
[----:B------:R-:W-:Y:S02]  /*10990*/  FMNMX.FTZ R4, R190, R4, !PT ;  /* 0x00000004be047209 */ /* 0x000fe40007810000 */
[----:B--2---:R-:W-:Y:S05]  /*109a0*/  FMNMX.FTZ R3, R174, R3, !PT ;  /* 0x00000003ae037209 */ /* 0x004fea0007810000 */
[----:B------:R2:W-:Y:S01]  /*109b0*/  MUFU.TANH R75, R0 ;  /* 0x00000000004b7308 */ /* 0x0005e20000002400 */
[----:B-1----:R-:W-:Y:S09]  /*109c0*/  FMNMX.FTZ R3, R47, R3, !PT ;  /* 0x000000032f037209 */ /* 0x002ff20007810000 */
[----:B------:R-:W1:Y:S01]  /*109d0*/  MUFU.TANH R98, R78 ;  /* 0x0000004e00627308 */ /* 0x000e620000002400 */
[----:B---3--:R-:W-:Y:S02]  /*109e0*/  FMNMX.FTZ R3, R27, R3, !PT ;  /* 0x000000031b037209 */ /* 0x008fe40007810000 */
[----:B------:R-:W-:Y:S02]  /*109f0*/  MOV R92, R226 ;  /* 0x000000e2005c7202 */ /* 0x000fe40000000f00 */
[----:B------:R-:W-:Y:S05]  /*10a00*/  FMNMX.FTZ R3, R26, R3, !PT ;  /* 0x000000031a037209 */ /* 0x000fea0007810000 */
[----:B------:R-:W3:Y:S01]  /*10a10*/  MUFU.TANH R96, R79 ;  /* 0x0000004f00607308 */ /* 0x000ee20000002400 */
[----:B------:R-:W4:Y:S01]  /*10a20*/  SHFL.BFLY PT, R6, R3, 0x2, 0x1f ;  /* 0x0c401f0003067f89 */ /* 0x000f2200000e0000 */
[----:B--2---:R-:W-:Y:S04]  /*10a30*/  FADD.FTZ R0, -R72, R2 ;  /* 0x0000000248007221 */ /* 0x004fe80000010100 */
[----:B------:R-:W-:Y:S04]  /*10a40*/  FMUL.FTZ R2, R0, c[0x0][0x2d0] ;  /* 0x0000b40000027a20 */ /* 0x000fe80000410000 */
[----:B------:R-:W2:Y:S01]  /*10a50*/  MUFU.TANH R215, R90 ;  /* 0x0000005a00d77308 */ /* 0x000ea20000002400 */
[----:B-1----:R-:W-:Y:S09]  /*10a60*/  FMNMX.FTZ R4, R98, R4, !PT ;  /* 0x0000000462047209 */ /* 0x002ff20007810000 */
[----:B------:R-:W1:Y:S01]  /*10a70*/  MUFU.TANH R97, R91 ;  /* 0x0000005b00617308 */ /* 0x000e620000002400 */
[----:B---3--:R-:W-:Y:S02]  /*10a80*/  FMNMX.FTZ R4, R96, R4, !PT ;  /* 0x0000000460047209 */ /* 0x008fe40007810000 */
[----:B----4-:R-:W-:Y:S02]  /*10a90*/  FMNMX.FTZ R3, R3, R6, !PT ;  /* 0x0000000603037209 */ /* 0x010fe40007810000 */
[----:B------:R-:W-:Y:S05]  /*10aa0*/  @P0 SHF.R.S32.HI R6, RZ, 0x1f, R225 ;  /* 0x0000001fff060819 */ /* 0x000fea00000114e1 */
[----:B------:R-:W3:Y:S01]  /*10ab0*/  MUFU.TANH R74, R74 ;  /* 0x0000004a004a7308 */ /* 0x000ee20000002400 */
[----:B------:R-:W4:Y:S01]  /*10ac0*/  SHFL.BFLY PT, R70, R3, 0x1, 0x1f ;  /* 0x0c201f0003467f89 */ /* 0x000f2200000e0000 */
[----:B--2---:R-:W-:Y:S01]  /*10ad0*/  FMNMX.FTZ R4, R215, R4, !PT ;  /* 0x00000004d7047209 */ /* 0x004fe20007810000 */
[----:B------:R-:W-:Y:S04]  /*10ae0*/  @P0 IMAD R6, R6, c[0x0][0x1e0], RZ ;  /* 0x0000780006060a24 */ /* 0x000fe800078e02ff */
[----:B------:R-:W-:Y:S03]  /*10af0*/  @P0 IMAD R6, R225, c[0x0][0x1e4], R6 ;  /* 0x00007900e1060a24 */ /* 0x000fe600078e0206 */
[----:B------:R2:W2:Y:S01]  /*10b00*/  MUFU.EX2 R73, R2 ;  /* 0x0000000200497308 */ /* 0x0004a20000000800 */
[----:B-1----:R-:W-:Y:S04]  /*10b10*/  FMNMX.FTZ R0, R97, R4, !PT ;  /* 0x0000000461007209 */ /* 0x002fe80007810000 */
[----:B---3--:R-:W-:Y:S02]  /*10b20*/  FMNMX.FTZ R0, R74, R0, !PT ;  /* 0x000000004a007209 */ /* 0x008fe40007810000 */
[----:B----4-:R-:W-:Y:S02]  /*10b30*/  FMNMX.FTZ R70, R3, R70, !PT ;  /* 0x0000004603467209 */ /* 0x010fe40007810000 */
[----:B------:R-:W-:Y:S05]  /*10b40*/  FMNMX.FTZ R0, R75, R0, !PT ;  /* 0x000000004b007209 */ /* 0x000fea0007810000 */
[----:B------:R-:W1:Y:S01]  /*10b50*/  SHFL.BFLY PT, R3, R0, 0x2, 0x1f ;  /* 0x0c401f0000037f89 */ /* 0x000e6200000e0000 */
[----:B--2---:R-:W-:Y:S02]  /*10b60*/  FADD.FTZ R2, -R71, R100 ;  /* 0x0000006447027221 */ /* 0x004fe40000010100 */
[----:B------:R-:W-:Y:S02]  /*10b70*/  FMUL.FTZ R100, R72, c[0x0][0x2d0] ;  /* 0x0000b40048647a20 */ /* 0x000fe40000410000 */
[----:B------:R-:W-:Y:S02]  /*10b80*/  FMUL.FTZ R2, R2, c[0x0][0x2d0] ;  /* 0x0000b40002027a20 */ /* 0x000fe40000410000 */
[--C-:B------:R-:W-:Y:S01]  /*10b90*/  FFMA.FTZ R4, R169, c[0x0][0x2d0], -R100.reuse ;  /* 0x0000b400a9047a23 */ /* 0x100fe20000010864 */
[----:B------:R-:W-:Y:S01]  /*10ba0*/  MOV R169, R47 ;  /* 0x0000002f00a97202 */ /* 0x000fe20000000f00 */
[----:B------:R2:W-:Y:S01]  /*10bb0*/  MUFU.EX2 R69, R2 ;  /* 0x0000000200457308 */ /* 0x0005e20000000800 */
[--C-:B------:R-:W-:Y:S09]  /*10bc0*/  FFMA.FTZ R56, R183, c[0x0][0x2d0], -R100.reuse ;  /* 0x0000b400b7387a23 */ /* 0x100ff20000010864 */
[----:B------:R-:W-:Y:S01]  /*10bd0*/  MUFU.EX2 R246, R4 ;  /* 0x0000000400f67308 */ /* 0x000fe20000000800 */
[----:B-1----:R-:W-:Y:S01]  /*10be0*/  FMNMX.FTZ R0, R0, R3, !PT ;  /* 0x0000000300007209 */ /* 0x002fe20007810000 */
[--C-:B------:R-:W-:Y:S02]  /*10bf0*/  FFMA.FTZ R3, R17, c[0x0][0x2d0], -R100.reuse ;  /* 0x0000b40011037a23 */ /* 0x100fe40000010864 */
[----:B------:R-:W-:Y:S01]  /*10c00*/  FMUL.FTZ R17, R73, R117 ;  /* 0x0000007549117220 */ /* 0x000fe20000410000 */
[----:B------:R-:W-:Y:S05]  /*10c10*/  MOV R117, R229 ;  /* 0x000000e500757202 */ /* 0x000fea0000000f00 */
[----:B------:R1:W-:Y:S01]  /*10c20*/  MUFU.EX2 R252, R3 ;  /* 0x0000000300fc7308 */ /* 0x0003e20000000800 */
[----:B--2---:R-:W-:Y:S02]  /*10c30*/  FADD.FTZ R2, -R70, R101 ;  /* 0x0000006546027221 */ /* 0x004fe40000010100 */
[----:B------:R-:W-:Y:S02]  /*10c40*/  FMUL.FTZ R101, R71, c[0x0][0x2d0] ;  /* 0x0000b40047657a20 */ /* 0x000fe40000410000 */
[----:B------:R-:W-:Y:S02]  /*10c50*/  FMUL.FTZ R2, R2, c[0x0][0x2d0] ;  /* 0x0000b40002027a20 */ /* 0x000fe40000410000 */
[--C-:B------:R-:W-:Y:S03]  /*10c60*/  FFMA.FTZ R60, R199, c[0x0][0x2d0], -R101.reuse ;  /* 0x0000b400c73c7a23 */ /* 0x100fe60000010865 */
[----:B------:R2:W3:Y:S01]  /*10c70*/  MUFU.EX2 R68, R2 ;  /* 0x0000000200447308 */ /* 0x0004e20000000800 */
[--C-:B-1----:R-:W-:Y:S01]  /*10c80*/  FFMA.FTZ R3, R177, c[0x0][0x2d0], -R101.reuse ;  /* 0x0000b400b1037a23 */ /* 0x102fe20000010865 */
[----:B------:R-:W-:Y:S08]  /*10c90*/  MOV R177, R31 ;  /* 0x0000001f00b17202 */ /* 0x000ff00000000f00 */
[----:B------:R1:W-:Y:S01]  /*10ca0*/  MUFU.EX2 R244, R3 ;  /* 0x0000000300f47308 */ /* 0x0003e20000000800 */
[--C-:B--2---:R-:W-:Y:S01]  /*10cb0*/  FFMA.FTZ R2, R168, c[0x0][0x2d0], -R100.reuse ;  /* 0x0000b400a8027a23 */ /* 0x104fe20000010864 */
[----:B------:R-:W-:Y:S01]  /*10cc0*/  MOV R168, R27 ;  /* 0x0000001b00a87202 */ /* 0x000fe20000000f00 */
[C---:B---3--:R-:W-:Y:S07]  /*10cd0*/  FMUL.FTZ R57, R68.reuse, R157 ;  /* 0x0000009d44397220 */ /* 0x048fee0000410000 */
[----:B------:R2:W3:Y:S01]  /*10ce0*/  MUFU.EX2 R251, R2 ;  /* 0x0000000200fb7308 */ /* 0x0004e20000000800 */
[----:B------:R-:W-:Y:S02]  /*10cf0*/  FMUL.FTZ R61, R68, R161 ;  /* 0x000000a1443d7220 */ /* 0x000fe40000410000 */
[--C-:B-1----:R-:W-:Y:S01]  /*10d00*/  FFMA.FTZ R3, R170, c[0x0][0x2d0], -R101.reuse ;  /* 0x0000b400aa037a23 */ /* 0x102fe20000010865 */
[----:B------:R-:W-:Y:S06]  /*10d10*/  MOV R170, R233 ;  /* 0x000000e900aa7202 */ /* 0x000fec0000000f00 */
[----:B------:R1:W4:Y:S01]  /*10d20*/  MUFU.EX2 R247, R3 ;  /* 0x0000000300f77308 */ /* 0x0003220000000800 */
[----:B--2---:R-:W-:Y:S01]  /*10d30*/  FFMA.FTZ R2, R16, c[0x0][0x2d0], -R100 ;  /* 0x0000b40010027a23 */ /* 0x004fe20000010864 */
[----:B---3--:R-:W-:Y:S08]  /*10d40*/  F2FP.PACK_AB R76, R251, R246 ;  /* 0x000000f6fb4c723e */ /* 0x008ff000000000ff */
[----:B------:R2:W3:Y:S01]  /*10d50*/  MUFU.EX2 R250, R2 ;  /* 0x0000000200fa7308 */ /* 0x0004e20000000800 */
[--C-:B-1----:R-:W-:Y:S01]  /*10d60*/  FFMA.FTZ R3, R18, c[0x0][0x2d0], -R101.reuse ;  /* 0x0000b40012037a23 */ /* 0x102fe20000010865 */
[----:B----4-:R-:W-:Y:S01]  /*10d70*/  F2FP.PACK_AB R77, R247, R244 ;  /* 0x000000f4f74d723e */ /* 0x010fe200000000ff */
[----:B------:R-:W-:Y:S01]  /*10d80*/  FMUL.FTZ R18, R69, R118 ;  /* 0x0000007645127220 */ /* 0x000fe20000410000 */
[----:B------:R-:W-:Y:S06]  /*10d90*/  MOV R118, R49 ;  /* 0x0000003100767202 */ /* 0x000fec0000000f00 */
[----:B------:R1:W-:Y:S01]  /*10da0*/  MUFU.EX2 R249, R3 ;  /* 0x0000000300f97308 */ /* 0x0003e20000000800 */
[----:B------:R-:W-:Y:S01]  /*10db0*/  FMUL.FTZ R49, R73, R149 ;  /* 0x0000009549317220 */ /* 0x000fe20000410000 */
[----:B--2---:R-:W1:Y:S01]  /*10dc0*/  SHFL.BFLY PT, R2, R0, 0x1, 0x1f ;  /* 0x0c201f0000027f89 */ /* 0x004e6200000e0000 */
[----:B---3--:R-:W-:Y:S02]  /*10dd0*/  F2FP.PACK_AB R78, R252, R250 ;  /* 0x000000fafc4e723e */ /* 0x008fe400000000ff */
[----:B-1----:R-:W-:Y:S01]  /*10de0*/  FMNMX.FTZ R3, R0, R2, !PT ;  /* 0x0000000200037209 */ /* 0x002fe20007810000 */
[----:B------:R-:W-:Y:S02]  /*10df0*/  FFMA.FTZ R0, R19, c[0x0][0x2d0], -R101 ;  /* 0x0000b40013007a23 */ /* 0x000fe40000010865 */
[----:B------:R-:W-:Y:S01]  /*10e00*/  FMUL.FTZ R19, R69, R119 ;  /* 0x0000007745137220 */ /* 0x000fe20000410000 */
[----:B------:R-:W-:Y:S01]  /*10e10*/  MOV R119, R207 ;  /* 0x000000cf00777202 */ /* 0x000fe20000000f00 */
[----:B------:R1:W2:Y:S02]  /*10e20*/  MUFU.EX2 R248, R0 ;  /* 0x0000000000f87308 */ /* 0x0002a40000000800 */
[----:B-1----:R-:W-:Y:S01]  /*10e30*/  FADD.FTZ R0, -R3, R102 ;  /* 0x0000006603007221 */ /* 0x002fe20000010100 */
[----:B--2---:R-:W-:Y:S01]  /*10e40*/  F2FP.PACK_AB R79, R248, R249 ;  /* 0x000000f9f84f723e */ /* 0x004fe200000000ff */
[----:B------:R-:W-:Y:S02]  /*10e50*/  FMUL.FTZ R102, R70, c[0x0][0x2d0] ;  /* 0x0000b40046667a20 */ /* 0x000fe40000410000 */
[----:B------:R-:W-:Y:S02]  /*10e60*/  FMUL.FTZ R0, R0, c[0x0][0x2d0] ;  /* 0x0000b40000007a20 */ /* 0x000fe40000410000 */
[--C-:B------:R-:W-:Y:S01]  /*10e70*/  FFMA.FTZ R2, R180, c[0x0][0x2d0], -R102.reuse ;  /* 0x0000b400b4027a23 */ /* 0x100fe20000010866 */
[----:B------:R-:W-:Y:S01]  /*10e80*/  MOV R180, R42 ;  /* 0x0000002a00b47202 */ /* 0x000fe20000000f00 */
[--C-:B------:R-:W-:Y:S02]  /*10e90*/  FFMA.FTZ R92, R92, c[0x0][0x2d0], -R102.reuse ;  /* 0x0000b4005c5c7a23 */ /* 0x100fe40000010866 */
[----:B------:R1:W-:Y:S01]  /*10ea0*/  MUFU.EX2 R241, R2 ;  /* 0x0000000200f17308 */ /* 0x0003e20000000800 */
[--C-:B------:R-:W-:Y:S02]  /*10eb0*/  FFMA.FTZ R16, R25, c[0x0][0x2d0], -R102.reuse ;  /* 0x0000b40019107a23 */ /* 0x100fe40000010866 */
[----:B------:R-:W-:Y:S07]  /*10ec0*/  FMUL.FTZ R25, R68, R125 ;  /* 0x0000007d44197220 */ /* 0x000fee0000410000 */
[----:B------:R-:W2:Y:S01]  /*10ed0*/  MUFU.EX2 R0, R0 ;  /* 0x0000000000007308 */ /* 0x000ea20000000800 */
[--C-:B-1----:R-:W-:Y:S01]  /*10ee0*/  FFMA.FTZ R2, R171, c[0x0][0x2d0], -R102.reuse ;  /* 0x0000b400ab027a23 */ /* 0x102fe20000010866 */
[----:B------:R-:W-:Y:S08]  /*10ef0*/  MOV R171, R231 ;  /* 0x000000e700ab7202 */ /* 0x000ff00000000f00 */
[----:B------:R1:W-:Y:S01]  /*10f00*/  MUFU.EX2 R231, R16 ;  /* 0x0000001000e77308 */ /* 0x0003e20000000800 */
[C---:B--2---:R-:W-:Y:S02]  /*10f10*/  FMUL.FTZ R27, R0.reuse, R127 ;  /* 0x0000007f001b7220 */ /* 0x044fe40000410000 */
[C---:B------:R-:W-:Y:S07]  /*10f20*/  FMUL.FTZ R31, R0.reuse, R131 ;  /* 0x00000083001f7220 */ /* 0x040fee0000410000 */
[----:B------:R2:W3:Y:S01]  /*10f30*/  MUFU.EX2 R242, R2 ;  /* 0x0000000200f27308 */ /* 0x0004e20000000800 */
[C---:B------:R-:W-:Y:S02]  /*10f40*/  FMUL.FTZ R42, R0.reuse, R142 ;  /* 0x0000008e002a7220 */ /* 0x040fe40000410000 */
[C---:B------:R-:W-:Y:S02]  /*10f50*/  FMUL.FTZ R47, R0.reuse, R147 ;  /* 0x00000093002f7220 */ /* 0x040fe40000410000 */
[C---:B------:R-:W-:Y:S02]  /*10f60*/  FMUL.FTZ R58, R0.reuse, R158 ;  /* 0x0000009e003a7220 */ /* 0x040fe40000410000 */
[C---:B------:R-:W-:Y:S02]  /*10f70*/  FMUL.FTZ R59, R0.reuse, R159 ;  /* 0x0000009f003b7220 */ /* 0x040fe40000410000 */
[C---:B------:R-:W-:Y:S02]  /*10f80*/  FMUL.FTZ R62, R0.reuse, R162 ;  /* 0x000000a2003e7220 */ /* 0x040fe40000410000 */
[----:B------:R-:W-:Y:S02]  /*10f90*/  FMUL.FTZ R63, R0, R163 ;  /* 0x000000a3003f7220 */ /* 0x000fe40000410000 */
[----:B-1----:R-:W-:Y:S01]  /*10fa0*/  FMUL.FTZ R16, R73, R116 ;  /* 0x0000007449107220 */ /* 0x002fe20000410000 */
[----:B------:R-:W-:Y:S01]  /*10fb0*/  MOV R116, R50 ;  /* 0x0000003200747202 */ /* 0x000fe20000000f00 */
[----:B------:R-:W-:Y:S02]  /*10fc0*/  FMUL.FTZ R50, R69, R150 ;  /* 0x0000009645327220 */ /* 0x000fe40000410000 */
[--C-:B--2---:R-:W-:Y:S01]  /*10fd0*/  FFMA.FTZ R2, R12, c[0x0][0x2d0], -R102.reuse ;  /* 0x0000b4000c027a23 */ /* 0x104fe20000010866 */
[----:B---3--:R-:W-:Y:S03]  /*10fe0*/  F2FP.PACK_AB R64, R242, R241 ;  /* 0x000000f1f240723e */ /* 0x008fe600000000ff */
[----:B------:R1:W-:Y:S02]  /*10ff0*/  MUFU.EX2 R243, R2 ;  /* 0x0000000200f37308 */ /* 0x0003e40000000800 */
[----:B-1----:R-:W-:Y:S08]  /*11000*/  FFMA.FTZ R2, R13, c[0x0][0x2d0], -R102 ;  /* 0x0000b4000d027a23 */ /* 0x002ff00000010866 */
[----:B------:R1:W2:Y:S02]  /*11010*/  MUFU.EX2 R245, R2 ;  /* 0x0000000200f57308 */ /* 0x0002a40000000800 */
[----:B-1----:R-:W-:Y:S01]  /*11020*/  FMUL.FTZ R2, R3, c[0x0][0x2d0] ;  /* 0x0000b40003027a20 */ /* 0x002fe20000410000 */
[----:B--2---:R-:W-:Y:S03]  /*11030*/  F2FP.PACK_AB R66, R245, R243 ;  /* 0x000000f3f542723e */ /* 0x004fe600000000ff */
[--C-:B------:R-:W-:Y:S01]  /*11040*/  FFMA.FTZ R4, R176, c[0x0][0x2d0], -R2.reuse ;  /* 0x0000b400b0047a23 */ /* 0x100fe20000010802 */
[----:B------:R-:W-:Y:S01]  /*11050*/  MOV R176, R43 ;  /* 0x0000002b00b07202 */ /* 0x000fe20000000f00 */
[--C-:B------:R-:W-:Y:S02]  /*11060*/  FFMA.FTZ R7, R14, c[0x0][0x2d0], -R2.reuse ;  /* 0x0000b4000e077a23 */ /* 0x100fe40000010802 */
[----:B------:R1:W-:Y:S01]  /*11070*/  MUFU.EX2 R186, R4 ;  /* 0x0000000400ba7308 */ /* 0x0003e20000000800 */
[--C-:B------:R-:W-:Y:S02]  /*11080*/  FFMA.FTZ R8, R179, c[0x0][0x2d0], -R2.reuse ;  /* 0x0000b400b3087a23 */ /* 0x100fe40000010802 */
[C---:B------:R-:W-:Y:S01]  /*11090*/  FMUL.FTZ R14, R0.reuse, R114 ;  /* 0x00000072000e7220 */ /* 0x040fe20000410000 */
[----:B------:R-:W-:Y:S01]  /*110a0*/  MOV R114, R52 ;  /* 0x0000003400727202 */ /* 0x000fe20000000f00 */
[----:B------:R-:W-:Y:S02]  /*110b0*/  FMUL.FTZ R43, R0, R143 ;  /* 0x0000008f002b7220 */ /* 0x000fe40000410000 */
[--C-:B------:R-:W-:Y:S03]  /*110c0*/  FFMA.FTZ R74, R74, c[0x0][0x2d0], -R2.reuse ;  /* 0x0000b4004a4a7a23 */ /* 0x100fe60000010802 */
[----:B------:R2:W-:Y:S10]  /*110d0*/  MUFU.EX2 R188, R7 ;  /* 0x0000000700bc7308 */ /* 0x0005f40000000800 */
[----:B------:R-:W3:Y:S01]  /*110e0*/  MUFU.EX2 R185, R8 ;  /* 0x0000000800b97308 */ /* 0x000ee20000000800 */
[----:B-1----:R-:W-:Y:S01]  /*110f0*/  FFMA.FTZ R4, R178, c[0x0][0x2d0], -R2 ;  /* 0x0000b400b2047a23 */ /* 0x002fe20000010802 */
[----:B------:R-:W-:Y:S08]  /*11100*/  MOV R178, R232 ;  /* 0x000000e800b27202 */ /* 0x000ff00000000f00 */
[----:B------:R1:W4:Y:S01]  /*11110*/  MUFU.EX2 R187, R4 ;  /* 0x0000000400bb7308 */ /* 0x0003220000000800 */
[----:B--2---:R-:W-:Y:S02]  /*11120*/  @P0 MOV R7, R37 ;  /* 0x0000002500070202 */ /* 0x004fe40000000f00 */
[----:B---3--:R-:W-:Y:S01]  /*11130*/  F2FP.PACK_AB R67, R185, R188 ;  /* 0x000000bcb943723e */ /* 0x008fe200000000ff */
[----:B-1----:R-:W-:Y:S01]  /*11140*/  @P0 IMAD.WIDE.U32 R4, R225, c[0x0][0x1e0], RZ ;  /* 0x00007800e1040a25 */ /* 0x002fe200078e00ff */
[----:B----4-:R-:W-:Y:S04]  /*11150*/  F2FP.PACK_AB R65, R187, R186 ;  /* 0x000000babb41723e */ /* 0x010fe800000000ff */
[----:B------:R-:W-:Y:S02]  /*11160*/  @P0 IADD3 R5, R5, R6, RZ ;  /* 0x0000000605050210 */ /* 0x000fe40007ffe0ff */
[----:B------:R-:W-:Y:S02]  /*11170*/  @P0 MOV R6, R22 ;  /* 0x0000001600060202 */ /* 0x000fe40000000f00 */
[----:B------:R-:W-:Y:S01]  /*11180*/  MOV R22, c[0x0][0x1e0] ;  /* 0x0000780000167a02 */ /* 0x000fe20000000f00 */
[----:B------:R-:W-:Y:S02]  /*11190*/  @P0 IMAD R5, R5, 0x60, RZ ;  /* 0x0000006005050824 */ /* 0x000fe400078e02ff */
[----:B------:R-:W-:Y:S01]  /*111a0*/  @P0 IMAD.WIDE.U32 R6, R4, 0x60, R6 ;  /* 0x0000006004060825 */ /* 0x000fe200078e0006 */
[C---:B------:R-:W-:Y:S02]  /*111b0*/  @P0 SHF.L.U32 R13, R22.reuse, 0x5, RZ ;  /* 0x00000005160d0819 */ /* 0x040fe400000006ff */
[----:B------:R-:W-:Y:S02]  /*111c0*/  @P0 SHF.L.U64.HI R12, R22, 0x5, R23 ;  /* 0x00000005160c0819 */ /* 0x000fe40000010217 */
[----:B------:R-:W-:Y:S01]  /*111d0*/  @P0 IADD3 R5, R7, R5, RZ ;  /* 0x0000000507050210 */ /* 0x000fe20007ffe0ff */
[--C-:B------:R-:W-:Y:S01]  /*111e0*/  FFMA.FTZ R7, R20, c[0x0][0x2d0], -R100.reuse ;  /* 0x0000b40014077a23 */ /* 0x100fe20000010864 */
[C---:B------:R-:W-:Y:S03]  /*111f0*/  @P0 LEA R4, P1, R6.reuse, c[0x0][0x1c8], 0x1 ;  /* 0x0000720006040a11 */ /* 0x040fe600078208ff */
[----:B------:R1:W-:Y:S01]  /*11200*/  MUFU.EX2 R240, R7 ;  /* 0x0000000700f07308 */ /* 0x0003e20000000800 */
[----:B------:R-:W-:Y:S02]  /*11210*/  @P0 LEA.HI.X R5, R6, c[0x0][0x1cc], R5, 0x1, P1 ;  /* 0x0000730006050a11 */ /* 0x000fe400008f0c05 */
[-C--:B------:R-:W-:Y:S03]  /*11220*/  @P0 IADD3 R10, P2, R4, R13.reuse, RZ ;  /* 0x0000000d040a0210 */ /* 0x080fe60007f5e0ff */
[----:B------:R2:W-:Y:S01]  /*11230*/  @P0 LDGSTS.E.BYPASS.LTC128B.128 [R227+0x3100], [R4.64], !P6 ;  /* 0x0310000004e30fae */ /* 0x0005e2000f101d4c */
[-C--:B------:R-:W-:Y:S02]  /*11240*/  @P0 IADD3.X R11, R5, R12.reuse, RZ, P2, !PT ;  /* 0x0000000c050b0210 */ /* 0x080fe400017fe4ff */
[-C--:B------:R-:W-:Y:S04]  /*11250*/  @P0 IADD3 R8, P1, R10, R13.reuse, RZ ;  /* 0x0000000d0a080210 */ /* 0x080fe80007f3e0ff */
[----:B------:R-:W-:Y:S01]  /*11260*/  @P0 IADD3.X R9, R11, R12, RZ, P1, !PT ;  /* 0x0000000c0b090210 */ /* 0x000fe20000ffe4ff */
[----:B------:R3:W-:Y:S01]  /*11270*/  @P0 LDGSTS.E.BYPASS.LTC128B.128 [R227+0x3900], [R10.64], !P6 ;  /* 0x039000000ae30fae */ /* 0x0007e2000f101d4c */
[-C--:B------:R-:W-:Y:S07]  /*11280*/  @P0 IADD3 R6, P3, R8, R13.reuse, RZ ;  /* 0x0000000d08060210 */ /* 0x080fee0007f7e0ff */
[----:B------:R4:W-:Y:S01]  /*11290*/  @P0 LDGSTS.E.BYPASS.LTC128B.128 [R227+0x4100], [R8.64], !P6 ;  /* 0x0410000008e30fae */ /* 0x0009e2000f101d4c */
[--C-:B-1----:R-:W-:Y:S04]  /*112a0*/  FFMA.FTZ R7, R21, c[0x0][0x2d0], -R100.reuse ;  /* 0x0000b40015077a23 */ /* 0x102fe80000010864 */
[----:B------:R1:W-:Y:S01]  /*112b0*/  MUFU.EX2 R239, R7 ;  /* 0x0000000700ef7308 */ /* 0x0003e20000000800 */
[-C--:B--2---:R-:W-:Y:S04]  /*112c0*/  @P0 IADD3 R4, P2, R6, R13.reuse, RZ ;  /* 0x0000000d06040210 */ /* 0x084fe80007f5e0ff */
[----:B---3--:R-:W-:Y:S01]  /*112d0*/  @P0 IADD3 R10, P1, R4, R13, RZ ;  /* 0x0000000d040a0210 */ /* 0x008fe20007f3e0ff */
[----:B------:R-:W-:Y:S02]  /*112e0*/  FFMA.FTZ R11, R32, c[0x0][0x2d0], -R100 ;  /* 0x0000b400200b7a23 */ /* 0x000fe40000010864 */
[----:B------:R-:W-:Y:S02]  /*112f0*/  FFMA.FTZ R32, R192, c[0x0][0x2d0], -R2 ;  /* 0x0000b400c0207a23 */ /* 0x000fe40000010802 */
[----:B------:R2:W-:Y:S01]  /*11300*/  MUFU.EX2 R238, R11 ;  /* 0x0000000b00ee7308 */ /* 0x0005e20000000800 */
[C---:B------:R-:W-:Y:S01]  /*11310*/  FMUL.FTZ R13, R68.reuse, R113 ;  /* 0x00000071440d7220 */ /* 0x040fe20000410000 */
[----:B------:R-:W-:Y:S01]  /*11320*/  MOV R113, R51 ;  /* 0x0000003300717202 */ /* 0x000fe20000000f00 */
[----:B----4-:R-:W-:Y:S01]  /*11330*/  FMUL.FTZ R8, R68, R108 ;  /* 0x0000006c44087220 */ /* 0x010fe20000410000 */
[----:B------:R-:W-:Y:S01]  /*11340*/  MOV R108, R44 ;  /* 0x0000002c006c7202 */ /* 0x000fe20000000f00 */
[----:B------:R-:W-:Y:S01]  /*11350*/  FFMA.FTZ R44, R194, c[0x0][0x2d0], -R100 ;  /* 0x0000b400c22c7a23 */ /* 0x000fe20000010864 */
[----:B-1----:R-:W-:Y:S01]  /*11360*/  @P0 IADD3.X R7, R9, R12, RZ, P3, !PT ;  /* 0x0000000c09070210 */ /* 0x002fe20001ffe4ff */
[----:B------:R-:W-:Y:S01]  /*11370*/  FMUL.FTZ R9, R68, R109 ;  /* 0x0000006d44097220 */ /* 0x000fe20000410000 */
[----:B------:R-:W-:Y:S01]  /*11380*/  MOV R109, R40 ;  /* 0x00000028006d7202 */ /* 0x000fe20000000f00 */
[----:B------:R-:W-:Y:S01]  /*11390*/  FFMA.FTZ R40, R196, c[0x0][0x2d0], -R2 ;  /* 0x0000b400c4287a23 */ /* 0x000fe20000010802 */
[-C--:B------:R-:W-:Y:S01]  /*113a0*/  @P0 IADD3.X R5, R7, R12.reuse, RZ, P2, !PT ;  /* 0x0000000c07050210 */ /* 0x080fe200017fe4ff */
[----:B------:R1:W-:Y:S01]  /*113b0*/  @P0 LDGSTS.E.BYPASS.LTC128B.128 [R227+0x4900], [R6.64], !P6 ;  /* 0x0490000006e30fae */ /* 0x0003e2000f101d4c */
[----:B------:R-:W-:Y:S07]  /*113c0*/  FMUL.FTZ R51, R69, R151 ;  /* 0x0000009745337220 */ /* 0x000fee0000410000 */
[----:B------:R3:W-:Y:S01]  /*113d0*/  @P0 LDGSTS.E.BYPASS.LTC128B.128 [R227+0x5100], [R4.64], !P6 ;  /* 0x0510000004e30fae */ /* 0x0007e2000f101d4c */
[----:B--2---:R-:W-:Y:S01]  /*113e0*/  @P0 IADD3.X R11, R5, R12, RZ, P1, !PT ;  /* 0x0000000c050b0210 */ /* 0x004fe20000ffe4ff */
[--C-:B------:R-:W-:Y:S02]  /*113f0*/  FFMA.FTZ R12, R24, c[0x0][0x2d0], -R102.reuse ;  /* 0x0000b400180c7a23 */ /* 0x100fe40000010866 */
[----:B------:R-:W-:Y:S04]  /*11400*/  FFMA.FTZ R24, R29, c[0x0][0x2d0], -R102 ;  /* 0x0000b4001d187a23 */ /* 0x000fe80000010866 */
[----:B------:R2:W-:Y:S01]  /*11410*/  @P0 LDGSTS.E.BYPASS.LTC128B.128 [R227+0x5900], [R10.64], !P6 ;  /* 0x059000000ae30fae */ /* 0x0005e2000f101d4c */
[----:B------:R4:W-:Y:S01]  /*11420*/  MUFU.EX2 R232, R12 ;  /* 0x0000000c00e87308 */ /* 0x0009e20000000800 */
[C---:B------:R-:W-:Y:S01]  /*11430*/  FMUL.FTZ R29, R68.reuse, R129 ;  /* 0x00000081441d7220 */ /* 0x040fe20000410000 */
[----:B------:R-:W-:Y:S02]  /*11440*/  ISETP.GT.AND P0, PT, R103, UR4, PT ;  /* 0x0000000467007c0c */ /* 0x000fe4000bf04270 */
[----:B------:R-:W-:Y:S03]  /*11450*/  MOV R103, R225 ;  /* 0x000000e100677202 */ /* 0x000fe60000000f00 */
[----:B------:R-:W2:Y:S01]  /*11460*/  LDSM.16.MT88.4 R20, [R209+0x100] ;  /* 0x00010000d114783b */ /* 0x000ea20000004200 */
[----:B-1----:R-:W-:Y:S02]  /*11470*/  FFMA.FTZ R6, R33, c[0x0][0x2d0], -R100 ;  /* 0x0000b40021067a23 */ /* 0x002fe40000010864 */
[----:B------:R-:W-:Y:S01]  /*11480*/  FMUL.FTZ R7, R69, R107 ;  /* 0x0000006b45077220 */ /* 0x000fe20000410000 */
[----:B------:R-:W-:Y:S01]  /*11490*/  MOV R107, R230 ;  /* 0x000000e6006b7202 */ /* 0x000fe20000000f00 */
[----:B------:R1:W-:Y:S01]  /*114a0*/  MUFU.EX2 R237, R6 ;  /* 0x0000000600ed7308 */ /* 0x0003e20000000800 */
[----:B------:R-:W-:Y:S02]  /*114b0*/  FMUL.FTZ R33, R73, R133 ;  /* 0x0000008549217220 */ /* 0x000fe40000410000 */
[----:B------:R-:W2:Y:S01]  /*114c0*/  LDSM.16.MT88.4 R36, [R212+0x100] ;  /* 0x00010000d424783b */ /* 0x000ea20000004200 */
[--C-:B---3--:R-:W-:Y:S02]  /*114d0*/  FFMA.FTZ R4, R181, c[0x0][0x2d0], -R101.reuse ;  /* 0x0000b400b5047a23 */ /* 0x108fe40000010865 */
[----:B------:R-:W-:Y:S01]  /*114e0*/  FMUL.FTZ R5, R73, R105 ;  /* 0x0000006949057220 */ /* 0x000fe20000410000 */
[----:B------:R-:W-:Y:S03]  /*114f0*/  MOV R105, R204 ;  /* 0x000000cc00697202 */ /* 0x000fe60000000f00 */
[----:B------:R3:W-:Y:S01]  /*11500*/  MUFU.EX2 R233, R4 ;  /* 0x0000000400e97308 */ /* 0x0007e20000000800 */
[----:B------:R-:W2:Y:S01]  /*11510*/  LDSM.16.MT88.4 R52, [R210+0x100] ;  /* 0x00010000d234783b */ /* 0x000ea20000004200 */
[----:B----4-:R-:W-:Y:S01]  /*11520*/  FMUL.FTZ R12, R68, R112 ;  /* 0x00000070440c7220 */ /* 0x010fe20000410000 */
[----:B------:R-:W-:Y:S01]  /*11530*/  MOV R112, R203 ;  /* 0x000000cb00707202 */ /* 0x000fe20000000f00 */
[C---:B--2---:R-:W-:Y:S01]  /*11540*/  FMUL.FTZ R10, R0.reuse, R110 ;  /* 0x0000006e000a7220 */ /* 0x044fe20000410000 */
[----:B------:R-:W-:Y:S01]  /*11550*/  MOV R110, R46 ;  /* 0x0000002e006e7202 */ /* 0x000fe20000000f00 */
[C---:B------:R-:W-:Y:S01]  /*11560*/  FMUL.FTZ R11, R0.reuse, R111 ;  /* 0x0000006f000b7220 */ /* 0x040fe20000410000 */
[----:B------:R-:W-:Y:S01]  /*11570*/  MOV R111, R205 ;  /* 0x000000cd006f7202 */ /* 0x000fe20000000f00 */
[C---:B------:R-:W-:Y:S01]  /*11580*/  FMUL.FTZ R46, R0.reuse, R146 ;  /* 0x00000092002e7220 */ /* 0x040fe20000410000 */
[----:B------:R-:W2:Y:S01]  /*11590*/  LDSM.16.MT88.4 R80, [R211+0x100] ;  /* 0x00010000d350783b */ /* 0x000ea20000004200 */
[----:B------:R4:W-:Y:S01]  /*115a0*/  MUFU.EX2 R230, R24 ;  /* 0x0000001800e67308 */ /* 0x0009e20000000800 */
[----:B-1----:R-:W-:Y:S01]  /*115b0*/  FMUL.FTZ R6, R69, R106 ;  /* 0x0000006a45067220 */ /* 0x002fe20000410000 */
[----:B------:R-:W-:Y:S01]  /*115c0*/  MOV R106, R26 ;  /* 0x0000001a006a7202 */ /* 0x000fe20000000f00 */
[C---:B------:R-:W-:Y:S04]  /*115d0*/  FMUL.FTZ R26, R0.reuse, R126 ;  /* 0x0000007e001a7220 */ /* 0x040fe80000410000 */
[----:B------:R-:W1:Y:S03]  /*115e0*/  LDSM.16.MT88.4 R84, [R209+0x900] ;  /* 0x00090000d154783b */ /* 0x000e660000004200 */
[----:B------:R2:W-:Y:S01]  /*115f0*/  MUFU.EX2 R181, R32 ;  /* 0x0000002000b57308 */ /* 0x0005e20000000800 */
[--C-:B---3--:R-:W-:Y:S04]  /*11600*/  FFMA.FTZ R4, R15, c[0x0][0x2d0], -R101.reuse ;  /* 0x0000b4000f047a23 */ /* 0x108fe80000010865 */
[----:B------:R-:W3:Y:S01]  /*11610*/  LDSM.16.MT88.4 R88, [R212+0x900] ;  /* 0x00090000d458783b */ /* 0x000ee20000004200 */
[----:B------:R-:W-:Y:S01]  /*11620*/  FMUL.FTZ R15, R0, R115 ;  /* 0x00000073000f7220 */ /* 0x000fe20000410000 */
[----:B------:R-:W-:Y:S03]  /*11630*/  MOV R115, R206 ;  /* 0x000000ce00737202 */ /* 0x000fe60000000f00 */
[----:B------:R1:W-:Y:S03]  /*11640*/  MUFU.EX2 R234, R4 ;  /* 0x0000000400ea7308 */ /* 0x0003e60000000800 */
[----:B------:R-:W0:Y:S01]  /*11650*/  LDGDEPBAR ;  /* 0x00000000000079af */ /* 0x000e220000000000 */
[----:B----4-:R-:W-:Y:S06]  /*11660*/  FMUL.FTZ R24, R68, R124 ;  /* 0x0000007c44187220 */ /* 0x010fec0000410000 */
[----:B------:R4:W-:Y:S01]  /*11670*/  MUFU.EX2 R206, R56 ;  /* 0x0000003800ce7308 */ /* 0x0009e20000000800 */
[----:B--2---:R-:W-:Y:S02]  /*11680*/  FMUL.FTZ R32, R73, R132 ;  /* 0x0000008449207220 */ /* 0x004fe40000410000 */
[--C-:B-1----:R-:W-:Y:S02]  /*11690*/  FFMA.FTZ R4, R34, c[0x0][0x2d0], -R101.reuse ;  /* 0x0000b40022047a23 */ /* 0x102fe40000010865 */
[----:B------:R-:W-:Y:S05]  /*116a0*/  FMUL.FTZ R34, R69, R134 ;  /* 0x0000008645227220 */ /* 0x000fea0000410000 */
[----:B------:R1:W-:Y:S01]  /*116b0*/  MUFU.EX2 R235, R4 ;  /* 0x0000000400eb7308 */ /* 0x0003e20000000800 */
[----:B----4-:R-:W-:Y:S02]  /*116c0*/  FMUL.FTZ R56, R68, R156 ;  /* 0x0000009c44387220 */ /* 0x010fe40000410000 */
[--C-:B-1----:R-:W-:Y:S02]  /*116d0*/  FFMA.FTZ R4, R35, c[0x0][0x2d0], -R101.reuse ;  /* 0x0000b40023047a23 */ /* 0x102fe40000010865 */
[----:B------:R-:W-:Y:S05]  /*116e0*/  FMUL.FTZ R35, R69, R135 ;  /* 0x0000008745237220 */ /* 0x000fea0000410000 */
[----:B------:R1:W-:Y:S01]  /*116f0*/  MUFU.EX2 R236, R4 ;  /* 0x0000000400ec7308 */ /* 0x0003e20000000800 */
[----:B------:R-:W-:Y:S01]  /*11700*/  LDSM.16.MT88.4 R132, [R212+0x2900] ;  /* 0x00290000d484783b */ /* 0x000fe20000004200 */
[C---:B-1----:R-:W-:Y:S01]  /*11710*/  FMUL.FTZ R4, R73.reuse, R104 ;  /* 0x0000006849047220 */ /* 0x042fe20000410000 */
[----:B------:R-:W-:Y:S07]  /*11720*/  MOV R104, R228 ;  /* 0x000000e400687202 */ /* 0x000fee0000000f00 */
[----:B------:R1:W-:Y:S01]  /*11730*/  MUFU.EX2 R228, R44 ;  /* 0x0000002c00e47308 */ /* 0x0003e20000000800 */
[-C--:B------:R-:W-:Y:S08]  /*11740*/  HMMA.16816.F32 R4, R76, R20.reuse, R4 ;  /* 0x000000144c04723c */ /* 0x080ff00000001804 */
[C---:B------:R-:W-:Y:S07]  /*11750*/  HMMA.16816.F32 R8, R64.reuse, R20, R8 ;  /* 0x000000144008723c */ /* 0x040fee0000001808 */
[----:B------:R-:W-:Y:S01]  /*11760*/  FFMA.FTZ R20, R28, c[0x0][0x2d0], -R102 ;  /* 0x0000b4001c147a23 */ /* 0x000fe20000010866 */
[-C--:B------:R-:W-:Y:S03]  /*11770*/  HMMA.16816.F32 R12, R64, R22.reuse, R12 ;  /* 0x00000016400c723c */ /* 0x080fe6000000180c */
[----:B------:R2:W-:Y:S01]  /*11780*/  MUFU.EX2 R229, R20 ;  /* 0x0000001400e57308 */ /* 0x0005e20000000800 */
[----:B------:R-:W-:Y:S01]  /*11790*/  FMUL.FTZ R21, R73, R121 ;  /* 0x0000007949157220 */ /* 0x000fe20000410000 */
[----:B------:R-:W-:Y:S01]  /*117a0*/  MOV R121, R45 ;  /* 0x0000002d00797202 */ /* 0x000fe20000000f00 */
[----:B-1----:R-:W-:Y:S02]  /*117b0*/  FMUL.FTZ R44, R68, R144 ;  /* 0x00000090442c7220 */ /* 0x002fe40000410000 */
[C---:B------:R-:W-:Y:S04]  /*117c0*/  HMMA.16816.F32 R16, R76.reuse, R22, R16 ;  /* 0x000000164c10723c */ /* 0x040fe80000001810 */
[----:B------:R-:W-:Y:S01]  /*117d0*/  FFMA.FTZ R28, R182, c[0x0][0x2d0], -R2 ;  /* 0x0000b400b61c7a23 */ /* 0x000fe20000010802 */
[----:B------:R-:W-:Y:S01]  /*117e0*/  MOV R124, R121 ;  /* 0x00000079007c7202 */ /* 0x000fe20000000f00 */
[----:B------:R-:W-:Y:S01]  /*117f0*/  FMUL.FTZ R45, R68, R145 ;  /* 0x00000091442d7220 */ /* 0x000fe20000410000 */
[----:B------:R-:W-:Y:S01]  /*11800*/  MOV R121, R114 ;  /* 0x0000007200797202 */ /* 0x000fe20000000f00 */
[C---:B------:R-:W-:Y:S01]  /*11810*/  FMUL.FTZ R22, R69.reuse, R122 ;  /* 0x0000007a45167220 */ /* 0x040fe20000410000 */
[----:B------:R1:W4:Y:S03]  /*11820*/  MUFU.EX2 R182, R28 ;  /* 0x0000001c00b67308 */ /* 0x0003260000000800 */
[----:B------:R-:W-:Y:S01]  /*11830*/  FMUL.FTZ R23, R69, R123 ;  /* 0x0000007b45177220 */ /* 0x000fe20000410000 */
[----:B------:R-:W-:Y:S01]  /*11840*/  MOV R123, R30 ;  /* 0x0000001e007b7202 */ /* 0x000fe20000000f00 */
[----:B------:R-:W-:Y:S01]  /*11850*/  FMUL.FTZ R30, R0, R130 ;  /* 0x00000082001e7220 */ /* 0x000fe20000410000 */
[----:B------:R-:W-:Y:S01]  /*11860*/  MOV R122, R41 ;  /* 0x00000029007a7202 */ /* 0x000fe20000000f00 */
[C---:B------:R-:W-:Y:S01]  /*11870*/  FMUL.FTZ R41, R68.reuse, R141 ;  /* 0x0000008d44297220 */ /* 0x040fe20000410000 */
[----:B------:R-:W-:Y:S01]  /*11880*/  MOV R126, R123 ;  /* 0x0000007b007e7202 */ /* 0x000fe20000000f00 */
[----:B--2---:R-:W-:Y:S01]  /*11890*/  FMUL.FTZ R20, R73, R120 ;  /* 0x0000007849147220 */ /* 0x004fe20000410000 */
[----:B------:R-:W-:Y:S01]  /*118a0*/  MOV R120, R48 ;  /* 0x0000003000787202 */ /* 0x000fe20000000f00 */
[----:B------:R-:W-:Y:S01]  /*118b0*/  FFMA.FTZ R48, R195, c[0x0][0x2d0], -R100 ;  /* 0x0000b400c3307a23 */ /* 0x000fe20000010864 */
[----:B------:R-:W-:Y:S02]  /*118c0*/  MOV R114, R178 ;  /* 0x000000b200727202 */ /* 0x000fe40000000f00 */
[----:B------:R-:W-:Y:S01]  /*118d0*/  MOV R178, R93 ;  /* 0x0000005d00b27202 */ /* 0x000fe20000000f00 */
[----:B------:R2:W-:Y:S01]  /*118e0*/  MUFU.EX2 R226, R48 ;  /* 0x0000003000e27308 */ /* 0x0005e20000000800 */
[-C--:B------:R-:W-:Y:S03]  /*118f0*/  HMMA.16816.F32 R20, R76, R36.reuse, R20 ;  /* 0x000000244c14723c */ /* 0x080fe60000001814 */
[----:B------:R-:W-:Y:S02]  /*11900*/  MOV R123, R120 ;  /* 0x00000078007b7202 */ /* 0x000fe40000000f00 */
[----:B------:R-:W-:Y:S01]  /*11910*/  MOV R120, R95 ;  /* 0x0000005f00787202 */ /* 0x000fe20000000f00 */
[C---:B-1----:R-:W-:Y:S02]  /*11920*/  FMUL.FTZ R28, R68.reuse, R128 ;  /* 0x00000080441c7220 */ /* 0x042fe40000410000 */
[C---:B------:R-:W-:Y:S04]  /*11930*/  HMMA.16816.F32 R24, R64.reuse, R36, R24 ;  /* 0x000000244018723c */ /* 0x040fe80000001818 */
[----:B------:R-:W-:Y:S02]  /*11940*/  MOV R125, R122 ;  /* 0x0000007a007d7202 */ /* 0x000fe40000000f00 */
[----:B------:R-:W-:Y:S01]  /*11950*/  MOV R122, R116 ;  /* 0x00000074007a7202 */ /* 0x000fe20000000f00 */
[----:B------:R-:W-:Y:S01]  /*11960*/  FFMA.FTZ R36, R193, c[0x0][0x2d0], -R2 ;  /* 0x0000b400c1247a23 */ /* 0x000fe20000010802 */
[-C--:B------:R-:W-:Y:S03]  /*11970*/  HMMA.16816.F32 R28, R64, R38.reuse, R28 ;  /* 0x00000026401c723c */ /* 0x080fe6000000181c */
[----:B------:R1:W-:Y:S01]  /*11980*/  MUFU.EX2 R179, R36 ;  /* 0x0000002400b37308 */ /* 0x0003e20000000800 */
[C---:B------:R-:W-:Y:S01]  /*11990*/  FMUL.FTZ R37, R73.reuse, R137 ;  /* 0x0000008949257220 */ /* 0x040fe20000410000 */
[----:B------:R-:W-:Y:S01]  /*119a0*/  MOV R116, R170 ;  /* 0x000000aa00747202 */ /* 0x000fe20000000f00 */
[----:B--2---:R-:W-:Y:S02]  /*119b0*/  FMUL.FTZ R48, R73, R148 ;  /* 0x0000009449307220 */ /* 0x004fe40000410000 */
[C---:B------:R-:W-:Y:S01]  /*119c0*/  HMMA.16816.F32 R32, R76.reuse, R38, R32 ;  /* 0x000000264c20723c */ /* 0x040fe20000001820 */
[----:B------:R-:W-:Y:S03]  /*119d0*/  LDSM.16.MT88.4 R148, [R210+0x2900] ;  /* 0x00290000d294783b */ /* 0x000fe60000004200 */
[----:B------:R-:W-:Y:S01]  /*119e0*/  MOV R170, R94 ;  /* 0x0000005e00aa7202 */ /* 0x000fe20000000f00 */
[----:B------:R2:W2:Y:S02]  /*119f0*/  MUFU.EX2 R137, R40 ;  /* 0x0000002800897308 */ /* 0x0004a40000000800 */
[C---:B------:R-:W-:Y:S02]  /*11a00*/  FMUL.FTZ R38, R69.reuse, R138 ;  /* 0x0000008a45267220 */ /* 0x040fe40000410000 */
[----:B------:R-:W-:Y:S06]  /*11a10*/  FMUL.FTZ R39, R69, R139 ;  /* 0x0000008b45277220 */ /* 0x000fec0000410000 */
[----:B------:R3:W-:Y:S01]  /*11a20*/  MUFU.EX2 R139, R60 ;  /* 0x0000003c008b7308 */ /* 0x0007e20000000800 */
[C---:B-1----:R-:W-:Y:S09]  /*11a30*/  FMUL.FTZ R36, R73.reuse, R136 ;  /* 0x0000008849247220 */ /* 0x042ff20000410000 */
[----:B------:R1:W-:Y:S01]  /*11a40*/  MUFU.EX2 R138, R92 ;  /* 0x0000005c008a7308 */ /* 0x0003e20000000800 */
[-C--:B------:R-:W-:Y:S03]  /*11a50*/  HMMA.16816.F32 R36, R76, R52.reuse, R36 ;  /* 0x000000344c24723c */ /* 0x080fe60000001824 */
[C---:B--2---:R-:W-:Y:S07]  /*11a60*/  FMUL.FTZ R40, R68.reuse, R140 ;  /* 0x0000008c44287220 */ /* 0x044fee0000410000 */
[C---:B------:R-:W-:Y:S04]  /*11a70*/  HMMA.16816.F32 R40, R64.reuse, R52, R40 ;  /* 0x000000344028723c */ /* 0x040fe80000001828 */
[----:B---3--:R-:W-:Y:S03]  /*11a80*/  FMUL.FTZ R60, R68, R160 ;  /* 0x000000a0443c7220 */ /* 0x008fe60000410000 */
[----:B------:R-:W-:Y:S01]  /*11a90*/  FFMA.FTZ R52, R184, c[0x0][0x2d0], -R100 ;  /* 0x0000b400b8347a23 */ /* 0x000fe20000010864 */
[-C--:B------:R-:W-:Y:S03]  /*11aa0*/  HMMA.16816.F32 R44, R64, R54.reuse, R44 ;  /* 0x00000036402c723c */ /* 0x080fe6000000182c */
[----:B------:R2:W3:Y:S01]  /*11ab0*/  MUFU.EX2 R207, R52 ;  /* 0x0000003400cf7308 */ /* 0x0004e20000000800 */
[----:B------:R-:W-:Y:S01]  /*11ac0*/  FMUL.FTZ R53, R73, R153 ;  /* 0x0000009949357220 */ /* 0x000fe20000410000 */
[----:B-1----:R-:W1:Y:S03]  /*11ad0*/  LDSM.16.MT88.4 R92, [R210+0x900] ;  /* 0x00090000d25c783b */ /* 0x002e660000004200 */
[C---:B------:R-:W-:Y:S07]  /*11ae0*/  HMMA.16816.F32 R48, R76.reuse, R54, R48 ;  /* 0x000000364c30723c */ /* 0x040fee0000001830 */
[C---:B------:R-:W-:Y:S02]  /*11af0*/  FMUL.FTZ R54, R69.reuse, R154 ;  /* 0x0000009a45367220 */ /* 0x040fe40000410000 */
[----:B------:R-:W-:Y:S03]  /*11b00*/  FMUL.FTZ R55, R69, R155 ;  /* 0x0000009b45377220 */ /* 0x000fe60000410000 */
[----:B--2---:R-:W-:Y:S07]  /*11b10*/  FMUL.FTZ R52, R73, R152 ;  /* 0x0000009849347220 */ /* 0x004fee0000410000 */
[-C--:B------:R-:W-:Y:S08]  /*11b20*/  HMMA.16816.F32 R52, R76, R80.reuse, R52 ;  /* 0x000000504c34723c */ /* 0x080ff00000001834 */
[C---:B------:R-:W-:Y:S07]  /*11b30*/  HMMA.16816.F32 R56, R64.reuse, R80, R56 ;  /* 0x000000504038723c */ /* 0x040fee0000001838 */
[--C-:B------:R-:W-:Y:S01]  /*11b40*/  FFMA.FTZ R80, R200, c[0x0][0x2d0], -R101.reuse ;  /* 0x0000b400c8507a23 */ /* 0x100fe20000010865 */
[-C--:B------:R-:W-:Y:S03]  /*11b50*/  HMMA.16816.F32 R60, R64, R82.reuse, R60 ;  /* 0x00000052403c723c */ /* 0x080fe6000000183c */
[----:B------:R2:W1:Y:S01]  /*11b60*/  MUFU.EX2 R205, R80 ;  /* 0x0000005000cd7308 */ /* 0x0004620000000800 */
[----:B----4-:R-:W-:Y:S03]  /*11b70*/  F2FP.PACK_AB R81, R181, R182 ;  /* 0x000000b6b551723e */ /* 0x010fe600000000ff */
        /* <DEDUP_REMOVED lines=14> */
[--C-:B--2---:R-:W-:Y:S04]  /*11c60*/  FFMA.FTZ R80, R198, c[0x0][0x2d0], -R101.reuse ;  /* 0x0000b400c6507a23 */ /* 0x104fe80000010865 */
[----:B------:R2:W4:Y:S02]  /*11c70*/  MUFU.EX2 R203, R80 ;  /* 0x0000005000cb7308 */ /* 0x0005240000000800 */
[----:B--2---:R-:W-:Y:S07]  /*11c80*/  F2FP.PACK_AB R80, R231, R232 ;  /* 0x000000e8e750723e */ /* 0x004fee00000000ff */
[C---:B------:R-:W-:Y:S07]  /*11c90*/  HMMA.16816.F32 R8, R80.reuse, R84, R8 ;  /* 0x000000545008723c */ /* 0x040fee0000001808 */
[--C-:B------:R-:W-:Y:S01]  /*11ca0*/  FFMA.FTZ R84, R202, c[0x0][0x2d0], -R102.reuse ;  /* 0x0000b400ca547a23 */ /* 0x100fe20000010866 */
[-C--:B------:R-:W-:Y:S03]  /*11cb0*/  HMMA.16816.F32 R12, R80, R86.reuse, R12 ;  /* 0x00000056500c723c */ /* 0x080fe6000000180c */
[----:B------:R2:W-:Y:S05]  /*11cc0*/  MUFU.EX2 R143, R84 ;  /* 0x00000054008f7308 */ /* 0x0005ea0000000800 */
[C---:B------:R-:W-:Y:S08]  /*11cd0*/  HMMA.16816.F32 R16, R76.reuse, R86, R16 ;  /* 0x000000564c10723c */ /* 0x040ff00000001810 */
[-C--:B------:R-:W-:Y:S08]  /*11ce0*/  HMMA.16816.F32 R20, R76, R88.reuse, R20 ;  /* 0x000000584c14723c */ /* 0x080ff00000001814 */
[C---:B------:R-:W-:Y:S04]  /*11cf0*/  HMMA.16816.F32 R24, R80.reuse, R88, R24 ;  /* 0x000000585018723c */ /* 0x040fe80000001818 */
[--C-:B--2---:R-:W-:Y:S04]  /*11d00*/  FFMA.FTZ R84, R201, c[0x0][0x2d0], -R102.reuse ;  /* 0x0000b400c9547a23 */ /* 0x104fe80000010866 */
[-C--:B------:R-:W-:Y:S01]  /*11d10*/  HMMA.16816.F32 R28, R80, R90.reuse, R28 ;  /* 0x0000005a501c723c */ /* 0x080fe2000000181c */
[----:B------:R2:W-:Y:S07]  /*11d20*/  MUFU.EX2 R142, R84 ;  /* 0x00000054008e7308 */ /* 0x0005ee0000000800 */
[C---:B------:R-:W-:Y:S08]  /*11d30*/  HMMA.16816.F32 R32, R76.reuse, R90, R32 ;  /* 0x0000005a4c20723c */ /* 0x040ff00000001820 */
[-C--:B-1----:R-:W-:Y:S08]  /*11d40*/  HMMA.16816.F32 R36, R76, R92.reuse, R36 ;  /* 0x0000005c4c24723c */ /* 0x082ff00000001824 */
[C---:B------:R-:W-:Y:S04]  /*11d50*/  HMMA.16816.F32 R40, R80.reuse, R92, R40 ;  /* 0x0000005c5028723c */ /* 0x040fe80000001828 */
[----:B--2---:R-:W-:Y:S01]  /*11d60*/  FFMA.FTZ R84, R126, c[0x0][0x2d0], -R102 ;  /* 0x0000b4007e547a23 */ /* 0x004fe20000010866 */
[----:B------:R-:W-:Y:S02]  /*11d70*/  MOV R126, R125 ;  /* 0x0000007d007e7202 */ /* 0x000fe40000000f00 */
[----:B------:R-:W-:Y:S01]  /*11d80*/  MOV R125, R124 ;  /* 0x0000007c007d7202 */ /* 0x000fe20000000f00 */
[-C--:B------:R-:W-:Y:S01]  /*11d90*/  HMMA.16816.F32 R44, R80, R94.reuse, R44 ;  /* 0x0000005e502c723c */ /* 0x080fe2000000182c */
[----:B------:R1:W2:Y:S03]  /*11da0*/  MUFU.EX2 R202, R84 ;  /* 0x0000005400ca7308 */ /* 0x0002a60000000800 */
[----:B------:R-:W-:Y:S02]  /*11db0*/  MOV R124, R123 ;  /* 0x0000007b007c7202 */ /* 0x000fe40000000f00 */
[----:B------:R-:W-:Y:S02]  /*11dc0*/  MOV R123, R122 ;  /* 0x0000007a007b7202 */ /* 0x000fe40000000f00 */
[C---:B------:R-:W-:Y:S04]  /*11dd0*/  HMMA.16816.F32 R48, R76.reuse, R94, R48 ;  /* 0x0000005e4c30723c */ /* 0x040fe80000001830 */
[----:B------:R-:W-:Y:S02]  /*11de0*/  MOV R122, R121 ;  /* 0x00000079007a7202 */ /* 0x000fe40000000f00 */
[----:B------:R-:W-:Y:S02]  /*11df0*/  MOV R121, R120 ;  /* 0x0000007800797202 */ /* 0x000fe40000000f00 */
[----:B------:R-:W-:Y:S04]  /*11e00*/  MOV R120, R119 ;  /* 0x0000007700787202 */ /* 0x000fe80000000f00 */
[----:B------:R-:W-:Y:S02]  /*11e10*/  MOV R119, R112 ;  /* 0x0000007000777202 */ /* 0x000fe40000000f00 */
[----:B------:R-:W-:Y:S02]  /*11e20*/  MOV R112, R104 ;  /* 0x0000006800707202 */ /* 0x000fe40000000f00 */
[----:B------:R-:W-:Y:S01]  /*11e30*/  MOV R104, R220 ;  /* 0x000000dc00687202 */ /* 0x000fe20000000f00 */
[--C-:B-1----:R-:W-:Y:S01]  /*11e40*/  FFMA.FTZ R84, R126, c[0x0][0x2d0], -R2.reuse ;  /* 0x0000b4007e547a23 */ /* 0x102fe20000010802 */
[----:B------:R-:W-:Y:S01]  /*11e50*/  MOV R126, R125 ;  /* 0x0000007d007e7202 */ /* 0x000fe20000000f00 */
[----:B------:R1:W5:Y:S01]  /*11e60*/  LDL.LU R220, [R1+0x60] ;  /* 0x0000600001dc7983 */ /* 0x0003620000300800 */
[----:B------:R-:W-:Y:S01]  /*11e70*/  MOV R125, R124 ;  /* 0x0000007c007d7202 */ /* 0x000fe20000000f00 */
[----:B------:R1:W-:Y:S01]  /*11e80*/  MUFU.EX2 R136, R84 ;  /* 0x0000005400887308 */ /* 0x0003e20000000800 */
[----:B------:R-:W-:Y:S01]  /*11e90*/  MOV R124, R123 ;  /* 0x0000007b007c7202 */ /* 0x000fe20000000f00 */
[--C-:B------:R-:W-:Y:S01]  /*11ea0*/  FFMA.FTZ R88, R126, c[0x0][0x2d0], -R2.reuse ;  /* 0x0000b4007e587a23 */ /* 0x100fe20000010802 */
[----:B------:R-:W-:Y:S02]  /*11eb0*/  MOV R126, R125 ;  /* 0x0000007d007e7202 */ /* 0x000fe40000000f00 */
[----:B------:R-:W-:Y:S02]  /*11ec0*/  MOV R125, R124 ;  /* 0x0000007c007d7202 */ /* 0x000fe40000000f00 */
[----:B------:R-:W-:Y:S02]  /*11ed0*/  MOV R123, R122 ;  /* 0x0000007a007b7202 */ /* 0x000fe40000000f00 */
[----:B------:R-:W-:Y:S01]  /*11ee0*/  MOV R122, R121 ;  /* 0x00000079007a7202 */ /* 0x000fe20000000f00 */
[----:B------:R2:W2:Y:S01]  /*11ef0*/  MUFU.EX2 R141, R88 ;  /* 0x00000058008d7308 */ /* 0x0004a20000000800 */
        /* <DEDUP_REMOVED lines=11> */
[----:B------:R-:W-:Y:S02]  /*11fb0*/  MOV R109, R221 ;  /* 0x000000dd006d7202 */ /* 0x000fe40000000f00 */
[----:B------:R1:W5:Y:S01]  /*11fc0*/  LDL.LU R221, [R1+0x5c] ;  /* 0x00005c0001dd7983 */ /* 0x0003620000300800 */
[--C-:B--2---:R-:W-:Y:S01]  /*11fd0*/  FFMA.FTZ R88, R126, c[0x0][0x2d0], -R2.reuse ;  /* 0x0000b4007e587a23 */ /* 0x104fe20000010802 */
        /* <DEDUP_REMOVED lines=11> */
[----:B------:R3:W5:Y:S01]  /*12090*/  LDL.LU R222, [R1+0x58] ;  /* 0x0000580001de7983 */ /* 0x0007620000300800 */
[----:B------:R-:W-:Y:S02]  /*120a0*/  MOV R119, R112 ;  /* 0x0000007000777202 */ /* 0x000fe40000000f00 */
[----:B------:R-:W-:Y:S02]  /*120b0*/  MOV R112, R223 ;  /* 0x000000df00707202 */ /* 0x000fe40000000f00 */
[----:B------:R3:W5:Y:S01]  /*120c0*/  LDL.LU R223, [R1+0x54] ;  /* 0x0000540001df7983 */ /* 0x0007620000300800 */
[----:B--2---:R-:W-:Y:S01]  /*120d0*/  FFMA.FTZ R88, R126, c[0x0][0x2d0], -R2 ;  /* 0x0000b4007e587a23 */ /* 0x004fe20000010802 */
[----:B------:R-:W-:Y:S01]  /*120e0*/  MOV R126, R125 ;  /* 0x0000007d007e7202 */ /* 0x000fe20000000f00 */
[-C--:B-1----:R-:W-:Y:S02]  /*120f0*/  HMMA.16816.F32 R52, R76, R84.reuse, R52 ;  /* 0x000000544c34723c */ /* 0x082fe40000001834 */
[----:B------:R1:W2:Y:S01]  /*12100*/  MUFU.EX2 R144, R88 ;  /* 0x0000005800907308 */ /* 0x0002a20000000800 */
[----:B------:R-:W-:Y:S02]  /*12110*/  MOV R125, R124 ;  /* 0x0000007c007d7202 */ /* 0x000fe40000000f00 */
[----:B------:R-:W-:Y:S02]  /*12120*/  MOV R124, R123 ;  /* 0x0000007b007c7202 */ /* 0x000fe40000000f00 */
[----:B------:R-:W-:Y:S01]  /*12130*/  MOV R123, R122 ;  /* 0x0000007a007b7202 */ /* 0x000fe20000000f00 */
[C---:B------:R-:W-:Y:S04]  /*12140*/  HMMA.16816.F32 R56, R80.reuse, R84, R56 ;  /* 0x000000545038723c */ /* 0x040fe80000001838 */
[----:B------:R-:W-:Y:S02]  /*12150*/  MOV R122, R121 ;  /* 0x00000079007a7202 */ /* 0x000fe40000000f00 */
[----:B------:R-:W-:Y:S02]  /*12160*/  MOV R121, R120 ;  /* 0x0000007800797202 */ /* 0x000fe40000000f00 */
[-C--:B------:R-:W-:Y:S04]  /*12170*/  HMMA.16816.F32 R60, R80, R86.reuse, R60 ;  /* 0x00000056503c723c */ /* 0x080fe8000000183c */
[----:B------:R-:W-:Y:S02]  /*12180*/  MOV R120, R119 ;  /* 0x0000007700787202 */ /* 0x000fe40000000f00 */
[----:B------:R-:W-:Y:S02]  /*12190*/  MOV R119, R118 ;  /* 0x0000007600777202 */ /* 0x000fe40000000f00 */
[----:B------:R-:W-:Y:S04]  /*121a0*/  HMMA.16816.F32 R64, R76, R86, R64 ;  /* 0x000000564c40723c */ /* 0x000fe80000001840 */
[--C-:B-1----:R-:W-:Y:S01]  /*121b0*/  FFMA.FTZ R88, R126, c[0x0][0x2d0], -R100.reuse ;  /* 0x0000b4007e587a23 */ /* 0x102fe20000010864 */
[----:B------:R-:W-:Y:S02]  /*121c0*/  MOV R126, R125 ;  /* 0x0000007d007e7202 */ /* 0x000fe40000000f00 */
[----:B------:R-:W-:Y:S01]  /*121d0*/  MOV R125, R124 ;  /* 0x0000007c007d7202 */ /* 0x000fe20000000f00 */
[----:B------:R1:W-:Y:S01]  /*121e0*/  MUFU.EX2 R147, R88 ;  /* 0x0000005800937308 */ /* 0x0003e20000000800 */
[----:B------:R-:W-:Y:S03]  /*121f0*/  MOV R124, R123 ;  /* 0x0000007b007c7202 */ /* 0x000fe60000000f00 */
[----:B------:R-:W-:Y:S02]  /*12200*/  MOV R123, R122 ;  /* 0x0000007a007b7202 */ /* 0x000fe40000000f00 */
[----:B------:R-:W-:Y:S02]  /*12210*/  MOV R122, R121 ;  /* 0x00000079007a7202 */ /* 0x000fe40000000f00 */
[----:B------:R-:W-:Y:S02]  /*12220*/  MOV R121, R120 ;  /* 0x0000007800797202 */ /* 0x000fe40000000f00 */
[----:B------:R-:W-:Y:S02]  /*12230*/  F2FP.PACK_AB R76, R226, R228 ;  /* 0x000000e4e24c723e */ /* 0x000fe400000000ff */
[----:B---3--:R-:W-:Y:S02]  /*12240*/  F2FP.PACK_AB R78, R206, R207 ;  /* 0x000000cfce4e723e */ /* 0x008fe400000000ff */
[----:B------:R-:W-:Y:S02]  /*12250*/  F2FP.PACK_AB R77, R205, R139 ;  /* 0x0000008bcd4d723e */ /* 0x000fe400000000ff */
[----:B----4-:R-:W-:Y:S02]  /*12260*/  F2FP.PACK_AB R79, R203, R204 ;  /* 0x000000cccb4f723e */ /* 0x010fe400000000ff */
[----:B------:R-:W-:Y:S02]  /*12270*/  MOV R118, R117 ;  /* 0x0000007500767202 */ /* 0x000fe40000000f00 */
[----:B------:R-:W-:Y:S02]  /*12280*/  MOV R117, R224 ;  /* 0x000000e000757202 */ /* 0x000fe40000000f00 */
[----:B------:R-:W-:Y:S01]  /*12290*/  MOV R120, R119 ;  /* 0x0000007700787202 */ /* 0x000fe20000000f00 */
[----:B------:R3:W5:Y:S01]  /*122a0*/  LDL.LU R224, [R1+0x50] ;  /* 0x0000500001e07983 */ /* 0x0007620000300800 */
[--C-:B-1----:R-:W-:Y:S01]  /*122b0*/  FFMA.FTZ R88, R126, c[0x0][0x2d0], -R100.reuse ;  /* 0x0000b4007e587a23 */ /* 0x102fe20000010864 */
[----:B------:R-:W-:Y:S02]  /*122c0*/  MOV R126, R125 ;  /* 0x0000007d007e7202 */ /* 0x000fe40000000f00 */
        /* <DEDUP_REMOVED lines=8> */
[----:B------:R4:W-:Y:S01]  /*12350*/  MUFU.EX2 R199, R92 ;  /* 0x0000005c00c77308 */ /* 0x0009e20000000800 */
[----:B------:R-:W-:Y:S02]  /*12360*/  MOV R122, R121 ;  /* 0x00000079007a7202 */ /* 0x000fe40000000f00 */
[----:B------:R-:W-:Y:S02]  /*12370*/  MOV R119, R117 ;  /* 0x0000007500777202 */ /* 0x000fe40000000f00 */
[----:B------:R-:W-:Y:S02]  /*12380*/  MOV R123, R122 ;  /* 0x0000007a007b7202 */ /* 0x000fe40000000f00 */
[----:B------:R-:W-:Y:S02]  /*12390*/  MOV R117, R218 ;  /* 0x000000da00757202 */ /* 0x000fe40000000f00 */
[----:B------:R-:W-:Y:S01]  /*123a0*/  F2FP.PACK_AB R82, R202, R142 ;  /* 0x0000008eca52723e */ /* 0x000fe200000000ff */
[----:B------:R3:W5:Y:S01]  /*123b0*/  LDL.LU R218, [R1+0x4c] ;  /* 0x00004c0001da7983 */ /* 0x0007620000300800 */
[----:B------:R-:W-:Y:S02]  /*123c0*/  F2FP.PACK_AB R81, R141, R136 ;  /* 0x000000888d51723e */ /* 0x000fe400000000ff */
[----:B--2---:R-:W-:Y:S01]  /*123d0*/  F2FP.PACK_AB R83, R144, R140 ;  /* 0x0000008c9053723e */ /* 0x004fe200000000ff */
[----:B-1----:R-:W1:Y:S01]  /*123e0*/  LDSM.16.MT88.4 R88, [R209+0x1100] ;  /* 0x00110000d158783b */ /* 0x002e620000004200 */
[----:B------:R-:W-:Y:S02]  /*123f0*/  MOV R121, R120 ;  /* 0x0000007800797202 */ /* 0x000fe40000000f00 */
[----:B------:R-:W-:Y:S02]  /*12400*/  MOV R120, R119 ;  /* 0x0000007700787202 */ /* 0x000fe40000000f00 */
[----:B------:R-:W-:Y:S02]  /*12410*/  MOV R119, R117 ;  /* 0x0000007500777202 */ /* 0x000fe40000000f00 */
[----:B------:R-:W-:Y:S02]  /*12420*/  MOV R117, R116 ;  /* 0x0000007400757202 */ /* 0x000fe40000000f00 */
[----:B------:R-:W-:Y:S01]  /*12430*/  MOV R116, R114 ;  /* 0x0000007200747202 */ /* 0x000fe20000000f00 */
[----:B----4-:R-:W-:Y:S01]  /*12440*/  FFMA.FTZ R92, R126, c[0x0][0x2d0], -R100 ;  /* 0x0000b4007e5c7a23 */ /* 0x010fe20000010864 */
[----:B------:R-:W-:Y:S02]  /*12450*/  MOV R126, R125 ;  /* 0x0000007d007e7202 */ /* 0x000fe40000000f00 */
[----:B------:R-:W-:Y:S01]  /*12460*/  MOV R125, R124 ;  /* 0x0000007c007d7202 */ /* 0x000fe20000000f00 */
[----:B------:R2:W-:Y:S01]  /*12470*/  MUFU.EX2 R200, R92 ;  /* 0x0000005c00c87308 */ /* 0x0005e20000000800 */
[----:B------:R-:W-:Y:S01]  /*12480*/  MOV R124, R123 ;  /* 0x0000007b007c7202 */ /* 0x000fe20000000f00 */
[--C-:B------:R-:W-:Y:S01]  /*12490*/  FFMA.FTZ R84, R126, c[0x0][0x2d0], -R101.reuse ;  /* 0x0000b4007e547a23 */ /* 0x100fe20000010865 */
[----:B------:R-:W-:Y:S01]  /*124a0*/  MOV R114, R219 ;  /* 0x000000db00727202 */ /* 0x000fe20000000f00 */
[--C-:B------:R-:W-:Y:S01]  /*124b0*/  FFMA.FTZ R80, R125, c[0x0][0x2d0], -R101.reuse ;  /* 0x0000b4007d507a23 */ /* 0x100fe20000010865 */
[----:B------:R3:W5:Y:S01]  /*124c0*/  LDL.LU R219, [R1+0x48] ;  /* 0x0000480001db7983 */ /* 0x0007620000300800 */
[----:B------:R-:W-:Y:S02]  /*124d0*/  MOV R122, R121 ;  /* 0x00000079007a7202 */ /* 0x000fe40000000f00 */
[----:B------:R-:W-:Y:S02]  /*124e0*/  MOV R121, R120 ;  /* 0x0000007800797202 */ /* 0x000fe40000000f00 */
[----:B------:R4:W-:Y:S01]  /*124f0*/  MUFU.EX2 R198, R80 ;  /* 0x0000005000c67308 */ /* 0x0009e20000000800 */
[----:B------:R-:W-:Y:S02]  /*12500*/  MOV R123, R122 ;  /* 0x0000007a007b7202 */ /* 0x000fe40000000f00 */
[----:B------:R-:W-:Y:S02]  /*12510*/  MOV R120, R119 ;  /* 0x0000007700787202 */ /* 0x000fe40000000f00 */
[----:B------:R-:W-:Y:S02]  /*12520*/  MOV R119, R117 ;  /* 0x0000007500777202 */ /* 0x000fe40000000f00 */
[----:B------:R-:W-:Y:S02]  /*12530*/  MOV R117, R116 ;  /* 0x0000007400757202 */ /* 0x000fe40000000f00 */
[----:B------:R-:W-:Y:S01]  /*12540*/  MOV R116, R115 ;  /* 0x0000007300747202 */ /* 0x000fe20000000f00 */
[----:B------:R3:W-:Y:S01]  /*12550*/  MUFU.EX2 R146, R84 ;  /* 0x0000005400927308 */ /* 0x0007e20000000800 */
[----:B------:R-:W-:Y:S02]  /*12560*/  MOV R115, R170 ;  /* 0x000000aa00737202 */ /* 0x000fe40000000f00 */
[----:B------:R-:W-:Y:S01]  /*12570*/  MOV R170, R208 ;  /* 0x000000d000aa7202 */ /* 0x000fe20000000f00 */
[--C-:B--2---:R-:W-:Y:S01]  /*12580*/  FFMA.FTZ R92, R123, c[0x0][0x2d0], -R101.reuse ;  /* 0x0000b4007b5c7a23 */ /* 0x104fe20000010865 */
[----:B------:R2:W5:Y:S01]  /*12590*/  LDL.LU R208, [R1+0x44] ;  /* 0x0000440001d07983 */ /* 0x0005620000300800 */
[-C--:B-1----:R-:W-:Y:S03]  /*125a0*/  HMMA.16816.F32 R4, R76, R88.reuse, R4 ;  /* 0x000000584c04723c */ /* 0x082fe60000001804 */
[----:B------:R-:W-:Y:S01]  /*125b0*/  MOV R122, R120 ;  /* 0x00000078007a7202 */ /* 0x000fe20000000f00 */
[----:B------:R1:W-:Y:S01]  /*125c0*/  MUFU.EX2 R197, R92 ;  /* 0x0000005c00c57308 */ /* 0x0003e20000000800 */
[----:B------:R-:W-:Y:S02]  /*125d0*/  MOV R120, R119 ;  /* 0x0000007700787202 */ /* 0x000fe40000000f00 */
[----:B------:R-:W-:Y:S01]  /*125e0*/  MOV R119, R115 ;  /* 0x0000007300777202 */ /* 0x000fe20000000f00 */
[--C-:B----4-:R-:W-:Y:S01]  /*125f0*/  FFMA.FTZ R80, R124, c[0x0][0x2d0], -R101.reuse ;  /* 0x0000b4007c507a23 */ /* 0x110fe20000010865 */
[----:B------:R-:W-:Y:S03]  /*12600*/  MOV R115, R111 ;  /* 0x0000006f00737202 */ /* 0x000fe60000000f00 */
[----:B------:R-:W-:Y:S02]  /*12610*/  MOV R111, R105 ;  /* 0x00000069006f7202 */ /* 0x000fe40000000f00 */
[----:B------:R4:W-:Y:S01]  /*12620*/  MUFU.EX2 R196, R80 ;  /* 0x0000005000c47308 */ /* 0x0009e20000000800 */
[----:B------:R-:W-:Y:S02]  /*12630*/  MOV R105, R215 ;  /* 0x000000d700697202 */ /* 0x000fe40000000f00 */
[----:B------:R2:W5:Y:S04]  /*12640*/  LDL.LU R215, [R1+0x40] ;  /* 0x0000400001d77983 */ /* 0x0005680000300800 */
[----:B---3--:R-:W3:Y:S08]  /*12650*/  LDSM.16.MT88.4 R84, [R212+0x1100] ;  /* 0x00110000d454783b */ /* 0x008ef00000004200 */
[----:B-1----:R-:W1:Y:S01]  /*12660*/  LDSM.16.MT88.4 R92, [R210+0x1100] ;  /* 0x00110000d25c783b */ /* 0x002e620000004200 */
[----:B----4-:R-:W-:Y:S07]  /*12670*/  F2FP.PACK_AB R80, R143, R138 ;  /* 0x0000008a8f50723e */ /* 0x010fee00000000ff */
[C---:B------:R-:W-:Y:S07]  /*12680*/  HMMA.16816.F32 R8, R80.reuse, R88, R8 ;  /* 0x000000585008723c */ /* 0x040fee0000001808 */
[--C-:B------:R-:W-:Y:S01]  /*12690*/  FFMA.FTZ R88, R122, c[0x0][0x2d0], -R102.reuse ;  /* 0x0000b4007a587a23 */ /* 0x100fe20000010866 */
[-C--:B------:R-:W-:Y:S03]  /*126a0*/  HMMA.16816.F32 R12, R80, R90.reuse, R12 ;  /* 0x0000005a500c723c */ /* 0x080fe6000000180c */
[----:B------:R4:W-:Y:S05]  /*126b0*/  MUFU.EX2 R145, R88 ;  /* 0x0000005800917308 */ /* 0x0009ea0000000800 */
[C---:B------:R-:W-:Y:S08]  /*126c0*/  HMMA.16816.F32 R16, R76.reuse, R90, R16 ;  /* 0x0000005a4c10723c */ /* 0x040ff00000001810 */
[-C--:B---3--:R-:W-:Y:S08]  /*126d0*/  HMMA.16816.F32 R20, R76, R84.reuse, R20 ;  /* 0x000000544c14723c */ /* 0x088ff00000001814 */
[C---:B------:R-:W-:Y:S04]  /*126e0*/  HMMA.16816.F32 R24, R80.reuse, R84, R24 ;  /* 0x000000545018723c */ /* 0x040fe80000001818 */
[----:B----4-:R-:W-:Y:S03]  /*126f0*/  FFMA.FTZ R88, R121, c[0x0][0x2d0], -R102 ;  /* 0x0000b40079587a23 */ /* 0x010fe60000010866 */
[----:B------:R-:W-:Y:S01]  /*12700*/  FFMA.FTZ R84, R118, c[0x0][0x2d0], -R2 ;  /* 0x0000b40076547a23 */ /* 0x000fe20000010802 */
[-C--:B------:R-:W-:Y:S01]  /*12710*/  HMMA.16816.F32 R28, R80, R86.reuse, R28 ;  /* 0x00000056501c723c */ /* 0x080fe2000000181c */
[----:B------:R3:W-:Y:S07]  /*12720*/  MUFU.EX2 R194, R88 ;  /* 0x0000005800c27308 */ /* 0x0007ee0000000800 */
[C---:B------:R-:W-:Y:S03]  /*12730*/  HMMA.16816.F32 R32, R76.reuse, R86, R32 ;  /* 0x000000564c20723c */ /* 0x040fe60000001820 */
[----:B------:R4:W-:Y:S05]  /*12740*/  MUFU.EX2 R155, R84 ;  /* 0x00000054009b7308 */ /* 0x0009ea0000000800 */
[-C--:B-1----:R-:W-:Y:S08]  /*12750*/  HMMA.16816.F32 R36, R76, R92.reuse, R36 ;  /* 0x0000005c4c24723c */ /* 0x082ff00000001824 */
[C---:B------:R-:W-:Y:S04]  /*12760*/  HMMA.16816.F32 R40, R80.reuse, R92, R40 ;  /* 0x0000005c5028723c */ /* 0x040fe80000001828 */
[----:B---3--:R-:W-:Y:S03]  /*12770*/  FFMA.FTZ R88, R120, c[0x0][0x2d0], -R102 ;  /* 0x0000b40078587a23 */ /* 0x008fe60000010866 */
[----:B------:R-:W-:Y:S01]  /*12780*/  FFMA.FTZ R92, R191, c[0x0][0x2d0], -R100 ;  /* 0x0000b400bf5c7a23 */ /* 0x000fe20000010864 */
[-C--:B------:R-:W-:Y:S01]  /*12790*/  HMMA.16816.F32 R44, R80, R94.reuse, R44 ;  /* 0x0000005e502c723c */ /* 0x080fe2000000182c */
[----:B------:R1:W-:Y:S03]  /*127a0*/  MUFU.EX2 R195, R88 ;  /* 0x0000005800c37308 */ /* 0x0003e60000000800 */
[----:B----4-:R-:W-:Y:S04]  /*127b0*/  FFMA.FTZ R84, R117, c[0x0][0x2d0], -R2 ;  /* 0x0000b40075547a23 */ /* 0x010fe80000010802 */
[C---:B------:R-:W-:Y:S03]  /*127c0*/  HMMA.16816.F32 R48, R76.reuse, R94, R48 ;  /* 0x0000005e4c30723c */ /* 0x040fe60000001830 */
[----:B------:R3:W-:Y:S10]  /*127d0*/  MUFU.EX2 R153, R84 ;  /* 0x0000005400997308 */ /* 0x0007f40000000800 */
[----:B------:R4:W-:Y:S01]  /*127e0*/  MUFU.EX2 R191, R92 ;  /* 0x0000005c00bf7308 */ /* 0x0009e20000000800 */
[----:B-1----:R-:W-:Y:S09]  /*127f0*/  FFMA.FTZ R88, R119, c[0x0][0x2d0], -R102 ;  /* 0x0000b40077587a23 */ /* 0x002ff20000010866 */
[----:B------:R1:W1:Y:S01]  /*12800*/  MUFU.EX2 R193, R88 ;  /* 0x0000005800c17308 */ /* 0x0002620000000800 */
[----:B---3--:R-:W-:Y:S02]  /*12810*/  FFMA.FTZ R84, R116, c[0x0][0x2d0], -R2 ;  /* 0x0000b40074547a23 */ /* 0x008fe40000010802 */
[----:B------:R-:W-:Y:S07]  /*12820*/  LDSM.16.MT88.4 R116, [R209+0x2900] ;  /* 0x00290000d174783b */ /* 0x000fee0000004200 */
[----:B------:R3:W-:Y:S01]  /*12830*/  MUFU.EX2 R154, R84 ;  /* 0x00000054009a7308 */ /* 0x0007e20000000800 */
[----:B----4-:R-:W-:Y:S09]  /*12840*/  FFMA.FTZ R92, R114, c[0x0][0x2d0], -R100 ;  /* 0x0000b400725c7a23 */ /* 0x010ff20000010864 */
[----:B------:R-:W-:Y:S01]  /*12850*/  MUFU.EX2 R192, R92 ;  /* 0x0000005c00c07308 */ /* 0x000fe20000000800 */
[----:B-1----:R-:W1:Y:S01]  /*12860*/  LDSM.16.MT88.4 R88, [R211+0x1100] ;  /* 0x00110000d358783b */ /* 0x002e620000004200 */
[----:B---3--:R-:W-:Y:S08]  /*12870*/  FFMA.FTZ R84, R115, c[0x0][0x2d0], -R2 ;  /* 0x0000b40073547a23 */ /* 0x008ff00000010802 */
[----:B------:R3:W4:Y:S02]  /*12880*/  MUFU.EX2 R152, R84 ;  /* 0x0000005400987308 */ /* 0x0007240000000800 */
[--C-:B---3--:R-:W-:Y:S01]  /*12890*/  FFMA.FTZ R84, R113, c[0x0][0x2d0], -R100.reuse ;  /* 0x0000b40071547a23 */ /* 0x108fe20000010864 */
[----:B------:R-:W-:Y:S01]  /*128a0*/  MOV R113, R112 ;  /* 0x0000007000717202 */ /* 0x000fe20000000f00 */
[-C--:B-1----:R-:W-:Y:S03]  /*128b0*/  HMMA.16816.F32 R52, R76, R88.reuse, R52 ;  /* 0x000000584c34723c */ /* 0x082fe60000001834 */
[----:B------:R-:W-:Y:S02]  /*128c0*/  MOV R112, R109 ;  /* 0x0000006d00707202 */ /* 0x000fe40000000f00 */
[----:B------:R-:W-:Y:S02]  /*128d0*/  MOV R109, R108 ;  /* 0x0000006c006d7202 */ /* 0x000fe40000000f00 */
[----:B------:R-:W-:Y:S01]  /*128e0*/  MOV R108, R171 ;  /* 0x000000ab006c7202 */ /* 0x000fe20000000f00 */
[C---:B------:R-:W-:Y:S04]  /*128f0*/  HMMA.16816.F32 R56, R80.reuse, R88, R56 ;  /* 0x000000585038723c */ /* 0x040fe80000001838 */
[----:B------:R-:W-:Y:S02]  /*12900*/  MOV R171, R170 ;  /* 0x000000aa00ab7202 */ /* 0x000fe40000000f00 */
[----:B------:R-:W-:Y:S01]  /*12910*/  MOV R170, R189 ;  /* 0x000000bd00aa7202 */ /* 0x000fe20000000f00 */
[----:B------:R-:W-:Y:S01]  /*12920*/  FFMA.FTZ R88, R111, c[0x0][0x2d0], -R100 ;  /* 0x0000b4006f587a23 */ /* 0x000fe20000010864 */
[-C--:B------:R-:W-:Y:S01]  /*12930*/  HMMA.16816.F32 R60, R80, R90.reuse, R60 ;  /* 0x0000005a503c723c */ /* 0x080fe2000000183c */
[----:B------:R1:W-:Y:S03]  /*12940*/  MUFU.EX2 R189, R84 ;  /* 0x0000005400bd7308 */ /* 0x0003e60000000800 */
[----:B------:R-:W-:Y:S02]  /*12950*/  MOV R111, R107 ;  /* 0x0000006b006f7202 */ /* 0x000fe40000000f00 */
[----:B------:R-:W-:Y:S01]  /*12960*/  MOV R107, R190 ;  /* 0x000000be006b7202 */ /* 0x000fe20000000f00 */
[--C-:B------:R-:W-:Y:S01]  /*12970*/  FFMA.FTZ R80, R113, c[0x0][0x2d0], -R101.reuse ;  /* 0x0000b40071507a23 */ /* 0x100fe20000010865 */
[----:B------:R-:W-:Y:S03]  /*12980*/  HMMA.16816.F32 R64, R76, R90, R64 ;  /* 0x0000005a4c40723c */ /* 0x000fe60000001840 */
[----:B------:R3:W-:Y:S01]  /*12990*/  MUFU.EX2 R159, R80 ;  /* 0x00000050009f7308 */ /* 0x0007e20000000800 */
[----:B------:R-:W-:Y:S01]  /*129a0*/  F2FP.PACK_AB R82, R193, R195 ;  /* 0x000000c3c152723e */ /* 0x000fe200000000ff */
[--C-:B------:R-:W-:Y:S01]  /*129b0*/  FFMA.FTZ R92, R111, c[0x0][0x2d0], -R101.reuse ;  /* 0x0000b4006f5c7a23 */ /* 0x100fe20000010865 */
[----:B------:R-:W-:Y:S02]  /*129c0*/  F2FP.PACK_AB R81, R153, R155 ;  /* 0x0000009b9951723e */ /* 0x000fe400000000ff */
[----:B------:R-:W-:Y:S04]  /*129d0*/  F2FP.PACK_AB R76, R201, R147 ;  /* 0x00000093c94c723e */ /* 0x000fe800000000ff */
[----:B------:R-:W-:Y:S01]  /*129e0*/  F2FP.PACK_AB R78, R200, R199 ;  /* 0x000000c7c84e723e */ /* 0x000fe200000000ff */
[----:B------:R2:W-:Y:S01]  /*129f0*/  MUFU.EX2 R190, R88 ;  /* 0x0000005800be7308 */ /* 0x0005e20000000800 */
[----:B------:R-:W-:Y:S02]  /*12a00*/  F2FP.PACK_AB R77, R198, R146 ;  /* 0x00000092c64d723e */ /* 0x000fe400000000ff */
[----:B------:R-:W-:Y:S01]  /*12a10*/  F2FP.PACK_AB R79, R197, R196 ;  /* 0x000000c4c54f723e */ /* 0x000fe200000000ff */
[----:B-1----:R-:W1:Y:S01]  /*12a20*/  LDSM.16.MT88.4 R84, [R209+0x1900] ;  /* 0x00190000d154783b */ /* 0x002e620000004200 */
[----:B----4-:R-:W-:Y:S05]  /*12a30*/  F2FP.PACK_AB R83, R152, R154 ;  /* 0x0000009a9853723e */ /* 0x010fea00000000ff */
[----:B------:R4:W-:Y:S01]  /*12a40*/  MUFU.EX2 R184, R92 ;  /* 0x0000005c00b87308 */ /* 0x0009e20000000800 */
[--C-:B---3--:R-:W-:Y:S09]  /*12a50*/  FFMA.FTZ R80, R112, c[0x0][0x2d0], -R101.reuse ;  /* 0x0000b40070507a23 */ /* 0x108ff20000010865 */
[----:B------:R3:W-:Y:S01]  /*12a60*/  MUFU.EX2 R158, R80 ;  /* 0x00000050009e7308 */ /* 0x0007e20000000800 */
[----:B--2---:R-:W2:Y:S08]  /*12a70*/  LDSM.16.MT88.4 R88, [R212+0x1900] ;  /* 0x00190000d458783b */ /* 0x004eb00000004200 */
[----:B----4-:R-:W4:Y:S01]  /*12a80*/  LDSM.16.MT88.4 R92, [R210+0x1900] ;  /* 0x00190000d25c783b */ /* 0x010f220000004200 */
[-C--:B-1----:R-:W-:Y:S03]  /*12a90*/  HMMA.16816.F32 R4, R76, R84.reuse, R4 ;  /* 0x000000544c04723c */ /* 0x082fe60000001804 */
[----:B---3--:R-:W-:Y:S07]  /*12aa0*/  F2FP.PACK_AB R80, R194, R145 ;  /* 0x00000091c250723e */ /* 0x008fee00000000ff */
[C---:B------:R-:W-:Y:S07]  /*12ab0*/  HMMA.16816.F32 R8, R80.reuse, R84, R8 ;  /* 0x000000545008723c */ /* 0x040fee0000001808 */
[--C-:B------:R-:W-:Y:S01]  /*12ac0*/  FFMA.FTZ R84, R110, c[0x0][0x2d0], -R101.reuse ;  /* 0x0000b4006e547a23 */ /* 0x100fe20000010865 */
[-C--:B------:R-:W-:Y:S03]  /*12ad0*/  HMMA.16816.F32 R12, R80, R86.reuse, R12 ;  /* 0x00000056500c723c */ /* 0x080fe6000000180c */
[----:B------:R1:W-:Y:S05]  /*12ae0*/  MUFU.EX2 R183, R84 ;  /* 0x0000005400b77308 */ /* 0x0003ea0000000800 */
[C---:B------:R-:W-:Y:S08]  /*12af0*/  HMMA.16816.F32 R16, R76.reuse, R86, R16 ;  /* 0x000000564c10723c */ /* 0x040ff00000001810 */
[-C--:B--2---:R-:W-:Y:S08]  /*12b00*/  HMMA.16816.F32 R20, R76, R88.reuse, R20 ;  /* 0x000000584c14723c */ /* 0x084ff00000001814 */
[C---:B------:R-:W-:Y:S04]  /*12b10*/  HMMA.16816.F32 R24, R80.reuse, R88, R24 ;  /* 0x000000585018723c */ /* 0x040fe80000001818 */
[--C-:B-1----:R-:W-:Y:S01]  /*12b20*/  FFMA.FTZ R84, R109, c[0x0][0x2d0], -R102.reuse ;  /* 0x0000b4006d547a23 */ /* 0x102fe20000010866 */
[----:B------:R-:W-:Y:S02]  /*12b30*/  MOV R109, R104 ;  /* 0x00000068006d7202 */ /* 0x000fe40000000f00 */
[--C-:B------:R-:W-:Y:S01]  /*12b40*/  FFMA.FTZ R88, R178, c[0x0][0x2d0], -R102.reuse ;  /* 0x0000b400b2587a23 */ /* 0x100fe20000010866 */
[-C--:B------:R-:W-:Y:S01]  /*12b50*/  HMMA.16816.F32 R28, R80, R90.reuse, R28 ;  /* 0x0000005a501c723c */ /* 0x080fe2000000181c */
[----:B------:R1:W-:Y:S03]  /*12b60*/  MUFU.EX2 R157, R84 ;  /* 0x00000054009d7308 */ /* 0x0003e60000000800 */
[----:B------:R-:W-:Y:S02]  /*12b70*/  MOV R104, R168 ;  /* 0x000000a800687202 */ /* 0x000fe40000000f00 */
[----:B------:R-:W-:Y:S02]  /*12b80*/  MOV R168, R174 ;  /* 0x000000ae00a87202 */ /* 0x000fe40000000f00 */
[C---:B------:R-:W-:Y:S03]  /*12b90*/  HMMA.16816.F32 R32, R76.reuse, R90, R32 ;  /* 0x0000005a4c20723c */ /* 0x040fe60000001820 */
[----:B------:R2:W-:Y:S05]  /*12ba0*/  MUFU.EX2 R178, R88 ;  /* 0x0000005800b27308 */ /* 0x0005ea0000000800 */
[-C--:B----4-:R-:W-:Y:S08]  /*12bb0*/  HMMA.16816.F32 R36, R76, R92.reuse, R36 ;  /* 0x0000005c4c24723c */ /* 0x090ff00000001824 */
[C---:B------:R-:W-:Y:S04]  /*12bc0*/  HMMA.16816.F32 R40, R80.reuse, R92, R40 ;  /* 0x0000005c5028723c */ /* 0x040fe80000001828 */
[----:B-1----:R-:W-:Y:S01]  /*12bd0*/  FFMA.FTZ R84, R108, c[0x0][0x2d0], -R102 ;  /* 0x0000b4006c547a23 */ /* 0x002fe20000010866 */
[----:B------:R-:W-:Y:S02]  /*12be0*/  MOV R108, R105 ;  /* 0x00000069006c7202 */ /* 0x000fe40000000f00 */
[----:B------:R-:W-:Y:S01]  /*12bf0*/  MOV R105, R170 ;  /* 0x000000aa00697202 */ /* 0x000fe20000000f00 */
[-C--:B------:R-:W-:Y:S01]  /*12c00*/  HMMA.16816.F32 R44, R80, R94.reuse, R44 ;  /* 0x0000005e502c723c */ /* 0x080fe2000000182c */
[----:B------:R1:W-:Y:S03]  /*12c10*/  MUFU.EX2 R156, R84 ;  /* 0x00000054009c7308 */ /* 0x0003e60000000800 */
[----:B--2---:R-:W-:Y:S01]  /*12c20*/  FFMA.FTZ R88, R99, c[0x0][0x2d0], -R2 ;  /* 0x0000b40063587a23 */ /* 0x004fe20000010802 */
[----:B------:R-:W-:Y:S01]  /*12c30*/  MOV R170, R175 ;  /* 0x000000af00aa7202 */ /* 0x000fe20000000f00 */
[----:B------:R-:W-:Y:S01]  /*12c40*/  FFMA.FTZ R92, R171, c[0x0][0x2d0], -R100 ;  /* 0x0000b400ab5c7a23 */ /* 0x000fe20000010864 */
[----:B------:R-:W-:Y:S01]  /*12c50*/  MOV R171, R177 ;  /* 0x000000b100ab7202 */ /* 0x000fe20000000f00 */
[C---:B------:R-:W-:Y:S03]  /*12c60*/  HMMA.16816.F32 R48, R76.reuse, R94, R48 ;  /* 0x0000005e4c30723c */ /* 0x040fe60000001830 */
[----:B------:R2:W-:Y:S10]  /*12c70*/  MUFU.EX2 R99, R88 ;  /* 0x0000005800637308 */ /* 0x0005f40000000800 */
[----:B------:R3:W-:Y:S01]  /*12c80*/  MUFU.EX2 R177, R92 ;  /* 0x0000005c00b17308 */ /* 0x0007e20000000800 */
[----:B-1----:R-:W-:Y:S01]  /*12c90*/  FFMA.FTZ R84, R176, c[0x0][0x2d0], -R102 ;  /* 0x0000b400b0547a23 */ /* 0x002fe20000010866 */
[----:B------:R-:W-:Y:S08]  /*12ca0*/  MOV R176, R180 ;  /* 0x000000b400b07202 */ /* 0x000ff00000000f00 */
[----:B------:R1:W-:Y:S01]  /*12cb0*/  MUFU.EX2 R180, R84 ;  /* 0x0000005400b47308 */ /* 0x0003e20000000800 */
[----:B--2---:R-:W-:Y:S01]  /*12cc0*/  FFMA.FTZ R88, R107, c[0x0][0x2d0], -R2 ;  /* 0x0000b4006b587a23 */ /* 0x004fe20000010802 */
[----:B------:R-:W-:Y:S08]  /*12cd0*/  MOV R107, R97 ;  /* 0x00000061006b7202 */ /* 0x000ff00000000f00 */
[----:B------:R2:W-:Y:S01]  /*12ce0*/  MUFU.EX2 R97, R88 ;  /* 0x0000005800617308 */ /* 0x0005e20000000800 */
[----:B---3--:R-:W-:Y:S09]  /*12cf0*/  FFMA.FTZ R92, R176, c[0x0][0x2d0], -R100 ;  /* 0x0000b400b05c7a23 */ /* 0x008ff20000010864 */
[----:B------:R3:W4:Y:S01]  /*12d00*/  MUFU.EX2 R175, R92 ;  /* 0x0000005c00af7308 */ /* 0x0007220000000800 */
[----:B-1----:R-:W1:Y:S01]  /*12d10*/  LDSM.16.MT88.4 R84, [R211+0x1900] ;  /* 0x00190000d354783b */ /* 0x002e620000004200 */
[--C-:B--2---:R-:W-:Y:S08]  /*12d20*/  FFMA.FTZ R88, R98, c[0x0][0x2d0], -R2.reuse ;  /* 0x0000b40062587a23 */ /* 0x104ff00000010802 */
[----:B------:R2:W-:Y:S01]  /*12d30*/  MUFU.EX2 R98, R88 ;  /* 0x0000005800627308 */ /* 0x0005e20000000800 */
[--C-:B---3--:R-:W-:Y:S01]  /*12d40*/  FFMA.FTZ R92, R171, c[0x0][0x2d0], -R101.reuse ;  /* 0x0000b400ab5c7a23 */ /* 0x108fe20000010865 */
[----:B----4-:R-:W-:Y:S08]  /*12d50*/  F2FP.PACK_AB R164, R175, R177 ;  /* 0x000000b1afa4723e */ /* 0x010ff000000000ff */
[----:B------:R3:W-:Y:S01]  /*12d60*/  MUFU.EX2 R171, R92 ;  /* 0x0000005c00ab7308 */ /* 0x0007e20000000800 */
[----:B--2---:R-:W-:Y:S01]  /*12d70*/  FFMA.FTZ R88, R96, c[0x0][0x2d0], -R2 ;  /* 0x0000b40060587a23 */ /* 0x004fe20000010802 */
[-C--:B-1----:R-:W-:Y:S08]  /*12d80*/  HMMA.16816.F32 R52, R76, R84.reuse, R52 ;  /* 0x000000544c34723c */ /* 0x082ff00000001834 */
[----:B------:R1:W2:Y:S01]  /*12d90*/  MUFU.EX2 R96, R88 ;  /* 0x0000005800607308 */ /* 0x0002a20000000800 */
[C---:B------:R-:W-:Y:S01]  /*12da0*/  HMMA.16816.F32 R56, R80.reuse, R84, R56 ;  /* 0x000000545038723c */ /* 0x040fe20000001838 */
[----:B---3--:R-:W-:Y:S06]  /*12db0*/  LDSM.16.MT88.4 R92, [R210+0x2100] ;  /* 0x00210000d25c783b */ /* 0x008fec0000004200 */
[--C-:B------:R-:W-:Y:S01]  /*12dc0*/  FFMA.FTZ R84, R173, c[0x0][0x2d0], -R100.reuse ;  /* 0x0000b400ad547a23 */ /* 0x100fe20000010864 */
[-C--:B------:R-:W-:Y:S03]  /*12dd0*/  HMMA.16816.F32 R60, R80, R86.reuse, R60 ;  /* 0x00000056503c723c */ /* 0x080fe6000000183c */
[----:B------:R3:W-:Y:S04]  /*12de0*/  MUFU.EX2 R176, R84 ;  /* 0x0000005400b07308 */ /* 0x0007e80000000800 */
[----:B------:R-:W-:Y:S01]  /*12df0*/  FFMA.FTZ R80, R172, c[0x0][0x2d0], -R100 ;  /* 0x0000b400ac507a23 */ /* 0x000fe20000010864 */
[----:B------:R-:W-:Y:S01]  /*12e00*/  HMMA.16816.F32 R64, R76, R86, R64 ;  /* 0x000000564c40723c */ /* 0x000fe20000001840 */
[----:B-1----:R-:W1:Y:S03]  /*12e10*/  LDSM.16.MT88.4 R88, [R209+0x2100] ;  /* 0x00210000d158783b */ /* 0x002e660000004200 */
[----:B------:R-:W-:Y:S01]  /*12e20*/  F2FP.PACK_AB R82, R178, R180 ;  /* 0x000000b4b252723e */ /* 0x000fe200000000ff */
[----:B------:R4:W4:Y:S01]  /*12e30*/  MUFU.EX2 R174, R80 ;  /* 0x0000005000ae7308 */ /* 0x0009220000000800 */
[----:B------:R-:W-:Y:S02]  /*12e40*/  F2FP.PACK_AB R81, R97, R99 ;  /* 0x000000636151723e */ /* 0x000fe400000000ff */
[----:B------:R-:W-:Y:S04]  /*12e50*/  F2FP.PACK_AB R76, R191, R189 ;  /* 0x000000bdbf4c723e */ /* 0x000fe800000000ff */
[----:B------:R-:W-:Y:S02]  /*12e60*/  F2FP.PACK_AB R78, R190, R192 ;  /* 0x000000c0be4e723e */ /* 0x000fe400000000ff */
[----:B------:R-:W-:Y:S02]  /*12e70*/  F2FP.PACK_AB R77, R158, R159 ;  /* 0x0000009f9e4d723e */ /* 0x000fe400000000ff */
[----:B------:R-:W-:Y:S02]  /*12e80*/  F2FP.PACK_AB R79, R183, R184 ;  /* 0x000000b8b74f723e */ /* 0x000fe400000000ff */
[----:B--2---:R-:W-:Y:S01]  /*12e90*/  F2FP.PACK_AB R83, R96, R98 ;  /* 0x000000626053723e */ /* 0x004fe200000000ff */
[----:B---3--:R-:W2:Y:S01]  /*12ea0*/  LDSM.16.MT88.4 R84, [R212+0x2100] ;  /* 0x00210000d454783b */ /* 0x008ea20000004200 */
[--C-:B----4-:R-:W-:Y:S01]  /*12eb0*/  FFMA.FTZ R80, R109, c[0x0][0x2d0], -R101.reuse ;  /* 0x0000b4006d507a23 */ /* 0x110fe20000010865 */
[----:B------:R-:W-:Y:S06]  /*12ec0*/  MOV R109, R106 ;  /* 0x0000006a006d7202 */ /* 0x000fec0000000f00 */
[----:B------:R-:W3:Y:S01]  /*12ed0*/  LDL.LU R106, [R1+0x8] ;  /* 0x00000800016a7983 */ /* 0x000ee20000300800 */
[----:B------:R4:W2:Y:S01]  /*12ee0*/  MUFU.EX2 R173, R80 ;  /* 0x0000005000ad7308 */ /* 0x0008a20000000800 */
[----:B------:R-:W-:Y:S01]  /*12ef0*/  F2FP.PACK_AB R166, R174, R176 ;  /* 0x000000b0aea6723e */ /* 0x000fe200000000ff */
[-C--:B-1----:R-:W-:Y:S03]  /*12f00*/  HMMA.16816.F32 R4, R76, R88.reuse, R4 ;  /* 0x000000584c04723c */ /* 0x082fe60000001804 */
[----:B----4-:R-:W-:Y:S02]  /*12f10*/  F2FP.PACK_AB R80, R156, R157 ;  /* 0x0000009d9c50723e */ /* 0x010fe400000000ff */
[----:B--2---:R-:W-:Y:S05]  /*12f20*/  F2FP.PACK_AB R165, R171, R173 ;  /* 0x000000adaba5723e */ /* 0x004fea00000000ff */
[C---:B------:R-:W-:Y:S07]  /*12f30*/  HMMA.16816.F32 R8, R80.reuse, R88, R8 ;  /* 0x000000585008723c */ /* 0x040fee0000001808 */
[--C-:B------:R-:W-:Y:S01]  /*12f40*/  FFMA.FTZ R88, R105, c[0x0][0x2d0], -R101.reuse ;  /* 0x0000b40069587a23 */ /* 0x100fe20000010865 */
[-C--:B------:R-:W-:Y:S01]  /*12f50*/  HMMA.16816.F32 R12, R80, R90.reuse, R12 ;  /* 0x0000005a500c723c */ /* 0x080fe2000000180c */
[----:B------:R-:W2:Y:S02]  /*12f60*/  LDL.LU R105, [R1+0xc] ;  /* 0x00000c0001697983 */ /* 0x000ea40000300800 */
[----:B------:R1:W-:Y:S05]  /*12f70*/  MUFU.EX2 R172, R88 ;  /* 0x0000005800ac7308 */ /* 0x0003ea0000000800 */
[C---:B------:R-:W-:Y:S08]  /*12f80*/  HMMA.16816.F32 R16, R76.reuse, R90, R16 ;  /* 0x0000005a4c10723c */ /* 0x040ff00000001810 */
[-C--:B------:R-:W-:Y:S08]  /*12f90*/  HMMA.16816.F32 R20, R76, R84.reuse, R20 ;  /* 0x000000544c14723c */ /* 0x080ff00000001814 */
[C---:B------:R-:W-:Y:S04]  /*12fa0*/  HMMA.16816.F32 R24, R80.reuse, R84, R24 ;  /* 0x000000545018723c */ /* 0x040fe80000001818 */
[----:B-1----:R-:W-:Y:S03]  /*12fb0*/  FFMA.FTZ R88, R170, c[0x0][0x2d0], -R101 ;  /* 0x0000b400aa587a23 */ /* 0x002fe60000010865 */
[--C-:B------:R-:W-:Y:S01]  /*12fc0*/  FFMA.FTZ R84, R104, c[0x0][0x2d0], -R102.reuse ;  /* 0x0000b40068547a23 */ /* 0x100fe20000010866 */
[-C--:B------:R-:W-:Y:S01]  /*12fd0*/  HMMA.16816.F32 R28, R80, R86.reuse, R28 ;  /* 0x00000056501c723c */ /* 0x080fe2000000181c */
[----:B------:R-:W4:Y:S01]  /*12fe0*/  LDL.LU R104, [R1+0x10] ;  /* 0x0000100001687983 */ /* 0x000f220000300800 */
[----:B------:R1:W1:Y:S06]  /*12ff0*/  MUFU.EX2 R170, R88 ;  /* 0x0000005800aa7308 */ /* 0x00026c0000000800 */
[C---:B------:R-:W-:Y:S01]  /*13000*/  HMMA.16816.F32 R32, R76.reuse, R86, R32 ;  /* 0x000000564c20723c */ /* 0x040fe20000001820 */
[----:B------:R-:W4:Y:S03]  /*13010*/  LDL.LU R87, [R1+0x14] ;  /* 0x0000140001577983 */ /* 0x000f260000300800 */
[----:B------:R1:W-:Y:S04]  /*13020*/  MUFU.EX2 R101, R84 ;  /* 0x0000005400657308 */ /* 0x0003e80000000800 */
[-C--:B------:R-:W-:Y:S08]  /*13030*/  HMMA.16816.F32 R36, R76, R92.reuse, R36 ;  /* 0x0000005c4c24723c */ /* 0x080ff00000001824 */
[C---:B------:R-:W-:Y:S04]  /*13040*/  HMMA.16816.F32 R40, R80.reuse, R92, R40 ;  /* 0x0000005c5028723c */ /* 0x040fe80000001828 */
[--C-:B-1----:R-:W-:Y:S01]  /*13050*/  FFMA.FTZ R88, R168, c[0x0][0x2d0], -R102.reuse ;  /* 0x0000b400a8587a23 */ /* 0x102fe20000010866 */
[----:B------:R-:W-:Y:S03]  /*13060*/  F2FP.PACK_AB R167, R170, R172 ;  /* 0x000000acaaa7723e */ /* 0x000fe600000000ff */
[----:B------:R1:W-:Y:S01]  /*13070*/  MUFU.EX2 R168, R88 ;  /* 0x0000005800a87308 */ /* 0x0003e20000000800 */
[-C--:B------:R-:W-:Y:S03]  /*13080*/  HMMA.16816.F32 R44, R80, R94.reuse, R44 ;  /* 0x0000005e502c723c */ /* 0x080fe6000000182c */
[--C-:B------:R-:W-:Y:S05]  /*13090*/  FFMA.FTZ R84, R109, c[0x0][0x2d0], -R102.reuse ;  /* 0x0000b4006d547a23 */ /* 0x100fea0000010866 */
[C---:B------:R-:W-:Y:S01]  /*130a0*/  HMMA.16816.F32 R48, R76.reuse, R94, R48 ;  /* 0x0000005e4c30723c */ /* 0x040fe20000001830 */
[----:B------:R1:W1:Y:S03]  /*130b0*/  MUFU.EX2 R100, R84 ;  /* 0x0000005400647308 */ /* 0x0002660000000800 */
[----:B-1----:R-:W-:Y:S01]  /*130c0*/  FFMA.FTZ R88, R169, c[0x0][0x2d0], -R102 ;  /* 0x0000b400a9587a23 */ /* 0x002fe20000010866 */
[----:B------:R-:W-:Y:S06]  /*130d0*/  MOV R102, R3 ;  /* 0x0000000300667202 */ /* 0x000fec0000000f00 */
[----:B------:R1:W1:Y:S01]  /*130e0*/  MUFU.EX2 R169, R88 ;  /* 0x0000005800a97308 */ /* 0x0002620000000800 */
[--C-:B------:R-:W-:Y:S01]  /*130f0*/  FFMA.FTZ R84, R108, c[0x0][0x2d0], -R2.reuse ;  /* 0x0000b4006c547a23 */ /* 0x100fe20000010802 */
[----:B------:R-:W-:Y:S08]  /*13100*/  F2FP.PACK_AB R162, R100, R101 ;  /* 0x0000006564a2723e */ /* 0x000ff000000000ff */
[----:B------:R1:W-:Y:S02]  /*13110*/  MUFU.EX2 R85, R84 ;  /* 0x0000005400557308 */ /* 0x0003e40000000800 */
[----:B-1----:R-:W1:Y:S01]  /*13120*/  LDSM.16.MT88.4 R88, [R211+0x2100] ;  /* 0x00210000d358783b */ /* 0x002e620000004200 */
[----:B------:R-:W-:Y:S01]  /*13130*/  F2FP.PACK_AB R160, R169, R168 ;  /* 0x000000a8a9a0723e */ /* 0x000fe200000000ff */
[--C-:B------:R-:W-:Y:S02]  /*13140*/  FFMA.FTZ R84, R107, c[0x0][0x2d0], -R2.reuse ;  /* 0x0000b4006b547a23 */ /* 0x100fe40000010802 */
[----:B------:R-:W-:Y:S04]  /*13150*/  FFMA.FTZ R2, R75, c[0x0][0x2d0], -R2 ;  /* 0x0000b4004b027a23 */ /* 0x000fe80000010802 */
[----:B------:R-:W1:Y:S10]  /*13160*/  MUFU.EX2 R86, R84 ;  /* 0x0000005400567308 */ /* 0x000e740000000800 */
[----:B------:R-:W-:Y:S10]  /*13170*/  MUFU.EX2 R84, R74 ;  /* 0x0000004a00547308 */ /* 0x000ff40000000800 */
[----:B------:R-:W1:Y:S02]  /*13180*/  MUFU.EX2 R74, R2 ;  /* 0x00000002004a7308 */ /* 0x000e640000000800 */
[----:B-1----:R-:W-:Y:S01]  /*13190*/  F2FP.PACK_AB R161, R86, R85 ;  /* 0x0000005556a1723e */ /* 0x002fe200000000ff */
[-C--:B------:R-:W-:Y:S08]  /*131a0*/  HMMA.16816.F32 R52, R76, R88.reuse, R52 ;  /* 0x000000584c34723c */ /* 0x080ff00000001834 */
[C---:B------:R-:W-:Y:S08]  /*131b0*/  HMMA.16816.F32 R56, R80.reuse, R88, R56 ;  /* 0x000000585038723c */ /* 0x040ff00000001838 */
[-C--:B------:R-:W-:Y:S04]  /*131c0*/  HMMA.16816.F32 R60, R80, R90.reuse, R60 ;  /* 0x0000005a503c723c */ /* 0x080fe8000000183c */
[----:B------:R-:W-:Y:S04]  /*131d0*/  F2FP.PACK_AB R163, R74, R84 ;  /* 0x000000544aa3723e */ /* 0x000fe800000000ff */
[----:B------:R-:W-:Y:S04]  /*131e0*/  HMMA.16816.F32 R64, R76, R90, R64 ;  /* 0x0000005a4c40723c */ /* 0x000fe80000001840 */
[----:B---3--:R-:W-:Y:S02]  /*131f0*/  FFMA.FTZ R73, R73, R106, R246 ;  /* 0x0000006a49497223 */ /* 0x008fe400000100f6 */
[----:B--2---:R-:W-:Y:S02]  /*13200*/  FFMA.FTZ R69, R69, R105, R244 ;  /* 0x0000006945457223 */ /* 0x004fe400000100f4 */
[----:B----4-:R-:W-:Y:S02]  /*13210*/  FFMA.FTZ R2, R68, R104, R241 ;  /* 0x0000006844027223 */ /* 0x010fe400000100f1 */
[-C--:B------:R-:W-:Y:S05]  /*13220*/  HMMA.16816.F32 R104, R164, R116.reuse, R4 ;  /* 0x00000074a468723c */ /* 0x080fea0000001804 */
[----:B------:R-:W-:Y:S02]  /*13230*/  FADD.FTZ R2, R242, R2 ;  /* 0x00000002f2027221 */ /* 0x000fe40000010000 */
[----:B------:R-:W-:Y:S01]  /*13240*/  FFMA.FTZ R0, R0, R87, R186 ;  /* 0x0000005700007223 */ /* 0x000fe200000100ba */
        /* <DEDUP_REMOVED lines=31> */
[----:B------:R-:W1:Y:S01]  /*13440*/  LDSM.16.MT88.4 R4, [R211+0x2900] ;  /* 0x00290000d304783b */ /* 0x000e620000004200 */
        /* <DEDUP_REMOVED lines=71> */
[----:B------:R-:W-:Y:S01]  /*138c0*/  FADD.FTZ R2, R101, R0 ;  /* 0x0000000065027221 */ /* 0x000fe20000010000 */
[----:B------:R-:W-:Y:S01]  /*138d0*/  MOV R101, R70 ;  /* 0x0000004600657202 */ /* 0x000fe20000000f00 */
[----:B------:R-:W-:Y:S02]  /*138e0*/  FADD.FTZ R0, R84, R4 ;  /* 0x0000000454007221 */ /* 0x000fe40000010000 */
[----:B------:R-:W-:Y:S02]  /*138f0*/  FADD.FTZ R4, R170, R5 ;  /* 0x00000005aa047221 */ /* 0x000fe40000010000 */
[----:B------:R-:W-:Y:S01]  /*13900*/  FADD.FTZ R2, R100, R2 ;  /* 0x0000000264027221 */ /* 0x000fe20000010000 */
[----:B------:R-:W-:Y:S01]  /*13910*/  MOV R100, R71 ;  /* 0x0000004700647202 */ /* 0x000fe20000000f00 */
[----:B------:R-:W-:Y:S01]  /*13920*/  FADD.FTZ R0, R74, R0 ;  /* 0x000000004a007221 */ /* 0x000fe20000010000 */
[----:B------:R-:W-:Y:S04]  /*13930*/  STL [R1+0xc], R4 ;  /* 0x00000c0401007387 */ /* 0x000fe80000100800 */
[----:B------:R1:W-:Y:S04]  /*13940*/  STL [R1+0x10], R2 ;  /* 0x0000100201007387 */ /* 0x0003e80000100800 */
[----:B------:R2:W-:Y:S01]  /*13950*/  STL [R1+0x14], R0 ;  /* 0x0000140001007387 */ /* 0x0005e20000100800 */
[----:B-1----:R-:W-:Y:S01]  /*13960*/  MOV R2, R72 ;  /* 0x0000004800027202 */ /* 0x002fe20000000f00 */
[----:B------:R-:W-:-:S05]  /*13970*/  @P0 BRA `(.L_x_186) ;  /* 0xffffb2b000000947 */ /* 0x000fca000383ffff */
.L_x_185:
[----:B------:R-:W-:-:S13]  /*13980*/  ISETP.GE.AND P0, PT, R225, UR8, PT ;  /* 0x00000008e1007c0c */ /* 0x000fda000bf06270 */
[----:B------:R-:W-:Y:S05]  /*13990*/  @!P0 BRA `(.L_x_187) ;  /* 0x0000677000008947 */ /* 0x000fea0003800000 */
[----:B-1----:R-:W3:Y:S01]  /*139a0*/  LDL.LU.64 R6, [R1+0x30] ;  /* 0x0000300001067983 */ /* 0x002ee20000300a00 */
[----:B------:R-:W-:Y:S01]  /*139b0*/  MOV R103, R3 ;  /* 0x0000000300677202 */ /* 0x000fe20000000f00 */
[----:B------:R-:W-:Y:S01]  /*139c0*/  UMOV UR14, 0x60 ;  /* 0x00000060000e7882 */ /* 0x000fe20000000000 */
[----:B------:R-:W-:Y:S01]  /*139d0*/  IMAD.MOV.U32 R101, RZ, RZ, R71 ;  /* 0x000000ffff657224 */ /* 0x000fe200078e0047 */
[----:B------:R-:W4:Y:S01]  /*139e0*/  LDL.LU.64 R4, [R1+0x38] ;  /* 0x0000380001047983 */ /* 0x000f220000300a00 */
[----:B------:R-:W-:Y:S01]  /*139f0*/  ULDC.64 UR4, c[0x0][0x208] ;  /* 0x0000820000047ab9 */ /* 0x000fe20000000a00 */
[----:B------:R-:W-:Y:S01]  /*13a00*/  IMAD.MOV.U32 R100, RZ, RZ, R72 ;  /* 0x000000ffff647224 */ /* 0x000fe200078e0048 */
[----:B------:R-:W-:Y:S01]  /*13a10*/  UIMAD.WIDE.U32 UR16, UR14, UR4, URZ ;  /* 0x000000040e1072a5 */ /* 0x000fe2000f8e003f */
[----:B------:R-:W-:Y:S01]  /*13a20*/  IMAD.MOV.U32 R102, RZ, RZ, R70 ;  /* 0x000000ffff667224 */ /* 0x000fe200078e0046 */
[----:B------:R-:W-:Y:S02]  /*13a30*/  UIMAD UR5, UR14, UR5, URZ ;  /* 0x000000050e0572a4 */ /* 0x000fe4000f8e023f */
[----:B------:R-:W-:-:S02]  /*13a40*/  ULDC.64 UR6, c[0x0][0x1e0] ;  /* 0x0000780000067ab9 */ /* 0x000fc40000000a00 */
[----:B------:R-:W-:Y:S02]  /*13a50*/  USHF.L.U64.HI UR7, UR6, 0x5, UR7 ;  /* 0x0000000506077899 */ /* 0x000fe40008010207 */
[----:B------:R-:W-:Y:S02]  /*13a60*/  USHF.L.U32 UR6, UR6, 0x5, URZ ;  /* 0x0000000506067899 */ /* 0x000fe4000800063f */
[----:B------:R-:W-:Y:S01]  /*13a70*/  UIADD3 UR5, UR17, UR5, URZ ;  /* 0x0000000511057290 */ /* 0x000fe2000fffe03f */
[----:B---3--:R-:W-:Y:S02]  /*13a80*/  MOV R3, R7 ;  /* 0x0000000700037202 */ /* 0x008fe40000000f00 */
[----:B----4-:R-:W-:-:S05]  /*13a90*/  MOV R2, R4 ;  /* 0x0000000400027202 */ /* 0x010fca0000000f00 */
[----:B------:R1:W-:Y:S04]  /*13aa0*/  STL.64 [R1], R2 ;  /* 0x0000000201007387 */ /* 0x0003e80000100a00 */
.L_x_204:
[----:B------:R-:W-:Y:S04]  /*13ab0*/  DEPBAR.LE SB0, 0x0 ;  /* 0x000080000000791a */ /* 0x000fe80000000000 */
[----:B------:R-:W-:Y:S01]  /*13ac0*/  BAR.SYNC.DEFER_BLOCKING 0x0 ;  /* 0x0000000000007b1d */ /* 0x000fe20000010000 */
[----:B-12---:R-:W-:Y:S01]  /*13ad0*/  SHF.R.S32.HI R2, RZ, 0x1f, R225 ;  /* 0x0000001fff027819 */ /* 0x006fe200000114e1 */
[C---:B--2---:R-:W-:Y:S01]  /*13ae0*/  IMAD R0, R225.reuse, UR5, RZ ;  /* 0x00000005e1007c24 */ /* 0x044fe2000f8e02ff */
[----:B------:R-:W-:Y:S03]  /*13af0*/  PLOP3.LUT P3, PT, PT, PT, UP2, 0x80, 0x0 ;  /* 0x000000000000781c */ /* 0x000fe60003f6f028 */
[----:B------:R-:W-:Y:S02]  /*13b00*/  IMAD R0, R2, UR16, R0 ;  /* 0x0000001002007c24 */ /* 0x000fe4000f8e0200 */
[----:B-----5:R-:W-:Y:S08]  /*13b10*/  LDSM.16.M88.4 R96, [R215+0x6100] ;  /* 0x00610000d760783b */ /* 0x020ff00000000200 */
[----:B------:R-:W2:Y:S06]  /*13b20*/  LDL.64 R196, [R1] ;  /* 0x0000000001c47983 */ /* 0x000eac0000100a00 */
[----:B------:R-:W1:Y:S08]  /*13b30*/  LDSM.16.M88.4 R16, [R208+0x3100] ;  /* 0x00310000d010783b */ /* 0x000e700000000200 */
[----:B------:R-:W3:Y:S08]  /*13b40*/  LDSM.16.M88.4 R92, [R215+0x8100] ;  /* 0x00810000d75c783b */ /* 0x000ef00000000200 */
[----:B------:R-:W4:Y:S08]  /*13b50*/  LDSM.16.M88.4 R32, [R208+0x3900] ;  /* 0x00390000d020783b */ /* 0x000f300000000200 */
[----:B------:R-:W1:Y:S08]  /*13b60*/  LDSM.16.M88.4 R48, [R208+0x4100] ;  /* 0x00410000d030783b */ /* 0x000e700000000200 */
[----:B------:R-:W1:Y:S08]  /*13b70*/  LDSM.16.M88.4 R64, [R208+0x4900] ;  /* 0x00490000d040783b */ /* 0x000e700000000200 */
[----:B------:R-:W1:Y:S08]  /*13b80*/  LDSM.16.M88.4 R80, [R208+0x5100] ;  /* 0x00510000d050783b */ /* 0x000e700000000200 */
[----:B------:R-:W1:Y:S08]  /*13b90*/  LDSM.16.M88.4 R168, [R208+0x5900] ;  /* 0x00590000d0a8783b */ /* 0x000e700000000200 */
[----:B------:R-:W-:Y:S08]  /*13ba0*/  LDSM.16.M88.4 R172, [R218+0x6100] ;  /* 0x00610000daac783b */ /* 0x000ff00000000200 */
[----:B------:R-:W1:Y:S08]  /*13bb0*/  LDSM.16.M88.4 R176, [R219] ;  /* 0x00000000dbb0783b */ /* 0x000e700000000200 */
[----:B------:R-:W2:Y:S08]  /*13bc0*/  LDSM.16.M88.4 R180, [R218+0x8100] ;  /* 0x00810000dab4783b */ /* 0x000eb00000000200 */
[----:B------:R-:W2:Y:S08]  /*13bd0*/  LDSM.16.M88.4 R184, [R224] ;  /* 0x00000000e0b8783b */ /* 0x000eb00000000200 */
[----:B------:R-:W2:Y:S08]  /*13be0*/  LDSM.16.M88.4 R188, [R223] ;  /* 0x00000000dfbc783b */ /* 0x000eb00000000200 */
[----:B------:R-:W2:Y:S08]  /*13bf0*/  LDSM.16.M88.4 R192, [R222] ;  /* 0x00000000dec0783b */ /* 0x000eb00000000200 */
[----:B------:R-:W2:Y:S06]  /*13c00*/  LDL.64 R250, [R1+0x28] ;  /* 0x0000280001fa7983 */ /* 0x000eac0000100a00 */
[----:B------:R-:W2:Y:S01]  /*13c10*/  LDL R226, [R1+0x1c] ;  /* 0x00001c0001e27983 */ /* 0x000ea20000100800 */
[-C--:B-1----:R-:W-:Y:S08]  /*13c20*/  HMMA.16816.F32 R4, R96, R16.reuse, RZ ;  /* 0x000000106004723c */ /* 0x082ff000000018ff */
[C---:B---3--:R-:W-:Y:S08]  /*13c30*/  HMMA.16816.F32 R8, R92.reuse, R16, RZ ;  /* 0x000000105c08723c */ /* 0x048ff000000018ff */
        /* <DEDUP_REMOVED lines=24> */
[C---:B--2---:R-:W-:Y:S07]  /*13dc0*/  HMMA.16816.F32 R8, R180.reuse, R176, R8 ;  /* 0x000000b0b408723c */ /* 0x044fee0000001808 */
[----:B------:R-:W-:Y:S01]  /*13dd0*/  IMAD.WIDE.U32 R176, R225, UR16, R196 ;  /* 0x00000010e1b07c25 */ /* 0x000fe2000f8e00c4 */
[-C--:B------:R-:W-:Y:S04]  /*13de0*/  HMMA.16816.F32 R12, R180, R178.reuse, R12 ;  /* 0x000000b2b40c723c */ /* 0x080fe8000000180c */
[----:B------:R-:W-:Y:S02]  /*13df0*/  IADD3 R0, R177, R0, RZ ;  /* 0x00000000b1007210 */ /* 0x000fe40007ffe0ff */
[C---:B------:R-:W-:Y:S02]  /*13e00*/  LEA R2, P0, R176.reuse, c[0x0][0x1f8], 0x1 ;  /* 0x00007e00b0027a11 */ /* 0x040fe400078008ff */
[C---:B------:R-:W-:Y:S04]  /*13e10*/  HMMA.16816.F32 R16, R172.reuse, R178, R16 ;  /* 0x000000b2ac10723c */ /* 0x040fe80000001810 */
[----:B------:R-:W-:Y:S02]  /*13e20*/  LEA.HI.X R3, R176, c[0x0][0x1fc], R0, 0x1, P0 ;  /* 0x00007f00b0037a11 */ /* 0x000fe400000f0c00 */
[----:B------:R-:W2:Y:S02]  /*13e30*/  LDSM.16.M88.4 R176, [R220] ;  /* 0x00000000dcb0783b */ /* 0x000ea40000000200 */
[-C--:B------:R-:W-:Y:S06]  /*13e40*/  HMMA.16816.F32 R20, R172, R184.reuse, R20 ;  /* 0x000000b8ac14723c */ /* 0x080fec0000001814 */
[----:B------:R-:W-:Y:S01]  /*13e50*/  @!PT LDS RZ, [RZ] ;  /* 0x00000000fffff984 */ /* 0x000fe20000000800 */
[----:B------:R-:W-:Y:S01]  /*13e60*/  @!PT LDS RZ, [RZ] ;  /* 0x00000000fffff984 */ /* 0x000fe20000000800 */
[----:B------:R-:W-:Y:S01]  /*13e70*/  @!PT LDS RZ, [RZ] ;  /* 0x00000000fffff984 */ /* 0x000fe20000000800 */
[----:B------:R3:W-:Y:S02]  /*13e80*/  LDGSTS.E.BYPASS.LTC128B.128 [R227+0x100], [R2.64], !P6 ;  /* 0x0010000002e37fae */ /* 0x0007e4000f101d4c */
[C---:B------:R-:W-:Y:S08]  /*13e90*/  HMMA.16816.F32 R24, R180.reuse, R184, R24 ;  /* 0x000000b8b418723c */ /* 0x040ff00000001818 */
[-C--:B------:R-:W-:Y:S08]  /*13ea0*/  HMMA.16816.F32 R28, R180, R186.reuse, R28 ;  /* 0x000000bab41c723c */ /* 0x080ff0000000181c */
[C---:B------:R-:W-:Y:S08]  /*13eb0*/  HMMA.16816.F32 R32, R172.reuse, R186, R32 ;  /* 0x000000baac20723c */ /* 0x040ff00000001820 */
[-C--:B------:R-:W-:Y:S08]  /*13ec0*/  HMMA.16816.F32 R36, R172, R188.reuse, R36 ;  /* 0x000000bcac24723c */ /* 0x080ff00000001824 */
[C---:B------:R-:W-:Y:S07]  /*13ed0*/  HMMA.16816.F32 R40, R180.reuse, R188, R40 ;  /* 0x000000bcb428723c */ /* 0x040fee0000001828 */
[----:B------:R-:W-:Y:S01]  /*13ee0*/  IADD3 R188, P1, R2, UR10, RZ ;  /* 0x0000000a02bc7c10 */ /* 0x000fe2000ff3e0ff */
[-C--:B------:R-:W-:Y:S04]  /*13ef0*/  HMMA.16816.F32 R44, R180, R190.reuse, R44 ;  /* 0x000000beb42c723c */ /* 0x080fe8000000182c */
[----:B------:R-:W-:Y:S02]  /*13f00*/  IADD3.X R189, R3, UR9, RZ, P1, !PT ;  /* 0x0000000903bd7c10 */ /* 0x000fe40008ffe4ff */
[----:B------:R-:W-:Y:S02]  /*13f10*/  IADD3 R186, P0, R188, UR10, RZ ;  /* 0x0000000abcba7c10 */ /* 0x000fe4000ff1e0ff */
[C---:B------:R-:W-:Y:S01]  /*13f20*/  HMMA.16816.F32 R48, R172.reuse, R190, R48 ;  /* 0x000000beac30723c */ /* 0x040fe20000001830 */
[----:B------:R4:W-:Y:S03]  /*13f30*/  LDGSTS.E.BYPASS.LTC128B.128 [R227+0x900], [R188.64], !P6 ;  /* 0x00900000bce37fae */ /* 0x0009e6000f101d4c */
[----:B------:R-:W-:Y:S02]  /*13f40*/  IADD3.X R187, R189, UR9, RZ, P0, !PT ;  /* 0x00000009bdbb7c10 */ /* 0x000fe400087fe4ff */
[----:B------:R-:W-:Y:S02]  /*13f50*/  IADD3 R184, P2, R186, UR10, RZ ;  /* 0x0000000abab87c10 */ /* 0x000fe4000ff5e0ff */
[-C--:B------:R-:W-:Y:S01]  /*13f60*/  HMMA.16816.F32 R52, R172, R192.reuse, R52 ;  /* 0x000000c0ac34723c */ /* 0x080fe20000001834 */
[----:B------:R1:W-:Y:S03]  /*13f70*/  LDGSTS.E.BYPASS.LTC128B.128 [R227+0x1100], [R186.64], !P6 ;  /* 0x01100000bae37fae */ /* 0x0003e6000f101d4c */
[----:B------:R-:W-:Y:S02]  /*13f80*/  IADD3.X R185, R187, UR9, RZ, P2, !PT ;  /* 0x00000009bbb97c10 */ /* 0x000fe400097fe4ff */
[----:B---3--:R-:W-:Y:S02]  /*13f90*/  IADD3 R2, P1, R184, UR10, RZ ;  /* 0x0000000ab8027c10 */ /* 0x008fe4000ff3e0ff */
[C---:B------:R-:W-:Y:S01]  /*13fa0*/  HMMA.16816.F32 R56, R180.reuse, R192, R56 ;  /* 0x000000c0b438723c */ /* 0x040fe20000001838 */
[----:B------:R3:W-:Y:S03]  /*13fb0*/  LDGSTS.E.BYPASS.LTC128B.128 [R227+0x1900], [R184.64], !P6 ;  /* 0x01900000b8e37fae */ /* 0x0007e6000f101d4c */
[----:B------:R-:W-:Y:S02]  /*13fc0*/  IADD3.X R3, R185, UR9, RZ, P1, !PT ;  /* 0x00000009b9037c10 */ /* 0x000fe40008ffe4ff */
[----:B------:R-:W-:Y:S02]  /*13fd0*/  IADD3 R190, P0, R2, UR10, RZ ;  /* 0x0000000a02be7c10 */ /* 0x000fe4000ff1e0ff */
[-C--:B------:R-:W-:Y:S01]  /*13fe0*/  HMMA.16816.F32 R60, R180, R194.reuse, R60 ;  /* 0x000000c2b43c723c */ /* 0x080fe2000000183c */
[----:B------:R2:W-:Y:S01]  /*13ff0*/  LDGSTS.E.BYPASS.LTC128B.128 [R227+0x2100], [R2.64], !P6 ;  /* 0x0210000002e37fae */ /* 0x0005e2000f101d4c */
[----:B------:R-:W-:Y:S02]  /*14000*/  PLOP3.LUT P1, PT, PT, PT, UP2, 0x80, 0x0 ;  /* 0x000000000000781c */ /* 0x000fe40003f2f028 */
[----:B------:R-:W-:Y:S02]  /*14010*/  IADD3.X R191, R3, UR9, RZ, P0, !PT ;  /* 0x0000000903bf7c10 */ /* 0x000fe400087fe4ff */
[C---:B------:R-:W-:Y:S02]  /*14020*/  ISETP.GT.AND P0, PT, R225.reuse, UR8, PT ;  /* 0x00000008e1007c0c */ /* 0x040fe4000bf04270 */
[C---:B------:R-:W-:Y:S01]  /*14030*/  HMMA.16816.F32 R64, R172.reuse, R194, R64 ;  /* 0x000000c2ac40723c */ /* 0x040fe20000001840 */
[----:B------:R4:W-:Y:S07]  /*14040*/  LDGSTS.E.BYPASS.LTC128B.128 [R227+0x2900], [R190.64], !P6 ;  /* 0x02900000bee37fae */ /* 0x0009ee000f101d4c */
[-C--:B-1----:R-:W-:Y:S01]  /*14050*/  HMMA.16816.F32 R68, R172, R168.reuse, R68 ;  /* 0x000000a8ac44723c */ /* 0x082fe20000001844 */
[----:B------:R-:W-:Y:S07]  /*14060*/  LDSM.16.M88.4 R192, [R216+0x8100] ;  /* 0x00810000d8c0783b */ /* 0x000fee0000000200 */
[C---:B------:R-:W-:Y:S01]  /*14070*/  HMMA.16816.F32 R72, R180.reuse, R168, R72 ;  /* 0x000000a8b448723c */ /* 0x040fe20000001848 */
[----:B------:R-:W0:Y:S03]  /*14080*/  LDGDEPBAR ;  /* 0x00000000000079af */ /* 0x000e260000000000 */
[----:B--2---:R-:W-:Y:S04]  /*14090*/  @P0 IADD3 R2, R225, -0x1, RZ ;  /* 0xffffffffe1020810 */ /* 0x004fe80007ffe0ff */
[-C--:B------:R-:W-:Y:S01]  /*140a0*/  HMMA.16816.F32 R76, R180, R170.reuse, R76 ;  /* 0x000000aab44c723c */ /* 0x080fe2000000184c */
[----:B---3--:R-:W-:Y:S03]  /*140b0*/  LDSM.16.M88.4 R184, [R216+0x6100] ;  /* 0x00610000d8b8783b */ /* 0x008fe60000000200 */
[----:B------:R-:W-:Y:S04]  /*140c0*/  @P0 SHF.R.S32.HI R0, RZ, 0x1f, R2 ;  /* 0x0000001fff000819 */ /* 0x000fe80000011402 */
[C---:B------:R-:W-:Y:S01]  /*140d0*/  HMMA.16816.F32 R80, R172.reuse, R170, R80 ;  /* 0x000000aaac50723c */ /* 0x040fe20000001850 */
[----:B----4-:R-:W1:Y:S03]  /*140e0*/  LDSM.16.M88.4 R188, [R214+0x3100] ;  /* 0x00310000d6bc783b */ /* 0x010e660000000200 */
[----:B------:R-:W-:Y:S04]  /*140f0*/  @P0 IMAD R0, R0, c[0x0][0x1e0], RZ ;  /* 0x0000780000000a24 */ /* 0x000fe800078e02ff */
[-C--:B------:R-:W-:Y:S01]  /*14100*/  HMMA.16816.F32 R84, R172, R176.reuse, R84 ;  /* 0x000000b0ac54723c */ /* 0x080fe20000001854 */
[----:B------:R-:W2:Y:S03]  /*14110*/  LDSM.16.M88.4 R196, [R214+0x3900] ;  /* 0x00390000d6c4783b */ /* 0x000ea60000000200 */
[C---:B------:R-:W-:Y:S02]  /*14120*/  @P0 IMAD R0, R2.reuse, c[0x0][0x1e4], R0 ;  /* 0x0000790002000a24 */ /* 0x040fe400078e0200 */
[----:B------:R-:W-:Y:S02]  /*14130*/  @P0 IMAD.WIDE.U32 R2, R2, c[0x0][0x1e0], RZ ;  /* 0x0000780002020a25 */ /* 0x000fe400078e00ff */
[C---:B------:R-:W-:Y:S01]  /*14140*/  HMMA.16816.F32 R88, R180.reuse, R176, R88 ;  /* 0x000000b0b458723c */ /* 0x040fe20000001858 */
[----:B------:R-:W3:Y:S03]  /*14150*/  LDSM.16.M88.4 R200, [R214+0x4100] ;  /* 0x00410000d6c8783b */ /* 0x000ee60000000200 */
[----:B------:R-:W-:Y:S04]  /*14160*/  @P0 IADD3 R0, R3, R0, RZ ;  /* 0x0000000003000210 */ /* 0x000fe80007ffe0ff */
[-C--:B------:R-:W-:Y:S01]  /*14170*/  HMMA.16816.F32 R92, R180, R178.reuse, R92 ;  /* 0x000000b2b45c723c */ /* 0x080fe2000000185c */
[----:B------:R-:W4:Y:S03]  /*14180*/  LDSM.16.M88.4 R168, [R214+0x4900] ;  /* 0x00490000d6a8783b */ /* 0x000f260000000200 */
[----:B------:R-:W-:Y:S04]  /*14190*/  @P0 IMAD R0, R0, 0x60, RZ ;  /* 0x0000006000000824 */ /* 0x000fe800078e02ff */
[----:B------:R-:W-:Y:S01]  /*141a0*/  HMMA.16816.F32 R96, R172, R178, R96 ;  /* 0x000000b2ac60723c */ /* 0x000fe20000001860 */
[----:B------:R-:W2:Y:S08]  /*141b0*/  LDSM.16.M88.4 R180, [R214+0x5100] ;  /* 0x00510000d6b4783b */ /* 0x000eb00000000200 */
[----:B------:R-:W3:Y:S01]  /*141c0*/  LDSM.16.M88.4 R204, [R214+0x5900] ;  /* 0x00590000d6cc783b */ /* 0x000ee20000000200 */
[-C--:B-1----:R-:W-:Y:S07]  /*141d0*/  HMMA.16816.F32 R4, R184, R188.reuse, R4 ;  /* 0x000000bcb804723c */ /* 0x082fee0000001804 */
[----:B------:R-:W-:Y:S01]  /*141e0*/  LDSM.16.M88.4 R172, [R217+0x6100] ;  /* 0x00610000d9ac783b */ /* 0x000fe20000000200 */
[C---:B------:R-:W-:Y:S07]  /*141f0*/  HMMA.16816.F32 R8, R192.reuse, R188, R8 ;  /* 0x000000bcc008723c */ /* 0x040fee0000001808 */
[----:B------:R-:W1:Y:S01]  /*14200*/  LDSM.16.M88.4 R176, [R213] ;  /* 0x00000000d5b0783b */ /* 0x000e620000000200 */
[-C--:B------:R-:W-:Y:S08]  /*14210*/  HMMA.16816.F32 R12, R192, R190.reuse, R12 ;  /* 0x000000bec00c723c */ /* 0x080ff0000000180c */
[C---:B------:R-:W-:Y:S01]  /*14220*/  HMMA.16816.F32 R16, R184.reuse, R190, R16 ;  /* 0x000000beb810723c */ /* 0x040fe20000001810 */
[----:B------:R-:W1:Y:S07]  /*14230*/  LDSM.16.M88.4 R188, [R217+0x8100] ;  /* 0x00810000d9bc783b */ /* 0x000e6e0000000200 */
[-C--:B--2---:R-:W-:Y:S08]  /*14240*/  HMMA.16816.F32 R20, R184, R196.reuse, R20 ;  /* 0x000000c4b814723c */ /* 0x084ff00000001814 */
        /* <DEDUP_REMOVED lines=19> */
[-C--:B-1----:R-:W-:Y:S08]  /*14380*/  HMMA.16816.F32 R4, R172, R176.reuse, R4 ;  /* 0x000000b0ac04723c */ /* 0x082ff00000001804 */
        /* <DEDUP_REMOVED lines=67> */
[----:B------:R2:W1:Y:S01]  /*147c0*/  MUFU.TANH R230, R30 ;  /* 0x0000001e00e67308 */ /* 0x0004620000002400 */
        /* <DEDUP_REMOVED lines=11> */
[----:B------:R-:W2:Y:S01]  /*14880*/  LDSM.16.M88.4 R4, [R213+0x2800] ;  /* 0x00280000d504783b */ /* 0x000ea20000000200 */
[----:B------:R-:W-:Y:S04]  /*14890*/  DEPBAR.LE SB0, 0x0 ;  /* 0x000080000000791a */ /* 0x000fe80000000000 */
[----:B------:R-:W-:Y:S02]  /*148a0*/  FMUL.FTZ R50, R50, c[0x0][0x320] ;  /* 0x0000c80032327a20 */ /* 0x000fe40000410000 */
[----:B------:R-:W-:Y:S01]  /*148b0*/  FMUL.FTZ R52, R52, c[0x0][0x320] ;  /* 0x0000c80034347a20 */ /* 0x000fe20000410000 */
[----:B------:R2:W2:Y:S01]  /*148c0*/  MUFU.TANH R194, R22 ;  /* 0x0000001600c27308 */ /* 0x0004a20000002400 */
[----:B------:R-:W-:Y:S01]  /*148d0*/  BAR.SYNC.DEFER_BLOCKING 0x0 ;  /* 0x0000000000007b1d */ /* 0x000fe20000010000 */
[-C--:B-1----:R-:W-:Y:S05]  /*148e0*/  HMMA.16816.F32 R68, R172, R8.reuse, R68 ;  /* 0x00000008ac44723c */ /* 0x082fea0000001844 */
[----:B------:R-:W-:Y:S02]  /*148f0*/  FMUL.FTZ R53, R53, c[0x0][0x320] ;  /* 0x0000c80035357a20 */ /* 0x000fe40000410000 */
[----:B------:R-:W-:Y:S01]  /*14900*/  FMUL.FTZ R54, R54, c[0x0][0x320] ;  /* 0x0000c80036367a20 */ /* 0x000fe20000410000 */
[----:B------:R1:W1:Y:S01]  /*14910*/  MUFU.TANH R186, R23 ;  /* 0x0000001700ba7308 */ /* 0x0002620000002400 */
[C---:B------:R-:W-:Y:S04]  /*14920*/  HMMA.16816.F32 R72, R188.reuse, R8, R72 ;  /* 0x00000008bc48723c */ /* 0x040fe80000001848 */
[----:B------:R-:W-:Y:S02]  /*14930*/  FMUL.FTZ R55, R55, c[0x0][0x320] ;  /* 0x0000c80037377a20 */ /* 0x000fe40000410000 */
[----:B------:R-:W-:Y:S02]  /*14940*/  FMUL.FTZ R56, R56, c[0x0][0x320] ;  /* 0x0000c80038387a20 */ /* 0x000fe40000410000 */
[-C--:B------:R-:W-:Y:S01]  /*14950*/  HMMA.16816.F32 R76, R188, R10.reuse, R76 ;  /* 0x0000000abc4c723c */ /* 0x080fe2000000184c */
[----:B------:R1:W1:Y:S03]  /*14960*/  MUFU.TANH R207, R24 ;  /* 0x0000001800cf7308 */ /* 0x0002660000002400 */
[----:B------:R-:W-:Y:S02]  /*14970*/  FMUL.FTZ R57, R57, c[0x0][0x320] ;  /* 0x0000c80039397a20 */ /* 0x000fe40000410000 */
[----:B------:R-:W-:Y:S02]  /*14980*/  FMUL.FTZ R59, R59, c[0x0][0x320] ;  /* 0x0000c8003b3b7a20 */ /* 0x000fe40000410000 */
[C---:B------:R-:W-:Y:S03]  /*14990*/  HMMA.16816.F32 R80, R172.reuse, R10, R80 ;  /* 0x0000000aac50723c */ /* 0x040fe60000001850 */
[----:B------:R1:W1:Y:S01]  /*149a0*/  MUFU.TANH R206, R25 ;  /* 0x0000001900ce7308 */ /* 0x0002620000002400 */
[----:B------:R-:W-:Y:S02]  /*149b0*/  FMUL.FTZ R60, R60, c[0x0][0x320] ;  /* 0x0000c8003c3c7a20 */ /* 0x000fe40000410000 */
[----:B------:R-:W-:Y:S02]  /*149c0*/  FMUL.FTZ R61, R61, c[0x0][0x320] ;  /* 0x0000c8003d3d7a20 */ /* 0x000fe40000410000 */
[-C--:B--2---:R-:W-:Y:S04]  /*149d0*/  HMMA.16816.F32 R84, R172, R4.reuse, R84 ;  /* 0x00000004ac54723c */ /* 0x084fe80000001854 */
        /* <DEDUP_REMOVED lines=8> */
[----:B------:R-:W-:Y:S01]  /*14a60*/  @P0 MOV R4, R250 ;  /* 0x000000fa00040202 */ /* 0x000fe20000000f00 */
[----:B------:R-:W-:Y:S02]  /*14a70*/  FMUL.FTZ R67, R67, c[0x0][0x320] ;  /* 0x0000c80043437a20 */ /* 0x000fe40000410000 */
[----:B------:R-:W-:Y:S01]  /*14a80*/  FMUL.FTZ R68, R68, c[0x0][0x320] ;  /* 0x0000c80044447a20 */ /* 0x000fe20000410000 */
[----:B------:R-:W-:Y:S01]  /*14a90*/  HMMA.16816.F32 R96, R172, R6, R96 ;  /* 0x00000006ac60723c */ /* 0x000fe20000001860 */
[----:B------:R2:W1:Y:S03]  /*14aa0*/  MUFU.TANH R12, R32 ;  /* 0x00000020000c7308 */ /* 0x0004660000002400 */
[----:B------:R-:W-:Y:S02]  /*14ab0*/  FMUL.FTZ R69, R69, c[0x0][0x320] ;  /* 0x0000c80045457a20 */ /* 0x000fe40000410000 */
[----:B------:R-:W-:Y:S02]  /*14ac0*/  FMUL.FTZ R70, R70, c[0x0][0x320] ;  /* 0x0000c80046467a20 */ /* 0x000fe40000410000 */
[----:B------:R-:W-:Y:S03]  /*14ad0*/  @P1 IMAD.HI.U32 R6, R226, c[0x0][0x2c8], RZ ;  /* 0x0000b200e2061a27 */ /* 0x000fe600078e00ff */
        /* <DEDUP_REMOVED lines=45> */
[----:B---3--:R-:W3:Y:S01]  /*14db0*/  LDL R14, [R1+0x18] ;  /* 0x00001800010e7983 */ /* 0x008ee20000100800 */
[----:B------:R-:W-:Y:S01]  /*14dc0*/  @P0 MOV R5, R15 ;  /* 0x0000000f00050202 */ /* 0x000fe20000000f00 */
[----:B------:R-:W-:Y:S02]  /*14dd0*/  FMUL.FTZ R62, R62, c[0x0][0x320] ;  /* 0x0000c8003e3e7a20 */ /* 0x000fe40000410000 */
[----:B------:R-:W-:Y:S02]  /*14de0*/  FMUL.FTZ R90, R90, c[0x0][0x320] ;  /* 0x0000c8005a5a7a20 */ /* 0x000fe40000410000 */
[----:B------:R2:W1:Y:S01]  /*14df0*/  MUFU.TANH R192, R41 ;  /* 0x0000002900c07308 */ /* 0x0004620000002400 */
[----:B------:R-:W-:Y:S04]  /*14e00*/  @P0 IMAD.WIDE.U32 R4, R2, 0x60, R4 ;  /* 0x0000006002040825 */ /* 0x000fe800078e0004 */
[----:B------:R-:W-:Y:S01]  /*14e10*/  FMUL.FTZ R94, R94, c[0x0][0x320] ;  /* 0x0000c8005e5e7a20 */ /* 0x000fe20000410000 */
[----:B------:R-:W-:Y:S01]  /*14e20*/  @P0 LEA R2, P2, R4, c[0x0][0x1c8], 0x1 ;  /* 0x0000720004020a11 */ /* 0x000fe200078408ff */
[----:B------:R-:W-:Y:S01]  /*14e30*/  FMUL.FTZ R95, R95, c[0x0][0x320] ;  /* 0x0000c8005f5f7a20 */ /* 0x000fe20000410000 */
[----:B------:R-:W-:Y:S02]  /*14e40*/  @P0 IADD3 R0, R5, R0, RZ ;  /* 0x0000000005000210 */ /* 0x000fe40007ffe0ff */
[----:B------:R2:W1:Y:S01]  /*14e50*/  MUFU.TANH R200, R42 ;  /* 0x0000002a00c87308 */ /* 0x0004620000002400 */
[----:B------:R-:W-:Y:S02]  /*14e60*/  @P0 IADD3 R10, P4, R2, UR6, RZ ;  /* 0x00000006020a0c10 */ /* 0x000fe4000ff9e0ff */
[----:B------:R-:W-:Y:S01]  /*14e70*/  @P0 LEA.HI.X R3, R4, c[0x0][0x1cc], R0, 0x1, P2 ;  /* 0x0000730004030a11 */ /* 0x000fe200010f0c00 */
[----:B------:R-:W-:Y:S01]  /*14e80*/  IMAD R0, R225, -0x60, RZ ;  /* 0xffffffa0e1007824 */ /* 0x000fe200078e02ff */
[----:B------:R-:W-:Y:S02]  /*14e90*/  @P0 IADD3 R8, P1, R10, UR6, RZ ;  /* 0x000000060a080c10 */ /* 0x000fe4000ff3e0ff */
[----:B------:R-:W-:Y:S01]  /*14ea0*/  @P0 IADD3.X R11, R3, UR7, RZ, P4, !PT ;  /* 0x00000007030b0c10 */ /* 0x000fe2000a7fe4ff */
[----:B------:R-:W-:Y:S01]  /*14eb0*/  @!PT LDS RZ, [RZ] ;  /* 0x00000000fffff984 */ /* 0x000fe20000000800 */
[----:B------:R-:W-:Y:S01]  /*14ec0*/  @!PT LDS RZ, [RZ] ;  /* 0x00000000fffff984 */ /* 0x000fe20000000800 */
[----:B------:R-:W-:Y:S01]  /*14ed0*/  @!PT LDS RZ, [RZ] ;  /* 0x00000000fffff984 */ /* 0x000fe20000000800 */
[----:B------:R1:W-:Y:S01]  /*14ee0*/  @P0 LDGSTS.E.BYPASS.LTC128B.128 [R227+0x3100], [R2.64], !P6 ;  /* 0x0310000002e30fae */ /* 0x0003e2000f101d4c */
[----:B------:R-:W-:Y:S01]  /*14ef0*/  MOV R5, R226 ;  /* 0x000000e200057202 */ /* 0x000fe20000000f00 */
[----:B------:R2:W1:Y:S01]  /*14f00*/  MUFU.TANH R199, R43 ;  /* 0x0000002b00c77308 */ /* 0x0004620000002400 */
[----:B------:R-:W-:Y:S02]  /*14f10*/  @P0 IADD3.X R9, R11, UR7, RZ, P1, !PT ;  /* 0x000000070b090c10 */ /* 0x000fe40008ffe4ff */
[----:B------:R-:W-:Y:S02]  /*14f20*/  @P3 SHF.R.U32.HI R5, RZ, c[0x0][0x2cc], R6 ;  /* 0x0000b300ff053a19 */ /* 0x000fe40000011606 */
[----:B------:R-:W-:Y:S01]  /*14f30*/  @P0 IADD3 R6, P3, R8, UR6, RZ ;  /* 0x0000000608060c10 */ /* 0x000fe2000ff7e0ff */
[----:B------:R2:W-:Y:S03]  /*14f40*/  @P0 LDGSTS.E.BYPASS.LTC128B.128 [R227+0x3900], [R10.64], !P6 ;  /* 0x039000000ae30fae */ /* 0x0005e6000f101d4c */
[----:B------:R-:W-:Y:S01]  /*14f50*/  @P0 IADD3.X R7, R9, UR7, RZ, P3, !PT ;  /* 0x0000000709070c10 */ /* 0x000fe20009ffe4ff */
[----:B------:R2:W2:Y:S04]  /*14f60*/  MUFU.TANH R185, R44 ;  /* 0x0000002c00b97308 */ /* 0x0004a80000002400 */
[----:B------:R2:W-:Y:S06]  /*14f70*/  @P0 LDGSTS.E.BYPASS.LTC128B.128 [R227+0x4100], [R8.64], !P6 ;  /* 0x0410000008e30fae */ /* 0x0005ec000f101d4c */
[----:B------:R3:W3:Y:S02]  /*14f80*/  MUFU.TANH R184, R45 ;  /* 0x0000002d00b87308 */ /* 0x0006e40000002400 */
[----:B------:R3:W-:Y:S01]  /*14f90*/  @P0 LDGSTS.E.BYPASS.LTC128B.128 [R227+0x4900], [R6.64], !P6 ;  /* 0x0490000006e30fae */ /* 0x0007e2000f101d4c */
[----:B-1----:R-:W-:Y:S04]  /*14fa0*/  @P0 IADD3 R2, P2, R6, UR6, RZ ;  /* 0x0000000606020c10 */ /* 0x002fe8000ff5e0ff */
[----:B------:R-:W-:Y:S03]  /*14fb0*/  @P0 IADD3.X R3, R7, UR7, RZ, P2, !PT ;  /* 0x0000000707030c10 */ /* 0x000fe600097fe4ff */
[----:B------:R1:W1:Y:S01]  /*14fc0*/  MUFU.TANH R197, R46 ;  /* 0x0000002e00c57308 */ /* 0x0002620000002400 */
[----:B------:R-:W1:Y:S08]  /*14fd0*/  SHFL.IDX PT, R4, R5, RZ, 0x1c1f ;  /* 0x001c1fff05047589 */ /* 0x000e7000000e0000 */
[----:B------:R1:W-:Y:S01]  /*14fe0*/  @P0 LDGSTS.E.BYPASS.LTC128B.128 [R227+0x5100], [R2.64], !P6 ;  /* 0x0510000002e30fae */ /* 0x0003e2000f101d4c */
[----:B------:R1:W1:Y:S01]  /*14ff0*/  MUFU.TANH R195, R47 ;  /* 0x0000002f00c37308 */ /* 0x0002620000002400 */
[----:B--2---:R-:W-:Y:S04]  /*15000*/  @P0 IADD3 R8, P1, R2, UR6, RZ ;  /* 0x0000000602080c10 */ /* 0x004fe8000ff3e0ff */
[----:B------:R-:W-:Y:S05]  /*15010*/  @P0 IADD3.X R9, R3, UR7, RZ, P1, !PT ;  /* 0x0000000703090c10 */ /* 0x000fea0008ffe4ff */
[----:B------:R-:W2:Y:S01]  /*15020*/  MUFU.TANH R48, R48 ;  /* 0x0000003000307308 */ /* 0x000ea20000002400 */
[----:B------:R1:W-:Y:S01]  /*15030*/  @P0 LDGSTS.E.BYPASS.LTC128B.128 [R227+0x5900], [R8.64], !P6 ;  /* 0x0590000008e30fae */ /* 0x0003e2000f101d4c */
[----:B------:R-:W-:Y:S07]  /*15040*/  PLOP3.LUT P0, PT, PT, PT, UP1, 0x40, 0x0 ;  /* 0x000000000000781c */ /* 0x000fee0003f0e818 */
[----:B------:R-:W0:Y:S01]  /*15050*/  LDGDEPBAR ;  /* 0x00000000000079af */ /* 0x000e220000000000 */
[----:B------:R-:W1:Y:S10]  /*15060*/  MUFU.TANH R49, R49 ;  /* 0x0000003100317308 */ /* 0x000e740000002400 */
[----:B------:R-:W1:Y:S10]  /*15070*/  MUFU.TANH R50, R50 ;  /* 0x0000003200327308 */ /* 0x000e740000002400 */
[----:B------:R1:W1:Y:S10]  /*15080*/  MUFU.TANH R35, R51 ;  /* 0x0000003300237308 */ /* 0x0002740000002400 */
[----:B------:R-:W1:Y:S10]  /*15090*/  MUFU.TANH R52, R52 ;  /* 0x0000003400347308 */ /* 0x000e740000002400 */
[----:B------:R-:W1:Y:S10]  /*150a0*/  MUFU.TANH R53, R53 ;  /* 0x0000003500357308 */ /* 0x000e740000002400 */
[----:B------:R-:W1:Y:S10]  /*150b0*/  MUFU.TANH R54, R54 ;  /* 0x0000003600367308 */ /* 0x000e740000002400 */
[----:B------:R-:W1:Y:S10]  /*150c0*/  MUFU.TANH R55, R55 ;  /* 0x0000003700377308 */ /* 0x000e740000002400 */
[----:B------:R1:W1:Y:S10]  /*150d0*/  MUFU.TANH R168, R56 ;  /* 0x0000003800a87308 */ /* 0x0002740000002400 */
[----:B------:R1:W1:Y:S10]  /*150e0*/  MUFU.TANH R56, R57 ;  /* 0x0000003900387308 */ /* 0x0002740000002400 */
[----:B------:R1:W1:Y:S10]  /*150f0*/  MUFU.TANH R180, R58 ;  /* 0x0000003a00b47308 */ /* 0x0002740000002400 */
[----:B------:R1:W1:Y:S10]  /*15100*/  MUFU.TANH R179, R59 ;  /* 0x0000003b00b37308 */ /* 0x0002740000002400 */
        /* <DEDUP_REMOVED lines=9> */
[----:B------:R-:W2:Y:S10]  /*151a0*/  MUFU.TANH R69, R69 ;  /* 0x0000004500457308 */ /* 0x000eb40000002400 */
[----:B------:R-:W2:Y:S01]  /*151b0*/  MUFU.TANH R70, R70 ;  /* 0x0000004600467308 */ /* 0x000ea20000002400 */
[C---:B---3--:R-:W-:Y:S02]  /*151c0*/  IADD3 R7, -R14.reuse, 0x1, R0 ;  /* 0x000000010e077810 */ /* 0x048fe40007ffe100 */
[----:B-1----:R-:W-:Y:S02]  /*151d0*/  IADD3 R8, -R14, R0, RZ ;  /* 0x000000000e087210 */ /* 0x002fe40007ffe1ff */
[----:B------:R-:W-:Y:S05]  /*151e0*/  IADD3 R7, R7, c[0x0][0x1d0], RZ ;  /* 0x0000740007077a10 */ /* 0x000fea0007ffe0ff */
[----:B------:R-:W1:Y:S01]  /*151f0*/  MUFU.TANH R71, R71 ;  /* 0x0000004700477308 */ /* 0x000e620000002400 */
[----:B------:R-:W-:Y:S04]  /*15200*/  IADD3 R7, R7, -c[0x0][0x168], RZ ;  /* 0x80005a0007077a10 */ /* 0x000fe80007ffe0ff */
[C---:B------:R-:W-:Y:S02]  /*15210*/  IADD3 R6, R7.reuse, c[0x0][0x328], RZ ;  /* 0x0000ca0007067a10 */ /* 0x040fe40007ffe0ff */
[----:B------:R-:W-:Y:S03]  /*15220*/  IADD3 R7, R7, UR11, RZ ;  /* 0x0000000b07077c10 */ /* 0x000fe6000fffe0ff */
[----:B------:R-:W3:Y:S01]  /*15230*/  MUFU.TANH R72, R72 ;  /* 0x0000004800487308 */ /* 0x000ee20000002400 */
[-C--:B------:R-:W-:Y:S02]  /*15240*/  IADD3 R3, R6, R4.reuse, RZ ;  /* 0x0000000406037210 */ /* 0x080fe40007ffe0ff */
[----:B------:R-:W-:Y:S07]  /*15250*/  IADD3 R2, R7, R4, RZ ;  /* 0x0000000407027210 */ /* 0x000fee0007ffe0ff */
        /* <DEDUP_REMOVED lines=42> */
.L_x_190:
[----:B------:R-:W-:Y:S04]  /*15500*/  MOV R9, c[0x0][0x32c] ;  /* 0x0000cb0000097a02 */ /* 0x000fe80000000f00 */
[----:B------:R-:W-:Y:S11]  /*15510*/  ISETP.NE.AND P0, PT, R9, 0x1, PT ;  /* 0x000000010900780c */ /* 0x000ff60003f05270 */
[----:B------:R-:W-:Y:S02]  /*15520*/  @!UPT UIADD3 URZ, URZ, URZ, URZ ;  /* 0x0000003f3f3ff290 */ /* 0x000fe4000fffe03f */
[----:B------:R-:W-:Y:S05]  /*15530*/  @P0 IMAD.HI.U32 R9, R4, c[0x0][0x330], RZ ;  /* 0x0000cc0004090a27 */ /* 0x000fea00078e00ff */
[----:B------:R-:W-:Y:S02]  /*15540*/  @P0 SHF.R.U32.HI R4, RZ, c[0x0][0x334], R9 ;  /* 0x0000cd00ff040a19 */ /* 0x000fe40000011609 */
.L_x_191:
[----:B------:R-:W-:Y:S05]  /*15550*/  BSYNC B0 ;  /* 0x0000000000007941 */ /* 0x000fea0003800000 */
.L_x_189:
[----:B------:R-:W-:Y:S05]  /*15560*/  IMAD R4, R4, c[0x0][0x32c], R8 ;  /* 0x0000cb0004047a24 */ /* 0x000fea00078e0208 */
[----:B------:R-:W-:Y:S02]  /*15570*/  IADD3 R9, R4, c[0x0][0x32c], RZ ;  /* 0x0000cb0004097a10 */ /* 0x000fe40007ffe0ff */
[----:B------:R-:W-:Y:S02]  /*15580*/  IMNMX R2, R2, R4, !PT ;  /* 0x0000000402027217 */ /* 0x000fe40007800200 */
[----:B------:R-:W-:Y:S02]  /*15590*/  IMNMX R3, R3, R9, PT ;  /* 0x0000000903037217 */ /* 0x000fe40003800200 */
.L_x_188:
        /* <DEDUP_REMOVED lines=108> */
[----:B------:R-:W-:Y:S04]  /*15c60*/  ISETP.LT.OR P0, PT, R3, 0x1, P0 ;  /* 0x000000010300780c */ /* 0x000fe80000701670 */
        /* <DEDUP_REMOVED lines=25> */
.L_x_194:
[----:B------:R-:W-:Y:S04]  /*15e00*/  MOV R26, c[0x0][0x32c] ;  /* 0x0000cb00001a7a02 */ /* 0x000fe80000000f00 */
[----:B------:R-:W-:Y:S11]  /*15e10*/  ISETP.NE.AND P0, PT, R26, 0x1, PT ;  /* 0x000000011a00780c */ /* 0x000ff60003f05270 */
[----:B------:R-:W-:Y:S02]  /*15e20*/  @!UPT UIADD3 URZ, URZ, URZ, URZ ;  /* 0x0000003f3f3ff290 */ /* 0x000fe4000fffe03f */
[----:B------:R-:W-:Y:S05]  /*15e30*/  @P0 IMAD.HI.U32 R26, R3, c[0x0][0x330], RZ ;  /* 0x0000cc00031a0a27 */ /* 0x000fea00078e00ff */
[----:B------:R-:W-:Y:S02]  /*15e40*/  @P0 SHF.R.U32.HI R3, RZ, c[0x0][0x334], R26 ;  /* 0x0000cd00ff030a19 */ /* 0x000fe4000001161a */
.L_x_195:
[----:B------:R-:W-:Y:S05]  /*15e50*/  BSYNC B0 ;  /* 0x0000000000007941 */ /* 0x000fea0003800000 */
.L_x_193:
[----:B------:R-:W-:Y:S05]  /*15e60*/  IMAD R3, R3, c[0x0][0x32c], R8 ;  /* 0x0000cb0003037a24 */ /* 0x000fea00078e0208 */
[----:B------:R-:W-:Y:S02]  /*15e70*/  IADD3 R26, R3, c[0x0][0x32c], RZ ;  /* 0x0000cb00031a7a10 */ /* 0x000fe40007ffe0ff */
[----:B------:R-:W-:Y:S02]  /*15e80*/  IMNMX R0, R0, R3, !PT ;  /* 0x0000000300007217 */ /* 0x000fe40007800200 */
[----:B------:R-:W-:Y:S02]  /*15e90*/  IMNMX R2, R2, R26, PT ;  /* 0x0000001a02027217 */ /* 0x000fe40003800200 */
.L_x_192:
        /* <DEDUP_REMOVED lines=111> */
.L_x_198:
[----:B------:R-:W-:Y:S04]  /*16590*/  MOV R26, c[0x0][0x32c] ;  /* 0x0000cb00001a7a02 */ /* 0x000fe80000000f00 */
[----:B------:R-:W-:Y:S11]  /*165a0*/  ISETP.NE.AND P0, PT, R26, 0x1, PT ;  /* 0x000000011a00780c */ /* 0x000ff60003f05270 */
[----:B------:R-:W-:Y:S02]  /*165b0*/  @!UPT UIADD3 URZ, URZ, URZ, URZ ;  /* 0x0000003f3f3ff290 */ /* 0x000fe4000fffe03f */
[----:B------:R-:W-:Y:S05]  /*165c0*/  @P0 IMAD.HI.U32 R26, R3, c[0x0][0x330], RZ ;  /* 0x0000cc00031a0a27 */ /* 0x000fea00078e00ff */
[----:B------:R-:W-:Y:S02]  /*165d0*/  @P0 SHF.R.U32.HI R3, RZ, c[0x0][0x334], R26 ;  /* 0x0000cd00ff030a19 */ /* 0x000fe4000001161a */
.L_x_199:
[----:B------:R-:W-:Y:S05]  /*165e0*/  BSYNC B0 ;  /* 0x0000000000007941 */ /* 0x000fea0003800000 */
.L_x_197:
[----:B------:R-:W-:Y:S05]  /*165f0*/  IMAD R3, R3, c[0x0][0x32c], R8 ;  /* 0x0000cb0003037a24 */ /* 0x000fea00078e0208 */
[----:B------:R-:W-:Y:S02]  /*16600*/  IADD3 R26, R3, c[0x0][0x32c], RZ ;  /* 0x0000cb00031a7a10 */ /* 0x000fe40007ffe0ff */
[----:B------:R-:W-:Y:S02]  /*16610*/  IMNMX R0, R0, R3, !PT ;  /* 0x0000000300007217 */ /* 0x000fe40007800200 */
[----:B------:R-:W-:Y:S02]  /*16620*/  IMNMX R2, R2, R26, PT ;  /* 0x0000001a02027217 */ /* 0x000fe40003800200 */
.L_x_196:
        /* <DEDUP_REMOVED lines=111> */
.L_x_202:
[----:B------:R-:W-:Y:S04]  /*16d20*/  MOV R5, c[0x0][0x32c] ;  /* 0x0000cb0000057a02 */ /* 0x000fe80000000f00 */
[----:B------:R-:W-:Y:S11]  /*16d30*/  ISETP.NE.AND P0, PT, R5, 0x1, PT ;  /* 0x000000010500780c */ /* 0x000ff60003f05270 */
[----:B------:R-:W-:Y:S02]  /*16d40*/  @!UPT UIADD3 URZ, URZ, URZ, URZ ;  /* 0x0000003f3f3ff290 */ /* 0x000fe4000fffe03f */
[----:B------:R-:W-:Y:S05]  /*16d50*/  @P0 IMAD.HI.U32 R5, R3, c[0x0][0x330], RZ ;  /* 0x0000cc0003050a27 */ /* 0x000fea00078e00ff */
[----:B------:R-:W-:Y:S02]  /*16d60*/  @P0 SHF.R.U32.HI R3, RZ, c[0x0][0x334], R5 ;  /* 0x0000cd00ff030a19 */ /* 0x000fe40000011605 */
.L_x_203:
[----:B------:R-:W-:Y:S05]  /*16d70*/  BSYNC B0 ;  /* 0x0000000000007941 */ /* 0x000fea0003800000 */
.L_x_201:
[----:B------:R-:W-:Y:S05]  /*16d80*/  IMAD R8, R3, c[0x0][0x32c], R8 ;  /* 0x0000cb0003087a24 */ /* 0x000fea00078e0208 */
[----:B------:R-:W-:Y:S02]  /*16d90*/  IADD3 R3, R8, c[0x0][0x32c], RZ ;  /* 0x0000cb0008037a10 */ /* 0x000fe40007ffe0ff */
[----:B------:R-:W-:Y:S02]  /*16da0*/  IMNMX R0, R0, R8, !PT ;  /* 0x0000000800007217 */ /* 0x000fe40007800200 */
[----:B------:R-:W-:Y:S02]  /*16db0*/  IMNMX R2, R2, R3, PT ;  /* 0x0000000302027217 */ /* 0x000fe40003800200 */
.L_x_200:
        /* <DEDUP_REMOVED lines=71> */
[----:B------:R-:W-:Y:S02]  /*17230*/  FMNMX.FTZ R72, R234, R72, !PT ;  /* 0x00000048ea487209 */ /* 0x000fe40007810000 */
[----:B------:R-:W-:Y:S02]  /*17240*/  FSEL R168, R199, -INF , !P0 ;  /* 0xff800000c7a87808 */ /* 0x000fe40004000000 */
        /* <DEDUP_REMOVED lines=65> */
[----:B------:R-:W-:Y:S02]  /*17660*/  FMNMX.FTZ R4, R48, R4, !PT ;  /* 0x0000000430047209 */ /* 0x000fe40007810000 */
[----:B------:R-:W-:Y:S01]  /*17670*/  FMNMX.FTZ R71, R3, R71, !PT ;  /* 0x0000004703477209 */ /* 0x000fe20007810000 */
[--C-:B------:R-:W-:Y:S01]  /*17680*/  FFMA.FTZ R3, R32, c[0x0][0x2d0], -R74.reuse ;  /* 0x0000b40020037a23 */ /* 0x100fe2000001084a */
[----:B------:R-:W-:Y:S01]  /*17690*/  FMNMX.FTZ R4, R49, R4, !PT ;  /* 0x0000000431047209 */ /* 0x000fe20007810000 */
[--C-:B------:R-:W-:Y:S01]  /*176a0*/  FFMA.FTZ R16, R43, c[0x0][0x2d0], -R74.reuse ;  /* 0x0000b4002b107a23 */ /* 0x100fe2000001084a */
[----:B------:R-:W-:Y:S01]  /*176b0*/  ISETP.LT.OR P0, PT, R2, 0x49, P0 ;  /* 0x000000490200780c */ /* 0x000fe20000701670 */
[----:B------:R1:W-:Y:S01]  /*176c0*/  MUFU.EX2 R248, R3 ;  /* 0x0000000300f87308 */ /* 0x0003e20000000800 */
[----:B------:R-:W-:Y:S01]  /*176d0*/  FMNMX.FTZ R5, R25, R5, !PT ;  /* 0x0000000519057209 */ /* 0x000fe20007810000 */
[----:B------:R-:W-:Y:S01]  /*176e0*/  FMUL.FTZ R75, R71, c[0x0][0x2d0] ;  /* 0x0000b400474b7a20 */ /* 0x000fe20000410000 */
        /* <DEDUP_REMOVED lines=16> */
[----:B------:R-:W-:Y:S02]  /*177f0*/  ISETP.GT.AND P4, PT, R0, 0x59, !P4 ;  /* 0x000000590000780c */ /* 0x000fe40006784270 */
[----:B------:R-:W-:Y:S02]  /*17800*/  ISETP.NE.AND P1, PT, R10, RZ, PT ;  /* 0x000000ff0a00720c */ /* 0x000fe40003f25270 */
[----:B------:R-:W-:Y:S02]  /*17810*/  ISETP.NE.AND P3, PT, R9, RZ, PT ;  /* 0x000000ff0900720c */ /* 0x000fe40003f65270 */
[----:B------:R-:W-:Y:S01]  /*17820*/  ISETP.GT.AND P0, PT, R0, 0x49, !P1 ;  /* 0x000000490000780c */ /* 0x000fe20004f04270 */
[----:B------:R2:W3:Y:S01]  /*17830*/  MUFU.EX2 R93, R3 ;  /* 0x00000003005d7308 */ /* 0x0004e20000000800 */
[----:B------:R-:W-:Y:S02]  /*17840*/  FMNMX.FTZ R4, R189, R4, !PT ;  /* 0x00000004bd047209 */ /* 0x000fe40007810000 */
[----:B------:R-:W-:Y:S02]  /*17850*/  FSETP.NEU.FTZ.AND P1, PT, R71, -INF , PT ;  /* 0xff8000004700780b */ /* 0x000fe40003f3d000 */
[----:B------:R-:W-:Y:S02]  /*17860*/  FMNMX.FTZ R4, R191, R4, !PT ;  /* 0x00000004bf047209 */ /* 0x000fe40007810000 */
        /* <DEDUP_REMOVED lines=10> */
[----:B------:R-:W-:Y:S02]  /*17910*/  FMNMX.FTZ R4, R229, R4, !PT ;  /* 0x00000004e5047209 */ /* 0x000fe40007810000 */
[----:B------:R-:W-:Y:S01]  /*17920*/  FMNMX.FTZ R5, R180, R5, !PT ;  /* 0x00000005b4057209 */ /* 0x000fe20007810000 */
[--C-:B--2---:R-:W-:Y:S01]  /*17930*/  FFMA.FTZ R3, R29, c[0x0][0x2d0], -R75.reuse ;  /* 0x0000b4001d037a23 */ /* 0x104fe2000001084b */
[----:B------:R-:W-:Y:S02]  /*17940*/  FMNMX.FTZ R4, R237, R4, !PT ;  /* 0x00000004ed047209 */ /* 0x000fe40007810000 */
[----:B------:R-:W-:Y:S02]  /*17950*/  ISETP.LT.OR P0, PT, R2, 0x4a, P0 ;  /* 0x0000004a0200780c */ /* 0x000fe40000701670 */
[----:B------:R-:W-:Y:S01]  /*17960*/  ISETP.GT.AND P3, PT, R0, 0x50, !P3 ;  /* 0x000000500000780c */ /* 0x000fe20005f64270 */
[----:B------:R2:W-:Y:S01]  /*17970*/  MUFU.EX2 R92, R3 ;  /* 0x00000003005c7308 */ /* 0x0005e20000000800 */
[----:B------:R-:W-:Y:S02]  /*17980*/  FMNMX.FTZ R4, R238, R4, !PT ;  /* 0x00000004ee047209 */ /* 0x000fe40007810000 */
[----:B------:R-:W-:Y:S02]  /*17990*/  FMNMX.FTZ R5, R179, R5, !PT ;  /* 0x00000005b3057209 */ /* 0x000fe40007810000 */
[----:B------:R-:W-:Y:S02]  /*179a0*/  FMNMX.FTZ R4, R239, R4, !PT ;  /* 0x00000004ef047209 */ /* 0x000fe40007810000 */
[----:B------:R-:W-:Y:S02]  /*179b0*/  FMNMX.FTZ R5, R178, R5, !PT ;  /* 0x00000005b2057209 */ /* 0x000fe40007810000 */
[----:B------:R-:W-:Y:S02]  /*179c0*/  FMNMX.FTZ R4, R240, R4, !PT ;  /* 0x00000004f0047209 */ /* 0x000fe40007810000 */
[----:B------:R-:W-:Y:S02]  /*179d0*/  FMNMX.FTZ R5, R185, R5, !PT ;  /* 0x00000005b9057209 */ /* 0x000fe40007810000 */
[----:B------:R-:W-:Y:S01]  /*179e0*/  FSEL R183, R79, -INF , !P0 ;  /* 0xff8000004fb77808 */ /* 0x000fe20004000000 */
[----:B------:R-:W4:Y:S01]  /*179f0*/  SHFL.BFLY PT, R7, R4, 0x2, 0x1f ;  /* 0x0c401f0004077f89 */ /* 0x000f2200000e0000 */
[----:B------:R-:W-:Y:S02]  /*17a00*/  FMNMX.FTZ R5, R199, R5, !PT ;  /* 0x00000005c7057209 */ /* 0x000fe40007810000 */
[----:B------:R-:W-:Y:S02]  /*17a10*/  ISETP.NE.AND P0, PT, R27, RZ, PT ;  /* 0x000000ff1b00720c */ /* 0x000fe40003f05270 */
[----:B------:R-:W-:Y:S02]  /*17a20*/  FMNMX.FTZ R5, R201, R5, !PT ;  /* 0x00000005c9057209 */ /* 0x000fe40007810000 */
[----:B------:R-:W-:Y:S02]  /*17a30*/  ISETP.GT.AND P0, PT, R0, 0x51, !P0 ;  /* 0x000000510000780c */ /* 0x000fe40004704270 */
[----:B------:R-:W-:Y:S02]  /*17a40*/  ISETP.LT.OR P3, PT, R2, 0x51, P3 ;  /* 0x000000510200780c */ /* 0x000fe40001f61670 */
[----:B--2---:R-:W-:Y:S02]  /*17a50*/  FMNMX.FTZ R3, R192, R5, !PT ;  /* 0x00000005c0037209 */ /* 0x004fe40007810000 */
[C---:B------:R-:W-:Y:S02]  /*17a60*/  ISETP.LT.OR P0, PT, R2.reuse, 0x52, P0 ;  /* 0x000000520200780c */ /* 0x040fe40000701670 */
[----:B------:R-:W-:Y:S01]  /*17a70*/  FMNMX.FTZ R0, R183, R3, !PT ;  /* 0x00000003b7007209 */ /* 0x000fe20007810000 */
[--C-:B------:R-:W-:Y:S01]  /*17a80*/  FFMA.FTZ R3, R33, c[0x0][0x2d0], -R75.reuse ;  /* 0x0000b40021037a23 */ /* 0x100fe2000001084b */
[----:B------:R-:W-:Y:S01]  /*17a90*/  FSEL R195, R91, -INF , !P0 ;  /* 0xff8000005bc37808 */ /* 0x000fe20004000000 */
[----:B------:R-:W-:Y:S01]  /*17aa0*/  MUFU.EX2 R33, R16 ;  /* 0x0000001000217308 */ /* 0x000fe20000000800 */
[----:B------:R-:W-:Y:S02]  /*17ab0*/  ISETP.LT.OR P0, PT, R2, 0x5a, P4 ;  /* 0x0000005a0200780c */ /* 0x000fe40002701670 */
[----:B------:R-:W-:Y:S02]  /*17ac0*/  FSEL R193, R78, -INF , !P3 ;  /* 0xff8000004ec17808 */ /* 0x000fe40005800000 */
[----:B------:R-:W-:Y:S02]  /*17ad0*/  FSEL R73, R57, -INF , !P0 ;  /* 0xff80000039497808 */ /* 0x000fe40004000000 */
[----:B---3--:R-:W-:Y:S02]  /*17ae0*/  F2FP.PACK_AB R78, R93, R248 ;  /* 0x000000f85d4e723e */ /* 0x008fe400000000ff */
[----:B----4-:R-:W-:Y:S01]  /*17af0*/  FMNMX.FTZ R4, R4, R7, !PT ;  /* 0x0000000704047209 */ /* 0x010fe20007810000 */
[----:B------:R2:W3:Y:S01]  /*17b00*/  MUFU.EX2 R60, R3 ;  /* 0x00000003003c7308 */ /* 0x0004e20000000800 */
[----:B------:R-:W-:Y:S01]  /*17b10*/  ISETP.LT.OR P3, PT, R2, 0x59, P5 ;  /* 0x000000590200780c */ /* 0x000fe20002f61670 */
[--C-:B------:R-:W-:Y:S01]  /*17b20*/  FFMA.FTZ R2, R37, c[0x0][0x2d0], -R75.reuse ;  /* 0x0000b40025027a23 */ /* 0x100fe2000001084b */
[----:B-1----:R-:W-:Y:S01]  /*17b30*/  F2FP.PACK_AB R76, R61, R233 ;  /* 0x000000e93d4c723e */ /* 0x002fe200000000ff */
[----:B------:R-:W1:Y:S01]  /*17b40*/  SHFL.BFLY PT, R70, R4, 0x1, 0x1f ;  /* 0x0c201f0004467f89 */ /* 0x000e6200000e0000 */
[----:B------:R-:W-:Y:S02]  /*17b50*/  FSEL R197, R59, -INF , !P3 ;  /* 0xff8000003bc57808 */ /* 0x000fe40005800000 */
[----:B------:R-:W-:Y:S03]  /*17b60*/  FMNMX.FTZ R0, R193, R0, !PT ;  /* 0x00000000c1007209 */ /* 0x000fe60007810000 */
[----:B------:R4:W-:Y:S01]  /*17b70*/  MUFU.EX2 R249, R2 ;  /* 0x0000000200f97308 */ /* 0x0009e20000000800 */
[----:B------:R-:W-:Y:S04]  /*17b80*/  FMNMX.FTZ R0, R195, R0, !PT ;  /* 0x00000000c3007209 */ /* 0x000fe80007810000 */
[----:B------:R-:W-:Y:S04]  /*17b90*/  FMNMX.FTZ R0, R197, R0, !PT ;  /* 0x00000000c5007209 */ /* 0x000fe80007810000 */
[----:B------:R-:W-:Y:S01]  /*17ba0*/  FMNMX.FTZ R0, R73, R0, !PT ;  /* 0x0000000049007209 */ /* 0x000fe20007810000 */
[----:B------:R-:W-:Y:S01]  /*17bb0*/  MUFU.EX2 R57, R12 ;  /* 0x0000000c00397308 */ /* 0x000fe20000000800 */
[--C-:B--2---:R-:W-:Y:S01]  /*17bc0*/  FFMA.FTZ R3, R38, c[0x0][0x2d0], -R75.reuse ;  /* 0x0000b40026037a23 */ /* 0x104fe2000001084b */
[----:B---3--:R-:W-:Y:S02]  /*17bd0*/  F2FP.PACK_AB R77, R60, R92 ;  /* 0x0000005c3c4d723e */ /* 0x008fe400000000ff */
[----:B-1----:R-:W-:Y:S06]  /*17be0*/  FMNMX.FTZ R70, R4, R70, !PT ;  /* 0x0000004604467209 */ /* 0x002fec0007810000 */
[----:B------:R1:W2:Y:S01]  /*17bf0*/  MUFU.EX2 R246, R3 ;  /* 0x0000000300f67308 */ /* 0x0002a20000000800 */
[C---:B------:R-:W-:Y:S01]  /*17c00*/  FSETP.NEU.FTZ.AND P0, PT, R70.reuse, -INF , PT ;  /* 0xff8000004600780b */ /* 0x040fe20003f1d000 */
[----:B------:R-:W-:Y:S01]  /*17c10*/  FMUL.FTZ R96, R70, c[0x0][0x2d0] ;  /* 0x0000b40046607a20 */ /* 0x000fe20000410000 */
[----:B----4-:R-:W3:Y:S04]  /*17c20*/  SHFL.BFLY PT, R2, R0, 0x2, 0x1f ;  /* 0x0c401f0000027f89 */ /* 0x010ee800000e0000 */
[----:B------:R-:W-:Y:S05]  /*17c30*/  FSEL R96, R96, RZ, P0 ;  /* 0x000000ff60607208 */ /* 0x000fea0000000000 */
[--C-:B------:R-:W-:Y:S02]  /*17c40*/  FFMA.FTZ R4, R36, c[0x0][0x2d0], -R96.reuse ;  /* 0x0000b40024047a23 */ /* 0x100fe40000010860 */
[--C-:B------:R-:W-:Y:S02]  /*17c50*/  FFMA.FTZ R32, R45, c[0x0][0x2d0], -R96.reuse ;  /* 0x0000b4002d207a23 */ /* 0x100fe40000010860 */
[----:B------:R-:W-:Y:S01]  /*17c60*/  MUFU.EX2 R243, R4 ;  /* 0x0000000400f37308 */ /* 0x000fe20000000800 */
[--C-:B-1----:R-:W-:Y:S01]  /*17c70*/  FFMA.FTZ R3, R26, c[0x0][0x2d0], -R96.reuse ;  /* 0x0000b4001a037a23 */ /* 0x102fe20000010860 */
[----:B--2---:R-:W-:Y:S08]  /*17c80*/  F2FP.PACK_AB R79, R246, R249 ;  /* 0x000000f9f64f723e */ /* 0x004ff000000000ff */
[----:B------:R1:W-:Y:S02]  /*17c90*/  MUFU.EX2 R86, R3 ;  /* 0x0000000300567308 */ /* 0x0003e40000000800 */
[--C-:B-1----:R-:W-:Y:S02]  /*17ca0*/  FFMA.FTZ R3, R28, c[0x0][0x2d0], -R96.reuse ;  /* 0x0000b4001c037a23 */ /* 0x102fe40000010860 */
[----:B------:R-:W-:Y:S06]  /*17cb0*/  FFMA.FTZ R28, R47, c[0x0][0x2d0], -R75 ;  /* 0x0000b4002f1c7a23 */ /* 0x000fec000001084b */
[----:B------:R1:W2:Y:S10]  /*17cc0*/  MUFU.EX2 R244, R3 ;  /* 0x0000000300f47308 */ /* 0x0002b40000000800 */
[----:B------:R-:W-:Y:S01]  /*17cd0*/  MUFU.EX2 R63, R28 ;  /* 0x0000001c003f7308 */ /* 0x000fe20000000800 */
[----:B-1----:R-:W-:Y:S01]  /*17ce0*/  FFMA.FTZ R3, R35, c[0x0][0x2d0], -R96 ;  /* 0x0000b40023037a23 */ /* 0x002fe20000010860 */
[----:B--2---:R-:W-:Y:S08]  /*17cf0*/  F2FP.PACK_AB R64, R244, R86 ;  /* 0x00000056f440723e */ /* 0x004ff000000000ff */
[----:B------:R3:W-:Y:S02]  /*17d00*/  MUFU.EX2 R52, R3 ;  /* 0x0000000300347308 */ /* 0x0007e40000000800 */
[----:B---3--:R-:W-:Y:S01]  /*17d10*/  FMNMX.FTZ R3, R0, R2, !PT ;  /* 0x0000000200037209 */ /* 0x008fe20007810000 */
[----:B------:R-:W-:Y:S01]  /*17d20*/  FFMA.FTZ R2, R39, c[0x0][0x2d0], -R74 ;  /* 0x0000b40027027a23 */ /* 0x000fe2000001084a */
[----:B------:R-:W-:Y:S01]  /*17d30*/  FSEL R0, R72, RZ, P2 ;  /* 0x000000ff48007208 */ /* 0x000fe20001000000 */
[----:B------:R-:W-:Y:S05]  /*17d40*/  LDSM.16.MT88.4 R36, [R212+0x100] ;  /* 0x00010000d424783b */ /* 0x000fea0000004200 */
[----:B------:R1:W-:Y:S01]  /*17d50*/  MUFU.EX2 R80, R2 ;  /* 0x0000000200507308 */ /* 0x0003e20000000800 */
[----:B------:R-:W-:Y:S04]  /*17d60*/  FADD.FTZ R0, -R0, R100 ;  /* 0x0000006400007221 */ /* 0x000fe80000010100 */
[----:B------:R-:W-:Y:S01]  /*17d70*/  FMUL.FTZ R0, R0, c[0x0][0x2d0] ;  /* 0x0000b40000007a20 */ /* 0x000fe20000410000 */
[----:B------:R-:W2:Y:S04]  /*17d80*/  SHFL.BFLY PT, R4, R3, 0x1, 0x1f ;  /* 0x0c201f0003047f89 */ /* 0x000ea800000e0000 */
[----:B------:R3:W4:Y:S01]  /*17d90*/  MUFU.EX2 R69, R0 ;  /* 0x0000000000457308 */ /* 0x0007220000000800 */
[----:B-1----:R-:W-:Y:S05]  /*17da0*/  FSEL R2, R71, RZ, P1 ;  /* 0x000000ff47027208 */ /* 0x002fea0000800000 */
[----:B------:R-:W-:Y:S01]  /*17db0*/  FADD.FTZ R2, -R2, R101 ;  /* 0x0000006502027221 */ /* 0x000fe20000010100 */
[----:B--2---:R-:W-:Y:S03]  /*17dc0*/  FMNMX.FTZ R3, R3, R4, !PT ;  /* 0x0000000403037209 */ /* 0x004fe60007810000 */
[----:B------:R-:W-:Y:S01]  /*17dd0*/  FMUL.FTZ R2, R2, c[0x0][0x2d0] ;  /* 0x0000b40002027a20 */ /* 0x000fe20000410000 */
[----:B---3--:R-:W-:Y:S01]  /*17de0*/  FSEL R0, R70, RZ, P0 ;  /* 0x000000ff46007208 */ /* 0x008fe20000000000 */
[----:B----4-:R-:W-:Y:S01]  /*17df0*/  FMUL.FTZ R16, R69, R116 ;  /* 0x0000007445107220 */ /* 0x010fe20000410000 */
[C---:B------:R-:W-:Y:S01]  /*17e00*/  FSETP.NEU.FTZ.AND P0, PT, R3.reuse, -INF , PT ;  /* 0xff8000000300780b */ /* 0x040fe20003f1d000 */
[----:B------:R-:W1:Y:S01]  /*17e10*/  MUFU.EX2 R68, R2 ;  /* 0x0000000200447308 */ /* 0x000e620000000800 */
[----:B------:R-:W-:Y:S02]  /*17e20*/  FMUL.FTZ R97, R3, c[0x0][0x2d0] ;  /* 0x0000b40003617a20 */ /* 0x000fe40000410000 */
[----:B------:R-:W-:Y:S02]  /*17e30*/  FADD.FTZ R0, -R0, R102 ;  /* 0x0000006600007221 */ /* 0x000fe40000010100 */
[----:B------:R-:W-:Y:S01]  /*17e40*/  FMUL.FTZ R5, R69, R105 ;  /* 0x0000006945057220 */ /* 0x000fe20000410000 */
[----:B------:R-:W-:Y:S01]  /*17e50*/  FSEL R97, R97, RZ, P0 ;  /* 0x000000ff61617208 */ /* 0x000fe20000000000 */
[----:B------:R-:W-:Y:S02]  /*17e60*/  FMUL.FTZ R0, R0, c[0x0][0x2d0] ;  /* 0x0000b40000007a20 */ /* 0x000fe40000410000 */
[----:B------:R-:W-:Y:S02]  /*17e70*/  FMUL.FTZ R17, R69, R117 ;  /* 0x0000007545117220 */ /* 0x000fe40000410000 */
[----:B------:R2:W3:Y:S01]  /*17e80*/  MUFU.EX2 R2, R0 ;  /* 0x0000000000027308 */ /* 0x0004e20000000800 */
[----:B------:R-:W-:Y:S02]  /*17e90*/  FFMA.FTZ R4, R24, c[0x0][0x2d0], -R97 ;  /* 0x0000b40018047a23 */ /* 0x000fe40000010861 */
[----:B------:R-:W-:Y:S02]  /*17ea0*/  IMAD.MOV.U32 R117, RZ, RZ, R57 ;  /* 0x000000ffff757224 */ /* 0x000fe400078e0039 */
[--C-:B------:R-:W-:Y:S02]  /*17eb0*/  FFMA.FTZ R58, R58, c[0x0][0x2d0], -R97.reuse ;  /* 0x0000b4003a3a7a23 */ /* 0x100fe40000010861 */
[----:B------:R-:W-:Y:S02]  /*17ec0*/  FFMA.FTZ R62, R62, c[0x0][0x2d0], -R97 ;  /* 0x0000b4003e3e7a23 */ /* 0x000fe40000010861 */
[----:B------:R-:W-:Y:S01]  /*17ed0*/  FFMA.FTZ R24, R44, c[0x0][0x2d0], -R75 ;  /* 0x0000b4002c187a23 */ /* 0x000fe2000001084b */
[----:B------:R4:W-:Y:S01]  /*17ee0*/  MUFU.EX2 R89, R4 ;  /* 0x0000000400597308 */ /* 0x0009e20000000800 */
[----:B------:R-:W-:Y:S02]  /*17ef0*/  FFMA.FTZ R44, R50, c[0x0][0x2d0], -R96 ;  /* 0x0000b400322c7a23 */ /* 0x000fe40000010860 */
[C---:B-1----:R-:W-:Y:S01]  /*17f00*/  FMUL.FTZ R7, R68.reuse, R107 ;  /* 0x0000006b44077220 */ /* 0x042fe20000410000 */
[----:B------:R-:W-:Y:S01]  /*17f10*/  MOV R107, R52 ;  /* 0x00000034006b7202 */ /* 0x000fe20000000f00 */
[C---:B------:R-:W-:Y:S01]  /*17f20*/  FMUL.FTZ R6, R68.reuse, R106 ;  /* 0x0000006a44067220 */ /* 0x040fe20000410000 */
[----:B------:R-:W-:Y:S01]  /*17f30*/  LDSM.16.MT88.4 R52, [R210+0x100] ;  /* 0x00010000d234783b */ /* 0x000fe20000004200 */
[C---:B------:R-:W-:Y:S01]  /*17f40*/  FMUL.FTZ R34, R68.reuse, R134 ;  /* 0x0000008644227220 */ /* 0x040fe20000410000 */
[----:B------:R-:W-:Y:S01]  /*17f50*/  F2FP.PACK_AB R66, R243, R107 ;  /* 0x0000006bf342723e */ /* 0x000fe200000000ff */
[C---:B------:R-:W-:Y:S01]  /*17f60*/  FMUL.FTZ R35, R68.reuse, R135 ;  /* 0x0000008744237220 */ /* 0x040fe20000410000 */
[----:B------:R1:W5:Y:S01]  /*17f70*/  MUFU.EX2 R30, R24 ;  /* 0x00000018001e7308 */ /* 0x0003620000000800 */
[C---:B------:R-:W-:Y:S01]  /*17f80*/  FMUL.FTZ R18, R68.reuse, R118 ;  /* 0x0000007644127220 */ /* 0x040fe20000410000 */
[----:B------:R-:W-:Y:S01]  /*17f90*/  MOV R118, R86 ;  /* 0x0000005600767202 */ /* 0x000fe20000000f00 */
[----:B------:R-:W-:Y:S01]  /*17fa0*/  FMUL.FTZ R19, R68, R119 ;  /* 0x0000007744137220 */ /* 0x000fe20000410000 */
[----:B------:R-:W-:Y:S01]  /*17fb0*/  MOV R106, R246 ;  /* 0x000000f6006a7202 */ /* 0x000fe20000000f00 */
[----:B--2---:R-:W-:Y:S02]  /*17fc0*/  FFMA.FTZ R0, R8, c[0x0][0x2d0], -R97 ;  /* 0x0000b40008007a23 */ /* 0x004fe40000010861 */
[C---:B---3--:R-:W-:Y:S01]  /*17fd0*/  FMUL.FTZ R13, R2.reuse, R113 ;  /* 0x00000071020d7220 */ /* 0x048fe20000410000 */
[----:B------:R-:W-:Y:S01]  /*17fe0*/  MOV R113, R233 ;  /* 0x000000e900717202 */ /* 0x000fe20000000f00 */
[----:B------:R-:W-:Y:S01]  /*17ff0*/  FMUL.FTZ R45, R2, R145 ;  /* 0x00000091022d7220 */ /* 0x000fe20000410000 */
[----:B------:R2:W-:Y:S01]  /*18000*/  MUFU.EX2 R200, R0 ;  /* 0x0000000000c87308 */ /* 0x0005e20000000800 */
[----:B------:R-:W-:Y:S02]  /*18010*/  FFMA.FTZ R8, R40, c[0x0][0x2d0], -R75 ;  /* 0x0000b40028087a23 */ /* 0x000fe4000001084b */
[----:B------:R-:W-:Y:S02]  /*18020*/  FMUL.FTZ R50, R68, R150 ;  /* 0x0000009644327220 */ /* 0x000fe40000410000 */
[--C-:B----4-:R-:W-:Y:S02]  /*18030*/  FFMA.FTZ R4, R25, c[0x0][0x2d0], -R97.reuse ;  /* 0x0000b40019047a23 */ /* 0x110fe40000010861 */
[C---:B------:R-:W-:Y:S01]  /*18040*/  FMUL.FTZ R9, R2.reuse, R109 ;  /* 0x0000006d02097220 */ /* 0x040fe20000410000 */
[----:B------:R-:W-:Y:S01]  /*18050*/  MOV R109, R248 ;  /* 0x000000f8006d7202 */ /* 0x000fe20000000f00 */
[C---:B------:R-:W-:Y:S01]  /*18060*/  FMUL.FTZ R12, R2.reuse, R112 ;  /* 0x00000070020c7220 */ /* 0x040fe20000410000 */
[----:B------:R3:W4:Y:S01]  /*18070*/  MUFU.EX2 R85, R4 ;  /* 0x0000000400557308 */ /* 0x0007220000000800 */
[C---:B------:R-:W-:Y:S02]  /*18080*/  FMUL.FTZ R25, R2.reuse, R125 ;  /* 0x0000007d02197220 */ /* 0x040fe40000410000 */
[C---:B------:R-:W-:Y:S02]  /*18090*/  FMUL.FTZ R28, R2.reuse, R128 ;  /* 0x00000080021c7220 */ /* 0x040fe40000410000 */
[C---:B-1----:R-:W-:Y:S02]  /*180a0*/  FMUL.FTZ R24, R2.reuse, R124 ;  /* 0x0000007c02187220 */ /* 0x042fe40000410000 */
[----:B------:R-:W-:Y:S02]  /*180b0*/  FMUL.FTZ R29, R2, R129 ;  /* 0x00000081021d7220 */ /* 0x000fe40000410000 */
[----:B-----5:R-:W-:Y:S01]  /*180c0*/  IMAD.MOV.U32 R129, RZ, RZ, R30 ;  /* 0x000000ffff817224 */ /* 0x020fe200078e001e */
[----:B------:R1:W5:Y:S01]  /*180d0*/  MUFU.EX2 R31, R8 ;  /* 0x00000008001f7308 */ /* 0x0003620000000800 */
[----:B------:R-:W-:Y:S02]  /*180e0*/  FFMA.FTZ R40, R49, c[0x0][0x2d0], -R96 ;  /* 0x0000b40031287a23 */ /* 0x000fe40000010860 */
[----:B------:R-:W-:Y:S01]  /*180f0*/  FMUL.FTZ R49, R69, R149 ;  /* 0x0000009545317220 */ /* 0x000fe20000410000 */
[----:B------:R-:W-:Y:S01]  /*18100*/  MOV R149, R63 ;  /* 0x0000003f00957202 */ /* 0x000fe20000000f00 */
[----:B--2---:R-:W-:Y:S02]  /*18110*/  FFMA.FTZ R0, R22, c[0x0][0x2d0], -R97 ;  /* 0x0000b40016007a23 */ /* 0x004fe40000010861 */
[----:B------:R-:W2:Y:S01]  /*18120*/  LDSM.16.MT88.4 R20, [R209+0x100] ;  /* 0x00010000d114783b */ /* 0x000ea20000004200 */
[C---:B------:R-:W-:Y:S02]  /*18130*/  FMUL.FTZ R57, R2.reuse, R157 ;  /* 0x0000009d02397220 */ /* 0x040fe40000410000 */
[----:B------:R5:W5:Y:S01]  /*18140*/  MUFU.EX2 R235, R0 ;  /* 0x0000000000eb7308 */ /* 0x000b620000000800 */
[--C-:B---3--:R-:W-:Y:S01]  /*18150*/  FFMA.FTZ R4, R41, c[0x0][0x2d0], -R74.reuse ;  /* 0x0000b40029047a23 */ /* 0x108fe2000001084a */
[----:B----4-:R-:W-:Y:S01]  /*18160*/  F2FP.PACK_AB R67, R85, R89 ;  /* 0x000000595543723e */ /* 0x010fe200000000ff */
[C---:B------:R-:W-:Y:S02]  /*18170*/  FMUL.FTZ R41, R2.reuse, R141 ;  /* 0x0000008d02297220 */ /* 0x040fe40000410000 */
[----:B------:R-:W-:Y:S05]  /*18180*/  IMAD.MOV.U32 R119, RZ, RZ, R85 ;  /* 0x000000ffff777224 */ /* 0x000fea00078e0055 */
[----:B------:R-:W3:Y:S01]  /*18190*/  MUFU.EX2 R87, R4 ;  /* 0x0000000400577308 */ /* 0x000ee20000000800 */
[----:B-1----:R-:W-:Y:S02]  /*181a0*/  FMUL.FTZ R8, R2, R108 ;  /* 0x0000006c02087220 */ /* 0x002fe40000410000 */
[----:B-----5:R-:W-:Y:S02]  /*181b0*/  IMAD.MOV.U32 R125, RZ, RZ, R31 ;  /* 0x000000ffff7d7224 */ /* 0x020fe400078e001f */
[----:B------:R-:W-:Y:S05]  /*181c0*/  IMAD.MOV.U32 R108, RZ, RZ, R249 ;  /* 0x000000ffff6c7224 */ /* 0x000fea00078e00f9 */
[----:B------:R1:W-:Y:S01]  /*181d0*/  MUFU.EX2 R124, R32 ;  /* 0x00000020007c7308 */ /* 0x0003e20000000800 */
[----:B------:R-:W-:Y:S01]  /*181e0*/  FSEL R0, R3, RZ, P0 ;  /* 0x000000ff03007208 */ /* 0x000fe20000000000 */
[----:B------:R-:W-:Y:S01]  /*181f0*/  IMAD.MOV.U32 R112, RZ, RZ, R235 ;  /* 0x000000ffff707224 */ /* 0x000fe200078e00eb */
[----:B------:R-:W-:Y:S02]  /*18200*/  F2FP.PACK_AB R65, R235, R200 ;  /* 0x000000c8eb41723e */ /* 0x000fe400000000ff */
[----:B------:R-:W-:Y:S01]  /*18210*/  ISETP.GT.AND P0, PT, R225, UR8, PT ;  /* 0x00000008e1007c0c */ /* 0x000fe2000bf04270 */
[----:B------:R-:W-:Y:S04]  /*18220*/  FADD.FTZ R0, -R0, R103 ;  /* 0x0000006700007221 */ /* 0x000fe80000010100 */
[----:B------:R4:W-:Y:S01]  /*18230*/  MUFU.EX2 R91, R44 ;  /* 0x0000002c005b7308 */ /* 0x0009e20000000800 */
[----:B------:R-:W-:Y:S01]  /*18240*/  FMUL.FTZ R0, R0, c[0x0][0x2d0] ;  /* 0x0000b40000007a20 */ /* 0x000fe20000410000 */
[----:B---3--:R-:W-:Y:S01]  /*18250*/  MOV R116, R87 ;  /* 0x0000005700747202 */ /* 0x008fe20000000f00 */
[C---:B------:R-:W-:Y:S02]  /*18260*/  FMUL.FTZ R4, R69.reuse, R104 ;  /* 0x0000006845047220 */ /* 0x040fe40000410000 */
[----:B------:R-:W-:Y:S05]  /*18270*/  IMAD.MOV.U32 R104, RZ, RZ, R93 ;  /* 0x000000ffff687224 */ /* 0x000fea00078e005d */
[----:B------:R-:W3:Y:S01]  /*18280*/  MUFU.EX2 R0, R0 ;  /* 0x0000000000007308 */ /* 0x000ee20000000800 */
[-C--:B--2---:R-:W-:Y:S01]  /*18290*/  HMMA.16816.F32 R4, R76, R20.reuse, R4 ;  /* 0x000000144c04723c */ /* 0x084fe20000001804 */
[----:B-1----:R-:W-:Y:S02]  /*182a0*/  FMUL.FTZ R32, R69, R132 ;  /* 0x0000008445207220 */ /* 0x002fe40000410000 */
[----:B----4-:R-:W-:Y:S02]  /*182b0*/  FMUL.FTZ R44, R2, R144 ;  /* 0x00000090022c7220 */ /* 0x010fe40000410000 */
[C---:B---3--:R-:W-:Y:S02]  /*182c0*/  FMUL.FTZ R10, R0.reuse, R110 ;  /* 0x0000006e000a7220 */ /* 0x048fe40000410000 */
[C---:B------:R-:W-:Y:S01]  /*182d0*/  FMUL.FTZ R11, R0.reuse, R111 ;  /* 0x0000006f000b7220 */ /* 0x040fe20000410000 */
[----:B------:R-:W-:Y:S01]  /*182e0*/  MOV R111, R243 ;  /* 0x000000f3006f7202 */ /* 0x000fe20000000f00 */
[C---:B------:R-:W-:Y:S03]  /*182f0*/  FMUL.FTZ R15, R0.reuse, R115 ;  /* 0x00000073000f7220 */ /* 0x040fe60000410000 */
[----:B------:R-:W-:Y:S02]  /*18300*/  IMAD.MOV.U32 R115, RZ, RZ, R89 ;  /* 0x000000ffff737224 */ /* 0x000fe400078e0059 */
[C---:B------:R-:W-:Y:S01]  /*18310*/  FMUL.FTZ R26, R0.reuse, R126 ;  /* 0x0000007e001a7220 */ /* 0x040fe20000410000 */
[C---:B------:R-:W-:Y:S01]  /*18320*/  HMMA.16816.F32 R8, R64.reuse, R20, R8 ;  /* 0x000000144008723c */ /* 0x040fe20000001808 */
[C---:B------:R-:W-:Y:S01]  /*18330*/  FMUL.FTZ R14, R0.reuse, R114 ;  /* 0x00000072000e7220 */ /* 0x040fe20000410000 */
[----:B------:R-:W-:Y:S01]  /*18340*/  MOV R126, R80 ;  /* 0x00000050007e7202 */ /* 0x000fe20000000f00 */
[C---:B------:R-:W-:Y:S01]  /*18350*/  FMUL.FTZ R31, R0.reuse, R131 ;  /* 0x00000083001f7220 */ /* 0x040fe20000410000 */
[----:B------:R-:W1:Y:S01]  /*18360*/  LDSM.16.MT88.4 R80, [R211+0x100] ;  /* 0x00010000d350783b */ /* 0x000e620000004200 */
[----:B------:R-:W-:Y:S01]  /*18370*/  MOV R131, R84 ;  /* 0x0000005400837202 */ /* 0x000fe20000000f00 */
[----:B------:R-:W-:Y:S01]  /*18380*/  FMUL.FTZ R27, R0, R127 ;  /* 0x0000007f001b7220 */ /* 0x000fe20000410000 */
[----:B------:R-:W-:Y:S01]  /*18390*/  MOV R114, R92 ;  /* 0x0000005c00727202 */ /* 0x000fe20000000f00 */
[-C--:B------:R-:W-:Y:S01]  /*183a0*/  HMMA.16816.F32 R12, R64, R22.reuse, R12 ;  /* 0x00000016400c723c */ /* 0x080fe2000000180c */
[----:B------:R-:W-:Y:S01]  /*183b0*/  FFMA.FTZ R20, R46, c[0x0][0x2d0], -R74 ;  /* 0x0000b4002e147a23 */ /* 0x000fe2000001084a */
[----:B------:R2:W-:Y:S02]  /*183c0*/  MUFU.EX2 R127, R40 ;  /* 0x00000028007f7308 */ /* 0x0005e40000000800 */
[----:B------:R-:W3:Y:S01]  /*183d0*/  LDSM.16.MT88.4 R84, [R209+0x900] ;  /* 0x00090000d154783b */ /* 0x000ee20000004200 */
[----:B------:R-:W-:Y:S02]  /*183e0*/  FFMA.FTZ R92, R95, c[0x0][0x2d0], -R75 ;  /* 0x0000b4005f5c7a23 */ /* 0x000fe4000001084b */
[C---:B------:R-:W-:Y:S01]  /*183f0*/  FMUL.FTZ R21, R69.reuse, R121 ;  /* 0x0000007945157220 */ /* 0x040fe20000410000 */
[C---:B------:R-:W-:Y:S01]  /*18400*/  HMMA.16816.F32 R16, R76.reuse, R22, R16 ;  /* 0x000000164c10723c */ /* 0x040fe20000001810 */
[----:B------:R-:W-:Y:S03]  /*18410*/  FMUL.FTZ R30, R0, R130 ;  /* 0x00000082001e7220 */ /* 0x000fe60000410000 */
[----:B------:R4:W5:Y:S01]  /*18420*/  MUFU.EX2 R59, R20 ;  /* 0x00000014003b7308 */ /* 0x0009620000000800 */
[----:B------:R-:W-:Y:S01]  /*18430*/  MOV R130, R33 ;  /* 0x0000002100827202 */ /* 0x000fe20000000f00 */
[C---:B------:R-:W-:Y:S01]  /*18440*/  FMUL.FTZ R33, R69.reuse, R133 ;  /* 0x0000008545217220 */ /* 0x040fe20000410000 */
[----:B------:R-:W-:Y:S01]  /*18450*/  MOV R121, R61 ;  /* 0x0000003d00797202 */ /* 0x000fe20000000f00 */
[C---:B------:R-:W-:Y:S01]  /*18460*/  FMUL.FTZ R22, R68.reuse, R122 ;  /* 0x0000007a44167220 */ /* 0x040fe20000410000 */
[----:B------:R-:W-:Y:S03]  /*18470*/  LDSM.16.MT88.4 R132, [R212+0x2900] ;  /* 0x00290000d484783b */ /* 0x000fe60000004200 */
[----:B------:R-:W-:Y:S02]  /*18480*/  FMUL.FTZ R23, R68, R123 ;  /* 0x0000007b44177220 */ /* 0x000fe40000410000 */
[C---:B------:R-:W-:Y:S02]  /*18490*/  FMUL.FTZ R42, R0.reuse, R142 ;  /* 0x0000008e002a7220 */ /* 0x040fe40000410000 */
[----:B------:R-:W-:Y:S02]  /*184a0*/  FMUL.FTZ R43, R0, R143 ;  /* 0x0000008f002b7220 */ /* 0x000fe40000410000 */
[----:B--2---:R-:W-:Y:S02]  /*184b0*/  FMUL.FTZ R40, R2, R140 ;  /* 0x0000008c02287220 */ /* 0x004fe40000410000 */
[C---:B------:R-:W-:Y:S02]  /*184c0*/  FMUL.FTZ R46, R0.reuse, R146 ;  /* 0x00000092002e7220 */ /* 0x040fe40000410000 */
[----:B------:R-:W-:Y:S02]  /*184d0*/  FMUL.FTZ R47, R0, R147 ;  /* 0x00000093002f7220 */ /* 0x000fe40000410000 */
[----:B------:R-:W-:Y:S02]  /*184e0*/  IMAD.MOV.U32 R122, RZ, RZ, R60 ;  /* 0x000000ffff7a7224 */ /* 0x000fe400078e003c */
[----:B------:R-:W-:Y:S02]  /*184f0*/  FMUL.FTZ R60, R2, R160 ;  /* 0x000000a0023c7220 */ /* 0x000fe40000410000 */
[C---:B----4-:R-:W-:Y:S02]  /*18500*/  FMUL.FTZ R20, R69.reuse, R120 ;  /* 0x0000007845147220 */ /* 0x050fe40000410000 */
[----:B-----5:R-:W-:Y:S01]  /*18510*/  IMAD.MOV.U32 R150, RZ, RZ, R59 ;  /* 0x000000ffff967224 */ /* 0x020fe200078e003b */
[----:B------:R2:W-:Y:S01]  /*18520*/  MUFU.EX2 R120, R62 ;  /* 0x0000003e00787308 */ /* 0x0005e20000000800 */
[----:B------:R-:W-:Y:S02]  /*18530*/  FMUL.FTZ R59, R0, R159 ;  /* 0x0000009f003b7220 */ /* 0x000fe40000410000 */
[----:B------:R-:W-:Y:S01]  /*18540*/  FMUL.FTZ R61, R2, R161 ;  /* 0x000000a1023d7220 */ /* 0x000fe20000410000 */
[-C--:B------:R-:W-:Y:S01]  /*18550*/  HMMA.16816.F32 R20, R76, R36.reuse, R20 ;  /* 0x000000244c14723c */ /* 0x080fe20000001814 */
[----:B------:R-:W-:Y:S02]  /*18560*/  FMUL.FTZ R63, R0, R163 ;  /* 0x000000a3003f7220 */ /* 0x000fe40000410000 */
[----:B------:R-:W-:Y:S05]  /*18570*/  IMAD.MOV.U32 R110, RZ, RZ, R244 ;  /* 0x000000ffff6e7224 */ /* 0x000fea00078e00f4 */
[C---:B------:R-:W-:Y:S07]  /*18580*/  HMMA.16816.F32 R24, R64.reuse, R36, R24 ;  /* 0x000000244018723c */ /* 0x040fee0000001818 */
[----:B------:R-:W-:Y:S01]  /*18590*/  FFMA.FTZ R36, R48, c[0x0][0x2d0], -R96 ;  /* 0x0000b40030247a23 */ /* 0x000fe20000010860 */
[-C--:B------:R-:W-:Y:S01]  /*185a0*/  HMMA.16816.F32 R28, R64, R38.reuse, R28 ;  /* 0x00000026401c723c */ /* 0x080fe2000000181c */
[----:B------:R-:W-:Y:S02]  /*185b0*/  FMUL.FTZ R37, R69, R137 ;  /* 0x0000008945257220 */ /* 0x000fe40000410000 */
[----:B------:R4:W-:Y:S01]  /*185c0*/  MUFU.EX2 R128, R36 ;  /* 0x0000002400807308 */ /* 0x0009e20000000800 */
[--C-:B------:R-:W-:Y:S02]  /*185d0*/  FFMA.FTZ R48, R51, c[0x0][0x2d0], -R74.reuse ;  /* 0x0000b40033307a23 */ /* 0x100fe4000001084a */
[----:B------:R-:W-:Y:S02]  /*185e0*/  FMUL.FTZ R51, R68, R151 ;  /* 0x0000009744337220 */ /* 0x000fe40000410000 */
[C---:B------:R-:W-:Y:S01]  /*185f0*/  HMMA.16816.F32 R32, R76.reuse, R38, R32 ;  /* 0x000000264c20723c */ /* 0x040fe20000001820 */
[----:B--2---:R-:W-:Y:S04]  /*18600*/  FMUL.FTZ R62, R0, R162 ;  /* 0x000000a2003e7220 */ /* 0x004fe80000410000 */
[----:B------:R2:W-:Y:S02]  /*18610*/  MUFU.EX2 R123, R48 ;  /* 0x00000030007b7308 */ /* 0x0005e40000000800 */
[C---:B------:R-:W-:Y:S02]  /*18620*/  FMUL.FTZ R38, R68.reuse, R138 ;  /* 0x0000008a44267220 */ /* 0x040fe40000410000 */
[----:B------:R-:W-:Y:S06]  /*18630*/  FMUL.FTZ R39, R68, R139 ;  /* 0x0000008b44277220 */ /* 0x000fec0000410000 */
[----:B------:R5:W-:Y:S01]  /*18640*/  MUFU.EX2 R151, R58 ;  /* 0x0000003a00977308 */ /* 0x000be20000000800 */
[C---:B----4-:R-:W-:Y:S09]  /*18650*/  FMUL.FTZ R36, R69.reuse, R136 ;  /* 0x0000008845247220 */ /* 0x050ff20000410000 */
[----:B------:R-:W-:Y:S01]  /*18660*/  MUFU.EX2 R138, R92 ;  /* 0x0000005c008a7308 */ /* 0x000fe20000000800 */
[-C--:B------:R-:W-:Y:S01]  /*18670*/  HMMA.16816.F32 R36, R76, R52.reuse, R36 ;  /* 0x000000344c24723c */ /* 0x080fe20000001824 */
[C---:B--2---:R-:W-:Y:S02]  /*18680*/  FMUL.FTZ R48, R69.reuse, R148 ;  /* 0x0000009445307220 */ /* 0x044fe40000410000 */
[----:B------:R-:W-:Y:S05]  /*18690*/  IMAD.MOV.U32 R148, RZ, RZ, R91 ;  /* 0x000000ffff947224 */ /* 0x000fea00078e005b */
[C---:B------:R-:W-:Y:S01]  /*186a0*/  HMMA.16816.F32 R40, R64.reuse, R52, R40 ;  /* 0x000000344028723c */ /* 0x040fe20000001828 */
[----:B-----5:R-:W-:Y:S06]  /*186b0*/  FMUL.FTZ R58, R0, R158 ;  /* 0x0000009e003a7220 */ /* 0x020fec0000410000 */
[--C-:B------:R-:W-:Y:S01]  /*186c0*/  FFMA.FTZ R52, R56, c[0x0][0x2d0], -R97.reuse ;  /* 0x0000b40038347a23 */ /* 0x100fe20000010861 */
[-C--:B------:R-:W-:Y:S01]  /*186d0*/  HMMA.16816.F32 R44, R64, R54.reuse, R44 ;  /* 0x00000036402c723c */ /* 0x080fe2000000182c */
[C---:B------:R-:W-:Y:S02]  /*186e0*/  FMUL.FTZ R53, R69.reuse, R153 ;  /* 0x0000009945357220 */ /* 0x040fe40000410000 */
[----:B------:R2:W4:Y:S01]  /*186f0*/  MUFU.EX2 R103, R52 ;  /* 0x0000003400677308 */ /* 0x0005220000000800 */
[----:B------:R-:W-:Y:S04]  /*18700*/  FMUL.FTZ R56, R2, R156 ;  /* 0x0000009c02387220 */ /* 0x000fe80000410000 */
[C---:B------:R-:W-:Y:S07]  /*18710*/  HMMA.16816.F32 R48, R76.reuse, R54, R48 ;  /* 0x000000364c30723c */ /* 0x040fee0000001830 */
[C---:B------:R-:W-:Y:S02]  /*18720*/  FMUL.FTZ R54, R68.reuse, R154 ;  /* 0x0000009a44367220 */ /* 0x040fe40000410000 */
[----:B------:R-:W-:Y:S03]  /*18730*/  FMUL.FTZ R55, R68, R155 ;  /* 0x0000009b44377220 */ /* 0x000fe60000410000 */
[----:B--2---:R-:W-:Y:S07]  /*18740*/  FMUL.FTZ R52, R69, R152 ;  /* 0x0000009845347220 */ /* 0x004fee0000410000 */
[-C--:B-1----:R-:W-:Y:S08]  /*18750*/  HMMA.16816.F32 R52, R76, R80.reuse, R52 ;  /* 0x000000504c34723c */ /* 0x082ff00000001834 */
[C---:B------:R-:W-:Y:S07]  /*18760*/  HMMA.16816.F32 R56, R64.reuse, R80, R56 ;  /* 0x000000504038723c */ /* 0x040fee0000001838 */
[----:B------:R-:W-:Y:S01]  /*18770*/  FFMA.FTZ R80, R88, c[0x0][0x2d0], -R97 ;  /* 0x0000b40058507a23 */ /* 0x000fe20000010861 */
[-C--:B------:R-:W-:Y:S01]  /*18780*/  HMMA.16816.F32 R60, R64, R82.reuse, R60 ;  /* 0x00000052403c723c */ /* 0x080fe2000000183c */
[----:B----4-:R-:W-:Y:S02]  /*18790*/  F2FP.PACK_AB R81, R151, R103 ;  /* 0x000000679751723e */ /* 0x010fe400000000ff */
[----:B------:R1:W2:Y:S04]  /*187a0*/  MUFU.EX2 R105, R80 ;  /* 0x0000005000697308 */ /* 0x0002a80000000800 */
[C---:B------:R-:W-:Y:S02]  /*187b0*/  FMUL.FTZ R64, R69.reuse, R164 ;  /* 0x000000a445407220 */ /* 0x040fe40000410000 */
[----:B------:R-:W-:Y:S03]  /*187c0*/  FMUL.FTZ R65, R69, R165 ;  /* 0x000000a545417220 */ /* 0x000fe60000410000 */
[C---:B------:R-:W-:Y:S02]  /*187d0*/  FMUL.FTZ R66, R68.reuse, R166 ;  /* 0x000000a644427220 */ /* 0x040fe40000410000 */
[----:B------:R-:W-:Y:S07]  /*187e0*/  FMUL.FTZ R67, R68, R167 ;  /* 0x000000a744437220 */ /* 0x000fee0000410000 */
[----:B------:R-:W-:Y:S01]  /*187f0*/  HMMA.16816.F32 R64, R76, R82, R64 ;  /* 0x000000524c40723c */ /* 0x000fe20000001840 */
[--C-:B-1----:R-:W-:Y:S06]  /*18800*/  FFMA.FTZ R80, R90, c[0x0][0x2d0], -R74.reuse ;  /* 0x0000b4005a507a23 */ /* 0x102fec000001084a */
[----:B------:R-:W-:Y:S01]  /*18810*/  F2FP.PACK_AB R76, R116, R126 ;  /* 0x0000007e744c723e */ /* 0x000fe200000000ff */
[----:B------:R-:W1:Y:S01]  /*18820*/  LDSM.16.MT88.4 R88, [R212+0x900] ;  /* 0x00090000d458783b */ /* 0x000e620000004200 */
[----:B------:R-:W-:Y:S01]  /*18830*/  F2FP.PACK_AB R77, R117, R125 ;  /* 0x0000007d754d723e */ /* 0x000fe200000000ff */
[----:B------:R4:W-:Y:S02]  /*18840*/  MUFU.EX2 R249, R80 ;  /* 0x0000005000f97308 */ /* 0x0009e40000000800 */
[----:B------:R-:W-:Y:S02]  /*18850*/  F2FP.PACK_AB R78, R150, R130 ;  /* 0x00000082964e723e */ /* 0x000fe400000000ff */
[----:B------:R-:W-:Y:S02]  /*18860*/  F2FP.PACK_AB R79, R149, R129 ;  /* 0x00000081954f723e */ /* 0x000fe400000000ff */
[----:B------:R-:W-:Y:S02]  /*18870*/  F2FP.PACK_AB R82, R148, R127 ;  /* 0x0000007f9452723e */ /* 0x000fe400000000ff */
[----:B--2---:R-:W-:Y:S03]  /*18880*/  F2FP.PACK_AB R83, R105, R120 ;  /* 0x000000786953723e */ /* 0x004fe600000000ff */
[-C--:B---3--:R-:W-:Y:S01]  /*18890*/  HMMA.16816.F32 R4, R76, R84.reuse, R4 ;  /* 0x000000544c04723c */ /* 0x088fe20000001804 */
[--C-:B----4-:R-:W-:Y:S02]  /*188a0*/  FFMA.FTZ R80, R94, c[0x0][0x2d0], -R75.reuse ;  /* 0x0000b4005e507a23 */ /* 0x110fe4000001084b */
        /* <DEDUP_REMOVED lines=9> */
[C---:B------:R-:W-:Y:S01]  /*18940*/  HMMA.16816.F32 R24, R80.reuse, R88, R24 ;  /* 0x000000585018723c */ /* 0x040fe20000001818 */
[----:B---3--:R-:W-:Y:S06]  /*18950*/  FFMA.FTZ R84, R177, c[0x0][0x2d0], -R74 ;  /* 0x0000b400b1547a23 */ /* 0x008fec000001084a */
[--C-:B------:R-:W-:Y:S01]  /*18960*/  FFMA.FTZ R88, R170, c[0x0][0x2d0], -R96.reuse ;  /* 0x0000b400aa587a23 */ /* 0x100fe20000010860 */
[-C--:B------:R-:W-:Y:S01]  /*18970*/  HMMA.16816.F32 R28, R80, R90.reuse, R28 ;  /* 0x0000005a501c723c */ /* 0x080fe2000000181c */
[----:B------:R1:W-:Y:S07]  /*18980*/  MUFU.EX2 R246, R84 ;  /* 0x0000005400f67308 */ /* 0x0003ee0000000800 */
[C---:B------:R-:W-:Y:S03]  /*18990*/  HMMA.16816.F32 R32, R76.reuse, R90, R32 ;  /* 0x0000005a4c20723c */ /* 0x040fe60000001820 */
[----:B------:R3:W-:Y:S05]  /*189a0*/  MUFU.EX2 R136, R88 ;  /* 0x0000005800887308 */ /* 0x0007ea0000000800 */
[-C--:B--2---:R-:W-:Y:S08]  /*189b0*/  HMMA.16816.F32 R36, R76, R92.reuse, R36 ;  /* 0x0000005c4c24723c */ /* 0x084ff00000001824 */
[C---:B------:R-:W-:Y:S01]  /*189c0*/  HMMA.16816.F32 R40, R80.reuse, R92, R40 ;  /* 0x0000005c5028723c */ /* 0x040fe20000001828 */
[----:B-1----:R-:W-:Y:S04]  /*189d0*/  FFMA.FTZ R84, R171, c[0x0][0x2d0], -R75 ;  /* 0x0000b400ab547a23 */ /* 0x002fe8000001084b */
[----:B------:R1:W-:Y:S02]  /*189e0*/  MUFU.EX2 R244, R84 ;  /* 0x0000005400f47308 */ /* 0x0003e40000000800 */
[----:B------:R-:W-:Y:S01]  /*189f0*/  FFMA.FTZ R92, R168, c[0x0][0x2d0], -R97 ;  /* 0x0000b400a85c7a23 */ /* 0x000fe20000010861 */
[-C--:B------:R-:W-:Y:S01]  /*18a00*/  HMMA.16816.F32 R44, R80, R94.reuse, R44 ;  /* 0x0000005e502c723c */ /* 0x080fe2000000182c */
[--C-:B---3--:R-:W-:Y:S06]  /*18a10*/  FFMA.FTZ R88, R173, c[0x0][0x2d0], -R96.reuse ;  /* 0x0000b400ad587a23 */ /* 0x108fec0000010860 */
[----:B------:R2:W-:Y:S01]  /*18a20*/  MUFU.EX2 R235, R92 ;  /* 0x0000005c00eb7308 */ /* 0x0005e20000000800 */
[C---:B------:R-:W-:Y:S09]  /*18a30*/  HMMA.16816.F32 R48, R76.reuse, R94, R48 ;  /* 0x0000005e4c30723c */ /* 0x040ff20000001830 */
[----:B------:R3:W-:Y:S03]  /*18a40*/  MUFU.EX2 R142, R88 ;  /* 0x00000058008e7308 */ /* 0x0007e60000000800 */
[----:B-1----:R-:W-:Y:S07]  /*18a50*/  FFMA.FTZ R84, R174, c[0x0][0x2d0], -R75 ;  /* 0x0000b400ae547a23 */ /* 0x002fee000001084b */
[----:B------:R1:W-:Y:S01]  /*18a60*/  MUFU.EX2 R143, R84 ;  /* 0x00000054008f7308 */ /* 0x0003e20000000800 */
[----:B--2---:R-:W-:Y:S09]  /*18a70*/  FFMA.FTZ R92, R169, c[0x0][0x2d0], -R97 ;  /* 0x0000b400a95c7a23 */ /* 0x004ff20000010861 */
[----:B------:R2:W-:Y:S01]  /*18a80*/  MUFU.EX2 R233, R92 ;  /* 0x0000005c00e97308 */ /* 0x0005e20000000800 */
[--C-:B---3--:R-:W-:Y:S09]  /*18a90*/  FFMA.FTZ R88, R175, c[0x0][0x2d0], -R96.reuse ;  /* 0x0000b400af587a23 */ /* 0x108ff20000010860 */
[----:B------:R3:W4:Y:S01]  /*18aa0*/  MUFU.EX2 R141, R88 ;  /* 0x00000058008d7308 */ /* 0x0007220000000800 */
[----:B-1----:R-:W-:Y:S09]  /*18ab0*/  FFMA.FTZ R84, R99, c[0x0][0x2d0], -R96 ;  /* 0x0000b40063547a23 */ /* 0x002ff20000010860 */
[----:B------:R1:W-:Y:S01]  /*18ac0*/  MUFU.EX2 R137, R84 ;  /* 0x0000005400897308 */ /* 0x0003e20000000800 */
[----:B--2---:R-:W-:Y:S09]  /*18ad0*/  FFMA.FTZ R92, R186, c[0x0][0x2d0], -R75 ;  /* 0x0000b400ba5c7a23 */ /* 0x004ff2000001084b */
[----:B------:R2:W-:Y:S01]  /*18ae0*/  MUFU.EX2 R145, R92 ;  /* 0x0000005c00917308 */ /* 0x0005e20000000800 */
[--C-:B---3--:R-:W-:Y:S09]  /*18af0*/  FFMA.FTZ R88, R181, c[0x0][0x2d0], -R74.reuse ;  /* 0x0000b400b5587a23 */ /* 0x108ff2000001084a */
[----:B------:R3:W-:Y:S01]  /*18b00*/  MUFU.EX2 R243, R88 ;  /* 0x0000005800f37308 */ /* 0x0007e20000000800 */
[----:B-1----:R-:W1:Y:S08]  /*18b10*/  LDSM.16.MT88.4 R84, [R211+0x900] ;  /* 0x00090000d354783b */ /* 0x002e700000004200 */
[----:B--2---:R-:W-:Y:S01]  /*18b20*/  LDSM.16.MT88.4 R92, [R210+0x1100] ;  /* 0x00110000d25c783b */ /* 0x004fe20000004200 */
[--C-:B---3--:R-:W-:Y:S04]  /*18b30*/  FFMA.FTZ R88, R98, c[0x0][0x2d0], -R97.reuse ;  /* 0x0000b40062587a23 */ /* 0x108fe80000010861 */
[----:B------:R2:W3:Y:S01]  /*18b40*/  MUFU.EX2 R140, R88 ;  /* 0x00000058008c7308 */ /* 0x0004e20000000800 */
[-C--:B-1----:R-:W-:Y:S08]  /*18b50*/  HMMA.16816.F32 R52, R76, R84.reuse, R52 ;  /* 0x000000544c34723c */ /* 0x082ff00000001834 */
[C---:B------:R-:W-:Y:S01]  /*18b60*/  HMMA.16816.F32 R56, R80.reuse, R84, R56 ;  /* 0x000000545038723c */ /* 0x040fe20000001838 */
[----:B--2---:R-:W1:Y:S06]  /*18b70*/  LDSM.16.MT88.4 R88, [R209+0x1100] ;  /* 0x00110000d158783b */ /* 0x004e6c0000004200 */
[----:B------:R-:W-:Y:S01]  /*18b80*/  FFMA.FTZ R84, R172, c[0x0][0x2d0], -R97 ;  /* 0x0000b400ac547a23 */ /* 0x000fe20000010861 */
[-C--:B------:R-:W-:Y:S03]  /*18b90*/  HMMA.16816.F32 R60, R80, R86.reuse, R60 ;  /* 0x00000056503c723c */ /* 0x080fe6000000183c */
[----:B------:R2:W5:Y:S04]  /*18ba0*/  MUFU.EX2 R230, R84 ;  /* 0x0000005400e67308 */ /* 0x0005680000000800 */
[--C-:B------:R-:W-:Y:S01]  /*18bb0*/  FFMA.FTZ R80, R187, c[0x0][0x2d0], -R74.reuse ;  /* 0x0000b400bb507a23 */ /* 0x100fe2000001084a */
[----:B------:R-:W-:Y:S01]  /*18bc0*/  HMMA.16816.F32 R64, R76, R86, R64 ;  /* 0x000000564c40723c */ /* 0x000fe20000001840 */
[----:B----4-:R-:W-:Y:S03]  /*18bd0*/  F2FP.PACK_AB R82, R141, R142 ;  /* 0x0000008e8d52723e */ /* 0x010fe600000000ff */
[----:B---3--:R-:W-:Y:S01]  /*18be0*/  F2FP.PACK_AB R81, R235, R140 ;  /* 0x0000008ceb51723e */ /* 0x008fe200000000ff */
[----:B------:R3:W-:Y:S02]  /*18bf0*/  MUFU.EX2 R147, R80 ;  /* 0x0000005000937308 */ /* 0x0007e40000000800 */
[----:B------:R-:W-:Y:S02]  /*18c00*/  F2FP.PACK_AB R76, R249, R123 ;  /* 0x0000007bf94c723e */ /* 0x000fe400000000ff */
[----:B------:R-:W-:Y:S03]  /*18c10*/  F2FP.PACK_AB R77, R138, R139 ;  /* 0x0000008b8a4d723e */ /* 0x000fe600000000ff */
[----:B------:R-:W-:Y:S02]  /*18c20*/  F2FP.PACK_AB R78, R246, R248 ;  /* 0x000000f8f64e723e */ /* 0x000fe400000000ff */
[----:B------:R-:W-:Y:S01]  /*18c30*/  F2FP.PACK_AB R79, R143, R244 ;  /* 0x000000f48f4f723e */ /* 0x000fe200000000ff */
[----:B--2---:R-:W2:Y:S01]  /*18c40*/  LDSM.16.MT88.4 R84, [R212+0x1100] ;  /* 0x00110000d454783b */ /* 0x004ea20000004200 */
[----:B-----5:R-:W-:Y:S05]  /*18c50*/  F2FP.PACK_AB R83, R230, R233 ;  /* 0x000000e9e653723e */ /* 0x020fea00000000ff */
[-C--:B-1----:R-:W-:Y:S01]  /*18c60*/  HMMA.16816.F32 R4, R76, R88.reuse, R4 ;  /* 0x000000584c04723c */ /* 0x082fe20000001804 */
[--C-:B---3--:R-:W-:Y:S04]  /*18c70*/  FFMA.FTZ R80, R182, c[0x0][0x2d0], -R75.reuse ;  /* 0x0000b400b6507a23 */ /* 0x108fe8000001084b */
[----:B------:R1:W-:Y:S02]  /*18c80*/  MUFU.EX2 R146, R80 ;  /* 0x0000005000927308 */ /* 0x0003e40000000800 */
[----:B-1----:R-:W-:Y:S07]  /*18c90*/  F2FP.PACK_AB R80, R136, R137 ;  /* 0x000000898850723e */ /* 0x002fee00000000ff */
[C---:B------:R-:W-:Y:S07]  /*18ca0*/  HMMA.16816.F32 R8, R80.reuse, R88, R8 ;  /* 0x000000585008723c */ /* 0x040fee0000001808 */
[--C-:B------:R-:W-:Y:S01]  /*18cb0*/  FFMA.FTZ R88, R196, c[0x0][0x2d0], -R74.reuse ;  /* 0x0000b400c4587a23 */ /* 0x100fe2000001084a */
[-C--:B------:R-:W-:Y:S03]  /*18cc0*/  HMMA.16816.F32 R12, R80, R90.reuse, R12 ;  /* 0x0000005a500c723c */ /* 0x080fe6000000180c */
[----:B------:R1:W-:Y:S05]  /*18cd0*/  MUFU.EX2 R228, R88 ;  /* 0x0000005800e47308 */ /* 0x0003ea0000000800 */
[C---:B------:R-:W-:Y:S08]  /*18ce0*/  HMMA.16816.F32 R16, R76.reuse, R90, R16 ;  /* 0x0000005a4c10723c */ /* 0x040ff00000001810 */
[-C--:B--2---:R-:W-:Y:S08]  /*18cf0*/  HMMA.16816.F32 R20, R76, R84.reuse, R20 ;  /* 0x000000544c14723c */ /* 0x084ff00000001814 */
[C---:B------:R-:W-:Y:S01]  /*18d00*/  HMMA.16816.F32 R24, R80.reuse, R84, R24 ;  /* 0x000000545018723c */ /* 0x040fe20000001818 */
[----:B-1----:R-:W-:Y:S03]  /*18d10*/  FFMA.FTZ R88, R198, c[0x0][0x2d0], -R74 ;  /* 0x0000b400c6587a23 */ /* 0x002fe6000001084a */
[----:B------:R-:W-:Y:S03]  /*18d20*/  MOV R198, R105 ;  /* 0x0000006900c67202 */ /* 0x000fe60000000f00 */
[--C-:B------:R-:W-:Y:S01]  /*18d30*/  FFMA.FTZ R84, R184, c[0x0][0x2d0], -R96.reuse ;  /* 0x0000b400b8547a23 */ /* 0x100fe20000010860 */
[-C--:B------:R-:W-:Y:S01]  /*18d40*/  HMMA.16816.F32 R28, R80, R86.reuse, R28 ;  /* 0x00000056501c723c */ /* 0x080fe2000000181c */
[----:B------:R1:W-:Y:S07]  /*18d50*/  MUFU.EX2 R196, R88 ;  /* 0x0000005800c47308 */ /* 0x0003ee0000000800 */
[C---:B------:R-:W-:Y:S03]  /*18d60*/  HMMA.16816.F32 R32, R76.reuse, R86, R32 ;  /* 0x000000564c20723c */ /* 0x040fe60000001820 */
[----:B------:R2:W-:Y:S05]  /*18d70*/  MUFU.EX2 R144, R84 ;  /* 0x0000005400907308 */ /* 0x0005ea0000000800 */
[-C--:B------:R-:W-:Y:S08]  /*18d80*/  HMMA.16816.F32 R36, R76, R92.reuse, R36 ;  /* 0x0000005c4c24723c */ /* 0x080ff00000001824 */
[C---:B------:R-:W-:Y:S01]  /*18d90*/  HMMA.16816.F32 R40, R80.reuse, R92, R40 ;  /* 0x0000005c5028723c */ /* 0x040fe20000001828 */
[----:B-1----:R-:W-:Y:S04]  /*18da0*/  FFMA.FTZ R88, R190, c[0x0][0x2d0], -R75 ;  /* 0x0000b400be587a23 */ /* 0x002fe8000001084b */
[----:B------:R1:W-:Y:S02]  /*18db0*/  MUFU.EX2 R190, R88 ;  /* 0x0000005800be7308 */ /* 0x0003e40000000800 */
[----:B------:R-:W-:Y:S01]  /*18dc0*/  FFMA.FTZ R92, R179, c[0x0][0x2d0], -R97 ;  /* 0x0000b400b35c7a23 */ /* 0x000fe20000010861 */
[-C--:B------:R-:W-:Y:S01]  /*18dd0*/  HMMA.16816.F32 R44, R80, R94.reuse, R44 ;  /* 0x0000005e502c723c */ /* 0x080fe2000000182c */
[--C-:B--2---:R-:W-:Y:S06]  /*18de0*/  FFMA.FTZ R84, R188, c[0x0][0x2d0], -R96.reuse ;  /* 0x0000b400bc547a23 */ /* 0x104fec0000010860 */
[----:B------:R2:W-:Y:S01]  /*18df0*/  MUFU.EX2 R155, R92 ;  /* 0x0000005c009b7308 */ /* 0x0005e20000000800 */
[C---:B------:R-:W-:Y:S09]  /*18e00*/  HMMA.16816.F32 R48, R76.reuse, R94, R48 ;  /* 0x0000005e4c30723c */ /* 0x040ff20000001830 */
[----:B------:R3:W-:Y:S03]  /*18e10*/  MUFU.EX2 R188, R84 ;  /* 0x0000005400bc7308 */ /* 0x0007e60000000800 */
[----:B-1----:R-:W-:Y:S07]  /*18e20*/  FFMA.FTZ R88, R194, c[0x0][0x2d0], -R75 ;  /* 0x0000b400c2587a23 */ /* 0x002fee000001084b */
[----:B------:R1:W-:Y:S01]  /*18e30*/  MUFU.EX2 R194, R88 ;  /* 0x0000005800c27308 */ /* 0x0003e20000000800 */
[----:B--2---:R-:W-:Y:S09]  /*18e40*/  FFMA.FTZ R92, R178, c[0x0][0x2d0], -R97 ;  /* 0x0000b400b25c7a23 */ /* 0x004ff20000010861 */
[----:B------:R2:W-:Y:S01]  /*18e50*/  MUFU.EX2 R154, R92 ;  /* 0x0000005c009a7308 */ /* 0x0005e20000000800 */
[----:B---3--:R-:W-:Y:S02]  /*18e60*/  FFMA.FTZ R84, R189, c[0x0][0x2d0], -R96 ;  /* 0x0000b400bd547a23 */ /* 0x008fe40000010860 */
[----:B------:R-:W-:Y:S07]  /*18e70*/  IMAD.MOV.U32 R189, RZ, RZ, R110 ;  /* 0x000000ffffbd7224 */ /* 0x000fee00078e006e */
[----:B------:R3:W-:Y:S01]  /*18e80*/  MUFU.EX2 R186, R84 ;  /* 0x0000005400ba7308 */ /* 0x0007e20000000800 */
[----:B-1----:R-:W1:Y:S01]  /*18e90*/  LDSM.16.MT88.4 R88, [R211+0x1100] ;  /* 0x00110000d358783b */ /* 0x002e620000004200 */
[----:B--2---:R-:W-:Y:S01]  /*18ea0*/  FFMA.FTZ R92, R205, c[0x0][0x2d0], -R75 ;  /* 0x0000b400cd5c7a23 */ /* 0x004fe2000001084b */
[----:B------:R-:W-:Y:S07]  /*18eb0*/  MOV R205, R117 ;  /* 0x0000007500cd7202 */ /* 0x000fee0000000f00 */
[----:B------:R2:W-:Y:S01]  /*18ec0*/  MUFU.EX2 R159, R92 ;  /* 0x0000005c009f7308 */ /* 0x0005e20000000800 */
[----:B---3--:R-:W-:Y:S01]  /*18ed0*/  FFMA.FTZ R84, R191, c[0x0][0x2d0], -R96 ;  /* 0x0000b400bf547a23 */ /* 0x008fe20000010860 */
[----:B------:R-:W-:Y:S02]  /*18ee0*/  MOV R191, R123 ;  /* 0x0000007b00bf7202 */ /* 0x000fe40000000f00 */
[----:B------:R-:W-:Y:S06]  /*18ef0*/  MOV R123, R109 ;  /* 0x0000006d007b7202 */ /* 0x000fec0000000f00 */
[----:B------:R3:W4:Y:S01]  /*18f00*/  MUFU.EX2 R187, R84 ;  /* 0x0000005400bb7308 */ /* 0x0007220000000800 */
[----:B--2---:R-:W-:Y:S01]  /*18f10*/  LDSM.16.MT88.4 R92, [R210+0x1900] ;  /* 0x00190000d25c783b */ /* 0x004fe20000004200 */
[-C--:B-1----:R-:W-:Y:S08]  /*18f20*/  HMMA.16816.F32 R52, R76, R88.reuse, R52 ;  /* 0x000000584c34723c */ /* 0x082ff00000001834 */
[C---:B------:R-:W-:Y:S01]  /*18f30*/  HMMA.16816.F32 R56, R80.reuse, R88, R56 ;  /* 0x000000585038723c */ /* 0x040fe20000001838 */
[----:B---3--:R-:W-:Y:S03]  /*18f40*/  FFMA.FTZ R84, R203, c[0x0][0x2d0], -R74 ;  /* 0x0000b400cb547a23 */ /* 0x008fe6000001084a */
[----:B------:R-:W-:Y:S01]  /*18f50*/  IMAD.MOV.U32 R203, RZ, RZ, R127 ;  /* 0x000000ffffcb7224 */ /* 0x000fe200078e007f */
[----:B------:R1:W-:Y:S01]  /*18f60*/  MUFU.EX2 R184, R84 ;  /* 0x0000005400b87308 */ /* 0x0003e20000000800 */
[----:B------:R-:W-:Y:S01]  /*18f70*/  MOV R127, R112 ;  /* 0x00000070007f7202 */ /* 0x000fe20000000f00 */
[----:B------:R-:W-:Y:S01]  /*18f80*/  FFMA.FTZ R88, R185, c[0x0][0x2d0], -R97 ;  /* 0x0000b400b9587a23 */ /* 0x000fe20000010861 */
[-C--:B------:R-:W-:Y:S01]  /*18f90*/  HMMA.16816.F32 R60, R80, R90.reuse, R60 ;  /* 0x0000005a503c723c */ /* 0x080fe2000000183c */
[----:B------:R-:W-:Y:S03]  /*18fa0*/  IMAD.MOV.U32 R185, RZ, RZ, R122 ;  /* 0x000000ffffb97224 */ /* 0x000fe600078e007a */
[----:B------:R-:W-:Y:S03]  /*18fb0*/  MOV R122, R108 ;  /* 0x0000006c007a7202 */ /* 0x000fe60000000f00 */
[--C-:B------:R-:W-:Y:S01]  /*18fc0*/  FFMA.FTZ R80, R226, c[0x0][0x2d0], -R74.reuse ;  /* 0x0000b400e2507a23 */ /* 0x100fe2000001084a */
[----:B------:R-:W-:Y:S01]  /*18fd0*/  HMMA.16816.F32 R64, R76, R90, R64 ;  /* 0x0000005a4c40723c */ /* 0x000fe20000001840 */
[----:B------:R-:W2:Y:S03]  /*18fe0*/  MUFU.EX2 R102, R88 ;  /* 0x0000005800667308 */ /* 0x000ea60000000800 */
[----:B----4-:R-:W-:Y:S02]  /*18ff0*/  F2FP.PACK_AB R82, R187, R186 ;  /* 0x000000babb52723e */ /* 0x010fe400000000ff */
[----:B------:R-:W-:Y:S01]  /*19000*/  MOV R226, R121 ;  /* 0x0000007900e27202 */ /* 0x000fe20000000f00 */
[----:B------:R-:W-:Y:S01]  /*19010*/  IMAD.MOV.U32 R121, RZ, RZ, R107 ;  /* 0x000000ffff797224 */ /* 0x000fe200078e006b */
[----:B------:R-:W-:Y:S03]  /*19020*/  F2FP.PACK_AB R76, R147, R243 ;  /* 0x000000f3934c723e */ /* 0x000fe600000000ff */
[----:B------:R3:W-:Y:S01]  /*19030*/  MUFU.EX2 R181, R80 ;  /* 0x0000005000b57308 */ /* 0x0007e20000000800 */
[----:B------:R-:W-:Y:S01]  /*19040*/  F2FP.PACK_AB R77, R145, R146 ;  /* 0x00000092914d723e */ /* 0x000fe200000000ff */
[----:B-1----:R-:W-:Y:S01]  /*19050*/  FFMA.FTZ R84, R180, c[0x0][0x2d0], -R97 ;  /* 0x0000b400b4547a23 */ /* 0x002fe20000010861 */
[----:B------:R-:W-:Y:S02]  /*19060*/  F2FP.PACK_AB R78, R196, R228 ;  /* 0x000000e4c44e723e */ /* 0x000fe400000000ff */
[----:B------:R-:W-:Y:S05]  /*19070*/  F2FP.PACK_AB R79, R194, R190 ;  /* 0x000000bec24f723e */ /* 0x000fea00000000ff */
[----:B------:R1:W4:Y:S01]  /*19080*/  MUFU.EX2 R182, R84 ;  /* 0x0000005400b67308 */ /* 0x0003220000000800 */
[----:B--2---:R-:W-:Y:S01]  /*19090*/  F2FP.PACK_AB R83, R102, R154 ;  /* 0x0000009a6653723e */ /* 0x004fe200000000ff */
[----:B------:R-:W-:Y:S01]  /*190a0*/  LDSM.16.MT88.4 R88, [R212+0x1900] ;  /* 0x00190000d458783b */ /* 0x000fe20000004200 */
[--C-:B---3--:R-:W-:Y:S01]  /*190b0*/  FFMA.FTZ R80, R204, c[0x0][0x2d0], -R75.reuse ;  /* 0x0000b400cc507a23 */ /* 0x108fe2000001084b */
[----:B------:R-:W-:Y:S06]  /*190c0*/  MOV R204, R118 ;  /* 0x0000007600cc7202 */ /* 0x000fec0000000f00 */
[----:B------:R2:W-:Y:S01]  /*190d0*/  MUFU.EX2 R153, R80 ;  /* 0x0000005000997308 */ /* 0x0005e20000000800 */
[----:B-1----:R-:W1:Y:S01]  /*190e0*/  LDSM.16.MT88.4 R84, [R209+0x1900] ;  /* 0x00190000d154783b */ /* 0x002e620000004200 */
[----:B----4-:R-:W-:Y:S02]  /*190f0*/  F2FP.PACK_AB R81, R155, R182 ;  /* 0x000000b69b51723e */ /* 0x010fe400000000ff */
[----:B--2---:R-:W-:Y:S01]  /*19100*/  F2FP.PACK_AB R80, R188, R144 ;  /* 0x00000090bc50723e */ /* 0x004fe200000000ff */
[-C--:B-1----:R-:W-:Y:S08]  /*19110*/  HMMA.16816.F32 R4, R76, R84.reuse, R4 ;  /* 0x000000544c04723c */ /* 0x082ff00000001804 */
[C---:B------:R-:W-:Y:S07]  /*19120*/  HMMA.16816.F32 R8, R80.reuse, R84, R8 ;  /* 0x000000545008723c */ /* 0x040fee0000001808 */
[----:B------:R-:W-:Y:S01]  /*19130*/  FFMA.FTZ R84, R234, c[0x0][0x2d0], -R74 ;  /* 0x0000b400ea547a23 */ /* 0x000fe2000001084a */
[-C--:B------:R-:W-:Y:S01]  /*19140*/  HMMA.16816.F32 R12, R80, R86.reuse, R12 ;  /* 0x00000056500c723c */ /* 0x080fe2000000180c */
[----:B------:R-:W-:Y:S02]  /*19150*/  IMAD.MOV.U32 R234, RZ, RZ, R116 ;  /* 0x000000ffffea7224 */ /* 0x000fe400078e0074 */
[----:B------:R1:W-:Y:S05]  /*19160*/  MUFU.EX2 R158, R84 ;  /* 0x00000054009e7308 */ /* 0x0003ea0000000800 */
[C---:B------:R-:W-:Y:S08]  /*19170*/  HMMA.16816.F32 R16, R76.reuse, R86, R16 ;  /* 0x000000564c10723c */ /* 0x040ff00000001810 */
[-C--:B------:R-:W-:Y:S08]  /*19180*/  HMMA.16816.F32 R20, R76, R88.reuse, R20 ;  /* 0x000000584c14723c */ /* 0x080ff00000001814 */
[C---:B------:R-:W-:Y:S01]  /*19190*/  HMMA.16816.F32 R24, R80.reuse, R88, R24 ;  /* 0x000000585018723c */ /* 0x040fe20000001818 */
[----:B-1----:R-:W-:Y:S03]  /*191a0*/  FFMA.FTZ R84, R236, c[0x0][0x2d0], -R74 ;  /* 0x0000b400ec547a23 */ /* 0x002fe6000001084a */
[----:B------:R-:W-:Y:S03]  /*191b0*/  MOV R236, R115 ;  /* 0x0000007300ec7202 */ /* 0x000fe60000000f00 */
[----:B------:R-:W-:Y:S01]  /*191c0*/  FFMA.FTZ R88, R206, c[0x0][0x2d0], -R96 ;  /* 0x0000b400ce587a23 */ /* 0x000fe20000010860 */
[-C--:B------:R-:W-:Y:S01]  /*191d0*/  HMMA.16816.F32 R28, R80, R90.reuse, R28 ;  /* 0x0000005a501c723c */ /* 0x080fe2000000181c */
[----:B------:R1:W-:Y:S03]  /*191e0*/  MUFU.EX2 R180, R84 ;  /* 0x0000005400b47308 */ /* 0x0003e60000000800 */
[----:B------:R-:W-:Y:S04]  /*191f0*/  IMAD.MOV.U32 R206, RZ, RZ, R104 ;  /* 0x000000ffffce7224 */ /* 0x000fe800078e0068 */
[C---:B------:R-:W-:Y:S03]  /*19200*/  HMMA.16816.F32 R32, R76.reuse, R90, R32 ;  /* 0x0000005a4c20723c */ /* 0x040fe60000001820 */
[----:B------:R2:W-:Y:S05]  /*19210*/  MUFU.EX2 R156, R88 ;  /* 0x00000058009c7308 */ /* 0x0005ea0000000800 */
[-C--:B------:R-:W-:Y:S08]  /*19220*/  HMMA.16816.F32 R36, R76, R92.reuse, R36 ;  /* 0x0000005c4c24723c */ /* 0x080ff00000001824 */
[C---:B------:R-:W-:Y:S01]  /*19230*/  HMMA.16816.F32 R40, R80.reuse, R92, R40 ;  /* 0x0000005c5028723c */ /* 0x040fe20000001828 */
[----:B-1----:R-:W-:Y:S03]  /*19240*/  FFMA.FTZ R84, R231, c[0x0][0x2d0], -R75 ;  /* 0x0000b400e7547a23 */ /* 0x002fe6000001084b */
[----:B------:R-:W-:Y:S01]  /*19250*/  MOV R231, R114 ;  /* 0x0000007200e77202 */ /* 0x000fe20000000f00 */
[----:B------:R1:W-:Y:S01]  /*19260*/  MUFU.EX2 R157, R84 ;  /* 0x00000054009d7308 */ /* 0x0003e20000000800 */
[----:B------:R-:W-:Y:S02]  /*19270*/  IMAD.MOV.U32 R114, RZ, RZ, R113 ;  /* 0x000000ffff727224 */ /* 0x000fe400078e0071 */
[-C--:B------:R-:W-:Y:S01]  /*19280*/  HMMA.16816.F32 R44, R80, R94.reuse, R44 ;  /* 0x0000005e502c723c */ /* 0x080fe2000000182c */
[----:B------:R-:W3:Y:S03]  /*19290*/  LDL.LU R113, [R1+0x8] ;  /* 0x0000080001717983 */ /* 0x000ee60000300800 */
[--C-:B--2---:R-:W-:Y:S02]  /*192a0*/  FFMA.FTZ R88, R207, c[0x0][0x2d0], -R96.reuse ;  /* 0x0000b400cf587a23 */ /* 0x104fe40000010860 */
[----:B------:R-:W-:Y:S02]  /*192b0*/  FFMA.FTZ R92, R201, c[0x0][0x2d0], -R97 ;  /* 0x0000b400c95c7a23 */ /* 0x000fe40000010861 */
[C---:B------:R-:W-:Y:S01]  /*192c0*/  HMMA.16816.F32 R48, R76.reuse, R94, R48 ;  /* 0x0000005e4c30723c */ /* 0x040fe20000001830 */
[----:B------:R2:W-:Y:S10]  /*192d0*/  MUFU.EX2 R178, R88 ;  /* 0x0000005800b27308 */ /* 0x0005f40000000800 */
[----:B------:R4:W-:Y:S01]  /*192e0*/  MUFU.EX2 R100, R92 ;  /* 0x0000005c00647308 */ /* 0x0009e20000000800 */
[----:B-1----:R-:W-:Y:S01]  /*192f0*/  FFMA.FTZ R84, R232, c[0x0][0x2d0], -R75 ;  /* 0x0000b400e8547a23 */ /* 0x002fe2000001084b */
[----:B------:R-:W-:Y:S08]  /*19300*/  MOV R232, R111 ;  /* 0x0000006f00e87202 */ /* 0x000ff00000000f00 */
[----:B------:R1:W-:Y:S01]  /*19310*/  MUFU.EX2 R179, R84 ;  /* 0x0000005400b37308 */ /* 0x0003e20000000800 */
[--C-:B--2---:R-:W-:Y:S09]  /*19320*/  FFMA.FTZ R88, R229, c[0x0][0x2d0], -R96.reuse ;  /* 0x0000b400e5587a23 */ /* 0x104ff20000010860 */
[----:B------:R2:W5:Y:S01]  /*19330*/  MUFU.EX2 R177, R88 ;  /* 0x0000005800b17308 */ /* 0x0005620000000800 */
[----:B----4-:R-:W-:Y:S02]  /*19340*/  FFMA.FTZ R92, R192, c[0x0][0x2d0], -R97 ;  /* 0x0000b400c05c7a23 */ /* 0x010fe40000010861 */
[----:B------:R-:W4:Y:S07]  /*19350*/  LDL.LU R192, [R1+0xc] ;  /* 0x00000c0001c07983 */ /* 0x000f2e0000300800 */
[----:B------:R5:W-:Y:S01]  /*19360*/  MUFU.EX2 R99, R92 ;  /* 0x0000005c00637308 */ /* 0x000be20000000800 */
[----:B-1----:R-:W-:Y:S01]  /*19370*/  FFMA.FTZ R84, R202, c[0x0][0x2d0], -R96 ;  /* 0x0000b400ca547a23 */ /* 0x002fe20000010860 */
[----:B------:R-:W-:Y:S08]  /*19380*/  MOV R202, R106 ;  /* 0x0000006a00ca7202 */ /* 0x000ff00000000f00 */
[----:B------:R1:W-:Y:S01]  /*19390*/  MUFU.EX2 R152, R84 ;  /* 0x0000005400987308 */ /* 0x0003e20000000800 */
[--C-:B--2---:R-:W-:Y:S09]  /*193a0*/  FFMA.FTZ R88, R241, c[0x0][0x2d0], -R74.reuse ;  /* 0x0000b400f1587a23 */ /* 0x104ff2000001084a */
[----:B------:R2:W-:Y:S01]  /*193b0*/  MUFU.EX2 R176, R88 ;  /* 0x0000005800b07308 */ /* 0x0005e20000000800 */
[----:B-----5:R-:W-:Y:S09]  /*193c0*/  FFMA.FTZ R92, R245, c[0x0][0x2d0], -R75 ;  /* 0x0000b400f55c7a23 */ /* 0x020ff2000001084b */
[----:B------:R5:W-:Y:S01]  /*193d0*/  MUFU.EX2 R172, R92 ;  /* 0x0000005c00ac7308 */ /* 0x000be20000000800 */
[----:B-1----:R-:W1:Y:S01]  /*193e0*/  LDSM.16.MT88.4 R84, [R211+0x1900] ;  /* 0x00190000d354783b */ /* 0x002e620000004200 */
[--C-:B--2---:R-:W-:Y:S08]  /*193f0*/  FFMA.FTZ R88, R199, c[0x0][0x2d0], -R97.reuse ;  /* 0x0000b400c7587a23 */ /* 0x104ff00000010861 */
[----:B------:R2:W1:Y:S01]  /*19400*/  MUFU.EX2 R101, R88 ;  /* 0x0000005800657308 */ /* 0x0004620000000800 */
[----:B-----5:R-:W-:Y:S08]  /*19410*/  LDSM.16.MT88.4 R92, [R210+0x2100] ;  /* 0x00210000d25c783b */ /* 0x020ff00000004200 */
[----:B--2---:R-:W2:Y:S01]  /*19420*/  LDSM.16.MT88.4 R88, [R209+0x2100] ;  /* 0x00210000d158783b */ /* 0x004ea20000004200 */
[-C--:B-1----:R-:W-:Y:S08]  /*19430*/  HMMA.16816.F32 R52, R76, R84.reuse, R52 ;  /* 0x000000544c34723c */ /* 0x082ff00000001834 */
[C---:B------:R-:W-:Y:S07]  /*19440*/  HMMA.16816.F32 R56, R80.reuse, R84, R56 ;  /* 0x000000545038723c */ /* 0x040fee0000001838 */
[----:B------:R-:W-:Y:S01]  /*19450*/  FFMA.FTZ R84, R183, c[0x0][0x2d0], -R97 ;  /* 0x0000b400b7547a23 */ /* 0x000fe20000010861 */
[-C--:B------:R-:W-:Y:S01]  /*19460*/  HMMA.16816.F32 R60, R80, R86.reuse, R60 ;  /* 0x00000056503c723c */ /* 0x080fe2000000183c */
[----:B------:R-:W5:Y:S02]  /*19470*/  LDL.LU R183, [R1+0x10] ;  /* 0x0000100001b77983 */ /* 0x000f640000300800 */
[----:B------:R1:W1:Y:S04]  /*19480*/  MUFU.EX2 R98, R84 ;  /* 0x0000005400627308 */ /* 0x0002680000000800 */
[--C-:B------:R-:W-:Y:S01]  /*19490*/  FFMA.FTZ R80, R247, c[0x0][0x2d0], -R74.reuse ;  /* 0x0000b400f7507a23 */ /* 0x100fe2000001084a */
[----:B------:R-:W-:Y:S01]  /*194a0*/  HMMA.16816.F32 R64, R76, R86, R64 ;  /* 0x000000564c40723c */ /* 0x000fe20000001840 */
[----:B------:R-:W-:Y:S03]  /*194b0*/  F2FP.PACK_AB R82, R177, R178 ;  /* 0x000000b2b152723e */ /* 0x000fe600000000ff */
[----:B------:R-:W-:Y:S01]  /*194c0*/  F2FP.PACK_AB R81, R100, R101 ;  /* 0x000000656451723e */ /* 0x000fe200000000ff */
[----:B------:R2:W2:Y:S02]  /*194d0*/  MUFU.EX2 R175, R80 ;  /* 0x0000005000af7308 */ /* 0x0004a40000000800 */
[----:B------:R-:W-:Y:S02]  /*194e0*/  F2FP.PACK_AB R76, R181, R184 ;  /* 0x000000b8b54c723e */ /* 0x000fe400000000ff */
[----:B------:R-:W-:Y:S03]  /*194f0*/  F2FP.PACK_AB R77, R159, R153 ;  /* 0x000000999f4d723e */ /* 0x000fe600000000ff */
[----:B------:R-:W-:Y:S02]  /*19500*/  F2FP.PACK_AB R78, R180, R158 ;  /* 0x0000009eb44e723e */ /* 0x000fe400000000ff */
[----:B------:R-:W-:Y:S01]  /*19510*/  F2FP.PACK_AB R79, R179, R157 ;  /* 0x0000009db34f723e */ /* 0x000fe200000000ff */
[----:B-1----:R-:W1:Y:S01]  /*19520*/  LDSM.16.MT88.4 R84, [R212+0x2100] ;  /* 0x00210000d454783b */ /* 0x002e620000004200 */
[----:B------:R-:W-:Y:S05]  /*19530*/  F2FP.PACK_AB R83, R98, R99 ;  /* 0x000000636253723e */ /* 0x000fea00000000ff */
[-C--:B--2---:R-:W-:Y:S01]  /*19540*/  HMMA.16816.F32 R4, R76, R88.reuse, R4 ;  /* 0x000000584c04723c */ /* 0x084fe20000001804 */
[----:B------:R-:W-:Y:S01]  /*19550*/  FFMA.FTZ R80, R242, c[0x0][0x2d0], -R75 ;  /* 0x0000b400f2507a23 */ /* 0x000fe2000001084b */
[----:B------:R-:W-:Y:S03]  /*19560*/  F2FP.PACK_AB R164, R175, R176 ;  /* 0x000000b0afa4723e */ /* 0x000fe600000000ff */
[----:B------:R2:W1:Y:S02]  /*19570*/  MUFU.EX2 R174, R80 ;  /* 0x0000005000ae7308 */ /* 0x0004640000000800 */
[----:B--2---:R-:W-:Y:S02]  /*19580*/  F2FP.PACK_AB R80, R156, R152 ;  /* 0x000000989c50723e */ /* 0x004fe400000000ff */
[----:B-1----:R-:W-:Y:S05]  /*19590*/  F2FP.PACK_AB R165, R172, R174 ;  /* 0x000000aeaca5723e */ /* 0x002fea00000000ff */
[C---:B------:R-:W-:Y:S07]  /*195a0*/  HMMA.16816.F32 R8, R80.reuse, R88, R8 ;  /* 0x000000585008723c */ /* 0x040fee0000001808 */
[--C-:B------:R-:W-:Y:S01]  /*195b0*/  FFMA.FTZ R88, R252, c[0x0][0x2d0], -R74.reuse ;  /* 0x0000b400fc587a23 */ /* 0x100fe2000001084a */
[-C--:B------:R-:W-:Y:S01]  /*195c0*/  HMMA.16816.F32 R12, R80, R90.reuse, R12 ;  /* 0x0000005a500c723c */ /* 0x080fe2000000180c */
[----:B------:R-:W-:Y:S02]  /*195d0*/  FFMA.FTZ R74, R131, c[0x0][0x2d0], -R74 ;  /* 0x0000b400834a7a23 */ /* 0x000fe4000001084a */
[----:B------:R1:W-:Y:S01]  /*195e0*/  MUFU.EX2 R173, R88 ;  /* 0x0000005800ad7308 */ /* 0x0003e20000000800 */
[----:B------:R-:W-:Y:S02]  /*195f0*/  IMAD.MOV.U32 R131, RZ, RZ, R119 ;  /* 0x000000ffff837224 */ /* 0x000fe400078e0077 */
[----:B------:R-:W-:Y:S02]  /*19600*/  LDSM.16.MT88.4 R116, [R209+0x2900] ;  /* 0x00290000d174783b */ /* 0x000fe40000004200 */
[C---:B------:R-:W-:Y:S05]  /*19610*/  HMMA.16816.F32 R16, R76.reuse, R90, R16 ;  /* 0x0000005a4c10723c */ /* 0x040fea0000001810 */
[----:B------:R2:W2:Y:S03]  /*19620*/  MUFU.EX2 R171, R74 ;  /* 0x0000004a00ab7308 */ /* 0x0004a60000000800 */
[-C--:B------:R-:W-:Y:S08]  /*19630*/  HMMA.16816.F32 R20, R76, R84.reuse, R20 ;  /* 0x000000544c14723c */ /* 0x080ff00000001814 */
[C---:B------:R-:W-:Y:S01]  /*19640*/  HMMA.16816.F32 R24, R80.reuse, R84, R24 ;  /* 0x000000545018723c */ /* 0x040fe20000001818 */
[----:B-1----:R-:W1:Y:S07]  /*19650*/  LDSM.16.MT88.4 R88, [R211+0x2100] ;  /* 0x00210000d358783b */ /* 0x002e6e0000004200 */
[-C--:B------:R-:W-:Y:S01]  /*19660*/  HMMA.16816.F32 R28, R80, R86.reuse, R28 ;  /* 0x00000056501c723c */ /* 0x080fe2000000181c */
[--C-:B--2---:R-:W-:Y:S03]  /*19670*/  FFMA.FTZ R74, R250, c[0x0][0x2d0], -R75.reuse ;  /* 0x0000b400fa4a7a23 */ /* 0x104fe6000001084b */
[----:B------:R-:W-:Y:S01]  /*19680*/  F2FP.PACK_AB R166, R171, R173 ;  /* 0x000000adaba6723e */ /* 0x000fe200000000ff */
[----:B------:R-:W-:Y:S03]  /*19690*/  FFMA.FTZ R75, R251, c[0x0][0x2d0], -R75 ;  /* 0x0000b400fb4b7a23 */ /* 0x000fe6000001084b */
[C---:B------:R-:W-:Y:S01]  /*196a0*/  HMMA.16816.F32 R32, R76.reuse, R86, R32 ;  /* 0x000000564c20723c */ /* 0x040fe20000001820 */
[----:B------:R2:W-:Y:S07]  /*196b0*/  MUFU.EX2 R170, R74 ;  /* 0x0000004a00aa7308 */ /* 0x0005ee0000000800 */
[-C--:B------:R-:W-:Y:S03]  /*196c0*/  HMMA.16816.F32 R36, R76, R92.reuse, R36 ;  /* 0x0000005c4c24723c */ /* 0x080fe60000001824 */
[----:B------:R-:W1:Y:S05]  /*196d0*/  MUFU.EX2 R169, R75 ;  /* 0x0000004b00a97308 */ /* 0x000e6a0000000800 */
[C---:B------:R-:W-:Y:S08]  /*196e0*/  HMMA.16816.F32 R40, R80.reuse, R92, R40 ;  /* 0x0000005c5028723c */ /* 0x040ff00000001828 */
[-C--:B------:R-:W-:Y:S01]  /*196f0*/  HMMA.16816.F32 R44, R80, R94.reuse, R44 ;  /* 0x0000005e502c723c */ /* 0x080fe2000000182c */
[----:B--2---:R-:W-:Y:S04]  /*19700*/  FFMA.FTZ R74, R237, c[0x0][0x2d0], -R96 ;  /* 0x0000b400ed4a7a23 */ /* 0x004fe80000010860 */
[----:B------:R2:W-:Y:S03]  /*19710*/  MUFU.EX2 R168, R74 ;  /* 0x0000004a00a87308 */ /* 0x0005e60000000800 */
[C---:B------:R-:W-:Y:S01]  /*19720*/  HMMA.16816.F32 R48, R76.reuse, R94, R48 ;  /* 0x0000005e4c30723c */ /* 0x040fe20000001830 */
[----:B-1----:R-:W-:Y:S07]  /*19730*/  F2FP.PACK_AB R167, R169, R170 ;  /* 0x000000aaa9a7723e */ /* 0x002fee00000000ff */
[-C--:B------:R-:W-:Y:S01]  /*19740*/  HMMA.16816.F32 R52, R76, R88.reuse, R52 ;  /* 0x000000584c34723c */ /* 0x080fe20000001834 */
[----:B---3--:R-:W-:Y:S07]  /*19750*/  FFMA.FTZ R69, R69, R113, R114 ;  /* 0x0000007145457223 */ /* 0x008fee0000010072 */
[C---:B------:R-:W-:Y:S01]  /*19760*/  HMMA.16816.F32 R56, R80.reuse, R88, R56 ;  /* 0x000000585038723c */ /* 0x040fe20000001838 */
[--C-:B--2---:R-:W-:Y:S07]  /*19770*/  FFMA.FTZ R74, R238, c[0x0][0x2d0], -R96.reuse ;  /* 0x0000b400ee4a7a23 */ /* 0x104fee0000010860 */
[-C--:B------:R-:W-:Y:S01]  /*19780*/  HMMA.16816.F32 R60, R80, R90.reuse, R60 ;  /* 0x0000005a503c723c */ /* 0x080fe2000000183c */
[----:B------:R1:W2:Y:S07]  /*19790*/  MUFU.EX2 R85, R74 ;  /* 0x0000004a00557308 */ /* 0x0002ae0000000800 */
[----:B------:R-:W-:Y:S08]  /*197a0*/  HMMA.16816.F32 R64, R76, R90, R64 ;  /* 0x0000005a4c40723c */ /* 0x000ff00000001840 */
[-C--:B------:R-:W-:Y:S07]  /*197b0*/  HMMA.16816.F32 R104, R164, R116.reuse, R4 ;  /* 0x00000074a468723c */ /* 0x080fee0000001804 */
[----:B------:R-:W-:Y:S01]  /*197c0*/  FADD.FTZ R4, R226, R69 ;  /* 0x00000045e2047221 */ /* 0x000fe20000010000 */
[----:B------:R-:W-:Y:S01]  /*197d0*/  MOV R226, R149 ;  /* 0x0000009500e27202 */ /* 0x000fe20000000f00 */
[--C-:B-1----:R-:W-:Y:S03]  /*197e0*/  FFMA.FTZ R74, R239, c[0x0][0x2d0], -R96.reuse ;  /* 0x0000b400ef4a7a23 */ /* 0x102fe60000010860 */
[----:B------:R-:W-:Y:S01]  /*197f0*/  FFMA.FTZ R96, R240, c[0x0][0x2d0], -R96 ;  /* 0x0000b400f0607a23 */ /* 0x000fe20000010860 */
[----:B------:R1:W-:Y:S01]  /*19800*/  MUFU.EX2 R86, R74 ;  /* 0x0000004a00567308 */ /* 0x0003e20000000800 */
[----:B----4-:R-:W-:Y:S01]  /*19810*/  FFMA.FTZ R68, R68, R192, R231 ;  /* 0x000000c044447223 */ /* 0x010fe200000100e7 */
[----:B--2---:R-:W-:Y:S01]  /*19820*/  F2FP.PACK_AB R160, R85, R168 ;  /* 0x000000a855a0723e */ /* 0x004fe200000000ff */
[----:B------:R-:W-:Y:S01]  /*19830*/  FADD.FTZ R4, R123, R4 ;  /* 0x000000047b047221 */ /* 0x000fe20000010000 */
[----:B------:R-:W-:Y:S01]  /*19840*/  MOV R231, R236 ;  /* 0x000000ec00e77202 */ /* 0x000fe20000000f00 */
[----:B------:R-:W-:Y:S01]  /*19850*/  FADD.FTZ R6, R185, R68 ;  /* 0x00000044b9067221 */ /* 0x000fe20000010000 */
[----:B------:R-:W-:Y:S01]  /*19860*/  MOV R185, R148 ;  /* 0x0000009400b97202 */ /* 0x000fe20000000f00 */
[----:B------:R-:W-:Y:S01]  /*19870*/  FADD.FTZ R4, R206, R4 ;  /* 0x00000004ce047221 */ /* 0x000fe20000010000 */
[----:B------:R-:W-:Y:S01]  /*19880*/  MOV R236, R234 ;  /* 0x000000ea00ec7202 */ /* 0x000fe20000000f00 */
[----:B------:R-:W-:Y:S01]  /*19890*/  IMAD.MOV.U32 R234, RZ, RZ, R205 ;  /* 0x000000ffffea7224 */ /* 0x000fe200078e00cd */
[----:B------:R-:W2:Y:S01]  /*198a0*/  MUFU.EX2 R96, R96 ;  /* 0x0000006000607308 */ /* 0x000ea20000000800 */
[----:B------:R-:W-:Y:S01]  /*198b0*/  FADD.FTZ R6, R122, R6 ;  /* 0x000000067a067221 */ /* 0x000fe20000010000 */
[----:B------:R-:W-:Y:S02]  /*198c0*/  MOV R205, R203 ;  /* 0x000000cb00cd7202 */ /* 0x000fe40000000f00 */
[----:B------:R-:W-:Y:S01]  /*198d0*/  MOV R203, R151 ;  /* 0x0000009700cb7202 */ /* 0x000fe20000000f00 */
[--C-:B-1----:R-:W-:Y:S05]  /*198e0*/  FFMA.FTZ R74, R193, c[0x0][0x2d0], -R97.reuse ;  /* 0x0000b400c14a7a23 */ /* 0x102fea0000010861 */
[----:B------:R1:W-:Y:S01]  /*198f0*/  MUFU.EX2 R75, R74 ;  /* 0x0000004a004b7308 */ /* 0x0003e20000000800 */
[----:B--2---:R-:W-:Y:S01]  /*19900*/  F2FP.PACK_AB R162, R96, R86 ;  /* 0x0000005660a2723e */ /* 0x004fe200000000ff */
[--C-:B-1----:R-:W-:Y:S08]  /*19910*/  FFMA.FTZ R74, R195, c[0x0][0x2d0], -R97.reuse ;  /* 0x0000b400c34a7a23 */ /* 0x102ff00000010861 */
[----:B------:R1:W2:Y:S02]  /*19920*/  MUFU.EX2 R84, R74 ;  /* 0x0000004a00547308 */ /* 0x0002a40000000800 */
[--C-:B-1----:R-:W-:Y:S01]  /*19930*/  FFMA.FTZ R74, R197, c[0x0][0x2d0], -R97.reuse ;  /* 0x0000b400c54a7a23 */ /* 0x102fe20000010861 */
[----:B--2---:R-:W-:Y:S01]  /*19940*/  F2FP.PACK_AB R161, R84, R75 ;  /* 0x0000004b54a1723e */ /* 0x004fe200000000ff */
[----:B------:R-:W-:Y:S02]  /*19950*/  FFMA.FTZ R97, R73, c[0x0][0x2d0], -R97 ;  /* 0x0000b40049617a23 */ /* 0x000fe40000010861 */
[----:B------:R-:W2:Y:S04]  /*19960*/  LDL.LU R73, [R1+0x14] ;  /* 0x0000140001497983 */ /* 0x000ea80000300800 */
[----:B------:R-:W-:Y:S01]  /*19970*/  MUFU.EX2 R74, R74 ;  /* 0x0000004a004a7308 */ /* 0x000fe20000000800 */
[----:B-----5:R-:W-:Y:S09]  /*19980*/  FFMA.FTZ R2, R2, R183, R204 ;  /* 0x000000b702027223 */ /* 0x020ff200000100cc */
[----:B------:R-:W1:Y:S01]  /*19990*/  MUFU.EX2 R97, R97 ;  /* 0x0000006100617308 */ /* 0x000e620000000800 */
[----:B------:R-:W-:Y:S02]  /*199a0*/  IMAD.MOV.U32 R204, RZ, RZ, R150 ;  /* 0x000000ffffcc7224 */ /* 0x000fe400078e0096 */
[----:B------:R-:W-:Y:S01]  /*199b0*/  FADD.FTZ R2, R189, R2 ;  /* 0x00000002bd027221 */ /* 0x000fe20000010000 */
[----:B------:R-:W3:Y:S01]  /*199c0*/  LDSM.16.MT88.4 R148, [R210+0x2900] ;  /* 0x00290000d294783b */ /* 0x000ee20000004200 */
[----:B------:R-:W-:Y:S02]  /*199d0*/  IMAD.MOV.U32 R189, RZ, RZ, R120 ;  /* 0x000000ffffbd7224 */ /* 0x000fe400078e0078 */
[----:B------:R-:W-:Y:S02]  /*199e0*/  FADD.FTZ R5, R121, R2 ;  /* 0x0000000279057221 */ /* 0x000fe40000010000 */
[----:B------:R-:W-:Y:S02]  /*199f0*/  FADD.FTZ R2, R202, R6 ;  /* 0x00000006ca027221 */ /* 0x000fe40000010000 */
[----:B------:R-:W-:Y:S01]  /*19a00*/  FADD.FTZ R6, R126, R4 ;  /* 0x000000047e067221 */ /* 0x000fe20000010000 */
[----:B-1----:R-:W-:Y:S07]  /*19a10*/  F2FP.PACK_AB R163, R97, R74 ;  /* 0x0000004a61a3723e */ /* 0x002fee00000000ff */
[C---:B------:R-:W-:Y:S08]  /*19a20*/  HMMA.16816.F32 R108, R160.reuse, R116, R8 ;  /* 0x00000074a06c723c */ /* 0x040ff00000001808 */
[-C--:B------:R-:W-:Y:S08]  /*19a30*/  HMMA.16816.F32 R112, R160, R118.reuse, R12 ;  /* 0x00000076a070723c */ /* 0x080ff0000000180c */
[C---:B------:R-:W-:Y:S08]  /*19a40*/  HMMA.16816.F32 R116, R164.reuse, R118, R16 ;  /* 0x00000076a474723c */ /* 0x040ff00000001810 */
[-C--:B------:R-:W-:Y:S01]  /*19a50*/  HMMA.16816.F32 R120, R164, R132.reuse, R20 ;  /* 0x00000084a478723c */ /* 0x080fe20000001814 */
[----:B--2---:R-:W-:Y:S03]  /*19a60*/  FFMA.FTZ R8, R0, R73, R200 ;  /* 0x0000004900087223 */ /* 0x004fe600000100c8 */
[----:B------:R-:W-:Y:S02]  /*19a70*/  FADD.FTZ R0, R232, R5 ;  /* 0x00000005e8007221 */ /* 0x000fe40000010000 */
[----:B------:R-:W-:Y:S02]  /*19a80*/  FADD.FTZ R8, R127, R8 ;  /* 0x000000087f087221 */ /* 0x000fe40000010000 */
[----:B------:R-:W-:Y:S04]  /*19a90*/  FADD.FTZ R5, R125, R2 ;  /* 0x000000027d057221 */ /* 0x000fe80000010000 */
[----:B------:R-:W-:Y:S02]  /*19aa0*/  FADD.FTZ R7, R124, R0 ;  /* 0x000000007c077221 */ /* 0x000fe40000010000 */
[----:B------:R-:W-:Y:S01]  /*19ab0*/  FADD.FTZ R4, R231, R8 ;  /* 0x00000008e7047221 */ /* 0x000fe20000010000 */
[C---:B------:R-:W-:Y:S01]  /*19ac0*/  HMMA.16816.F32 R124, R160.reuse, R132, R24 ;  /* 0x00000084a07c723c */ /* 0x040fe20000001818 */
[----:B------:R-:W-:Y:S02]  /*19ad0*/  FADD.FTZ R2, R236, R6 ;  /* 0x00000006ec027221 */ /* 0x000fe40000010000 */
[----:B------:R-:W-:Y:S02]  /*19ae0*/  FADD.FTZ R0, R234, R5 ;  /* 0x00000005ea007221 */ /* 0x000fe40000010000 */
[----:B------:R-:W-:Y:S02]  /*19af0*/  FADD.FTZ R7, R128, R7 ;  /* 0x0000000780077221 */ /* 0x000fe40000010000 */
[----:B------:R-:W-:Y:S02]  /*19b00*/  FADD.FTZ R4, R131, R4 ;  /* 0x0000000483047221 */ /* 0x000fe40000010000 */
[----:B------:R-:W-:Y:S03]  /*19b10*/  FADD.FTZ R6, R130, R2 ;  /* 0x0000000282067221 */ /* 0x000fe60000010000 */
[----:B------:R-:W-:Y:S02]  /*19b20*/  FADD.FTZ R5, R129, R0 ;  /* 0x0000000081057221 */ /* 0x000fe40000010000 */
[----:B------:R-:W-:Y:S01]  /*19b30*/  FADD.FTZ R2, R205, R7 ;  /* 0x00000007cd027221 */ /* 0x000fe20000010000 */
[-C--:B------:R-:W-:Y:S01]  /*19b40*/  HMMA.16816.F32 R128, R160, R134.reuse, R28 ;  /* 0x00000086a080723c */ /* 0x080fe2000000181c */
[----:B------:R-:W-:Y:S01]  /*19b50*/  FADD.FTZ R4, R103, R4 ;  /* 0x0000000467047221 */ /* 0x000fe20000010000 */
[----:B------:R-:W-:Y:S01]  /*19b60*/  MOV R103, R3 ;  /* 0x0000000300677202 */ /* 0x000fe20000000f00 */
[----:B------:R-:W-:Y:S02]  /*19b70*/  FADD.FTZ R0, R204, R6 ;  /* 0x00000006cc007221 */ /* 0x000fe40000010000 */
[----:B------:R-:W-:Y:S02]  /*19b80*/  FADD.FTZ R10, R226, R5 ;  /* 0x00000005e20a7221 */ /* 0x000fe40000010000 */
[----:B------:R-:W-:Y:S01]  /*19b90*/  FADD.FTZ R11, R203, R4 ;  /* 0x00000004cb0b7221 */ /* 0x000fe20000010000 */
[C---:B------:R-:W-:Y:S01]  /*19ba0*/  HMMA.16816.F32 R132, R164.reuse, R134, R32 ;  /* 0x00000086a484723c */ /* 0x040fe20000001820 */
[----:B------:R-:W-:Y:S01]  /*19bb0*/  FADD.FTZ R8, R185, R2 ;  /* 0x00000002b9087221 */ /* 0x000fe20000010000 */
[----:B------:R-:W1:Y:S02]  /*19bc0*/  LDSM.16.MT88.4 R4, [R211+0x2900] ;  /* 0x00290000d304783b */ /* 0x000e640000004200 */
        /* <DEDUP_REMOVED lines=8> */
[-C--:B---3--:R-:W-:Y:S01]  /*19c50*/  HMMA.16816.F32 R136, R164, R148.reuse, R36 ;  /* 0x00000094a488723c */ /* 0x088fe20000001824 */
[----:B------:R-:W-:Y:S02]  /*19c60*/  FADD.FTZ R8, R248, R9 ;  /* 0x00000009f8087221 */ /* 0x000fe40000010000 */
[----:B------:R-:W-:Y:S02]  /*19c70*/  FADD.FTZ R2, R244, R2 ;  /* 0x00000002f4027221 */ /* 0x000fe40000010000 */
[----:B------:R-:W-:Y:S02]  /*19c80*/  FADD.FTZ R0, R142, R0 ;  /* 0x000000008e007221 */ /* 0x000fe40000010000 */
[----:B------:R-:W-:Y:S02]  /*19c90*/  FADD.FTZ R12, R140, R12 ;  /* 0x0000000c8c0c7221 */ /* 0x000fe40000010000 */
[----:B------:R-:W-:Y:S03]  /*19ca0*/  FADD.FTZ R10, R246, R8 ;  /* 0x00000008f60a7221 */ /* 0x000fe60000010000 */
[----:B------:R-:W-:Y:S02]  /*19cb0*/  FADD.FTZ R9, R143, R2 ;  /* 0x000000028f097221 */ /* 0x000fe40000010000 */
        /* <DEDUP_REMOVED lines=11> */
[----:B------:R-:W-:Y:S02]  /*19d70*/  FADD.FTZ R8, R230, R8 ;  /* 0x00000008e6087221 */ /* 0x000fe40000010000 */
[----:B------:R-:W-:Y:S02]  /*19d80*/  FADD.FTZ R0, R228, R10 ;  /* 0x0000000ae4007221 */ /* 0x000fe40000010000 */
[----:B------:R-:W-:Y:S02]  /*19d90*/  FADD.FTZ R9, R190, R9 ;  /* 0x00000009be097221 */ /* 0x000fe40000010000 */
[----:B------:R-:W-:Y:S01]  /*19da0*/  FADD.FTZ R11, R186, R2 ;  /* 0x00000002ba0b7221 */ /* 0x000fe20000010000 */
[C---:B------:R-:W-:Y:S01]  /*19db0*/  HMMA.16816.F32 R148, R164.reuse, R150, R48 ;  /* 0x00000096a494723c */ /* 0x040fe20000001830 */
[----:B------:R-:W-:Y:S03]  /*19dc0*/  FADD.FTZ R8, R182, R8 ;  /* 0x00000008b6087221 */ /* 0x000fe60000010000 */
        /* <DEDUP_REMOVED lines=8> */
[----:B------:R-:W-:Y:S01]  /*19e50*/  FADD.FTZ R2, R181, R10 ;  /* 0x0000000ab5027221 */ /* 0x000fe20000010000 */
[-C--:B-1----:R-:W-:Y:S01]  /*19e60*/  HMMA.16816.F32 R152, R164, R4.reuse, R52 ;  /* 0x00000004a498723c */ /* 0x082fe20000001834 */
[----:B------:R-:W-:Y:S02]  /*19e70*/  FADD.FTZ R0, R159, R11 ;  /* 0x0000000b9f007221 */ /* 0x000fe40000010000 */
[----:B------:R-:W-:Y:S02]  /*19e80*/  FADD.FTZ R10, R156, R9 ;  /* 0x000000099c0a7221 */ /* 0x000fe40000010000 */
[----:B------:R-:W-:Y:S02]  /*19e90*/  FADD.FTZ R11, R158, R2 ;  /* 0x000000029e0b7221 */ /* 0x000fe40000010000 */
[----:B------:R-:W-:Y:S02]  /*19ea0*/  FADD.FTZ R9, R157, R0 ;  /* 0x000000009d097221 */ /* 0x000fe40000010000 */
[----:B------:R-:W-:Y:S01]  /*19eb0*/  FADD.FTZ R8, R102, R8 ;  /* 0x0000000866087221 */ /* 0x000fe20000010000 */
[C---:B------:R-:W-:Y:S02]  /*19ec0*/  HMMA.16816.F32 R156, R160.reuse, R4, R56 ;  /* 0x00000004a09c723c */ /* 0x040fe40000001838 */
[----:B------:R-:W-:Y:S01]  /*19ed0*/  FADD.FTZ R2, R178, R10 ;  /* 0x0000000ab2027221 */ /* 0x000fe20000010000 */
[----:B------:R-:W-:Y:S01]  /*19ee0*/  MOV R102, R70 ;  /* 0x0000004600667202 */ /* 0x000fe20000000f00 */
[----:B------:R-:W-:Y:S01]  /*19ef0*/  FADD.FTZ R8, R101, R8 ;  /* 0x0000000865087221 */ /* 0x000fe20000010000 */
[----:B------:R-:W-:Y:S01]  /*19f00*/  MOV R101, R71 ;  /* 0x0000004700657202 */ /* 0x000fe20000000f00 */
[----:B------:R-:W-:Y:S02]  /*19f10*/  FADD.FTZ R0, R180, R11 ;  /* 0x0000000bb4007221 */ /* 0x000fe40000010000 */
[----:B------:R-:W-:Y:S01]  /*19f20*/  FADD.FTZ R4, R100, R8 ;  /* 0x0000000864047221 */ /* 0x000fe20000010000 */
[-C--:B------:R-:W-:Y:S03]  /*19f30*/  HMMA.16816.F32 R160, R160, R6.reuse, R60 ;  /* 0x00000006a0a0723c */ /* 0x080fe6000000183c */
[----:B------:R-:W-:Y:S02]  /*19f40*/  FADD.FTZ R8, R179, R9 ;  /* 0x00000009b3087221 */ /* 0x000fe40000010000 */
[----:B------:R-:W-:Y:S02]  /*19f50*/  FADD.FTZ R9, R177, R2 ;  /* 0x00000002b1097221 */ /* 0x000fe40000010000 */
[----:B------:R-:W-:Y:S01]  /*19f60*/  FADD.FTZ R4, R99, R4 ;  /* 0x0000000463047221 */ /* 0x000fe20000010000 */
[----:B------:R-:W-:Y:S01]  /*19f70*/  HMMA.16816.F32 R164, R164, R6, R64 ;  /* 0x00000006a4a4723c */ /* 0x000fe20000001840 */
        /* <DEDUP_REMOVED lines=18> */
[----:B------:R-:W-:Y:S01]  /*1a0a0*/  IMAD.MOV.U32 R100, RZ, RZ, R72 ;  /* 0x000000ffff647224 */ /* 0x000fe200078e0048 */
[----:B------:R2:W-:Y:S01]  /*1a0b0*/  STL [R1+0x10], R4 ;  /* 0x0000100401007387 */ /* 0x0005e20000100800 */
[----:B------:R-:W-:Y:S05]  /*1a0c0*/  FADD.FTZ R2, R97, R2 ;  /* 0x0000000261027221 */ /* 0x000fea0000010000 */
[----:B------:R2:W-:Y:S01]  /*1a0d0*/  STL [R1+0x14], R2 ;  /* 0x0000140201007387 */ /* 0x0005e20000100800 */
[----:B-1----:R-:W-:Y:S04]  /*1a0e0*/  IADD3 R0, R225, -0x1, RZ ;  /* 0xffffffffe1007810 */ /* 0x002fe80007ffe0ff */
[----:B------:R-:W-:Y:S01]  /*1a0f0*/  MOV R225, R0 ;  /* 0x0000000000e17202 */ /* 0x000fe20000000f00 */
[----:B------:R-:W-:-:S05]  /*1a100*/  @P0 BRA `(.L_x_204) ;  /* 0xffff99a000000947 */ /* 0x000fca000383ffff */
.L_x_187:
        /* <DEDUP_REMOVED lines=24> */
[----:B------:R-:W-:Y:S01]  /*1a290*/  FSETP.NE.FTZ.AND P3, PT, R5, RZ, PT ;  /* 0x000000ff0500720b */ /* 0x000fe20003f75000 */
[----:B---3--:R-:W-:Y:S01]  /*1a2a0*/  FADD.FTZ R7, R7, R4 ;  /* 0x0000000407077221 */ /* 0x008fe20000010000 */
[----:B------:R-:W-:Y:S02]  /*1a2b0*/  FSETP.NE.FTZ.AND P2, PT, R6, RZ, PT ;  /* 0x000000ff0600720b */ /* 0x000fe40003f55000 */
[----:B------:R-:W-:Y:S01]  /*1a2c0*/  MOV R4, RZ ;  /* 0x000000ff00047202 */ /* 0x000fe20000000f00 */
[----:B----4-:R-:W-:Y:S01]  /*1a2d0*/  FADD.FTZ R8, R2, R8 ;  /* 0x0000000802087221 */ /* 0x010fe20000010000 */
[----:B------:R-:W-:Y:S02]  /*1a2e0*/  FSETP.NE.FTZ.AND P1, PT, R7, RZ, PT ;  /* 0x000000ff0700720b */ /* 0x000fe40003f35000 */
[----:B------:R-:W-:-:S05]  /*1a2f0*/  MOV R2, RZ ;  /* 0x000000ff00027202 */ /* 0x000fca0000000f00 */
[----:B------:R-:W1:Y:S01]  /*1a300*/  @P3 MUFU.RCP R0, R5 ;  /* 0x0000000500003308 */ /* 0x000e620000001000 */
[----:B------:R-:W-:-:S07]  /*1a310*/  FSETP.NE.FTZ.AND P0, PT, R8, RZ, PT ;  /* 0x000000ff0800720b */ /* 0x000fce0003f15000 */
[----:B------:R-:W-:Y:S01]  /*1a320*/  @P2 MUFU.RCP R4, R6 ;  /* 0x0000000600042308 */ /* 0x000fe20000001000 */
        /* <DEDUP_REMOVED lines=21> */
[C---:B-1----:R-:W-:Y:S01]  /*1a480*/  FMUL.FTZ R108, R2.reuse, R108 ;  /* 0x0000006c026c7220 */ /* 0x042fe20000410000 */
[----:B------:R-:W-:Y:S01]  /*1a490*/  @P0 MUFU.LG2 R6, R8 ;  /* 0x0000000800060308 */ /* 0x000fe20000000c00 */
[C---:B------:R-:W-:Y:S02]  /*1a4a0*/  FMUL.FTZ R109, R2.reuse, R109 ;  /* 0x0000006d026d7220 */ /* 0x040fe40000410000 */
[C---:B------:R-:W-:Y:S02]  /*1a4b0*/  FMUL.FTZ R112, R2.reuse, R112 ;  /* 0x0000007002707220 */ /* 0x040fe40000410000 */
[----:B------:R-:W-:-:S02]  /*1a4c0*/  FMUL.FTZ R113, R2, R113 ;  /* 0x0000007102717220 */ /* 0x000fc40000410000 */
[C---:B------:R-:W-:Y:S01]  /*1a4d0*/  FMUL.FTZ R124, R2.reuse, R124 ;  /* 0x0000007c027c7220 */ /* 0x040fe20000410000 */
[----:B------:R1:W2:Y:S01]  /*1a4e0*/  @P0 MUFU.RCP R0, R8 ;  /* 0x0000000800000308 */ /* 0x0002a20000001000 */
        /* <DEDUP_REMOVED lines=8> */
[----:B-1----:R-:W-:Y:S01]  /*1a570*/  @P0 MOV R8, 0x3f317218 ;  /* 0x3f31721800080802 */ /* 0x002fe20000000f00 */
[C---:B------:R-:W-:Y:S02]  /*1a580*/  FMUL.FTZ R157, R2.reuse, R157 ;  /* 0x0000009d029d7220 */ /* 0x040fe40000410000 */
[C---:B------:R-:W-:Y:S02]  /*1a590*/  FMUL.FTZ R160, R2.reuse, R160 ;  /* 0x000000a002a07220 */ /* 0x040fe40000410000 */
[----:B------:R-:W-:Y:S01]  /*1a5a0*/  FMUL.FTZ R161, R2, R161 ;  /* 0x000000a102a17220 */ /* 0x000fe20000410000 */
[----:B------:R-:W-:Y:S01]  /*1a5b0*/  @P2 MOV R2, 0x3f317218 ;  /* 0x3f31721800022802 */ /* 0x000fe20000000f00 */
        /* <DEDUP_REMOVED lines=17> */
[C---:B--2---:R-:W-:Y:S02]  /*1a6d0*/  FMUL.FTZ R110, R0.reuse, R110 ;  /* 0x0000006e006e7220 */ /* 0x044fe40000410000 */
        /* <DEDUP_REMOVED lines=28> */
.L_x_143:
[----:B------:R-:W-:Y:S05]  /*1a8a0*/  @P4 BRA `(.L_x_205) ;  /* 0x000011f000004947 */ /* 0x000fea0003800000 */
[----:B------:R-:W1:Y:S01]  /*1a8b0*/  S2R R13, SR_TID.X ;  /* 0x00000000000d7919 */ /* 0x000e620000002100 */
[----:B------:R-:W-:Y:S01]  /*1a8c0*/  IMAD.MOV.U32 R54, RZ, RZ, c[0x0][0x4e8] ;  /* 0x00013a00ff367624 */ /* 0x000fe200078e00ff */
[----:B------:R-:W-:Y:S02]  /*1a8d0*/  F2FP.PACK_AB R104, R105, R104 ;  /* 0x000000686968723e */ /* 0x000fe400000000ff */
[----:B------:R-:W2:Y:S01]  /*1a8e0*/  S2R R16, SR_CTAID.Y ;  /* 0x0000000000107919 */ /* 0x000ea20000002600 */
[----:B------:R-:W-:Y:S02]  /*1a8f0*/  F2FP.PACK_AB R106, R107, R106 ;  /* 0x0000006a6b6a723e */ /* 0x000fe400000000ff */
[C---:B------:R-:W-:Y:S01]  /*1a900*/  ISETP.NE.AND P3, PT, R54.reuse, 0x1, PT ;  /* 0x000000013600780c */ /* 0x040fe20003f65270 */
[----:B------:R-:W3:Y:S01]  /*1a910*/  S2R R28, SR_CTAID.Z ;  /* 0x00000000001c7919 */ /* 0x000ee20000002700 */
[----:B------:R-:W-:Y:S01]  /*1a920*/  IMAD R54, R54, c[0x0][0x388], RZ ;  /* 0x0000e20036367a24 */ /* 0x000fe200078e02ff */
[----:B------:R-:W-:-:S02]  /*1a930*/  F2FP.PACK_AB R23, R23, R116 ;  /* 0x000000741717723e */ /* 0x000fc400000000ff */
[----:B------:R-:W4:Y:S01]  /*1a940*/  S2R R29, SR_CTAID.X ;  /* 0x00000000001d7919 */ /* 0x000f220000002500 */
[----:B------:R-:W-:Y:S02]  /*1a950*/  F2FP.PACK_AB R118, R119, R118 ;  /* 0x000000767776723e */ /* 0x000fe400000000ff */
[----:B------:R-:W-:Y:S01]  /*1a960*/  F2FP.PACK_AB R108, R109, R108 ;  /* 0x0000006c6d6c723e */ /* 0x000fe200000000ff */
[----:B------:R-:W-:Y:S01]  /*1a970*/  BAR.SYNC.DEFER_BLOCKING 0x1, 0x80 ;  /* 0x0042000000007b1d */ /* 0x000fe20000010000 */
[----:B------:R-:W-:Y:S02]  /*1a980*/  F2FP.PACK_AB R110, R111, R110 ;  /* 0x0000006e6f6e723e */ /* 0x000fe400000000ff */
[----:B------:R-:W-:Y:S02]  /*1a990*/  F2FP.PACK_AB R112, R113, R112 ;  /* 0x000000707170723e */ /* 0x000fe400000000ff */
[----:B------:R-:W-:Y:S02]  /*1a9a0*/  F2FP.PACK_AB R114, R115, R114 ;  /* 0x000000727372723e */ /* 0x000fe400000000ff */
[----:B------:R-:W-:-:S02]  /*1a9b0*/  F2FP.PACK_AB R120, R121, R120 ;  /* 0x000000787978723e */ /* 0x000fc400000000ff */
[----:B-1----:R-:W-:Y:S02]  /*1a9c0*/  SHF.R.S32.HI R20, RZ, 0x1f, R13 ;  /* 0x0000001fff147819 */ /* 0x002fe4000001140d */
[----:B------:R-:W-:Y:S01]  /*1a9d0*/  F2FP.PACK_AB R122, R123, R122 ;  /* 0x0000007a7b7a723e */ /* 0x000fe200000000ff */
[----:B--2---:R-:W-:Y:S01]  /*1a9e0*/  IMAD.WIDE.U32 R14, R16, c[0x0][0x490], RZ ;  /* 0x00012400100e7a25 */ /* 0x004fe200078e00ff */
[----:B------:R-:W-:Y:S02]  /*1a9f0*/  SHF.R.S32.HI R0, RZ, 0x1f, R16 ;  /* 0x0000001fff007819 */ /* 0x000fe40000011410 */
[CC--:B------:R-:W-:Y:S02]  /*1aa00*/  LEA.HI R2, R20.reuse, R13.reuse, RZ, 0x2 ;  /* 0x0000000d14027211 */ /* 0x0c0fe400078f10ff */
[-C--:B------:R-:W-:Y:S01]  /*1aa10*/  LEA.HI R7, R20, R13.reuse, RZ, 0x5 ;  /* 0x0000000d14077211 */ /* 0x080fe200078f28ff */
[----:B------:R-:W-:Y:S01]  /*1aa20*/  IMAD R4, R0, c[0x0][0x490], RZ ;  /* 0x0001240000047a24 */ /* 0x000fe200078e02ff */
[----:B------:R-:W-:Y:S01]  /*1aa30*/  LEA.HI R12, R20, R13, RZ, 0x3 ;  /* 0x0000000d140c7211 */ /* 0x000fe200078f18ff */
[----:B------:R-:W-:Y:S01]  /*1aa40*/  IMAD R3, R0, c[0x0][0x3e8], RZ ;  /* 0x0000fa0000037a24 */ /* 0x000fe200078e02ff */
[----:B------:R-:W-:Y:S01]  /*1aa50*/  SHF.R.S32.HI R8, RZ, 0x2, R2 ;  /* 0x00000002ff087819 */ /* 0x000fe20000011402 */
[C---:B------:R-:W-:Y:S01]  /*1aa60*/  IMAD R4, R16.reuse, c[0x0][0x494], R4 ;  /* 0x0001250010047a24 */ /* 0x040fe200078e0204 */
[----:B------:R-:W-:Y:S01]  /*1aa70*/  SHF.R.S32.HI R0, RZ, 0x1f, R2 ;  /* 0x0000001fff007819 */ /* 0x000fe20000011402 */
[----:B------:R-:W-:Y:S01]  /*1aa80*/  IMAD R3, R16, c[0x0][0x3ec], R3 ;  /* 0x0000fb0010037a24 */ /* 0x000fe200078e0203 */
[----:B------:R-:W-:Y:S01]  /*1aa90*/  LOP3.LUT R10, R7, 0xffffffe0, RZ, 0xc0, !PT ;  /* 0xffffffe0070a7812 */ /* 0x000fe200078ec0ff */
[----:B------:R-:W-:Y:S01]  /*1aaa0*/  IMAD.IADD R5, R15, 0x1, R4 ;  /* 0x000000010f057824 */ /* 0x000fe200078e0204 */
[----:B------:R-:W-:Y:S01]  /*1aab0*/  LOP3.LUT R2, R2, 0xfffffffc, RZ, 0xc0, !PT ;  /* 0xfffffffc02027812 */ /* 0x000fe200078ec0ff */
[----:B------:R-:W-:Y:S01]  /*1aac0*/  IMAD.WIDE.U32 R16, R16, c[0x0][0x3e8], RZ ;  /* 0x0000fa0010107a25 */ /* 0x000fe200078e00ff */
[----:B------:R-:W-:-:S02]  /*1aad0*/  LOP3.LUT R11, R12, 0xfffffff8, RZ, 0xc0, !PT ;  /* 0xfffffff80c0b7812 */ /* 0x000fc400078ec0ff */
[----:B------:R-:W-:Y:S01]  /*1aae0*/  LEA.HI R6, R0, R8, RZ, 0x3 ;  /* 0x0000000800067211 */ /* 0x000fe200078f18ff */
[C---:B------:R-:W-:Y:S01]  /*1aaf0*/  IMAD.IADD R0, R13.reuse, 0x1, -R10 ;  /* 0x000000010d007824 */ /* 0x040fe200078e0a0a */
[----:B------:R-:W-:Y:S01]  /*1ab00*/  LEA.HI R20, R20, R13, RZ, 0x6 ;  /* 0x0000000d14147211 */ /* 0x000fe200078f30ff */
[C---:B------:R-:W-:Y:S01]  /*1ab10*/  IMAD.IADD R9, R13.reuse, 0x1, -R2 ;  /* 0x000000010d097824 */ /* 0x040fe200078e0a02 */
[----:B------:R-:W-:Y:S01]  /*1ab20*/  LOP3.LUT R6, R6, 0xfffffff8, RZ, 0xc0, !PT ;  /* 0xfffffff806067812 */ /* 0x000fe200078ec0ff */
[----:B------:R-:W-:Y:S01]  /*1ab30*/  IMAD.IADD R11, R13, 0x1, -R11 ;  /* 0x000000010d0b7824 */ /* 0x000fe200078e0a0b */
[----:B------:R-:W-:Y:S01]  /*1ab40*/  SHF.R.S32.HI R13, RZ, 0x1f, R0 ;  /* 0x0000001fff0d7819 */ /* 0x000fe20000011400 */
[----:B------:R-:W-:Y:S01]  /*1ab50*/  IMAD.MOV.U32 R4, RZ, RZ, R14 ;  /* 0x000000ffff047224 */ /* 0x000fe200078e000e */
[----:B------:R-:W-:Y:S01]  /*1ab60*/  LOP3.LUT P0, RZ, R0, 0x3, RZ, 0xc0, !PT ;  /* 0x0000000300ff7812 */ /* 0x000fe2000780c0ff */
[----:B------:R-:W-:Y:S01]  /*1ab70*/  IMAD.IADD R10, R8, 0x1, -R6 ;  /* 0x00000001080a7824 */ /* 0x000fe200078e0a06 */
[----:B------:R-:W-:Y:S01]  /*1ab80*/  LEA.HI R15, R13, R0, RZ, 0x2 ;  /* 0x000000000d0f7211 */ /* 0x000fe200078f10ff */
[----:B------:R-:W-:Y:S01]  /*1ab90*/  IMAD.IADD R3, R17, 0x1, R3 ;  /* 0x0000000111037824 */ /* 0x000fe200078e0203 */
[--C-:B------:R-:W-:Y:S01]  /*1aba0*/  SHF.R.S32.HI R6, RZ, 0x5, R7.reuse ;  /* 0x00000005ff067819 */ /* 0x100fe20000011407 */
[----:B------:R-:W-:Y:S01]  /*1abb0*/  IMAD.MOV.U32 R2, RZ, RZ, R16 ;  /* 0x000000ffff027224 */ /* 0x000fe200078e0010 */
[----:B------:R-:W-:Y:S01]  /*1abc0*/  SHF.R.S32.HI R0, RZ, 0x1f, R7 ;  /* 0x0000001fff007819 */ /* 0x000fe20000011407 */
[----:B---3--:R-:W-:Y:S01]  /*1abd0*/  IMAD.WIDE.U32 R18, R28, c[0x0][0x498], R4 ;  /* 0x000126001c127a25 */ /* 0x008fe200078e0004 */
[----:B------:R-:W-:-:S02]  /*1abe0*/  SHF.R.S32.HI R22, RZ, 0x3, R12 ;  /* 0x00000003ff167819 */ /* 0x000fc4000001140c */
[----:B------:R-:W-:Y:S01]  /*1abf0*/  LEA.HI R0, R0, R6, RZ, 0x2 ;  /* 0x0000000600007211 */ /* 0x000fe200078f10ff */
[----:B------:R-:W-:Y:S01]  /*1ac00*/  IMAD.WIDE.U32 R12, R28, c[0x0][0x3f0], R2 ;  /* 0x0000fc001c0c7a25 */ /* 0x000fe200078e0002 */
[----:B------:R-:W-:Y:S02]  /*1ac10*/  LEA.HI R2, R9, R9, RZ, 0x1 ;  /* 0x0000000909027211 */ /* 0x000fe400078f08ff */
[----:B------:R-:W-:Y:S01]  /*1ac20*/  LOP3.LUT R3, R0, 0xffffffc, RZ, 0xc0, !PT ;  /* 0x0ffffffc00037812 */ /* 0x000fe200078ec0ff */
[----:B------:R-:W-:Y:S01]  /*1ac30*/  IMAD.SHL.U32 R4, R22, 0x40, RZ ;  /* 0x0000004016047824 */ /* 0x000fe200078e00ff */
[----:B------:R-:W-:Y:S01]  /*1ac40*/  LOP3.LUT R5, R2, 0x1ffffffe, RZ, 0xc0, !PT ;  /* 0x1ffffffe02057812 */ /* 0x000fe200078ec0ff */
[----:B------:R-:W-:Y:S01]  /*1ac50*/  IMAD.SHL.U32 R8, R11, 0x8, RZ ;  /* 0x000000080b087824 */ /* 0x000fe200078e00ff */
[----:B------:R-:W-:Y:S01]  /*1ac60*/  SHF.R.S32.HI R14, RZ, 0x1f, R28 ;  /* 0x0000001fff0e7819 */ /* 0x000fe2000001141c */
[----:B------:R-:W-:Y:S01]  /*1ac70*/  IMAD.IADD R7, R6, 0x1, -R3 ;  /* 0x0000000106077824 */ /* 0x000fe200078e0a03 */
[----:B------:R-:W-:Y:S01]  /*1ac80*/  LOP3.LUT R0, R4, 0x1c0, RZ, 0xc0, !PT ;  /* 0x000001c004007812 */ /* 0x000fe200078ec0ff */
[----:B------:R-:W-:Y:S01]  /*1ac90*/  IMAD.IADD R5, R9, 0x1, -R5 ;  /* 0x0000000109057824 */ /* 0x000fe200078e0a05 */
[----:B------:R-:W-:Y:S01]  /*1aca0*/  F2FP.PACK_AB R132, R133, R132 ;  /* 0x000000848584723e */ /* 0x000fe200000000ff */
[----:B------:R-:W-:Y:S01]  /*1acb0*/  IMAD R21, R14, c[0x0][0x498], RZ ;  /* 0x000126000e157a24 */ /* 0x000fe200078e02ff */
[----:B------:R-:W-:Y:S01]  /*1acc0*/  LOP3.LUT R4, R0, 0x38, R8, 0xf8, !PT ;  /* 0x0000003800047812 */ /* 0x000fe200078ef808 */
[----:B------:R-:W-:Y:S01]  /*1acd0*/  IMAD R17, R14, c[0x0][0x3f0], RZ ;  /* 0x0000fc000e117a24 */ /* 0x000fe200078e02ff */
[----:B------:R-:W-:Y:S01]  /*1ace0*/  SHF.R.U32.HI R3, RZ, 0x3, R0 ;  /* 0x00000003ff037819 */ /* 0x000fe20000011600 */
[----:B------:R-:W-:Y:S01]  /*1acf0*/  IMAD.SHL.U32 R0, R2, 0x20, RZ ;  /* 0x0000002002007824 */ /* 0x000fe200078e00ff */
[----:B------:R-:W-:Y:S01]  /*1ad00*/  F2FP.PACK_AB R134, R135, R134 ;  /* 0x000000868786723e */ /* 0x000fe200000000ff */
[----:B------:R-:W-:Y:S01]  /*1ad10*/  IMAD R16, R6, 0x200, R9 ;  /* 0x0000020006107824 */ /* 0x000fe200078e0209 */
[----:B------:R-:W-:Y:S01]  /*1ad20*/  LOP3.LUT R14, R4, R3, RZ, 0x3c, !PT ;  /* 0x00000003040e7212 */ /* 0x000fe200078e3cff */
[----:B------:R-:W-:Y:S01]  /*1ad30*/  IMAD R17, R28, c[0x0][0x3f4], R17 ;  /* 0x0000fd001c117a24 */ /* 0x000fe200078e0211 */
[----:B------:R-:W-:Y:S01]  /*1ad40*/  LOP3.LUT R2, R0, 0xffffffc0, RZ, 0xc0, !PT ;  /* 0xffffffc000027812 */ /* 0x000fe200078ec0ff */
[----:B------:R-:W-:Y:S01]  /*1ad50*/  IMAD R0, R11, 0x10, R22 ;  /* 0x000000100b007824 */ /* 0x000fe200078e0216 */
[----:B------:R-:W-:Y:S01]  /*1ad60*/  LOP3.LUT R4, R10, 0x1, RZ, 0xc0, !PT ;  /* 0x000000010a047812 */ /* 0x000fe200078ec0ff */
[----:B------:R-:W-:Y:S01]  /*1ad70*/  IMAD.SHL.U32 R6, R20, 0x8, RZ ;  /* 0x0000000814067824 */ /* 0x000fe200078e00ff */
[----:B------:R-:W-:Y:S01]  /*1ad80*/  SHF.R.S32.HI R3, RZ, 0x2, R15 ;  /* 0x00000002ff037819 */ /* 0x000fe2000001140f */
[----:B------:R-:W-:Y:S01]  /*1ad90*/  IMAD R11, R5, 0x8, R2 ;  /* 0x00000008050b7824 */ /* 0x000fe200078e0202 */
[----:B------:R-:W-:Y:S01]  /*1ada0*/  ISETP.NE.U32.AND P4, PT, R4, 0x1, PT ;  /* 0x000000010400780c */ /* 0x000fe20003f85070 */
[----:B----4-:R-:W-:Y:S01]  /*1adb0*/  IMAD R5, R29, 0x80, R0 ;  /* 0x000000801d057824 */ /* 0x010fe200078e0200 */
[----:B------:R-:W-:Y:S01]  /*1adc0*/  F2FP.PACK_AB R124, R125, R124 ;  /* 0x0000007c7d7c723e */ /* 0x000fe200000000ff */
[C---:B------:R-:W-:Y:S01]  /*1add0*/  IMAD.SHL.U32 R2, R10.reuse, 0x40, RZ ;  /* 0x000000400a027824 */ /* 0x040fe200078e00ff */
[----:B------:R-:W-:Y:S01]  /*1ade0*/  R2P PR, R10, 0x6 ;  /* 0x000000060a007804 */ /* 0x000fe20000000000 */
[----:B------:R-:W-:Y:S01]  /*1adf0*/  @P3 IMAD.HI.U32 R9, R5, c[0x0][0x4ec], RZ ;  /* 0x00013b0005093a27 */ /* 0x000fe200078e00ff */
[----:B------:R-:W-:-:S02]  /*1ae00*/  F2FP.PACK_AB R126, R127, R126 ;  /* 0x0000007e7f7e723e */ /* 0x000fc400000000ff */
[----:B------:R-:W-:Y:S01]  /*1ae10*/  F2FP.PACK_AB R128, R129, R128 ;  /* 0x000000808180723e */ /* 0x000fe200000000ff */
[----:B------:R-:W-:Y:S01]  /*1ae20*/  IMAD.MOV.U32 R4, RZ, RZ, R5 ;  /* 0x000000ffff047224 */ /* 0x000fe200078e0005 */
[----:B------:R-:W-:Y:S01]  /*1ae30*/  @P3 SHF.R.U32.HI R4, RZ, c[0x0][0x4f0], R9 ;  /* 0x00013c00ff043a19 */ /* 0x000fe20000011609 */
[----:B------:R-:W-:Y:S01]  /*1ae40*/  IMAD R0, R7, 0x10, R3 ;  /* 0x0000001007007824 */ /* 0x000fe200078e0203 */
[----:B------:R-:W-:Y:S01]  /*1ae50*/  LOP3.LUT R7, R2, 0x1c0, RZ, 0xc0, !PT ;  /* 0x000001c002077812 */ /* 0x000fe200078ec0ff */
[----:B------:R-:W-:Y:S01]  /*1ae60*/  IMAD.IADD R3, R13, 0x1, R17 ;  /* 0x000000010d037824 */ /* 0x000fe200078e0211 */
[----:B------:R-:W-:Y:S01]  /*1ae70*/  LOP3.LUT R17, R14, 0x7ffffe00, R6, 0xf8, !PT ;  /* 0x7ffffe000e117812 */ /* 0x000fe200078ef806 */
[----:B------:R-:W-:Y:S01]  /*1ae80*/  IMAD.IADD R9, R0, 0x1, R11 ;  /* 0x0000000100097824 */ /* 0x000fe200078e020b */
[----:B------:R-:W-:Y:S01]  /*1ae90*/  LEA.HI R7, R7, R7, RZ, 0x1d ;  /* 0x0000000707077211 */ /* 0x000fe200078fe8ff */
[----:B------:R-:W-:Y:S01]  /*1aea0*/  IMAD.MOV R6, RZ, RZ, -R4 ;  /* 0x000000ffff067224 */ /* 0x000fe200078e0a04 */
[----:B------:R-:W-:Y:S01]  /*1aeb0*/  F2FP.PACK_AB R130, R131, R130 ;  /* 0x000000828382723e */ /* 0x000fe200000000ff */
[----:B------:R-:W-:Y:S01]  /*1aec0*/  IMAD R0, R29, 0x80, R0 ;  /* 0x000000801d007824 */ /* 0x000fe200078e0200 */
[----:B------:R-:W-:Y:S01]  /*1aed0*/  F2FP.PACK_AB R136, R137, R136 ;  /* 0x000000888988723e */ /* 0x000fe200000000ff */
[----:B------:R-:W-:Y:S01]  /*1aee0*/  IMAD R10, R6, c[0x0][0x4e8], R5 ;  /* 0x00013a00060a7a24 */ /* 0x000fe200078e0205 */
[----:B------:R-:W-:Y:S01]  /*1aef0*/  SHF.R.S32.HI R5, RZ, 0x1f, R4 ;  /* 0x0000001fff057819 */ /* 0x000fe20000011404 */
[----:B------:R-:W-:Y:S01]  /*1af00*/  IMAD.U32 R11, R16, 0x2, R7 ;  /* 0x00000002100b7824 */ /* 0x000fe200078e0007 */
[C---:B------:R-:W-:Y:S01]  /*1af10*/  IADD3 R7, R0.reuse, 0x8, RZ ;  /* 0x0000000800077810 */ /* 0x040fe20007ffe0ff */
[----:B------:R-:W-:Y:S01]  /*1af20*/  IMAD R14, R29, 0x80, R9 ;  /* 0x000000801d0e7824 */ /* 0x000fe200078e0209 */
[CC--:B------:R-:W-:Y:S01]  /*1af30*/  ISETP.GE.OR P5, PT, R0.reuse, R54.reuse, P0 ;  /* 0x000000360000720c */ /* 0x0c0fe200007a6670 */
[----:B------:R-:W-:Y:S01]  /*1af40*/  IMAD.MOV.U32 R2, RZ, RZ, R12 ;  /* 0x000000ffff027224 */ /* 0x000fe200078e000c */
[----:B------:R-:W-:Y:S01]  /*1af50*/  IADD3 R6, R0, 0x40, RZ ;  /* 0x0000004000067810 */ /* 0x000fe20007ffe0ff */
[----:B------:R-:W-:Y:S01]  /*1af60*/  IMAD R5, R5, c[0x0][0x3e0], RZ ;  /* 0x0000f80005057a24 */ /* 0x000fe200078e02ff */
[----:B------:R-:W-:Y:S01]  /*1af70*/  ISETP.GE.OR P6, PT, R7, R54, P0 ;  /* 0x000000360700720c */ /* 0x000fe200007c6670 */
[----:B------:R-:W-:Y:S01]  /*1af80*/  @P3 IMAD.HI.U32 R7, R14, c[0x0][0x4ec], RZ ;  /* 0x00013b000e073a27 */ /* 0x000fe200078e00ff */
[----:B------:R-:W-:-:S02]  /*1af90*/  P2R R9, PR, RZ, 0x20 ;  /* 0x00000020ff097803 */ /* 0x000fc40000000000 */
[----:B------:R-:W-:Y:S01]  /*1afa0*/  ISETP.GE.OR P5, PT, R6, R54, P0 ;  /* 0x000000360600720c */ /* 0x000fe200007a6670 */
[----:B------:R-:W-:Y:S01]  /*1afb0*/  IMAD.MOV.U32 R15, RZ, RZ, -0x10 ;  /* 0xfffffff0ff0f7424 */ /* 0x000fe200078e00ff */
[----:B------:R-:W-:Y:S01]  /*1afc0*/  IADD3 R0, R0, 0x48, RZ ;  /* 0x0000004800007810 */ /* 0x000fe20007ffe0ff */
[C---:B------:R-:W-:Y:S01]  /*1afd0*/  IMAD.WIDE.U32 R2, R4.reuse, c[0x0][0x3e0], R2 ;  /* 0x0000f80004027a25 */ /* 0x040fe200078e0002 */
[----:B------:R-:W-:Y:S02]  /*1afe0*/  F2FP.PACK_AB R138, R139, R138 ;  /* 0x0000008a8b8a723e */ /* 0x000fe400000000ff */
[----:B------:R-:W-:Y:S01]  /*1aff0*/  SEL R15, R15, 0x10, !P4 ;  /* 0x000000100f0f7807 */ /* 0x000fe20006000000 */
[----:B------:R-:W-:Y:S01]  /*1b000*/  IMAD R6, R4, c[0x0][0x3e4], R5 ;  /* 0x0000f90004067a24 */ /* 0x000fe200078e0205 */
[----:B------:R-:W-:Y:S01]  /*1b010*/  ISETP.GE.OR P4, PT, R0, R54, P0 ;  /* 0x000000360000720c */ /* 0x000fe20000786670 */
[----:B------:R-:W-:Y:S01]  /*1b020*/  IMAD.MOV.U32 R4, RZ, RZ, R14 ;  /* 0x000000ffff047224 */ /* 0x000fe200078e000e */
[----:B------:R-:W-:Y:S01]  /*1b030*/  @P3 SHF.R.U32.HI R4, RZ, c[0x0][0x4f0], R7 ;  /* 0x00013c00ff043a19 */ /* 0x000fe20000011607 */
[----:B------:R-:W-:Y:S01]  /*1b040*/  IMAD R21, R28, c[0x0][0x49c], R21 ;  /* 0x000127001c157a24 */ /* 0x000fe200078e0215 */
[----:B------:R-:W-:Y:S01]  /*1b050*/  ISETP.NE.AND P3, PT, R9, RZ, PT ;  /* 0x000000ff0900720c */ /* 0x000fe20003f65270 */
[----:B------:R-:W-:Y:S01]  /*1b060*/  IMAD.SHL.U32 R0, R11, 0x2, RZ ;  /* 0x000000020b007824 */ /* 0x000fe200078e00ff */
[----:B------:R-:W-:Y:S01]  /*1b070*/  SHF.R.S32.HI R11, RZ, 0x1f, R10 ;  /* 0x0000001fff0b7819 */ /* 0x000fe2000001140a */
[----:B------:R-:W-:Y:S01]  /*1b080*/  IMAD.IADD R3, R3, 0x1, R6 ;  /* 0x0000000103037824 */ /* 0x000fe200078e0206 */
[--C-:B------:R-:W-:Y:S01]  /*1b090*/  SHF.R.S32.HI R6, RZ, 0x1f, R4.reuse ;  /* 0x0000001fff067819 */ /* 0x100fe20000011404 */
[----:B------:R-:W-:Y:S01]  /*1b0a0*/  IMAD.MOV.U32 R16, RZ, RZ, 0x20 ;  /* 0x00000020ff107424 */ /* 0x000fe200078e00ff */
[----:B------:R-:W-:Y:S01]  /*1b0b0*/  IADD3 R12, P0, R4, R18, RZ ;  /* 0x00000012040c7210 */ /* 0x000fe20007f1e0ff */
[----:B------:R-:W-:Y:S01]  /*1b0c0*/  IMAD.MOV R4, RZ, RZ, -R4 ;  /* 0x000000ffff047224 */ /* 0x000fe200078e0a04 */
[----:B------:R-:W-:Y:S01]  /*1b0d0*/  STS [R0+0x80], R104 ;  /* 0x0000806800007388 */ /* 0x000fe20000000800 */
[----:B------:R-:W-:Y:S01]  /*1b0e0*/  IMAD.WIDE.U32 R2, R10, c[0x0][0x3d8], R2 ;  /* 0x0000f6000a027a25 */ /* 0x000fe200078e0002 */
[----:B------:R-:W-:-:S02]  /*1b0f0*/  IADD3.X R13, R6, R19, R21, P0, !PT ;  /* 0x00000013060d7210 */ /* 0x000fc400007fe415 */
[----:B------:R-:W-:Y:S01]  /*1b100*/  SEL R16, R16, 0xffffffe0, !P1 ;  /* 0xffffffe010107807 */ /* 0x000fe20004800000 */
[----:B------:R-:W-:Y:S01]  /*1b110*/  IMAD R6, R11, c[0x0][0x3d8], RZ ;  /* 0x0000f6000b067a24 */ /* 0x000fe200078e02ff */
[----:B------:R-:W-:Y:S01]  /*1b120*/  STS [R0+0x480], R106 ;  /* 0x0004806a00007388 */ /* 0x000fe20000000800 */
[----:B------:R-:W-:Y:S01]  /*1b130*/  IMAD R4, R4, c[0x0][0x4e8], R14 ;  /* 0x00013a0004047a24 */ /* 0x000fe200078e020e */
[----:B------:R-:W-:Y:S01]  /*1b140*/  IADD3 R7, R0, 0x80, RZ ;  /* 0x0000008000077810 */ /* 0x000fe20007ffe0ff */
[----:B------:R-:W-:Y:S01]  /*1b150*/  IMAD R6, R10, c[0x0][0x3dc], R6 ;  /* 0x0000f7000a067a24 */ /* 0x000fe200078e0206 */
[C---:B------:R-:W-:Y:S01]  /*1b160*/  IADD3 R9, R0.reuse, 0xc0, RZ ;  /* 0x000000c000097810 */ /* 0x040fe20007ffe0ff */
[----:B------:R-:W-:Y:S01]  /*1b170*/  IMAD.IADD R5, R0, 0x1, R15 ;  /* 0x0000000100057824 */ /* 0x000fe200078e020f */
[----:B------:R-:W-:Y:S01]  /*1b180*/  LEA R21, P0, R2, c[0x0][0x380], 0x1 ;  /* 0x0000e00002157a11 */ /* 0x000fe200078008ff */
[----:B------:R-:W-:Y:S01]  /*1b190*/  IMAD.IADD R3, R3, 0x1, R6 ;  /* 0x0000000103037824 */ /* 0x000fe200078e0206 */
[----:B------:R-:W-:Y:S01]  /*1b1a0*/  SHF.R.S32.HI R6, RZ, 0x1f, R4 ;  /* 0x0000001fff067819 */ /* 0x000fe20000011404 */
[----:B------:R-:W-:Y:S01]  /*1b1b0*/  IMAD R22, R29, 0x80, R22 ;  /* 0x000000801d167824 */ /* 0x000fe200078e0216 */
[----:B------:R-:W-:Y:S01]  /*1b1c0*/  STS [R5+0x80], R23 ;  /* 0x0000801705007388 */ /* 0x000fe20000000800 */
[----:B------:R-:W-:-:S02]  /*1b1d0*/  @P2 IADD3 R9, R7, -0x40, RZ ;  /* 0xffffffc007092810 */ /* 0x000fc40007ffe0ff */
[----:B------:R-:W-:Y:S01]  /*1b1e0*/  IMAD R6, R6, c[0x0][0x488], RZ ;  /* 0x0001220006067a24 */ /* 0x000fe200078e02ff */
[----:B------:R-:W-:Y:S01]  /*1b1f0*/  STS [R5+0x480], R118 ;  /* 0x0004807605007388 */ /* 0x000fe20000000800 */
[----:B------:R-:W-:Y:S01]  /*1b200*/  LEA.HI.X R20, R2, c[0x0][0x384], R3, 0x1, P0 ;  /* 0x0000e10002147a11 */ /* 0x000fe200000f0c03 */
[C---:B------:R-:W-:Y:S01]  /*1b210*/  IMAD.WIDE.U32 R2, R4.reuse, c[0x0][0x488], R12 ;  /* 0x0001220004027a25 */ /* 0x040fe200078e000c */
[----:B------:R-:W-:Y:S01]  /*1b220*/  F2FP.PACK_AB R148, R149, R148 ;  /* 0x000000949594723e */ /* 0x000fe200000000ff */
[----:B------:R-:W-:Y:S01]  /*1b230*/  STS [R0+0x2080], R108 ;  /* 0x0020806c00007388 */ /* 0x000fe20000000800 */
[----:B------:R-:W-:Y:S01]  /*1b240*/  F2FP.PACK_AB R150, R151, R150 ;  /* 0x000000969796723e */ /* 0x000fe200000000ff */
[----:B------:R-:W-:Y:S01]  /*1b250*/  IMAD R6, R4, c[0x0][0x48c], R6 ;  /* 0x0001230004067a24 */ /* 0x000fe200078e0206 */
[----:B------:R-:W-:Y:S01]  /*1b260*/  LEA R4, P0, R2, c[0x0][0x450], 0x2 ;  /* 0x0001140002047a11 */ /* 0x000fe200078010ff */
[----:B------:R1:W-:Y:S01]  /*1b270*/  STS [R0+0x2480], R110 ;  /* 0x0024806e00007388 */ /* 0x0003e20000000800 */
[----:B------:R-:W-:-:S02]  /*1b280*/  F2FP.PACK_AB R140, R141, R140 ;  /* 0x0000008c8d8c723e */ /* 0x000fc400000000ff */
[----:B------:R-:W-:Y:S01]  /*1b290*/  F2FP.PACK_AB R142, R143, R142 ;  /* 0x0000008e8f8e723e */ /* 0x000fe200000000ff */
[----:B------:R-:W-:Y:S01]  /*1b2a0*/  STS [R5+0x2080], R112 ;  /* 0x0020807005007388 */ /* 0x000fe20000000800 */
[----:B------:R-:W-:Y:S02]  /*1b2b0*/  F2FP.PACK_AB R144, R145, R144 ;  /* 0x000000909190723e */ /* 0x000fe400000000ff */
[----:B------:R-:W-:Y:S01]  /*1b2c0*/  F2FP.PACK_AB R146, R147, R146 ;  /* 0x000000929392723e */ /* 0x000fe200000000ff */
[----:B------:R2:W-:Y:S01]  /*1b2d0*/  STS [R5+0x2480], R114 ;  /* 0x0024807205007388 */ /* 0x0005e20000000800 */
[----:B------:R-:W-:Y:S02]  /*1b2e0*/  F2FP.PACK_AB R152, R153, R152 ;  /* 0x000000989998723e */ /* 0x000fe400000000ff */
[----:B------:R-:W-:Y:S01]  /*1b2f0*/  F2FP.PACK_AB R154, R155, R154 ;  /* 0x0000009a9b9a723e */ /* 0x000fe200000000ff */
[----:B------:R-:W-:Y:S01]  /*1b300*/  SHFL.IDX PT, R12, R4, RZ, 0x1c1f ;  /* 0x001c1fff040c7589 */ /* 0x000fe200000e0000 */
[----:B------:R-:W-:-:S02]  /*1b310*/  F2FP.PACK_AB R164, R165, R164 ;  /* 0x000000a4a5a4723e */ /* 0x000fc400000000ff */
[----:B------:R-:W-:Y:S01]  /*1b320*/  F2FP.PACK_AB R166, R167, R166 ;  /* 0x000000a6a7a6723e */ /* 0x000fe200000000ff */
[----:B------:R-:W-:Y:S01]  /*1b330*/  SHFL.IDX PT, R10, R4, 0x1, 0x1c1f ;  /* 0x003c1f00040a7f89 */ /* 0x000fe200000e0000 */
[----:B------:R-:W-:Y:S02]  /*1b340*/  F2FP.PACK_AB R156, R157, R156 ;  /* 0x0000009c9d9c723e */ /* 0x000fe400000000ff */
[----:B------:R-:W-:Y:S01]  /*1b350*/  F2FP.PACK_AB R158, R159, R158 ;  /* 0x0000009e9f9e723e */ /* 0x000fe200000000ff */
[----:B------:R-:W-:Y:S01]  /*1b360*/  SHFL.IDX PT, R44, R20, 0x3, 0x181f ;  /* 0x00781f00142c7f89 */ /* 0x000fe200000e0000 */
[----:B------:R-:W-:Y:S02]  /*1b370*/  F2FP.PACK_AB R160, R161, R160 ;  /* 0x000000a0a1a0723e */ /* 0x000fe400000000ff */
[----:B------:R-:W-:Y:S01]  /*1b380*/  F2FP.PACK_AB R162, R163, R162 ;  /* 0x000000a2a3a2723e */ /* 0x000fe200000000ff */
[----:B------:R-:W-:Y:S01]  /*1b390*/  SHFL.IDX PT, R48, R21, 0x6, 0x181f ;  /* 0x00d81f0015307f89 */ /* 0x000fe200000e0000 */
[----:B-1----:R-:W-:Y:S01]  /*1b3a0*/  IMAD.IADD R0, R0, 0x1, R16 ;  /* 0x0000000100007824 */ /* 0x002fe200078e0210 */
[----:B------:R-:W-:-:S02]  /*1b3b0*/  SHF.R.S32.HI R52, RZ, 0x1f, R8 ;  /* 0x0000001fff347819 */ /* 0x000fc40000011408 */
[C---:B------:R-:W-:Y:S01]  /*1b3c0*/  IADD3 R23, R22.reuse, 0x40, RZ ;  /* 0x0000004016177810 */ /* 0x040fe20007ffe0ff */
[----:B------:R-:W-:Y:S01]  /*1b3d0*/  SHFL.IDX PT, R51, R20, 0x4, 0x181f ;  /* 0x00981f0014337f89 */ /* 0x000fe200000e0000 */
[C---:B------:R-:W-:Y:S02]  /*1b3e0*/  IADD3 R45, R22.reuse, 0x50, RZ ;  /* 0x00000050162d7810 */ /* 0x040fe40007ffe0ff */
[----:B------:R-:W-:Y:S01]  /*1b3f0*/  IADD3 R53, R22, 0x60, RZ ;  /* 0x0000006016357810 */ /* 0x000fe20007ffe0ff */
[C---:B--2---:R-:W-:Y:S01]  /*1b400*/  IMAD.IADD R5, R16.reuse, 0x1, R5 ;  /* 0x0000000110057824 */ /* 0x044fe200078e0205 */
[----:B------:R-:W-:Y:S04]  /*1b410*/  STS [R0+0x80], R120 ;  /* 0x0000807800007388 */ /* 0x000fe80000000800 */
[----:B------:R-:W-:Y:S04]  /*1b420*/  STS [R0+0x480], R122 ;  /* 0x0004807a00007388 */ /* 0x000fe80000000800 */
[----:B------:R-:W-:Y:S04]  /*1b430*/  STS [R5+0x80], R132 ;  /* 0x0000808405007388 */ /* 0x000fe80000000800 */
[----:B------:R-:W-:Y:S04]  /*1b440*/  STS [R5+0x480], R134 ;  /* 0x0004808605007388 */ /* 0x000fe80000000800 */
[----:B------:R-:W-:Y:S04]  /*1b450*/  STS [R0+0x2080], R124 ;  /* 0x0020807c00007388 */ /* 0x000fe80000000800 */
[----:B------:R1:W-:Y:S04]  /*1b460*/  STS [R0+0x2480], R126 ;  /* 0x0024807e00007388 */ /* 0x0003e80000000800 */
[----:B------:R-:W-:Y:S04]  /*1b470*/  STS [R5+0x2080], R128 ;  /* 0x0020808005007388 */ /* 0x000fe80000000800 */
[----:B------:R-:W-:Y:S04]  /*1b480*/  STS [R5+0x2480], R130 ;  /* 0x0024808205007388 */ /* 0x000fe80000000800 */
[----:B------:R-:W-:Y:S04]  /*1b490*/  STS [R9], R136 ;  /* 0x0000008809007388 */ /* 0x000fe80000000800 */
[----:B------:R-:W-:Y:S04]  /*1b4a0*/  STS [R9+0x400], R138 ;  /* 0x0004008a09007388 */ /* 0x000fe80000000800 */
[----:B------:R-:W-:Y:S04]  /*1b4b0*/  SHFL.IDX PT, R50, R20, 0x5, 0x181f ;  /* 0x00b81f0014327f89 */ /* 0x000fe800000e0000 */
[----:B------:R-:W-:Y:S01]  /*1b4c0*/  SHFL.IDX PT, R49, R20, 0x6, 0x181f ;  /* 0x00d81f0014317f89 */ /* 0x000fe200000e0000 */
[----:B-1----:R-:W-:Y:S01]  /*1b4d0*/  IMAD.IADD R0, R3, 0x1, R6 ;  /* 0x0000000103007824 */ /* 0x002fe200078e0206 */
[----:B------:R-:W-:-:S02]  /*1b4e0*/  IADD3 R3, R16, 0x400, R9 ;  /* 0x0000040010037810 */ /* 0x000fc40007ffe009 */
[----:B------:R-:W-:Y:S02]  /*1b4f0*/  SHFL.IDX PT, R6, R4, 0x2, 0x1c1f ;  /* 0x005c1f0004067f89 */ /* 0x000fe400000e0000 */
[----:B------:R-:W-:Y:S01]  /*1b500*/  LEA.HI.X R2, R2, c[0x0][0x454], R0, 0x2, P0 ;  /* 0x0001150002027a11 */ /* 0x000fe200000f1400 */
[C---:B------:R-:W-:Y:S01]  /*1b510*/  IMAD.IADD R0, R15.reuse, 0x1, R9 ;  /* 0x000000010f007824 */ /* 0x040fe200078e0209 */
[----:B------:R-:W-:Y:S01]  /*1b520*/  SHFL.IDX PT, R4, R4, 0x3, 0x1c1f ;  /* 0x007c1f0004047f89 */ /* 0x000fe200000e0000 */
[----:B------:R-:W-:Y:S01]  /*1b530*/  IMAD.IADD R14, R15, 0x1, R3 ;  /* 0x000000010f0e7824 */ /* 0x000fe200078e0203 */
[----:B------:R-:W-:Y:S01]  /*1b540*/  ISETP.GE.AND P0, PT, R8, c[0x0][0x3c8], PT ;  /* 0x0000f20008007a0c */ /* 0x000fe20003f06270 */
[----:B------:R-:W-:Y:S01]  /*1b550*/  IMAD.IADD R3, R16, 0x1, R9 ;  /* 0x0000000110037824 */ /* 0x000fe200078e0209 */
[----:B------:R-:W1:Y:S02]  /*1b560*/  SHFL.IDX PT, R13, R2, RZ, 0x1c1f ;  /* 0x001c1fff020d7589 */ /* 0x000e6400000e0000 */
[----:B------:R-:W-:-:S02]  /*1b570*/  ISETP.GE.OR P1, PT, R22, R54, P0 ;  /* 0x000000361600720c */ /* 0x000fc40000726670 */
[----:B------:R-:W2:Y:S04]  /*1b580*/  SHFL.IDX PT, R11, R2, 0x1, 0x1c1f ;  /* 0x003c1f00020b7f89 */ /* 0x000ea800000e0000 */
[----:B------:R-:W3:Y:S04]  /*1b590*/  SHFL.IDX PT, R7, R2, 0x2, 0x1c1f ;  /* 0x005c1f0002077f89 */ /* 0x000ee800000e0000 */
[----:B------:R4:W1:Y:S04]  /*1b5a0*/  SHFL.IDX PT, R5, R2, 0x3, 0x1c1f ;  /* 0x007c1f0002057f89 */ /* 0x00086800000e0000 */
[----:B------:R-:W-:Y:S04]  /*1b5b0*/  STS [R0], R148 ;  /* 0x0000009400007388 */ /* 0x000fe80000000800 */
[----:B------:R-:W-:Y:S04]  /*1b5c0*/  STS [R0+0x400], R150 ;  /* 0x0004009600007388 */ /* 0x000fe80000000800 */
[----:B------:R-:W-:Y:S04]  /*1b5d0*/  STS [R9+0x2000], R140 ;  /* 0x0020008c09007388 */ /* 0x000fe80000000800 */
[----:B------:R-:W-:Y:S04]  /*1b5e0*/  STS [R9+0x2400], R142 ;  /* 0x0024008e09007388 */ /* 0x000fe80000000800 */
[----:B------:R-:W-:Y:S01]  /*1b5f0*/  STS [R0+0x2000], R144 ;  /* 0x0020009000007388 */ /* 0x000fe20000000800 */
[----:B----4-:R-:W-:-:S03]  /*1b600*/  IMAD.IADD R2, R16, 0x1, R0 ;  /* 0x0000000110027824 */ /* 0x010fc600078e0200 */
[----:B------:R4:W-:Y:S04]  /*1b610*/  STS [R0+0x2400], R146 ;  /* 0x0024009200007388 */ /* 0x0009e80000000800 */
[----:B------:R-:W-:Y:S04]  /*1b620*/  STS [R3], R152 ;  /* 0x0000009803007388 */ /* 0x000fe80000000800 */
[----:B------:R-:W-:Y:S04]  /*1b630*/  STS [R3+0x400], R154 ;  /* 0x0004009a03007388 */ /* 0x000fe80000000800 */
[----:B------:R-:W-:Y:S04]  /*1b640*/  STS [R2], R164 ;  /* 0x000000a402007388 */ /* 0x000fe80000000800 */
[----:B------:R-:W-:Y:S04]  /*1b650*/  STS [R14], R166 ;  /* 0x000000a60e007388 */ /* 0x000fe80000000800 */
[----:B------:R-:W-:Y:S04]  /*1b660*/  STS [R3+0x2000], R156 ;  /* 0x0020009c03007388 */ /* 0x000fe80000000800 */
[----:B------:R-:W-:Y:S01]  /*1b670*/  STS [R3+0x2400], R158 ;  /* 0x0024009e03007388 */ /* 0x000fe20000000800 */
[----:B----4-:R-:W-:-:S03]  /*1b680*/  IMAD.SHL.U32 R0, R17, 0x2, RZ ;  /* 0x0000000211007824 */ /* 0x010fc600078e00ff */
[----:B------:R4:W-:Y:S04]  /*1b690*/  STS [R2+0x2000], R160 ;  /* 0x002000a002007388 */ /* 0x0009e80000000800 */
[----:B------:R-:W-:Y:S04]  /*1b6a0*/  STS [R14+0x2000], R162 ;  /* 0x002000a20e007388 */ /* 0x000fe80000000800 */
[----:B------:R-:W-:Y:S06]  /*1b6b0*/  BAR.SYNC.DEFER_BLOCKING 0x1, 0x80 ;  /* 0x0042000000007b1d */ /* 0x000fec0000010000 */
[----:B------:R-:W3:Y:S04]  /*1b6c0*/  SHFL.IDX PT, R3, R21, 0x1, 0x181f ;  /* 0x00381f0015037f89 */ /* 0x000ee800000e0000 */
[----:B------:R-:W-:Y:S01]  /*1b6d0*/  SHFL.IDX PT, R9, R21, 0x2, 0x181f ;  /* 0x00581f0015097f89 */ /* 0x000fe200000e0000 */
[----:B----4-:R-:W-:-:S03]  /*1b6e0*/  IADD3 R2, R22, 0x10, RZ ;  /* 0x0000001016027810 */ /* 0x010fc60007ffe0ff */
[----:B-1----:R-:W-:Y:S04]  /*1b6f0*/  @!P3 ST.E [R12.64], R24 ;  /* 0x000000180c00b985 */ /* 0x002fe8000c10190c */
[----:B--2---:R-:W-:Y:S04]  /*1b700*/  @!P6 ST.E [R10.64], R25 ;  /* 0x000000190a00e985 */ /* 0x004fe8000c10190c */
[----:B---3--:R-:W-:Y:S04]  /*1b710*/  @!P5 ST.E [R6.64], R26 ;  /* 0x0000001a0600d985 */ /* 0x008fe8000c10190c */
[----:B------:R1:W-:Y:S01]  /*1b720*/  @!P4 ST.E [R4.64], R27 ;  /* 0x0000001b0400c985 */ /* 0x0003e2000c10190c */
[----:B------:R-:W-:-:S02]  /*1b730*/  ISETP.GE.OR P4, PT, R2, R54, P0 ;  /* 0x000000360200720c */ /* 0x000fc40000786670 */
[----:B------:R-:W-:Y:S01]  /*1b740*/  IADD3 R2, R22, 0x20, RZ ;  /* 0x0000002016027810 */ /* 0x000fe20007ffe0ff */
[----:B------:R-:W2:Y:S03]  /*1b750*/  SHFL.IDX PT, R6, R21, RZ, 0x181f ;  /* 0x00181fff15067589 */ /* 0x000ea600000e0000 */
[----:B------:R-:W-:Y:S01]  /*1b760*/  ISETP.GE.OR P3, PT, R2, R54, P0 ;  /* 0x000000360200720c */ /* 0x000fe20000766670 */
[----:B------:R-:W3:Y:S01]  /*1b770*/  SHFL.IDX PT, R7, R20, RZ, 0x181f ;  /* 0x00181fff14077589 */ /* 0x000ee200000e0000 */
[----:B------:R-:W-:-:S03]  /*1b780*/  IADD3 R2, R22, 0x30, RZ ;  /* 0x0000003016027810 */ /* 0x000fc60007ffe0ff */
[----:B------:R-:W-:Y:S01]  /*1b790*/  LDS.128 R24, [R0+0x80] ;  /* 0x0000800000187984 */ /* 0x000fe20000000c00 */
[----:B------:R-:W-:-:S03]  /*1b7a0*/  ISETP.GE.OR P2, PT, R2, R54, P0 ;  /* 0x000000360200720c */ /* 0x000fc60000746670 */
[----:B------:R-:W4:Y:S04]  /*1b7b0*/  SHFL.IDX PT, R5, R20, 0x1, 0x181f ;  /* 0x00381f0014057f89 */ /* 0x000f2800000e0000 */
[----:B------:R-:W4:Y:S04]  /*1b7c0*/  SHFL.IDX PT, R11, R20, 0x2, 0x181f ;  /* 0x00581f00140b7f89 */ /* 0x000f2800000e0000 */
[----:B------:R-:W4:Y:S01]  /*1b7d0*/  SHFL.IDX PT, R10, R21, 0x3, 0x181f ;  /* 0x00781f00150a7f89 */ /* 0x000f2200000e0000 */
[----:B-1----:R-:W-:-:S03]  /*1b7e0*/  @!P4 LEA R4, P6, R8, R3, 0x1 ;  /* 0x000000030804c211 */ /* 0x002fc600078c08ff */
[----:B------:R-:W1:Y:S01]  /*1b7f0*/  LDS.128 R16, [R0+0x880] ;  /* 0x0008800000107984 */ /* 0x000e620000000c00 */
[----:B--2---:R-:W-:-:S03]  /*1b800*/  @!P1 LEA R6, P5, R8, R6, 0x1 ;  /* 0x0000000608069211 */ /* 0x004fc600078a08ff */
[----:B------:R-:W2:Y:S01]  /*1b810*/  LDS.128 R12, [R0+0x1080] ;  /* 0x00108000000c7984 */ /* 0x000ea20000000c00 */
[----:B---3--:R-:W-:-:S03]  /*1b820*/  @!P1 LEA.HI.X R7, R8, R7, R52, 0x1, P5 ;  /* 0x0000000708079211 */ /* 0x008fc600028f0c34 */
[----:B------:R-:W3:Y:S02]  /*1b830*/  LDS.128 R28, [R0+0x1880] ;  /* 0x00188000001c7984 */ /* 0x000ee40000000c00 */
[----:B------:R-:W-:Y:S02]  /*1b840*/  P2R R2, PR, RZ, 0x40 ;  /* 0x00000040ff027803 */ /* 0x000fe40000000000 */
[----:B------:R-:W-:Y:S01]  /*1b850*/  LDS.128 R32, [R0+0x2080] ;  /* 0x0020800000207984 */ /* 0x000fe20000000c00 */
[----:B------:R-:W-:Y:S02]  /*1b860*/  ISETP.GE.OR P6, PT, R23, R54, P0 ;  /* 0x000000361700720c */ /* 0x000fe400007c6670 */
[----:B------:R-:W-:Y:S01]  /*1b870*/  ISETP.NE.AND P5, PT, R2, RZ, PT ;  /* 0x000000ff0200720c */ /* 0x000fe20003fa5270 */
[----:B------:R-:W-:Y:S03]  /*1b880*/  LDS.128 R36, [R0+0x2880] ;  /* 0x0028800000247984 */ /* 0x000fe60000000c00 */
[C---:B----4-:R-:W-:Y:S01]  /*1b890*/  @!P4 LEA.HI.X R5, R8.reuse, R5, R52, 0x1, P5 ;  /* 0x000000050805c211 */ /* 0x050fe200028f0c34 */
[----:B------:R-:W-:Y:S01]  /*1b8a0*/  LDS.128 R40, [R0+0x3080] ;  /* 0x0030800000287984 */ /* 0x000fe20000000c00 */
[----:B------:R-:W-:-:S03]  /*1b8b0*/  @!P3 LEA R2, P5, R8, R9, 0x1 ;  /* 0x000000090802b211 */ /* 0x000fc600078a08ff */
[----:B------:R-:W4:Y:S01]  /*1b8c0*/  SHFL.IDX PT, R23, R21, 0x4, 0x181f ;  /* 0x00981f0015177f89 */ /* 0x000f2200000e0000 */
[C-C-:B------:R-:W-:Y:S02]  /*1b8d0*/  @!P3 LEA.HI.X R3, R8.reuse, R11, R52.reuse, 0x1, P5 ;  /* 0x0000000b0803b211 */ /* 0x140fe400028f0c34 */
[C---:B------:R-:W-:Y:S01]  /*1b8e0*/  @!P2 LEA R10, P5, R8.reuse, R10, 0x1 ;  /* 0x0000000a080aa211 */ /* 0x040fe200078a08ff */
[----:B------:R-:W4:Y:S03]  /*1b8f0*/  SHFL.IDX PT, R9, R21, 0x5, 0x181f ;  /* 0x00b81f0015097f89 */ /* 0x000f2600000e0000 */
[----:B------:R-:W-:Y:S02]  /*1b900*/  @!P2 LEA.HI.X R11, R8, R44, R52, 0x1, P5 ;  /* 0x0000002c080ba211 */ /* 0x000fe400028f0c34 */
[-C--:B------:R-:W-:Y:S02]  /*1b910*/  ISETP.GE.OR P5, PT, R45, R54.reuse, P0 ;  /* 0x000000362d00720c */ /* 0x080fe400007a6670 */
[----:B------:R4:W4:Y:S04]  /*1b920*/  LDS.128 R44, [R0+0x3880] ;  /* 0x00388000002c7984 */ /* 0x0009280000000c00 */
[----:B------:R4:W-:Y:S01]  /*1b930*/  @!P1 ST.E.128 [R6.64], R24 ;  /* 0x0000001806009985 */ /* 0x0009e2000c101d0c */
[----:B------:R-:W-:-:S03]  /*1b940*/  ISETP.GE.OR P1, PT, R53, R54, P0 ;  /* 0x000000363500720c */ /* 0x000fc60000726670 */
[----:B-1----:R1:W-:Y:S04]  /*1b950*/  @!P4 ST.E.128 [R4.64], R16 ;  /* 0x000000100400c985 */ /* 0x0023e8000c101d0c */
[----:B--2---:R2:W-:Y:S04]  /*1b960*/  @!P3 ST.E.128 [R2.64], R12 ;  /* 0x0000000c0200b985 */ /* 0x0045e8000c101d0c */
[----:B---3--:R3:W-:Y:S01]  /*1b970*/  @!P2 ST.E.128 [R10.64], R28 ;  /* 0x0000001c0a00a985 */ /* 0x0087e2000c101d0c */
[----:B----4-:R-:W-:-:S04]  /*1b980*/  IADD3 R0, R22, 0x70, RZ ;  /* 0x0000007016007810 */ /* 0x010fc80007ffe0ff */
[----:B------:R-:W-:Y:S02]  /*1b990*/  ISETP.GE.OR P0, PT, R0, R54, P0 ;  /* 0x000000360000720c */ /* 0x000fe40000706670 */
[C---:B------:R-:W-:Y:S02]  /*1b9a0*/  @!P6 LEA R6, P4, R8.reuse, R23, 0x1 ;  /* 0x000000170806e211 */ /* 0x040fe400078808ff */
[C---:B-1----:R-:W-:Y:S02]  /*1b9b0*/  @!P5 LEA R4, P3, R8.reuse, R9, 0x1 ;  /* 0x000000090804d211 */ /* 0x042fe400078608ff */
[C-C-:B------:R-:W-:Y:S02]  /*1b9c0*/  @!P6 LEA.HI.X R7, R8.reuse, R51, R52.reuse, 0x1, P4 ;  /* 0x000000330807e211 */ /* 0x140fe400020f0c34 */
[C---:B--2---:R-:W-:Y:S02]  /*1b9d0*/  @!P1 LEA R2, P2, R8.reuse, R48, 0x1 ;  /* 0x0000003008029211 */ /* 0x044fe400078408ff */
[C-C-:B------:R-:W-:Y:S01]  /*1b9e0*/  @!P5 LEA.HI.X R5, R8.reuse, R50, R52.reuse, 0x1, P3 ;  /* 0x000000320805d211 */ /* 0x140fe200018f0c34 */
[----:B------:R3:W-:Y:S01]  /*1b9f0*/  @!P6 ST.E.128 [R6.64], R32 ;  /* 0x000000200600e985 */ /* 0x0007e2000c101d0c */
[----:B------:R-:W-:-:S03]  /*1ba00*/  @!P1 LEA.HI.X R3, R8, R49, R52, 0x1, P2 ;  /* 0x0000003108039211 */ /* 0x000fc600010f0c34 */
[----:B------:R3:W-:Y:S04]  /*1ba10*/  @!P5 ST.E.128 [R4.64], R36 ;  /* 0x000000240400d985 */ /* 0x0007e8000c101d0c */
[----:B------:R3:W1:Y:S04]  /*1ba20*/  SHFL.IDX PT, R6, R21, 0x7, 0x181f ;  /* 0x00f81f0015067f89 */ /* 0x00066800000e0000 */
[----:B------:R3:W2:Y:S04]  /*1ba30*/  SHFL.IDX PT, R4, R20, 0x7, 0x181f ;  /* 0x00f81f0014047f89 */ /* 0x0006a800000e0000 */
[----:B------:R3:W-:Y:S01]  /*1ba40*/  @!P1 ST.E.128 [R2.64], R40 ;  /* 0x0000002802009985 */ /* 0x0007e2000c101d0c */
[----:B------:R-:W-:Y:S05]  /*1ba50*/  @P0 EXIT ;  /* 0x000000000000094d */ /* 0x000fea0003800000 */
[----:B-1-3--:R-:W-:-:S04]  /*1ba60*/  LEA R2, P0, R8, R6, 0x1 ;  /* 0x0000000608027211 */ /* 0x00afc800078008ff */
[----:B--2---:R-:W-:-:S05]  /*1ba70*/  LEA.HI.X R3, R8, R4, R52, 0x1, P0 ;  /* 0x0000000408037211 */ /* 0x004fca00000f0c34 */
[----:B------:R-:W-:Y:S01]  /*1ba80*/  ST.E.128 [R2.64], R44 ;  /* 0x0000002c02007985 */ /* 0x000fe2000c101d0c */
[----:B------:R-:W-:Y:S05]  /*1ba90*/  EXIT ;  /* 0x000000000000794d */ /* 0x000fea0003800000 */
.L_x_205:
[----:B------:R-:W1:Y:S01]  /*1baa0*/  S2R R8, SR_TID.X ;  /* 0x0000000000087919 */ /* 0x000e620000002100 */
[----:B------:R-:W-:Y:S03]  /*1bab0*/  BSSY B0, `(.L_x_206) ;  /* 0x0000027000007945 */ /* 0x000fe60003800000 */
[----:B------:R-:W2:Y:S01]  /*1bac0*/  S2R R10, SR_CTAID.Z ;  /* 0x00000000000a7919 */ /* 0x000ea20000002700 */
[----:B-1----:R-:W-:Y:S02]  /*1bad0*/  ISETP.GT.AND P0, PT, R8, 0x7f, PT ;  /* 0x0000007f0800780c */ /* 0x002fe40003f04270 */
[----:B--2---:R-:W-:-:S11]  /*1bae0*/  SHF.R.S32.HI R11, RZ, 0x1f, R10 ;  /* 0x0000001fff0b7819 */ /* 0x004fd6000001140a */
[----:B------:R-:W-:Y:S05]  /*1baf0*/  @P0 BRA `(.L_x_207) ;  /* 0x0000022000000947 */ /* 0x000fea0003800000 */
[----:B------:R-:W1:Y:S01]  /*1bb00*/  S2R R5, SR_CTAID.X ;  /* 0x0000000000057919 */ /* 0x000e620000002500 */
[----:B------:R-:W-:-:S05]  /*1bb10*/  MOV R2, c[0x0][0x4e8] ;  /* 0x00013a0000027a02 */ /* 0x000fca0000000f00 */
[----:B------:R-:W-:Y:S01]  /*1bb20*/  IMAD R0, R2, c[0x0][0x388], RZ ;  /* 0x0000e20002007a24 */ /* 0x000fe200078e02ff */
[----:B-1----:R-:W-:-:S04]  /*1bb30*/  LEA R5, R5, R8, 0x7 ;  /* 0x0000000805057211 */ /* 0x002fc800078e38ff */
[----:B------:R-:W-:-:S13]  /*1bb40*/  ISETP.GE.AND P0, PT, R5, R0, PT ;  /* 0x000000000500720c */ /* 0x000fda0003f06270 */
[----:B------:R-:W-:Y:S05]  /*1bb50*/  @P0 BRA `(.L_x_207) ;  /* 0x000001c000000947 */ /* 0x000fea0003800000 */
[----:B------:R-:W1:Y:S01]  /*1bb60*/  S2R R4, SR_CTAID.Y ;  /* 0x0000000000047919 */ /* 0x000e620000002600 */
[----:B------:R-:W-:Y:S02]  /*1bb70*/  ISETP.NE.AND P0, PT, R2, 0x1, PT ;  /* 0x000000010200780c */ /* 0x000fe40003f05270 */
[----:B------:R-:W-:-:S11]  /*1bb80*/  MOV R0, R5 ;  /* 0x0000000500007202 */ /* 0x000fd60000000f00 */
[----:B------:R-:W-:-:S05]  /*1bb90*/  @P0 IMAD.HI.U32 R2, R5, c[0x0][0x4ec], RZ ;  /* 0x00013b0005020a27 */ /* 0x000fca00078e00ff */
[----:B------:R-:W-:Y:S02]  /*1bba0*/  @P0 SHF.R.U32.HI R0, RZ, c[0x0][0x4f0], R2 ;  /* 0x00013c00ff000a19 */ /* 0x000fe40000011602 */
[----:B-1----:R-:W-:Y:S01]  /*1bbb0*/  SHF.R.S32.HI R3, RZ, 0x1f, R4 ;  /* 0x0000001fff037819 */ /* 0x002fe20000011404 */
[----:B------:R-:W-:-:S04]  /*1bbc0*/  IMAD.WIDE.U32 R6, R4, c[0x0][0x490], RZ ;  /* 0x0001240004067a25 */ /* 0x000fc800078e00ff */
[----:B------:R-:W-:-:S04]  /*1bbd0*/  IMAD R3, R3, c[0x0][0x490], RZ ;  /* 0x0001240003037a24 */ /* 0x000fc800078e02ff */
[----:B------:R-:W-:Y:S01]  /*1bbe0*/  IMAD R2, R4, c[0x0][0x494], R3 ;  /* 0x0001250004027a24 */ /* 0x000fe200078e0203 */
[----:B------:R-:W-:-:S04]  /*1bbf0*/  IADD3 R4, -R0, RZ, RZ ;  /* 0x000000ff00047210 */ /* 0x000fc80007ffe1ff */
[----:B------:R-:W-:Y:S01]  /*1bc00*/  IADD3 R3, R7, R2, RZ ;  /* 0x0000000207037210 */ /* 0x000fe20007ffe0ff */
[----:B------:R-:W-:Y:S02]  /*1bc10*/  IMAD.MOV.U32 R2, RZ, RZ, R6 ;  /* 0x000000ffff027224 */ /* 0x000fe400078e0006 */
[----:B------:R-:W-:Y:S02]  /*1bc20*/  IMAD R7, R11, c[0x0][0x498], RZ ;  /* 0x000126000b077a24 */ /* 0x000fe400078e02ff */
[----:B------:R-:W-:Y:S02]  /*1bc30*/  IMAD R4, R4, c[0x0][0x4e8], R5 ;  /* 0x00013a0004047a24 */ /* 0x000fe400078e0205 */
[----:B------:R-:W-:-:S03]  /*1bc40*/  IMAD.WIDE.U32 R2, R10, c[0x0][0x498], R2 ;  /* 0x000126000a027a25 */ /* 0x000fc600078e0002 */
[----:B------:R-:W-:Y:S01]  /*1bc50*/  SHF.R.S32.HI R5, RZ, 0x1f, R4 ;  /* 0x0000001fff057819 */ /* 0x000fe20000011404 */
[----:B------:R-:W-:Y:S01]  /*1bc60*/  IMAD R6, R10, c[0x0][0x49c], R7 ;  /* 0x000127000a067a24 */ /* 0x000fe200078e0207 */
[----:B------:R-:W-:Y:S02]  /*1bc70*/  SHF.R.S32.HI R7, RZ, 0x1f, R0 ;  /* 0x0000001fff077819 */ /* 0x000fe40000011400 */
[----:B------:R-:W-:Y:S01]  /*1bc80*/  IADD3 R2, P0, R0, R2, RZ ;  /* 0x0000000200027210 */ /* 0x000fe20007f1e0ff */
[----:B------:R-:W-:-:S03]  /*1bc90*/  IMAD R0, R5, c[0x0][0x488], RZ ;  /* 0x0001220005007a24 */ /* 0x000fc600078e02ff */
[----:B------:R-:W-:Y:S01]  /*1bca0*/  IADD3.X R3, R7, R3, R6, P0, !PT ;  /* 0x0000000307037210 */ /* 0x000fe200007fe406 */
[----:B------:R-:W-:-:S04]  /*1bcb0*/  IMAD R0, R4, c[0x0][0x48c], R0 ;  /* 0x0001230004007a24 */ /* 0x000fc800078e0200 */
[----:B------:R-:W-:-:S05]  /*1bcc0*/  IMAD.WIDE.U32 R2, R4, c[0x0][0x488], R2 ;  /* 0x0001220004027a25 */ /* 0x000fca00078e0002 */
[----:B------:R-:W-:Y:S02]  /*1bcd0*/  IADD3 R0, R3, R0, RZ ;  /* 0x0000000003007210 */ /* 0x000fe40007ffe0ff */
[----:B------:R-:W-:-:S04]  /*1bce0*/  LEA R4, P0, R2, c[0x0][0x450], 0x2 ;  /* 0x0001140002047a11 */ /* 0x000fc800078010ff */
[----:B------:R-:W-:Y:S01]  /*1bcf0*/  LEA.HI.X R5, R2, c[0x0][0x454], R0, 0x2, P0 ;  /* 0x0001150002057a11 */ /* 0x000fe200000f1400 */
[----:B------:R-:W-:-:S05]  /*1bd00*/  IMAD.MOV.U32 R0, RZ, RZ, -0x800000 ;  /* 0xff800000ff007424 */ /* 0x000fca00078e00ff */
[----:B------:R1:W-:Y:S03]  /*1bd10*/  STG.E [R4.64], R0 ;  /* 0x0000000004007986 */ /* 0x0003e6000c10190c */
.L_x_207:
[----:B------:R-:W-:Y:S05]  /*1bd20*/  BSYNC B0 ;  /* 0x0000000000007941 */ /* 0x000fea0003800000 */
.L_x_206:
[----:B------:R-:W2:Y:S01]  /*1bd30*/  S2R R6, SR_CTAID.Y ;  /* 0x0000000000067919 */ /* 0x000ea20000002600 */
[----:B-1----:R-:W-:Y:S01]  /*1bd40*/  SHF.R.S32.HI R0, RZ, 0x1f, R8 ;  /* 0x0000001fff007819 */ /* 0x002fe20000011408 */
[----:B------:R-:W-:Y:S02]  /*1bd50*/  IMAD.MOV.U32 R20, RZ, RZ, c[0x0][0x4e8] ;  /* 0x00013a00ff147624 */ /* 0x000fe400078e00ff */
[----:B------:R-:W1:Y:S01]  /*1bd60*/  S2R R12, SR_CTAID.X ;  /* 0x00000000000c7919 */ /* 0x000e620000002500 */
[----:B------:R-:W-:Y:S02]  /*1bd70*/  LEA.HI R0, R0, R8, RZ, 0x3 ;  /* 0x0000000800007211 */ /* 0x000fe400078f18ff */
[C---:B------:R-:W-:Y:S01]  /*1bd80*/  ISETP.NE.AND P0, PT, R20.reuse, 0x1, PT ;  /* 0x000000011400780c */ /* 0x040fe20003f05270 */
[----:B------:R-:W-:Y:S01]  /*1bd90*/  IMAD R20, R20, c[0x0][0x388], RZ ;  /* 0x0000e20014147a24 */ /* 0x000fe200078e02ff */
[----:B------:R-:W-:Y:S02]  /*1bda0*/  LOP3.LUT R2, R0, 0xfffffff8, RZ, 0xc0, !PT ;  /* 0xfffffff800027812 */ /* 0x000fe400078ec0ff */
[----:B------:R-:W-:-:S03]  /*1bdb0*/  SHF.R.S32.HI R9, RZ, 0x3, R0 ;  /* 0x00000003ff097819 */ /* 0x000fc60000011400 */
[----:B------:R-:W-:-:S04]  /*1bdc0*/  IMAD.IADD R8, R8, 0x1, -R2 ;  /* 0x0000000108087824 */ /* 0x000fc800078e0a02 */
[----:B------:R-:W-:Y:S01]  /*1bdd0*/  IMAD R0, R8, 0x10, R9 ;  /* 0x0000001008007824 */ /* 0x000fe200078e0209 */
[----:B--2---:R-:W-:-:S03]  /*1bde0*/  SHF.R.S32.HI R3, RZ, 0x1f, R6 ;  /* 0x0000001fff037819 */ /* 0x004fc60000011406 */
[----:B-1----:R-:W-:Y:S02]  /*1bdf0*/  IMAD R5, R12, 0x80, R0 ;  /* 0x000000800c057824 */ /* 0x002fe400078e0200 */
[----:B------:R-:W-:Y:S02]  /*1be00*/  IMAD R2, R3, c[0x0][0x3e8], RZ ;  /* 0x0000fa0003027a24 */ /* 0x000fe400078e02ff */
[----:B------:R-:W-:-:S04]  /*1be10*/  @P0 IMAD.HI.U32 R4, R5, c[0x0][0x4ec], RZ ;  /* 0x00013b0005040a27 */ /* 0x000fc800078e00ff */
[C---:B------:R-:W-:Y:S02]  /*1be20*/  IMAD R2, R6.reuse, c[0x0][0x3ec], R2 ;  /* 0x0000fb0006027a24 */ /* 0x040fe400078e0202 */
[----:B------:R-:W-:-:S04]  /*1be30*/  IMAD.WIDE.U32 R6, R6, c[0x0][0x3e8], RZ ;  /* 0x0000fa0006067a25 */ /* 0x000fc800078e00ff */
[----:B------:R-:W-:Y:S01]  /*1be40*/  IMAD.MOV.U32 R0, RZ, RZ, R5 ;  /* 0x000000ffff007224 */ /* 0x000fe200078e0005 */
[----:B------:R-:W-:Y:S01]  /*1be50*/  @P0 SHF.R.U32.HI R0, RZ, c[0x0][0x4f0], R4 ;  /* 0x00013c00ff000a19 */ /* 0x000fe20000011604 */
[----:B------:R-:W-:Y:S02]  /*1be60*/  IMAD.IADD R3, R7, 0x1, R2 ;  /* 0x0000000107037824 */ /* 0x000fe400078e0202 */
[----:B------:R-:W-:Y:S02]  /*1be70*/  IMAD R7, R11, c[0x0][0x3f0], RZ ;  /* 0x0000fc000b077a24 */ /* 0x000fe400078e02ff */
[----:B------:R-:W-:Y:S01]  /*1be80*/  IMAD.MOV.U32 R2, RZ, RZ, R6 ;  /* 0x000000ffff027224 */ /* 0x000fe200078e0006 */
[----:B------:R-:W-:Y:S01]  /*1be90*/  SHF.R.S32.HI R6, RZ, 0x1f, R0 ;  /* 0x0000001fff067819 */ /* 0x000fe20000011400 */
[C---:B------:R-:W-:Y:S02]  /*1bea0*/  IMAD R7, R10.reuse, c[0x0][0x3f4], R7 ;  /* 0x0000fd000a077a24 */ /* 0x040fe400078e0207 */
[----:B------:R-:W-:-:S04]  /*1beb0*/  IMAD.WIDE.U32 R2, R10, c[0x0][0x3f0], R2 ;  /* 0x0000fc000a027a25 */ /* 0x000fc800078e0002 */
        /* <DEDUP_REMOVED lines=31> */
[----:B------:R-:W-:Y:S01]  /*1c0b0*/  ISETP.GE.OR P3, PT, R10, R20, P0 ;  /* 0x000000140a00720c */ /* 0x000fe20000766670 */
        /* <DEDUP_REMOVED lines=45> */
.L_x_208:
        /* <DEDUP_REMOVED lines=15> */
.L_x_1473:


//--------------------- .text._ZN7cutlass13device_kernelIN5flash19enable_sm80_to_sm89INS1_16FlashAttnFwdSm80INS1_25CollectiveMainloopFwdSm80ILi4ELi1ELb0EN4cute5tupleIJNS5_1CILi128EEENS7_ILi96EEENS7_ILi64EEEEEELi64ENS_6half_tEfNS_4arch4Sm80ELb0ELb1ELb1ELb1ELb0ELb0ELb1ELb0EEENS1_21CollectiveEpilogueFwdINS6_IJS8_SA_S9_EEENS6_IJNS7_ILi1EEESI_SI_EEESC_SE_Li128ELb1ELb1ELb0ELb0EEENS1_19SingleTileSchedulerILb1ELb0ELb1ELi128EEEEEEEEEvNT_6ParamsE --------------------------
	.section	.text._ZN7cutlass13device_kernelIN5flash19enable_sm80_to_sm89INS1_16FlashAttnFwdSm80INS1_25CollectiveMainloopFwdSm80ILi4ELi1ELb0EN4cute5tupleIJNS5_1CILi128EEENS7_ILi96EEENS7_ILi64EEEEEELi64ENS_6half_tEfNS_4arch4Sm80ELb0ELb1ELb1ELb1ELb0ELb0ELb1ELb0EEENS1_21CollectiveEpilogueFwdINS6_IJS8_SA_S9_EEENS6_IJNS7_ILi1EEESI_SI_EEESC_SE_Li128ELb1ELb1ELb0ELb0EEENS1_19SingleTileSchedulerILb1ELb0ELb1ELi128EEEEEEEEEvNT_6ParamsE,"ax",@progbits
	.sectioninfo	@"SHI_REGISTERS=255"
	.align	128
.text._ZN7cutlass13device_kernelIN5flash19enable_sm80_to_sm89INS1_16FlashAttnFwdSm80INS1_25CollectiveMainloopFwdSm80ILi4ELi1ELb0EN4cute5tupleIJNS5_1CILi128EEENS7_ILi96EEENS7_ILi64EEEEEELi64ENS_6half_tEfNS_4arch4Sm80ELb0ELb1ELb1ELb1ELb0ELb0ELb1ELb0EEENS1_21CollectiveEpilogueFwdINS6_IJS8_SA_S9_EEENS6_IJNS7_ILi1EEESI_SI_EEESC_SE_Li128ELb1ELb1ELb0ELb0EEENS1_19SingleTileSchedulerILb1ELb0ELb1ELi128EEEEEEEEEvNT_6ParamsE:
        .type           _ZN7cutlass13device_kernelIN5flash19enable_sm80_to_sm89INS1_16FlashAttnFwdSm80INS1_25CollectiveMainloopFwdSm80ILi4ELi1ELb0EN4cute5tupleIJNS5_1CILi128EEENS7_ILi96EEENS7_ILi64EEEEEELi64ENS_6half_tEfNS_4arch4Sm80ELb0ELb1ELb1ELb1ELb0ELb0ELb1ELb0EEENS1_21CollectiveEpilogueFwdINS6_IJS8_SA_S9_EEENS6_IJNS7_ILi1EEESI_SI_EEESC_SE_Li128ELb1ELb1ELb0ELb0EEENS1_19SingleTileSchedulerILb1ELb0ELb1ELi128EEEEEEEEEvNT_6ParamsE,@function
        .size           _ZN7cutlass13device_kernelIN5flash19enable_sm80_to_sm89INS1_16FlashAttnFwdSm80INS1_25CollectiveMainloopFwdSm80ILi4ELi1ELb0EN4cute5tupleIJNS5_1CILi128EEENS7_ILi96EEENS7_ILi64EEEEEELi64ENS_6half_tEfNS_4arch4Sm80ELb0ELb1ELb1ELb1ELb0ELb0ELb1ELb0EEENS1_21CollectiveEpilogueFwdINS6_IJS8_SA_S9_EEENS6_IJNS7_ILi1EEESI_SI_EEESC_SE_Li128ELb1ELb1ELb0ELb0EEENS1_19SingleTileSchedulerILb1ELb0ELb1ELi128EEEEEEEEEvNT_6ParamsE,(.L_x_1474 - _ZN7cutlass13device_kernelIN5flash19enable_sm80_to_sm89INS1_16FlashAttnFwdSm80INS1_25CollectiveMainloopFwdSm80ILi4ELi1ELb0EN4cute5tupleIJNS5_1CILi128EEENS7_ILi96EEENS7_ILi64EEEEEELi64ENS_6half_tEfNS_4arch4Sm80ELb0ELb1ELb1ELb1ELb0ELb0ELb1ELb0EEENS1_21CollectiveEpilogueFwdINS6_IJS8_SA_S9_EEENS6_IJNS7_ILi1EEESI_SI_EEESC_SE_Li128ELb1ELb1ELb0ELb0EEENS1_19SingleTileSchedulerILb1ELb0ELb1ELi128EEEEEEEEEvNT_6ParamsE)
        .other          _ZN7cutlass13device_kernelIN5flash19enable_sm80_to_sm89INS1_16FlashAttnFwdSm80INS1_25CollectiveMainloopFwdSm80ILi4ELi1ELb0EN4cute5tupleIJNS5_1CILi128EEENS7_ILi96EEENS7_ILi64EEEEEELi64ENS_6half_tEfNS_4arch4Sm80ELb0ELb1ELb1ELb1ELb0ELb0ELb1ELb0EEENS1_21CollectiveEpilogueFwdINS6_IJS8_SA_S9_EEENS6_IJNS7_ILi1EEESI_SI_EEESC_SE_Li128ELb1ELb1ELb0ELb0EEENS1_19SingleTileSchedulerILb1ELb0ELb1ELi128EEEEEEEEEvNT_6ParamsE,@"STO_CUDA_ENTRY STV_DEFAULT"
_ZN7cutlass13device_kernelIN5flash19enable_sm80_to_sm89INS1_16FlashAttnFwdSm80INS1_25CollectiveMainloopFwdSm80ILi4ELi1ELb0EN4cute5tupleIJNS5_1CILi128EEENS7_ILi96EEENS7_ILi64EEEEEELi64ENS_6half_tEfNS_4arch4Sm80ELb0ELb1ELb1ELb1ELb0ELb0ELb1ELb0EEENS1_21CollectiveEpilogueFwdINS6_IJS8_SA_S9_EEENS6_IJNS7_ILi1EEESI_SI_EEESC_SE_Li128ELb1ELb1ELb0ELb0EEENS1_19SingleTileSchedulerILb1ELb0ELb1ELi128EEEEEEEEEvNT_6ParamsE:
[----:B------:R-:W-:Y:S02]  /*0000*/  MOV R1, c[0x0][0x28] ;  /* 0x00000a0000017a02 */ /* 0x000fe40000000f00 */
[----:B------:R-:W1:Y:S01]  /*0010*/  S2R R209, SR_TID.X ;  /* 0x0000000000d17919 */ /* 0x000e620000002100 */
[----:B------:R-:W-:Y:S01]  /*0020*/  IMAD.MOV.U32 R10, RZ, RZ, 0x4 ;  /* 0x00000004ff0a7424 */ /* 0x000fe200078e00ff */
[----:B------:R-:W2:Y:S01]  /*0030*/  S2UR UR4, SR_CTAID.X ;  /* 0x00000000000479c3 */ /* 0x000ea20000002500 */
[----:B------:R-:W-:Y:S01]  /*0040*/  ULDC.64 UR40, c[0x0][0x118] ;  /* 0x0000460000287ab9 */ /* 0x000fe20000000a00 */
[----:B------:R-:W3:Y:S01]  /*0050*/  S2R R5, SR_CTAID.Z ;  /* 0x0000000000057919 */ /* 0x000ee20000002700 */
[----:B------:R-:W-:Y:S02]  /*0060*/  IADD3 R1, R1, -0x70, RZ ;  /* 0xffffff9001017810 */ /* 0x000fe40007ffe0ff */
[----:B-1----:R-:W-:Y:S01]  /*0070*/  SHF.R.U32.HI R0, RZ, 0x5, R209 ;  /* 0x00000005ff007819 */ /* 0x002fe200000116d1 */
[----:B---3--:R-:W-:-:S05]  /*0080*/  IMAD.WIDE R2, R5, R10, c[0x0][0x568] ;  /* 0x00015a0005027625 */ /* 0x008fca00078e020a */
[----:B------:R-:W1:Y:S02]  /*0090*/  SHFL.IDX PT, R0, R0, RZ, 0x1f ;  /* 0x00001fff00007589 */ /* 0x000e6400000e0000 */
[----:B-1----:R-:W-:-:S13]  /*00a0*/  ISETP.NE.AND P0, PT, R0, RZ, PT ;  /* 0x000000ff0000720c */ /* 0x002fda0003f05270 */
[----:B--2---:R-:W-:Y:S05]  /*00b0*/  @!P0 BRA `(.L_x_209) ;  /* 0x0000015000008947 */ /* 0x004fea0003800000 */
[----:B------:R-:W-:-:S04]  /*00c0*/  ISETP.NE.U32.AND P0, PT, RZ, c[0x0][0x568], PT ;  /* 0x00015a00ff007a0c */ /* 0x000fc80003f05070 */
[----:B------:R-:W-:-:S13]  /*00d0*/  ISETP.NE.AND.EX P0, PT, RZ, c[0x0][0x56c], PT, P0 ;  /* 0x00015b00ff007a0c */ /* 0x000fda0003f05300 */
[----:B------:R-:W-:Y:S05]  /*00e0*/  @!P0 BRA `(.L_x_210) ;  /* 0x0000002000008947 */ /* 0x000fea0003800000 */
[----:B------:R1:W5:Y:S01]  /*00f0*/  LDG.E R0, [R2.64] ;  /* 0x0000002802007981 */ /* 0x000362000c1e1900 */
[----:B------:R-:W-:Y:S05]  /*0100*/  BRA `(.L_x_211) ;  /* 0x0000009000007947 */ /* 0x000fea0003800000 */
.L_x_210:
        /* <DEDUP_REMOVED lines=8> */
.L_x_212:
[----:B------:R-:W-:-:S04]  /*0190*/  MOV R0, c[0x0][0x54c] ;  /* 0x0001530000007a02 */ /* 0x000fc80000000f00 */
.L_x_211:
[----:B------:R-:W-:Y:S01]  /*01a0*/  USHF.L.U32 UR4, UR4, 0x7, URZ ;  /* 0x0000000704047899 */ /* 0x000fe2000800063f */
[----:B-----5:R-:W-:-:S05]  /*01b0*/  IMAD R0, R0, c[0x0][0x548], RZ ;  /* 0x0001520000007a24 */ /* 0x020fca00078e02ff */
[----:B------:R-:W-:-:S04]  /*01c0*/  MOV R6, UR4 ;  /* 0x0000000400067c02 */ /* 0x000fc80008000f00 */
[----:B------:R-:W-:-:S04]  /*01d0*/  ISETP.GE.AND P0, PT, R6, R0, PT ;  /* 0x000000000600720c */ /* 0x000fc80003f06270 */
[----:B------:R-:W-:-:S05]  /*01e0*/  SEL R0, R5, 0xffffffff, !P0 ;  /* 0xffffffff05007807 */ /* 0x000fca0004000000 */
[----:B------:R2:W-:Y:S01]  /*01f0*/  STL [R1+0x48], R0 ;  /* 0x0000480001007387 */ /* 0x0005e20000100800 */
[----:B------:R-:W-:Y:S05]  /*0200*/  BRA `(.L_x_213) ;  /* 0x0000014000007947 */ /* 0x000fea0003800000 */
.L_x_209:
[----:B------:R-:W-:-:S04]  /*0210*/  ISETP.NE.U32.AND P0, PT, RZ, c[0x0][0x568], PT ;  /* 0x00015a00ff007a0c */ /* 0x000fc80003f05070 */
[----:B------:R-:W-:-:S13]  /*0220*/  ISETP.NE.AND.EX P0, PT, RZ, c[0x0][0x56c], PT, P0 ;  /* 0x00015b00ff007a0c */ /* 0x000fda0003f05300 */
[----:B------:R-:W-:Y:S05]  /*0230*/  @!P0 BRA `(.L_x_214) ;  /* 0x0000002000008947 */ /* 0x000fea0003800000 */
[----:B------:R1:W5:Y:S01]  /*0240*/  LDG.E R0, [R2.64] ;  /* 0x0000002802007981 */ /* 0x000362000c1e1900 */
[----:B------:R-:W-:Y:S05]  /*0250*/  BRA `(.L_x_215) ;  /* 0x0000009000007947 */ /* 0x000fea0003800000 */
.L_x_214:
        /* <DEDUP_REMOVED lines=8> */
.L_x_216:
[----:B------:R-:W-:-:S04]  /*02e0*/  MOV R0, c[0x0][0x54c] ;  /* 0x0001530000007a02 */ /* 0x000fc80000000f00 */
.L_x_215:
[----:B------:R-:W-:Y:S01]  /*02f0*/  USHF.L.U32 UR4, UR4, 0x7, URZ ;  /* 0x0000000704047899 */ /* 0x000fe2000800063f */
[----:B-----5:R-:W-:-:S05]  /*0300*/  IMAD R0, R0, c[0x0][0x548], RZ ;  /* 0x0001520000007a24 */ /* 0x020fca00078e02ff */
[----:B------:R-:W-:-:S04]  /*0310*/  MOV R6, UR4 ;  /* 0x0000000400067c02 */ /* 0x000fc80008000f00 */
[----:B------:R-:W-:-:S04]  /*0320*/  ISETP.GE.AND P0, PT, R6, R0, PT ;  /* 0x000000000600720c */ /* 0x000fc80003f06270 */
[----:B------:R-:W-:-:S05]  /*0330*/  SEL R0, R5, 0xffffffff, !P0 ;  /* 0xffffffff05007807 */ /* 0x000fca0004000000 */
[----:B------:R2:W-:Y:S04]  /*0340*/  STL [R1+0x48], R0 ;  /* 0x0000480001007387 */ /* 0x0005e80000100800 */
.L_x_213:
[----:B------:R-:W3:Y:S02]  /*0350*/  LDL R35, [R1+0x48] ;  /* 0x0000480001237983 */ /* 0x000ee40000100800 */
[----:B---3--:R-:W-:-:S13]  /*0360*/  ISETP.GE.AND P0, PT, R35, RZ, PT ;  /* 0x000000ff2300720c */ /* 0x008fda0003f06270 */
[----:B------:R-:W-:Y:S05]  /*0370*/  @!P0 EXIT ;  /* 0x000000000000894d */ /* 0x000fea0003800000 */
[----:B------:R-:W-:Y:S02]  /*0380*/  ISETP.NE.U32.AND P3, PT, RZ, c[0x0][0x370], PT ;  /* 0x0000dc00ff007a0c */ /* 0x000fe40003f65070 */
[----:B------:R-:W-:Y:S02]  /*0390*/  ISETP.NE.U32.AND P2, PT, RZ, c[0x0][0x360], PT ;  /* 0x0000d800ff007a0c */ /* 0x000fe40003f45070 */
[----:B------:R-:W-:Y:S02]  /*03a0*/  ISETP.NE.AND.EX P3, PT, RZ, c[0x0][0x374], PT, P3 ;  /* 0x0000dd00ff007a0c */ /* 0x000fe40003f65330 */
[----:B------:R-:W-:Y:S02]  /*03b0*/  ISETP.NE.AND.EX P2, PT, RZ, c[0x0][0x364], PT, P2 ;  /* 0x0000d900ff007a0c */ /* 0x000fe40003f45320 */
[----:B------:R-:W-:Y:S02]  /*03c0*/  ISETP.NE.U32.AND P1, PT, RZ, c[0x0][0x348], PT ;  /* 0x0000d200ff007a0c */ /* 0x000fe40003f25070 */
[----:B------:R-:W-:-:S02]  /*03d0*/  ISETP.NE.U32.AND P0, PT, RZ, c[0x0][0x350], PT ;  /* 0x0000d400ff007a0c */ /* 0x000fc40003f05070 */
[----:B------:R-:W-:Y:S02]  /*03e0*/  ISETP.NE.AND.EX P1, PT, RZ, c[0x0][0x34c], PT, P1 ;  /* 0x0000d300ff007a0c */ /* 0x000fe40003f25310 */
[----:B------:R-:W-:-:S03]  /*03f0*/  ISETP.NE.AND.EX P0, PT, RZ, c[0x0][0x354], PT, P0 ;  /* 0x0000d500ff007a0c */ /* 0x000fc60003f05300 */
[----:B------:R-:W-:-:S04]  /*0400*/  @P3 IMAD.WIDE R4, R35, R10, c[0x0][0x370] ;  /* 0x0000dc0023043625 */ /* 0x000fc800078e020a */
[CC--:B-1----:R-:W-:Y:S01]  /*0410*/  @P2 IMAD.WIDE R2, R35.reuse, R10.reuse, c[0x0][0x360] ;  /* 0x0000d80023022625 */ /* 0x0c2fe200078e020a */
[----:B------:R1:W3:Y:S03]  /*0420*/  @P3 LDG.E R8, [R4.64] ;  /* 0x0000002804083981 */ /* 0x0002e6000c1e1900 */
[----:B------:R-:W-:Y:S01]  /*0430*/  IMAD.MOV.U32 R7, RZ, RZ, RZ ;  /* 0x000000ffff077224 */ /* 0x000fe200078e00ff */
[----:B--2---:R2:W4:Y:S01]  /*0440*/  @P2 LDG.E R0, [R2.64] ;  /* 0x0000002802002981 */ /* 0x004522000c1e1900 */
[----:B------:R-:W-:Y:S02]  /*0450*/  IMAD.MOV.U32 R9, RZ, RZ, RZ ;  /* 0x000000ffff097224 */ /* 0x000fe400078e00ff */
[----:B-1----:R-:W-:-:S04]  /*0460*/  IMAD.WIDE R4, R35, R10, c[0x0][0x348] ;  /* 0x0000d20023047625 */ /* 0x002fc800078e020a */
[----:B--2---:R-:W-:Y:S01]  /*0470*/  IMAD.WIDE R2, R35, R10, c[0x0][0x350] ;  /* 0x0000d40023027625 */ /* 0x004fe200078e020a */
[----:B------:R1:W5:Y:S04]  /*0480*/  @P1 LDG.E R7, [R4.64] ;  /* 0x0000002804071981 */ /* 0x000368000c1e1900 */
[----:B------:R1:W5:Y:S01]  /*0490*/  @P0 LDG.E R9, [R2.64] ;  /* 0x0000002802090981 */ /* 0x000362000c1e1900 */
[----:B------:R-:W-:Y:S02]  /*04a0*/  UMOV UR6, URZ ;  /* 0x0000003f00067c82 */ /* 0x000fe40008000000 */
[----:B------:R-:W-:Y:S02]  /*04b0*/  ULDC UR12, c[0x0][0x168] ;  /* 0x00005a00000c7ab9 */ /* 0x000fe40000000800 */
[----:B------:R-:W-:Y:S01]  /*04c0*/  ULDC UR7, c[0x0][0x1d0] ;  /* 0x0000740000077ab9 */ /* 0x000fe20000000800 */
[----:B---3--:R1:W2:Y:S08]  /*04d0*/  @P3 R2UR UR6, R8 ;  /* 0x00000000080633c2 */ /* 0x0082b000000e0000 */
[----:B----4-:R1:W3:Y:S02]  /*04e0*/  @P2 R2UR UR12, R0 ;  /* 0x00000000000c23c2 */ /* 0x0102e400000e0000 */
[----:B-12---:R-:W-:Y:S05]  /*04f0*/  @P2 BRA `(.L_x_217) ;  /* 0x0000006000002947 */ /* 0x006fea0003800000 */
[----:B------:R-:W-:Y:S05]  /*0500*/  @!P1 BRA `(.L_x_217) ;  /* 0x0000005000009947 */ /* 0x000fea0003800000 */
[----:B------:R1:W2:Y:S04]  /*0510*/  LDG.E R0, [R4.64] ;  /* 0x0000002804007981 */ /* 0x0002a8000c1e1900 */
[----:B-1----:R-:W4:Y:S01]  /*0520*/  LDG.E R4, [R4.64+0x4] ;  /* 0x0000042804047981 */ /* 0x002f22000c1e1900 */
[----:B--23--:R-:W1:Y:S08]  /*0530*/  R2UR UR12, R0 ;  /* 0x00000000000c73c2 */ /* 0x00ce7000000e0000 */
[----:B----4-:R-:W1:Y:S02]  /*0540*/  R2UR UR4, R4 ;  /* 0x00000000040473c2 */ /* 0x010e6400000e0000 */
[----:B-1----:R-:W-:-:S06]  /*0550*/  UIADD3 UR12, -UR12, UR4, URZ ;  /* 0x000000040c0c7290 */ /* 0x002fcc000fffe13f */
.L_x_217:
[----:B------:R-:W-:-:S04]  /*0560*/  ISETP.NE.U32.AND P2, PT, RZ, c[0x0][0x368], PT ;  /* 0x0000da00ff007a0c */ /* 0x000fc80003f45070 */
[----:B------:R-:W-:-:S13]  /*0570*/  ISETP.NE.AND.EX P2, PT, RZ, c[0x0][0x36c], PT, P2 ;  /* 0x0000db00ff007a0c */ /* 0x000fda0003f45320 */
[----:B------:R-:W-:Y:S05]  /*0580*/  @!P2 BRA `(.L_x_218) ;  /* 0x000000400000a947 */ /* 0x000fea0003800000 */
[----:B------:R-:W-:-:S05]  /*0590*/  IMAD.WIDE R2, R35, R10, c[0x0][0x368] ;  /* 0x0000da0023027625 */ /* 0x000fca00078e020a */
[----:B------:R-:W2:Y:S02]  /*05a0*/  LDG.E R0, [R2.64] ;  /* 0x0000002802007981 */ /* 0x000ea4000c1e1900 */
[----:B--2---:R1:W2:Y:S02]  /*05b0*/  R2UR UR7, R0 ;  /* 0x00000000000773c2 */ /* 0x0042a400000e0000 */
[----:B-12---:R-:W-:Y:S05]  /*05c0*/  BRA `(.L_x_219) ;  /* 0x0000006000007947 */ /* 0x006fea0003800000 */
.L_x_218:
[----:B------:R-:W-:Y:S05]  /*05d0*/  @!P0 BRA `(.L_x_219) ;  /* 0x0000005000008947 */ /* 0x000fea0003800000 */
[----:B------:R1:W2:Y:S04]  /*05e0*/  LDG.E R0, [R2.64] ;  /* 0x0000002802007981 */ /* 0x0002a8000c1e1900 */
[----:B-1----:R-:W4:Y:S01]  /*05f0*/  LDG.E R2, [R2.64+0x4] ;  /* 0x0000042802027981 */ /* 0x002f22000c1e1900 */
[----:B--2---:R-:W1:Y:S08]  /*0600*/  R2UR UR7, R0 ;  /* 0x00000000000773c2 */ /* 0x004e7000000e0000 */
[----:B----4-:R-:W1:Y:S02]  /*0610*/  R2UR UR4, R2 ;  /* 0x00000000020473c2 */ /* 0x010e6400000e0000 */
[----:B-1----:R-:W-:-:S06]  /*0620*/  UIADD3 UR7, -UR7, UR4, URZ ;  /* 0x0000000407077290 */ /* 0x002fcc000fffe13f */
.L_x_219:
[----:B------:R-:W1:Y:S01]  /*0630*/  R2UR UR11, R6 ;  /* 0x00000000060b73c2 */ /* 0x000e6200000e0000 */
[----:B------:R-:W-:Y:S01]  /*0640*/  ULDC UR4, c[0x0][0x2c4] ;  /* 0x0000b10000047ab9 */ /* 0x000fe20000000800 */
[----:B------:R-:W-:Y:S01]  /*0650*/  IADD3 R0, R6, 0x7f, RZ ;  /* 0x0000007f06007810 */ /* 0x000fe20007ffe0ff */
[----:B------:R-:W-:Y:S01]  /*0660*/  UISETP.NE.AND UP1, UPT, UR4, 0x1, UPT ;  /* 0x000000010400788c */ /* 0x000fe2000bf25270 */
[----:B-----5:R-:W-:Y:S01]  /*0670*/  IADD3 R9, R9, UR6, RZ ;  /* 0x0000000609097c10 */ /* 0x020fe2000fffe0ff */
[----:B------:R-:W-:-:S02]  /*0680*/  ULDC.64 UR8, c[0x0][0x328] ;  /* 0x0000ca0000087ab9 */ /* 0x000fc40000000a00 */
[----:B------:R-:W-:Y:S01]  /*0690*/  ULDC.64 UR4, c[0x0][0x2c8] ;  /* 0x0000b20000047ab9 */ /* 0x000fe20000000a00 */
[----:B------:R2:W4:Y:S01]  /*06a0*/  R2UR UR10, R0 ;  /* 0x00000000000a73c2 */ /* 0x00052200000e0000 */
[----:B------:R-:W-:Y:S02]  /*06b0*/  UISETP.GE.AND UP0, UPT, UR9, 0x1, UPT ;  /* 0x000000010900788c */ /* 0x000fe4000bf06270 */
[----:B------:R-:W-:-:S04]  /*06c0*/  UIADD3 UR7, -UR6, UR7, URZ ;  /* 0x0000000706077290 */ /* 0x000fc8000fffe13f */
[----:B------:R-:W-:Y:S01]  /*06d0*/  PLOP3.LUT P2, PT, PT, PT, UP0, 0x40, 0x0 ;  /* 0x000000000000781c */ /* 0x000fe20003f4e808 */
[----:B-1----:R-:W-:-:S04]  /*06e0*/  @UP1 UIADD3 UR14, UR11, 0x7f, URZ ;  /* 0x0000007f0b0e1890 */ /* 0x002fc8000fffe03f */
[----:B------:R-:W-:Y:S02]  /*06f0*/  UIMAD.WIDE.U32 UR14, UR14, UR4, URZ ;  /* 0x000000040e0e72a5 */ /* 0x000fe4000f8e003f */
[----:B---3--:R-:W-:-:S05]  /*0700*/  UIADD3 UR4, UR7, 0x1, -UR12 ;  /* 0x0000000107047890 */ /* 0x008fca000fffe80c */
[----:B------:R-:W-:Y:S02]  /*0710*/  @UP1 UMOV UR13, UR15 ;  /* 0x0000000f000d1c82 */ /* 0x000fe40008000000 */
[----:B----4-:R-:W-:-:S04]  /*0720*/  @UP1 USHF.R.U32.HI UR10, URZ, UR5, UR13 ;  /* 0x000000053f0a1299 */ /* 0x010fc8000801160d */
[----:B------:R-:W-:-:S04]  /*0730*/  UIADD3 UR4, UR4, UR10, URZ ;  /* 0x0000000a04047290 */ /* 0x000fc8000fffe03f */
[----:B------:R-:W-:Y:S01]  /*0740*/  UIADD3 UR8, UR4, UR8, URZ ;  /* 0x0000000804087290 */ /* 0x000fe2000fffe03f */
[----:B--2---:R-:W-:Y:S05]  /*0750*/  @P2 BRA `(.L_x_220) ;  /* 0x0000014000002947 */ /* 0x004fea0003800000 */
[----:B------:R-:W-:Y:S01]  /*0760*/  ISETP.LT.AND P2, PT, RZ, UR4, PT ;  /* 0x00000004ff007c0c */ /* 0x000fe2000bf41270 */
[----:B------:R-:W-:-:S12]  /*0770*/  UIADD3 UR6, UR4, -0x1, URZ ;  /* 0xffffffff04067890 */ /* 0x000fd8000fffe03f */
        /* <DEDUP_REMOVED lines=9> */
.L_x_221:
[----:B------:R-:W-:Y:S02]  /*0810*/  UISETP.NE.AND UP2, UPT, UR9, 0x1, UPT ;  /* 0x000000010900788c */ /* 0x000fe4000bf45270 */
[----:B------:R-:W-:Y:S02]  /*0820*/  ULDC.64 UR4, c[0x0][0x330] ;  /* 0x0000cc0000047ab9 */ /* 0x000fe40000000a00 */
[----:B------:R-:W-:-:S07]  /*0830*/  UIMAD.WIDE.U32 UR14, UR6, UR4, URZ ;  /* 0x00000004060e72a5 */ /* 0x000fce000f8e003f */
[----:B------:R-:W-:Y:S02]  /*0840*/  @UP2 UMOV UR13, UR15 ;  /* 0x0000000f000d2c82 */ /* 0x000fe40008000000 */
[----:B------:R-:W-:Y:S02]  /*0850*/  @UP2 USHF.R.U32.HI UR6, URZ, UR5, UR13 ;  /* 0x000000053f062299 */ /* 0x000fe4000801160d */
.L_x_222:
[----:B------:R-:W-:Y:S02]  /*0860*/  ULDC UR4, c[0x0][0x32c] ;  /* 0x0000cb0000047ab9 */ /* 0x000fe40000000800 */
[----:B------:R-:W-:-:S04]  /*0870*/  UIMAD UR4, UR6, UR9, UR4 ;  /* 0x00000009060472a4 */ /* 0x000fc8000f8e0204 */
[----:B------:R-:W-:-:S04]  /*0880*/  UISETP.LT.AND UP2, UPT, UR8, UR4, UPT ;  /* 0x000000040800728c */ /* 0x000fc8000bf41270 */
[----:B------:R-:W-:-:S03]  /*0890*/  USEL UR8, UR8, UR4, UP2 ;  /* 0x0000000408087287 */ /* 0x000fc60009000000 */
.L_x_220:
[----:B------:R-:W-:Y:S01]  /*08a0*/  ULDC.64 UR4, c[0x0][0x2c8] ;  /* 0x0000b20000047ab9 */ /* 0x000fe20000000a00 */
[----:B------:R-:W-:Y:S01]  /*08b0*/  PLOP3.LUT P2, PT, PT, PT, UP0, 0x40, 0x0 ;  /* 0x000000000000781c */ /* 0x000fe20003f4e808 */
[----:B------:R-:W-:Y:S02]  /*08c0*/  UIADD3 UR16, UR8, 0x5f, URZ ;  /* 0x0000005f08107890 */ /* 0x000fe4000fffe03f */
[----:B------:R-:W-:Y:S02]  /*08d0*/  UIMAD.WIDE.U32 UR18, UR11, UR4, URZ ;  /* 0x000000040b1272a5 */ /* 0x000fe4000f8e003f */
[----:B------:R-:W-:Y:S02]  /*08e0*/  UIMAD.WIDE UR16, UR16, 0x2aaaaaab, URZ ;  /* 0x2aaaaaab101078a5 */ /* 0x000fe4000f8e023f */
[----:B------:R-:W-:Y:S02]  /*08f0*/  UIADD3 UR14, UR7, 0x5f, URZ ;  /* 0x0000005f070e7890 */ /* 0x000fe4000fffe03f */
[----:B------:R-:W-:-:S02]  /*0900*/  UMOV UR8, UR11 ;  /* 0x0000000b00087c82 */ /* 0x000fc40008000000 */
[----:B------:R-:W-:Y:S02]  /*0910*/  @UP1 UMOV UR13, UR19 ;  /* 0x00000013000d1c82 */ /* 0x000fe40008000000 */
[----:B------:R-:W-:Y:S02]  /*0920*/  UIMAD.WIDE UR14, UR14, 0x2aaaaaab, URZ ;  /* 0x2aaaaaab0e0e78a5 */ /* 0x000fe4000f8e023f */
[----:B------:R-:W-:Y:S02]  /*0930*/  @UP1 USHF.R.U32.HI UR8, URZ, UR5, UR13 ;  /* 0x000000053f081299 */ /* 0x000fe4000801160d */
[----:B------:R-:W-:Y:S02]  /*0940*/  USHF.R.U32.HI UR10, URZ, 0x1f, UR15 ;  /* 0x0000001f3f0a7899 */ /* 0x000fe4000801160f */
[----:B------:R-:W-:Y:S02]  /*0950*/  UMOV UR13, UR17 ;  /* 0x00000011000d7c82 */ /* 0x000fe40008000000 */
[----:B------:R-:W-:-:S02]  /*0960*/  USHF.R.U32.HI UR6, URZ, 0x1f, UR13 ;  /* 0x0000001f3f067899 */ /* 0x000fc4000801160d */
[----:B------:R-:W-:Y:S02]  /*0970*/  UIADD3 UR5, UR7, -UR12, URZ ;  /* 0x8000000c07057290 */ /* 0x000fe4000fffe03f */
[----:B------:R-:W-:Y:S02]  /*0980*/  ULEA.HI.SX32 UR10, UR15, UR10, 0x1c ;  /* 0x0000000a0f0a7291 */ /* 0x000fe4000f8fe23f */
[----:B------:R-:W-:Y:S02]  /*0990*/  ULEA.HI.SX32 UR6, UR13, UR6, 0x1c ;  /* 0x000000060d067291 */ /* 0x000fe4000f8fe23f */
[----:B------:R-:W-:Y:S02]  /*09a0*/  UIADD3 UR8, UR5, UR8, URZ ;  /* 0x0000000805087290 */ /* 0x000fe4000fffe03f */
[----:B------:R-:W-:Y:S02]  /*09b0*/  UISETP.LT.AND UP2, UPT, UR10, UR6, UPT ;  /* 0x000000060a00728c */ /* 0x000fe4000bf41270 */
[----:B------:R-:W-:-:S02]  /*09c0*/  ULDC UR4, c[0x0][0x324] ;  /* 0x0000c90000047ab9 */ /* 0x000fc40000000800 */
[----:B------:R-:W-:Y:S02]  /*09d0*/  UIADD3 UR4, UR8, -UR4, URZ ;  /* 0x8000000408047290 */ /* 0x000fe4000fffe03f */
[----:B------:R-:W-:Y:S01]  /*09e0*/  USEL UR6, UR10, UR6, UP2 ;  /* 0x000000060a067287 */ /* 0x000fe20009000000 */
[----:B------:R-:W-:Y:S05]  /*09f0*/  @P2 BRA `(.L_x_223) ;  /* 0x0000015000002947 */ /* 0x000fea0003800000 */
[----:B------:R-:W-:Y:S02]  /*0a00*/  UMOV UR10, UR8 ;  /* 0x00000008000a7c82 */ /* 0x000fe40008000000 */
[----:B------:R-:W-:-:S06]  /*0a10*/  UISETP.GT.AND UP2, UPT, UR10, -0x1, UPT ;  /* 0xffffffff0a00788c */ /* 0x000fcc000bf44270 */
[----:B------:R-:W-:-:S13]  /*0a20*/  PLOP3.LUT P2, PT, PT, PT, UP2, 0x80, 0x0 ;  /* 0x000000000000781c */ /* 0x000fda0003f4f028 */
[----:B------:R-:W-:Y:S05]  /*0a30*/  @P2 BRA `(.L_x_224) ;  /* 0x0000008000002947 */ /* 0x000fea0003800000 */
[----:B------:R-:W-:Y:S02]  /*0a40*/  UISETP.NE.AND UP2, UPT, UR9, 0x1, UPT ;  /* 0x000000010900788c */ /* 0x000fe4000bf45270 */
[----:B------:R-:W-:Y:S02]  /*0a50*/  ULOP3.LUT UR10, URZ, UR10, URZ, 0x33, !UPT ;  /* 0x0000000a3f0a7292 */ /* 0x000fe4000f8e333f */
[----:B------:R-:W-:Y:S02]  /*0a60*/  ULDC.64 UR8, c[0x0][0x330] ;  /* 0x0000cc0000087ab9 */ /* 0x000fe40000000a00 */
[----:B------:R-:W-:-:S07]  /*0a70*/  UIMAD.WIDE.U32 UR14, UR10, UR8, URZ ;  /* 0x000000080a0e72a5 */ /* 0x000fce000f8e003f */
[----:B------:R-:W-:Y:S02]  /*0a80*/  @UP2 UMOV UR13, UR15 ;  /* 0x0000000f000d2c82 */ /* 0x000fe40008000000 */
[----:B------:R-:W-:-:S04]  /*0a90*/  @UP2 USHF.R.U32.HI UR10, URZ, UR9, UR13 ;  /* 0x000000093f0a2299 */ /* 0x000fc8000801160d */
[----:B------:R-:W-:Y:S01]  /*0aa0*/  ULOP3.LUT UR10, URZ, UR10, URZ, 0x33, !UPT ;  /* 0x0000000a3f0a7292 */ /* 0x000fe2000f8e333f */
[----:B------:R-:W-:Y:S05]  /*0ab0*/  BRA `(.L_x_225) ;  /* 0x0000005000007947 */ /* 0x000fea0003800000 */
.L_x_224:
[----:B------:R-:W-:-:S03]  /*0ac0*/  UISETP.NE.AND UP2, UPT, UR9, 0x1, UPT ;  /* 0x000000010900788c */ /* 0x000fc6000bf45270 */
[----:B------:R-:W-:Y:S02]  /*0ad0*/  ULDC.64 UR8, c[0x0][0x330] ;  /* 0x0000cc0000087ab9 */ /* 0x000fe40000000a00 */
[----:B------:R-:W-:-:S07]  /*0ae0*/  UIMAD.WIDE.U32 UR14, UR10, UR8, URZ ;  /* 0x000000080a0e72a5 */ /* 0x000fce000f8e003f */
[----:B------:R-:W-:Y:S02]  /*0af0*/  @UP2 UMOV UR13, UR15 ;  /* 0x0000000f000d2c82 */ /* 0x000fe40008000000 */
[----:B------:R-:W-:Y:S02]  /*0b00*/  @UP2 USHF.R.U32.HI UR10, URZ, UR9, UR13 ;  /* 0x000000093f0a2299 */ /* 0x000fe4000801160d */
.L_x_225:
[----:B------:R-:W-:Y:S02]  /*0b10*/  ULDC UR8, c[0x0][0x32c] ;  /* 0x0000cb0000087ab9 */ /* 0x000fe40000000800 */
[----:B------:R-:W-:-:S04]  /*0b20*/  UIMAD UR8, UR10, UR8, URZ ;  /* 0x000000080a0872a4 */ /* 0x000fc8000f8e023f */
[----:B------:R-:W-:-:S04]  /*0b30*/  UISETP.LT.AND UP2, UPT, UR4, UR8, UPT ;  /* 0x000000080400728c */ /* 0x000fc8000bf41270 */
[----:B------:R-:W-:-:S04]  /*0b40*/  USEL UR4, UR4, UR8, !UP2 ;  /* 0x0000000804047287 */ /* 0x000fc8000d000000 */
.L_x_223:
[----:B------:R-:W-:Y:S01]  /*0b50*/  UIMAD.WIDE UR8, UR4, 0x2aaaaaab, URZ ;  /* 0x2aaaaaab040878a5 */ /* 0x000fe2000f8e023f */
[----:B------:R-:W-:Y:S01]  /*0b60*/  PLOP3.LUT P4, PT, PT, PT, PT, 0x80, 0x0 ;  /* 0x000000000000781c */ /* 0x000fe20003f8f070 */
[----:B------:R-:W-:Y:S01]  /*0b70*/  CS2R R162, SRZ ;  /* 0x0000000000a27805 */ /* 0x000fe2000001ff00 */
[----:B------:R-:W-:Y:S01]  /*0b80*/  CS2R R160, SRZ ;  /* 0x0000000000a07805 */ /* 0x000fe2000001ff00 */
[----:B------:R-:W-:Y:S01]  /*0b90*/  USHF.R.U32.HI UR4, URZ, 0x1f, UR9 ;  /* 0x0000001f3f047899 */ /* 0x000fe20008011609 */
[----:B------:R-:W-:Y:S01]  /*0ba0*/  CS2R R166, SRZ ;  /* 0x0000000000a67805 */ /* 0x000fe2000001ff00 */
[----:B------:R-:W-:Y:S01]  /*0bb0*/  CS2R R12, SRZ ;  /* 0x00000000000c7805 */ /* 0x000fe2000001ff00 */
[----:B------:R-:W-:Y:S01]  /*0bc0*/  IMAD.MOV.U32 R164, RZ, RZ, RZ ;  /* 0x000000ffffa47224 */ /* 0x000fe200078e00ff */
[----:B------:R-:W-:Y:S01]  /*0bd0*/  ULEA.HI.SX32 UR4, UR9, UR4, 0x1c ;  /* 0x0000000409047291 */ /* 0x000fe2000f8fe23f */
[----:B------:R-:W-:Y:S01]  /*0be0*/  CS2R R14, SRZ ;  /* 0x00000000000e7805 */ /* 0x000fe2000001ff00 */
[----:B------:R-:W-:Y:S01]  /*0bf0*/  IMAD.MOV.U32 R158, RZ, RZ, RZ ;  /* 0x000000ffff9e7224 */ /* 0x000fe200078e00ff */
[----:B------:R-:W-:Y:S01]  /*0c00*/  MOV R156, RZ ;  /* 0x000000ff009c7202 */ /* 0x000fe20000000f00 */
[----:B------:R-:W-:Y:S01]  /*0c10*/  UISETP.LT.AND UP2, UPT, URZ, UR4, UPT ;  /* 0x000000043f00728c */ /* 0x000fe2000bf41270 */
[----:B------:R-:W-:Y:S01]  /*0c20*/  CS2R R16, SRZ ;  /* 0x0000000000107805 */ /* 0x000fe2000001ff00 */
[----:B------:R-:W-:Y:S01]  /*0c30*/  IMAD.MOV.U32 R154, RZ, RZ, RZ ;  /* 0x000000ffff9a7224 */ /* 0x000fe200078e00ff */
[----:B------:R-:W-:Y:S01]  /*0c40*/  MOV R19, RZ ;  /* 0x000000ff00137202 */ /* 0x000fe20000000f00 */
[----:B------:R-:W-:Y:S01]  /*0c50*/  USEL UR4, URZ, UR4, !UP2 ;  /* 0x000000043f047287 */ /* 0x000fe2000d000000 */
[----:B------:R-:W-:Y:S01]  /*0c60*/  IMAD.MOV.U32 R152, RZ, RZ, RZ ;  /* 0x000000ffff987224 */ /* 0x000fe200078e00ff */
[----:B------:R-:W-:Y:S01]  /*0c70*/  CS2R R26, SRZ ;  /* 0x00000000001a7805 */ /* 0x000fe2000001ff00 */
[----:B------:R-:W-:Y:S01]  /*0c80*/  MOV R146, RZ ;  /* 0x000000ff00927202 */ /* 0x000fe20000000f00 */
[----:B------:R-:W-:Y:S01]  /*0c90*/  UISETP.GT.AND UP2, UPT, UR6, UR4, UPT ;  /* 0x000000040600728c */ /* 0x000fe2000bf44270 */
[----:B------:R-:W-:Y:S01]  /*0ca0*/  CS2R R20, SRZ ;  /* 0x0000000000147805 */ /* 0x000fe2000001ff00 */
[----:B------:R-:W-:Y:S01]  /*0cb0*/  IMAD.MOV.U32 R144, RZ, RZ, RZ ;  /* 0x000000ffff907224 */ /* 0x000fe200078e00ff */
[----:B------:R-:W-:Y:S01]  /*0cc0*/  MOV R150, RZ ;  /* 0x000000ff00967202 */ /* 0x000fe20000000f00 */
[----:B------:R-:W-:Y:S01]  /*0cd0*/  IMAD.MOV.U32 R148, RZ, RZ, RZ ;  /* 0x000000ffff947224 */ /* 0x000fe200078e00ff */
[----:B------:R-:W-:Y:S01]  /*0ce0*/  CS2R R22, SRZ ;  /* 0x0000000000167805 */ /* 0x000fe2000001ff00 */
[----:B------:R-:W-:Y:S01]  /*0cf0*/  PLOP3.LUT P2, PT, PT, PT, UP2, 0x80, 0x0 ;  /* 0x000000000000781c */ /* 0x000fe20003f4f028 */
[----:B------:R-:W-:Y:S01]  /*0d00*/  IMAD.MOV.U32 R140, RZ, RZ, RZ ;  /* 0x000000ffff8c7224 */ /* 0x000fe200078e00ff */
[----:B------:R-:W-:Y:S01]  /*0d10*/  MOV R142, RZ ;  /* 0x000000ff008e7202 */ /* 0x000fe20000000f00 */
[----:B------:R-:W-:Y:S01]  /*0d20*/  CS2R R24, SRZ ;  /* 0x0000000000187805 */ /* 0x000fe2000001ff00 */
[----:B------:R-:W-:Y:S01]  /*0d30*/  MOV R138, RZ ;  /* 0x000000ff008a7202 */ /* 0x000fe20000000f00 */
[----:B------:R-:W-:Y:S01]  /*0d40*/  IMAD.MOV.U32 R136, RZ, RZ, RZ ;  /* 0x000000ffff887224 */ /* 0x000fe200078e00ff */
[----:B------:R-:W-:Y:S01]  /*0d50*/  CS2R R130, SRZ ;  /* 0x0000000000827805 */ /* 0x000fe2000001ff00 */
[----:B------:R-:W-:Y:S01]  /*0d60*/  CS2R R30, SRZ ;  /* 0x00000000001e7805 */ /* 0x000fe2000001ff00 */
[----:B------:R-:W-:Y:S01]  /*0d70*/  MOV R128, RZ ;  /* 0x000000ff00807202 */ /* 0x000fe20000000f00 */
[----:B------:R-:W-:Y:S01]  /*0d80*/  IMAD.MOV.U32 R134, RZ, RZ, RZ ;  /* 0x000000ffff867224 */ /* 0x000fe200078e00ff */
[----:B------:R-:W-:Y:S01]  /*0d90*/  MOV R132, RZ ;  /* 0x000000ff00847202 */ /* 0x000fe20000000f00 */
[----:B------:R-:W-:Y:S01]  /*0da0*/  CS2R R126, SRZ ;  /* 0x00000000007e7805 */ /* 0x000fe2000001ff00 */
[----:B------:R-:W-:Y:S01]  /*0db0*/  CS2R R32, SRZ ;  /* 0x0000000000207805 */ /* 0x000fe2000001ff00 */
[----:B------:R-:W-:Y:S01]  /*0dc0*/  IMAD.MOV.U32 R124, RZ, RZ, RZ ;  /* 0x000000ffff7c7224 */ /* 0x000fe200078e00ff */
[----:B------:R-:W-:Y:S01]  /*0dd0*/  CS2R R28, SRZ ;  /* 0x00000000001c7805 */ /* 0x000fe2000001ff00 */
[----:B------:R-:W-:Y:S01]  /*0de0*/  MOV R122, RZ ;  /* 0x000000ff007a7202 */ /* 0x000fe20000000f00 */
[----:B------:R-:W-:Y:S01]  /*0df0*/  IMAD.MOV.U32 R120, RZ, RZ, RZ ;  /* 0x000000ffff787224 */ /* 0x000fe200078e00ff */
        /* <DEDUP_REMOVED lines=12> */
[----:B------:R-:W-:Y:S05]  /*0ec0*/  @!P2 BRA `(.L_x_226) ;  /* 0x0001ae100000a947 */ /* 0x000fea0003800000 */
[----:B------:R-:W-:-:S04]  /*0ed0*/  ISETP.NE.U32.AND P4, PT, RZ, c[0x0][0x340], PT ;  /* 0x0000d000ff007a0c */ /* 0x000fc80003f85070 */
[----:B------:R-:W-:-:S13]  /*0ee0*/  ISETP.NE.AND.EX P4, PT, RZ, c[0x0][0x344], PT, P4 ;  /* 0x0000d100ff007a0c */ /* 0x000fda0003f85340 */
[----:B------:R-:W-:-:S05]  /*0ef0*/  @P4 IMAD.WIDE R2, R35, R10, c[0x0][0x340] ;  /* 0x0000d00023024625 */ /* 0x000fca00078e020a */
[----:B------:R1:W2:Y:S01]  /*0f00*/  @P4 LDG.E R17, [R2.64] ;  /* 0x0000002802114981 */ /* 0x0002a2000c1e1900 */
[----:B------:R-:W-:Y:S01]  /*0f10*/  SHF.R.S32.HI R207, RZ, 0x1f, R209 ;  /* 0x0000001fffcf7819 */ /* 0x000fe200000114d1 */
[----:B------:R-:W-:Y:S01]  /*0f20*/  ULDC UR8, c[0x0][0x2c4] ;  /* 0x0000b10000087ab9 */ /* 0x000fe20000000800 */
[----:B------:R-:W-:Y:S01]  /*0f30*/  SHF.R.S32.HI R0, RZ, 0x1f, R7 ;  /* 0x0000001fff007819 */ /* 0x000fe20000011407 */
[----:B------:R-:W3:Y:S01]  /*0f40*/  S2R R18, SR_CTAID.Y ;  /* 0x0000000000127919 */ /* 0x000ee20000002600 */
[-C--:B------:R-:W-:Y:S01]  /*0f50*/  LEA.HI R4, R207, R209.reuse, RZ, 0x3 ;  /* 0x000000d1cf047211 */ /* 0x080fe200078f18ff */
[----:B------:R-:W-:Y:S01]  /*0f60*/  UIMAD UR8, UR12, UR8, URZ ;  /* 0x000000080c0872a4 */ /* 0x000fe2000f8e023f */
[----:B------:R-:W-:Y:S01]  /*0f70*/  PLOP3.LUT P3, PT, PT, PT, UP1, 0x80, 0x0 ;  /* 0x000000000000781c */ /* 0x000fe20003f6f018 */
[----:B------:R-:W-:Y:S01]  /*0f80*/  IMAD R0, R0, c[0x0][0x178], RZ ;  /* 0x00005e0000007a24 */ /* 0x000fe200078e02ff */
[----:B------:R-:W-:Y:S01]  /*0f90*/  SHF.R.S32.HI R16, RZ, 0x3, R4 ;  /* 0x00000003ff107819 */ /* 0x000fe20000011404 */
[----:B------:R-:W-:Y:S01]  /*0fa0*/  BSSY B0, `(.L_x_227) ;  /* 0x000006c000007945 */ /* 0x000fe20003800000 */
[----:B------:R-:W-:Y:S01]  /*0fb0*/  LOP3.LUT R4, R4, 0xfffffff8, RZ, 0xc0, !PT ;  /* 0xfffffff804047812 */ /* 0x000fe200078ec0ff */
[----:B------:R-:W-:Y:S01]  /*0fc0*/  IMAD R0, R7, c[0x0][0x17c], R0 ;  /* 0x00005f0007007a24 */ /* 0x000fe200078e0200 */
[----:B------:R-:W-:Y:S01]  /*0fd0*/  SHF.R.S32.HI R15, RZ, 0x1f, R35 ;  /* 0x0000001fff0f7819 */ /* 0x000fe20000011423 */
[----:B------:R-:W-:Y:S01]  /*0fe0*/  IMAD.SHL.U32 R5, R16, 0x40, RZ ;  /* 0x0000004010057824 */ /* 0x000fe200078e00ff */
[----:B------:R-:W-:Y:S01]  /*0ff0*/  LEA.HI R25, R207, R209, RZ, 0x4 ;  /* 0x000000d1cf197211 */ /* 0x000fe200078f20ff */
[----:B------:R-:W-:Y:S01]  /*1000*/  IMAD.IADD R23, R209, 0x1, -R4 ;  /* 0x00000001d1177824 */ /* 0x000fe200078e0a04 */
[----:B------:R-:W-:-:S02]  /*1010*/  SHF.R.S32.HI R4, RZ, 0x1f, R9 ;  /* 0x0000001fff047819 */ /* 0x000fc40000011409 */
[----:B------:R-:W-:Y:S01]  /*1020*/  SEL R10, R15, RZ, !P1 ;  /* 0x000000ff0f0a7207 */ /* 0x000fe20004800000 */
[----:B------:R-:W-:-:S04]  /*1030*/  IMAD.SHL.U32 R20, R23, 0x8, RZ ;  /* 0x0000000817147824 */ /* 0x000fc800078e00ff */
[----:B------:R-:W-:Y:S01]  /*1040*/  IMAD R10, R10, c[0x0][0x1c0], RZ ;  /* 0x000070000a0a7a24 */ /* 0x000fe200078e02ff */
[----:B------:R-:W-:Y:S01]  /*1050*/  SHF.R.S32.HI R21, RZ, 0x1f, R20 ;  /* 0x0000001fff157819 */ /* 0x000fe20000011414 */
[----:B-1----:R-:W-:Y:S01]  /*1060*/  IMAD.WIDE.U32 R2, R7, c[0x0][0x178], RZ ;  /* 0x00005e0007027a25 */ /* 0x002fe200078e00ff */
[----:B---3--:R-:W-:-:S04]  /*1070*/  SHF.R.S32.HI R14, RZ, 0x1f, R18 ;  /* 0x0000001fff0e7819 */ /* 0x008fc80000011412 */
[----:B------:R-:W-:Y:S02]  /*1080*/  IADD3 R3, R3, R0, RZ ;  /* 0x0000000003037210 */ /* 0x000fe40007ffe0ff */
[----:B------:R-:W-:Y:S01]  /*1090*/  LOP3.LUT R0, R5, 0x1c0, RZ, 0xc0, !PT ;  /* 0x000001c005007812 */ /* 0x000fe200078ec0ff */
[----:B------:R-:W-:Y:S02]  /*10a0*/  IMAD R8, R14, c[0x0][0x1b8], RZ ;  /* 0x00006e000e087a24 */ /* 0x000fe400078e02ff */
[----:B------:R-:W-:Y:S01]  /*10b0*/  IMAD.WIDE.U32 R2, R18, c[0x0][0x1b8], R2 ;  /* 0x00006e0012027a25 */ /* 0x000fe200078e0002 */
[----:B------:R-:W-:Y:S02]  /*10c0*/  LOP3.LUT R6, R0, 0x38, R20, 0xf8, !PT ;  /* 0x0000003800067812 */ /* 0x000fe400078ef814 */
[----:B------:R-:W-:Y:S01]  /*10d0*/  SHF.R.U32.HI R5, RZ, 0x3, R0 ;  /* 0x00000003ff057819 */ /* 0x000fe20000011600 */
[----:B------:R-:W-:Y:S01]  /*10e0*/  IMAD R8, R18, c[0x0][0x1bc], R8 ;  /* 0x00006f0012087a24 */ /* 0x000fe200078e0208 */
[----:B------:R-:W-:-:S02]  /*10f0*/  IADD3 R0, P2, R9, R16, RZ ;  /* 0x0000001009007210 */ /* 0x000fc40007f5e0ff */
[----:B------:R-:W-:Y:S01]  /*1100*/  LOP3.LUT R19, R6, R5, RZ, 0x3c, !PT ;  /* 0x0000000506137212 */ /* 0x000fe200078e3cff */
[----:B------:R-:W-:Y:S01]  /*1110*/  IMAD R5, R23, 0x10, R16 ;  /* 0x0000001017057824 */ /* 0x000fe200078e0210 */
[----:B------:R-:W-:Y:S02]  /*1120*/  LEA.HI.X.SX32 R4, R16, R4, 0x1, P2 ;  /* 0x0000000410047211 */ /* 0x000fe400010f0eff */
[----:B------:R-:W-:Y:S02]  /*1130*/  PLOP3.LUT P2, PT, PT, PT, UP1, 0x80, 0x0 ;  /* 0x000000000000781c */ /* 0x000fe40003f4f018 */
[----:B------:R-:W-:Y:S01]  /*1140*/  IADD3 R9, R5, UR11, RZ ;  /* 0x0000000b05097c10 */ /* 0x000fe2000fffe0ff */
[C---:B------:R-:W-:Y:S01]  /*1150*/  IMAD R6, R4.reuse, c[0x0][0x1e0], RZ ;  /* 0x0000780004067a24 */ /* 0x040fe200078e02ff */
[----:B------:R-:W-:Y:S01]  /*1160*/  IADD3 R3, R3, R8, RZ ;  /* 0x0000000803037210 */ /* 0x000fe20007ffe0ff */
[----:B------:R-:W-:Y:S01]  /*1170*/  IMAD R4, R4, c[0x0][0x208], RZ ;  /* 0x0000820004047a24 */ /* 0x000fe200078e02ff */
[----:B------:R-:W-:Y:S01]  /*1180*/  SEL R8, R35, RZ, !P1 ;  /* 0x000000ff23087207 */ /* 0x000fe20004800000 */
[----:B------:R-:W-:-:S04]  /*1190*/  @P3 IMAD.HI.U32 R11, R9, c[0x0][0x2c8], RZ ;  /* 0x0000b200090b3a27 */ /* 0x000fc800078e00ff */
[C---:B------:R-:W-:Y:S02]  /*11a0*/  IMAD R12, R0.reuse, c[0x0][0x1e4], R6 ;  /* 0x00007900000c7a24 */ /* 0x040fe400078e0206 */
[C---:B------:R-:W-:Y:S02]  /*11b0*/  IMAD R13, R0.reuse, c[0x0][0x20c], R4 ;  /* 0x00008300000d7a24 */ /* 0x040fe400078e0204 */
[----:B------:R-:W-:-:S04]  /*11c0*/  IMAD.WIDE.U32 R6, R0, c[0x0][0x1e0], R20 ;  /* 0x0000780000067a25 */ /* 0x000fc800078e0014 */
[----:B------:R-:W-:-:S04]  /*11d0*/  IMAD.WIDE.U32 R4, R0, c[0x0][0x208], R20 ;  /* 0x0000820000047a25 */ /* 0x000fc800078e0014 */
[----:B------:R-:W-:Y:S01]  /*11e0*/  IMAD.MOV.U32 R0, RZ, RZ, R9 ;  /* 0x000000ffff007224 */ /* 0x000fe200078e0009 */
[----:B------:R-:W-:Y:S01]  /*11f0*/  @P2 SHF.R.U32.HI R0, RZ, c[0x0][0x2cc], R11 ;  /* 0x0000b300ff002a19 */ /* 0x000fe2000001160b */
[C---:B------:R-:W-:Y:S01]  /*1200*/  IMAD R11, R8.reuse, c[0x0][0x1c4], R10 ;  /* 0x00007100080b7a24 */ /* 0x040fe200078e020a */
[----:B------:R-:W-:Y:S01]  /*1210*/  IADD3 R5, R5, R13, RZ ;  /* 0x0000000d05057210 */ /* 0x000fe20007ffe0ff */
[----:B------:R-:W-:Y:S01]  /*1220*/  IMAD.WIDE.U32 R2, R8, c[0x0][0x1c0], R2 ;  /* 0x0000700008027a25 */ /* 0x000fe200078e0002 */
[----:B------:R-:W-:-:S03]  /*1230*/  SHF.R.S32.HI R8, RZ, 0x1f, R0 ;  /* 0x0000001fff087819 */ /* 0x000fc60000011400 */
[----:B------:R-:W-:Y:S02]  /*1240*/  IMAD.MOV R10, RZ, RZ, -R0 ;  /* 0x000000ffff0a7224 */ /* 0x000fe400078e0a00 */
[----:B------:R-:W-:Y:S02]  /*1250*/  IMAD.IADD R3, R3, 0x1, R11 ;  /* 0x0000000103037824 */ /* 0x000fe400078e020b */
[----:B------:R-:W-:Y:S01]  /*1260*/  IMAD R10, R10, c[0x0][0x2c4], R9 ;  /* 0x0000b1000a0a7a24 */ /* 0x000fe200078e0209 */
[----:B------:R-:W-:Y:S01]  /*1270*/  LOP3.LUT R9, R25, 0xfffffff0, RZ, 0xc0, !PT ;  /* 0xfffffff019097812 */ /* 0x000fe200078ec0ff */
[----:B------:R-:W-:Y:S02]  /*1280*/  IMAD R8, R8, c[0x0][0x1b0], RZ ;  /* 0x00006c0008087a24 */ /* 0x000fe400078e02ff */
[----:B------:R-:W-:Y:S01]  /*1290*/  IMAD.WIDE.U32 R2, R0, c[0x0][0x1b0], R2 ;  /* 0x00006c0000027a25 */ /* 0x000fe200078e0002 */
[----:B------:R-:W-:-:S03]  /*12a0*/  SHF.R.S32.HI R11, RZ, 0x1f, R10 ;  /* 0x0000001fff0b7819 */ /* 0x000fc6000001140a */
[----:B------:R-:W-:Y:S01]  /*12b0*/  IMAD R8, R0, c[0x0][0x1b4], R8 ;  /* 0x00006d0000087a24 */ /* 0x000fe200078e0208 */
[----:B------:R-:W-:Y:S01]  /*12c0*/  IADD3 R0, -R9, R209, RZ ;  /* 0x000000d109007210 */ /* 0x000fe20007ffe1ff */
[----:B------:R-:W-:Y:S02]  /*12d0*/  IMAD.IADD R7, R7, 0x1, R12 ;  /* 0x0000000107077824 */ /* 0x000fe400078e020c */
[C---:B------:R-:W-:Y:S02]  /*12e0*/  IMAD R12, R14.reuse, c[0x0][0x1e8], RZ ;  /* 0x00007a000e0c7a24 */ /* 0x040fe400078e02ff */
[----:B------:R-:W-:Y:S01]  /*12f0*/  IMAD R13, R14, c[0x0][0x210], RZ ;  /* 0x000084000e0d7a24 */ /* 0x000fe200078e02ff */
[----:B------:R-:W-:Y:S01]  /*1300*/  SHF.R.S32.HI R14, RZ, 0x1f, R0 ;  /* 0x0000001fff0e7819 */ /* 0x000fe20000011400 */
[----:B------:R-:W-:Y:S02]  /*1310*/  IMAD.IADD R3, R3, 0x1, R8 ;  /* 0x0000000103037824 */ /* 0x000fe400078e0208 */
[----:B------:R-:W-:Y:S01]  /*1320*/  IMAD.WIDE.U32 R8, R18, c[0x0][0x1e8], R6 ;  /* 0x00007a0012087a25 */ /* 0x000fe200078e0006 */
[----:B------:R-:W-:-:S03]  /*1330*/  LEA.HI R24, R14, R0, RZ, 0x3 ;  /* 0x000000000e187211 */ /* 0x000fc600078f18ff */
[----:B------:R-:W-:-:S04]  /*1340*/  IMAD.WIDE.U32 R6, R18, c[0x0][0x210], R4 ;  /* 0x0000840012067a25 */ /* 0x000fc800078e0004 */
[----:B------:R-:W-:Y:S01]  /*1350*/  IMAD.WIDE.U32 R4, R10, c[0x0][0x1a8], R2 ;  /* 0x00006a000a047a25 */ /* 0x000fe200078e0002 */
[----:B------:R-:W-:-:S03]  /*1360*/  LOP3.LUT R2, R24, 0xfffffff8, RZ, 0xc0, !PT ;  /* 0xfffffff818027812 */ /* 0x000fc600078ec0ff */
[C---:B------:R-:W-:Y:S02]  /*1370*/  IMAD R12, R18.reuse, c[0x0][0x1ec], R12 ;  /* 0x00007b00120c7a24 */ /* 0x040fe400078e020c */
[----:B------:R-:W-:Y:S01]  /*1380*/  IMAD R13, R18, c[0x0][0x214], R13 ;  /* 0x00008500120d7a24 */ /* 0x000fe200078e020d */
[----:B------:R-:W-:Y:S01]  /*1390*/  IADD3 R18, R0, -R2, RZ ;  /* 0x8000000200127210 */ /* 0x000fe20007ffe0ff */
[----:B------:R-:W-:Y:S01]  /*13a0*/  IMAD.IADD R9, R9, 0x1, R12 ;  /* 0x0000000109097824 */ /* 0x000fe200078e020c */
[----:B------:R-:W-:Y:S01]  /*13b0*/  LEA R12, P1, R4, c[0x0][0x160], 0x1 ;  /* 0x00005800040c7a11 */ /* 0x000fe200078208ff */
[----:B------:R-:W-:Y:S01]  /*13c0*/  IMAD R11, R11, c[0x0][0x1a8], RZ ;  /* 0x00006a000b0b7a24 */ /* 0x000fe200078e02ff */
[----:B------:R-:W-:-:S03]  /*13d0*/  IADD3 R7, R7, R13, RZ ;  /* 0x0000000d07077210 */ /* 0x000fc60007ffe0ff */
[----:B------:R-:W-:Y:S01]  /*13e0*/  IMAD R11, R10, c[0x0][0x1ac], R11 ;  /* 0x00006b000a0b7a24 */ /* 0x000fe200078e020b */
[----:B------:R-:W-:Y:S01]  /*13f0*/  IADD3 R10, R16, UR11, RZ ;  /* 0x0000000b100a7c10 */ /* 0x000fe2000fffe0ff */
[----:B------:R1:W3:Y:S02]  /*1400*/  SHFL.IDX PT, R14, R12, RZ, 0x181f ;  /* 0x00181fff0c0e7589 */ /* 0x0002e400000e0000 */
[----:B------:R-:W-:Y:S01]  /*1410*/  IMAD.IADD R11, R5, 0x1, R11 ;  /* 0x00000001050b7824 */ /* 0x000fe200078e020b */
[----:B------:R-:W-:Y:S02]  /*1420*/  ISETP.GE.AND P3, PT, R10, UR8, PT ;  /* 0x000000080a007c0c */ /* 0x000fe4000bf66270 */
[----:B------:R-:W-:Y:S02]  /*1430*/  LEA.HI R5, R207, R209, RZ, 0x6 ;  /* 0x000000d1cf057211 */ /* 0x000fe400078f30ff */
[----:B------:R-:W-:Y:S02]  /*1440*/  LEA.HI.X R11, R4, c[0x0][0x164], R11, 0x1, P1 ;  /* 0x00005900040b7a11 */ /* 0x000fe400008f0c0b */
[----:B------:R-:W-:-:S02]  /*1450*/  MOV R4, 0x10 ;  /* 0x0000001000047802 */ /* 0x000fc40000000f00 */
[----:B------:R-:W-:-:S04]  /*1460*/  SHF.L.U32 R5, R5, 0x3, RZ ;  /* 0x0000000305057819 */ /* 0x000fc800000006ff */
[----:B------:R-:W-:Y:S02]  /*1470*/  LOP3.LUT R5, R19, 0xfffffe00, R5, 0xf8, !PT ;  /* 0xfffffe0013057812 */ /* 0x000fe400078ef805 */
[--C-:B--2---:R-:W-:Y:S01]  /*1480*/  @P4 SHF.R.S32.HI R3, RZ, 0x1f, R17.reuse ;  /* 0x0000001fff034819 */ /* 0x104fe20000011411 */
[----:B------:R-:W-:Y:S01]  /*1490*/  @P4 IMAD.MOV.U32 R2, RZ, RZ, R17 ;  /* 0x000000ffff024224 */ /* 0x000fe200078e0011 */
[----:B------:R-:W-:Y:S01]  /*14a0*/  @!P4 MOV R2, R35 ;  /* 0x000000230002c202 */ /* 0x000fe20000000f00 */
[----:B------:R-:W-:Y:S02]  /*14b0*/  @!P4 IMAD.MOV.U32 R3, RZ, RZ, R15 ;  /* 0x000000ffff03c224 */ /* 0x000fe400078e000f */
[----:B------:R-:W-:Y:S01]  /*14c0*/  IMAD.MOV.U32 R17, RZ, RZ, 0x20 ;  /* 0x00000020ff117424 */ /* 0x000fe200078e00ff */
[----:B------:R-:W-:Y:S01]  /*14d0*/  SEL R0, R2, RZ, !P0 ;  /* 0x000000ff02007207 */ /* 0x000fe20004000000 */
[----:B------:R1:W2:Y:S01]  /*14e0*/  SHFL.IDX PT, R15, R11, RZ, 0x181f ;  /* 0x00181fff0b0f7589 */ /* 0x0002a200000e0000 */
[----:B------:R-:W-:-:S02]  /*14f0*/  SEL R2, R3, RZ, !P0 ;  /* 0x000000ff03027207 */ /* 0x000fc40004000000 */
[----:B------:R-:W-:Y:S01]  /*1500*/  ISETP.GE.AND P0, PT, R20, c[0x0][0x198], PT ;  /* 0x0000660014007a0c */ /* 0x000fe20003f06270 */
[----:B------:R-:W-:-:S03]  /*1510*/  IMAD.WIDE.U32 R62, R0, c[0x0][0x218], R6 ;  /* 0x00008600003e7a25 */ /* 0x000fc600078e0006 */
[----:B------:R-:W-:Y:S01]  /*1520*/  R2P PR, R18, 0x6 ;  /* 0x0000000612007804 */ /* 0x000fe20000000000 */
[C---:B------:R-:W-:Y:S02]  /*1530*/  IMAD R3, R2.reuse, c[0x0][0x1f0], RZ ;  /* 0x00007c0002037a24 */ /* 0x040fe400078e02ff */
[----:B------:R-:W-:Y:S02]  /*1540*/  IMAD R2, R2, c[0x0][0x218], RZ ;  /* 0x0000860002027a24 */ /* 0x000fe400078e02ff */
[C---:B------:R-:W-:Y:S02]  /*1550*/  IMAD R13, R0.reuse, c[0x0][0x1f4], R3 ;  /* 0x00007d00000d7a24 */ /* 0x040fe400078e0203 */
[----:B------:R-:W-:Y:S01]  /*1560*/  IMAD R3, R0, c[0x0][0x21c], R2 ;  /* 0x0000870000037a24 */ /* 0x000fe200078e0202 */
[----:B------:R-:W-:Y:S01]  /*1570*/  SEL R2, R4, 0xfffffff0, !P1 ;  /* 0xfffffff004027807 */ /* 0x000fe20004800000 */
[----:B------:R-:W-:Y:S01]  /*1580*/  IMAD.WIDE.U32 R28, R0, c[0x0][0x1f0], R8 ;  /* 0x00007c00001c7a25 */ /* 0x000fe200078e0008 */
[----:B------:R-:W-:-:S02]  /*1590*/  SEL R4, R17, 0xffffffe0, !P2 ;  /* 0xffffffe011047807 */ /* 0x000fc40005000000 */
[----:B------:R-:W-:Y:S01]  /*15a0*/  IADD3 R27, R63, R3, RZ ;  /* 0x000000033f1b7210 */ /* 0x000fe20007ffe0ff */
[----:B------:R-:W-:Y:S01]  /*15b0*/  IMAD.IADD R31, R29, 0x1, R13 ;  /* 0x000000011d1f7824 */ /* 0x000fe200078e020d */
[----:B------:R1:W-:Y:S04]  /*15c0*/  STL.64 [R1+0x30], R28 ;  /* 0x0000301c01007387 */ /* 0x0003e80000100a00 */
[----:B------:R1:W-:Y:S04]  /*15d0*/  STL.64 [R1+0x40], R62 ;  /* 0x0000403e01007387 */ /* 0x0003e80000100a00 */
[----:B------:R1:W-:Y:S04]  /*15e0*/  STL [R1+0x3c], R27 ;  /* 0x00003c1b01007387 */ /* 0x0003e80000100800 */
[----:B------:R1:W-:Y:S01]  /*15f0*/  STL [R1+0x2c], R31 ;  /* 0x00002c1f01007387 */ /* 0x0003e20000100800 */
[----:B------:R-:W-:Y:S05]  /*1600*/  @P3 BRA `(.L_x_228) ;  /* 0x0000005000003947 */ /* 0x000fea0003800000 */
[----:B--23--:R-:W-:Y:S01]  /*1610*/  LEA R6, P1, R20, R14, 0x1 ;  /* 0x0000000e14067211 */ /* 0x00cfe200078208ff */
[----:B------:R-:W-:-:S03]  /*1620*/  IMAD.SHL.U32 R0, R5, 0x2, RZ ;  /* 0x0000000205007824 */ /* 0x000fc600078e00ff */
[----:B------:R-:W-:-:S05]  /*1630*/  LEA.HI.X R7, R20, R15, R21, 0x1, P1 ;  /* 0x0000000f14077211 */ /* 0x000fca00008f0c15 */
[----:B------:R-:W-:Y:S01]  /*1640*/  @!PT LDS RZ, [RZ] ;  /* 0x00000000fffff984 */ /* 0x000fe20000000800 */
[----:B------:R2:W-:Y:S04]  /*1650*/  LDGSTS.E.BYPASS.LTC128B.128 [R0+0x6100], [R6.64], !P0 ;  /* 0x0610000006007fae */ /* 0x0005e8000c101d68 */
.L_x_228:
[----:B--23--:R-:W-:Y:S05]  /*1660*/  BSYNC B0 ;  /* 0x0000000000007941 */ /* 0x00cfea0003800000 */
.L_x_227:
[----:B------:R-:W-:Y:S01]  /*1670*/  IADD3 R0, R10, 0x10, RZ ;  /* 0x000000100a007810 */ /* 0x000fe20007ffe0ff */
[----:B------:R2:W3:Y:S01]  /*1680*/  SHFL.IDX PT, R3, R11, 0x1, 0x181f ;  /* 0x00381f000b037f89 */ /* 0x0004e200000e0000 */
[----:B------:R-:W-:Y:S02]  /*1690*/  BSSY B0, `(.L_x_229) ;  /* 0x0000009000007945 */ /* 0x000fe40003800000 */
[----:B------:R-:W-:Y:S01]  /*16a0*/  ISETP.GE.AND P1, PT, R0, UR8, PT ;  /* 0x0000000800007c0c */ /* 0x000fe2000bf26270 */
[----:B------:R2:W4:-:S12]  /*16b0*/  SHFL.IDX PT, R6, R12, 0x1, 0x181f ;  /* 0x00381f000c067f89 */ /* 0x00051800000e0000 */
[----:B------:R-:W-:Y:S05]  /*16c0*/  @P1 BRA `(.L_x_230) ;  /* 0x0000005000001947 */ /* 0x000fea0003800000 */
[----:B----4-:R-:W-:Y:S01]  /*16d0*/  LEA R6, P1, R20, R6, 0x1 ;  /* 0x0000000614067211 */ /* 0x010fe200078208ff */
[----:B------:R-:W-:-:S03]  /*16e0*/  IMAD.SHL.U32 R0, R5, 0x2, RZ ;  /* 0x0000000205007824 */ /* 0x000fc600078e00ff */
[----:B---3--:R-:W-:-:S05]  /*16f0*/  LEA.HI.X R7, R20, R3, R21, 0x1, P1 ;  /* 0x0000000314077211 */ /* 0x008fca00008f0c15 */
[----:B------:R-:W-:Y:S01]  /*1700*/  @!PT LDS RZ, [RZ] ;  /* 0x00000000fffff984 */ /* 0x000fe20000000800 */
[----:B------:R3:W-:Y:S04]  /*1710*/  LDGSTS.E.BYPASS.LTC128B.128 [R0+0x6900], [R6.64], !P0 ;  /* 0x0690000006007fae */ /* 0x0007e8000c101d68 */
.L_x_230:
[----:B------:R-:W-:Y:S05]  /*1720*/  BSYNC B0 ;  /* 0x0000000000007941 */ /* 0x000fea0003800000 */
.L_x_229:
[----:B---3--:R-:W-:Y:S01]  /*1730*/  IADD3 R0, R10, 0x20, RZ ;  /* 0x000000200a007810 */ /* 0x008fe20007ffe0ff */
[----:B------:R3:W1:Y:S01]  /*1740*/  SHFL.IDX PT, R3, R11, 0x2, 0x181f ;  /* 0x00581f000b037f89 */ /* 0x00066200000e0000 */
[----:B------:R-:W-:Y:S02]  /*1750*/  BSSY B0, `(.L_x_231) ;  /* 0x0000009000007945 */ /* 0x000fe40003800000 */
[----:B------:R-:W-:Y:S01]  /*1760*/  ISETP.GE.AND P1, PT, R0, UR8, PT ;  /* 0x0000000800007c0c */ /* 0x000fe2000bf26270 */
[----:B----4-:R3:W4:-:S12]  /*1770*/  SHFL.IDX PT, R6, R12, 0x2, 0x181f ;  /* 0x00581f000c067f89 */ /* 0x01071800000e0000 */
[----:B------:R-:W-:Y:S05]  /*1780*/  @P1 BRA `(.L_x_232) ;  /* 0x0000005000001947 */ /* 0x000fea0003800000 */
[----:B----4-:R-:W-:Y:S01]  /*1790*/  LEA R6, P1, R20, R6, 0x1 ;  /* 0x0000000614067211 */ /* 0x010fe200078208ff */
[----:B------:R-:W-:-:S03]  /*17a0*/  IMAD.SHL.U32 R0, R5, 0x2, RZ ;  /* 0x0000000205007824 */ /* 0x000fc600078e00ff */
[----:B-1----:R-:W-:-:S05]  /*17b0*/  LEA.HI.X R7, R20, R3, R21, 0x1, P1 ;  /* 0x0000000314077211 */ /* 0x002fca00008f0c15 */
[----:B------:R-:W-:Y:S01]  /*17c0*/  @!PT LDS RZ, [RZ] ;  /* 0x00000000fffff984 */ /* 0x000fe20000000800 */
[----:B------:R1:W-:Y:S04]  /*17d0*/  LDGSTS.E.BYPASS.LTC128B.128 [R0+0x7100], [R6.64], !P0 ;  /* 0x0710000006007fae */ /* 0x0003e8000c101d68 */
.L_x_232:
[----:B------:R-:W-:Y:S05]  /*17e0*/  BSYNC B0 ;  /* 0x0000000000007941 */ /* 0x000fea0003800000 */
.L_x_231:
[----:B-1----:R-:W-:Y:S01]  /*17f0*/  IADD3 R0, R10, 0x30, RZ ;  /* 0x000000300a007810 */ /* 0x002fe20007ffe0ff */
[----:B------:R1:W2:Y:S01]  /*1800*/  SHFL.IDX PT, R3, R11, 0x3, 0x181f ;  /* 0x00781f000b037f89 */ /* 0x0002a200000e0000 */
[----:B------:R-:W-:Y:S02]  /*1810*/  BSSY B0, `(.L_x_233) ;  /* 0x0000009000007945 */ /* 0x000fe40003800000 */
[----:B------:R-:W-:Y:S01]  /*1820*/  ISETP.GE.AND P1, PT, R0, UR8, PT ;  /* 0x0000000800007c0c */ /* 0x000fe2000bf26270 */
[----:B----4-:R1:W4:-:S12]  /*1830*/  SHFL.IDX PT, R6, R12, 0x3, 0x181f ;  /* 0x00781f000c067f89 */ /* 0x01031800000e0000 */
[----:B------:R-:W-:Y:S05]  /*1840*/  @P1 BRA `(.L_x_234) ;  /* 0x0000005000001947 */ /* 0x000fea0003800000 */
[----:B----4-:R-:W-:Y:S01]  /*1850*/  LEA R6, P1, R20, R6, 0x1 ;  /* 0x0000000614067211 */ /* 0x010fe200078208ff */
[----:B------:R-:W-:-:S03]  /*1860*/  IMAD.SHL.U32 R0, R5, 0x2, RZ ;  /* 0x0000000205007824 */ /* 0x000fc600078e00ff */
[----:B--2---:R-:W-:-:S05]  /*1870*/  LEA.HI.X R7, R20, R3, R21, 0x1, P1 ;  /* 0x0000000314077211 */ /* 0x004fca00008f0c15 */
[----:B------:R-:W-:Y:S01]  /*1880*/  @!PT LDS RZ, [RZ] ;  /* 0x00000000fffff984 */ /* 0x000fe20000000800 */
[----:B------:R2:W-:Y:S04]  /*1890*/  LDGSTS.E.BYPASS.LTC128B.128 [R0+0x7900], [R6.64], !P0 ;  /* 0x0790000006007fae */ /* 0x0005e8000c101d68 */
.L_x_234:
[----:B------:R-:W-:Y:S05]  /*18a0*/  BSYNC B0 ;  /* 0x0000000000007941 */ /* 0x000fea0003800000 */
.L_x_233:
[----:B--2---:R-:W-:Y:S01]  /*18b0*/  IADD3 R0, R10, 0x40, RZ ;  /* 0x000000400a007810 */ /* 0x004fe20007ffe0ff */
        /* <DEDUP_REMOVED lines=10> */
.L_x_236:
[----:B------:R-:W-:Y:S05]  /*1960*/  BSYNC B0 ;  /* 0x0000000000007941 */ /* 0x000fea0003800000 */
.L_x_235:
        /* <DEDUP_REMOVED lines=11> */
.L_x_238:
[----:B------:R-:W-:Y:S05]  /*1a20*/  BSYNC B0 ;  /* 0x0000000000007941 */ /* 0x000fea0003800000 */
.L_x_237:
        /* <DEDUP_REMOVED lines=11> */
.L_x_240:
[----:B------:R-:W-:Y:S05]  /*1ae0*/  BSYNC B0 ;  /* 0x0000000000007941 */ /* 0x000fea0003800000 */
.L_x_239:
[----:B------:R5:W2:Y:S01]  /*1af0*/  SHFL.IDX PT, R8, R12, 0x7, 0x181f ;  /* 0x00f81f000c087f89 */ /* 0x000aa200000e0000 */
[----:B-1----:R-:W-:Y:S01]  /*1b00*/  IADD3 R0, R10, 0x70, RZ ;  /* 0x000000700a007810 */ /* 0x002fe20007ffe0ff */
[----:B------:R-:W-:Y:S01]  /*1b10*/  UMOV UR10, 0x60 ;  /* 0x00000060000a7882 */ /* 0x000fe20000000000 */
[----:B------:R-:W-:Y:S01]  /*1b20*/  IMAD.SHL.U32 R227, R5, 0x2, RZ ;  /* 0x0000000205e37824 */ /* 0x000fe200078e00ff */
[----:B------:R-:W1:Y:S01]  /*1b30*/  SHFL.IDX PT, R3, R11, 0x7, 0x181f ;  /* 0x00f81f000b037f89 */ /* 0x000e6200000e0000 */
[----:B------:R-:W-:Y:S01]  /*1b40*/  ISETP.GE.AND P3, PT, R0, UR8, PT ;  /* 0x0000000800007c0c */ /* 0x000fe2000bf66270 */
[----:B------:R-:W-:Y:S01]  /*1b50*/  UIMAD UR32, UR6, -0x60, UR10 ;  /* 0xffffffa0062078a4 */ /* 0x000fe2000f8e020a */
[----:B------:R-:W-:Y:S01]  /*1b60*/  IMAD.MOV.U32 R228, RZ, RZ, R30 ;  /* 0x000000ffffe47224 */ /* 0x000fe200078e001e */
[----:B------:R-:W-:Y:S01]  /*1b70*/  ULDC.64 UR8, c[0x0][0x1e0] ;  /* 0x0000780000087ab9 */ /* 0x000fe20000000a00 */
[----:B------:R-:W-:Y:S01]  /*1b80*/  IMAD.MOV.U32 R229, RZ, RZ, R31 ;  /* 0x000000ffffe57224 */ /* 0x000fe200078e001f */
[----:B------:R-:W-:Y:S01]  /*1b90*/  UIMAD.WIDE.U32 UR18, UR10, UR8, URZ ;  /* 0x000000080a1272a5 */ /* 0x000fe2000f8e003f */
[----:B------:R-:W-:Y:S01]  /*1ba0*/  IMAD.MOV.U32 R210, RZ, RZ, c[0x0][0x1e0] ;  /* 0x00007800ffd27624 */ /* 0x000fe200078e00ff */
[----:B------:R-:W-:Y:S01]  /*1bb0*/  UIMAD UR9, UR10, UR9, URZ ;  /* 0x000000090a0972a4 */ /* 0x000fe2000f8e023f */
[----:B------:R-:W-:Y:S01]  /*1bc0*/  IMAD.U32 R0, RZ, RZ, UR32 ;  /* 0x00000020ff007e24 */ /* 0x000fe2000f8e00ff */
[----:B------:R-:W-:Y:S01]  /*1bd0*/  UIADD3 UR10, UR6, -0x1, URZ ;  /* 0xffffffff060a7890 */ /* 0x000fe2000fffe03f */
[----:B------:R-:W-:Y:S01]  /*1be0*/  IMAD.MOV.U32 R228, RZ, RZ, R28 ;  /* 0x000000ffffe47224 */ /* 0x000fe200078e001c */
[----:B------:R-:W-:Y:S01]  /*1bf0*/  UIADD3 UR16, UR19, UR9, URZ ;  /* 0x0000000913107290 */ /* 0x000fe2000fffe03f */
[----:B------:R-:W-:Y:S01]  /*1c00*/  IMAD.MOV.U32 R211, RZ, RZ, c[0x0][0x1e4] ;  /* 0x00007900ffd37624 */ /* 0x000fe200078e00ff */
[----:B------:R-:W-:Y:S01]  /*1c10*/  IADD3 R22, R0, UR7, -R16 ;  /* 0x0000000700167c10 */ /* 0x000fe2000fffe810 */
[----:B------:R-:W-:Y:S01]  /*1c20*/  USHF.R.S32.HI UR8, URZ, 0x1f, UR10 ;  /* 0x0000001f3f087899 */ /* 0x000fe2000801140a */
[----:B----4-:R-:W-:Y:S01]  /*1c30*/  IMAD.U32 R6, RZ, RZ, UR10 ;  /* 0x0000000aff067e24 */ /* 0x010fe2000f8e00ff */
[----:B------:R-:W-:Y:S01]  /*1c40*/  UIMAD UR9, UR16, UR10, URZ ;  /* 0x0000000a100972a4 */ /* 0x000fe2000f8e023f */
[----:B------:R-:W-:Y:S01]  /*1c50*/  ISETP.GE.AND P6, PT, R22, 0x21, PT ;  /* 0x000000211600780c */ /* 0x000fe20003fc6270 */
[----:B--23-5:R-:W-:Y:S01]  /*1c60*/  IMAD.WIDE.U32 R12, R210, 0x20, RZ ;  /* 0x00000020d20c7825 */ /* 0x02cfe200078e00ff */
[----:B------:R-:W-:Y:S01]  /*1c70*/  @!P3 LEA R8, P1, R20, R8, 0x1 ;  /* 0x000000081408b211 */ /* 0x000fe200078208ff */
[----:B------:R-:W-:Y:S01]  /*1c80*/  UIMAD UR9, UR8, UR18, UR9 ;  /* 0x00000012080972a4 */ /* 0x000fe2000f8e0209 */
[----:B------:R-:W-:Y:S01]  /*1c90*/  ISETP.GE.AND P2, PT, R22, 0x1, PT ;  /* 0x000000011600780c */ /* 0x000fe20003f46270 */
[----:B------:R-:W-:Y:S01]  /*1ca0*/  IMAD.WIDE.U32 R6, R6, UR18, R228 ;  /* 0x0000001206067c25 */ /* 0x000fe2000f8e00e4 */
[----:B-1----:R-:W-:Y:S01]  /*1cb0*/  @!P3 LEA.HI.X R9, R20, R3, R21, 0x1, P1 ;  /* 0x000000031409b211 */ /* 0x002fe200008f0c15 */
[----:B------:R-:W-:Y:S01]  /*1cc0*/  ULDC.64 UR14, c[0x0][0x208] ;  /* 0x00008200000e7ab9 */ /* 0x000fe20000000a00 */
[----:B------:R-:W-:Y:S01]  /*1cd0*/  ISETP.GE.AND P1, PT, R22, 0x11, PT ;  /* 0x000000111600780c */ /* 0x000fe20003f26270 */
[----:B------:R-:W-:Y:S01]  /*1ce0*/  IMAD.MOV.U32 R60, RZ, RZ, R26 ;  /* 0x000000ffff3c7224 */ /* 0x000fe200078e001a */
[----:B------:R-:W-:Y:S01]  /*1cf0*/  IADD3 R7, R7, UR9, RZ ;  /* 0x0000000907077c10 */ /* 0x000fe2000fffe0ff */
[----:B------:R-:W-:Y:S01]  /*1d00*/  @!PT LDS RZ, [RZ] ;  /* 0x00000000fffff984 */ /* 0x000fe20000000800 */
[----:B------:R1:W-:Y:S01]  /*1d10*/  @!P3 LDGSTS.E.BYPASS.LTC128B.128 [R227+0x9900], [R8.64], !P0 ;  /* 0x0990000008e3bfae */ /* 0x0003e2000c101d68 */
[----:B------:R-:W-:Y:S01]  /*1d20*/  ISETP.GE.AND P3, PT, R20, c[0x0][0x1d4], PT ;  /* 0x0000750014007a0c */ /* 0x000fe20003f66270 */
[----:B------:R-:W-:Y:S01]  /*1d30*/  IMAD.MOV.U32 R61, RZ, RZ, R27 ;  /* 0x000000ffff3d7224 */ /* 0x000fe200078e001b */
[----:B------:R-:W-:Y:S01]  /*1d40*/  @P6 IADD3 R3, P4, R6, R12, RZ ;  /* 0x0000000c06036210 */ /* 0x000fe20007f9e0ff */
[----:B------:R-:W0:Y:S01]  /*1d50*/  LDGDEPBAR ;  /* 0x00000000000079af */ /* 0x000e220000000000 */
[----:B------:R-:W-:Y:S01]  /*1d60*/  SHF.R.S32.HI R17, RZ, 0x4, R25 ;  /* 0x00000004ff117819 */ /* 0x000fe20000011419 */
[----:B------:R-:W-:Y:S01]  /*1d70*/  UIMAD UR13, UR8, UR14, URZ ;  /* 0x0000000e080d72a4 */ /* 0x000fe2000f8e023f */
[----:B------:R-:W-:Y:S01]  /*1d80*/  LEA.HI R206, R207, R209, RZ, 0x5 ;  /* 0x000000d1cfce7211 */ /* 0x000fe200078f28ff */
[----:B------:R-:W-:Y:S01]  /*1d90*/  UIMAD.WIDE.U32 UR8, UR10, UR14, URZ ;  /* 0x0000000e0a0872a5 */ /* 0x000fe2000f8e003f */
[----:B------:R-:W-:Y:S01]  /*1da0*/  IMAD.MOV.U32 R60, RZ, RZ, R62 ;  /* 0x000000ffff3c7224 */ /* 0x000fe200078e003e */
[----:B------:R-:W-:Y:S01]  /*1db0*/  BAR.SYNC.DEFER_BLOCKING 0x0 ;  /* 0x0000000000007b1d */ /* 0x000fe20000010000 */
[C---:B------:R-:W-:Y:S01]  /*1dc0*/  @P1 LEA R0, P0, R210.reuse, R6, 0x4 ;  /* 0x00000006d2001211 */ /* 0x040fe200078020ff */
[----:B------:R-:W-:Y:S01]  /*1dd0*/  UIMAD UR13, UR10, UR15, UR13 ;  /* 0x0000000f0a0d72a4 */ /* 0x000fe2000f8e020d */
[----:B------:R-:W-:Y:S01]  /*1de0*/  SHF.R.S32.HI R205, RZ, 0x5, R206 ;  /* 0x00000005ffcd7819 */ /* 0x000fe200000114ce */
[----:B------:R-:W-:Y:S01]  /*1df0*/  UISETP.GT.AND UP2, UPT, UR10, UR4, UPT ;  /* 0x000000040a00728c */ /* 0x000fe2000bf44270 */
[----:B------:R-:W-:Y:S01]  /*1e00*/  @P1 LEA.HI.X R5, R210, R7, R211, 0x4, P0 ;  /* 0x00000007d2051211 */ /* 0x000fe200000f24d3 */
[----:B------:R-:W-:Y:S01]  /*1e10*/  UIADD3 UR13, UR9, UR13, URZ ;  /* 0x0000000d090d7290 */ /* 0x000fe2000fffe03f */
[C---:B------:R-:W-:Y:S01]  /*1e20*/  @P1 LEA R10, P0, R0.reuse, c[0x0][0x1c8], 0x1 ;  /* 0x00007200000a1a11 */ /* 0x040fe200078008ff */
[----:B------:R-:W-:Y:S02]  /*1e30*/  STL.64 [R1+0x28], R228 ;  /* 0x000028e401007387 */ /* 0x000fe40000100a00 */
[----:B------:R-:W-:Y:S01]  /*1e40*/  UIMAD UR13, UR13, 0x60, URZ ;  /* 0x000000600d0d78a4 */ /* 0x000fe2000f8e023f */
[----:B------:R-:W-:Y:S01]  /*1e50*/  @P1 LEA.HI.X R11, R0, c[0x0][0x1cc], R5, 0x1, P0 ;  /* 0x00007300000b1a11 */ /* 0x000fe200000f0c05 */
[----:B------:R-:W-:Y:S01]  /*1e60*/  STL.64 [R1+0x38], R60 ;  /* 0x0000383c01007387 */ /* 0x000fe20000100a00 */
[----:B------:R-:W-:-:S02]  /*1e70*/  @P6 LEA R14, P0, R3, c[0x0][0x1c8], 0x1 ;  /* 0x00007200030e6a11 */ /* 0x000fc400078008ff */
[----:B------:R-:W-:Y:S01]  /*1e80*/  LEA.HI R5, R25, R17, RZ, 0x1 ;  /* 0x0000001119057211 */ /* 0x000fe200078f08ff */
[----:B-1----:R-:W-:Y:S01]  /*1e90*/  IMAD.SHL.U32 R9, R211, 0x20, RZ ;  /* 0x00000020d3097824 */ /* 0x002fe200078e00ff */
[C---:B------:R-:W-:Y:S02]  /*1ea0*/  @P2 LEA R8, P5, R6.reuse, c[0x0][0x1c8], 0x1 ;  /* 0x0000720006082a11 */ /* 0x040fe400078a08ff */
[----:B------:R-:W-:Y:S02]  /*1eb0*/  LOP3.LUT R5, R5, 0xfffffffe, RZ, 0xc0, !PT ;  /* 0xfffffffe05057812 */ /* 0x000fe400078ec0ff */
[----:B------:R-:W-:Y:S02]  /*1ec0*/  @P6 IADD3.X R12, R7, R13, R9, P4, !PT ;  /* 0x0000000d070c6210 */ /* 0x000fe400027fe409 */
[----:B------:R-:W-:Y:S02]  /*1ed0*/  @P2 LEA.HI.X R9, R6, c[0x0][0x1cc], R7, 0x1, P5 ;  /* 0x0000730006092a11 */ /* 0x000fe400028f0c07 */
[----:B------:R-:W-:-:S02]  /*1ee0*/  ISETP.GE.AND P5, PT, R22, 0x31, PT ;  /* 0x000000311600780c */ /* 0x000fc40003fa6270 */
[C---:B------:R-:W-:Y:S01]  /*1ef0*/  ISETP.GE.AND P4, PT, R22.reuse, 0x41, PT ;  /* 0x000000411600780c */ /* 0x040fe20003f86270 */
[----:B------:R-:W-:Y:S01]  /*1f00*/  @!PT LDS RZ, [RZ] ;  /* 0x00000000fffff984 */ /* 0x000fe20000000800 */
[----:B------:R-:W-:Y:S01]  /*1f10*/  @!PT LDS RZ, [RZ] ;  /* 0x00000000fffff984 */ /* 0x000fe20000000800 */
[----:B------:R-:W-:Y:S01]  /*1f20*/  @!PT LDS RZ, [RZ] ;  /* 0x00000000fffff984 */ /* 0x000fe20000000800 */
[----:B------:R1:W-:Y:S01]  /*1f30*/  @P2 LDGSTS.E.BYPASS.LTC128B.128 [R227+0x3100], [R8.64], !P3 ;  /* 0x0310000008e32fae */ /* 0x0003e2000d901d68 */
[----:B------:R-:W-:Y:S02]  /*1f40*/  ISETP.GE.AND P2, PT, R22, 0x51, PT ;  /* 0x000000511600780c */ /* 0x000fe40003f46270 */
[----:B------:R-:W-:Y:S01]  /*1f50*/  @P6 LEA.HI.X R15, R3, c[0x0][0x1cc], R12, 0x1, P0 ;  /* 0x00007300030f6a11 */ /* 0x000fe200000f0c0c */
[----:B------:R2:W-:Y:S04]  /*1f60*/  @P1 LDGSTS.E.BYPASS.LTC128B.128 [R227+0x3900], [R10.64], !P3 ;  /* 0x039000000ae31fae */ /* 0x0005e8000d901d68 */
[----:B------:R3:W-:Y:S02]  /*1f70*/  @P6 LDGSTS.E.BYPASS.LTC128B.128 [R227+0x4100], [R14.64], !P3 ;  /* 0x041000000ee36fae */ /* 0x0007e4000d901d68 */
[----:B------:R-:W-:-:S02]  /*1f80*/  @P5 IMAD R0, R211, 0x30, RZ ;  /* 0x00000030d3005824 */ /* 0x000fc400078e02ff */
[C---:B------:R-:W-:Y:S01]  /*1f90*/  @P4 LEA R3, P0, R210.reuse, R6, 0x6 ;  /* 0x00000006d2034211 */ /* 0x040fe200078030ff */
[----:B-1----:R-:W-:-:S04]  /*1fa0*/  @P5 IMAD.WIDE.U32 R8, R210, 0x30, R6 ;  /* 0x00000030d2085825 */ /* 0x002fc800078e0006 */
[----:B--2---:R-:W-:Y:S01]  /*1fb0*/  @P2 IMAD.MOV.U32 R10, RZ, RZ, R6 ;  /* 0x000000ffff0a2224 */ /* 0x004fe200078e0006 */
[----:B------:R-:W-:Y:S01]  /*1fc0*/  @P5 LEA R12, P1, R8, c[0x0][0x1c8], 0x1 ;  /* 0x00007200080c5a11 */ /* 0x000fe200078208ff */
[----:B------:R-:W-:Y:S01]  /*1fd0*/  @P2 IMAD.MOV.U32 R11, RZ, RZ, R7 ;  /* 0x000000ffff0b2224 */ /* 0x000fe200078e0007 */
[C---:B------:R-:W-:Y:S01]  /*1fe0*/  @P4 LEA.HI.X R7, R210.reuse, R7, R211, 0x6, P0 ;  /* 0x00000007d2074211 */ /* 0x040fe200000f34d3 */
[----:B------:R-:W-:Y:S02]  /*1ff0*/  @P5 IMAD.IADD R0, R9, 0x1, R0 ;  /* 0x0000000109005824 */ /* 0x000fe400078e0200 */
[----:B------:R-:W-:Y:S02]  /*2000*/  @P2 IMAD R9, R211, 0x50, RZ ;  /* 0x00000050d3092824 */ /* 0x000fe400078e02ff */
[----:B------:R-:W-:Y:S01]  /*2010*/  @P2 IMAD.WIDE.U32 R10, R210, 0x50, R10 ;  /* 0x00000050d20a2825 */ /* 0x000fe200078e000a */
[----:B------:R-:W-:Y:S02]  /*2020*/  @P5 LEA.HI.X R13, R8, c[0x0][0x1cc], R0, 0x1, P1 ;  /* 0x00007300080d5a11 */ /* 0x000fe400008f0c00 */
[----:B------:R-:W-:Y:S01]  /*2030*/  @P4 LEA R8, P1, R3, c[0x0][0x1c8], 0x1 ;  /* 0x0000720003084a11 */ /* 0x000fe200078208ff */
[----:B------:R-:W-:Y:S01]  /*2040*/  @P2 IMAD.IADD R0, R11, 0x1, R9 ;  /* 0x000000010b002824 */ /* 0x000fe200078e0209 */
[C---:B------:R-:W-:Y:S01]  /*2050*/  @P2 LEA R6, P0, R10.reuse, c[0x0][0x1c8], 0x1 ;  /* 0x000072000a062a11 */ /* 0x040fe200078008ff */
[----:B------:R3:W-:Y:S01]  /*2060*/  @P5 LDGSTS.E.BYPASS.LTC128B.128 [R227+0x4900], [R12.64], !P3 ;  /* 0x049000000ce35fae */ /* 0x0007e2000d901d68 */
[----:B------:R-:W-:Y:S01]  /*2070*/  @P4 LEA.HI.X R9, R3, c[0x0][0x1cc], R7, 0x1, P1 ;  /* 0x0000730003094a11 */ /* 0x000fe200008f0c07 */
[----:B------:R-:W-:Y:S01]  /*2080*/  IMAD.IADD R11, R17, 0x1, -R5 ;  /* 0x00000001110b7824 */ /* 0x000fe200078e0a05 */
[----:B------:R-:W-:Y:S01]  /*2090*/  @P2 LEA.HI.X R7, R10, c[0x0][0x1cc], R0, 0x1, P0 ;  /* 0x000073000a072a11 */ /* 0x000fe200000f0c00 */
[----:B------:R-:W-:Y:S01]  /*20a0*/  IMAD.SHL.U32 R3, R18, 0x40, RZ ;  /* 0x0000004012037824 */ /* 0x000fe200078e00ff */
[C---:B------:R-:W-:Y:S01]  /*20b0*/  LOP3.LUT P0, RZ, R23.reuse, 0x2, RZ, 0xc0, !PT ;  /* 0x0000000217ff7812 */ /* 0x040fe2000780c0ff */
[----:B------:R1:W-:Y:S01]  /*20c0*/  @P4 LDGSTS.E.BYPASS.LTC128B.128 [R227+0x5100], [R8.64], !P3 ;  /* 0x0510000008e34fae */ /* 0x0003e2000d901d68 */
[C---:B------:R-:W-:Y:S01]  /*20d0*/  IMAD.SHL.U32 R0, R23.reuse, 0x40, RZ ;  /* 0x0000004017007824 */ /* 0x040fe200078e00ff */
[----:B------:R-:W-:Y:S01]  /*20e0*/  LOP3.LUT P1, RZ, R23, 0x4, RZ, 0xc0, !PT ;  /* 0x0000000417ff7812 */ /* 0x000fe2000782c0ff */
[----:B------:R-:W-:Y:S01]  /*20f0*/  IMAD.SHL.U32 R5, R24, 0x40, RZ ;  /* 0x0000004018057824 */ /* 0x000fe200078e00ff */
[----:B------:R2:W-:Y:S01]  /*2100*/  @P2 LDGSTS.E.BYPASS.LTC128B.128 [R227+0x5900], [R6.64], !P3 ;  /* 0x0590000006e32fae */ /* 0x0005e2000d901d68 */
[----:B------:R-:W-:-:S02]  /*2110*/  LOP3.LUT R3, R3, 0x1c0, RZ, 0xc0, !PT ;  /* 0x000001c003037812 */ /* 0x000fc400078ec0ff */
[----:B------:R-:W-:Y:S01]  /*2120*/  LOP3.LUT R0, R0, 0x1c0, RZ, 0xc0, !PT ;  /* 0x000001c000007812 */ /* 0x000fe200078ec0ff */
[----:B------:R-:W0:Y:S01]  /*2130*/  LDGDEPBAR ;  /* 0x00000000000079af */ /* 0x000e220000000000 */
[----:B------:R-:W-:Y:S02]  /*2140*/  LOP3.LUT R204, R5, 0xfffffe00, RZ, 0xc0, !PT ;  /* 0xfffffe0005cc7812 */ /* 0x000fe400078ec0ff */
[----:B------:R-:W-:-:S04]  /*2150*/  ISETP.GE.AND P2, PT, R20, c[0x0][0x1d4], PT ;  /* 0x0000750014007a0c */ /* 0x000fc80003f46270 */
[----:B------:R-:W-:Y:S01]  /*2160*/  ISETP.LT.OR P5, PT, R22, 0x1, P2 ;  /* 0x000000011600780c */ /* 0x000fe200017a1670 */
[----:B--2---:R-:W-:Y:S01]  /*2170*/  IMAD.SHL.U32 R7, R16, 0x8, RZ ;  /* 0x0000000810077824 */ /* 0x004fe200078e00ff */
[----:B------:R-:W-:-:S04]  /*2180*/  DEPBAR.LE SB0, 0x1 ;  /* 0x000080400000791a */ /* 0x000fc80000000000 */
[----:B------:R-:W-:-:S04]  /*2190*/  DEPBAR.LE SB0, 0x0 ;  /* 0x000080000000791a */ /* 0x000fc80000000000 */
[----:B------:R-:W-:Y:S01]  /*21a0*/  IMAD.SHL.U32 R6, R11, 0x8, RZ ;  /* 0x000000080b067824 */ /* 0x000fe200078e00ff */
[----:B------:R-:W-:Y:S02]  /*21b0*/  LOP3.LUT R7, R0, 0x8, R7, 0xf8, !PT ;  /* 0x0000000800077812 */ /* 0x000fe400078ef807 */
[----:B------:R-:W-:Y:S02]  /*21c0*/  SHF.R.U32.HI R0, RZ, 0x3, R0 ;  /* 0x00000003ff007819 */ /* 0x000fe40000011600 */
[----:B------:R-:W-:Y:S01]  /*21d0*/  LOP3.LUT R5, R3, 0x8, R6, 0xf8, !PT ;  /* 0x0000000803057812 */ /* 0x000fe200078ef806 */
[----:B------:R-:W-:Y:S01]  /*21e0*/  IMAD.U32 R6, RZ, RZ, UR8 ;  /* 0x00000008ff067e24 */ /* 0x000fe2000f8e00ff */
[----:B------:R-:W-:Y:S01]  /*21f0*/  SHF.R.U32.HI R3, RZ, 0x3, R3 ;  /* 0x00000003ff037819 */ /* 0x000fe20000011603 */
[----:B------:R-:W-:Y:S01]  /*2200*/  UMOV UR8, 0x5 ;  /* 0x0000000500087882 */ /* 0x000fe20000000000 */
[----:B------:R-:W-:Y:S01]  /*2210*/  LOP3.LUT R0, R7, R0, RZ, 0x3c, !PT ;  /* 0x0000000007007212 */ /* 0x000fe200078e3cff */
[----:B------:R-:W-:Y:S01]  /*2220*/  IMAD.U32 R7, RZ, RZ, UR9 ;  /* 0x00000009ff077e24 */ /* 0x000fe2000f8e00ff */
[----:B------:R-:W-:Y:S01]  /*2230*/  LOP3.LUT R5, R5, R3, RZ, 0x3c, !PT ;  /* 0x0000000305057212 */ /* 0x000fe200078e3cff */
[----:B------:R-:W-:Y:S01]  /*2240*/  IMAD R3, R205, 0x400, R204 ;  /* 0x00000400cd037824 */ /* 0x000fe200078e02cc */
[----:B------:R-:W-:Y:S01]  /*2250*/  USHF.L.U32 UR9, UR14, 0x5, URZ ;  /* 0x000000050e097899 */ /* 0x000fe2000800063f */
[----:B------:R-:W-:Y:S01]  /*2260*/  IMAD R0, R11, 0x200, R0 ;  /* 0x000002000b007824 */ /* 0x000fe200078e0200 */
[----:B------:R-:W-:Y:S01]  /*2270*/  USHF.L.U64.HI UR8, UR14, UR8, UR15 ;  /* 0x000000080e087299 */ /* 0x000fe2000801020f */
[----:B------:R-:W-:-:S02]  /*2280*/  IMAD.IADD R3, R5, 0x1, R3 ;  /* 0x0000000105037824 */ /* 0x000fc400078e0203 */
[----:B------:R-:W-:Y:S01]  /*2290*/  IMAD.SHL.U32 R208, R0, 0x2, RZ ;  /* 0x0000000200d07824 */ /* 0x000fe200078e00ff */
[----:B------:R-:W-:Y:S01]  /*22a0*/  BAR.SYNC.DEFER_BLOCKING 0x0 ;  /* 0x0000000000007b1d */ /* 0x000fe20000010000 */
[----:B------:R-:W-:-:S03]  /*22b0*/  IMAD.SHL.U32 R215, R3, 0x2, RZ ;  /* 0x0000000203d77824 */ /* 0x000fc600078e00ff */
[----:B------:R-:W-:Y:S01]  /*22c0*/  IADD3 R0, R208, 0x3100, RZ ;  /* 0x00003100d0007810 */ /* 0x000fe20007ffe0ff */
[--C-:B------:R-:W-:Y:S01]  /*22d0*/  IMAD R218, R2, 0x2, R215.reuse ;  /* 0x0000000202da7824 */ /* 0x100fe200078e02d7 */
[----:B------:R-:W-:Y:S01]  /*22e0*/  IADD3 R219, R208, 0x3120, RZ ;  /* 0x00003120d0db7810 */ /* 0x000fe20007ffe0ff */
[----:B------:R-:W-:Y:S01]  /*22f0*/  IMAD R216, R4, 0x2, R215 ;  /* 0x0000000204d87824 */ /* 0x000fe200078e02d7 */
[----:B------:R-:W-:-:S03]  /*2300*/  @P0 IADD3 R219, R0, -0x20, RZ ;  /* 0xffffffe000db0810 */ /* 0x000fc60007ffe0ff */
[----:B------:R-:W-:Y:S01]  /*2310*/  IMAD R217, R2, 0x2, R216 ;  /* 0x0000000202d97824 */ /* 0x000fe200078e02d8 */
[C---:B------:R-:W-:Y:S02]  /*2320*/  IADD3 R224, R219.reuse, 0x800, RZ ;  /* 0x00000800dbe07810 */ /* 0x040fe40007ffe0ff */
[C---:B------:R-:W-:Y:S02]  /*2330*/  IADD3 R223, R219.reuse, 0x1000, RZ ;  /* 0x00001000dbdf7810 */ /* 0x040fe40007ffe0ff */
[C---:B------:R-:W-:Y:S02]  /*2340*/  IADD3 R222, R219.reuse, 0x1800, RZ ;  /* 0x00001800dbde7810 */ /* 0x040fe40007ffe0ff */
[C---:B------:R-:W-:Y:S02]  /*2350*/  IADD3 R221, R219.reuse, 0x2000, RZ ;  /* 0x00002000dbdd7810 */ /* 0x040fe40007ffe0ff */
[----:B------:R-:W-:Y:S01]  /*2360*/  IADD3 R220, R219, 0x2800, RZ ;  /* 0x00002800dbdc7810 */ /* 0x000fe20007ffe0ff */
[----:B------:R-:W-:Y:S04]  /*2370*/  LDSM.16.M88.4 R24, [R208+0x3100] ;  /* 0x00310000d018783b */ /* 0x000fe80000000200 */
[----:B---3--:R-:W2:Y:S04]  /*2380*/  LDSM.16.M88.4 R12, [R215+0x6100] ;  /* 0x00610000d70c783b */ /* 0x008ea80000000200 */
[----:B-1----:R-:W1:Y:S04]  /*2390*/  LDSM.16.M88.4 R8, [R215+0x8100] ;  /* 0x00810000d708783b */ /* 0x002e680000000200 */
[----:B------:R-:W3:Y:S04]  /*23a0*/  LDSM.16.M88.4 R16, [R208+0x3900] ;  /* 0x00390000d010783b */ /* 0x000ee80000000200 */
[----:B------:R-:W4:Y:S04]  /*23b0*/  LDSM.16.M88.4 R32, [R208+0x4100] ;  /* 0x00410000d020783b */ /* 0x000f280000000200 */
[----:B------:R-:W5:Y:S04]  /*23c0*/  LDSM.16.M88.4 R28, [R208+0x4900] ;  /* 0x00490000d01c783b */ /* 0x000f680000000200 */
[----:B------:R-:W3:Y:S04]  /*23d0*/  LDSM.16.M88.4 R36, [R208+0x5100] ;  /* 0x00510000d024783b */ /* 0x000ee80000000200 */
[----:B------:R-:W-:Y:S04]  /*23e0*/  LDSM.16.M88.4 R40, [R219+0x800] ;  /* 0x00080000db28783b */ /* 0x000fe80000000200 */
[----:B------:R-:W-:Y:S01]  /*23f0*/  LDSM.16.M88.4 R44, [R219] ;  /* 0x00000000db2c783b */ /* 0x000fe20000000200 */
[-C--:B--2---:R-:W-:Y:S08]  /*2400*/  HMMA.16816.F32 R160, R12, R24.reuse, RZ ;  /* 0x000000180ca0723c */ /* 0x084ff000000018ff */
[C---:B-1----:R-:W-:Y:S08]  /*2410*/  HMMA.16816.F32 R48, R8.reuse, R24, RZ ;  /* 0x000000180830723c */ /* 0x042ff000000018ff */
[-C--:B------:R-:W-:Y:S08]  /*2420*/  HMMA.16816.F32 R88, R8, R26.reuse, RZ ;  /* 0x0000001a0858723c */ /* 0x080ff000000018ff */
[----:B------:R-:W-:Y:S01]  /*2430*/  HMMA.16816.F32 R156, R12, R26, RZ ;  /* 0x0000001a0c9c723c */ /* 0x000fe200000018ff */
[----:B------:R-:W1:Y:S07]  /*2440*/  LDSM.16.M88.4 R24, [R208+0x5900] ;  /* 0x00590000d018783b */ /* 0x000e6e0000000200 */
[C---:B---3--:R-:W-:Y:S08]  /*2450*/  HMMA.16816.F32 R52, R8.reuse, R16, RZ ;  /* 0x000000100834723c */ /* 0x048ff000000018ff */
[C---:B------:R-:W-:Y:S08]  /*2460*/  HMMA.16816.F32 R96, R8.reuse, R18, RZ ;  /* 0x000000120860723c */ /* 0x040ff000000018ff */
[C---:B----4-:R-:W-:Y:S08]  /*2470*/  HMMA.16816.F32 R68, R8.reuse, R32, RZ ;  /* 0x000000200844723c */ /* 0x050ff000000018ff */
[C---:B------:R-:W-:Y:S08]  /*2480*/  HMMA.16816.F32 R92, R8.reuse, R34, RZ ;  /* 0x00000022085c723c */ /* 0x040ff000000018ff */
[C---:B-----5:R-:W-:Y:S08]  /*2490*/  HMMA.16816.F32 R64, R8.reuse, R28, RZ ;  /* 0x0000001c0840723c */ /* 0x060ff000000018ff */
[C---:B------:R-:W-:Y:S08]  /*24a0*/  HMMA.16816.F32 R124, R8.reuse, R30, RZ ;  /* 0x0000001e087c723c */ /* 0x040ff000000018ff */
[C---:B------:R-:W-:Y:S08]  /*24b0*/  HMMA.16816.F32 R56, R8.reuse, R36, RZ ;  /* 0x000000240838723c */ /* 0x040ff000000018ff */
[C---:B------:R-:W-:Y:S08]  /*24c0*/  HMMA.16816.F32 R116, R8.reuse, R38, RZ ;  /* 0x000000260874723c */ /* 0x040ff000000018ff */
[C---:B-1----:R-:W-:Y:S08]  /*24d0*/  HMMA.16816.F32 R72, R8.reuse, R24, RZ ;  /* 0x000000180848723c */ /* 0x042ff000000018ff */
[----:B------:R-:W-:Y:S07]  /*24e0*/  HMMA.16816.F32 R108, R8, R26, RZ ;  /* 0x0000001a086c723c */ /* 0x000fee00000018ff */
[----:B------:R-:W-:Y:S01]  /*24f0*/  IMAD.WIDE.U32 R8, R6, 0x60, R60 ;  /* 0x0000006006087825 */ /* 0x000fe200078e003c */
[----:B------:R-:W-:Y:S04]  /*2500*/  HMMA.16816.F32 R148, R12, R16, RZ ;  /* 0x000000100c94723c */ /* 0x000fe800000018ff */
[----:B------:R-:W-:-:S04]  /*2510*/  IADD3 R0, R9, UR13, RZ ;  /* 0x0000000d09007c10 */ /* 0x000fc8000fffe0ff */
[C---:B------:R-:W-:Y:S01]  /*2520*/  HMMA.16816.F32 R144, R12.reuse, R18, RZ ;  /* 0x000000120c90723c */ /* 0x040fe200000018ff */
[----:B------:R-:W1:Y:S07]  /*2530*/  LDSM.16.M88.4 R16, [R218+0x8100] ;  /* 0x00810000da10783b */ /* 0x000e6e0000000200 */
[C---:B------:R-:W-:Y:S08]  /*2540*/  HMMA.16816.F32 R132, R12.reuse, R32, RZ ;  /* 0x000000200c84723c */ /* 0x040ff000000018ff */
[C---:B------:R-:W-:Y:S01]  /*2550*/  HMMA.16816.F32 R140, R12.reuse, R34, RZ ;  /* 0x000000220c8c723c */ /* 0x040fe200000018ff */
[----:B------:R-:W2:Y:S07]  /*2560*/  LDSM.16.M88.4 R32, [R219+0x1800] ;  /* 0x00180000db20783b */ /* 0x000eae0000000200 */
[C---:B------:R-:W-:Y:S08]  /*2570*/  HMMA.16816.F32 R128, R12.reuse, R28, RZ ;  /* 0x0000001c0c80723c */ /* 0x040ff000000018ff */
[C---:B------:R-:W-:Y:S01]  /*2580*/  HMMA.16816.F32 R152, R12.reuse, R30, RZ ;  /* 0x0000001e0c98723c */ /* 0x040fe200000018ff */
[----:B------:R-:W-:Y:S07]  /*2590*/  LDSM.16.M88.4 R28, [R219+0x2000] ;  /* 0x00200000db1c783b */ /* 0x000fee0000000200 */
[C---:B------:R-:W-:Y:S08]  /*25a0*/  HMMA.16816.F32 R120, R12.reuse, R36, RZ ;  /* 0x000000240c78723c */ /* 0x040ff000000018ff */
[C---:B------:R-:W-:Y:S01]  /*25b0*/  HMMA.16816.F32 R136, R12.reuse, R38, RZ ;  /* 0x000000260c88723c */ /* 0x040fe200000018ff */
[----:B------:R-:W3:Y:S07]  /*25c0*/  LDSM.16.M88.4 R36, [R219+0x1000] ;  /* 0x00100000db24783b */ /* 0x000eee0000000200 */
[C---:B------:R-:W-:Y:S08]  /*25d0*/  HMMA.16816.F32 R112, R12.reuse, R24, RZ ;  /* 0x000000180c70723c */ /* 0x040ff000000018ff */
[----:B------:R-:W-:Y:S01]  /*25e0*/  HMMA.16816.F32 R104, R12, R26, RZ ;  /* 0x0000001a0c68723c */ /* 0x000fe200000018ff */
[----:B------:R-:W4:Y:S06]  /*25f0*/  LDSM.16.M88.4 R24, [R219+0x2800] ;  /* 0x00280000db18783b */ /* 0x000f2c0000000200 */
[C---:B------:R-:W-:Y:S01]  /*2600*/  LEA R12, P0, R8.reuse, c[0x0][0x1f8], 0x1 ;  /* 0x00007e00080c7a11 */ /* 0x040fe200078008ff */
[C---:B-1----:R-:W-:Y:S03]  /*2610*/  HMMA.16816.F32 R80, R16.reuse, R40, R52 ;  /* 0x000000281050723c */ /* 0x042fe60000001834 */
[----:B------:R-:W-:Y:S01]  /*2620*/  LEA.HI.X R13, R8, c[0x0][0x1fc], R0, 0x1, P0 ;  /* 0x00007f00080d7a11 */ /* 0x000fe200000f0c00 */
[----:B------:R-:W-:Y:S01]  /*2630*/  IMAD.MOV.U32 R0, RZ, RZ, 0x40 ;  /* 0x00000040ff007424 */ /* 0x000fe200078e00ff */
[----:B------:R-:W-:Y:S01]  /*2640*/  IADD3 R6, P6, R12, UR9, RZ ;  /* 0x000000090c067c10 */ /* 0x000fe2000ffde0ff */
[----:B------:R-:W1:Y:S01]  /*2650*/  LDSM.16.M88.4 R8, [R218+0x6100] ;  /* 0x00610000da08783b */ /* 0x000e620000000200 */
[----:B------:R-:W-:Y:S01]  /*2660*/  ISETP.LT.OR P0, PT, R22, 0x11, P2 ;  /* 0x000000111600780c */ /* 0x000fe20001701670 */
[----:B------:R-:W-:Y:S01]  /*2670*/  HMMA.16816.F32 R100, R16, R44, R48 ;  /* 0x0000002c1064723c */ /* 0x000fe20000001830 */
[----:B------:R-:W-:Y:S01]  /*2680*/  IADD3 R20, P4, R6, UR9, RZ ;  /* 0x0000000906147c10 */ /* 0x000fe2000ff9e0ff */
[----:B------:R-:W-:Y:S01]  /*2690*/  @!PT LDS RZ, [RZ] ;  /* 0x00000000fffff984 */ /* 0x000fe20000000800 */
[----:B------:R-:W-:Y:S01]  /*26a0*/  @!PT LDS RZ, [RZ] ;  /* 0x00000000fffff984 */ /* 0x000fe20000000800 */
[----:B------:R-:W-:Y:S01]  /*26b0*/  @!PT LDS RZ, [RZ] ;  /* 0x00000000fffff984 */ /* 0x000fe20000000800 */
[----:B------:R5:W-:Y:S01]  /*26c0*/  LDGSTS.E.BYPASS.LTC128B.128 [R227+0x100], [R12.64], !P5 ;  /* 0x001000000ce37fae */ /* 0x000be2000e901d68 */
[----:B------:R-:W-:-:S02]  /*26d0*/  IADD3.X R7, R13, UR8, RZ, P6, !PT ;  /* 0x000000080d077c10 */ /* 0x000fc4000b7fe4ff */
[----:B------:R-:W-:Y:S02]  /*26e0*/  ISETP.LT.OR P6, PT, R22, 0x21, P2 ;  /* 0x000000211600780c */ /* 0x000fe400017c1670 */
[----:B------:R-:W-:Y:S01]  /*26f0*/  IADD3.X R21, R7, UR8, RZ, P4, !PT ;  /* 0x0000000807157c10 */ /* 0x000fe2000a7fe4ff */
[C---:B--2---:R-:W-:Y:S01]  /*2700*/  HMMA.16816.F32 R64, R16.reuse, R32, R64 ;  /* 0x000000201040723c */ /* 0x044fe20000001840 */
[----:B------:R-:W-:Y:S02]  /*2710*/  IADD3 R14, P4, R20, UR9, RZ ;  /* 0x00000009140e7c10 */ /* 0x000fe4000ff9e0ff */
[C---:B------:R-:W-:Y:S01]  /*2720*/  ISETP.LT.OR P5, PT, R22.reuse, 0x31, P2 ;  /* 0x000000311600780c */ /* 0x040fe200017a1670 */
[----:B------:R2:W-:Y:S01]  /*2730*/  LDGSTS.E.BYPASS.LTC128B.128 [R227+0x900], [R6.64], !P0 ;  /* 0x0090000006e37fae */ /* 0x0005e2000c101d68 */
[----:B------:R-:W-:Y:S02]  /*2740*/  IADD3.X R15, R21, UR8, RZ, P4, !PT ;  /* 0x00000008150f7c10 */ /* 0x000fe4000a7fe4ff */
[C---:B------:R-:W-:Y:S01]  /*2750*/  ISETP.LT.OR P4, PT, R22.reuse, 0x41, P2 ;  /* 0x000000411600780c */ /* 0x040fe20001781670 */
[----:B---3--:R-:W-:Y:S01]  /*2760*/  HMMA.16816.F32 R68, R16, R36, R68 ;  /* 0x000000241044723c */ /* 0x008fe20000001844 */
[----:B------:R-:W-:Y:S01]  /*2770*/  ISETP.LT.OR P2, PT, R22, 0x51, P2 ;  /* 0x000000511600780c */ /* 0x000fe20001741670 */
[----:B------:R3:W-:Y:S01]  /*2780*/  LDGSTS.E.BYPASS.LTC128B.128 [R227+0x1100], [R20.64], !P6 ;  /* 0x0110000014e37fae */ /* 0x0007e2000f101d68 */
[----:B------:R-:W-:-:S05]  /*2790*/  SEL R0, R0, 0xffffffc0, !P1 ;  /* 0xffffffc000007807 */ /* 0x000fca0004800000 */
[----:B------:R-:W-:Y:S01]  /*27a0*/  IMAD.IADD R214, R208, 0x1, R0 ;  /* 0x00000001d0d67824 */ /* 0x000fe200078e0200 */
[----:B------:R1:W-:Y:S01]  /*27b0*/  LDGSTS.E.BYPASS.LTC128B.128 [R227+0x1900], [R14.64], !P5 ;  /* 0x019000000ee37fae */ /* 0x0003e2000e901d68 */
[----:B----4-:R-:W-:Y:S01]  /*27c0*/  HMMA.16816.F32 R72, R16, R24, R72 ;  /* 0x000000181048723c */ /* 0x010fe20000001848 */
[----:B------:R-:W-:Y:S01]  /*27d0*/  IMAD.IADD R213, R0, 0x1, R219 ;  /* 0x0000000100d57824 */ /* 0x000fe200078e02db */
[----:B------:R-:W-:-:S06]  /*27e0*/  LOP3.LUT R0, R5, R204, RZ, 0xfc, !PT ;  /* 0x000000cc05007212 */ /* 0x000fcc00078efcff */
[----:B------:R-:W-:Y:S01]  /*27f0*/  HMMA.16816.F32 R88, R16, R46, R88 ;  /* 0x0000002e1058723c */ /* 0x000fe20000001858 */
[----:B--2---:R-:W-:-:S07]  /*2800*/  IADD3 R6, P0, R14, UR9, RZ ;  /* 0x000000090e067c10 */ /* 0x004fce000ff1e0ff */
[----:B------:R-:W-:Y:S01]  /*2810*/  HMMA.16816.F32 R96, R16, R42, R96 ;  /* 0x0000002a1060723c */ /* 0x000fe20000001860 */
[----:B------:R-:W-:Y:S02]  /*2820*/  IADD3.X R7, R15, UR8, RZ, P0, !PT ;  /* 0x000000080f077c10 */ /* 0x000fe400087fe4ff */
[----:B-----5:R-:W-:-:S03]  /*2830*/  IADD3 R12, P0, R6, UR9, RZ ;  /* 0x00000009060c7c10 */ /* 0x020fc6000ff1e0ff */
[----:B------:R2:W-:Y:S01]  /*2840*/  LDGSTS.E.BYPASS.LTC128B.128 [R227+0x2100], [R6.64], !P4 ;  /* 0x0210000006e37fae */ /* 0x0005e2000e101d68 */
[----:B------:R-:W-:Y:S01]  /*2850*/  IADD3.X R13, R7, UR8, RZ, P0, !PT ;  /* 0x00000008070d7c10 */ /* 0x000fe200087fe4ff */
[----:B------:R-:W-:Y:S01]  /*2860*/  HMMA.16816.F32 R92, R16, R38, R92 ;  /* 0x00000026105c723c */ /* 0x000fe2000000185c */
[----:B------:R-:W-:-:S03]  /*2870*/  PLOP3.LUT P0, PT, PT, PT, UP2, 0x80, 0x0 ;  /* 0x000000000000781c */ /* 0x000fc60003f0f028 */
[----:B------:R1:W-:Y:S04]  /*2880*/  LDGSTS.E.BYPASS.LTC128B.128 [R227+0x2900], [R12.64], !P2 ;  /* 0x029000000ce37fae */ /* 0x0003e8000d101d68 */
[----:B---3--:R-:W-:Y:S01]  /*2890*/  LDSM.16.M88.4 R20, [R216+0x8100] ;  /* 0x00810000d814783b */ /* 0x008fe20000000200 */
[C---:B------:R-:W-:Y:S03]  /*28a0*/  HMMA.16816.F32 R176, R16.reuse, R34, R124 ;  /* 0x0000002210b0723c */ /* 0x040fe6000000187c */
[----:B------:R-:W3:Y:S04]  /*28b0*/  LDSM.16.M88.4 R76, [R214+0x5100] ;  /* 0x00510000d64c783b */ /* 0x000ee80000000200 */
[----:B------:R-:W4:Y:S01]  /*28c0*/  LDSM.16.M88.4 R52, [R214+0x4100] ;  /* 0x00410000d634783b */ /* 0x000f220000000200 */
[C---:B------:R-:W-:Y:S03]  /*28d0*/  HMMA.16816.F32 R188, R16.reuse, R30, R116 ;  /* 0x0000001e10bc723c */ /* 0x040fe60000001874 */
[----:B------:R-:W5:Y:S04]  /*28e0*/  LDSM.16.M88.4 R60, [R214+0x3100] ;  /* 0x00310000d63c783b */ /* 0x000f680000000200 */
[----:B------:R-:W2:Y:S01]  /*28f0*/  LDSM.16.M88.4 R48, [R214+0x4900] ;  /* 0x00490000d630783b */ /* 0x000ea20000000200 */
[C---:B------:R-:W-:Y:S03]  /*2900*/  HMMA.16816.F32 R172, R16.reuse, R26, R108 ;  /* 0x0000001a10ac723c */ /* 0x040fe6000000186c */
[----:B------:R-:W-:Y:S04]  /*2910*/  LDSM.16.M88.4 R84, [R214+0x5900] ;  /* 0x00590000d654783b */ /* 0x000fe80000000200 */
[----:B------:R-:W0:Y:S01]  /*2920*/  LDGDEPBAR ;  /* 0x00000000000079af */ /* 0x000e220000000000 */
[----:B-1----:R-:W-:Y:S03]  /*2930*/  HMMA.16816.F32 R12, R16, R28, R56 ;  /* 0x0000001c100c723c */ /* 0x002fe60000001838 */
[----:B------:R-:W1:Y:S04]  /*2940*/  LDSM.16.M88.4 R56, [R214+0x3900] ;  /* 0x00390000d638783b */ /* 0x000e680000000200 */
[----:B------:R-:W1:Y:S01]  /*2950*/  LDSM.16.M88.4 R16, [R216+0x6100] ;  /* 0x00610000d810783b */ /* 0x000e620000000200 */
[C---:B------:R-:W-:Y:S08]  /*2960*/  HMMA.16816.F32 R184, R8.reuse, R36, R132 ;  /* 0x0000002408b8723c */ /* 0x040ff00000001884 */
[C---:B------:R-:W-:Y:S08]  /*2970*/  HMMA.16816.F32 R196, R8.reuse, R28, R120 ;  /* 0x0000001c08c4723c */ /* 0x040ff00000001878 */
[C---:B------:R-:W-:Y:S08]  /*2980*/  HMMA.16816.F32 R168, R8.reuse, R44, R160 ;  /* 0x0000002c08a8723c */ /* 0x040ff000000018a0 */
[C---:B------:R-:W-:Y:S08]  /*2990*/  HMMA.16816.F32 R180, R8.reuse, R40, R148 ;  /* 0x0000002808b4723c */ /* 0x040ff00000001894 */
[C---:B------:R-:W-:Y:S01]  /*29a0*/  HMMA.16816.F32 R120, R8.reuse, R46, R156 ;  /* 0x0000002e0878723c */ /* 0x040fe2000000189c */
[----:B------:R-:W-:Y:S07]  /*29b0*/  LDSM.16.M88.4 R44, [R213] ;  /* 0x00000000d52c783b */ /* 0x000fee0000000200 */
[C---:B------:R-:W-:Y:S01]  /*29c0*/  HMMA.16816.F32 R132, R8.reuse, R42, R144 ;  /* 0x0000002a0884723c */ /* 0x040fe20000001890 */
[----:B------:R-:W-:Y:S07]  /*29d0*/  LDSM.16.M88.4 R40, [R213+0x800] ;  /* 0x00080000d528783b */ /* 0x000fee0000000200 */
[C---:B------:R-:W-:Y:S08]  /*29e0*/  HMMA.16816.F32 R192, R8.reuse, R32, R128 ;  /* 0x0000002008c0723c */ /* 0x040ff00000001880 */
[C---:B------:R-:W-:Y:S01]  /*29f0*/  HMMA.16816.F32 R140, R8.reuse, R38, R140 ;  /* 0x00000026088c723c */ /* 0x040fe2000000188c */
[----:B------:R-:W-:Y:S07]  /*2a00*/  LDSM.16.M88.4 R36, [R213+0x1000] ;  /* 0x00100000d524783b */ /* 0x000fee0000000200 */
[C---:B------:R-:W-:Y:S01]  /*2a10*/  HMMA.16816.F32 R152, R8.reuse, R34, R152 ;  /* 0x000000220898723c */ /* 0x040fe20000001898 */
[----:B------:R-:W-:Y:S07]  /*2a20*/  LDSM.16.M88.4 R32, [R213+0x1800] ;  /* 0x00180000d520783b */ /* 0x000fee0000000200 */
[C---:B------:R-:W-:Y:S08]  /*2a30*/  HMMA.16816.F32 R200, R8.reuse, R24, R112 ;  /* 0x0000001808c8723c */ /* 0x040ff00000001870 */
[C---:B------:R-:W-:Y:S01]  /*2a40*/  HMMA.16816.F32 R164, R8.reuse, R30, R136 ;  /* 0x0000001e08a4723c */ /* 0x040fe20000001888 */
[----:B------:R-:W-:Y:S07]  /*2a50*/  LDSM.16.M88.4 R28, [R213+0x2000] ;  /* 0x00200000d51c783b */ /* 0x000fee0000000200 */
[----:B------:R-:W-:Y:S01]  /*2a60*/  HMMA.16816.F32 R160, R8, R26, R104 ;  /* 0x0000001a08a0723c */ /* 0x000fe20000001868 */
[----:B------:R-:W1:Y:S04]  /*2a70*/  LDSM.16.M88.4 R8, [R217+0x8100] ;  /* 0x00810000d908783b */ /* 0x000e680000000200 */
[----:B------:R-:W-:Y:S03]  /*2a80*/  LDSM.16.M88.4 R24, [R213+0x2800] ;  /* 0x00280000d518783b */ /* 0x000fe60000000200 */
[----:B---3--:R-:W-:Y:S01]  /*2a90*/  HMMA.16816.F32 R128, R20, R76, R12 ;  /* 0x0000004c1480723c */ /* 0x008fe2000000180c */
[----:B------:R-:W3:Y:S01]  /*2aa0*/  LDSM.16.M88.4 R12, [R217+0x6100] ;  /* 0x00610000d90c783b */ /* 0x000ee20000000200 */
[----:B------:R-:W-:-:S06]  /*2ab0*/  DEPBAR.LE SB0, 0x0 ;  /* 0x000080000000791a */ /* 0x000fcc0000000000 */
[C---:B----4-:R-:W-:Y:S08]  /*2ac0*/  HMMA.16816.F32 R108, R20.reuse, R54, R92 ;  /* 0x00000036146c723c */ /* 0x050ff0000000185c */
[C---:B-----5:R-:W-:Y:S08]  /*2ad0*/  HMMA.16816.F32 R156, R20.reuse, R60, R100 ;  /* 0x0000003c149c723c */ /* 0x060ff00000001864 */
[C---:B--2---:R-:W-:Y:S08]  /*2ae0*/  HMMA.16816.F32 R104, R20.reuse, R50, R176 ;  /* 0x000000321468723c */ /* 0x044ff000000018b0 */
[C---:B-1----:R-:W-:Y:S08]  /*2af0*/  HMMA.16816.F32 R148, R20.reuse, R56, R80 ;  /* 0x000000381494723c */ /* 0x042ff00000001850 */
        /* <DEDUP_REMOVED lines=9> */
[----:B------:R-:W-:Y:S08]  /*2b90*/  HMMA.16816.F32 R72, R16, R58, R132 ;  /* 0x0000003a1048723c */ /* 0x000ff00000001884 */
[----:B------:R-:W-:Y:S08]  /*2ba0*/  HMMA.16816.F32 R96, R20, R86, R172 ;  /* 0x000000561460723c */ /* 0x000ff000000018ac */
        /* <DEDUP_REMOVED lines=11> */
[-C--:B------:R-:W-:Y:S08]  /*2c60*/  HMMA.16816.F32 R164, R8, R40.reuse, R148 ;  /* 0x0000002808a4723c */ /* 0x080ff00000001894 */
[----:B---3--:R-:W-:Y:S08]  /*2c70*/  HMMA.16816.F32 R100, R12, R40, R80 ;  /* 0x000000280c64723c */ /* 0x008ff00000001850 */
[C---:B------:R-:W-:Y:S08]  /*2c80*/  HMMA.16816.F32 R160, R8.reuse, R44, R156 ;  /* 0x0000002c08a0723c */ /* 0x040ff0000000189c */
[----:B------:R-:W-:Y:S08]  /*2c90*/  HMMA.16816.F32 R148, R8, R36, R144 ;  /* 0x000000240894723c */ /* 0x000ff00000001890 */
[----:B------:R-:W-:Y:S08]  /*2ca0*/  HMMA.16816.F32 R80, R12, R32, R60 ;  /* 0x000000200c50723c */ /* 0x000ff0000000183c */
[C---:B------:R-:W-:Y:S08]  /*2cb0*/  HMMA.16816.F32 R156, R8.reuse, R42, R112 ;  /* 0x0000002a089c723c */ /* 0x040ff00000001870 */
[----:B------:R-:W-:Y:S08]  /*2cc0*/  HMMA.16816.F32 R144, R8, R26, R96 ;  /* 0x0000001a0890723c */ /* 0x000ff00000001860 */
[C---:B------:R-:W-:Y:S08]  /*2cd0*/  HMMA.16816.F32 R76, R12.reuse, R42, R72 ;  /* 0x0000002a0c4c723c */ /* 0x040ff00000001848 */
[----:B------:R-:W-:Y:S08]  /*2ce0*/  HMMA.16816.F32 R60, R12, R30, R48 ;  /* 0x0000001e0c3c723c */ /* 0x000ff00000001830 */
        /* <DEDUP_REMOVED lines=11> */
[----:B------:R-:W-:Y:S01]  /*2da0*/  HMMA.16816.F32 R48, R12, R26, R16 ;  /* 0x0000001a0c30723c */ /* 0x000fe20000001810 */
[----:B------:R-:W-:Y:S06]  /*2db0*/  BAR.SYNC.DEFER_BLOCKING 0x0 ;  /* 0x0000000000007b1d */ /* 0x000fec0000010000 */
[----:B------:R-:W-:Y:S05]  /*2dc0*/  @!P0 BRA `(.L_x_241) ;  /* 0x000001e000008947 */ /* 0x000fea0003800000 */
[----:B------:R-:W-:Y:S01]  /*2dd0*/  UIADD3 UR13, UR6, -0x2, URZ ;  /* 0xfffffffe060d7890 */ /* 0x000fe2000fffe03f */
[C---:B------:R-:W-:Y:S01]  /*2de0*/  IMAD.SHL.U32 R16, R210.reuse, 0x20, RZ ;  /* 0x00000020d2107824 */ /* 0x040fe200078e00ff */
[----:B------:R-:W-:-:S02]  /*2df0*/  SHF.L.U64.HI R5, R210, 0x5, R211 ;  /* 0x00000005d2057819 */ /* 0x000fc400000102d3 */
[----:B------:R-:W-:Y:S02]  /*2e00*/  USHF.R.S32.HI UR10, URZ, 0x1f, UR13 ;  /* 0x0000001f3f0a7899 */ /* 0x000fe4000801140d */
[----:B------:R-:W-:Y:S01]  /*2e10*/  IMAD.U32 R3, RZ, RZ, UR13 ;  /* 0x0000000dff037e24 */ /* 0x000fe2000f8e00ff */
[----:B------:R-:W-:-:S03]  /*2e20*/  UIMAD UR13, UR16, UR13, URZ ;  /* 0x0000000d100d72a4 */ /* 0x000fc6000f8e023f */
[----:B------:R-:W-:Y:S01]  /*2e30*/  IMAD.WIDE.U32 R6, R3, UR18, R228 ;  /* 0x0000001203067c25 */ /* 0x000fe2000f8e00e4 */
[----:B------:R-:W-:-:S04]  /*2e40*/  UIMAD UR10, UR10, UR18, UR13 ;  /* 0x000000120a0a72a4 */ /* 0x000fc8000f8e020d */
[----:B------:R-:W-:Y:S02]  /*2e50*/  LEA R14, P1, R6, c[0x0][0x1c8], 0x1 ;  /* 0x00007200060e7a11 */ /* 0x000fe400078208ff */
[----:B------:R-:W-:Y:S02]  /*2e60*/  IADD3 R3, R7, UR10, RZ ;  /* 0x0000000a07037c10 */ /* 0x000fe4000fffe0ff */
[----:B------:R-:W-:Y:S02]  /*2e70*/  IADD3 R12, P0, R16, R14, RZ ;  /* 0x0000000e100c7210 */ /* 0x000fe40007f1e0ff */
        /* <DEDUP_REMOVED lines=19> */
.L_x_241:
[----:B------:R-:W-:Y:S01]  /*2fb0*/  FMUL.FTZ R3, R96, c[0x0][0x320] ;  /* 0x0000c80060037a20 */ /* 0x000fe20000410000 */
[----:B--2---:R-:W-:Y:S01]  /*2fc0*/  SHF.R.S32.HI R7, RZ, 0x1f, R205 ;  /* 0x0000001fff077819 */ /* 0x004fe200000114cd */
[----:B------:R-:W-:Y:S01]  /*2fd0*/  FMUL.FTZ R5, R52, c[0x0][0x320] ;  /* 0x0000c80034057a20 */ /* 0x000fe20000410000 */
[----:B------:R-:W-:Y:S01]  /*2fe0*/  LEA.HI R6, R207, R209, RZ, 0x2 ;  /* 0x000000d1cf067211 */ /* 0x000fe200078f10ff */
[----:B------:R1:W2:Y:S01]  /*2ff0*/  MUFU.TANH R93, R3 ;  /* 0x00000003005d7308 */ /* 0x0002a20000002400 */
[----:B------:R-:W-:Y:S01]  /*3000*/  PLOP3.LUT P1, PT, PT, PT, UP1, 0x80, 0x0 ;  /* 0x000000000000781c */ /* 0x000fe20003f2f018 */
[----:B------:R-:W-:Y:S01]  /*3010*/  FMUL.FTZ R10, R60, c[0x0][0x320] ;  /* 0x0000c8003c0a7a20 */ /* 0x000fe20000410000 */
[----:B------:R-:W-:Y:S01]  /*3020*/  LOP3.LUT R6, R6, 0xfffffffc, RZ, 0xc0, !PT ;  /* 0xfffffffc06067812 */ /* 0x000fe200078ec0ff */
[----:B------:R-:W-:Y:S01]  /*3030*/  UIADD3 UR10, UR7, 0x1, UR32 ;  /* 0x00000001070a7890 */ /* 0x000fe2000fffe020 */
[----:B------:R-:W-:Y:S01]  /*3040*/  PLOP3.LUT P0, PT, PT, PT, UP1, 0x80, 0x0 ;  /* 0x000000000000781c */ /* 0x000fe20003f0f018 */
[----:B------:R-:W0:Y:S02]  /*3050*/  LDGDEPBAR ;  /* 0x00000000000079af */ /* 0x000e240000000000 */
        /* <DEDUP_REMOVED lines=47> */
[----:B------:R-:W-:Y:S01]  /*3350*/  LOP3.LUT R5, R7, 0xffffffc0, RZ, 0xc0, !PT ;  /* 0xffffffc007057812 */ /* 0x000fe200078ec0ff */
[----:B------:R-:W-:Y:S02]  /*3360*/  FMUL.FTZ R7, R49, c[0x0][0x320] ;  /* 0x0000c80031077a20 */ /* 0x000fe40000410000 */
[----:B------:R-:W-:Y:S01]  /*3370*/  IMAD.IADD R6, R6, 0x1, -R8 ;  /* 0x0000000106067824 */ /* 0x000fe200078e0a08 */
[----:B------:R-:W-:Y:S01]  /*3380*/  IADD3 R5, R5, R11, RZ ;  /* 0x0000000b05057210 */ /* 0x000fe20007ffe0ff */
[----:B------:R3:W1:Y:S04]  /*3390*/  MUFU.TANH R10, R7 ;  /* 0x00000007000a7308 */ /* 0x0006680000002400 */
[----:B------:R-:W-:-:S02]  /*33a0*/  IMAD R12, R6, 0x8, R5 ;  /* 0x00000008060c7824 */ /* 0x000fc400078e0205 */
[----:B------:R-:W-:Y:S02]  /*33b0*/  FMUL.FTZ R5, R72, c[0x0][0x320] ;  /* 0x0000c80048057a20 */ /* 0x000fe40000410000 */
[----:B------:R-:W-:Y:S01]  /*33c0*/  @P1 IMAD.HI.U32 R6, R12, c[0x0][0x2c8], RZ ;  /* 0x0000b2000c061a27 */ /* 0x000fe200078e00ff */
[----:B------:R5:W-:Y:S01]  /*33d0*/  STL [R1+0x24], R12 ;  /* 0x0000240c01007387 */ /* 0x000be20000100800 */
[----:B------:R1:W1:Y:S01]  /*33e0*/  MUFU.TANH R13, R5 ;  /* 0x00000005000d7308 */ /* 0x0002620000002400 */
[----:B------:R-:W-:Y:S02]  /*33f0*/  MOV R18, R12 ;  /* 0x0000000c00127202 */ /* 0x000fe40000000f00 */
[----:B------:R-:W-:Y:S02]  /*3400*/  @P0 SHF.R.U32.HI R18, RZ, c[0x0][0x2cc], R6 ;  /* 0x0000b300ff120a19 */ /* 0x000fe40000011606 */
[----:B------:R-:W-:Y:S01]  /*3410*/  PLOP3.LUT P0, PT, PT, PT, UP0, 0x40, 0x0 ;  /* 0x000000000000781c */ /* 0x000fe20003f0e808 */
[----:B---3--:R-:W-:-:S02]  /*3420*/  FMUL.FTZ R7, R80, c[0x0][0x320] ;  /* 0x0000c80050077a20 */ /* 0x008fc40000410000 */
[----:B------:R-:W3:Y:S01]  /*3430*/  SHFL.IDX PT, R6, R18, RZ, 0x1c1f ;  /* 0x001c1fff12067589 */ /* 0x000ee200000e0000 */
[----:B-1----:R-:W-:-:S04]  /*3440*/  FMUL.FTZ R5, R73, c[0x0][0x320] ;  /* 0x0000c80049057a20 */ /* 0x002fc80000410000 */
[----:B-----5:R1:W1:Y:S02]  /*3450*/  MUFU.TANH R12, R5 ;  /* 0x00000005000c7308 */ /* 0x0202640000002400 */
[----:B-1----:R-:W-:-:S06]  /*3460*/  FMUL.FTZ R5, R48, c[0x0][0x320] ;  /* 0x0000c80030057a20 */ /* 0x002fcc0000410000 */
[----:B------:R1:W1:Y:S02]  /*3470*/  MUFU.TANH R11, R5 ;  /* 0x00000005000b7308 */ /* 0x0002640000002400 */
[----:B-1----:R-:W-:-:S06]  /*3480*/  LOP3.LUT R5, R9, 0x7ffffffc, RZ, 0xc0, !PT ;  /* 0x7ffffffc09057812 */ /* 0x002fcc00078ec0ff */
[----:B------:R1:W1:Y:S01]  /*3490*/  MUFU.TANH R9, R7 ;  /* 0x0000000700097308 */ /* 0x0002620000002400 */
[----:B------:R-:W-:Y:S01]  /*34a0*/  IMAD.IADD R5, R3, 0x1, -R5 ;  /* 0x0000000103057824 */ /* 0x000fe200078e0a05 */
[----:B------:R-:W-:Y:S01]  /*34b0*/  MOV R3, UR10 ;  /* 0x0000000a00037c02 */ /* 0x000fe20008000f00 */
[----:B------:R-:W-:Y:S02]  /*34c0*/  ULDC UR10, c[0x0][0x324] ;  /* 0x0000c900000a7ab9 */ /* 0x000fe40000000800 */
[----:B------:R-:W-:Y:S01]  /*34d0*/  ULOP3.LUT UR10, URZ, UR10, URZ, 0x33, !UPT ;  /* 0x0000000a3f0a7292 */ /* 0x000fe2000f8e333f */
[----:B------:R-:W-:Y:S01]  /*34e0*/  SHF.L.U32 R8, R5, 0x1, RZ ;  /* 0x0000000105087819 */ /* 0x000fe200000006ff */
[----:B------:R-:W-:-:S03]  /*34f0*/  IMAD.U32 R5, RZ, RZ, UR32 ;  /* 0x00000020ff057e24 */ /* 0x000fc6000f8e00ff */
[----:B------:R-:W-:Y:S01]  /*3500*/  IADD3 R3, R3, -UR12, -R8 ;  /* 0x8000000c03037c10 */ /* 0x000fe2000fffe808 */
[----:B------:R1:W-:Y:S01]  /*3510*/  STL [R1+0x20], R8 ;  /* 0x0000200801007387 */ /* 0x0003e20000100800 */
[----:B------:R-:W-:Y:S02]  /*3520*/  IADD3 R22, -R8, UR7, R5 ;  /* 0x0000000708167c10 */ /* 0x000fe4000fffe105 */
[C---:B------:R-:W-:Y:S02]  /*3530*/  IADD3 R20, R3.reuse, c[0x0][0x328], RZ ;  /* 0x0000ca0003147a10 */ /* 0x040fe40007ffe0ff */
[----:B------:R-:W-:Y:S02]  /*3540*/  IADD3 R23, R3, UR10, RZ ;  /* 0x0000000a03177c10 */ /* 0x000fe4000fffe0ff */
[----:B---3--:R-:W-:Y:S02]  /*3550*/  IADD3 R5, R20, R6, RZ ;  /* 0x0000000614057210 */ /* 0x008fe40007ffe0ff */
[----:B------:R-:W-:-:S02]  /*3560*/  IADD3 R24, -R8, UR32, RZ ;  /* 0x0000002008187c10 */ /* 0x000fc4000fffe1ff */
[----:B------:R-:W-:Y:S02]  /*3570*/  IADD3 R3, R23, R6, RZ ;  /* 0x0000000617037210 */ /* 0x000fe40007ffe0ff */
[----:B------:R-:W-:Y:S01]  /*3580*/  IMNMX R5, R5, R22, PT ;  /* 0x0000001605057217 */ /* 0x000fe20003800200 */
[----:B------:R-:W-:Y:S05]  /*3590*/  @P0 BRA `(.L_x_242) ;  /* 0x0000015000000947 */ /* 0x000fea0003800000 */
[----:B-12-4-:R-:W-:Y:S01]  /*35a0*/  IMAD.U32 R7, RZ, RZ, UR12 ;  /* 0x0000000cff077e24 */ /* 0x016fe2000f8e00ff */
[----:B------:R-:W-:Y:S04]  /*35b0*/  BSSY B0, `(.L_x_243) ;  /* 0x000000f000007945 */ /* 0x000fe80003800000 */
[----:B------:R-:W-:-:S04]  /*35c0*/  IADD3 R6, -R7, UR7, R6 ;  /* 0x0000000707067c10 */ /* 0x000fc8000fffe106 */
        /* <DEDUP_REMOVED lines=9> */
.L_x_244:
[----:B------:R-:W-:-:S04]  /*3660*/  MOV R7, c[0x0][0x32c] ;  /* 0x0000cb0000077a02 */ /* 0x000fc80000000f00 */
[----:B------:R-:W-:-:S13]  /*3670*/  ISETP.NE.AND P0, PT, R7, 0x1, PT ;  /* 0x000000010700780c */ /* 0x000fda0003f05270 */
[----:B------:R-:W-:-:S05]  /*3680*/  @P0 IMAD.HI.U32 R7, R6, c[0x0][0x330], RZ ;  /* 0x0000cc0006070a27 */ /* 0x000fca00078e00ff */
[----:B------:R-:W-:Y:S02]  /*3690*/  @P0 SHF.R.U32.HI R6, RZ, c[0x0][0x334], R7 ;  /* 0x0000cd00ff060a19 */ /* 0x000fe40000011607 */
.L_x_245:
[----:B------:R-:W-:Y:S05]  /*36a0*/  BSYNC B0 ;  /* 0x0000000000007941 */ /* 0x000fea0003800000 */
.L_x_243:
[----:B------:R-:W-:-:S05]  /*36b0*/  IMAD R6, R6, c[0x0][0x32c], R24 ;  /* 0x0000cb0006067a24 */ /* 0x000fca00078e0218 */
[----:B------:R-:W-:Y:S02]  /*36c0*/  IADD3 R7, R6, c[0x0][0x32c], RZ ;  /* 0x0000cb0006077a10 */ /* 0x000fe40007ffe0ff */
[----:B------:R-:W-:Y:S02]  /*36d0*/  IMNMX R3, R3, R6, !PT ;  /* 0x0000000603037217 */ /* 0x000fe40007800200 */
[----:B------:R-:W-:Y:S02]  /*36e0*/  IMNMX R5, R5, R7, PT ;  /* 0x0000000705057217 */ /* 0x000fe40003800200 */
.L_x_242:
[----:B--2-4-:R-:W-:Y:S01]  /*36f0*/  FMUL.FTZ R6, R59, c[0x0][0x320] ;  /* 0x0000c8003b067a20 */ /* 0x014fe20000410000 */
[----:B------:R-:W-:Y:S01]  /*3700*/  UISETP.GE.AND UP2, UPT, UR32, 0x11, UPT ;  /* 0x000000112000788c */ /* 0x000fe2000bf46270 */
[----:B-1----:R-:W-:Y:S01]  /*3710*/  FMUL.FTZ R8, R50, c[0x0][0x320] ;  /* 0x0000c80032087a20 */ /* 0x002fe20000410000 */
[----:B------:R-:W-:Y:S01]  /*3720*/  UISETP.GE.AND UP6, UPT, UR32, 0x1, UPT ;  /* 0x000000012000788c */ /* 0x000fe2000bfc6270 */
[----:B------:R1:W2:Y:S01]  /*3730*/  MUFU.TANH R72, R6 ;  /* 0x0000000600487308 */ /* 0x0002a20000002400 */
[----:B------:R-:W-:Y:S01]  /*3740*/  UP2UR UR27, UPR, URZ, 0x4 ;  /* 0x000000043f1b7883 */ /* 0x000fe20008000000 */
[----:B------:R-:W-:Y:S01]  /*3750*/  FMUL.FTZ R7, R51, c[0x0][0x320] ;  /* 0x0000c80033077a20 */ /* 0x000fe20000410000 */
[----:B------:R-:W-:Y:S01]  /*3760*/  PLOP3.LUT P2, PT, PT, PT, UP2, 0x40, 0x0 ;  /* 0x000000000000781c */ /* 0x000fe20003f4e828 */
[----:B------:R-:W-:Y:S01]  /*3770*/  UISETP.GE.AND UP2, UPT, UR32, 0x12, UPT ;  /* 0x000000122000788c */ /* 0x000fe2000bf46270 */
[----:B------:R-:W-:Y:S01]  /*3780*/  PLOP3.LUT P0, PT, PT, PT, UP6, 0x40, 0x0 ;  /* 0x000000000000781c */ /* 0x000fe20003f0e868 */
[----:B------:R-:W-:Y:S01]  /*3790*/  UISETP.GE.AND UP5, UPT, UR32, 0x2, UPT ;  /* 0x000000022000788c */ /* 0x000fe2000bfa6270 */
[C---:B------:R-:W-:Y:S01]  /*37a0*/  ISETP.GT.AND P2, PT, R3.reuse, 0x10, P2 ;  /* 0x000000100300780c */ /* 0x040fe20001744270 */
[----:B------:R-:W-:Y:S01]  /*37b0*/  UP2UR UR26, UPR, URZ, 0x4 ;  /* 0x000000043f1a7883 */ /* 0x000fe20008000000 */
[----:B------:R-:W-:Y:S01]  /*37c0*/  ISETP.GT.AND P0, PT, R3, RZ, P0 ;  /* 0x000000ff0300720c */ /* 0x000fe20000704270 */
[----:B------:R-:W-:Y:S01]  /*37d0*/  UISETP.GE.AND UP4, UPT, UR32, 0x9, UPT ;  /* 0x000000092000788c */ /* 0x000fe2000bf86270 */
[----:B------:R-:W-:Y:S01]  /*37e0*/  PLOP3.LUT P1, PT, PT, PT, UP2, 0x40, 0x0 ;  /* 0x000000000000781c */ /* 0x000fe20003f2e828 */
[----:B------:R-:W-:Y:S01]  /*37f0*/  UISETP.GE.AND UP2, UPT, UR32, 0x19, UPT ;  /* 0x000000192000788c */ /* 0x000fe2000bf46270 */
[----:B------:R-:W-:Y:S01]  /*3800*/  PLOP3.LUT P6, PT, PT, PT, UP5, 0x40, 0x0 ;  /* 0x000000000000781c */ /* 0x000fe20003fce858 */
[----:B------:R-:W-:Y:S01]  /*3810*/  UISETP.GE.AND UP3, UPT, UR32, 0xa, UPT ;  /* 0x0000000a2000788c */ /* 0x000fe2000bf66270 */
[----:B------:R-:W-:Y:S01]  /*3820*/  ISETP.LT.OR P0, PT, R5, 0x1, P0 ;  /* 0x000000010500780c */ /* 0x000fe20000701670 */
[----:B-1----:R-:W-:Y:S01]  /*3830*/  FMUL.FTZ R6, R78, c[0x0][0x320] ;  /* 0x0000c8004e067a20 */ /* 0x002fe20000410000 */
[----:B------:R-:W-:Y:S01]  /*3840*/  ISETP.GT.AND P6, PT, R3, 0x1, P6 ;  /* 0x000000010300780c */ /* 0x000fe200037c4270 */
[----:B------:R-:W-:Y:S01]  /*3850*/  UP2UR UR25, UPR, URZ, 0x4 ;  /* 0x000000043f197883 */ /* 0x000fe20008000000 */
[----:B------:R-:W-:Y:S01]  /*3860*/  PLOP3.LUT P5, PT, PT, PT, UP4, 0x40, 0x0 ;  /* 0x000000000000781c */ /* 0x000fe20003fae848 */
[----:B------:R1:W3:Y:S01]  /*3870*/  MUFU.TANH R41, R6 ;  /* 0x0000000600297308 */ /* 0x0002e20000002400 */
[----:B------:R-:W-:Y:S01]  /*3880*/  ISETP.LT.OR P6, PT, R5, 0x2, P6 ;  /* 0x000000020500780c */ /* 0x000fe200037c1670 */
[----:B------:R-:W-:Y:S01]  /*3890*/  UP2UR UR31, UPR, URZ, 0x40 ;  /* 0x000000403f1f7883 */ /* 0x000fe20008000000 */
[----:B------:R-:W-:Y:S01]  /*38a0*/  ISETP.GT.AND P5, PT, R3, 0x8, P5 ;  /* 0x000000080300780c */ /* 0x000fe20002fa4270 */
[----:B------:R-:W-:Y:S01]  /*38b0*/  UP2UR UR30, UPR, URZ, 0x20 ;  /* 0x000000203f1e7883 */ /* 0x000fe20008000000 */
[----:B------:R-:W-:Y:S01]  /*38c0*/  PLOP3.LUT P4, PT, PT, PT, UP3, 0x40, 0x0 ;  /* 0x000000000000781c */ /* 0x000fe20003f8e838 */
[----:B------:R-:W-:Y:S01]  /*38d0*/  UP2UR UR29, UPR, URZ, 0x10 ;  /* 0x000000103f1d7883 */ /* 0x000fe20008000000 */
[----:B------:R-:W-:Y:S01]  /*38e0*/  ISETP.LT.OR P5, PT, R5, 0x9, P5 ;  /* 0x000000090500780c */ /* 0x000fe20002fa1670 */
[----:B------:R-:W-:Y:S01]  /*38f0*/  UP2UR UR28, UPR, URZ, 0x8 ;  /* 0x000000083f1c7883 */ /* 0x000fe20008000000 */
[----:B------:R-:W-:Y:S01]  /*3900*/  ISETP.GT.AND P4, PT, R3, 0x9, P4 ;  /* 0x000000090300780c */ /* 0x000fe20002784270 */
[----:B------:R-:W-:Y:S01]  /*3910*/  UISETP.GE.AND UP6, UPT, UR32, 0x4a, UPT ;  /* 0x0000004a2000788c */ /* 0x000fe2000bfc6270 */
[----:B------:R-:W-:Y:S01]  /*3920*/  FSEL R73, R88, -INF , !P5 ;  /* 0xff80000058497808 */ /* 0x000fe20006800000 */
[----:B------:R-:W-:Y:S01]  /*3930*/  UISETP.GE.AND UP5, UPT, UR32, 0x51, UPT ;  /* 0x000000512000788c */ /* 0x000fe2000bfa6270 */
[C---:B------:R-:W-:Y:S01]  /*3940*/  ISETP.LT.OR P4, PT, R5.reuse, 0xa, P4 ;  /* 0x0000000a0500780c */ /* 0x040fe20002781670 */
[----:B------:R-:W-:Y:S01]  /*3950*/  UISETP.GE.AND UP4, UPT, UR32, 0x52, UPT ;  /* 0x000000522000788c */ /* 0x000fe2000bf86270 */
[----:B------:R-:W-:Y:S01]  /*3960*/  ISETP.LT.OR P2, PT, R5, 0x11, P2 ;  /* 0x000000110500780c */ /* 0x000fe20001741670 */
[----:B-1----:R-:W-:Y:S01]  /*3970*/  FMUL.FTZ R6, R79, c[0x0][0x320] ;  /* 0x0000c8004f067a20 */ /* 0x002fe20000410000 */
[----:B------:R-:W-:Y:S01]  /*3980*/  ISETP.GT.AND P1, PT, R3, 0x11, P1 ;  /* 0x000000110300780c */ /* 0x000fe20000f24270 */
[----:B------:R-:W-:Y:S01]  /*3990*/  UISETP.GE.AND UP3, UPT, UR32, 0x59, UPT ;  /* 0x000000592000788c */ /* 0x000fe2000bf66270 */
[----:B------:R-:W1:Y:S02]  /*39a0*/  MUFU.TANH R25, R8 ;  /* 0x0000000800197308 */ /* 0x000e640000002400 */
[----:B------:R-:W-:-:S04]  /*39b0*/  ISETP.LT.OR P1, PT, R5, 0x12, P1 ;  /* 0x000000120500780c */ /* 0x000fc80000f21670 */
[----:B------:R-:W-:Y:S02]  /*39c0*/  FSEL R78, R85, -INF , !P1 ;  /* 0xff800000554e7808 */ /* 0x000fe40004800000 */
[----:B------:R4:W1:Y:S02]  /*39d0*/  MUFU.TANH R46, R6 ;  /* 0x00000006002e7308 */ /* 0x0008640000002400 */
[----:B----4-:R-:W-:Y:S01]  /*39e0*/  FMUL.FTZ R6, R70, c[0x0][0x320] ;  /* 0x0000c80046067a20 */ /* 0x010fe20000410000 */
[----:B------:R-:W-:-:S05]  /*39f0*/  FSEL R70, R92, -INF , !P6 ;  /* 0xff8000005c467808 */ /* 0x000fca0007000000 */
[----:B------:R4:W1:Y:S02]  /*3a00*/  MUFU.TANH R44, R6 ;  /* 0x00000006002c7308 */ /* 0x0008640000002400 */
[----:B----4-:R-:W-:-:S06]  /*3a10*/  FMUL.FTZ R6, R71, c[0x0][0x320] ;  /* 0x0000c80047067a20 */ /* 0x010fcc0000410000 */
[----:B------:R4:W1:Y:S02]  /*3a20*/  MUFU.TANH R43, R6 ;  /* 0x00000006002b7308 */ /* 0x0008640000002400 */
[----:B----4-:R-:W-:-:S06]  /*3a30*/  FMUL.FTZ R6, R98, c[0x0][0x320] ;  /* 0x0000c80062067a20 */ /* 0x010fcc0000410000 */
[----:B------:R4:W1:Y:S02]  /*3a40*/  MUFU.TANH R39, R6 ;  /* 0x0000000600277308 */ /* 0x0008640000002400 */
[----:B----4-:R-:W-:-:S06]  /*3a50*/  FMUL.FTZ R6, R90, c[0x0][0x320] ;  /* 0x0000c8005a067a20 */ /* 0x010fcc0000410000 */
[----:B------:R4:W1:Y:S02]  /*3a60*/  MUFU.TANH R37, R6 ;  /* 0x0000000600257308 */ /* 0x0008640000002400 */
[----:B----4-:R-:W-:Y:S01]  /*3a70*/  FMUL.FTZ R6, R66, c[0x0][0x320] ;  /* 0x0000c80042067a20 */ /* 0x010fe20000410000 */
[----:B------:R-:W-:Y:S02]  /*3a80*/  FSEL R66, R93, -INF , !P0 ;  /* 0xff8000005d427808 */ /* 0x000fe40004000000 */
[----:B------:R-:W-:-:S03]  /*3a90*/  PLOP3.LUT P0, PT, PT, PT, UP2, 0x40, 0x0 ;  /* 0x000000000000781c */ /* 0x000fc60003f0e828 */
[----:B------:R4:W1:Y:S01]  /*3aa0*/  MUFU.TANH R35, R6 ;  /* 0x0000000600237308 */ /* 0x0008620000002400 */
[----:B------:R-:W-:Y:S01]  /*3ab0*/  UISETP.GE.AND UP2, UPT, UR32, 0x1a, UPT ;  /* 0x0000001a2000788c */ /* 0x000fe2000bf46270 */
[----:B------:R-:W-:-:S03]  /*3ac0*/  ISETP.GT.AND P0, PT, R3, 0x18, P0 ;  /* 0x000000180300780c */ /* 0x000fc60000704270 */
[----:B------:R-:W-:Y:S02]  /*3ad0*/  UP2UR UR24, UPR, URZ, 0x4 ;  /* 0x000000043f187883 */ /* 0x000fe40008000000 */
[----:B------:R-:W-:Y:S01]  /*3ae0*/  PLOP3.LUT P6, PT, PT, PT, UP2, 0x40, 0x0 ;  /* 0x000000000000781c */ /* 0x000fe20003fce828 */
[----:B------:R-:W-:Y:S01]  /*3af0*/  UISETP.GE.AND UP2, UPT, UR32, 0x21, UPT ;  /* 0x000000212000788c */ /* 0x000fe2000bf46270 */
[----:B------:R-:W-:Y:S02]  /*3b00*/  ISETP.LT.OR P0, PT, R5, 0x19, P0 ;  /* 0x000000190500780c */ /* 0x000fe40000701670 */
[----:B------:R-:W-:Y:S01]  /*3b10*/  ISETP.GT.AND P6, PT, R3, 0x19, P6 ;  /* 0x000000190300780c */ /* 0x000fe200037c4270 */
[----:B------:R-:W-:Y:S01]  /*3b20*/  UP2UR UR23, UPR, URZ, 0x4 ;  /* 0x000000043f177883 */ /* 0x000fe20008000000 */
[----:B------:R-:W-:Y:S02]  /*3b30*/  FSEL R79, R84, -INF , !P0 ;  /* 0xff800000544f7808 */ /* 0x000fe40004000000 */
[----:B------:R-:W-:Y:S01]  /*3b40*/  PLOP3.LUT P5, PT, PT, PT, UP2, 0x40, 0x0 ;  /* 0x000000000000781c */ /* 0x000fe20003fae828 */
[----:B----4-:R-:W-:Y:S01]  /*3b50*/  FMUL.FTZ R6, R67, c[0x0][0x320] ;  /* 0x0000c80043067a20 */ /* 0x010fe20000410000 */
[----:B------:R-:W-:Y:S01]  /*3b60*/  UISETP.GE.AND UP2, UPT, UR32, 0x22, UPT ;  /* 0x000000222000788c */ /* 0x000fe2000bf46270 */
[----:B------:R-:W-:-:S02]  /*3b70*/  ISETP.LT.OR P6, PT, R5, 0x1a, P6 ;  /* 0x0000001a0500780c */ /* 0x000fc400037c1670 */
[----:B------:R4:W1:Y:S01]  /*3b80*/  MUFU.TANH R36, R6 ;  /* 0x0000000600247308 */ /* 0x0008620000002400 */
[----:B------:R-:W-:Y:S01]  /*3b90*/  UP2UR UR22, UPR, URZ, 0x4 ;  /* 0x000000043f167883 */ /* 0x000fe20008000000 */
[----:B------:R-:W-:Y:S02]  /*3ba0*/  ISETP.GT.AND P5, PT, R3, 0x20, P5 ;  /* 0x000000200300780c */ /* 0x000fe40002fa4270 */
[----:B------:R-:W-:Y:S02]  /*3bb0*/  FSEL R77, R77, -INF , !P6 ;  /* 0xff8000004d4d7808 */ /* 0x000fe40007000000 */
[----:B------:R-:W-:-:S04]  /*3bc0*/  ISETP.LT.OR P5, PT, R5, 0x21, P5 ;  /* 0x000000210500780c */ /* 0x000fc80002fa1670 */
[----:B------:R-:W-:Y:S01]  /*3bd0*/  FSEL R76, R76, -INF , !P5 ;  /* 0xff8000004c4c7808 */ /* 0x000fe20006800000 */
[----:B----4-:R-:W-:-:S04]  /*3be0*/  FMUL.FTZ R6, R91, c[0x0][0x320] ;  /* 0x0000c8005b067a20 */ /* 0x010fc80000410000 */
[----:B------:R4:W1:Y:S02]  /*3bf0*/  MUFU.TANH R34, R6 ;  /* 0x0000000600227308 */ /* 0x0008640000002400 */
[----:B----4-:R-:W-:-:S06]  /*3c00*/  FMUL.FTZ R6, R82, c[0x0][0x320] ;  /* 0x0000c80052067a20 */ /* 0x010fcc0000410000 */
        /* <DEDUP_REMOVED lines=21> */
[----:B------:R-:W-:Y:S01]  /*3d60*/  PLOP3.LUT P4, PT, PT, PT, UP2, 0x40, 0x0 ;  /* 0x000000000000781c */ /* 0x000fe20003f8e828 */
[----:B------:R-:W-:Y:S02]  /*3d70*/  UISETP.GE.AND UP2, UPT, UR32, 0x29, UPT ;  /* 0x000000292000788c */ /* 0x000fe4000bf46270 */
[----:B------:R4:W1:Y:S01]  /*3d80*/  MUFU.TANH R28, R6 ;  /* 0x00000006001c7308 */ /* 0x0008620000002400 */
[----:B------:R-:W-:Y:S01]  /*3d90*/  ISETP.GT.AND P4, PT, R3, 0x21, P4 ;  /* 0x000000210300780c */ /* 0x000fe20002784270 */
[----:B------:R-:W-:-:S03]  /*3da0*/  UP2UR UR21, UPR, URZ, 0x4 ;  /* 0x000000043f157883 */ /* 0x000fc60008000000 */
[----:B------:R-:W-:-:S04]  /*3db0*/  ISETP.LT.OR P4, PT, R5, 0x22, P4 ;  /* 0x000000220500780c */ /* 0x000fc80002781670 */
[----:B------:R-:W-:Y:S01]  /*3dc0*/  FSEL R80, R69, -INF , !P4 ;  /* 0xff80000045507808 */ /* 0x000fe20006000000 */
[----:B----4-:R-:W-:Y:S01]  /*3dd0*/  FMUL.FTZ R6, R75, c[0x0][0x320] ;  /* 0x0000c8004b067a20 */ /* 0x010fe20000410000 */
[----:B------:R-:W-:Y:S02]  /*3de0*/  FSEL R75, R86, -INF , !P2 ;  /* 0xff800000564b7808 */ /* 0x000fe40005000000 */
[----:B------:R-:W-:Y:S01]  /*3df0*/  PLOP3.LUT P2, PT, PT, PT, UP2, 0x40, 0x0 ;  /* 0x000000000000781c */ /* 0x000fe20003f4e828 */
[----:B------:R-:W-:Y:S01]  /*3e00*/  UISETP.GE.AND UP2, UPT, UR32, 0x2a, UPT ;  /* 0x0000002a2000788c */ /* 0x000fe2000bf46270 */
[----:B------:R4:W1:Y:S02]  /*3e10*/  MUFU.TANH R26, R6 ;  /* 0x00000006001a7308 */ /* 0x0008640000002400 */
[----:B------:R-:W-:Y:S01]  /*3e20*/  ISETP.GT.AND P2, PT, R3, 0x28, P2 ;  /* 0x000000280300780c */ /* 0x000fe20001744270 */
[----:B------:R-:W-:Y:S02]  /*3e30*/  UP2UR UR20, UPR, URZ, 0x4 ;  /* 0x000000043f147883 */ /* 0x000fe40008000000 */
[----:B------:R-:W-:Y:S01]  /*3e40*/  PLOP3.LUT P1, PT, PT, PT, UP2, 0x40, 0x0 ;  /* 0x000000000000781c */ /* 0x000fe20003f2e828 */
[----:B------:R-:W-:Y:S01]  /*3e50*/  UISETP.GE.AND UP2, UPT, UR32, 0x31, UPT ;  /* 0x000000312000788c */ /* 0x000fe2000bf46270 */
[----:B------:R-:W-:-:S02]  /*3e60*/  ISETP.LT.OR P2, PT, R5, 0x29, P2 ;  /* 0x000000290500780c */ /* 0x000fc40001741670 */
[----:B------:R-:W-:Y:S01]  /*3e70*/  ISETP.GT.AND P1, PT, R3, 0x29, P1 ;  /* 0x000000290300780c */ /* 0x000fe20000f24270 */
[----:B------:R-:W-:Y:S01]  /*3e80*/  UP2UR UR19, UPR, URZ, 0x4 ;  /* 0x000000043f137883 */ /* 0x000fe20008000000 */
[----:B------:R-:W-:Y:S02]  /*3e90*/  FSEL R81, R68, -INF , !P2 ;  /* 0xff80000044517808 */ /* 0x000fe40005000000 */
[----:B------:R-:W-:Y:S01]  /*3ea0*/  PLOP3.LUT P0, PT, PT, PT, UP2, 0x40, 0x0 ;  /* 0x000000000000781c */ /* 0x000fe20003f0e828 */
[----:B------:R-:W-:Y:S01]  /*3eb0*/  UISETP.GE.AND UP2, UPT, UR32, 0x32, UPT ;  /* 0x000000322000788c */ /* 0x000fe2000bf46270 */
[----:B------:R-:W-:Y:S01]  /*3ec0*/  ISETP.LT.OR P1, PT, R5, 0x2a, P1 ;  /* 0x0000002a0500780c */ /* 0x000fe20000f21670 */
[----:B----4-:R-:W4:Y:S01]  /*3ed0*/  SHFL.IDX PT, R6, R18, 0x1, 0x1c1f ;  /* 0x003c1f0012067f89 */ /* 0x010f2200000e0000 */
[----:B------:R-:W-:Y:S01]  /*3ee0*/  ISETP.GT.AND P0, PT, R3, 0x30, P0 ;  /* 0x000000300300780c */ /* 0x000fe20000704270 */
[----:B------:R-:W-:Y:S01]  /*3ef0*/  UP2UR UR18, UPR, URZ, 0x4 ;  /* 0x000000043f127883 */ /* 0x000fe20008000000 */
[----:B------:R-:W-:-:S02]  /*3f00*/  FSEL R82, R64, -INF , !P1 ;  /* 0xff80000040527808 */ /* 0x000fc40004800000 */
[----:B------:R-:W-:Y:S01]  /*3f10*/  PLOP3.LUT P6, PT, PT, PT, UP2, 0x40, 0x0 ;  /* 0x000000000000781c */ /* 0x000fe20003fce828 */
[----:B------:R-:W-:Y:S01]  /*3f20*/  UISETP.GE.AND UP2, UPT, UR32, 0x39, UPT ;  /* 0x000000392000788c */ /* 0x000fe2000bf46270 */
[----:B------:R-:W-:Y:S02]  /*3f30*/  ISETP.LT.OR P0, PT, R5, 0x31, P0 ;  /* 0x000000310500780c */ /* 0x000fe40000701670 */
[----:B------:R-:W-:Y:S01]  /*3f40*/  ISETP.GT.AND P6, PT, R3, 0x31, P6 ;  /* 0x000000310300780c */ /* 0x000fe200037c4270 */
[----:B------:R-:W-:Y:S01]  /*3f50*/  UP2UR UR17, UPR, URZ, 0x4 ;  /* 0x000000043f117883 */ /* 0x000fe20008000000 */
[----:B------:R-:W-:Y:S02]  /*3f60*/  FSEL R83, R9, -INF , !P0 ;  /* 0xff80000009537808 */ /* 0x000fe40004000000 */
        /* <DEDUP_REMOVED lines=8> */
[----:B------:R-:W-:Y:S02]  /*3ff0*/  ISETP.LT.OR P5, PT, R5, 0x39, P5 ;  /* 0x000000390500780c */ /* 0x000fe40002fa1670 */
        /* <DEDUP_REMOVED lines=18> */
[----:B------:R1:W1:Y:S01]  /*4120*/  MUFU.TANH R17, R7 ;  /* 0x0000000700117308 */ /* 0x0002620000002400 */
[----:B------:R-:W-:Y:S02]  /*4130*/  ISETP.GT.AND P0, PT, R3, 0x48, P0 ;  /* 0x000000480300780c */ /* 0x000fe40000704270 */
[----:B------:R-:W-:-:S02]  /*4140*/  FSEL R231, R16, -INF , !P1 ;  /* 0xff80000010e77808 */ /* 0x000fc40004800000 */
[----:B------:R-:W-:Y:S02]  /*4150*/  ISETP.LT.OR P0, PT, R5, 0x49, P0 ;  /* 0x000000490500780c */ /* 0x000fe40000701670 */
[----:B------:R-:W-:Y:S02]  /*4160*/  PLOP3.LUT P6, PT, PT, PT, UP6, 0x40, 0x0 ;  /* 0x000000000000781c */ /* 0x000fe40003fce868 */
[----:B------:R-:W-:Y:S02]  /*4170*/  FSEL R230, R15, -INF , !P0 ;  /* 0xff8000000fe67808 */ /* 0x000fe40004000000 */
[----:B------:R-:W-:Y:S02]  /*4180*/  PLOP3.LUT P0, PT, PT, PT, UP0, 0x40, 0x0 ;  /* 0x000000000000781c */ /* 0x000fe40003f0e808 */
[----:B------:R-:W-:Y:S02]  /*4190*/  PLOP3.LUT P5, PT, PT, PT, UP5, 0x40, 0x0 ;  /* 0x000000000000781c */ /* 0x000fe40003fae858 */
[----:B------:R-:W-:-:S02]  /*41a0*/  PLOP3.LUT P4, PT, PT, PT, UP4, 0x40, 0x0 ;  /* 0x000000000000781c */ /* 0x000fc40003f8e848 */
[----:B------:R-:W-:Y:S02]  /*41b0*/  PLOP3.LUT P2, PT, PT, PT, UP3, 0x40, 0x0 ;  /* 0x000000000000781c */ /* 0x000fe40003f4e838 */
[----:B------:R-:W-:Y:S02]  /*41c0*/  PLOP3.LUT P1, PT, PT, PT, UP2, 0x40, 0x0 ;  /* 0x000000000000781c */ /* 0x000fe40003f2e828 */
[C---:B------:R-:W-:Y:S02]  /*41d0*/  ISETP.GT.AND P6, PT, R3.reuse, 0x49, P6 ;  /* 0x000000490300780c */ /* 0x040fe400037c4270 */
[C---:B------:R-:W-:Y:S02]  /*41e0*/  ISETP.GT.AND P5, PT, R3.reuse, 0x50, P5 ;  /* 0x000000500300780c */ /* 0x040fe40002fa4270 */
[C---:B------:R-:W-:Y:S02]  /*41f0*/  ISETP.GT.AND P4, PT, R3.reuse, 0x51, P4 ;  /* 0x000000510300780c */ /* 0x040fe40002784270 */
[----:B------:R-:W-:-:S02]  /*4200*/  ISETP.GT.AND P2, PT, R3, 0x58, P2 ;  /* 0x000000580300780c */ /* 0x000fc40001744270 */
[----:B------:R-:W-:Y:S01]  /*4210*/  ISETP.GT.AND P1, PT, R3, 0x59, P1 ;  /* 0x000000590300780c */ /* 0x000fe20000f24270 */
[--C-:B----4-:R-:W-:Y:S01]  /*4220*/  IMAD.IADD R3, R23, 0x1, R6.reuse ;  /* 0x0000000117037824 */ /* 0x110fe200078e0206 */
[C---:B------:R-:W-:Y:S02]  /*4230*/  ISETP.LT.OR P6, PT, R5.reuse, 0x4a, P6 ;  /* 0x0000004a0500780c */ /* 0x040fe400037c1670 */
[C---:B------:R-:W-:Y:S02]  /*4240*/  ISETP.LT.OR P5, PT, R5.reuse, 0x51, P5 ;  /* 0x000000510500780c */ /* 0x040fe40002fa1670 */
[C---:B------:R-:W-:Y:S02]  /*4250*/  ISETP.LT.OR P4, PT, R5.reuse, 0x52, P4 ;  /* 0x000000520500780c */ /* 0x040fe40002781670 */
[C---:B------:R-:W-:Y:S02]  /*4260*/  ISETP.LT.OR P2, PT, R5.reuse, 0x59, P2 ;  /* 0x000000590500780c */ /* 0x040fe40001741670 */
[----:B------:R-:W-:Y:S01]  /*4270*/  ISETP.LT.OR P1, PT, R5, 0x5a, P1 ;  /* 0x0000005a0500780c */ /* 0x000fe20000f21670 */
[----:B------:R-:W-:Y:S01]  /*4280*/  IMAD.IADD R5, R20, 0x1, R6 ;  /* 0x0000000114057824 */ /* 0x000fe200078e0206 */
[----:B------:R-:W-:-:S02]  /*4290*/  FSEL R232, R14, -INF , !P6 ;  /* 0xff8000000ee87808 */ /* 0x000fc40007000000 */
[----:B------:R-:W-:Y:S02]  /*42a0*/  FSEL R233, R13, -INF , !P5 ;  /* 0xff8000000de97808 */ /* 0x000fe40006800000 */
[----:B------:R-:W-:Y:S02]  /*42b0*/  IMNMX R5, R5, R22, PT ;  /* 0x0000001605057217 */ /* 0x000fe40003800200 */
[----:B------:R-:W-:Y:S02]  /*42c0*/  FSEL R234, R12, -INF , !P4 ;  /* 0xff8000000cea7808 */ /* 0x000fe40006000000 */
[----:B------:R-:W-:Y:S02]  /*42d0*/  FSEL R241, R11, -INF , !P2 ;  /* 0xff8000000bf17808 */ /* 0x000fe40005000000 */
[----:B------:R-:W-:Y:S01]  /*42e0*/  FSEL R244, R10, -INF , !P1 ;  /* 0xff8000000af47808 */ /* 0x000fe20004800000 */
[----:B------:R-:W-:Y:S05]  /*42f0*/  @P0 BRA `(.L_x_246) ;  /* 0x0000015000000947 */ /* 0x000fea0003800000 */
[----:B-123--:R-:W-:Y:S01]  /*4300*/  IMAD.U32 R7, RZ, RZ, UR12 ;  /* 0x0000000cff077e24 */ /* 0x00efe2000f8e00ff */
        /* <DEDUP_REMOVED lines=11> */
.L_x_248:
[----:B------:R-:W-:-:S04]  /*43c0*/  MOV R7, c[0x0][0x32c] ;  /* 0x0000cb0000077a02 */ /* 0x000fc80000000f00 */
[----:B------:R-:W-:-:S13]  /*43d0*/  ISETP.NE.AND P0, PT, R7, 0x1, PT ;  /* 0x000000010700780c */ /* 0x000fda0003f05270 */
[----:B------:R-:W-:-:S05]  /*43e0*/  @P0 IMAD.HI.U32 R7, R6, c[0x0][0x330], RZ ;  /* 0x0000cc0006070a27 */ /* 0x000fca00078e00ff */
[----:B------:R-:W-:Y:S02]  /*43f0*/  @P0 SHF.R.U32.HI R6, RZ, c[0x0][0x334], R7 ;  /* 0x0000cd00ff060a19 */ /* 0x000fe40000011607 */
.L_x_249:
[----:B------:R-:W-:Y:S05]  /*4400*/  BSYNC B0 ;  /* 0x0000000000007941 */ /* 0x000fea0003800000 */
.L_x_247:
[----:B------:R-:W-:-:S05]  /*4410*/  IMAD R6, R6, c[0x0][0x32c], R24 ;  /* 0x0000cb0006067a24 */ /* 0x000fca00078e0218 */
[----:B------:R-:W-:Y:S02]  /*4420*/  IADD3 R7, R6, c[0x0][0x32c], RZ ;  /* 0x0000cb0006077a10 */ /* 0x000fe40007ffe0ff */
[----:B------:R-:W-:Y:S02]  /*4430*/  IMNMX R3, R3, R6, !PT ;  /* 0x0000000603037217 */ /* 0x000fe40007800200 */
[----:B------:R-:W-:Y:S02]  /*4440*/  IMNMX R5, R5, R7, PT ;  /* 0x0000000705057217 */ /* 0x000fe40003800200 */
.L_x_246:
[----:B-123--:R-:W-:Y:S01]  /*4450*/  FMUL.FTZ R6, R109, c[0x0][0x320] ;  /* 0x0000c8006d067a20 */ /* 0x00efe20000410000 */
[----:B------:R-:W-:Y:S01]  /*4460*/  UP2UR UR38, UPR, URZ, 0x40 ;  /* 0x000000403f267883 */ /* 0x000fe20008000000 */
[----:B------:R-:W-:Y:S01]  /*4470*/  FMUL.FTZ R9, R112, c[0x0][0x320] ;  /* 0x0000c80070097a20 */ /* 0x000fe20000410000 */
[----:B------:R-:W-:Y:S01]  /*4480*/  UISETP.NE.AND UP6, UPT, UR31, URZ, UPT ;  /* 0x0000003f1f00728c */ /* 0x000fe2000bfc5270 */
[----:B------:R1:W2:Y:S01]  /*4490*/  MUFU.TANH R63, R6 ;  /* 0x00000006003f7308 */ /* 0x0002a20000002400 */
[----:B------:R-:W-:Y:S01]  /*44a0*/  UP2UR UR36, UPR, URZ, 0x10 ;  /* 0x000000103f247883 */ /* 0x000fe20008000000 */
[----:B------:R-:W-:Y:S01]  /*44b0*/  FMUL.FTZ R11, R105, c[0x0][0x320] ;  /* 0x0000c800690b7a20 */ /* 0x000fe20000410000 */
[----:B------:R-:W-:Y:S01]  /*44c0*/  UP2UR UR37, UPR, URZ, 0x20 ;  /* 0x000000203f257883 */ /* 0x000fe20008000000 */
[----:B------:R-:W-:Y:S01]  /*44d0*/  FMUL.FTZ R16, R161, c[0x0][0x320] ;  /* 0x0000c800a1107a20 */ /* 0x000fe20000410000 */
[----:B------:R-:W-:Y:S01]  /*44e0*/  UISETP.NE.AND UP4, UPT, UR29, URZ, UPT ;  /* 0x0000003f1d00728c */ /* 0x000fe2000bf85270 */
[----:B------:R-:W-:Y:S01]  /*44f0*/  PLOP3.LUT P0, PT, PT, PT, UP6, 0x40, 0x0 ;  /* 0x000000000000781c */ /* 0x000fe20003f0e868 */
[----:B------:R-:W-:Y:S01]  /*4500*/  UISETP.NE.AND UP5, UPT, UR30, URZ, UPT ;  /* 0x0000003f1e00728c */ /* 0x000fe2000bfa5270 */
[----:B------:R-:W3:Y:S01]  /*4510*/  MUFU.TANH R54, R11 ;  /* 0x0000000b00367308 */ /* 0x000ee20000002400 */
[----:B------:R-:W-:Y:S01]  /*4520*/  UP2UR UR32, UPR, URZ, 0x2 ;  /* 0x000000023f207883 */ /* 0x000fe20008000000 */
[----:B------:R-:W-:Y:S01]  /*4530*/  ISETP.GT.AND P0, PT, R3, RZ, P0 ;  /* 0x000000ff0300720c */ /* 0x000fe20000704270 */
[----:B------:R-:W-:Y:S01]  /*4540*/  UP2UR UR34, UPR, URZ, 0x4 ;  /* 0x000000043f227883 */ /* 0x000fe20008000000 */
[----:B------:R-:W-:Y:S01]  /*4550*/  PLOP3.LUT P5, PT, PT, PT, UP4, 0x40, 0x0 ;  /* 0x000000000000781c */ /* 0x000fe20003fae848 */
[----:B------:R-:W-:Y:S01]  /*4560*/  UP2UR UR33, UPR, URZ, 0x1 ;  /* 0x000000013f217883 */ /* 0x000fe20008000000 */
[----:B------:R-:W-:Y:S01]  /*4570*/  PLOP3.LUT P6, PT, PT, PT, UP5, 0x40, 0x0 ;  /* 0x000000000000781c */ /* 0x000fe20003fce858 */
[----:B------:R-:W-:Y:S01]  /*4580*/  UISETP.NE.AND UP1, UPT, UR27, URZ, UPT ;  /* 0x0000003f1b00728c */ /* 0x000fe2000bf25270 */
[----:B-1----:R-:W-:Y:S01]  /*4590*/  FMUL.FTZ R6, R108, c[0x0][0x320] ;  /* 0x0000c8006c067a20 */ /* 0x002fe20000410000 */
[----:B------:R-:W-:Y:S01]  /*45a0*/  UP2UR UR35, UPR, URZ, 0x8 ;  /* 0x000000083f237883 */ /* 0x000fe20008000000 */
[----:B------:R-:W-:Y:S01]  /*45b0*/  ISETP.LT.OR P0, PT, R5, 0x1, P0 ;  /* 0x000000010500780c */ /* 0x000fe20000701670 */
[----:B------:R-:W-:Y:S01]  /*45c0*/  UISETP.NE.AND UP2, UPT, UR28, URZ, UPT ;  /* 0x0000003f1c00728c */ /* 0x000fe2000bf45270 */
[----:B------:R1:W4:Y:S01]  /*45d0*/  MUFU.TANH R62, R6 ;  /* 0x00000006003e7308 */ /* 0x0003220000002400 */
[----:B------:R-:W-:Y:S01]  /*45e0*/  UISETP.NE.AND UP0, UPT, UR26, URZ, UPT ;  /* 0x0000003f1a00728c */ /* 0x000fe2000bf05270 */
[C---:B------:R-:W-:Y:S01]  /*45f0*/  ISETP.GT.AND P5, PT, R3.reuse, 0x8, P5 ;  /* 0x000000080300780c */ /* 0x040fe20002fa4270 */
[----:B------:R-:W-:Y:S01]  /*4600*/  UISETP.NE.AND UP3, UPT, UR25, URZ, UPT ;  /* 0x0000003f1900728c */ /* 0x000fe2000bf65270 */
[----:B------:R-:W-:Y:S01]  /*4610*/  ISETP.GT.AND P6, PT, R3, 0x1, P6 ;  /* 0x000000010300780c */ /* 0x000fe200037c4270 */
[----:B------:R-:W-:Y:S01]  /*4620*/  UISETP.NE.AND UP6, UPT, UR38, URZ, UPT ;  /* 0x0000003f2600728c */ /* 0x000fe2000bfc5270 */
[----:B------:R-:W-:Y:S01]  /*4630*/  PLOP3.LUT P2, PT, PT, PT, UP1, 0x40, 0x0 ;  /* 0x000000000000781c */ /* 0x000fe20003f4e818 */
[----:B------:R-:W-:Y:S01]  /*4640*/  UISETP.NE.AND UP1, UPT, UR23, URZ, UPT ;  /* 0x0000003f1700728c */ /* 0x000fe2000bf25270 */
[----:B------:R-:W-:Y:S01]  /*4650*/  PLOP3.LUT P4, PT, PT, PT, UP2, 0x40, 0x0 ;  /* 0x000000000000781c */ /* 0x000fe20003f8e828 */
[----:B------:R-:W-:Y:S01]  /*4660*/  UISETP.NE.AND UP2, UPT, UR24, URZ, UPT ;  /* 0x0000003f1800728c */ /* 0x000fe2000bf45270 */
[----:B------:R-:W-:Y:S01]  /*4670*/  PLOP3.LUT P1, PT, PT, PT, UP0, 0x40, 0x0 ;  /* 0x000000000000781c */ /* 0x000fe20003f2e808 */
[----:B------:R-:W-:Y:S01]  /*4680*/  UISETP.NE.AND UP0, UPT, UR21, URZ, UPT ;  /* 0x0000003f1500728c */ /* 0x000fe2000bf05270 */
[----:B------:R-:W-:Y:S01]  /*4690*/  FSEL R52, R39, -INF , !P0 ;  /* 0xff80000027347808 */ /* 0x000fe20004000000 */
[----:B------:R-:W-:Y:S01]  /*46a0*/  UISETP.NE.AND UP5, UPT, UR37, URZ, UPT ;  /* 0x0000003f2500728c */ /* 0x000fe2000bfa5270 */
[----:B------:R-:W-:Y:S01]  /*46b0*/  PLOP3.LUT P0, PT, PT, PT, UP3, 0x40, 0x0 ;  /* 0x000000000000781c */ /* 0x000fe20003f0e838 */
[----:B------:R-:W-:Y:S01]  /*46c0*/  UISETP.NE.AND UP3, UPT, UR22, URZ, UPT ;  /* 0x0000003f1600728c */ /* 0x000fe2000bf65270 */
[----:B-1----:R-:W-:Y:S01]  /*46d0*/  FMUL.FTZ R6, R148, c[0x0][0x320] ;  /* 0x0000c80094067a20 */ /* 0x002fe20000410000 */
[C---:B------:R-:W-:Y:S01]  /*46e0*/  ISETP.LT.OR P5, PT, R5.reuse, 0x9, P5 ;  /* 0x000000090500780c */ /* 0x040fe20002fa1670 */
[----:B------:R-:W-:Y:S01]  /*46f0*/  UISETP.NE.AND UP4, UPT, UR36, URZ, UPT ;  /* 0x0000003f2400728c */ /* 0x000fe2000bf85270 */
[----:B------:R-:W-:Y:S01]  /*4700*/  ISETP.LT.OR P6, PT, R5, 0x2, P6 ;  /* 0x000000020500780c */ /* 0x000fe200037c1670 */
[----:B------:R1:W1:Y:S01]  /*4710*/  MUFU.TANH R59, R6 ;  /* 0x00000006003b7308 */ /* 0x0002620000002400 */
[----:B------:R-:W-:Y:S01]  /*4720*/  ISETP.GT.AND P1, PT, R3, 0x11, P1 ;  /* 0x000000110300780c */ /* 0x000fe20000f24270 */
[----:B------:R-:W-:Y:S01]  /*4730*/  FMUL.FTZ R15, R152, c[0x0][0x320] ;  /* 0x0000c800980f7a20 */ /* 0x000fe20000410000 */
[----:B------:R-:W-:Y:S01]  /*4740*/  FSEL R57, R37, -INF , !P5 ;  /* 0xff80000025397808 */ /* 0x000fe20006800000 */
[----:B------:R-:W-:Y:S01]  /*4750*/  FMUL.FTZ R14, R153, c[0x0][0x320] ;  /* 0x0000c800990e7a20 */ /* 0x000fe20000410000 */
[C---:B------:R-:W-:Y:S01]  /*4760*/  ISETP.GT.AND P2, PT, R3.reuse, 0x10, P2 ;  /* 0x000000100300780c */ /* 0x040fe20001744270 */
[----:B------:R-:W-:Y:S01]  /*4770*/  FMUL.FTZ R10, R168, c[0x0][0x320] ;  /* 0x0000c800a80a7a20 */ /* 0x000fe20000410000 */
[----:B------:R-:W-:Y:S01]  /*4780*/  ISETP.GT.AND P0, PT, R3, 0x18, P0 ;  /* 0x000000180300780c */ /* 0x000fe20000704270 */
[----:B------:R-:W-:Y:S01]  /*4790*/  FMUL.FTZ R8, R113, c[0x0][0x320] ;  /* 0x0000c80071087a20 */ /* 0x000fe20000410000 */
[----:B------:R-:W-:Y:S01]  /*47a0*/  FSEL R51, R27, -INF , !P6 ;  /* 0xff8000001b337808 */ /* 0x000fe20007000000 */
[----:B------:R-:W-:Y:S01]  /*47b0*/  FMUL.FTZ R7, R164, c[0x0][0x320] ;  /* 0x0000c800a4077a20 */ /* 0x000fe20000410000 */
[----:B------:R-:W-:Y:S01]  /*47c0*/  ISETP.GT.AND P4, PT, R3, 0x9, P4 ;  /* 0x000000090300780c */ /* 0x000fe20002784270 */
[----:B------:R-:W-:Y:S01]  /*47d0*/  FMUL.FTZ R13, R169, c[0x0][0x320] ;  /* 0x0000c800a90d7a20 */ /* 0x000fe20000410000 */
[----:B------:R-:W-:Y:S01]  /*47e0*/  PLOP3.LUT P5, PT, PT, PT, UP1, 0x40, 0x0 ;  /* 0x000000000000781c */ /* 0x000fe20003fae818 */
[----:B------:R-:W-:Y:S01]  /*47f0*/  UISETP.NE.AND UP1, UPT, UR20, URZ, UPT ;  /* 0x0000003f1400728c */ /* 0x000fe2000bf25270 */
[----:B------:R-:W-:Y:S01]  /*4800*/  PLOP3.LUT P6, PT, PT, PT, UP2, 0x40, 0x0 ;  /* 0x000000000000781c */ /* 0x000fe20003fce828 */
[----:B-1----:R-:W-:Y:S01]  /*4810*/  FMUL.FTZ R6, R120, c[0x0][0x320] ;  /* 0x0000c80078067a20 */ /* 0x002fe20000410000 */
[----:B------:R-:W-:Y:S01]  /*4820*/  UISETP.NE.AND UP2, UPT, UR19, URZ, UPT ;  /* 0x0000003f1300728c */ /* 0x000fe2000bf45270 */
[C---:B------:R-:W-:Y:S01]  /*4830*/  ISETP.LT.OR P1, PT, R5.reuse, 0x12, P1 ;  /* 0x000000120500780c */ /* 0x040fe20000f21670 */
[----:B------:R-:W-:Y:S01]  /*4840*/  FMUL.FTZ R12, R156, c[0x0][0x320] ;  /* 0x0000c8009c0c7a20 */ /* 0x000fe20000410000 */
[----:B------:R1:W1:Y:S01]  /*4850*/  MUFU.TANH R58, R6 ;  /* 0x00000006003a7308 */ /* 0x0002620000002400 */
[C---:B------:R-:W-:Y:S01]  /*4860*/  ISETP.LT.OR P2, PT, R5.reuse, 0x11, P2 ;  /* 0x000000110500780c */ /* 0x040fe20001741670 */
[----:B------:R-:W-:Y:S01]  /*4870*/  FMUL.FTZ R11, R144, c[0x0][0x320] ;  /* 0x0000c800900b7a20 */ /* 0x000fe20000410000 */
[----:B------:R-:W-:-:S02]  /*4880*/  ISETP.LT.OR P0, PT, R5, 0x19, P0 ;  /* 0x000000190500780c */ /* 0x000fc40000701670 */
[----:B------:R-:W-:Y:S02]  /*4890*/  ISETP.LT.OR P4, PT, R5, 0xa, P4 ;  /* 0x0000000a0500780c */ /* 0x000fe40002781670 */
[----:B------:R-:W-:Y:S01]  /*48a0*/  ISETP.GT.AND P5, PT, R3, 0x20, P5 ;  /* 0x000000200300780c */ /* 0x000fe20002fa4270 */
[----:B------:R-:W2:Y:S01]  /*48b0*/  MUFU.TANH R45, R16 ;  /* 0x00000010002d7308 */ /* 0x000ea20000002400 */
[----:B------:R-:W-:Y:S02]  /*48c0*/  FSEL R65, R19, -INF , !P1 ;  /* 0xff80000013417808 */ /* 0x000fe40004800000 */
[----:B------:R-:W-:Y:S02]  /*48d0*/  ISETP.GT.AND P6, PT, R3, 0x19, P6 ;  /* 0x000000190300780c */ /* 0x000fe400037c4270 */
[----:B------:R-:W-:Y:S02]  /*48e0*/  FSEL R64, R21, -INF , !P2 ;  /* 0xff80000015407808 */ /* 0x000fe40005000000 */
[----:B------:R-:W-:Y:S01]  /*48f0*/  PLOP3.LUT P1, PT, PT, PT, UP1, 0x40, 0x0 ;  /* 0x000000000000781c */ /* 0x000fe20003f2e818 */
[----:B-1----:R-:W-:Y:S01]  /*4900*/  FMUL.FTZ R6, R140, c[0x0][0x320] ;  /* 0x0000c8008c067a20 */ /* 0x002fe20000410000 */
[----:B------:R-:W-:Y:S01]  /*4910*/  FSEL R67, R41, -INF , !P0 ;  /* 0xff80000029437808 */ /* 0x000fe20004000000 */
[----:B------:R-:W-:Y:S01]  /*4920*/  UISETP.NE.AND UP1, UPT, UR17, URZ, UPT ;  /* 0x0000003f1100728c */ /* 0x000fe2000bf25270 */
[----:B------:R-:W-:Y:S01]  /*4930*/  FSEL R56, R34, -INF , !P4 ;  /* 0xff80000022387808 */ /* 0x000fe20006000000 */
[----:B------:R1:W1:Y:S01]  /*4940*/  MUFU.TANH R61, R6 ;  /* 0x00000006003d7308 */ /* 0x0002620000002400 */
[----:B------:R-:W-:Y:S01]  /*4950*/  PLOP3.LUT P2, PT, PT, PT, UP0, 0x40, 0x0 ;  /* 0x000000000000781c */ /* 0x000fe20003f4e808 */
[----:B------:R-:W-:Y:S01]  /*4960*/  UISETP.NE.AND UP0, UPT, UR18, URZ, UPT ;  /* 0x0000003f1200728c */ /* 0x000fe2000bf05270 */
[----:B------:R-:W-:Y:S01]  /*4970*/  PLOP3.LUT P0, PT, PT, PT, UP2, 0x40, 0x0 ;  /* 0x000000000000781c */ /* 0x000fe20003f0e828 */
[----:B------:R-:W-:Y:S01]  /*4980*/  UISETP.NE.AND UP2, UPT, UR15, URZ, UPT ;  /* 0x0000003f0f00728c */ /* 0x000fe2000bf45270 */
[----:B------:R-:W-:Y:S01]  /*4990*/  PLOP3.LUT P4, PT, PT, PT, UP3, 0x40, 0x0 ;  /* 0x000000000000781c */ /* 0x000fe20003f8e838 */
[----:B------:R-:W-:Y:S01]  /*49a0*/  UISETP.NE.AND UP3, UPT, UR16, URZ, UPT ;  /* 0x0000003f1000728c */ /* 0x000fe2000bf65270 */
[C---:B------:R-:W-:Y:S01]  /*49b0*/  ISETP.LT.OR P5, PT, R5.reuse, 0x21, P5 ;  /* 0x000000210500780c */ /* 0x040fe20002fa1670 */
[----:B------:R-:W2:Y:S01]  /*49c0*/  MUFU.TANH R47, R15 ;  /* 0x0000000f002f7308 */ /* 0x000ea20000002400 */
[----:B------:R-:W-:-:S02]  /*49d0*/  ISETP.LT.OR P6, PT, R5, 0x1a, P6 ;  /* 0x0000001a0500780c */ /* 0x000fc400037c1670 */
[C---:B------:R-:W-:Y:S02]  /*49e0*/  ISETP.GT.AND P0, PT, R3.reuse, 0x30, P0 ;  /* 0x000000300300780c */ /* 0x040fe40000704270 */
[C---:B------:R-:W-:Y:S02]  /*49f0*/  ISETP.GT.AND P4, PT, R3.reuse, 0x21, P4 ;  /* 0x000000210300780c */ /* 0x040fe40002784270 */
[----:B------:R-:W-:Y:S01]  /*4a00*/  ISETP.GT.AND P2, PT, R3, 0x28, P2 ;  /* 0x000000280300780c */ /* 0x000fe20001744270 */
[----:B-1----:R-:W-:Y:S01]  /*4a10*/  FMUL.FTZ R6, R141, c[0x0][0x320] ;  /* 0x0000c8008d067a20 */ /* 0x002fe20000410000 */
[----:B------:R-:W-:Y:S01]  /*4a20*/  FSEL R68, R44, -INF , !P5 ;  /* 0xff8000002c447808 */ /* 0x000fe20006800000 */
[----:B------:R-:W1:Y:S01]  /*4a30*/  MUFU.TANH R42, R14 ;  /* 0x0000000e002a7308 */ /* 0x000e620000002400 */
[----:B------:R-:W-:Y:S02]  /*4a40*/  ISETP.GT.AND P1, PT, R3, 0x29, P1 ;  /* 0x000000290300780c */ /* 0x000fe40000f24270 */
[----:B------:R-:W-:-:S02]  /*4a50*/  FSEL R46, R46, -INF , !P6 ;  /* 0xff8000002e2e7808 */ /* 0x000fc40007000000 */
[----:B------:R-:W-:Y:S01]  /*4a60*/  PLOP3.LUT P5, PT, PT, PT, UP1, 0x40, 0x0 ;  /* 0x000000000000781c */ /* 0x000fe20003fae818 */
[----:B------:R-:W-:Y:S01]  /*4a70*/  UISETP.NE.AND UP1, UPT, UR13, URZ, UPT ;  /* 0x0000003f0d00728c */ /* 0x000fe2000bf25270 */
[----:B------:R-:W-:Y:S01]  /*4a80*/  PLOP3.LUT P6, PT, PT, PT, UP0, 0x40, 0x0 ;  /* 0x000000000000781c */ /* 0x000fe20003fce808 */
[----:B------:R5:W1:Y:S01]  /*4a90*/  MUFU.TANH R60, R6 ;  /* 0x00000006003c7308 */ /* 0x000a620000002400 */
[----:B------:R-:W-:Y:S01]  /*4aa0*/  UISETP.NE.AND UP0, UPT, UR14, URZ, UPT ;  /* 0x0000003f0e00728c */ /* 0x000fe2000bf05270 */
[C---:B------:R-:W-:Y:S02]  /*4ab0*/  ISETP.LT.OR P0, PT, R5.reuse, 0x31, P0 ;  /* 0x000000310500780c */ /* 0x040fe40000701670 */
[C---:B------:R-:W-:Y:S02]  /*4ac0*/  ISETP.LT.OR P4, PT, R5.reuse, 0x22, P4 ;  /* 0x000000220500780c */ /* 0x040fe40002781670 */
[C---:B------:R-:W-:Y:S02]  /*4ad0*/  ISETP.LT.OR P2, PT, R5.reuse, 0x29, P2 ;  /* 0x000000290500780c */ /* 0x040fe40001741670 */
[----:B------:R-:W-:Y:S01]  /*4ae0*/  ISETP.LT.OR P1, PT, R5, 0x2a, P1 ;  /* 0x0000002a0500780c */ /* 0x000fe20000f21670 */
[----:B------:R-:W1:Y:S01]  /*4af0*/  MUFU.TANH R37, R10 ;  /* 0x0000000a00257308 */ /* 0x000e620000002400 */
[----:B------:R-:W-:-:S02]  /*4b00*/  FSEL R126, R33, -INF , !P0 ;  /* 0xff800000217e7808 */ /* 0x000fc40004000000 */
[----:B------:R-:W-:Y:S02]  /*4b10*/  FSEL R69, R43, -INF , !P4 ;  /* 0xff8000002b457808 */ /* 0x000fe40006000000 */
[----:B------:R-:W-:Y:S01]  /*4b20*/  FSEL R112, R35, -INF , !P2 ;  /* 0xff80000023707808 */ /* 0x000fe20005000000 */
[----:B-----5:R-:W-:Y:S01]  /*4b30*/  FMUL.FTZ R6, R121, c[0x0][0x320] ;  /* 0x0000c80079067a20 */ /* 0x020fe20000410000 */
[----:B------:R-:W-:Y:S01]  /*4b40*/  FSEL R118, R36, -INF , !P1 ;  /* 0xff80000024767808 */ /* 0x000fe20004800000 */
[----:B------:R-:W1:Y:S01]  /*4b50*/  MUFU.TANH R41, R9 ;  /* 0x0000000900297308 */ /* 0x000e620000002400 */
[----:B------:R-:W-:Y:S01]  /*4b60*/  PLOP3.LUT P0, PT, PT, PT, UP1, 0x40, 0x0 ;  /* 0x000000000000781c */ /* 0x000fe20003f0e818 */
[----:B------:R-:W-:Y:S01]  /*4b70*/  UISETP.NE.AND UP1, UPT, UR32, URZ, UPT ;  /* 0x0000003f2000728c */ /* 0x000fe2000bf25270 */
[----:B------:R-:W-:Y:S01]  /*4b80*/  PLOP3.LUT P4, PT, PT, PT, UP3, 0x40, 0x0 ;  /* 0x000000000000781c */ /* 0x000fe20003f8e838 */
[----:B------:R-:W-:Y:S01]  /*4b90*/  UISETP.NE.AND UP3, UPT, UR35, URZ, UPT ;  /* 0x0000003f2300728c */ /* 0x000fe2000bf65270 */
[----:B------:R-:W-:Y:S01]  /*4ba0*/  PLOP3.LUT P2, PT, PT, PT, UP2, 0x40, 0x0 ;  /* 0x000000000000781c */ /* 0x000fe20003f4e828 */
[----:B------:R-:W-:Y:S01]  /*4bb0*/  UISETP.NE.AND UP2, UPT, UR34, URZ, UPT ;  /* 0x0000003f2200728c */ /* 0x000fe2000bf45270 */
[----:B------:R-:W-:Y:S01]  /*4bc0*/  PLOP3.LUT P1, PT, PT, PT, UP0, 0x40, 0x0 ;  /* 0x000000000000781c */ /* 0x000fe20003f2e808 */
[----:B------:R5:W1:Y:S01]  /*4bd0*/  MUFU.TANH R53, R6 ;  /* 0x0000000600357308 */ /* 0x000a620000002400 */
[C---:B------:R-:W-:Y:S01]  /*4be0*/  ISETP.GT.AND P0, PT, R3.reuse, 0x48, P0 ;  /* 0x000000480300780c */ /* 0x040fe20000704270 */
[----:B------:R-:W-:Y:S01]  /*4bf0*/  UISETP.NE.AND UP0, UPT, UR33, URZ, UPT ;  /* 0x0000003f2100728c */ /* 0x000fe2000bf05270 */
[----:B------:R-:W-:-:S02]  /*4c00*/  ISETP.GT.AND P6, PT, R3, 0x31, P6 ;  /* 0x000000310300780c */ /* 0x000fc400037c4270 */
[C---:B------:R-:W-:Y:S02]  /*4c10*/  ISETP.GT.AND P5, PT, R3.reuse, 0x38, P5 ;  /* 0x000000380300780c */ /* 0x040fe40002fa4270 */
[C---:B------:R-:W-:Y:S01]  /*4c20*/  ISETP.GT.AND P4, PT, R3.reuse, 0x39, P4 ;  /* 0x000000390300780c */ /* 0x040fe20002784270 */
[----:B------:R-:W1:Y:S01]  /*4c30*/  MUFU.TANH R39, R8 ;  /* 0x0000000800277308 */ /* 0x000e620000002400 */
[C---:B------:R-:W-:Y:S02]  /*4c40*/  ISETP.GT.AND P2, PT, R3.reuse, 0x40, P2 ;  /* 0x000000400300780c */ /* 0x040fe40001744270 */
[----:B------:R-:W-:Y:S02]  /*4c50*/  ISETP.GT.AND P1, PT, R3, 0x41, P1 ;  /* 0x000000410300780c */ /* 0x000fe40000f24270 */
[C---:B------:R-:W-:Y:S02]  /*4c60*/  ISETP.LT.OR P0, PT, R5.reuse, 0x49, P0 ;  /* 0x000000490500780c */ /* 0x040fe40000701670 */
[C---:B------:R-:W-:Y:S01]  /*4c70*/  ISETP.LT.OR P6, PT, R5.reuse, 0x32, P6 ;  /* 0x000000320500780c */ /* 0x040fe200037c1670 */
[----:B-----5:R-:W-:Y:S01]  /*4c80*/  FMUL.FTZ R6, R160, c[0x0][0x320] ;  /* 0x0000c800a0067a20 */ /* 0x020fe20000410000 */
[C---:B------:R-:W-:Y:S01]  /*4c90*/  ISETP.LT.OR P5, PT, R5.reuse, 0x39, P5 ;  /* 0x000000390500780c */ /* 0x040fe20002fa1670 */
[----:B------:R-:W1:Y:S01]  /*4ca0*/  MUFU.TANH R35, R7 ;  /* 0x0000000700237308 */ /* 0x000e620000002400 */
[----:B------:R-:W-:-:S02]  /*4cb0*/  ISETP.LT.OR P4, PT, R5, 0x3a, P4 ;  /* 0x0000003a0500780c */ /* 0x000fc40002781670 */
[C---:B------:R-:W-:Y:S02]  /*4cc0*/  ISETP.LT.OR P2, PT, R5.reuse, 0x41, P2 ;  /* 0x000000410500780c */ /* 0x040fe40001741670 */
[----:B------:R-:W-:Y:S02]  /*4cd0*/  ISETP.LT.OR P1, PT, R5, 0x42, P1 ;  /* 0x000000420500780c */ /* 0x000fe40000f21670 */
[----:B------:R-:W-:Y:S01]  /*4ce0*/  FSEL R203, R38, -INF , !P0 ;  /* 0xff80000026cb7808 */ /* 0x000fe20004000000 */
[----:B------:R5:W1:Y:S01]  /*4cf0*/  MUFU.TANH R49, R6 ;  /* 0x0000000600317308 */ /* 0x000a620000002400 */
[----:B------:R-:W-:Y:S02]  /*4d00*/  FSEL R127, R32, -INF , !P6 ;  /* 0xff800000207f7808 */ /* 0x000fe40007000000 */
[----:B------:R-:W-:Y:S02]  /*4d10*/  FSEL R128, R29, -INF , !P5 ;  /* 0xff8000001d807808 */ /* 0x000fe40006800000 */
[----:B------:R-:W-:-:S02]  /*4d20*/  FSEL R130, R72, -INF , !P4 ;  /* 0xff80000048827808 */ /* 0x000fc40006000000 */
[----:B------:R-:W-:Y:S01]  /*4d30*/  FSEL R202, R31, -INF , !P2 ;  /* 0xff8000001fca7808 */ /* 0x000fe20005000000 */
[----:B------:R-:W1:Y:S01]  /*4d40*/  MUFU.TANH R32, R13 ;  /* 0x0000000d00207308 */ /* 0x000e620000002400 */
[----:B------:R-:W-:Y:S02]  /*4d50*/  FSEL R205, R30, -INF , !P1 ;  /* 0xff8000001ecd7808 */ /* 0x000fe40004800000 */
[----:B------:R-:W-:Y:S02]  /*4d60*/  PLOP3.LUT P0, PT, PT, PT, UP0, 0x40, 0x0 ;  /* 0x000000000000781c */ /* 0x000fe40003f0e808 */
[----:B------:R-:W-:Y:S02]  /*4d70*/  PLOP3.LUT P6, PT, PT, PT, UP6, 0x40, 0x0 ;  /* 0x000000000000781c */ /* 0x000fe40003fce868 */
[----:B------:R-:W-:Y:S01]  /*4d80*/  PLOP3.LUT P5, PT, PT, PT, UP5, 0x40, 0x0 ;  /* 0x000000000000781c */ /* 0x000fe20003fae858 */
[----:B-----5:R-:W-:Y:S01]  /*4d90*/  FMUL.FTZ R6, R149, c[0x0][0x320] ;  /* 0x0000c80095067a20 */ /* 0x020fe20000410000 */
[----:B------:R-:W-:Y:S01]  /*4da0*/  PLOP3.LUT P4, PT, PT, PT, UP4, 0x40, 0x0 ;  /* 0x000000000000781c */ /* 0x000fe20003f8e848 */
[----:B------:R-:W1:Y:S01]  /*4db0*/  MUFU.TANH R31, R12 ;  /* 0x0000000c001f7308 */ /* 0x000e620000002400 */
[----:B------:R-:W-:-:S02]  /*4dc0*/  PLOP3.LUT P2, PT, PT, PT, UP3, 0x40, 0x0 ;  /* 0x000000000000781c */ /* 0x000fc40003f4e838 */
[----:B------:R-:W-:Y:S02]  /*4dd0*/  PLOP3.LUT P1, PT, PT, PT, UP2, 0x40, 0x0 ;  /* 0x000000000000781c */ /* 0x000fe40003f2e828 */
[C---:B------:R-:W-:Y:S02]  /*4de0*/  ISETP.GT.AND P6, PT, R3.reuse, 0x49, P6 ;  /* 0x000000490300780c */ /* 0x040fe400037c4270 */
[C---:B------:R-:W-:Y:S01]  /*4df0*/  ISETP.GT.AND P5, PT, R3.reuse, 0x50, P5 ;  /* 0x000000500300780c */ /* 0x040fe20002fa4270 */
[----:B------:R5:W1:Y:S01]  /*4e00*/  MUFU.TANH R50, R6 ;  /* 0x0000000600327308 */ /* 0x000a620000002400 */
[C---:B------:R-:W-:Y:S02]  /*4e10*/  ISETP.GT.AND P4, PT, R3.reuse, 0x51, P4 ;  /* 0x000000510300780c */ /* 0x040fe40002784270 */
[C---:B------:R-:W-:Y:S02]  /*4e20*/  ISETP.GT.AND P2, PT, R3.reuse, 0x58, P2 ;  /* 0x000000580300780c */ /* 0x040fe40001744270 */
[----:B------:R-:W-:Y:S01]  /*4e30*/  ISETP.GT.AND P1, PT, R3, 0x59, P1 ;  /* 0x000000590300780c */ /* 0x000fe20000f24270 */
[----:B------:R-:W-:Y:S01]  /*4e40*/  FMUL.FTZ R3, R145, c[0x0][0x320] ;  /* 0x0000c80091037a20 */ /* 0x000fe20000410000 */
[C---:B------:R-:W-:Y:S01]  /*4e50*/  ISETP.LT.OR P6, PT, R5.reuse, 0x4a, P6 ;  /* 0x0000004a0500780c */ /* 0x040fe200037c1670 */
[----:B------:R-:W1:Y:S01]  /*4e60*/  MUFU.TANH R36, R11 ;  /* 0x0000000b00247308 */ /* 0x000e620000002400 */
[----:B------:R-:W-:-:S02]  /*4e70*/  ISETP.LT.OR P5, PT, R5, 0x51, P5 ;  /* 0x000000510500780c */ /* 0x000fc40002fa1670 */
[C---:B------:R-:W-:Y:S02]  /*4e80*/  ISETP.LT.OR P4, PT, R5.reuse, 0x52, P4 ;  /* 0x000000520500780c */ /* 0x040fe40002781670 */
[C---:B------:R-:W-:Y:S02]  /*4e90*/  ISETP.LT.OR P2, PT, R5.reuse, 0x59, P2 ;  /* 0x000000590500780c */ /* 0x040fe40001741670 */
[----:B------:R-:W-:Y:S01]  /*4ea0*/  ISETP.LT.OR P1, PT, R5, 0x5a, P1 ;  /* 0x0000005a0500780c */ /* 0x000fe20000f21670 */
[----:B-----5:R-:W-:Y:S01]  /*4eb0*/  FMUL.FTZ R6, R157, c[0x0][0x320] ;  /* 0x0000c8009d067a20 */ /* 0x020fe20000410000 */
[----:B------:R-:W1:Y:S01]  /*4ec0*/  MUFU.TANH R33, R3 ;  /* 0x0000000300217308 */ /* 0x000e620000002400 */
[----:B------:R-:W-:Y:S02]  /*4ed0*/  FSEL R206, R40, -INF , !P6 ;  /* 0xff80000028ce7808 */ /* 0x000fe40007000000 */
[----:B------:R-:W-:Y:S02]  /*4ee0*/  FSEL R207, R28, -INF , !P5 ;  /* 0xff8000001ccf7808 */ /* 0x000fe40006800000 */
[----:B------:R-:W-:-:S02]  /*4ef0*/  FSEL R225, R26, -INF , !P4 ;  /* 0xff8000001ae17808 */ /* 0x000fc40006000000 */
[----:B------:R-:W-:Y:S01]  /*4f00*/  FSEL R228, R25, -INF , !P2 ;  /* 0xff80000019e47808 */ /* 0x000fe20005000000 */
[----:B------:R5:W1:Y:S01]  /*4f10*/  MUFU.TANH R48, R6 ;  /* 0x0000000600307308 */ /* 0x000a620000002400 */
[----:B------:R-:W-:Y:S01]  /*4f20*/  FSEL R229, R17, -INF , !P1 ;  /* 0xff80000011e57808 */ /* 0x000fe20004800000 */
[----:B-----5:R-:W-:-:S06]  /*4f30*/  FMUL.FTZ R6, R104, c[0x0][0x320] ;  /* 0x0000c80068067a20 */ /* 0x020fcc0000410000 */
[----:B------:R5:W1:Y:S02]  /*4f40*/  MUFU.TANH R55, R6 ;  /* 0x0000000600377308 */ /* 0x000a640000002400 */
[----:B-----5:R-:W-:-:S06]  /*4f50*/  FMUL.FTZ R6, R165, c[0x0][0x320] ;  /* 0x0000c800a5067a20 */ /* 0x020fcc0000410000 */
[----:B------:R5:W1:Y:S02]  /*4f60*/  MUFU.TANH R34, R6 ;  /* 0x0000000600227308 */ /* 0x000a640000002400 */
[----:B-----5:R-:W5:Y:S02]  /*4f70*/  SHFL.IDX PT, R6, R18, 0x2, 0x1c1f ;  /* 0x005c1f0012067f89 */ /* 0x020f6400000e0000 */
[--C-:B-----5:R-:W-:Y:S02]  /*4f80*/  IMAD.IADD R5, R20, 0x1, R6.reuse ;  /* 0x0000000114057824 */ /* 0x120fe400078e0206 */
[----:B------:R-:W-:-:S03]  /*4f90*/  IMAD.IADD R3, R23, 0x1, R6 ;  /* 0x0000000117037824 */ /* 0x000fc600078e0206 */
[----:B------:R-:W-:Y:S01]  /*4fa0*/  IMNMX R5, R5, R22, PT ;  /* 0x0000001605057217 */ /* 0x000fe20003800200 */
[----:B------:R-:W-:Y:S05]  /*4fb0*/  @P0 BRA `(.L_x_250) ;  /* 0x0000015000000947 */ /* 0x000fea0003800000 */
[----:B-1234-:R-:W-:Y:S01]  /*4fc0*/  IMAD.U32 R7, RZ, RZ, UR12 ;  /* 0x0000000cff077e24 */ /* 0x01efe2000f8e00ff */
        /* <DEDUP_REMOVED lines=11> */
.L_x_252:
[----:B------:R-:W-:-:S04]  /*5080*/  MOV R7, c[0x0][0x32c] ;  /* 0x0000cb0000077a02 */ /* 0x000fc80000000f00 */
[----:B------:R-:W-:-:S13]  /*5090*/  ISETP.NE.AND P0, PT, R7, 0x1, PT ;  /* 0x000000010700780c */ /* 0x000fda0003f05270 */
[----:B------:R-:W-:-:S05]  /*50a0*/  @P0 IMAD.HI.U32 R7, R6, c[0x0][0x330], RZ ;  /* 0x0000cc0006070a27 */ /* 0x000fca00078e00ff */
[----:B------:R-:W-:Y:S02]  /*50b0*/  @P0 SHF.R.U32.HI R6, RZ, c[0x0][0x334], R7 ;  /* 0x0000cd00ff060a19 */ /* 0x000fe40000011607 */
.L_x_253:
[----:B------:R-:W-:Y:S05]  /*50c0*/  BSYNC B0 ;  /* 0x0000000000007941 */ /* 0x000fea0003800000 */
.L_x_251:
[----:B------:R-:W-:-:S05]  /*50d0*/  IMAD R6, R6, c[0x0][0x32c], R24 ;  /* 0x0000cb0006067a24 */ /* 0x000fca00078e0218 */
[----:B------:R-:W-:Y:S02]  /*50e0*/  IADD3 R7, R6, c[0x0][0x32c], RZ ;  /* 0x0000cb0006077a10 */ /* 0x000fe40007ffe0ff */
[----:B------:R-:W-:Y:S02]  /*50f0*/  IMNMX R3, R3, R6, !PT ;  /* 0x0000000603037217 */ /* 0x000fe40007800200 */
[----:B------:R-:W-:Y:S02]  /*5100*/  IMNMX R5, R5, R7, PT ;  /* 0x0000000705057217 */ /* 0x000fe40003800200 */
.L_x_250:
[----:B-1234-:R-:W-:Y:S01]  /*5110*/  FMUL.FTZ R6, R151, c[0x0][0x320] ;  /* 0x0000c80097067a20 */ /* 0x01efe20000410000 */
        /* <DEDUP_REMOVED lines=28> */
[----:B------:R-:W-:Y:S01]  /*52e0*/  FMUL.FTZ R10, R171, c[0x0][0x320] ;  /* 0x0000c800ab0a7a20 */ /* 0x000fe20000410000 */
[----:B------:R-:W-:Y:S01]  /*52f0*/  PLOP3.LUT P2, PT, PT, PT, UP1, 0x40, 0x0 ;  /* 0x000000000000781c */ /* 0x000fe20003f4e818 */
[----:B------:R-:W-:Y:S01]  /*5300*/  UISETP.NE.AND UP1, UPT, UR23, URZ, UPT ;  /* 0x0000003f1700728c */ /* 0x000fe2000bf25270 */
[----:B------:R-:W-:Y:S01]  /*5310*/  PLOP3.LUT P4, PT, PT, PT, UP2, 0x40, 0x0 ;  /* 0x000000000000781c */ /* 0x000fe20003f8e828 */
[----:B------:R-:W-:Y:S01]  /*5320*/  UISETP.NE.AND UP2, UPT, UR24, URZ, UPT ;  /* 0x0000003f1800728c */ /* 0x000fe2000bf45270 */
[----:B------:R-:W-:Y:S01]  /*5330*/  PLOP3.LUT P1, PT, PT, PT, UP0, 0x40, 0x0 ;  /* 0x000000000000781c */ /* 0x000fe20003f2e808 */
[----:B------:R-:W-:Y:S01]  /*5340*/  UISETP.NE.AND UP0, UPT, UR21, URZ, UPT ;  /* 0x0000003f1500728c */ /* 0x000fe2000bf05270 */
[----:B------:R-:W-:Y:S01]  /*5350*/  FSEL R120, R49, -INF , !P0 ;  /* 0xff80000031787808 */ /* 0x000fe20004000000 */
[----:B------:R5:W2:Y:S01]  /*5360*/  MUFU.TANH R19, R10 ;  /* 0x0000000a00137308 */ /* 0x000aa20000002400 */
[----:B------:R-:W-:Y:S01]  /*5370*/  PLOP3.LUT P0, PT, PT, PT, UP3, 0x40, 0x0 ;  /* 0x000000000000781c */ /* 0x000fe20003f0e838 */
[----:B------:R-:W-:Y:S01]  /*5380*/  UISETP.NE.AND UP3, UPT, UR22, URZ, UPT ;  /* 0x0000003f1600728c */ /* 0x000fe2000bf65270 */
[----:B-1----:R-:W-:Y:S01]  /*5390*/  FMUL.FTZ R6, R122, c[0x0][0x320] ;  /* 0x0000c8007a067a20 */ /* 0x002fe20000410000 */
[----:B------:R-:W-:Y:S01]  /*53a0*/  ISETP.LT.OR P5, PT, R5, 0x9, P5 ;  /* 0x000000090500780c */ /* 0x000fe20002fa1670 */
[----:B------:R-:W-:Y:S01]  /*53b0*/  FMUL.FTZ R17, R159, c[0x0][0x320] ;  /* 0x0000c8009f117a20 */ /* 0x000fe20000410000 */
[----:B------:R-:W-:Y:S01]  /*53c0*/  ISETP.LT.OR P6, PT, R5, 0x2, P6 ;  /* 0x000000020500780c */ /* 0x000fe200037c1670 */
[----:B------:R-:W-:Y:S01]  /*53d0*/  FMUL.FTZ R16, R114, c[0x0][0x320] ;  /* 0x0000c80072107a20 */ /* 0x000fe20000410000 */
[----:B------:R1:W1:Y:S01]  /*53e0*/  MUFU.TANH R28, R6 ;  /* 0x00000006001c7308 */ /* 0x0002620000002400 */
[----:B------:R-:W-:Y:S01]  /*53f0*/  ISETP.GT.AND P1, PT, R3, 0x11, P1 ;  /* 0x000000110300780c */ /* 0x000fe20000f24270 */
[----:B------:R-:W-:Y:S01]  /*5400*/  FMUL.FTZ R14, R163, c[0x0][0x320] ;  /* 0x0000c800a30e7a20 */ /* 0x000fe20000410000 */
[----:B------:R-:W-:Y:S01]  /*5410*/  FSEL R124, R37, -INF , !P5 ;  /* 0xff800000257c7808 */ /* 0x000fe20006800000 */
[----:B------:R-:W-:Y:S01]  /*5420*/  FMUL.FTZ R9, R150, c[0x0][0x320] ;  /* 0x0000c80096097a20 */ /* 0x000fe20000410000 */
[----:B------:R-:W-:Y:S01]  /*5430*/  ISETP.GT.AND P0, PT, R3, 0x18, P0 ;  /* 0x000000180300780c */ /* 0x000fe20000704270 */
[----:B------:R-:W-:Y:S01]  /*5440*/  FMUL.FTZ R8, R154, c[0x0][0x320] ;  /* 0x0000c8009a087a20 */ /* 0x000fe20000410000 */
[----:B------:R-:W-:Y:S01]  /*5450*/  FSEL R122, R45, -INF , !P6 ;  /* 0xff8000002d7a7808 */ /* 0x000fe20007000000 */
[----:B------:R-:W-:Y:S01]  /*5460*/  FMUL.FTZ R13, R155, c[0x0][0x320] ;  /* 0x0000c8009b0d7a20 */ /* 0x000fe20000410000 */
[----:B------:R-:W-:Y:S01]  /*5470*/  PLOP3.LUT P5, PT, PT, PT, UP1, 0x40, 0x0 ;  /* 0x000000000000781c */ /* 0x000fe20003fae818 */
[----:B------:R-:W-:Y:S01]  /*5480*/  UISETP.NE.AND UP1, UPT, UR20, URZ, UPT ;  /* 0x0000003f1400728c */ /* 0x000fe2000bf25270 */
[----:B------:R-:W-:Y:S01]  /*5490*/  PLOP3.LUT P6, PT, PT, PT, UP2, 0x40, 0x0 ;  /* 0x000000000000781c */ /* 0x000fe20003fce828 */
[----:B------:R-:W-:Y:S01]  /*54a0*/  UISETP.NE.AND UP2, UPT, UR19, URZ, UPT ;  /* 0x0000003f1300728c */ /* 0x000fe2000bf45270 */
[C---:B------:R-:W-:Y:S01]  /*54b0*/  ISETP.GT.AND P2, PT, R3.reuse, 0x10, P2 ;  /* 0x000000100300780c */ /* 0x040fe20001744270 */
[----:B-----5:R-:W-:Y:S01]  /*54c0*/  FMUL.FTZ R10, R166, c[0x0][0x320] ;  /* 0x0000c800a60a7a20 */ /* 0x020fe20000410000 */
[----:B------:R-:W-:Y:S01]  /*54d0*/  ISETP.GT.AND P4, PT, R3, 0x9, P4 ;  /* 0x000000090300780c */ /* 0x000fe20002784270 */
[----:B-1----:R-:W-:Y:S01]  /*54e0*/  FMUL.FTZ R6, R162, c[0x0][0x320] ;  /* 0x0000c800a2067a20 */ /* 0x002fe20000410000 */
[C---:B------:R-:W-:Y:S01]  /*54f0*/  ISETP.LT.OR P1, PT, R5.reuse, 0x12, P1 ;  /* 0x000000120500780c */ /* 0x040fe20000f21670 */
[----:B------:R-:W-:Y:S01]  /*5500*/  UISETP.NE.AND UP6, UPT, UR38, URZ, UPT ;  /* 0x0000003f2600728c */ /* 0x000fe2000bfc5270 */
[C---:B------:R-:W-:Y:S01]  /*5510*/  ISETP.LT.OR P0, PT, R5.reuse, 0x19, P0 ;  /* 0x000000190500780c */ /* 0x040fe20000701670 */
[----:B------:R1:W1:Y:S01]  /*5520*/  MUFU.TANH R27, R6 ;  /* 0x00000006001b7308 */ /* 0x0002620000002400 */
[----:B------:R-:W-:Y:S01]  /*5530*/  ISETP.LT.OR P2, PT, R5, 0x11, P2 ;  /* 0x000000110500780c */ /* 0x000fe20001741670 */
[----:B------:R-:W-:Y:S01]  /*5540*/  UISETP.NE.AND UP5, UPT, UR37, URZ, UPT ;  /* 0x0000003f2500728c */ /* 0x000fe2000bfa5270 */
[----:B------:R-:W-:Y:S01]  /*5550*/  ISETP.GT.AND P5, PT, R3, 0x20, P5 ;  /* 0x000000200300780c */ /* 0x000fe20002fa4270 */
[----:B------:R-:W-:Y:S01]  /*5560*/  UISETP.NE.AND UP4, UPT, UR36, URZ, UPT ;  /* 0x0000003f2400728c */ /* 0x000fe2000bf85270 */
[----:B------:R-:W-:Y:S01]  /*5570*/  ISETP.LT.OR P4, PT, R5, 0xa, P4 ;  /* 0x0000000a0500780c */ /* 0x000fe20002781670 */
[----:B------:R-:W-:Y:S01]  /*5580*/  FMUL.FTZ R7, R142, c[0x0][0x320] ;  /* 0x0000c8008e077a20 */ /* 0x000fe20000410000 */
[----:B------:R-:W-:Y:S01]  /*5590*/  FSEL R131, R34, -INF , !P1 ;  /* 0xff80000022837808 */ /* 0x000fe20004800000 */
[----:B------:R-:W2:Y:S01]  /*55a0*/  MUFU.TANH R136, R16 ;  /* 0x0000001000887308 */ /* 0x000ea20000002400 */
[----:B------:R-:W-:Y:S01]  /*55b0*/  PLOP3.LUT P1, PT, PT, PT, UP1, 0x40, 0x0 ;  /* 0x000000000000781c */ /* 0x000fe20003f2e818 */
[----:B------:R-:W-:Y:S01]  /*55c0*/  UISETP.NE.AND UP1, UPT, UR17, URZ, UPT ;  /* 0x0000003f1100728c */ /* 0x000fe2000bf25270 */
[----:B------:R-:W-:-:S02]  /*55d0*/  FSEL R141, R31, -INF , !P0 ;  /* 0xff8000001f8d7808 */ /* 0x000fc40004000000 */
[----:B------:R-:W-:Y:S02]  /*55e0*/  ISETP.GT.AND P6, PT, R3, 0x19, P6 ;  /* 0x000000190300780c */ /* 0x000fe400037c4270 */
[----:B------:R-:W-:Y:S01]  /*55f0*/  PLOP3.LUT P0, PT, PT, PT, UP2, 0x40, 0x0 ;  /* 0x000000000000781c */ /* 0x000fe20003f0e828 */
[----:B-1----:R-:W-:Y:S01]  /*5600*/  FMUL.FTZ R6, R158, c[0x0][0x320] ;  /* 0x0000c8009e067a20 */ /* 0x002fe20000410000 */
[----:B------:R-:W-:Y:S01]  /*5610*/  FSEL R129, R35, -INF , !P2 ;  /* 0xff80000023817808 */ /* 0x000fe20005000000 */
[----:B------:R-:W-:Y:S01]  /*5620*/  UISETP.NE.AND UP2, UPT, UR15, URZ, UPT ;  /* 0x0000003f0f00728c */ /* 0x000fe2000bf45270 */
[C---:B------:R-:W-:Y:S01]  /*5630*/  ISETP.LT.OR P5, PT, R5.reuse, 0x21, P5 ;  /* 0x000000210500780c */ /* 0x040fe20002fa1670 */
[----:B------:R1:W1:Y:S01]  /*5640*/  MUFU.TANH R26, R6 ;  /* 0x00000006001a7308 */ /* 0x0002620000002400 */
[----:B------:R-:W-:Y:S02]  /*5650*/  FSEL R125, R32, -INF , !P4 ;  /* 0xff800000207d7808 */ /* 0x000fe40006000000 */
[----:B------:R-:W-:Y:S01]  /*5660*/  PLOP3.LUT P2, PT, PT, PT, UP0, 0x40, 0x0 ;  /* 0x000000000000781c */ /* 0x000fe20003f4e808 */
[----:B------:R-:W-:Y:S01]  /*5670*/  UISETP.NE.AND UP0, UPT, UR18, URZ, UPT ;  /* 0x0000003f1200728c */ /* 0x000fe2000bf05270 */
[----:B------:R-:W-:Y:S01]  /*5680*/  PLOP3.LUT P4, PT, PT, PT, UP3, 0x40, 0x0 ;  /* 0x000000000000781c */ /* 0x000fe20003f8e838 */
[----:B------:R-:W-:Y:S01]  /*5690*/  UISETP.NE.AND UP3, UPT, UR16, URZ, UPT ;  /* 0x0000003f1000728c */ /* 0x000fe2000bf65270 */
[----:B------:R-:W-:Y:S01]  /*56a0*/  ISETP.LT.OR P6, PT, R5, 0x1a, P6 ;  /* 0x0000001a0500780c */ /* 0x000fe200037c1670 */
[----:B------:R-:W2:Y:S01]  /*56b0*/  MUFU.TANH R17, R17 ;  /* 0x0000001100117308 */ /* 0x000ea20000002400 */
[----:B------:R-:W-:-:S02]  /*56c0*/  ISETP.GT.AND P0, PT, R3, 0x30, P0 ;  /* 0x000000300300780c */ /* 0x000fc40000704270 */
[----:B------:R-:W-:Y:S02]  /*56d0*/  FSEL R186, R59, -INF , !P5 ;  /* 0xff8000003bba7808 */ /* 0x000fe40006800000 */
[----:B------:R-:W-:Y:S01]  /*56e0*/  PLOP3.LUT P5, PT, PT, PT, UP1, 0x40, 0x0 ;  /* 0x000000000000781c */ /* 0x000fe20003fae818 */
[----:B------:R-:W-:Y:S01]  /*56f0*/  UISETP.NE.AND UP1, UPT, UR13, URZ, UPT ;  /* 0x0000003f0d00728c */ /* 0x000fe2000bf25270 */
[C---:B------:R-:W-:Y:S01]  /*5700*/  ISETP.GT.AND P4, PT, R3.reuse, 0x21, P4 ;  /* 0x000000210300780c */ /* 0x040fe20002784270 */
[----:B-1----:R-:W-:Y:S01]  /*5710*/  FMUL.FTZ R6, R106, c[0x0][0x320] ;  /* 0x0000c8006a067a20 */ /* 0x002fe20000410000 */
[C---:B------:R-:W-:Y:S01]  /*5720*/  ISETP.GT.AND P2, PT, R3.reuse, 0x28, P2 ;  /* 0x000000280300780c */ /* 0x040fe20001744270 */
[----:B------:R-:W1:Y:S01]  /*5730*/  MUFU.TANH R14, R14 ;  /* 0x0000000e000e7308 */ /* 0x000e620000002400 */
[----:B------:R-:W-:Y:S02]  /*5740*/  ISETP.GT.AND P1, PT, R3, 0x29, P1 ;  /* 0x000000290300780c */ /* 0x000fe40000f24270 */
[----:B------:R-:W-:-:S02]  /*5750*/  FSEL R140, R48, -INF , !P6 ;  /* 0xff800000308c7808 */ /* 0x000fc40007000000 */
[C---:B------:R-:W-:Y:S02]  /*5760*/  ISETP.LT.OR P0, PT, R5.reuse, 0x31, P0 ;  /* 0x000000310500780c */ /* 0x040fe40000701670 */
[----:B------:R-:W-:Y:S01]  /*5770*/  PLOP3.LUT P6, PT, PT, PT, UP0, 0x40, 0x0 ;  /* 0x000000000000781c */ /* 0x000fe20003fce808 */
[----:B------:R5:W1:Y:S01]  /*5780*/  MUFU.TANH R135, R6 ;  /* 0x0000000600877308 */ /* 0x000a620000002400 */
[----:B------:R-:W-:Y:S01]  /*5790*/  UISETP.NE.AND UP0, UPT, UR14, URZ, UPT ;  /* 0x0000003f0e00728c */ /* 0x000fe2000bf05270 */
[C---:B------:R-:W-:Y:S02]  /*57a0*/  ISETP.LT.OR P4, PT, R5.reuse, 0x22, P4 ;  /* 0x000000220500780c */ /* 0x040fe40002781670 */
[C---:B------:R-:W-:Y:S02]  /*57b0*/  ISETP.LT.OR P2, PT, R5.reuse, 0x29, P2 ;  /* 0x000000290500780c */ /* 0x040fe40001741670 */
[----:B------:R-:W-:Y:S02]  /*57c0*/  ISETP.LT.OR P1, PT, R5, 0x2a, P1 ;  /* 0x0000002a0500780c */ /* 0x000fe40000f21670 */
[----:B------:R-:W-:Y:S01]  /*57d0*/  FSEL R199, R47, -INF , !P0 ;  /* 0xff8000002fc77808 */ /* 0x000fe20004000000 */
[----:B------:R-:W1:Y:S01]  /*57e0*/  MUFU.TANH R9, R9 ;  /* 0x0000000900097308 */ /* 0x000e620000002400 */
[----:B------:R-:W-:Y:S01]  /*57f0*/  PLOP3.LUT P0, PT, PT, PT, UP1, 0x40, 0x0 ;  /* 0x000000000000781c */ /* 0x000fe20003f0e818 */
[----:B------:R-:W-:Y:S01]  /*5800*/  UISETP.NE.AND UP1, UPT, UR32, URZ, UPT ;  /* 0x0000003f2000728c */ /* 0x000fe2000bf25270 */
[----:B------:R-:W-:-:S02]  /*5810*/  FSEL R185, R50, -INF , !P4 ;  /* 0xff80000032b97808 */ /* 0x000fc40006000000 */
        /* <DEDUP_REMOVED lines=10> */
[C---:B------:R-:W-:Y:S01]  /*58c0*/  ISETP.GT.AND P0, PT, R3.reuse, 0x48, P0 ;  /* 0x000000480300780c */ /* 0x040fe20000704270 */
[----:B------:R5:W1:Y:S01]  /*58d0*/  MUFU.TANH R138, R6 ;  /* 0x00000006008a7308 */ /* 0x000a620000002400 */
[----:B------:R-:W-:-:S02]  /*58e0*/  ISETP.GT.AND P6, PT, R3, 0x31, P6 ;  /* 0x000000310300780c */ /* 0x000fc400037c4270 */
[C---:B------:R-:W-:Y:S02]  /*58f0*/  ISETP.GT.AND P5, PT, R3.reuse, 0x38, P5 ;  /* 0x000000380300780c */ /* 0x040fe40002fa4270 */
[C---:B------:R-:W-:Y:S02]  /*5900*/  ISETP.GT.AND P4, PT, R3.reuse, 0x39, P4 ;  /* 0x000000390300780c */ /* 0x040fe40002784270 */
[C---:B------:R-:W-:Y:S01]  /*5910*/  ISETP.GT.AND P2, PT, R3.reuse, 0x40, P2 ;  /* 0x000000400300780c */ /* 0x040fe20001744270 */
[----:B------:R-:W1:Y:S01]  /*5920*/  MUFU.TANH R16, R7 ;  /* 0x0000000700107308 */ /* 0x000e620000002400 */
[----:B------:R-:W-:Y:S02]  /*5930*/  ISETP.GT.AND P1, PT, R3, 0x41, P1 ;  /* 0x000000410300780c */ /* 0x000fe40000f24270 */
[C---:B------:R-:W-:Y:S02]  /*5940*/  ISETP.LT.OR P0, PT, R5.reuse, 0x49, P0 ;  /* 0x000000490500780c */ /* 0x040fe40000701670 */
[----:B------:R-:W-:-:S02]  /*5950*/  ISETP.LT.OR P6, PT, R5, 0x32, P6 ;  /* 0x000000320500780c */ /* 0x000fc400037c1670 */
[----:B------:R-:W-:Y:S01]  /*5960*/  ISETP.LT.OR P5, PT, R5, 0x39, P5 ;  /* 0x000000390500780c */ /* 0x000fe20002fa1670 */
[----:B-----5:R-:W-:Y:S01]  /*5970*/  FMUL.FTZ R6, R167, c[0x0][0x320] ;  /* 0x0000c800a7067a20 */ /* 0x020fe20000410000 */
[C---:B------:R-:W-:Y:S01]  /*5980*/  ISETP.LT.OR P4, PT, R5.reuse, 0x3a, P4 ;  /* 0x0000003a0500780c */ /* 0x040fe20002781670 */
[----:B------:R-:W1:Y:S01]  /*5990*/  MUFU.TANH R13, R13 ;  /* 0x0000000d000d7308 */ /* 0x000e620000002400 */
[C---:B------:R-:W-:Y:S02]  /*59a0*/  ISETP.LT.OR P2, PT, R5.reuse, 0x41, P2 ;  /* 0x000000410500780c */ /* 0x040fe40001741670 */
[----:B------:R-:W-:Y:S02]  /*59b0*/  ISETP.LT.OR P1, PT, R5, 0x42, P1 ;  /* 0x000000420500780c */ /* 0x000fe40000f21670 */
[----:B------:R-:W-:Y:S02]  /*59c0*/  FSEL R236, R55, -INF , !P0 ;  /* 0xff80000037ec7808 */ /* 0x000fe40004000000 */
[----:B------:R-:W-:Y:S01]  /*59d0*/  PLOP3.LUT P0, PT, PT, PT, UP0, 0x40, 0x0 ;  /* 0x000000000000781c */ /* 0x000fe20003f0e808 */
[----:B------:R5:W1:Y:S01]  /*59e0*/  MUFU.TANH R25, R6 ;  /* 0x0000000600197308 */ /* 0x000a620000002400 */
[----:B------:R-:W-:-:S02]  /*59f0*/  FSEL R200, R42, -INF , !P6 ;  /* 0xff8000002ac87808 */ /* 0x000fc40007000000 */
[----:B------:R-:W-:Y:S02]  /*5a00*/  FSEL R201, R62, -INF , !P5 ;  /* 0xff8000003ec97808 */ /* 0x000fe40006800000 */
[----:B------:R-:W-:Y:S02]  /*5a10*/  FSEL R204, R63, -INF , !P4 ;  /* 0xff8000003fcc7808 */ /* 0x000fe40006000000 */
[----:B------:R-:W-:Y:S01]  /*5a20*/  FSEL R240, R61, -INF , !P2 ;  /* 0xff8000003df07808 */ /* 0x000fe20005000000 */
[----:B------:R-:W1:Y:S01]  /*5a30*/  MUFU.TANH R59, R12 ;  /* 0x0000000c003b7308 */ /* 0x000e620000002400 */
[----:B------:R-:W-:Y:S02]  /*5a40*/  FSEL R239, R60, -INF , !P1 ;  /* 0xff8000003cef7808 */ /* 0x000fe40004800000 */
[----:B------:R-:W-:Y:S02]  /*5a50*/  PLOP3.LUT P6, PT, PT, PT, UP6, 0x40, 0x0 ;  /* 0x000000000000781c */ /* 0x000fe40003fce868 */
[----:B------:R-:W-:-:S02]  /*5a60*/  PLOP3.LUT P5, PT, PT, PT, UP5, 0x40, 0x0 ;  /* 0x000000000000781c */ /* 0x000fc40003fae858 */
[----:B------:R-:W-:Y:S01]  /*5a70*/  PLOP3.LUT P4, PT, PT, PT, UP4, 0x40, 0x0 ;  /* 0x000000000000781c */ /* 0x000fe20003f8e848 */
[----:B-----5:R-:W-:Y:S01]  /*5a80*/  FMUL.FTZ R6, R110, c[0x0][0x320] ;  /* 0x0000c8006e067a20 */ /* 0x020fe20000410000 */
[----:B------:R-:W-:Y:S01]  /*5a90*/  PLOP3.LUT P2, PT, PT, PT, UP3, 0x40, 0x0 ;  /* 0x000000000000781c */ /* 0x000fe20003f4e838 */
[----:B------:R-:W1:Y:S01]  /*5aa0*/  MUFU.TANH R58, R11 ;  /* 0x0000000b003a7308 */ /* 0x000e620000002400 */
[----:B------:R-:W-:Y:S02]  /*5ab0*/  PLOP3.LUT P1, PT, PT, PT, UP2, 0x40, 0x0 ;  /* 0x000000000000781c */ /* 0x000fe40003f2e828 */
[C---:B------:R-:W-:Y:S02]  /*5ac0*/  ISETP.GT.AND P6, PT, R3.reuse, 0x49, P6 ;  /* 0x000000490300780c */ /* 0x040fe400037c4270 */
[C---:B------:R-:W-:Y:S02]  /*5ad0*/  ISETP.GT.AND P5, PT, R3.reuse, 0x50, P5 ;  /* 0x000000500300780c */ /* 0x040fe40002fa4270 */
[C---:B------:R-:W-:Y:S01]  /*5ae0*/  ISETP.GT.AND P4, PT, R3.reuse, 0x51, P4 ;  /* 0x000000510300780c */ /* 0x040fe20002784270 */
[----:B------:R5:W1:Y:S01]  /*5af0*/  MUFU.TANH R38, R6 ;  /* 0x0000000600267308 */ /* 0x000a620000002400 */
[----:B------:R-:W-:-:S02]  /*5b00*/  ISETP.GT.AND P2, PT, R3, 0x58, P2 ;  /* 0x000000580300780c */ /* 0x000fc40001744270 */
[----:B------:R-:W-:Y:S02]  /*5b10*/  ISETP.GT.AND P1, PT, R3, 0x59, P1 ;  /* 0x000000590300780c */ /* 0x000fe40000f24270 */
[C---:B------:R-:W-:Y:S02]  /*5b20*/  ISETP.LT.OR P6, PT, R5.reuse, 0x4a, P6 ;  /* 0x0000004a0500780c */ /* 0x040fe400037c1670 */
[C---:B------:R-:W-:Y:S01]  /*5b30*/  ISETP.LT.OR P5, PT, R5.reuse, 0x51, P5 ;  /* 0x000000510500780c */ /* 0x040fe20002fa1670 */
[----:B------:R-:W1:Y:S01]  /*5b40*/  MUFU.TANH R10, R10 ;  /* 0x0000000a000a7308 */ /* 0x000e620000002400 */
[C---:B------:R-:W-:Y:S02]  /*5b50*/  ISETP.LT.OR P4, PT, R5.reuse, 0x52, P4 ;  /* 0x000000520500780c */ /* 0x040fe40002781670 */
[C---:B------:R-:W-:Y:S02]  /*5b60*/  ISETP.LT.OR P2, PT, R5.reuse, 0x59, P2 ;  /* 0x000000590500780c */ /* 0x040fe40001741670 */
[----:B------:R-:W-:-:S02]  /*5b70*/  ISETP.LT.OR P1, PT, R5, 0x5a, P1 ;  /* 0x0000005a0500780c */ /* 0x000fc40000f21670 */
[----:B------:R-:W-:Y:S01]  /*5b80*/  FSEL R235, R54, -INF , !P6 ;  /* 0xff80000036eb7808 */ /* 0x000fe20007000000 */
[----:B-----5:R-:W-:Y:S01]  /*5b90*/  FMUL.FTZ R6, R111, c[0x0][0x320] ;  /* 0x0000c8006f067a20 */ /* 0x020fe20000410000 */
[----:B------:R-:W-:Y:S02]  /*5ba0*/  FSEL R237, R41, -INF , !P5 ;  /* 0xff80000029ed7808 */ /* 0x000fe40006800000 */
[----:B------:R-:W-:Y:S01]  /*5bb0*/  FSEL R238, R39, -INF , !P4 ;  /* 0xff80000027ee7808 */ /* 0x000fe20006000000 */
[----:B------:R5:W1:Y:S01]  /*5bc0*/  MUFU.TANH R40, R6 ;  /* 0x0000000600287308 */ /* 0x000a620000002400 */
[----:B------:R-:W-:Y:S02]  /*5bd0*/  FSEL R242, R36, -INF , !P2 ;  /* 0xff80000024f27808 */ /* 0x000fe40005000000 */
[----:B------:R-:W-:Y:S01]  /*5be0*/  FSEL R243, R33, -INF , !P1 ;  /* 0xff80000021f37808 */ /* 0x000fe20004800000 */
[----:B-----5:R-:W-:-:S04]  /*5bf0*/  FMUL.FTZ R6, R170, c[0x0][0x320] ;  /* 0x0000c800aa067a20 */ /* 0x020fc80000410000 */
[----:B------:R5:W1:Y:S02]  /*5c00*/  MUFU.TANH R21, R6 ;  /* 0x0000000600157308 */ /* 0x000a640000002400 */
[----:B-----5:R-:W-:-:S06]  /*5c10*/  FMUL.FTZ R6, R143, c[0x0][0x320] ;  /* 0x0000c8008f067a20 */ /* 0x020fcc0000410000 */
[----:B------:R5:W1:Y:S02]  /*5c20*/  MUFU.TANH R15, R6 ;  /* 0x00000006000f7308 */ /* 0x000a640000002400 */
[----:B-----5:R-:W5:Y:S02]  /*5c30*/  SHFL.IDX PT, R6, R18, 0x3, 0x1c1f ;  /* 0x007c1f0012067f89 */ /* 0x020f6400000e0000 */
[----:B-----5:R-:W-:-:S05]  /*5c40*/  IMAD.IADD R3, R20, 0x1, R6 ;  /* 0x0000000114037824 */ /* 0x020fca00078e0206 */
[----:B------:R-:W-:Y:S01]  /*5c50*/  IMNMX R5, R3, R22, PT ;  /* 0x0000001603057217 */ /* 0x000fe20003800200 */
[----:B------:R-:W-:Y:S01]  /*5c60*/  IMAD.IADD R3, R23, 0x1, R6 ;  /* 0x0000000117037824 */ /* 0x000fe200078e0206 */
        /* <DEDUP_REMOVED lines=13> */
.L_x_256:
[----:B------:R-:W-:-:S04]  /*5d40*/  MOV R7, c[0x0][0x32c] ;  /* 0x0000cb0000077a02 */ /* 0x000fc80000000f00 */
[----:B------:R-:W-:-:S13]  /*5d50*/  ISETP.NE.AND P0, PT, R7, 0x1, PT ;  /* 0x000000010700780c */ /* 0x000fda0003f05270 */
[----:B------:R-:W-:-:S05]  /*5d60*/  @P0 IMAD.HI.U32 R7, R6, c[0x0][0x330], RZ ;  /* 0x0000cc0006070a27 */ /* 0x000fca00078e00ff */
[----:B------:R-:W-:Y:S02]  /*5d70*/  @P0 SHF.R.U32.HI R6, RZ, c[0x0][0x334], R7 ;  /* 0x0000cd00ff060a19 */ /* 0x000fe40000011607 */
.L_x_257:
[----:B------:R-:W-:Y:S05]  /*5d80*/  BSYNC B0 ;  /* 0x0000000000007941 */ /* 0x000fea0003800000 */
.L_x_255:
[----:B------:R-:W-:-:S05]  /*5d90*/  IMAD R6, R6, c[0x0][0x32c], R24 ;  /* 0x0000cb0006067a24 */ /* 0x000fca00078e0218 */
[----:B------:R-:W-:Y:S02]  /*5da0*/  IADD3 R7, R6, c[0x0][0x32c], RZ ;  /* 0x0000cb0006077a10 */ /* 0x000fe40007ffe0ff */
[----:B------:R-:W-:Y:S02]  /*5db0*/  IMNMX R3, R3, R6, !PT ;  /* 0x0000000603037217 */ /* 0x000fe40007800200 */
[----:B------:R-:W-:Y:S02]  /*5dc0*/  IMNMX R5, R5, R7, PT ;  /* 0x0000000705057217 */ /* 0x000fe40003800200 */
.L_x_254:
[----:B-1234-:R-:W-:Y:S01]  /*5dd0*/  FMNMX.FTZ R7, R66, R70, !PT ;  /* 0x0000004642077209 */ /* 0x01efe20007810000 */
[----:B------:R-:W-:Y:S01]  /*5de0*/  UP2UR UR32, UPR, URZ, 0x40 ;  /* 0x000000403f207883 */ /* 0x000fe20008000000 */
[----:B------:R-:W-:Y:S01]  /*5df0*/  FMNMX.FTZ R6, R52, R51, !PT ;  /* 0x0000003334067209 */ /* 0x000fe20007810000 */
[----:B------:R-:W-:Y:S01]  /*5e00*/  UISETP.NE.AND UP6, UPT, UR30, URZ, UPT ;  /* 0x0000003f1e00728c */ /* 0x000fe2000bfc5270 */
[----:B------:R-:W-:Y:S01]  /*5e10*/  FMNMX.FTZ R7, R73, R7, !PT ;  /* 0x0000000749077209 */ /* 0x000fe20007810000 */
[----:B------:R-:W-:Y:S01]  /*5e20*/  IMAD.SHL.U32 R209, R0, 0x2, RZ ;  /* 0x0000000200d17824 */ /* 0x000fe200078e00ff */
[----:B------:R-:W-:Y:S01]  /*5e30*/  FMNMX.FTZ R6, R57, R6, !PT ;  /* 0x0000000639067209 */ /* 0x000fe20007810000 */
[----:B------:R-:W-:Y:S01]  /*5e40*/  UP2UR UR30, UPR, URZ, 0x40 ;  /* 0x000000403f1e7883 */ /* 0x000fe20008000000 */
[----:B------:R-:W-:Y:S01]  /*5e50*/  FMNMX.FTZ R72, R74, R7, !PT ;  /* 0x000000074a487209 */ /* 0x000fe20007810000 */
[----:B------:R-:W-:Y:S01]  /*5e60*/  UISETP.NE.AND UP6, UPT, UR31, URZ, UPT ;  /* 0x0000003f1f00728c */ /* 0x000fe2000bfc5270 */
        /* <DEDUP_REMOVED lines=25> */
[----:B------:R-:W-:Y:S01]  /*6000*/  IMAD R212, R2, 0x2, R209 ;  /* 0x0000000202d47824 */ /* 0x000fe200078e02d1 */
[----:B------:R-:W-:Y:S01]  /*6010*/  FMNMX.FTZ R72, R81, R72, !PT ;  /* 0x0000004851487209 */ /* 0x000fe20007810000 */
[----:B------:R-:W-:Y:S01]  /*6020*/  LDSM.16.MT88.4 R60, [R209+0x100] ;  /* 0x00010000d13c783b */ /* 0x000fe20000004200 */
[----:B------:R-:W-:-:S02]  /*6030*/  FMNMX.FTZ R6, R112, R6, !PT ;  /* 0x0000000670067209 */ /* 0x000fc40007810000 */
[----:B------:R-:W-:Y:S01]  /*6040*/  FMNMX.FTZ R72, R82, R72, !PT ;  /* 0x0000004852487209 */ /* 0x000fe20007810000 */
[----:B------:R-:W-:Y:S01]  /*6050*/  LDSM.16.MT88.4 R84, [R212+0x100] ;  /* 0x00010000d454783b */ /* 0x000fe20000004200 */
[----:B------:R-:W-:Y:S02]  /*6060*/  FMNMX.FTZ R6, R118, R6, !PT ;  /* 0x0000000676067209 */ /* 0x000fe40007810000 */
[----:B------:R-:W-:Y:S01]  /*6070*/  FMNMX.FTZ R72, R83, R72, !PT ;  /* 0x0000004853487209 */ /* 0x000fe20007810000 */
[----:B------:R-:W-:Y:S01]  /*6080*/  LDSM.16.MT88.4 R92, [R212+0x900] ;  /* 0x00090000d45c783b */ /* 0x000fe20000004200 */
[----:B------:R-:W-:Y:S02]  /*6090*/  FMNMX.FTZ R6, R126, R6, !PT ;  /* 0x000000067e067209 */ /* 0x000fe40007810000 */
        /* <DEDUP_REMOVED lines=25> */
[----:B------:R-:W-:Y:S01]  /*6230*/  PLOP3.LUT P6, PT, PT, PT, UP6, 0x40, 0x0 ;  /* 0x000000000000781c */ /* 0x000fe20003fce868 */
[----:B------:R-:W1:Y:S01]  /*6240*/  SHFL.BFLY PT, R6, R72, 0x2, 0x1f ;  /* 0x0c401f0048067f89 */ /* 0x000e6200000e0000 */
[----:B------:R-:W-:Y:S01]  /*6250*/  PLOP3.LUT P4, PT, PT, PT, UP5, 0x40, 0x0 ;  /* 0x000000000000781c */ /* 0x000fe20003f8e858 */
[----:B------:R-:W-:Y:S01]  /*6260*/  UISETP.NE.AND UP6, UPT, UR30, URZ, UPT ;  /* 0x0000003f1e00728c */ /* 0x000fe2000bfc5270 */
[C---:B------:R-:W-:Y:S01]  /*6270*/  ISETP.GT.AND P6, PT, R3.reuse, RZ, P6 ;  /* 0x000000ff0300720c */ /* 0x040fe200037c4270 */
[----:B------:R-:W2:Y:S01]  /*6280*/  SHFL.BFLY PT, R7, R71, 0x2, 0x1f ;  /* 0x0c401f0047077f89 */ /* 0x000ea200000e0000 */
[----:B------:R-:W-:Y:S01]  /*6290*/  ISETP.GT.AND P4, PT, R3, 0x8, P4 ;  /* 0x000000080300780c */ /* 0x000fe20002784270 */
[----:B------:R-:W-:Y:S01]  /*62a0*/  UISETP.NE.AND UP5, UPT, UR31, URZ, UPT ;  /* 0x0000003f1f00728c */ /* 0x000fe2000bfa5270 */
[----:B------:R-:W-:-:S02]  /*62b0*/  ISETP.LT.OR P6, PT, R5, 0x1, P6 ;  /* 0x000000010500780c */ /* 0x000fc400037c1670 */
[----:B------:R-:W-:Y:S01]  /*62c0*/  PLOP3.LUT P2, PT, PT, PT, UP0, 0x40, 0x0 ;  /* 0x000000000000781c */ /* 0x000fe20003f4e808 */
[----:B------:R-:W-:Y:S01]  /*62d0*/  UISETP.NE.AND UP0, UPT, UR23, URZ, UPT ;  /* 0x0000003f1700728c */ /* 0x000fe2000bf05270 */
[----:B------:R-:W-:Y:S02]  /*62e0*/  FSEL R116, R27, -INF , !P6 ;  /* 0xff8000001b747808 */ /* 0x000fe40007000000 */
[----:B------:R-:W-:Y:S01]  /*62f0*/  PLOP3.LUT P6, PT, PT, PT, UP2, 0x40, 0x0 ;  /* 0x000000000000781c */ /* 0x000fe20003fce828 */
[----:B------:R-:W-:Y:S01]  /*6300*/  UISETP.NE.AND UP2, UPT, UR21, URZ, UPT ;  /* 0x0000003f1500728c */ /* 0x000fe2000bf45270 */
[----:B------:R-:W-:Y:S02]  /*6310*/  ISETP.LT.OR P4, PT, R5, 0x9, P4 ;  /* 0x000000090500780c */ /* 0x000fe40002781670 */
[----:B------:R-:W-:Y:S02]  /*6320*/  ISETP.GT.AND P6, PT, R3, 0x18, P6 ;  /* 0x000000180300780c */ /* 0x000fe400037c4270 */
[----:B------:R-:W-:-:S02]  /*6330*/  FSEL R114, R21, -INF , !P4 ;  /* 0xff80000015727808 */ /* 0x000fc40006000000 */
[----:B------:R-:W-:Y:S01]  /*6340*/  PLOP3.LUT P4, PT, PT, PT, UP0, 0x40, 0x0 ;  /* 0x000000000000781c */ /* 0x000fe20003f8e808 */
[----:B------:R-:W-:Y:S01]  /*6350*/  UISETP.NE.AND UP0, UPT, UR19, URZ, UPT ;  /* 0x0000003f1300728c */ /* 0x000fe2000bf05270 */
[----:B------:R-:W-:Y:S02]  /*6360*/  ISETP.LT.OR P6, PT, R5, 0x19, P6 ;  /* 0x000000190500780c */ /* 0x000fe400037c1670 */
[----:B-1----:R-:W-:Y:S02]  /*6370*/  FMNMX.FTZ R72, R72, R6, !PT ;  /* 0x0000000648487209 */ /* 0x002fe40007810000 */
[----:B------:R-:W-:Y:S02]  /*6380*/  FSEL R121, R26, -INF , !P6 ;  /* 0xff8000001a797808 */ /* 0x000fe40007000000 */
[----:B--2---:R-:W-:Y:S01]  /*6390*/  FMNMX.FTZ R71, R71, R7, !PT ;  /* 0x0000000747477209 */ /* 0x004fe20007810000 */
[----:B------:R-:W1:Y:S01]  /*63a0*/  SHFL.BFLY PT, R6, R72, 0x1, 0x1f ;  /* 0x0c201f0048067f89 */ /* 0x000e6200000e0000 */
[----:B------:R-:W-:Y:S01]  /*63b0*/  PLOP3.LUT P6, PT, PT, PT, UP0, 0x40, 0x0 ;  /* 0x000000000000781c */ /* 0x000fe20003fce808 */
[----:B------:R-:W-:Y:S01]  /*63c0*/  UISETP.NE.AND UP0, UPT, UR14, URZ, UPT ;  /* 0x0000003f0e00728c */ /* 0x000fe2000bf05270 */
[----:B------:R-:W-:Y:S01]  /*63d0*/  PLOP3.LUT P5, PT, PT, PT, UP6, 0x40, 0x0 ;  /* 0x000000000000781c */ /* 0x000fe20003fae868 */
[----:B------:R-:W2:Y:S01]  /*63e0*/  SHFL.BFLY PT, R7, R71, 0x1, 0x1f ;  /* 0x0c201f0047077f89 */ /* 0x000ea200000e0000 */
[----:B------:R-:W-:Y:S01]  /*63f0*/  ISETP.GT.AND P6, PT, R3, 0x30, P6 ;  /* 0x000000300300780c */ /* 0x000fe200037c4270 */
[----:B------:R-:W-:Y:S01]  /*6400*/  UISETP.NE.AND UP6, UPT, UR32, URZ, UPT ;  /* 0x0000003f2000728c */ /* 0x000fe2000bfc5270 */
[----:B------:R-:W-:Y:S01]  /*6410*/  PLOP3.LUT P1, PT, PT, PT, UP1, 0x40, 0x0 ;  /* 0x000000000000781c */ /* 0x000fe20003f2e818 */
[----:B------:R-:W-:Y:S01]  /*6420*/  UISETP.NE.AND UP1, UPT, UR20, URZ, UPT ;  /* 0x0000003f1400728c */ /* 0x000fe2000bf25270 */
[----:B------:R-:W-:-:S02]  /*6430*/  ISETP.LT.OR P6, PT, R5, 0x31, P6 ;  /* 0x000000310500780c */ /* 0x000fc400037c1670 */
[----:B------:R-:W-:Y:S01]  /*6440*/  PLOP3.LUT P0, PT, PT, PT, UP3, 0x40, 0x0 ;  /* 0x000000000000781c */ /* 0x000fe20003f0e838 */
[----:B------:R-:W-:Y:S01]  /*6450*/  UISETP.NE.AND UP3, UPT, UR22, URZ, UPT ;  /* 0x0000003f1600728c */ /* 0x000fe2000bf65270 */
[----:B------:R-:W-:Y:S02]  /*6460*/  FSEL R193, R8, -INF , !P6 ;  /* 0xff80000008c17808 */ /* 0x000fe40007000000 */
[C---:B------:R-:W-:Y:S02]  /*6470*/  ISETP.GT.AND P5, PT, R3.reuse, 0x1, P5 ;  /* 0x000000010300780c */ /* 0x040fe40002fa4270 */
[C---:B------:R-:W-:Y:S02]  /*6480*/  ISETP.GT.AND P2, PT, R3.reuse, 0x9, P2 ;  /* 0x000000090300780c */ /* 0x040fe40001744270 */
[C---:B------:R-:W-:Y:S02]  /*6490*/  ISETP.GT.AND P1, PT, R3.reuse, 0x10, P1 ;  /* 0x000000100300780c */ /* 0x040fe40000f24270 */
[----:B------:R-:W-:-:S02]  /*64a0*/  ISETP.GT.AND P0, PT, R3, 0x11, P0 ;  /* 0x000000110300780c */ /* 0x000fc40000704270 */
[C---:B------:R-:W-:Y:S02]  /*64b0*/  ISETP.LT.OR P5, PT, R5.reuse, 0x2, P5 ;  /* 0x000000020500780c */ /* 0x040fe40002fa1670 */
[----:B-1----:R-:W-:Y:S02]  /*64c0*/  FMNMX.FTZ R72, R72, R6, !PT ;  /* 0x0000000648487209 */ /* 0x002fe40007810000 */
[----:B------:R-:W-:Y:S02]  /*64d0*/  ISETP.LT.OR P2, PT, R5, 0xa, P2 ;  /* 0x0000000a0500780c */ /* 0x000fe40001741670 */
[----:B--2---:R-:W-:Y:S01]  /*64e0*/  FMNMX.FTZ R71, R71, R7, !PT ;  /* 0x0000000747477209 */ /* 0x004fe20007810000 */
[C---:B------:R-:W-:Y:S01]  /*64f0*/  FMUL.FTZ R7, R72.reuse, c[0x0][0x2d0] ;  /* 0x0000b40048077a20 */ /* 0x040fe20000410000 */
[----:B------:R-:W-:Y:S02]  /*6500*/  FSETP.NEU.FTZ.AND P6, PT, R72, -INF , PT ;  /* 0xff8000004800780b */ /* 0x000fe40003fdd000 */
[----:B------:R-:W-:Y:S01]  /*6510*/  ISETP.LT.OR P1, PT, R5, 0x11, P1 ;  /* 0x000000110500780c */ /* 0x000fe20000f21670 */
[----:B------:R-:W-:Y:S01]  /*6520*/  FMUL.FTZ R6, R71, c[0x0][0x2d0] ;  /* 0x0000b40047067a20 */ /* 0x000fe20000410000 */
[----:B------:R-:W-:-:S02]  /*6530*/  FSEL R7, R7, RZ, P6 ;  /* 0x000000ff07077208 */ /* 0x000fc40003000000 */
[----:B------:R-:W-:Y:S02]  /*6540*/  FSETP.NEU.FTZ.AND P6, PT, R71, -INF , PT ;  /* 0xff8000004700780b */ /* 0x000fe40003fdd000 */
[----:B------:R-:W-:Y:S01]  /*6550*/  ISETP.LT.OR P0, PT, R5, 0x12, P0 ;  /* 0x000000120500780c */ /* 0x000fe20000701670 */
[--C-:B------:R-:W-:Y:S01]  /*6560*/  FFMA.FTZ R8, R66, c[0x0][0x2d0], -R7.reuse ;  /* 0x0000b40042087a23 */ /* 0x100fe20000010807 */
[----:B------:R-:W-:Y:S02]  /*6570*/  FSEL R6, R6, RZ, P6 ;  /* 0x000000ff06067208 */ /* 0x000fe40003000000 */
[----:B------:R-:W-:Y:S01]  /*6580*/  LEA R210, R4, R209, 0x1 ;  /* 0x000000d104d27211 */ /* 0x000fe200078e08ff */
[----:B------:R1:W-:Y:S01]  /*6590*/  MUFU.EX2 R151, R8 ;  /* 0x0000000800977308 */ /* 0x0003e20000000800 */
[----:B------:R-:W-:Y:S01]  /*65a0*/  FSEL R115, R14, -INF , !P5 ;  /* 0xff8000000e737808 */ /* 0x000fe20006800000 */
[----:B------:R-:W-:Y:S01]  /*65b0*/  FFMA.FTZ R0, R57, c[0x0][0x2d0], -R6 ;  /* 0x0000b40039007a23 */ /* 0x000fe20000010806 */
[----:B------:R-:W-:Y:S01]  /*65c0*/  FSEL R113, R19, -INF , !P2 ;  /* 0xff80000013717808 */ /* 0x000fe20005000000 */
[----:B------:R-:W-:Y:S01]  /*65d0*/  IMAD R211, R2, 0x2, R210 ;  /* 0x0000000202d37824 */ /* 0x000fe200078e02d2 */
[----:B------:R-:W-:Y:S01]  /*65e0*/  FSEL R117, R10, -INF , !P1 ;  /* 0xff8000000a757808 */ /* 0x000fe20004800000 */
[----:B------:R-:W2:Y:S01]  /*65f0*/  LDSM.16.MT88.4 R100, [R210+0x100] ;  /* 0x00010000d264783b */ /* 0x000ea20000004200 */
[----:B------:R-:W-:Y:S01]  /*6600*/  FSEL R119, R25, -INF , !P0 ;  /* 0xff80000019777808 */ /* 0x000fe20004000000 */
[----:B------:R3:W-:Y:S01]  /*6610*/  MUFU.EX2 R157, R0 ;  /* 0x00000000009d7308 */ /* 0x0007e20000000800 */
[----:B------:R-:W-:Y:S01]  /*6620*/  PLOP3.LUT P5, PT, PT, PT, UP4, 0x40, 0x0 ;  /* 0x000000000000781c */ /* 0x000fe20003fae848 */
[----:B------:R-:W-:Y:S01]  /*6630*/  UISETP.NE.AND UP4, UPT, UR18, URZ, UPT ;  /* 0x0000003f1200728c */ /* 0x000fe2000bf85270 */
[----:B------:R-:W-:Y:S01]  /*6640*/  PLOP3.LUT P2, PT, PT, PT, UP3, 0x40, 0x0 ;  /* 0x000000000000781c */ /* 0x000fe20003f4e838 */
[----:B------:R-:W-:Y:S01]  /*6650*/  UISETP.NE.AND UP3, UPT, UR17, URZ, UPT ;  /* 0x0000003f1100728c */ /* 0x000fe2000bf65270 */
[----:B------:R-:W-:Y:S01]  /*6660*/  PLOP3.LUT P1, PT, PT, PT, UP2, 0x40, 0x0 ;  /* 0x000000000000781c */ /* 0x000fe20003f2e828 */
[----:B------:R-:W-:Y:S01]  /*6670*/  UISETP.NE.AND UP2, UPT, UR16, URZ, UPT ;  /* 0x0000003f1000728c */ /* 0x000fe2000bf45270 */
[----:B------:R-:W-:Y:S01]  /*6680*/  PLOP3.LUT P0, PT, PT, PT, UP1, 0x40, 0x0 ;  /* 0x000000000000781c */ /* 0x000fe20003f0e818 */
[--C-:B-1----:R-:W-:Y:S01]  /*6690*/  FFMA.FTZ R8, R70, c[0x0][0x2d0], -R7.reuse ;  /* 0x0000b40046087a23 */ /* 0x102fe20000010807 */
[----:B------:R-:W-:Y:S01]  /*66a0*/  FMNMX.FTZ R2, R120, R122, !PT ;  /* 0x0000007a78027209 */ /* 0x000fe20007810000 */
[----:B------:R-:W-:Y:S01]  /*66b0*/  UISETP.NE.AND UP1, UPT, UR15, URZ, UPT ;  /* 0x0000003f0f00728c */ /* 0x000fe2000bf25270 */
[C---:B------:R-:W-:Y:S01]  /*66c0*/  ISETP.GT.AND P5, PT, R3.reuse, 0x19, P5 ;  /* 0x000000190300780c */ /* 0x040fe20002fa4270 */
[----:B------:R1:W4:Y:S01]  /*66d0*/  MUFU.EX2 R11, R8 ;  /* 0x00000008000b7308 */ /* 0x0003220000000800 */
[C---:B------:R-:W-:Y:S01]  /*66e0*/  ISETP.GT.AND P4, PT, R3.reuse, 0x20, P4 ;  /* 0x000000200300780c */ /* 0x040fe20002784270 */
[----:B------:R-:W5:Y:S01]  /*66f0*/  LDSM.16.MT88.4 R96, [R211+0x100] ;  /* 0x00010000d360783b */ /* 0x000f620000004200 */
[C---:B------:R-:W-:Y:S01]  /*6700*/  ISETP.GT.AND P2, PT, R3.reuse, 0x21, P2 ;  /* 0x000000210300780c */ /* 0x040fe20001744270 */
[----:B---3--:R-:W-:Y:S01]  /*6710*/  FFMA.FTZ R0, R56, c[0x0][0x2d0], -R6 ;  /* 0x0000b40038007a23 */ /* 0x008fe20000010806 */
[C---:B------:R-:W-:Y:S01]  /*6720*/  ISETP.GT.AND P1, PT, R3.reuse, 0x28, P1 ;  /* 0x000000280300780c */ /* 0x040fe20000f24270 */
[----:B------:R-:W3:Y:S01]  /*6730*/  LDSM.16.MT88.4 R88, [R210+0x900] ;  /* 0x00090000d258783b */ /* 0x000ee20000004200 */
[----:B------:R-:W-:Y:S01]  /*6740*/  ISETP.GT.AND P0, PT, R3, 0x29, P0 ;  /* 0x000000290300780c */ /* 0x000fe20000704270 */
[----:B------:R2:W-:Y:S01]  /*6750*/  MUFU.EX2 R70, R0 ;  /* 0x0000000000467308 */ /* 0x0005e20000000800 */
[----:B------:R-:W-:Y:S01]  /*6760*/  FMNMX.FTZ R2, R124, R2, !PT ;  /* 0x000000027c027209 */ /* 0x000fe20007810000 */
[----:B------:R-:W3:Y:S01]  /*6770*/  LDSM.16.MT88.4 R104, [R211+0x900] ;  /* 0x00090000d368783b */ /* 0x000ee20000004200 */
[C---:B------:R-:W-:Y:S01]  /*6780*/  ISETP.LT.OR P5, PT, R5.reuse, 0x1a, P5 ;  /* 0x0000001a0500780c */ /* 0x040fe20002fa1670 */
[----:B------:R-:W-:Y:S01]  /*6790*/  ULDC.64 UR14, c[0x0][0x2c8] ;  /* 0x0000b200000e7ab9 */ /* 0x000fe20000000a00 */
[C---:B------:R-:W-:Y:S01]  /*67a0*/  ISETP.LT.OR P4, PT, R5.reuse, 0x21, P4 ;  /* 0x000000210500780c */ /* 0x040fe20002781670 */
[----:B------:R-:W-:Y:S01]  /*67b0*/  UIMAD.WIDE.U32 UR16, UR11, UR14, URZ ;  /* 0x0000000e0b1072a5 */ /* 0x000fe2000f8e003f */
[----:B------:R-:W-:Y:S01]  /*67c0*/  ISETP.LT.OR P2, PT, R5, 0x22, P2 ;  /* 0x000000220500780c */ /* 0x000fe20001741670 */
[----:B-1----:R-:W-:Y:S01]  /*67d0*/  FFMA.FTZ R8, R73, c[0x0][0x2d0], -R7 ;  /* 0x0000b40049087a23 */ /* 0x002fe20000010807 */
[C---:B------:R-:W-:Y:S01]  /*67e0*/  ISETP.LT.OR P1, PT, R5.reuse, 0x29, P1 ;  /* 0x000000290500780c */ /* 0x040fe20000f21670 */
[----:B----4-:R-:W-:Y:S01]  /*67f0*/  IMAD.MOV.U32 R73, RZ, RZ, R11 ;  /* 0x000000ffff497224 */ /* 0x010fe200078e000b */
[----:B------:R-:W-:Y:S01]  /*6800*/  ISETP.LT.OR P0, PT, R5, 0x2a, P0 ;  /* 0x0000002a0500780c */ /* 0x000fe20000701670 */
[----:B------:R1:W-:Y:S01]  /*6810*/  MUFU.EX2 R156, R8 ;  /* 0x00000008009c7308 */ /* 0x0003e20000000800 */
[----:B------:R-:W-:-:S02]  /*6820*/  FSEL R123, R17, -INF , !P5 ;  /* 0xff800000117b7808 */ /* 0x000fc40006800000 */
[----:B------:R-:W-:Y:S01]  /*6830*/  FSEL R142, R9, -INF , !P4 ;  /* 0xff800000098e7808 */ /* 0x000fe20006000000 */
[--C-:B--2---:R-:W-:Y:S01]  /*6840*/  FFMA.FTZ R0, R75, c[0x0][0x2d0], -R7.reuse ;  /* 0x0000b4004b007a23 */ /* 0x104fe20000010807 */
[----:B------:R-:W-:Y:S02]  /*6850*/  FSEL R143, R30, -INF , !P2 ;  /* 0xff8000001e8f7808 */ /* 0x000fe40005000000 */
[----:B------:R-:W-:Y:S01]  /*6860*/  FSEL R144, R28, -INF , !P1 ;  /* 0xff8000001c907808 */ /* 0x000fe20004800000 */
[----:B------:R2:W-:Y:S01]  /*6870*/  MUFU.EX2 R154, R0 ;  /* 0x00000000009a7308 */ /* 0x0005e20000000800 */
[----:B------:R-:W-:Y:S02]  /*6880*/  FSEL R145, R29, -INF , !P0 ;  /* 0xff8000001d917808 */ /* 0x000fe40004000000 */
        /* <DEDUP_REMOVED lines=8> */
[----:B------:R-:W-:Y:S01]  /*6910*/  PLOP3.LUT P0, PT, PT, PT, UP0, 0x40, 0x0 ;  /* 0x000000000000781c */ /* 0x000fe20003f0e808 */
[----:B------:R-:W-:Y:S01]  /*6920*/  UISETP.NE.AND UP0, UPT, UR13, URZ, UPT ;  /* 0x0000003f0d00728c */ /* 0x000fe2000bf05270 */
[C---:B------:R-:W-:Y:S01]  /*6930*/  ISETP.GT.AND P5, PT, R3.reuse, 0x31, P5 ;  /* 0x000000310300780c */ /* 0x040fe20002fa4270 */
[----:B------:R1:W-:Y:S01]  /*6940*/  MUFU.EX2 R183, R8 ;  /* 0x0000000800b77308 */ /* 0x0003e20000000800 */
[C---:B------:R-:W-:Y:S01]  /*6950*/  ISETP.GT.AND P4, PT, R3.reuse, 0x38, P4 ;  /* 0x000000380300780c */ /* 0x040fe20002784270 */
[----:B--2---:R-:W-:Y:S01]  /*6960*/  FFMA.FTZ R0, R78, c[0x0][0x2d0], -R7 ;  /* 0x0000b4004e007a23 */ /* 0x004fe20000010807 */
[C---:B------:R-:W-:Y:S01]  /*6970*/  ISETP.GT.AND P2, PT, R3.reuse, 0x39, P2 ;  /* 0x000000390300780c */ /* 0x040fe20001744270 */
[----:B------:R-:W-:Y:S01]  /*6980*/  UISETP.NE.AND UP1, UPT, UR25, URZ, UPT ;  /* 0x0000003f1900728c */ /* 0x000fe2000bf25270 */
[----:B------:R-:W-:-:S02]  /*6990*/  ISETP.GT.AND P1, PT, R3, 0x40, P1 ;  /* 0x000000400300780c */ /* 0x000fc40000f24270 */
[----:B------:R-:W-:Y:S01]  /*69a0*/  ISETP.GT.AND P0, PT, R3, 0x41, P0 ;  /* 0x000000410300780c */ /* 0x000fe20000704270 */
[----:B------:R2:W-:Y:S01]  /*69b0*/  MUFU.EX2 R158, R0 ;  /* 0x00000000009e7308 */ /* 0x0005e20000000800 */
[C---:B------:R-:W-:Y:S02]  /*69c0*/  ISETP.LT.OR P5, PT, R5.reuse, 0x32, P5 ;  /* 0x000000320500780c */ /* 0x040fe40002fa1670 */
[C---:B------:R-:W-:Y:S02]  /*69d0*/  ISETP.LT.OR P4, PT, R5.reuse, 0x39, P4 ;  /* 0x000000390500780c */ /* 0x040fe40002781670 */
[C---:B------:R-:W-:Y:S02]  /*69e0*/  ISETP.LT.OR P2, PT, R5.reuse, 0x3a, P2 ;  /* 0x0000003a0500780c */ /* 0x040fe40001741670 */
[C---:B------:R-:W-:Y:S01]  /*69f0*/  ISETP.LT.OR P1, PT, R5.reuse, 0x41, P1 ;  /* 0x000000410500780c */ /* 0x040fe20000f21670 */
[--C-:B-1----:R-:W-:Y:S01]  /*6a00*/  FFMA.FTZ R8, R52, c[0x0][0x2d0], -R6.reuse ;  /* 0x0000b40034087a23 */ /* 0x102fe20000010806 */
[----:B------:R-:W-:Y:S01]  /*6a10*/  ISETP.LT.OR P0, PT, R5, 0x42, P0 ;  /* 0x000000420500780c */ /* 0x000fe20000701670 */
[----:B------:R-:W-:Y:S01]  /*6a20*/  @UP1 UMOV UR13, UR17 ;  /* 0x00000011000d1c82 */ /* 0x000fe20008000000 */
[----:B------:R-:W-:Y:S01]  /*6a30*/  FSEL R194, R13, -INF , !P5 ;  /* 0xff8000000dc27808 */ /* 0x000fe20006800000 */
[----:B------:R1:W-:Y:S01]  /*6a40*/  MUFU.EX2 R181, R8 ;  /* 0x0000000800b57308 */ /* 0x0003e20000000800 */
[----:B------:R-:W-:Y:S01]  /*6a50*/  FSEL R195, R38, -INF , !P4 ;  /* 0xff80000026c37808 */ /* 0x000fe20006000000 */
[----:B------:R-:W-:Y:S01]  /*6a60*/  @UP1 USHF.R.U32.HI UR11, URZ, UR15, UR13 ;  /* 0x0000000f3f0b1299 */ /* 0x000fe2000801160d */
[----:B------:R-:W-:Y:S01]  /*6a70*/  FSEL R196, R40, -INF , !P2 ;  /* 0xff80000028c47808 */ /* 0x000fe20005000000 */
[----:B--2---:R-:W-:Y:S01]  /*6a80*/  FFMA.FTZ R0, R79, c[0x0][0x2d0], -R7 ;  /* 0x0000b4004f007a23 */ /* 0x004fe20000010807 */
[----:B------:R-:W-:Y:S01]  /*6a90*/  FSEL R198, R16, -INF , !P1 ;  /* 0xff80000010c67808 */ /* 0x000fe20004800000 */
[----:B------:R-:W-:Y:S01]  /*6aa0*/  UIADD3 UR13, UR6, -0x2, URZ ;  /* 0xfffffffe060d7890 */ /* 0x000fe2000fffe03f */
[----:B------:R-:W-:Y:S01]  /*6ab0*/  FSEL R197, R15, -INF , !P0 ;  /* 0xff8000000fc57808 */ /* 0x000fe20004000000 */
[----:B------:R2:W-:Y:S01]  /*6ac0*/  MUFU.EX2 R152, R0 ;  /* 0x0000000000987308 */ /* 0x0005e20000000800 */
[----:B------:R-:W-:Y:S01]  /*6ad0*/  PLOP3.LUT P6, PT, PT, PT, UP0, 0x40, 0x0 ;  /* 0x000000000000781c */ /* 0x000fe20003fce808 */
[----:B------:R-:W-:Y:S01]  /*6ae0*/  UISETP.NE.AND UP0, UPT, UR27, URZ, UPT ;  /* 0x0000003f1b00728c */ /* 0x000fe2000bf05270 */
[----:B------:R-:W-:Y:S01]  /*6af0*/  PLOP3.LUT P5, PT, PT, PT, UP6, 0x40, 0x0 ;  /* 0x000000000000781c */ /* 0x000fe20003fae868 */
[----:B------:R-:W-:Y:S01]  /*6b00*/  UIADD3 UR14, UR5, UR11, URZ ;  /* 0x0000000b050e7290 */ /* 0x000fe2000fffe03f */
[----:B------:R-:W-:Y:S01]  /*6b10*/  PLOP3.LUT P4, PT, PT, PT, UP5, 0x40, 0x0 ;  /* 0x000000000000781c */ /* 0x000fe20003f8e858 */
[----:B------:R-:W-:Y:S01]  /*6b20*/  ULDC UR6, c[0x0][0x328] ;  /* 0x0000ca0000067ab9 */ /* 0x000fe20000000800 */
[----:B------:R-:W-:Y:S01]  /*6b30*/  PLOP3.LUT P2, PT, PT, PT, UP4, 0x40, 0x0 ;  /* 0x000000000000781c */ /* 0x000fe20003f4e848 */
[----:B-1----:R-:W-:Y:S01]  /*6b40*/  FFMA.FTZ R8, R51, c[0x0][0x2d0], -R6 ;  /* 0x0000b40033087a23 */ /* 0x002fe20000010806 */
[----:B------:R-:W-:Y:S01]  /*6b50*/  PLOP3.LUT P1, PT, PT, PT, UP3, 0x40, 0x0 ;  /* 0x000000000000781c */ /* 0x000fe20003f2e838 */
[----:B------:R-:W-:Y:S01]  /*6b60*/  UIADD3 UR6, UR14, UR6, URZ ;  /* 0x000000060e067290 */ /* 0x000fe2000fffe03f */
[----:B------:R-:W-:Y:S01]  /*6b70*/  PLOP3.LUT P0, PT, PT, PT, UP2, 0x40, 0x0 ;  /* 0x000000000000781c */ /* 0x000fe20003f0e828 */
[----:B------:R-:W-:Y:S01]  /*6b80*/  MUFU.EX2 R172, R8 ;  /* 0x0000000800ac7308 */ /* 0x000fe20000000800 */
[----:B------:R-:W-:-:S02]  /*6b90*/  ISETP.GT.AND P6, PT, R3, 0x48, P6 ;  /* 0x000000480300780c */ /* 0x000fc400037c4270 */
[----:B------:R-:W-:Y:S02]  /*6ba0*/  ISETP.GT.AND P5, PT, R3, 0x49, P5 ;  /* 0x000000490300780c */ /* 0x000fe40002fa4270 */
[----:B--2---:R-:W-:Y:S01]  /*6bb0*/  FMNMX.FTZ R0, R125, R2, !PT ;  /* 0x000000027d007209 */ /* 0x004fe20007810000 */
[----:B------:R-:W-:Y:S01]  /*6bc0*/  FFMA.FTZ R2, R77, c[0x0][0x2d0], -R7 ;  /* 0x0000b4004d027a23 */ /* 0x000fe20000010807 */
[----:B------:R-:W-:Y:S02]  /*6bd0*/  ISETP.GT.AND P4, PT, R3, 0x50, P4 ;  /* 0x000000500300780c */ /* 0x000fe40002784270 */
[----:B------:R-:W-:Y:S01]  /*6be0*/  FMNMX.FTZ R0, R129, R0, !PT ;  /* 0x0000000081007209 */ /* 0x000fe20007810000 */
[----:B------:R1:W2:Y:S01]  /*6bf0*/  MUFU.EX2 R148, R2 ;  /* 0x0000000200947308 */ /* 0x0002a20000000800 */
[----:B------:R-:W-:Y:S02]  /*6c00*/  ISETP.GT.AND P2, PT, R3, 0x51, P2 ;  /* 0x000000510300780c */ /* 0x000fe40001744270 */
[----:B------:R-:W-:-:S02]  /*6c10*/  FMNMX.FTZ R0, R131, R0, !PT ;  /* 0x0000000083007209 */ /* 0x000fc40007810000 */
[----:B------:R-:W-:Y:S02]  /*6c20*/  ISETP.GT.AND P1, PT, R3, 0x58, P1 ;  /* 0x000000580300780c */ /* 0x000fe40000f24270 */
[----:B------:R-:W-:Y:S02]  /*6c30*/  FMNMX.FTZ R0, R141, R0, !PT ;  /* 0x000000008d007209 */ /* 0x000fe40007810000 */
[----:B------:R-:W-:Y:S02]  /*6c40*/  ISETP.GT.AND P0, PT, R3, 0x59, P0 ;  /* 0x000000590300780c */ /* 0x000fe40000704270 */
[----:B------:R-:W-:Y:S02]  /*6c50*/  FMNMX.FTZ R0, R140, R0, !PT ;  /* 0x000000008c007209 */ /* 0x000fe40007810000 */
[----:B------:R-:W-:Y:S02]  /*6c60*/  FMNMX.FTZ R3, R116, R115, !PT ;  /* 0x0000007374037209 */ /* 0x000fe40007810000 */
[----:B------:R-:W-:Y:S01]  /*6c70*/  FMNMX.FTZ R0, R186, R0, !PT ;  /* 0x00000000ba007209 */ /* 0x000fe20007810000 */
[----:B-1----:R-:W-:Y:S01]  /*6c80*/  FFMA.FTZ R2, R64, c[0x0][0x2d0], -R6 ;  /* 0x0000b40040027a23 */ /* 0x002fe20000010806 */
[----:B------:R-:W-:-:S02]  /*6c90*/  FMNMX.FTZ R3, R114, R3, !PT ;  /* 0x0000000372037209 */ /* 0x000fc40007810000 */
[----:B------:R-:W-:Y:S01]  /*6ca0*/  FMNMX.FTZ R0, R185, R0, !PT ;  /* 0x00000000b9007209 */ /* 0x000fe20007810000 */
[----:B------:R1:W-:Y:S01]  /*6cb0*/  MUFU.EX2 R139, R2 ;  /* 0x00000002008b7308 */ /* 0x0003e20000000800 */
[----:B------:R-:W-:Y:S02]  /*6cc0*/  FMNMX.FTZ R3, R113, R3, !PT ;  /* 0x0000000371037209 */ /* 0x000fe40007810000 */
[----:B------:R-:W-:Y:S02]  /*6cd0*/  FMNMX.FTZ R0, R147, R0, !PT ;  /* 0x0000000093007209 */ /* 0x000fe40007810000 */
[----:B------:R-:W-:Y:S02]  /*6ce0*/  FMNMX.FTZ R3, R117, R3, !PT ;  /* 0x0000000375037209 */ /* 0x000fe40007810000 */
[----:B------:R-:W-:Y:S02]  /*6cf0*/  FMNMX.FTZ R0, R146, R0, !PT ;  /* 0x0000000092007209 */ /* 0x000fe40007810000 */
[----:B------:R-:W-:-:S02]  /*6d00*/  FMNMX.FTZ R3, R119, R3, !PT ;  /* 0x0000000377037209 */ /* 0x000fc40007810000 */
[----:B------:R-:W-:Y:S02]  /*6d10*/  FMNMX.FTZ R0, R199, R0, !PT ;  /* 0x00000000c7007209 */ /* 0x000fe40007810000 */
[----:B------:R-:W-:Y:S02]  /*6d20*/  ISETP.LT.OR P6, PT, R5, 0x49, P6 ;  /* 0x000000490500780c */ /* 0x000fe400037c1670 */
[----:B------:R-:W-:Y:S01]  /*6d30*/  FMNMX.FTZ R0, R200, R0, !PT ;  /* 0x00000000c8007209 */ /* 0x000fe20007810000 */
[----:B-1----:R-:W-:Y:S01]  /*6d40*/  FFMA.FTZ R2, R65, c[0x0][0x2d0], -R6 ;  /* 0x0000b40041027a23 */ /* 0x002fe20000010806 */
[----:B------:R-:W-:Y:S02]  /*6d50*/  ISETP.LT.OR P5, PT, R5, 0x4a, P5 ;  /* 0x0000004a0500780c */ /* 0x000fe40002fa1670 */
[----:B------:R-:W-:Y:S01]  /*6d60*/  FMNMX.FTZ R0, R201, R0, !PT ;  /* 0x00000000c9007209 */ /* 0x000fe20007810000 */
[----:B------:R1:W4:Y:S01]  /*6d70*/  MUFU.EX2 R164, R2 ;  /* 0x0000000200a47308 */ /* 0x0003220000000800 */
[----:B------:R-:W-:-:S02]  /*6d80*/  FSEL R188, R135, -INF , !P6 ;  /* 0xff80000087bc7808 */ /* 0x000fc40007000000 */
[----:B------:R-:W-:Y:S02]  /*6d90*/  FMNMX.FTZ R0, R204, R0, !PT ;  /* 0x00000000cc007209 */ /* 0x000fe40007810000 */
[C---:B------:R-:W-:Y:S02]  /*6da0*/  ISETP.LT.OR P4, PT, R5.reuse, 0x51, P4 ;  /* 0x000000510500780c */ /* 0x040fe40002781670 */
[----:B------:R-:W-:Y:S02]  /*6db0*/  FMNMX.FTZ R0, R240, R0, !PT ;  /* 0x00000000f0007209 */ /* 0x000fe40007810000 */
[----:B------:R-:W-:Y:S02]  /*6dc0*/  FSEL R187, R138, -INF , !P5 ;  /* 0xff8000008abb7808 */ /* 0x000fe40006800000 */
[----:B------:R-:W-:Y:S02]  /*6dd0*/  ISETP.LT.OR P2, PT, R5, 0x52, P2 ;  /* 0x000000520500780c */ /* 0x000fe40001741670 */
[----:B------:R-:W-:-:S02]  /*6de0*/  FSEL R190, R136, -INF , !P4 ;  /* 0xff80000088be7808 */ /* 0x000fc40006000000 */
[----:B------:R-:W-:Y:S01]  /*6df0*/  ISETP.LT.OR P1, PT, R5, 0x59, P1 ;  /* 0x000000590500780c */ /* 0x000fe20000f21670 */
[----:B-1----:R-:W-:Y:S01]  /*6e00*/  FFMA.FTZ R2, R67, c[0x0][0x2d0], -R6 ;  /* 0x0000b40043027a23 */ /* 0x002fe20000010806 */
[----:B------:R-:W-:Y:S01]  /*6e10*/  FSEL R192, R137, -INF , !P2 ;  /* 0xff80000089c07808 */ /* 0x000fe20005000000 */
[----:B------:R-:W-:Y:S01]  /*6e20*/  LDSM.16.MT88.4 R64, [R210+0x1100] ;  /* 0x00110000d240783b */ /* 0x000fe20000004200 */
[----:B------:R-:W-:Y:S01]  /*6e30*/  ISETP.LT.OR P0, PT, R5, 0x5a, P0 ;  /* 0x0000005a0500780c */ /* 0x000fe20000701670 */
[----:B------:R1:W-:Y:S01]  /*6e40*/  MUFU.EX2 R74, R2 ;  /* 0x00000002004a7308 */ /* 0x0003e20000000800 */
[----:B------:R-:W-:Y:S02]  /*6e50*/  FSEL R191, R59, -INF , !P1 ;  /* 0xff8000003bbf7808 */ /* 0x000fe40004800000 */
[----:B------:R-:W-:Y:S02]  /*6e60*/  FSEL R189, R58, -INF , !P0 ;  /* 0xff8000003abd7808 */ /* 0x000fe40004000000 */
[----:B--2---:R-:W-:Y:S01]  /*6e70*/  F2FP.PACK_AB R10, R148, R152 ;  /* 0x00000098940a723e */ /* 0x004fe200000000ff */
[----:B------:R-:W-:Y:S01]  /*6e80*/  LDSM.16.MT88.4 R56, [R211+0x1100] ;  /* 0x00110000d338783b */ /* 0x000fe20000004200 */
[----:B------:R-:W-:-:S02]  /*6e90*/  F2FP.PACK_AB R12, R73, R151 ;  /* 0x00000097490c723e */ /* 0x000fc400000000ff */
[----:B------:R-:W-:Y:S02]  /*6ea0*/  F2FP.PACK_AB R14, R183, R156 ;  /* 0x0000009cb70e723e */ /* 0x000fe400000000ff */
[----:B------:R-:W-:Y:S02]  /*6eb0*/  F2FP.PACK_AB R13, R172, R181 ;  /* 0x000000b5ac0d723e */ /* 0x000fe400000000ff */
[----:B------:R-:W-:Y:S02]  /*6ec0*/  F2FP.PACK_AB R15, R70, R157 ;  /* 0x0000009d460f723e */ /* 0x000fe400000000ff */
[----:B------:R-:W-:Y:S01]  /*6ed0*/  F2FP.PACK_AB R8, R158, R154 ;  /* 0x0000009a9e08723e */ /* 0x000fe200000000ff */
[----:B-1----:R-:W-:Y:S01]  /*6ee0*/  FFMA.FTZ R2, R46, c[0x0][0x2d0], -R6 ;  /* 0x0000b4002e027a23 */ /* 0x002fe20000010806 */
[----:B----4-:R-:W-:-:S03]  /*6ef0*/  F2FP.PACK_AB R9, R164, R139 ;  /* 0x0000008ba409723e */ /* 0x010fc600000000ff */
[----:B------:R1:W2:Y:S01]  /*6f00*/  MUFU.EX2 R150, R2 ;  /* 0x0000000200967308 */ /* 0x0002a20000000800 */
[C---:B------:R-:W-:Y:S08]  /*6f10*/  HMMA.16816.F32 R20, R12.reuse, R84, RZ ;  /* 0x000000540c14723c */ /* 0x040ff000000018ff */
[----:B------:R-:W-:Y:S01]  /*6f20*/  HMMA.16816.F32 R24, R12, R100, RZ ;  /* 0x000000640c18723c */ /* 0x000fe200000018ff */
[----:B-1----:R-:W-:Y:S01]  /*6f30*/  FMNMX.FTZ R2, R121, R3, !PT ;  /* 0x0000000379027209 */ /* 0x002fe20007810000 */
[----:B------:R-:W-:-:S06]  /*6f40*/  FFMA.FTZ R3, R76, c[0x0][0x2d0], -R7 ;  /* 0x0000b4004c037a23 */ /* 0x000fcc0000010807 */
[----:B------:R-:W-:Y:S01]  /*6f50*/  HMMA.16816.F32 R36, R12, R86, RZ ;  /* 0x000000560c24723c */ /* 0x000fe200000018ff */
[----:B------:R-:W-:Y:S01]  /*6f60*/  LDSM.16.MT88.4 R76, [R212+0x1100] ;  /* 0x00110000d44c783b */ /* 0x000fe20000004200 */
[----:B------:R-:W-:Y:S01]  /*6f70*/  FMNMX.FTZ R2, R123, R2, !PT ;  /* 0x000000027b027209 */ /* 0x000fe20007810000 */
[----:B------:R1:W-:Y:S01]  /*6f80*/  MUFU.EX2 R180, R3 ;  /* 0x0000000300b47308 */ /* 0x0003e20000000800 */
[----:B--2---:R-:W-:-:S04]  /*6f90*/  F2FP.PACK_AB R11, R150, R74 ;  /* 0x0000004a960b723e */ /* 0x004fc800000000ff */
[C---:B------:R-:W-:Y:S08]  /*6fa0*/  HMMA.16816.F32 R16, R12.reuse, R60, RZ ;  /* 0x0000003c0c10723c */ /* 0x040ff000000018ff */
[----:B------:R-:W-:Y:S01]  /*6fb0*/  HMMA.16816.F32 R32, R12, R62, RZ ;  /* 0x0000003e0c20723c */ /* 0x000fe200000018ff */
[----:B-1----:R-:W-:Y:S01]  /*6fc0*/  FMNMX.FTZ R3, R142, R2, !PT ;  /* 0x000000028e037209 */ /* 0x002fe20007810000 */
[----:B------:R-:W-:-:S03]  /*6fd0*/  FFMA.FTZ R2, R80, c[0x0][0x2d0], -R7 ;  /* 0x0000b40050027a23 */ /* 0x000fc60000010807 */
[----:B------:R-:W-:Y:S01]  /*6fe0*/  FMNMX.FTZ R3, R143, R3, !PT ;  /* 0x000000038f037209 */ /* 0x000fe20007810000 */
[----:B------:R1:W2:Y:S02]  /*6ff0*/  MUFU.EX2 R159, R2 ;  /* 0x00000002009f7308 */ /* 0x0002a40000000800 */
[C---:B-----5:R-:W-:Y:S08]  /*7000*/  HMMA.16816.F32 R28, R12.reuse, R96, RZ ;  /* 0x000000600c1c723c */ /* 0x060ff000000018ff */
[----:B------:R-:W-:Y:S01]  /*7010*/  HMMA.16816.F32 R48, R12, R102, RZ ;  /* 0x000000660c30723c */ /* 0x000fe200000018ff */
[----:B-1----:R-:W-:Y:S01]  /*7020*/  FMNMX.FTZ R2, R239, R0, !PT ;  /* 0x00000000ef027209 */ /* 0x002fe20007810000 */
[----:B------:R-:W-:-:S06]  /*7030*/  FFMA.FTZ R0, R81, c[0x0][0x2d0], -R7 ;  /* 0x0000b40051007a23 */ /* 0x000fcc0000010807 */
[----:B------:R-:W-:Y:S01]  /*7040*/  HMMA.16816.F32 R44, R12, R98, RZ ;  /* 0x000000620c2c723c */ /* 0x000fe200000018ff */
[----:B------:R1:W-:Y:S07]  /*7050*/  MUFU.EX2 R167, R0 ;  /* 0x0000000000a77308 */ /* 0x0003ee0000000800 */
[C---:B------:R-:W-:Y:S08]  /*7060*/  HMMA.16816.F32 R40, R8.reuse, R92, R20 ;  /* 0x0000005c0828723c */ /* 0x040ff00000001814 */
[----:B---3--:R-:W-:Y:S01]  /*7070*/  HMMA.16816.F32 R20, R8, R88, R24 ;  /* 0x000000580814723c */ /* 0x008fe20000001818 */
[----:B-1----:R-:W-:-:S02]  /*7080*/  FMNMX.FTZ R0, R236, R2, !PT ;  /* 0x00000002ec007209 */ /* 0x002fc40007810000 */
[----:B------:R-:W-:Y:S01]  /*7090*/  FMNMX.FTZ R2, R144, R3, !PT ;  /* 0x0000000390027209 */ /* 0x000fe20007810000 */
[----:B------:R-:W-:Y:S01]  /*70a0*/  FFMA.FTZ R3, R82, c[0x0][0x2d0], -R7 ;  /* 0x0000b40052037a23 */ /* 0x000fe20000010807 */
[----:B------:R-:W-:-:S03]  /*70b0*/  FMNMX.FTZ R0, R235, R0, !PT ;  /* 0x00000000eb007209 */ /* 0x000fc60007810000 */
[C---:B------:R-:W-:Y:S01]  /*70c0*/  HMMA.16816.F32 R36, R8.reuse, R94, R36 ;  /* 0x0000005e0824723c */ /* 0x040fe20000001824 */
[----:B------:R-:W-:Y:S01]  /*70d0*/  FMNMX.FTZ R2, R145, R2, !PT ;  /* 0x0000000291027209 */ /* 0x000fe20007810000 */
[----:B------:R1:W-:Y:S01]  /*70e0*/  MUFU.EX2 R153, R3 ;  /* 0x0000000300997308 */ /* 0x0003e20000000800 */
[----:B------:R-:W-:Y:S02]  /*70f0*/  FMNMX.FTZ R0, R237, R0, !PT ;  /* 0x00000000ed007209 */ /* 0x000fe40007810000 */
[----:B------:R-:W-:Y:S02]  /*7100*/  FMNMX.FTZ R2, R193, R2, !PT ;  /* 0x00000002c1027209 */ /* 0x000fe40007810000 */
[----:B------:R-:W-:Y:S01]  /*7110*/  FMNMX.FTZ R0, R238, R0, !PT ;  /* 0x00000000ee007209 */ /* 0x000fe20007810000 */
[----:B------:R-:W-:Y:S01]  /*7120*/  HMMA.16816.F32 R52, R8, R108, R16 ;  /* 0x0000006c0834723c */ /* 0x000fe20000001810 */
[----:B------:R-:W-:Y:S02]  /*7130*/  FMNMX.FTZ R2, R194, R2, !PT ;  /* 0x00000002c2027209 */ /* 0x000fe40007810000 */
[----:B------:R-:W-:-:S04]  /*7140*/  FMNMX.FTZ R0, R242, R0, !PT ;  /* 0x00000000f2007209 */ /* 0x000fc80007810000 */
[----:B------:R-:W-:Y:S01]  /*7150*/  FMNMX.FTZ R0, R243, R0, !PT ;  /* 0x00000000f3007209 */ /* 0x000fe20007810000 */
[----:B------:R-:W-:Y:S01]  /*7160*/  HMMA.16816.F32 R16, R8, R110, R32 ;  /* 0x0000006e0810723c */ /* 0x000fe20000001820 */
[----:B-1----:R-:W-:-:S03]  /*7170*/  FFMA.FTZ R3, R83, c[0x0][0x2d0], -R7 ;  /* 0x0000b40053037a23 */ /* 0x002fc60000010807 */
[----:B------:R-:W1:Y:S01]  /*7180*/  SHFL.BFLY PT, R4, R0, 0x2, 0x1f ;  /* 0x0c401f0000047f89 */ /* 0x000e6200000e0000 */
[----:B------:R3:W-:Y:S03]  /*7190*/  MUFU.EX2 R149, R3 ;  /* 0x0000000300957308 */ /* 0x0007e60000000800 */
[----:B------:R-:W-:Y:S01]  /*71a0*/  LDSM.16.MT88.4 R80, [R209+0x1100] ;  /* 0x00110000d150783b */ /* 0x000fe20000004200 */
[C---:B------:R-:W-:Y:S08]  /*71b0*/  HMMA.16816.F32 R12, R8.reuse, R104, R28 ;  /* 0x00000068080c723c */ /* 0x040ff0000000181c */
[----:B------:R-:W-:Y:S01]  /*71c0*/  HMMA.16816.F32 R24, R8, R90, R48 ;  /* 0x0000005a0818723c */ /* 0x000fe20000001830 */
[----:B---3--:R-:W-:Y:S01]  /*71d0*/  FMNMX.FTZ R3, R195, R2, !PT ;  /* 0x00000002c3037209 */ /* 0x008fe20007810000 */
[----:B------:R-:W-:-:S02]  /*71e0*/  FFMA.FTZ R2, R68, c[0x0][0x2d0], -R6 ;  /* 0x0000b40044027a23 */ /* 0x000fc40000010806 */
[----:B------:R-:W-:-:S04]  /*71f0*/  IMAD.MOV.U32 R68, RZ, RZ, R152 ;  /* 0x000000ffff447224 */ /* 0x000fc800078e0098 */
[----:B------:R-:W-:Y:S01]  /*7200*/  HMMA.16816.F32 R32, R8, R106, R44 ;  /* 0x0000006a0820723c */ /* 0x000fe2000000182c */
[----:B------:R3:W-:Y:S01]  /*7210*/  MUFU.EX2 R182, R2 ;  /* 0x0000000200b67308 */ /* 0x0007e20000000800 */
[----:B-1----:R-:W-:-:S05]  /*7220*/  FMNMX.FTZ R0, R0, R4, !PT ;  /* 0x0000000400007209 */ /* 0x002fca0007810000 */
[----:B------:R-:W1:Y:S01]  /*7230*/  SHFL.BFLY PT, R5, R0, 0x1, 0x1f ;  /* 0x0c201f0000057f89 */ /* 0x000e6200000e0000 */
[----:B--2---:R-:W-:Y:S02]  /*7240*/  F2FP.PACK_AB R8, R159, R180 ;  /* 0x000000b49f08723e */ /* 0x004fe400000000ff */
[----:B---3--:R-:W-:Y:S01]  /*7250*/  FMNMX.FTZ R2, R196, R3, !PT ;  /* 0x00000003c4027209 */ /* 0x008fe20007810000 */
[----:B------:R-:W-:Y:S01]  /*7260*/  FFMA.FTZ R3, R69, c[0x0][0x2d0], -R6 ;  /* 0x0000b40045037a23 */ /* 0x000fe20000010806 */
[----:B------:R-:W-:Y:S02]  /*7270*/  MOV R69, R70 ;  /* 0x0000004600457202 */ /* 0x000fe40000000f00 */
[----:B------:R-:W-:Y:S01]  /*7280*/  FMNMX.FTZ R2, R198, R2, !PT ;  /* 0x00000002c6027209 */ /* 0x000fe20007810000 */
[----:B------:R2:W3:Y:S03]  /*7290*/  MUFU.EX2 R166, R3 ;  /* 0x0000000300a67308 */ /* 0x0004e60000000800 */
[----:B------:R-:W-:-:S04]  /*72a0*/  FMNMX.FTZ R2, R197, R2, !PT ;  /* 0x00000002c5027209 */ /* 0x000fc80007810000 */
[----:B------:R-:W-:Y:S02]  /*72b0*/  FMNMX.FTZ R2, R188, R2, !PT ;  /* 0x00000002bc027209 */ /* 0x000fe40007810000 */
[----:B-1----:R-:W-:Y:S01]  /*72c0*/  FMNMX.FTZ R70, R0, R5, !PT ;  /* 0x0000000500467209 */ /* 0x002fe20007810000 */
[----:B------:R-:W-:Y:S01]  /*72d0*/  FFMA.FTZ R0, R128, c[0x0][0x2d0], -R6 ;  /* 0x0000b40080007a23 */ /* 0x000fe20000010806 */
[----:B------:R-:W-:Y:S01]  /*72e0*/  FMNMX.FTZ R2, R187, R2, !PT ;  /* 0x00000002bb027209 */ /* 0x000fe20007810000 */
[----:B------:R-:W-:Y:S01]  /*72f0*/  IMAD.MOV.U32 R128, RZ, RZ, R164 ;  /* 0x000000ffff807224 */ /* 0x000fe200078e00a4 */
[----:B------:R-:W-:Y:S01]  /*7300*/  FSETP.NEU.FTZ.AND P0, PT, R70, -INF , PT ;  /* 0xff8000004600780b */ /* 0x000fe20003f1d000 */
[----:B------:R-:W-:Y:S01]  /*7310*/  IMAD.MOV.U32 R5, RZ, RZ, R181 ;  /* 0x000000ffff057224 */ /* 0x000fe200078e00b5 */
[----:B------:R-:W-:Y:S01]  /*7320*/  FMNMX.FTZ R2, R190, R2, !PT ;  /* 0x00000002be027209 */ /* 0x000fe20007810000 */
[----:B--2---:R-:W-:Y:S01]  /*7330*/  FFMA.FTZ R3, R112, c[0x0][0x2d0], -R6 ;  /* 0x0000b40070037a23 */ /* 0x004fe20000010806 */
[----:B---3--:R-:W-:Y:S01]  /*7340*/  F2FP.PACK_AB R9, R166, R182 ;  /* 0x000000b6a609723e */ /* 0x008fe200000000ff */
[----:B------:R-:W-:-:S02]  /*7350*/  IMAD.MOV.U32 R112, RZ, RZ, R151 ;  /* 0x000000ffff707224 */ /* 0x000fc400078e0097 */
[----:B------:R1:W-:Y:S08]  /*7360*/  MUFU.EX2 R165, R3 ;  /* 0x0000000300a57308 */ /* 0x0003f00000000800 */
[----:B------:R2:W-:Y:S01]  /*7370*/  MUFU.EX2 R151, R0 ;  /* 0x0000000000977308 */ /* 0x0005e20000000800 */
[----:B-1----:R-:W-:Y:S02]  /*7380*/  FFMA.FTZ R3, R118, c[0x0][0x2d0], -R6 ;  /* 0x0000b40076037a23 */ /* 0x002fe40000010806 */
[----:B------:R-:W-:-:S05]  /*7390*/  IMAD.MOV.U32 R118, RZ, RZ, R153 ;  /* 0x000000ffff767224 */ /* 0x000fca00078e0099 */
[----:B------:R1:W3:Y:S01]  /*73a0*/  MUFU.EX2 R246, R3 ;  /* 0x0000000300f67308 */ /* 0x0002e20000000800 */
[----:B------:R-:W-:Y:S01]  /*73b0*/  F2FP.PACK_AB R10, R118, R167 ;  /* 0x000000a7760a723e */ /* 0x000fe200000000ff */
[----:B--2---:R-:W-:Y:S01]  /*73c0*/  FFMA.FTZ R0, R130, c[0x0][0x2d0], -R6 ;  /* 0x0000b40082007a23 */ /* 0x004fe20000010806 */
[----:B------:R-:W-:-:S05]  /*73d0*/  MOV R130, R159 ;  /* 0x0000009f00827202 */ /* 0x000fca0000000f00 */
[----:B------:R-:W-:Y:S01]  /*73e0*/  MUFU.EX2 R245, R0 ;  /* 0x0000000000f57308 */ /* 0x000fe20000000800 */
[----:B-1----:R-:W-:Y:S01]  /*73f0*/  FMNMX.FTZ R3, R192, R2, !PT ;  /* 0x00000002c0037209 */ /* 0x002fe20007810000 */
[----:B------:R-:W-:Y:S01]  /*7400*/  FFMA.FTZ R2, R132, c[0x0][0x2d0], -R7 ;  /* 0x0000b40084027a23 */ /* 0x000fe20000010807 */
[----:B---3--:R-:W-:Y:S02]  /*7410*/  F2FP.PACK_AB R11, R246, R165 ;  /* 0x000000a5f60b723e */ /* 0x008fe400000000ff */
[----:B------:R-:W-:-:S03]  /*7420*/  FMNMX.FTZ R3, R191, R3, !PT ;  /* 0x00000003bf037209 */ /* 0x000fc60007810000 */
[----:B------:R1:W-:Y:S01]  /*7430*/  MUFU.EX2 R152, R2 ;  /* 0x0000000200987308 */ /* 0x0003e20000000800 */
[----:B------:R-:W-:Y:S01]  /*7440*/  FMNMX.FTZ R3, R189, R3, !PT ;  /* 0x00000003bd037209 */ /* 0x000fe20007810000 */
[C---:B------:R-:W-:Y:S04]  /*7450*/  HMMA.16816.F32 R44, R8.reuse, R76, R40 ;  /* 0x0000004c082c723c */ /* 0x040fe80000001828 */
[----:B------:R-:W2:Y:S04]  /*7460*/  SHFL.BFLY PT, R4, R3, 0x2, 0x1f ;  /* 0x0c401f0003047f89 */ /* 0x000ea800000e0000 */
[----:B------:R-:W-:Y:S01]  /*7470*/  HMMA.16816.F32 R40, R8, R64, R20 ;  /* 0x000000400828723c */ /* 0x000fe20000001814 */
[----:B-1----:R-:W-:-:S04]  /*7480*/  FFMA.FTZ R2, R133, c[0x0][0x2d0], -R7 ;  /* 0x0000b40085027a23 */ /* 0x002fc80000010807 */
[----:B------:R1:W-:Y:S03]  /*7490*/  MUFU.EX2 R155, R2 ;  /* 0x00000002009b7308 */ /* 0x0003e60000000800 */
[C---:B------:R-:W-:Y:S07]  /*74a0*/  HMMA.16816.F32 R20, R8.reuse, R78, R36 ;  /* 0x0000004e0814723c */ /* 0x040fee0000001824 */
[----:B------:R-:W-:Y:S01]  /*74b0*/  IMAD.MOV.U32 R38, RZ, RZ, R156 ;  /* 0x000000ffff267224 */ /* 0x000fe200078e009c */
[----:B------:R-:W-:Y:S01]  /*74c0*/  HMMA.16816.F32 R48, R8, R80, R52 ;  /* 0x000000500830723c */ /* 0x000fe20000001834 */
[----:B------:R-:W-:Y:S01]  /*74d0*/  IMAD.MOV.U32 R36, RZ, RZ, R130 ;  /* 0x000000ffff247224 */ /* 0x000fe200078e0082 */
[----:B--2---:R-:W-:Y:S01]  /*74e0*/  FMNMX.FTZ R3, R3, R4, !PT ;  /* 0x0000000403037209 */ /* 0x004fe20007810000 */
[----:B------:R-:W-:-:S02]  /*74f0*/  IMAD.MOV.U32 R130, RZ, RZ, R180 ;  /* 0x000000ffff827224 */ /* 0x000fc400078e00b4 */
[----:B-1----:R-:W-:Y:S02]  /*7500*/  FFMA.FTZ R2, R134, c[0x0][0x2d0], -R7 ;  /* 0x0000b40086027a23 */ /* 0x002fe40000010807 */
[----:B------:R-:W1:Y:S01]  /*7510*/  SHFL.BFLY PT, R4, R3, 0x1, 0x1f ;  /* 0x0c201f0003047f89 */ /* 0x000e6200000e0000 */
[----:B------:R-:W-:Y:S01]  /*7520*/  IMAD.MOV.U32 R55, RZ, RZ, R172 ;  /* 0x000000ffff377224 */ /* 0x000fe200078e00ac */
[----:B------:R-:W-:Y:S01]  /*7530*/  HMMA.16816.F32 R28, R8, R56, R12 ;  /* 0x00000038081c723c */ /* 0x000fe2000000180c */
[----:B------:R2:W3:Y:S01]  /*7540*/  MUFU.EX2 R135, R2 ;  /* 0x0000000200877308 */ /* 0x0004e20000000800 */
[----:B------:R-:W-:Y:S01]  /*7550*/  LDSM.16.MT88.4 R172, [R211+0x1900] ;  /* 0x00190000d3ac783b */ /* 0x000fe20000004200 */
[----:B------:R-:W-:Y:S01]  /*7560*/  MOV R54, R167 ;  /* 0x000000a700367202 */ /* 0x000fe20000000f00 */
[----:B------:R-:W-:Y:S02]  /*7570*/  IMAD.MOV.U32 R52, RZ, RZ, R165 ;  /* 0x000000ffff347224 */ /* 0x000fe400078e00a5 */
[----:B------:R-:W-:-:S02]  /*7580*/  IMAD.MOV.U32 R53, RZ, RZ, R166 ;  /* 0x000000ffff357224 */ /* 0x000fc400078e00a6 */
[C---:B------:R-:W-:Y:S08]  /*7590*/  HMMA.16816.F32 R16, R8.reuse, R82, R16 ;  /* 0x000000520810723c */ /* 0x040ff00000001810 */
[----:B------:R-:W-:Y:S01]  /*75a0*/  HMMA.16816.F32 R24, R8, R66, R24 ;  /* 0x000000420818723c */ /* 0x000fe20000001818 */
[----:B--2---:R-:W-:Y:S02]  /*75b0*/  FFMA.FTZ R2, R126, c[0x0][0x2d0], -R6 ;  /* 0x0000b4007e027a23 */ /* 0x004fe40000010806 */
[----:B---3--:R-:W-:-:S02]  /*75c0*/  IMAD.MOV.U32 R39, RZ, RZ, R135 ;  /* 0x000000ffff277224 */ /* 0x008fc400078e0087 */
[----:B------:R2:W-:Y:S01]  /*75d0*/  MUFU.EX2 R75, R2 ;  /* 0x00000002004b7308 */ /* 0x0005e20000000800 */
[----:B-1----:R-:W-:Y:S02]  /*75e0*/  FMNMX.FTZ R3, R3, R4, !PT ;  /* 0x0000000403037209 */ /* 0x002fe40007810000 */
[----:B------:R-:W-:Y:S07]  /*75f0*/  HMMA.16816.F32 R12, R8, R58, R32 ;  /* 0x0000003a080c723c */ /* 0x000fee0000001820 */
[----:B------:R-:W-:-:S02]  /*7600*/  F2FP.PACK_AB R8, R152, R149 ;  /* 0x000000959808723e */ /* 0x000fc400000000ff */
[----:B------:R-:W-:Y:S02]  /*7610*/  F2FP.PACK_AB R10, R39, R155 ;  /* 0x0000009b270a723e */ /* 0x000fe400000000ff */
[----:B------:R-:W-:Y:S01]  /*7620*/  F2FP.PACK_AB R11, R245, R151 ;  /* 0x00000097f50b723e */ /* 0x000fe200000000ff */
[----:B--2---:R-:W-:-:S04]  /*7630*/  FFMA.FTZ R2, R127, c[0x0][0x2d0], -R6 ;  /* 0x0000b4007f027a23 */ /* 0x004fc80000010806 */
[----:B------:R1:W2:Y:S02]  /*7640*/  MUFU.EX2 R153, R2 ;  /* 0x0000000200997308 */ /* 0x0002a40000000800 */
[----:B-1----:R-:W-:Y:S01]  /*7650*/  FMUL.FTZ R2, R70, c[0x0][0x2d0] ;  /* 0x0000b40046027a20 */ /* 0x002fe20000410000 */
[----:B--2---:R-:W-:-:S04]  /*7660*/  F2FP.PACK_AB R9, R153, R75 ;  /* 0x0000004b9909723e */ /* 0x004fc800000000ff */
[----:B------:R-:W-:Y:S02]  /*7670*/  FSEL R2, R2, RZ, P0 ;  /* 0x000000ff02027208 */ /* 0x000fe40000000000 */
[----:B------:R-:W-:Y:S01]  /*7680*/  FSETP.NEU.FTZ.AND P0, PT, R3, -INF , PT ;  /* 0xff8000000300780b */ /* 0x000fe20003f1d000 */
[C---:B------:R-:W-:Y:S02]  /*7690*/  HMMA.16816.F32 R176, R8.reuse, R168, R48 ;  /* 0x000000a808b0723c */ /* 0x040fe40000001830 */
[----:B------:R-:W-:Y:S02]  /*76a0*/  FFMA.FTZ R0, R120, c[0x0][0x2d0], -R2 ;  /* 0x0000b40078007a23 */ /* 0x000fe40000010802 */
[----:B------:R-:W-:Y:S02]  /*76b0*/  IMAD.MOV.U32 R120, RZ, RZ, R158 ;  /* 0x000000ffff787224 */ /* 0x000fe400078e009e */
[----:B------:R1:W-:Y:S01]  /*76c0*/  MUFU.EX2 R252, R0 ;  /* 0x0000000000fc7308 */ /* 0x0003e20000000800 */
[----:B------:R-:W-:Y:S01]  /*76d0*/  FFMA.FTZ R4, R131, c[0x0][0x2d0], -R2 ;  /* 0x0000b40083047a23 */ /* 0x000fe20000010802 */
[----:B------:R-:W-:Y:S01]  /*76e0*/  MOV R50, R52 ;  /* 0x0000003400327202 */ /* 0x000fe20000000f00 */
[----:B------:R-:W-:Y:S01]  /*76f0*/  IMAD.MOV.U32 R51, RZ, RZ, R128 ;  /* 0x000000ffff337224 */ /* 0x000fe200078e0080 */
[----:B------:R-:W-:Y:S01]  /*7700*/  HMMA.16816.F32 R164, R8, R170, R16 ;  /* 0x000000aa08a4723c */ /* 0x000fe20000001810 */
[----:B------:R-:W-:-:S02]  /*7710*/  IMAD.MOV.U32 R128, RZ, RZ, R182 ;  /* 0x000000ffff807224 */ /* 0x000fc400078e00b6 */
[----:B------:R-:W-:Y:S01]  /*7720*/  IMAD.MOV.U32 R37, RZ, RZ, R120 ;  /* 0x000000ffff257224 */ /* 0x000fe200078e0078 */
[----:B------:R-:W-:Y:S01]  /*7730*/  MUFU.EX2 R247, R4 ;  /* 0x0000000400f77308 */ /* 0x000fe20000000800 */
[----:B------:R-:W-:Y:S01]  /*7740*/  MOV R120, R246 ;  /* 0x000000f600787202 */ /* 0x000fe20000000f00 */
[----:B------:R-:W-:Y:S02]  /*7750*/  IMAD.MOV.U32 R49, RZ, RZ, R53 ;  /* 0x000000ffff317224 */ /* 0x000fe400078e0035 */
[----:B------:R-:W-:Y:S01]  /*7760*/  IMAD.MOV.U32 R48, RZ, RZ, R54 ;  /* 0x000000ffff307224 */ /* 0x000fe200078e0036 */
[----:B------:R-:W-:Y:S01]  /*7770*/  HMMA.16816.F32 R132, R8, R162, R20 ;  /* 0x000000a20884723c */ /* 0x000fe20000001814 */
[----:B------:R-:W-:Y:S02]  /*7780*/  IMAD.MOV.U32 R131, RZ, RZ, R154 ;  /* 0x000000ffff837224 */ /* 0x000fe400078e009a */
[----:B-1----:R-:W-:Y:S02]  /*7790*/  FFMA.FTZ R0, R122, c[0x0][0x2d0], -R2 ;  /* 0x0000b4007a007a23 */ /* 0x002fe40000010802 */
[----:B------:R-:W-:-:S02]  /*77a0*/  IMAD.MOV.U32 R122, RZ, RZ, R157 ;  /* 0x000000ffff7a7224 */ /* 0x000fc400078e009d */
[----:B------:R1:W2:Y:S01]  /*77b0*/  MUFU.EX2 R250, R0 ;  /* 0x0000000000fa7308 */ /* 0x0002a20000000800 */
[----:B------:R-:W3:Y:S01]  /*77c0*/  LDSM.16.MT88.4 R156, [R210+0x1900] ;  /* 0x00190000d29c783b */ /* 0x000ee20000004200 */
[----:B-1----:R-:W-:-:S06]  /*77d0*/  FFMA.FTZ R0, R124, c[0x0][0x2d0], -R2 ;  /* 0x0000b4007c007a23 */ /* 0x002fcc0000010802 */
[----:B------:R1:W-:Y:S02]  /*77e0*/  MUFU.EX2 R251, R0 ;  /* 0x0000000000fb7308 */ /* 0x0003e40000000800 */
[----:B-1----:R-:W-:Y:S02]  /*77f0*/  FFMA.FTZ R0, R125, c[0x0][0x2d0], -R2 ;  /* 0x0000b4007d007a23 */ /* 0x002fe40000010802 */
[----:B------:R-:W-:Y:S04]  /*7800*/  HMMA.16816.F32 R124, R8, R160, R44 ;  /* 0x000000a0087c723c */ /* 0x000fe8000000182c */
[----:B------:R1:W4:Y:S03]  /*7810*/  MUFU.EX2 R248, R0 ;  /* 0x0000000000f87308 */ /* 0x0003260000000800 */
[----:B------:R-:W-:Y:S01]  /*7820*/  IMAD.MOV.U32 R45, RZ, RZ, R75 ;  /* 0x000000ffff2d7224 */ /* 0x000fe200078e004b */
[----:B------:R-:W-:Y:S01]  /*7830*/  MOV R47, R148 ;  /* 0x00000094002f7202 */ /* 0x000fe20000000f00 */
[----:B------:R-:W-:-:S02]  /*7840*/  IMAD.MOV.U32 R44, RZ, RZ, R150 ;  /* 0x000000ffff2c7224 */ /* 0x000fc400078e0096 */
[----:B------:R-:W-:Y:S02]  /*7850*/  IMAD.MOV.U32 R46, RZ, RZ, R149 ;  /* 0x000000ffff2e7224 */ /* 0x000fe400078e0095 */
[----:B-1----:R-:W-:Y:S01]  /*7860*/  FFMA.FTZ R0, R129, c[0x0][0x2d0], -R2 ;  /* 0x0000b40081007a23 */ /* 0x002fe20000010802 */
[----:B------:R-:W-:-:S03]  /*7870*/  MOV R129, R155 ;  /* 0x0000009b00817202 */ /* 0x000fc60000000f00 */
[----:B------:R1:W-:Y:S02]  /*7880*/  MUFU.EX2 R249, R0 ;  /* 0x0000000000f97308 */ /* 0x0003e40000000800 */
[----:B-1----:R-:W-:-:S05]  /*7890*/  FMUL.FTZ R0, R3, c[0x0][0x2d0] ;  /* 0x0000b40003007a20 */ /* 0x002fca0000410000 */
[----:B------:R-:W-:Y:S02]  /*78a0*/  FSEL R0, R0, RZ, P0 ;  /* 0x000000ff00007208 */ /* 0x000fe40000000000 */
[----:B------:R-:W-:-:S03]  /*78b0*/  PLOP3.LUT P0, PT, PT, PT, UP0, 0x40, 0x0 ;  /* 0x000000000000781c */ /* 0x000fc60003f0e808 */
[--C-:B------:R-:W-:Y:S02]  /*78c0*/  FFMA.FTZ R4, R116, c[0x0][0x2d0], -R0.reuse ;  /* 0x0000b40074047a23 */ /* 0x100fe40000010800 */
[----:B------:R-:W-:Y:S02]  /*78d0*/  IMAD.MOV.U32 R116, RZ, RZ, R245 ;  /* 0x000000ffff747224 */ /* 0x000fe400078e00f5 */
[----:B------:R1:W-:Y:S02]  /*78e0*/  MUFU.EX2 R184, R4 ;  /* 0x0000000400b87308 */ /* 0x0003e40000000800 */
[----:B-1----:R-:W-:Y:S01]  /*78f0*/  FFMA.FTZ R4, R115, c[0x0][0x2d0], -R0 ;  /* 0x0000b40073047a23 */ /* 0x002fe20000010800 */
[----:B------:R-:W-:-:S05]  /*7900*/  MOV R115, R183 ;  /* 0x000000b700737202 */ /* 0x000fca0000000f00 */
[----:B------:R1:W5:Y:S02]  /*7910*/  MUFU.EX2 R183, R4 ;  /* 0x0000000400b77308 */ /* 0x0003640000000800 */
[----:B-1----:R-:W-:Y:S02]  /*7920*/  FFMA.FTZ R4, R114, c[0x0][0x2d0], -R0 ;  /* 0x0000b40072047a23 */ /* 0x002fe40000010800 */
[----:B------:R-:W-:-:S04]  /*7930*/  IMAD.MOV.U32 R114, RZ, RZ, R139 ;  /* 0x000000ffff727224 */ /* 0x000fc800078e008b */
[----:B------:R1:W-:Y:S01]  /*7940*/  MUFU.EX2 R181, R4 ;  /* 0x0000000400b57308 */ /* 0x0003e20000000800 */
[C---:B---3--:R-:W-:Y:S07]  /*7950*/  HMMA.16816.F32 R136, R8.reuse, R156, R40 ;  /* 0x0000009c0888723c */ /* 0x048fee0000001828 */
[----:B------:R-:W-:Y:S01]  /*7960*/  IMAD.MOV.U32 R41, RZ, RZ, R153 ;  /* 0x000000ffff297224 */ /* 0x000fe200078e0099 */
[----:B------:R-:W-:Y:S01]  /*7970*/  MOV R43, R151 ;  /* 0x00000097002b7202 */ /* 0x000fe20000000f00 */
[----:B------:R-:W-:Y:S01]  /*7980*/  IMAD.MOV.U32 R42, RZ, RZ, R152 ;  /* 0x000000ffff2a7224 */ /* 0x000fe200078e0098 */
[----:B------:R-:W-:Y:S01]  /*7990*/  HMMA.16816.F32 R148, R8, R158, R24 ;  /* 0x0000009e0894723c */ /* 0x000fe20000001818 */
[----:B-1----:R-:W-:-:S02]  /*79a0*/  FFMA.FTZ R4, R113, c[0x0][0x2d0], -R0 ;  /* 0x0000b40071047a23 */ /* 0x002fc40000010800 */
[----:B------:R-:W-:Y:S01]  /*79b0*/  IMAD.MOV.U32 R113, RZ, RZ, R38 ;  /* 0x000000ffff717224 */ /* 0x000fe200078e0026 */
[----:B------:R-:W-:Y:S01]  /*79c0*/  MOV R38, R122 ;  /* 0x0000007a00267202 */ /* 0x000fe20000000f00 */
[----:B------:R1:W3:Y:S01]  /*79d0*/  MUFU.EX2 R182, R4 ;  /* 0x0000000400b67308 */ /* 0x0002e20000000800 */
[----:B------:R-:W-:Y:S02]  /*79e0*/  IMAD.MOV.U32 R122, RZ, RZ, R55 ;  /* 0x000000ffff7a7224 */ /* 0x000fe400078e0037 */
[C---:B------:R-:W-:Y:S08]  /*79f0*/  HMMA.16816.F32 R152, R8.reuse, R172, R28 ;  /* 0x000000ac0898723c */ /* 0x040ff0000000181c */
[----:B------:R-:W-:Y:S01]  /*7a00*/  HMMA.16816.F32 R52, R8, R174, R12 ;  /* 0x000000ae0834723c */ /* 0x000fe2000000180c */
[----:B-1----:R-:W-:-:S06]  /*7a10*/  FFMA.FTZ R4, R141, c[0x0][0x2d0], -R2 ;  /* 0x0000b4008d047a23 */ /* 0x002fcc0000010802 */
[----:B--2---:R-:W-:Y:S01]  /*7a20*/  F2FP.PACK_AB R8, R250, R252 ;  /* 0x000000fcfa08723e */ /* 0x004fe200000000ff */
[----:B------:R-:W-:Y:S01]  /*7a30*/  IMAD.MOV.U32 R141, RZ, RZ, R47 ;  /* 0x000000ffff8d7224 */ /* 0x000fe200078e002f */
[----:B----4-:R-:W-:Y:S01]  /*7a40*/  F2FP.PACK_AB R10, R248, R251 ;  /* 0x000000fbf80a723e */ /* 0x010fe200000000ff */
[----:B------:R1:W-:Y:S01]  /*7a50*/  MUFU.EX2 R246, R4 ;  /* 0x0000000400f67308 */ /* 0x0003e20000000800 */
[----:B-----5:R-:W-:Y:S02]  /*7a60*/  F2FP.PACK_AB R9, R183, R184 ;  /* 0x000000b8b709723e */ /* 0x020fe400000000ff */
[----:B---3--:R-:W-:-:S07]  /*7a70*/  F2FP.PACK_AB R11, R182, R181 ;  /* 0x000000b5b60b723e */ /* 0x008fce00000000ff */
[----:B------:R-:W-:Y:S01]  /*7a80*/  HMMA.16816.F32 R24, R8, R84, RZ ;  /* 0x000000540818723c */ /* 0x000fe200000018ff */
[----:B-1----:R-:W-:-:S07]  /*7a90*/  FFMA.FTZ R4, R140, c[0x0][0x2d0], -R2 ;  /* 0x0000b4008c047a23 */ /* 0x002fce0000010802 */
[C---:B------:R-:W-:Y:S01]  /*7aa0*/  HMMA.16816.F32 R20, R8.reuse, R86, RZ ;  /* 0x000000560814723c */ /* 0x040fe200000018ff */
[----:B------:R-:W-:Y:S01]  /*7ab0*/  IMAD.MOV.U32 R140, RZ, RZ, R46 ;  /* 0x000000ffff8c7224 */ /* 0x000fe200078e002e */
[----:B------:R1:W2:Y:S05]  /*7ac0*/  MUFU.EX2 R245, R4 ;  /* 0x0000000400f57308 */ /* 0x0002aa0000000800 */
[----:B------:R-:W-:Y:S01]  /*7ad0*/  IMAD.MOV.U32 R87, RZ, RZ, R36 ;  /* 0x000000ffff577224 */ /* 0x000fe200078e0024 */
[----:B------:R-:W-:Y:S01]  /*7ae0*/  HMMA.16816.F32 R28, R8, R62, RZ ;  /* 0x0000003e081c723c */ /* 0x000fe200000018ff */
[----:B------:R-:W-:-:S06]  /*7af0*/  IMAD.MOV.U32 R86, RZ, RZ, R37 ;  /* 0x000000ffff567224 */ /* 0x000fcc00078e0025 */
[----:B------:R-:W-:Y:S01]  /*7b00*/  IMAD.MOV.U32 R62, RZ, RZ, R42 ;  /* 0x000000ffff3e7224 */ /* 0x000fe200078e002a */
[C---:B------:R-:W-:Y:S01]  /*7b10*/  HMMA.16816.F32 R16, R8.reuse, R100, RZ ;  /* 0x000000640810723c */ /* 0x040fe200000018ff */
[----:B------:R-:W-:Y:S02]  /*7b20*/  IMAD.MOV.U32 R63, RZ, RZ, R43 ;  /* 0x000000ffff3f7224 */ /* 0x000fe400078e002b */
[----:B-1----:R-:W-:Y:S02]  /*7b30*/  FFMA.FTZ R4, R117, c[0x0][0x2d0], -R0 ;  /* 0x0000b40075047a23 */ /* 0x002fe40000010800 */
[----:B------:R-:W-:Y:S02]  /*7b40*/  IMAD.MOV.U32 R117, RZ, RZ, R49 ;  /* 0x000000ffff757224 */ /* 0x000fe400078e0031 */
[----:B------:R1:W-:Y:S01]  /*7b50*/  MUFU.EX2 R75, R4 ;  /* 0x00000004004b7308 */ /* 0x0003e20000000800 */
[----:B------:R-:W-:Y:S01]  /*7b60*/  HMMA.16816.F32 R12, R8, R96, RZ ;  /* 0x00000060080c723c */ /* 0x000fe200000018ff */
[----:B------:R-:W-:Y:S01]  /*7b70*/  IMAD.MOV.U32 R101, RZ, RZ, R41 ;  /* 0x000000ffff657224 */ /* 0x000fe200078e0029 */
[----:B------:R-:W-:Y:S01]  /*7b80*/  MOV R100, R116 ;  /* 0x0000007400647202 */ /* 0x000fe20000000f00 */
[----:B------:R-:W-:-:S04]  /*7b90*/  IMAD.MOV.U32 R116, RZ, RZ, R48 ;  /* 0x000000ffff747224 */ /* 0x000fc800078e0030 */
[----:B------:R-:W-:Y:S01]  /*7ba0*/  MOV R97, R39 ;  /* 0x0000002700617202 */ /* 0x000fe20000000f00 */
[----:B------:R-:W-:Y:S01]  /*7bb0*/  HMMA.16816.F32 R32, R8, R60, RZ ;  /* 0x0000003c0820723c */ /* 0x000fe200000018ff */
[----:B-1----:R-:W-:-:S07]  /*7bc0*/  FFMA.FTZ R4, R119, c[0x0][0x2d0], -R0 ;  /* 0x0000b40077047a23 */ /* 0x002fce0000010800 */
[----:B------:R-:W-:Y:S01]  /*7bd0*/  HMMA.16816.F32 R40, R8, R98, RZ ;  /* 0x000000620828723c */ /* 0x000fe200000018ff */
[----:B------:R-:W-:Y:S01]  /*7be0*/  MOV R60, R44 ;  /* 0x0000002c003c7202 */ /* 0x000fe20000000f00 */
[----:B------:R-:W-:Y:S01]  /*7bf0*/  IMAD.MOV.U32 R61, RZ, RZ, R45 ;  /* 0x000000ffff3d7224 */ /* 0x000fe200078e002d */
[----:B------:R1:W3:Y:S01]  /*7c00*/  MUFU.EX2 R180, R4 ;  /* 0x0000000400b47308 */ /* 0x0002e20000000800 */
[----:B------:R-:W-:-:S03]  /*7c10*/  IMAD.MOV.U32 R119, RZ, RZ, R50 ;  /* 0x000000ffff777224 */ /* 0x000fc600078e0032 */
[----:B------:R-:W-:Y:S02]  /*7c20*/  IMAD.MOV.U32 R98, RZ, RZ, R101 ;  /* 0x000000ffff627224 */ /* 0x000fe400078e0065 */
[----:B-1----:R-:W-:Y:S01]  /*7c30*/  FFMA.FTZ R4, R121, c[0x0][0x2d0], -R0 ;  /* 0x0000b40079047a23 */ /* 0x002fe20000010800 */
[----:B------:R-:W-:-:S03]  /*7c40*/  MOV R121, R51 ;  /* 0x0000003300797202 */ /* 0x000fc60000000f00 */
[----:B------:R1:W-:Y:S02]  /*7c50*/  MUFU.EX2 R84, R4 ;  /* 0x0000000400547308 */ /* 0x0003e40000000800 */
[----:B-1----:R-:W-:Y:S02]  /*7c60*/  FFMA.FTZ R4, R123, c[0x0][0x2d0], -R0 ;  /* 0x0000b4007b047a23 */ /* 0x002fe40000010800 */
[----:B------:R-:W-:-:S04]  /*7c70*/  IMAD.MOV.U32 R123, RZ, RZ, R38 ;  /* 0x000000ffff7b7224 */ /* 0x000fc800078e0026 */
[----:B------:R1:W4:Y:S01]  /*7c80*/  MUFU.EX2 R85, R4 ;  /* 0x0000000400557308 */ /* 0x0003220000000800 */
[----:B------:R-:W-:Y:S07]  /*7c90*/  HMMA.16816.F32 R36, R8, R102, RZ ;  /* 0x000000660824723c */ /* 0x000fee00000018ff */
[----:B------:R-:W-:Y:S02]  /*7ca0*/  F2FP.PACK_AB R8, R247, R249 ;  /* 0x000000f9f708723e */ /* 0x000fe400000000ff */
[----:B--2---:R-:W-:-:S02]  /*7cb0*/  F2FP.PACK_AB R10, R245, R246 ;  /* 0x000000f6f50a723e */ /* 0x004fc400000000ff */
[----:B---3--:R-:W-:Y:S01]  /*7cc0*/  F2FP.PACK_AB R9, R180, R75 ;  /* 0x0000004bb409723e */ /* 0x008fe200000000ff */
[----:B-1----:R-:W-:Y:S01]  /*7cd0*/  FFMA.FTZ R4, R226, c[0x0][0x2d0], -R7 ;  /* 0x0000b400e2047a23 */ /* 0x002fe20000010807 */
[----:B----4-:R-:W-:-:S03]  /*7ce0*/  F2FP.PACK_AB R11, R85, R84 ;  /* 0x00000054550b723e */ /* 0x010fc600000000ff */
[----:B------:R1:W-:Y:S04]  /*7cf0*/  MUFU.EX2 R226, R4 ;  /* 0x0000000400e27308 */ /* 0x0003e80000000800 */
[C---:B------:R-:W-:Y:S07]  /*7d00*/  HMMA.16816.F32 R20, R8.reuse, R94, R20 ;  /* 0x0000005e0814723c */ /* 0x040fee0000001814 */
[----:B------:R-:W-:Y:S01]  /*7d10*/  IMAD.MOV.U32 R94, RZ, RZ, R74 ;  /* 0x000000ffff5e7224 */ /* 0x000fe200078e004a */
[----:B------:R-:W-:Y:S01]  /*7d20*/  HMMA.16816.F32 R44, R8, R92, R24 ;  /* 0x0000005c082c723c */ /* 0x000fe20000001818 */
[----:B-1----:R-:W-:-:S02]  /*7d30*/  FFMA.FTZ R4, R186, c[0x0][0x2d0], -R2 ;  /* 0x0000b400ba047a23 */ /* 0x002fc40000010802 */
[----:B------:R-:W-:-:S04]  /*7d40*/  IMAD.MOV.U32 R186, RZ, RZ, R100 ;  /* 0x000000ffffba7224 */ /* 0x000fc800078e0064 */
[----:B------:R-:W-:Y:S01]  /*7d50*/  MOV R93, R113 ;  /* 0x00000071005d7202 */ /* 0x000fe20000000f00 */
[----:B------:R1:W-:Y:S01]  /*7d60*/  MUFU.EX2 R95, R4 ;  /* 0x00000004005f7308 */ /* 0x0003e20000000800 */
[----:B------:R-:W-:Y:S01]  /*7d70*/  HMMA.16816.F32 R24, R8, R104, R12 ;  /* 0x000000680818723c */ /* 0x000fe2000000180c */
[----:B------:R-:W-:-:S06]  /*7d80*/  IMAD.MOV.U32 R92, RZ, RZ, R114 ;  /* 0x000000ffff5c7224 */ /* 0x000fcc00078e0072 */
[----:B------:R-:W-:Y:S01]  /*7d90*/  IMAD.MOV.U32 R105, RZ, RZ, R68 ;  /* 0x000000ffff697224 */ /* 0x000fe200078e0044 */
[----:B------:R-:W-:Y:S01]  /*7da0*/  HMMA.16816.F32 R48, R8, R108, R32 ;  /* 0x0000006c0830723c */ /* 0x000fe20000001820 */
[----:B------:R-:W-:Y:S01]  /*7db0*/  MOV R104, R73 ;  /* 0x0000004900687202 */ /* 0x000fe20000000f00 */
[----:B-1----:R-:W-:-:S06]  /*7dc0*/  FFMA.FTZ R4, R185, c[0x0][0x2d0], -R2 ;  /* 0x0000b400b9047a23 */ /* 0x002fcc0000010802 */
[C---:B------:R-:W-:Y:S01]  /*7dd0*/  HMMA.16816.F32 R32, R8.reuse, R88, R16 ;  /* 0x000000580820723c */ /* 0x040fe20000001810 */
[----:B------:R-:W-:Y:S01]  /*7de0*/  IMAD.MOV.U32 R185, RZ, RZ, R97 ;  /* 0x000000ffffb97224 */ /* 0x000fe200078e0061 */
[----:B------:R1:W2:Y:S05]  /*7df0*/  MUFU.EX2 R96, R4 ;  /* 0x0000000400607308 */ /* 0x0002aa0000000800 */
[----:B------:R-:W-:Y:S01]  /*7e00*/  MOV R88, R69 ;  /* 0x0000004500587202 */ /* 0x000fe20000000f00 */
[----:B------:R-:W-:Y:S01]  /*7e10*/  HMMA.16816.F32 R28, R8, R110, R28 ;  /* 0x0000006e081c723c */ /* 0x000fe2000000181c */
[----:B------:R-:W-:-:S07]  /*7e20*/  IMAD.MOV.U32 R89, RZ, RZ, R115 ;  /* 0x000000ffff597224 */ /* 0x000fce00078e0073 */
[----:B------:R-:W-:Y:S01]  /*7e30*/  HMMA.16816.F32 R16, R8, R90, R36 ;  /* 0x0000005a0810723c */ /* 0x000fe20000001824 */
[----:B------:R-:W3:Y:S01]  /*7e40*/  LDSM.16.MT88.4 R36, [R209+0x2100] ;  /* 0x00210000d124783b */ /* 0x000ee20000004200 */
[----:B-1----:R-:W-:-:S04]  /*7e50*/  FFMA.FTZ R4, R147, c[0x0][0x2d0], -R2 ;  /* 0x0000b40093047a23 */ /* 0x002fc80000010802 */
[----:B------:R1:W-:Y:S02]  /*7e60*/  MUFU.EX2 R97, R4 ;  /* 0x0000000400617308 */ /* 0x0003e40000000800 */
[----:B------:R-:W-:Y:S07]  /*7e70*/  HMMA.16816.F32 R12, R8, R106, R40 ;  /* 0x0000006a080c723c */ /* 0x000fee0000001828 */
[----:B--2---:R-:W-:Y:S01]  /*7e80*/  F2FP.PACK_AB R8, R96, R95 ;  /* 0x0000005f6008723e */ /* 0x004fe200000000ff */
[----:B------:R-:W-:Y:S01]  /*7e90*/  IMAD.MOV.U32 R41, RZ, RZ, R140 ;  /* 0x000000ffff297224 */ /* 0x000fe200078e008c */
[----:B------:R-:W-:Y:S01]  /*7ea0*/  MOV R42, R141 ;  /* 0x0000008d002a7202 */ /* 0x000fe20000000f00 */
[----:B------:R-:W-:-:S02]  /*7eb0*/  IMAD.MOV.U32 R43, RZ, RZ, R131 ;  /* 0x000000ffff2b7224 */ /* 0x000fc400078e0083 */
[----:B------:R-:W-:Y:S02]  /*7ec0*/  IMAD.MOV.U32 R40, RZ, RZ, R61 ;  /* 0x000000ffff287224 */ /* 0x000fe400078e003d */
[----:B-1----:R-:W-:-:S04]  /*7ed0*/  FFMA.FTZ R4, R146, c[0x0][0x2d0], -R2 ;  /* 0x0000b40092047a23 */ /* 0x002fc80000010802 */
        /* <DEDUP_REMOVED lines=12> */
[----:B--2---:R-:W-:Y:S01]  /*7fa0*/  F2FP.PACK_AB R11, R74, R73 ;  /* 0x000000494a0b723e */ /* 0x004fe200000000ff */
[----:B------:R-:W-:-:S04]  /*7fb0*/  IMAD.MOV.U32 R231, RZ, RZ, R63 ;  /* 0x000000ffffe77224 */ /* 0x000fc800078e003f */
[----:B------:R1:W2:Y:S02]  /*7fc0*/  MUFU.EX2 R103, R4 ;  /* 0x0000000400677308 */ /* 0x0002a40000000800 */
[C---:B------:R-:W-:Y:S07]  /*7fd0*/  HMMA.16816.F32 R108, R8.reuse, R80, R48 ;  /* 0x00000050086c723c */ /* 0x040fee0000001830 */
[----:B------:R-:W-:Y:S01]  /*7fe0*/  IMAD.MOV.U32 R80, RZ, RZ, R93 ;  /* 0x000000ffff507224 */ /* 0x000fe200078e005d */
[C---:B------:R-:W-:Y:S01]  /*7ff0*/  HMMA.16816.F32 R44, R8.reuse, R76, R44 ;  /* 0x0000004c082c723c */ /* 0x040fe2000000182c */
[----:B------:R-:W-:Y:S01]  /*8000*/  IMAD.MOV.U32 R50, RZ, RZ, R88 ;  /* 0x000000ffff327224 */ /* 0x000fe200078e0058 */
[----:B------:R-:W-:Y:S01]  /*8010*/  MOV R49, R60 ;  /* 0x0000003c00317202 */ /* 0x000fe20000000f00 */
[----:B------:R-:W-:Y:S01]  /*8020*/  IMAD.MOV.U32 R81, RZ, RZ, R62 ;  /* 0x000000ffff517224 */ /* 0x000fe200078e003e */
[----:B------:R-:W-:Y:S01]  /*8030*/  MOV R48, R104 ;  /* 0x0000006800307202 */ /* 0x000fe20000000f00 */
[----:B-1----:R-:W-:Y:S01]  /*8040*/  FFMA.FTZ R4, R230, c[0x0][0x2d0], -R7 ;  /* 0x0000b400e6047a23 */ /* 0x002fe20000010807 */
[----:B------:R-:W-:Y:S01]  /*8050*/  MOV R51, R89 ;  /* 0x0000005900337202 */ /* 0x000fe20000000f00 */
[----:B------:R-:W-:Y:S01]  /*8060*/  IMAD.MOV.U32 R230, RZ, RZ, R129 ;  /* 0x000000ffffe67224 */ /* 0x000fe200078e0081 */
[----:B------:R-:W-:Y:S01]  /*8070*/  MOV R76, R130 ;  /* 0x00000082004c7202 */ /* 0x000fe20000000f00 */
[----:B------:R1:W-:Y:S01]  /*8080*/  MUFU.EX2 R101, R4 ;  /* 0x0000000400657308 */ /* 0x0003e20000000800 */
[----:B------:R-:W-:Y:S01]  /*8090*/  IMAD.MOV.U32 R77, RZ, RZ, R128 ;  /* 0x000000ffff4d7224 */ /* 0x000fe200078e0080 */
[C---:B------:R-:W-:Y:S01]  /*80a0*/  HMMA.16816.F32 R140, R8.reuse, R64, R32 ;  /* 0x00000040088c723c */ /* 0x040fe20000001820 */
[----:B------:R-:W4:Y:S06]  /*80b0*/  LDSM.16.MT88.4 R32, [R212+0x2100] ;  /* 0x00210000d420783b */ /* 0x000f2c0000004200 */
[----:B------:R-:W-:Y:S01]  /*80c0*/  IMAD.MOV.U32 R65, RZ, RZ, R87 ;  /* 0x000000ffff417224 */ /* 0x000fe200078e0057 */
[----:B------:R-:W-:Y:S01]  /*80d0*/  HMMA.16816.F32 R128, R8, R78, R20 ;  /* 0x0000004e0880723c */ /* 0x000fe20000001814 */
[----:B------:R-:W-:Y:S01]  /*80e0*/  LDSM.16.MT88.4 R20, [R211+0x2100] ;  /* 0x00210000d314783b */ /* 0x000fe20000004200 */
[----:B------:R-:W-:-:S02]  /*80f0*/  IMAD.MOV.U32 R64, RZ, RZ, R121 ;  /* 0x000000ffff407224 */ /* 0x000fc400078e0079 */
[----:B-1----:R-:W-:Y:S01]  /*8100*/  FFMA.FTZ R4, R232, c[0x0][0x2d0], -R7 ;  /* 0x0000b400e8047a23 */ /* 0x002fe20000010807 */
[----:B------:R-:W-:-:S03]  /*8110*/  MOV R232, R98 ;  /* 0x0000006200e87202 */ /* 0x000fc60000000f00 */
[C---:B------:R-:W-:Y:S01]  /*8120*/  HMMA.16816.F32 R60, R8.reuse, R56, R24 ;  /* 0x00000038083c723c */ /* 0x040fe20000001818 */
[----:B------:R-:W-:Y:S01]  /*8130*/  MOV R78, R86 ;  /* 0x00000056004e7202 */ /* 0x000fe20000000f00 */
[----:B------:R1:W5:Y:S01]  /*8140*/  MUFU.EX2 R102, R4 ;  /* 0x0000000400667308 */ /* 0x0003620000000800 */
[----:B------:R-:W-:Y:S01]  /*8150*/  IMAD.MOV.U32 R79, RZ, RZ, R116 ;  /* 0x000000ffff4f7224 */ /* 0x000fe200078e0074 */
[----:B------:R-:W-:Y:S04]  /*8160*/  LDSM.16.MT88.4 R24, [R212+0x2900] ;  /* 0x00290000d418783b */ /* 0x000fe80000004200 */
[C---:B------:R-:W-:Y:S07]  /*8170*/  HMMA.16816.F32 R144, R8.reuse, R66, R16 ;  /* 0x000000420890723c */ /* 0x040fee0000001810 */
[----:B------:R-:W-:Y:S01]  /*8180*/  MOV R67, R64 ;  /* 0x0000004000437202 */ /* 0x000fe20000000f00 */
[----:B------:R-:W-:Y:S01]  /*8190*/  HMMA.16816.F32 R56, R8, R58, R12 ;  /* 0x0000003a0838723c */ /* 0x000fe2000000180c */
[----:B-1----:R-:W-:-:S02]  /*81a0*/  FFMA.FTZ R4, R233, c[0x0][0x2d0], -R7 ;  /* 0x0000b400e9047a23 */ /* 0x002fc40000010807 */
[----:B------:R-:W-:Y:S02]  /*81b0*/  IMAD.MOV.U32 R233, RZ, RZ, R112 ;  /* 0x000000ffffe97224 */ /* 0x000fe400078e0070 */
[----:B------:R1:W-:Y:S02]  /*81c0*/  MUFU.EX2 R100, R4 ;  /* 0x0000000400647308 */ /* 0x0003e40000000800 */
[----:B------:R-:W-:Y:S01]  /*81d0*/  MOV R12, R42 ;  /* 0x0000002a000c7202 */ /* 0x000fe20000000f00 */
[----:B------:R-:W-:Y:S01]  /*81e0*/  HMMA.16816.F32 R112, R8, R82, R28 ;  /* 0x000000520870723c */ /* 0x000fe2000000181c */
[----:B------:R-:W3:Y:S01]  /*81f0*/  LDSM.16.MT88.4 R28, [R210+0x2100] ;  /* 0x00210000d21c783b */ /* 0x000ee20000004200 */
[----:B------:R-:W-:-:S05]  /*8200*/  IMAD.MOV.U32 R13, RZ, RZ, R43 ;  /* 0x000000ffff0d7224 */ /* 0x000fca00078e002b */
[----:B------:R-:W-:Y:S01]  /*8210*/  IMAD.MOV.U32 R83, RZ, RZ, R94 ;  /* 0x000000ffff537224 */ /* 0x000fe200078e005e */
[----:B--2---:R-:W-:Y:S01]  /*8220*/  F2FP.PACK_AB R8, R103, R226 ;  /* 0x000000e26708723e */ /* 0x004fe200000000ff */
[----:B------:R-:W-:Y:S01]  /*8230*/  IMAD.MOV.U32 R82, RZ, RZ, R105 ;  /* 0x000000ffff527224 */ /* 0x000fe200078e0069 */
[----:B-----5:R-:W-:-:S03]  /*8240*/  F2FP.PACK_AB R10, R102, R101 ;  /* 0x00000065660a723e */ /* 0x020fc600000000ff */
[----:B------:R-:W-:Y:S02]  /*8250*/  IMAD.MOV.U32 R19, RZ, RZ, R82 ;  /* 0x000000ffff137224 */ /* 0x000fe400078e0052 */
[----:B-1----:R-:W-:Y:S02]  /*8260*/  FFMA.FTZ R4, R234, c[0x0][0x2d0], -R7 ;  /* 0x0000b400ea047a23 */ /* 0x002fe40000010807 */
[----:B------:R-:W-:Y:S02]  /*8270*/  IMAD.MOV.U32 R234, RZ, RZ, R92 ;  /* 0x000000ffffea7224 */ /* 0x000fe400078e005c */
[----:B------:R1:W-:Y:S01]  /*8280*/  MUFU.EX2 R98, R4 ;  /* 0x0000000400627308 */ /* 0x0003e20000000800 */
[----:B------:R-:W-:Y:S02]  /*8290*/  IMAD.MOV.U32 R15, RZ, RZ, R19 ;  /* 0x000000ffff0f7224 */ /* 0x000fe400078e0013 */
[----:B------:R-:W-:Y:S02]  /*82a0*/  IMAD.MOV.U32 R18, RZ, RZ, R234 ;  /* 0x000000ffff127224 */ /* 0x000fe400078e00ea */
[----:B------:R-:W-:-:S02]  /*82b0*/  IMAD.MOV.U32 R234, RZ, RZ, R120 ;  /* 0x000000ffffea7224 */ /* 0x000fc400078e0078 */
[----:B-1----:R-:W-:Y:S01]  /*82c0*/  FFMA.FTZ R4, R202, c[0x0][0x2d0], -R6 ;  /* 0x0000b400ca047a23 */ /* 0x002fe20000010806 */
[----:B------:R-:W-:-:S03]  /*82d0*/  MOV R202, R122 ;  /* 0x0000007a00ca7202 */ /* 0x000fc60000000f00 */
[----:B------:R1:W-:Y:S02]  /*82e0*/  MUFU.EX2 R94, R4 ;  /* 0x00000004005e7308 */ /* 0x0003e40000000800 */
[----:B-1----:R-:W-:Y:S02]  /*82f0*/  FFMA.FTZ R4, R205, c[0x0][0x2d0], -R6 ;  /* 0x0000b400cd047a23 */ /* 0x002fe40000010806 */
[----:B------:R-:W-:-:S04]  /*8300*/  IMAD.MOV.U32 R205, RZ, RZ, R117 ;  /* 0x000000ffffcd7224 */ /* 0x000fc800078e0075 */
[----:B------:R1:W2:Y:S01]  /*8310*/  MUFU.EX2 R93, R4 ;  /* 0x00000004005d7308 */ /* 0x0002a20000000800 */
[----:B------:R-:W-:Y:S02]  /*8320*/  IMAD.MOV.U32 R66, RZ, RZ, R205 ;  /* 0x000000ffff427224 */ /* 0x000fe400078e00cd */
[----:B------:R-:W-:Y:S02]  /*8330*/  IMAD.MOV.U32 R205, RZ, RZ, R234 ;  /* 0x000000ffffcd7224 */ /* 0x000fe400078e00ea */
[----:B------:R-:W-:Y:S02]  /*8340*/  IMAD.MOV.U32 R234, RZ, RZ, R40 ;  /* 0x000000ffffea7224 */ /* 0x000fe400078e0028 */
[--C-:B-1----:R-:W-:Y:S01]  /*8350*/  FFMA.FTZ R4, R203, c[0x0][0x2d0], -R6.reuse ;  /* 0x0000b400cb047a23 */ /* 0x102fe20000010806 */
[----:B--2---:R-:W-:Y:S02]  /*8360*/  F2FP.PACK_AB R9, R93, R94 ;  /* 0x0000005e5d09723e */ /* 0x004fe400000000ff */
[----:B------:R-:W-:Y:S01]  /*8370*/  MOV R203, R119 ;  /* 0x0000007700cb7202 */ /* 0x000fe20000000f00 */
[----:B------:R1:W-:Y:S02]  /*8380*/  MUFU.EX2 R92, R4 ;  /* 0x00000004005c7308 */ /* 0x0003e40000000800 */
[----:B-1----:R-:W-:Y:S01]  /*8390*/  FFMA.FTZ R4, R206, c[0x0][0x2d0], -R6 ;  /* 0x0000b400ce047a23 */ /* 0x002fe20000010806 */
[----:B------:R-:W-:-:S05]  /*83a0*/  MOV R206, R83 ;  /* 0x0000005300ce7202 */ /* 0x000fca0000000f00 */
[----:B------:R1:W2:Y:S01]  /*83b0*/  MUFU.EX2 R90, R4 ;  /* 0x00000004005a7308 */ /* 0x0002a20000000800 */
[----:B------:R-:W-:Y:S02]  /*83c0*/  IMAD.MOV.U32 R14, RZ, RZ, R206 ;  /* 0x000000ffff0e7224 */ /* 0x000fe400078e00ce */
[----:B------:R-:W-:Y:S02]  /*83d0*/  IMAD.MOV.U32 R206, RZ, RZ, R203 ;  /* 0x000000ffffce7224 */ /* 0x000fe400078e00cb */
[--C-:B-1----:R-:W-:Y:S01]  /*83e0*/  FFMA.FTZ R4, R241, c[0x0][0x2d0], -R7.reuse ;  /* 0x0000b400f1047a23 */ /* 0x102fe20000010807 */
[----:B--2---:R-:W-:Y:S01]  /*83f0*/  F2FP.PACK_AB R11, R90, R92 ;  /* 0x0000005c5a0b723e */ /* 0x004fe200000000ff */
[----:B------:R-:W-:Y:S01]  /*8400*/  FFMA.FTZ R7, R244, c[0x0][0x2d0], -R7 ;  /* 0x0000b400f4077a23 */ /* 0x000fe20000010807 */
[----:B------:R-:W-:Y:S01]  /*8410*/  MOV R241, R79 ;  /* 0x0000004f00f17202 */ /* 0x000fe20000000f00 */
[----:B------:R1:W-:Y:S01]  /*8420*/  MUFU.EX2 R91, R4 ;  /* 0x00000004005b7308 */ /* 0x0003e20000000800 */
[----:B------:R-:W-:-:S02]  /*8430*/  IMAD.MOV.U32 R244, RZ, RZ, R202 ;  /* 0x000000fffff47224 */ /* 0x000fc400078e00ca */
[----:B------:R-:W-:Y:S01]  /*8440*/  IMAD.MOV.U32 R202, RZ, RZ, R41 ;  /* 0x000000ffffca7224 */ /* 0x000fe200078e0029 */
[C---:B---3--:R-:W-:Y:S01]  /*8450*/  HMMA.16816.F32 R104, R8.reuse, R36, R176 ;  /* 0x000000240868723c */ /* 0x048fe200000018b0 */
[----:B------:R-:W2:Y:S03]  /*8460*/  LDSM.16.MT88.4 R40, [R210+0x2900] ;  /* 0x00290000d228783b */ /* 0x000ea60000004200 */
[----:B------:R3:W5:Y:S03]  /*8470*/  MUFU.EX2 R89, R7 ;  /* 0x0000000700597308 */ /* 0x0007660000000800 */
[----:B------:R-:W-:Y:S01]  /*8480*/  MOV R179, R77 ;  /* 0x0000004d00b37202 */ /* 0x000fe20000000f00 */
[----:B------:R-:W-:Y:S01]  /*8490*/  IMAD.MOV.U32 R77, RZ, RZ, R233 ;  /* 0x000000ffff4d7224 */ /* 0x000fe200078e00e9 */
[----:B----4-:R-:W-:Y:S01]  /*84a0*/  HMMA.16816.F32 R132, R8, R34, R132 ;  /* 0x000000220884723c */ /* 0x010fe20000001884 */
[----:B------:R-:W-:-:S02]  /*84b0*/  IMAD.MOV.U32 R233, RZ, RZ, R118 ;  /* 0x000000ffffe97224 */ /* 0x000fc400078e0076 */
[----:B-1----:R-:W-:Y:S02]  /*84c0*/  FFMA.FTZ R4, R207, c[0x0][0x2d0], -R6 ;  /* 0x0000b400cf047a23 */ /* 0x002fe40000010806 */
[----:B------:R-:W-:Y:S01]  /*84d0*/  IMAD.MOV.U32 R178, RZ, RZ, R76 ;  /* 0x000000ffffb27224 */ /* 0x000fe200078e004c */
[----:B------:R-:W-:Y:S01]  /*84e0*/  MOV R203, R233 ;  /* 0x000000e900cb7202 */ /* 0x000fe20000000f00 */
[----:B------:R1:W-:Y:S01]  /*84f0*/  MUFU.EX2 R88, R4 ;  /* 0x0000000400587308 */ /* 0x0003e20000000800 */
[----:B------:R-:W-:Y:S01]  /*8500*/  IMAD.MOV.U32 R233, RZ, RZ, R81 ;  /* 0x000000ffffe97224 */ /* 0x000fe200078e0051 */
[----:B------:R-:W-:Y:S01]  /*8510*/  HMMA.16816.F32 R116, R8, R38, R164 ;  /* 0x000000260874723c */ /* 0x000fe200000018a4 */
[----:B------:R-:W-:Y:S01]  /*8520*/  IMAD.MOV.U32 R76, RZ, RZ, R123 ;  /* 0x000000ffff4c7224 */ /* 0x000fe200078e007b */
[----:B---3--:R-:W-:Y:S01]  /*8530*/  MOV R7, R49 ;  /* 0x0000003100077202 */ /* 0x008fe20000000f00 */
[----:B------:R-:W-:Y:S02]  /*8540*/  IMAD.MOV.U32 R207, RZ, RZ, R80 ;  /* 0x000000ffffcf7224 */ /* 0x000fe400078e0050 */
[----:B------:R-:W-:Y:S01]  /*8550*/  IMAD.MOV.U32 R176, RZ, RZ, R12 ;  /* 0x000000ffffb07224 */ /* 0x000fe200078e000c */
[----:B------:R-:W-:-:S02]  /*8560*/  MOV R177, R7 ;  /* 0x0000000700b17202 */ /* 0x000fc40000000f00 */
[----:B------:R-:W-:Y:S01]  /*8570*/  HMMA.16816.F32 R120, R8, R32, R124 ;  /* 0x000000200878723c */ /* 0x000fe2000000187c */
[----:B------:R-:W-:Y:S02]  /*8580*/  F2FP.PACK_AB R164, R98, R100 ;  /* 0x0000006462a4723e */ /* 0x000fe400000000ff */
[----:B-----5:R-:W-:Y:S01]  /*8590*/  F2FP.PACK_AB R166, R89, R91 ;  /* 0x0000005b59a6723e */ /* 0x020fe200000000ff */
[----:B-1----:R-:W-:Y:S01]  /*85a0*/  FFMA.FTZ R4, R225, c[0x0][0x2d0], -R6 ;  /* 0x0000b400e1047a23 */ /* 0x002fe20000010806 */
[----:B------:R-:W-:-:S03]  /*85b0*/  MOV R225, R14 ;  /* 0x0000000e00e17202 */ /* 0x000fc60000000f00 */
[C---:B------:R-:W-:Y:S01]  /*85c0*/  HMMA.16816.F32 R136, R8.reuse, R28, R136 ;  /* 0x0000001c0888723c */ /* 0x040fe20000001888 */
[----:B------:R1:W3:Y:S07]  /*85d0*/  MUFU.EX2 R87, R4 ;  /* 0x0000000400577308 */ /* 0x0002ee0000000800 */
[C---:B------:R-:W-:Y:S08]  /*85e0*/  HMMA.16816.F32 R148, R8.reuse, R30, R148 ;  /* 0x0000001e0894723c */ /* 0x040ff00000001894 */
[----:B------:R-:W-:Y:S01]  /*85f0*/  HMMA.16816.F32 R152, R8, R20, R152 ;  /* 0x000000140898723c */ /* 0x000fe20000001898 */
[--C-:B-1----:R-:W-:Y:S01]  /*8600*/  FFMA.FTZ R4, R228, c[0x0][0x2d0], -R6.reuse ;  /* 0x0000b400e4047a23 */ /* 0x102fe20000010806 */
[----:B---3--:R-:W-:Y:S01]  /*8610*/  F2FP.PACK_AB R165, R87, R88 ;  /* 0x0000005857a5723e */ /* 0x008fe200000000ff */
[----:B------:R-:W-:-:S02]  /*8620*/  FFMA.FTZ R6, R229, c[0x0][0x2d0], -R6 ;  /* 0x0000b400e5067a23 */ /* 0x000fc40000010806 */
[----:B------:R1:W-:Y:S01]  /*8630*/  MUFU.EX2 R86, R4 ;  /* 0x0000000400567308 */ /* 0x0003e20000000800 */
[----:B------:R-:W-:Y:S02]  /*8640*/  IMAD.MOV.U32 R229, RZ, RZ, R67 ;  /* 0x000000ffffe57224 */ /* 0x000fe400078e0043 */
[----:B------:R-:W-:Y:S01]  /*8650*/  HMMA.16816.F32 R8, R8, R22, R52 ;  /* 0x000000160808723c */ /* 0x000fe20000001834 */
[----:B------:R-:W3:Y:S01]  /*8660*/  LDSM.16.MT88.4 R52, [R211+0x2900] ;  /* 0x00290000d334783b */ /* 0x000ee20000004200 */
[----:B------:R-:W-:-:S03]  /*8670*/  IMAD.MOV.U32 R228, RZ, RZ, R15 ;  /* 0x000000ffffe47224 */ /* 0x000fc600078e000f */
[----:B------:R-:W4:Y:S01]  /*8680*/  MUFU.EX2 R83, R6 ;  /* 0x0000000600537308 */ /* 0x000f220000000800 */
[----:B-1----:R-:W-:Y:S01]  /*8690*/  FFMA.FTZ R4, R199, c[0x0][0x2d0], -R2 ;  /* 0x0000b400c7047a23 */ /* 0x002fe20000010802 */
[----:B------:R-:W-:-:S06]  /*86a0*/  MOV R199, R78 ;  /* 0x0000004e00c77202 */ /* 0x000fcc0000000f00 */
[----:B------:R1:W-:Y:S01]  /*86b0*/  MUFU.EX2 R82, R4 ;  /* 0x0000000400527308 */ /* 0x0003e20000000800 */
[----:B----4-:R-:W-:-:S07]  /*86c0*/  F2FP.PACK_AB R167, R83, R86 ;  /* 0x0000005653a7723e */ /* 0x010fce00000000ff */
[C---:B------:R-:W-:Y:S01]  /*86d0*/  HMMA.16816.F32 R120, R164.reuse, R24, R120 ;  /* 0x00000018a478723c */ /* 0x040fe20000001878 */
[--C-:B-1----:R-:W-:Y:S01]  /*86e0*/  FFMA.FTZ R4, R200, c[0x0][0x2d0], -R2.reuse ;  /* 0x0000b400c8047a23 */ /* 0x102fe20000010802 */
[----:B------:R-:W-:Y:S02]  /*86f0*/  MOV R200, R18 ;  /* 0x0000001200c87202 */ /* 0x000fe40000000f00 */
[----:B------:R-:W1:Y:S01]  /*8700*/  LDSM.16.MT88.4 R16, [R209+0x2900] ;  /* 0x00290000d110783b */ /* 0x000e620000004200 */
[----:B------:R4:W-:Y:S03]  /*8710*/  MUFU.EX2 R81, R4 ;  /* 0x0000000400517308 */ /* 0x0009e60000000800 */
[C---:B------:R-:W-:Y:S08]  /*8720*/  HMMA.16816.F32 R132, R164.reuse, R26, R132 ;  /* 0x0000001aa484723c */ /* 0x040ff00000001884 */
[----:B--2---:R-:W-:Y:S01]  /*8730*/  HMMA.16816.F32 R136, R164, R40, R136 ;  /* 0x00000028a488723c */ /* 0x004fe20000001888 */
[----:B----4-:R-:W-:-:S07]  /*8740*/  FFMA.FTZ R4, R201, c[0x0][0x2d0], -R2 ;  /* 0x0000b400c9047a23 */ /* 0x010fce0000010802 */
[C---:B------:R-:W-:Y:S01]  /*8750*/  HMMA.16816.F32 R148, R164.reuse, R42, R148 ;  /* 0x0000002aa494723c */ /* 0x040fe20000001894 */
[----:B------:R-:W-:Y:S01]  /*8760*/  IMAD.MOV.U32 R201, RZ, RZ, R13 ;  /* 0x000000ffffc97224 */ /* 0x000fe200078e000d */
[----:B------:R2:W-:Y:S06]  /*8770*/  MUFU.EX2 R80, R4 ;  /* 0x0000000400507308 */ /* 0x0005ec0000000800 */
[----:B---3--:R-:W-:Y:S01]  /*8780*/  HMMA.16816.F32 R152, R164, R52, R152 ;  /* 0x00000034a498723c */ /* 0x008fe20000001898 */
[----:B--2---:R-:W-:Y:S02]  /*8790*/  FFMA.FTZ R4, R204, c[0x0][0x2d0], -R2 ;  /* 0x0000b400cc047a23 */ /* 0x004fe40000010802 */
[----:B------:R-:W-:-:S05]  /*87a0*/  IMAD.MOV.U32 R204, RZ, RZ, R50 ;  /* 0x000000ffffcc7224 */ /* 0x000fca00078e0032 */
[C---:B-1----:R-:W-:Y:S01]  /*87b0*/  HMMA.16816.F32 R104, R164.reuse, R16, R104 ;  /* 0x00000010a468723c */ /* 0x042fe20000001868 */
[----:B------:R1:W2:Y:S07]  /*87c0*/  MUFU.EX2 R79, R4 ;  /* 0x00000004004f7308 */ /* 0x0002ae0000000800 */
[C---:B------:R-:W-:Y:S08]  /*87d0*/  HMMA.16816.F32 R116, R164.reuse, R18, R116 ;  /* 0x00000012a474723c */ /* 0x040ff00000001874 */
[----:B------:R-:W-:Y:S01]  /*87e0*/  HMMA.16816.F32 R164, R164, R54, R8 ;  /* 0x00000036a4a4723c */ /* 0x000fe20000001808 */
[----:B-1----:R-:W-:Y:S01]  /*87f0*/  FFMA.FTZ R4, R193, c[0x0][0x2d0], -R0 ;  /* 0x0000b400c1047a23 */ /* 0x002fe20000010800 */
[----:B------:R-:W-:-:S02]  /*8800*/  MOV R193, R51 ;  /* 0x0000003300c17202 */ /* 0x000fc40000000f00 */
[----:B--2---:R-:W-:Y:S01]  /*8810*/  F2FP.PACK_AB R6, R79, R80 ;  /* 0x000000504f06723e */ /* 0x004fe200000000ff */
[----:B------:R1:W-:Y:S02]  /*8820*/  MUFU.EX2 R49, R4 ;  /* 0x0000000400317308 */ /* 0x0003e40000000800 */
[----:B------:R-:W-:Y:S02]  /*8830*/  FFMA.FTZ R8, R240, c[0x0][0x2d0], -R2 ;  /* 0x0000b400f0087a23 */ /* 0x000fe40000010802 */
[----:B-1----:R-:W-:Y:S02]  /*8840*/  FFMA.FTZ R4, R194, c[0x0][0x2d0], -R0 ;  /* 0x0000b400c2047a23 */ /* 0x002fe40000010800 */
[----:B------:R-:W-:Y:S02]  /*8850*/  IMAD.MOV.U32 R194, RZ, RZ, R76 ;  /* 0x000000ffffc27224 */ /* 0x000fe400078e004c */
[----:B------:R1:W2:Y:S02]  /*8860*/  MUFU.EX2 R64, R4 ;  /* 0x0000000400407308 */ /* 0x0002a40000000800 */
[----:B-1----:R-:W-:-:S02]  /*8870*/  FFMA.FTZ R4, R195, c[0x0][0x2d0], -R0 ;  /* 0x0000b400c3047a23 */ /* 0x002fc40000010800 */
[----:B------:R-:W-:-:S04]  /*8880*/  IMAD.MOV.U32 R195, RZ, RZ, R207 ;  /* 0x000000ffffc37224 */ /* 0x000fc800078e00cf */
[----:B------:R1:W-:Y:S01]  /*8890*/  MUFU.EX2 R51, R4 ;  /* 0x0000000400337308 */ /* 0x0003e20000000800 */
[----:B------:R-:W-:-:S07]  /*88a0*/  IMAD.MOV.U32 R207, RZ, RZ, R65 ;  /* 0x000000ffffcf7224 */ /* 0x000fce00078e0041 */
[----:B------:R3:W-:Y:S01]  /*88b0*/  MUFU.EX2 R65, R8 ;  /* 0x0000000800417308 */ /* 0x0007e20000000800 */
[----:B-1----:R-:W-:Y:S02]  /*88c0*/  FFMA.FTZ R4, R196, c[0x0][0x2d0], -R0 ;  /* 0x0000b400c4047a23 */ /* 0x002fe40000010800 */
[----:B------:R-:W-:Y:S01]  /*88d0*/  IMAD.MOV.U32 R196, RZ, RZ, R5 ;  /* 0x000000ffffc47224 */ /* 0x000fe200078e0005 */
[----:B--2---:R-:W-:-:S04]  /*88e0*/  F2FP.PACK_AB R5, R64, R49 ;  /* 0x000000314005723e */ /* 0x004fc800000000ff */
[----:B------:R1:W2:Y:S01]  /*88f0*/  MUFU.EX2 R50, R4 ;  /* 0x0000000400327308 */ /* 0x0002a20000000800 */
[----:B---3--:R-:W-:Y:S01]  /*8900*/  FFMA.FTZ R8, R239, c[0x0][0x2d0], -R2 ;  /* 0x0000b400ef087a23 */ /* 0x008fe20000010802 */
[----:B-1----:R-:W-:Y:S02]  /*8910*/  F2FP.PACK_AB R4, R81, R82 ;  /* 0x000000525104723e */ /* 0x002fe400000000ff */
[----:B--2---:R-:W-:-:S07]  /*8920*/  F2FP.PACK_AB R7, R50, R51 ;  /* 0x000000333207723e */ /* 0x004fce00000000ff */
[C---:B------:R-:W-:Y:S07]  /*8930*/  HMMA.16816.F32 R108, R4.reuse, R168, R108 ;  /* 0x000000a8046c723c */ /* 0x040fee000000186c */
[----:B------:R-:W-:Y:S01]  /*8940*/  IMAD.MOV.U32 R169, RZ, RZ, R244 ;  /* 0x000000ffffa97224 */ /* 0x000fe200078e00f4 */
[----:B------:R-:W-:Y:S01]  /*8950*/  MOV R244, R66 ;  /* 0x0000004200f47202 */ /* 0x000fe20000000f00 */
[----:B------:R-:W-:Y:S01]  /*8960*/  IMAD.MOV.U32 R168, RZ, RZ, R77 ;  /* 0x000000ffffa87224 */ /* 0x000fe200078e004d */
[----:B------:R1:W-:Y:S01]  /*8970*/  MUFU.EX2 R66, R8 ;  /* 0x0000000800427308 */ /* 0x0003e20000000800 */
[C---:B------:R-:W-:Y:S08]  /*8980*/  HMMA.16816.F32 R124, R4.reuse, R160, R44 ;  /* 0x000000a0047c723c */ /* 0x040ff0000000182c */
[----:B------:R-:W-:Y:S01]  /*8990*/  HMMA.16816.F32 R112, R4, R170, R112 ;  /* 0x000000aa0470723c */ /* 0x000fe20000001870 */
[----:B-1----:R-:W-:-:S06]  /*89a0*/  FFMA.FTZ R8, R236, c[0x0][0x2d0], -R2 ;  /* 0x0000b400ec087a23 */ /* 0x002fcc0000010802 */
[----:B------:R-:W-:Y:S01]  /*89b0*/  MOV R171, R48 ;  /* 0x0000003000ab7202 */ /* 0x000fe20000000f00 */
[C---:B------:R-:W-:Y:S01]  /*89c0*/  HMMA.16816.F32 R12, R4.reuse, R172, R60 ;  /* 0x000000ac040c723c */ /* 0x040fe2000000183c */
[----:B------:R1:W-:Y:S07]  /*89d0*/  MUFU.EX2 R67, R8 ;  /* 0x0000000800437308 */ /* 0x0003ee0000000800 */
        /* <DEDUP_REMOVED lines=14> */
[----:B-1----:R-:W-:-:S06]  /*8ac0*/  FFMA.FTZ R8, R188, c[0x0][0x2d0], -R0 ;  /* 0x0000b400bc087a23 */ /* 0x002fcc0000010800 */
[----:B------:R1:W-:Y:S02]  /*8ad0*/  MUFU.EX2 R47, R8 ;  /* 0x00000008002f7308 */ /* 0x0003e40000000800 */
[----:B-1----:R-:W-:-:S06]  /*8ae0*/  FFMA.FTZ R8, R187, c[0x0][0x2d0], -R0 ;  /* 0x0000b400bb087a23 */ /* 0x002fcc0000010800 */
[----:B------:R1:W3:Y:S02]  /*8af0*/  MUFU.EX2 R48, R8 ;  /* 0x0000000800307308 */ /* 0x0002e40000000800 */
[--C-:B-1----:R-:W-:Y:S02]  /*8b00*/  FFMA.FTZ R8, R242, c[0x0][0x2d0], -R2.reuse ;  /* 0x0000b400f2087a23 */ /* 0x102fe40000010802 */
[----:B------:R-:W-:-:S04]  /*8b10*/  FFMA.FTZ R2, R243, c[0x0][0x2d0], -R2 ;  /* 0x0000b400f3027a23 */ /* 0x000fc80000010802 */
[----:B------:R1:W-:Y:S02]  /*8b20*/  MUFU.EX2 R60, R8 ;  /* 0x00000008003c7308 */ /* 0x0003e40000000800 */
[----:B-1----:R-:W-:Y:S06]  /*8b30*/  HMMA.16816.F32 R8, R4, R174, R56 ;  /* 0x000000ae0408723c */ /* 0x002fec0000001838 */
[----:B------:R1:W4:Y:S01]  /*8b40*/  MUFU.EX2 R56, R2 ;  /* 0x0000000200387308 */ /* 0x0003220000000800 */
[----:B------:R-:W-:Y:S02]  /*8b50*/  F2FP.PACK_AB R4, R66, R65 ;  /* 0x000000414204723e */ /* 0x000fe400000000ff */
[----:B------:R-:W-:-:S02]  /*8b60*/  F2FP.PACK_AB R6, R76, R67 ;  /* 0x000000434c06723e */ /* 0x000fc400000000ff */
[----:B--2---:R-:W-:Y:S02]  /*8b70*/  F2FP.PACK_AB R5, R45, R44 ;  /* 0x0000002c2d05723e */ /* 0x004fe400000000ff */
[----:B---3--:R-:W-:Y:S01]  /*8b80*/  F2FP.PACK_AB R7, R48, R47 ;  /* 0x0000002f3007723e */ /* 0x008fe200000000ff */
[----:B-1----:R-:W-:Y:S01]  /*8b90*/  FFMA.FTZ R2, R190, c[0x0][0x2d0], -R0 ;  /* 0x0000b400be027a23 */ /* 0x002fe20000010800 */
[----:B----4-:R-:W-:-:S05]  /*8ba0*/  F2FP.PACK_AB R162, R56, R60 ;  /* 0x0000003c38a2723e */ /* 0x010fca00000000ff */
[C---:B------:R-:W-:Y:S01]  /*8bb0*/  HMMA.16816.F32 R108, R4.reuse, R36, R108 ;  /* 0x00000024046c723c */ /* 0x040fe2000000186c */
[----:B------:R1:W-:Y:S07]  /*8bc0*/  MUFU.EX2 R46, R2 ;  /* 0x00000002002e7308 */ /* 0x0003ee0000000800 */
[C---:B------:R-:W-:Y:S08]  /*8bd0*/  HMMA.16816.F32 R124, R4.reuse, R32, R124 ;  /* 0x00000020047c723c */ /* 0x040ff0000000187c */
[----:B------:R-:W-:Y:S01]  /*8be0*/  HMMA.16816.F32 R112, R4, R38, R112 ;  /* 0x000000260470723c */ /* 0x000fe20000001870 */
[----:B-1----:R-:W-:-:S04]  /*8bf0*/  FFMA.FTZ R2, R192, c[0x0][0x2d0], -R0 ;  /* 0x0000b400c0027a23 */ /* 0x002fc80000010800 */
[----:B------:R1:W2:Y:S03]  /*8c00*/  MUFU.EX2 R37, R2 ;  /* 0x0000000200257308 */ /* 0x0002a60000000800 */
[C---:B------:R-:W-:Y:S08]  /*8c10*/  HMMA.16816.F32 R128, R4.reuse, R34, R128 ;  /* 0x000000220480723c */ /* 0x040ff00000001880 */
[----:B------:R-:W-:Y:S01]  /*8c20*/  HMMA.16816.F32 R140, R4, R28, R140 ;  /* 0x0000001c048c723c */ /* 0x000fe2000000188c */
[--C-:B-1----:R-:W-:Y:S01]  /*8c30*/  FFMA.FTZ R2, R191, c[0x0][0x2d0], -R0.reuse ;  /* 0x0000b400bf027a23 */ /* 0x102fe20000010800 */
[----:B--2---:R-:W-:Y:S01]  /*8c40*/  F2FP.PACK_AB R161, R37, R46 ;  /* 0x0000002e25a1723e */ /* 0x004fe200000000ff */
[----:B------:R-:W-:-:S05]  /*8c50*/  FFMA.FTZ R0, R189, c[0x0][0x2d0], -R0 ;  /* 0x0000b400bd007a23 */ /* 0x000fca0000010800 */
[C---:B------:R-:W-:Y:S01]  /*8c60*/  HMMA.16816.F32 R144, R4.reuse, R30, R144 ;  /* 0x0000001e0490723c */ /* 0x040fe20000001890 */
[----:B------:R1:W-:Y:S07]  /*8c70*/  MUFU.EX2 R36, R2 ;  /* 0x0000000200247308 */ /* 0x0003ee0000000800 */
[C---:B------:R-:W-:Y:S01]  /*8c80*/  HMMA.16816.F32 R12, R4.reuse, R20, R12 ;  /* 0x00000014040c723c */ /* 0x040fe2000000180c */
[----:B------:R2:W3:Y:S07]  /*8c90*/  MUFU.EX2 R32, R0 ;  /* 0x0000000000207308 */ /* 0x0004ee0000000800 */
[----:B------:R-:W-:Y:S01]  /*8ca0*/  HMMA.16816.F32 R8, R4, R22, R8 ;  /* 0x000000160408723c */ /* 0x000fe20000001808 */
[----:B-1----:R-:W-:-:S04]  /*8cb0*/  FADD.FTZ R2, R196, R169 ;  /* 0x000000a9c4027221 */ /* 0x002fc80000010000 */
[----:B------:R-:W-:Y:S02]  /*8cc0*/  FADD.FTZ R2, R194, R2 ;  /* 0x00000002c2027221 */ /* 0x000fe40000010000 */
[----:B------:R-:W-:Y:S02]  /*8cd0*/  FADD.FTZ R6, R252, R250 ;  /* 0x000000fafc067221 */ /* 0x000fe40000010000 */
[----:B--2---:R-:W-:Y:S01]  /*8ce0*/  FADD.FTZ R0, R168, R171 ;  /* 0x000000aba8007221 */ /* 0x004fe20000010000 */
[----:B---3--:R-:W-:Y:S01]  /*8cf0*/  F2FP.PACK_AB R163, R32, R36 ;  /* 0x0000002420a3723e */ /* 0x008fe200000000ff */
        /* <DEDUP_REMOVED lines=96> */
[----:B------:R-:W-:-:S02]  /*9300*/  FADD.FTZ R0, R32, R0 ;  /* 0x0000000020007221 */ /* 0x000fc40000010000 */
[----:B------:R-:W-:Y:S01]  /*9310*/  IMAD.U32 R225, RZ, RZ, UR13 ;  /* 0x0000000dffe17e24 */ /* 0x000fe2000f8e00ff */
[----:B------:R1:W-:Y:S04]  /*9320*/  STL [R1+0x14], R4 ;  /* 0x0000140401007387 */ /* 0x0003e80000100800 */
[----:B------:R1:W-:Y:S04]  /*9330*/  STL [R1+0x18], R2 ;  /* 0x0000180201007387 */ /* 0x0003e80000100800 */
[----:B------:R1:W-:Y:S01]  /*9340*/  STL [R1+0x1c], R0 ;  /* 0x00001c0001007387 */ /* 0x0003e20000100800 */
[----:B------:R-:W-:Y:S05]  /*9350*/  @P0 BRA `(.L_x_258) ;  /* 0x0000015000000947 */ /* 0x000fea0003800000 */
[----:B------:R-:W-:Y:S01]  /*9360*/  ISETP.LT.AND P0, PT, RZ, UR14, PT ;  /* 0x0000000eff007c0c */ /* 0x000fe2000bf01270 */
        /* <DEDUP_REMOVED lines=11> */
.L_x_259:
[----:B------:R-:W-:Y:S02]  /*9420*/  UISETP.NE.AND UP2, UPT, UR5, 0x1, UPT ;  /* 0x000000010500788c */ /* 0x000fe4000bf45270 */
[----:B------:R-:W-:Y:S02]  /*9430*/  ULDC.64 UR14, c[0x0][0x330] ;  /* 0x0000cc00000e7ab9 */ /* 0x000fe40000000a00 */
[----:B------:R-:W-:-:S07]  /*9440*/  UIMAD.WIDE.U32 UR16, UR11, UR14, URZ ;  /* 0x0000000e0b1072a5 */ /* 0x000fce000f8e003f */
[----:B------:R-:W-:Y:S02]  /*9450*/  @UP2 UMOV UR13, UR17 ;  /* 0x00000011000d2c82 */ /* 0x000fe40008000000 */
[----:B------:R-:W-:-:S03]  /*9460*/  @UP2 USHF.R.U32.HI UR11, URZ, UR15, UR13 ;  /* 0x0000000f3f0b2299 */ /* 0x000fc6000801160d */
.L_x_260:
[----:B------:R-:W-:Y:S02]  /*9470*/  ULDC UR13, c[0x0][0x32c] ;  /* 0x0000cb00000d7ab9 */ /* 0x000fe40000000800 */
[----:B------:R-:W-:-:S04]  /*9480*/  UIMAD UR13, UR11, UR5, UR13 ;  /* 0x000000050b0d72a4 */ /* 0x000fc8000f8e020d */
[----:B------:R-:W-:-:S04]  /*9490*/  UISETP.LT.AND UP2, UPT, UR6, UR13, UPT ;  /* 0x0000000d0600728c */ /* 0x000fc8000bf41270 */
[----:B------:R-:W-:-:S04]  /*94a0*/  USEL UR6, UR6, UR13, UP2 ;  /* 0x0000000d06067287 */ /* 0x000fc80009000000 */
.L_x_258:
[----:B------:R-:W-:-:S07]  /*94b0*/  UIMAD.WIDE UR14, UR6, 0x2aaaaaab, URZ ;  /* 0x2aaaaaab060e78a5 */ /* 0x000fce000f8e023f */
[----:B------:R-:W-:Y:S02]  /*94c0*/  UMOV UR11, UR15 ;  /* 0x0000000f000b7c82 */ /* 0x000fe40008000000 */
[----:B------:R-:W-:-:S04]  /*94d0*/  USHF.R.U32.HI UR5, URZ, 0x1f, UR11 ;  /* 0x0000001f3f057899 */ /* 0x000fc8000801160b */
[----:B------:R-:W-:-:S04]  /*94e0*/  ULEA.HI.SX32 UR5, UR11, UR5, 0x1c ;  /* 0x000000050b057291 */ /* 0x000fc8000f8fe23f */
[----:B------:R-:W-:-:S04]  /*94f0*/  UISETP.LT.AND UP2, UPT, UR4, UR5, UPT ;  /* 0x000000050400728c */ /* 0x000fc8000bf41270 */
[----:B------:R-:W-:-:S06]  /*9500*/  USEL UR5, UR4, UR5, !UP2 ;  /* 0x0000000504057287 */ /* 0x000fcc000d000000 */
[----:B------:R-:W-:-:S13]  /*9510*/  ISETP.GE.AND P0, PT, R225, UR5, PT ;  /* 0x00000005e1007c0c */ /* 0x000fda000bf06270 */
[----:B------:R-:W-:Y:S05]  /*9520*/  @!P0 BRA `(.L_x_261) ;  /* 0x0000680000008947 */ /* 0x000fea0003800000 */
[----:B-1----:R-:W2:Y:S01]  /*9530*/  LDL R0, [R1+0x24] ;  /* 0x0000240001007983 */ /* 0x002ea20000100800 */
        /* <DEDUP_REMOVED lines=9> */
.L_x_278:
[----:B------:R-:W-:Y:S04]  /*95d0*/  DEPBAR.LE SB0, 0x0 ;  /* 0x000080000000791a */ /* 0x000fe80000000000 */
[----:B------:R-:W-:Y:S01]  /*95e0*/  BAR.SYNC.DEFER_BLOCKING 0x0 ;  /* 0x0000000000007b1d */ /* 0x000fe20000010000 */
[C---:B------:R-:W-:Y:S02]  /*95f0*/  ISETP.LT.AND P2, PT, R225.reuse, UR4, PT ;  /* 0x00000004e1007c0c */ /* 0x040fe4000bf41270 */
[C---:B------:R-:W-:Y:S02]  /*9600*/  ISETP.GT.AND P4, PT, R225.reuse, UR4, PT ;  /* 0x00000004e1007c0c */ /* 0x040fe4000bf84270 */
[----:B------:R-:W-:Y:S02]  /*9610*/  MOV R228, c[0x0][0x1e0] ;  /* 0x0000780000e47a02 */ /* 0x000fe40000000f00 */
[----:B------:R-:W-:Y:S07]  /*9620*/  MOV R230, c[0x0][0x1e4] ;  /* 0x0000790000e67a02 */ /* 0x000fee0000000f00 */
[----:B-1----:R-:W-:Y:S05]  /*9630*/  @!P2 SHF.R.S32.HI R0, RZ, 0x1f, R225 ;  /* 0x0000001fff00a819 */ /* 0x002fea00000114e1 */
[----:B------:R-:W-:Y:S04]  /*9640*/  @!P2 IMAD R0, R0, c[0x0][0x208], RZ ;  /* 0x000082000000aa24 */ /* 0x000fe800078e02ff */
[C---:B------:R-:W-:Y:S01]  /*9650*/  @!P2 IMAD R0, R225.reuse, c[0x0][0x20c], R0 ;  /* 0x00008300e100aa24 */ /* 0x040fe200078e0200 */
[----:B------:R-:W-:Y:S08]  /*9660*/  LDSM.16.M88.4 R96, [R215+0x6100] ;  /* 0x00610000d760783b */ /* 0x000ff00000000200 */
[----:B------:R-:W1:Y:S08]  /*9670*/  LDSM.16.M88.4 R16, [R208+0x3100] ;  /* 0x00310000d010783b */ /* 0x000e700000000200 */
[----:B------:R-:W2:Y:S08]  /*9680*/  LDSM.16.M88.4 R92, [R215+0x8100] ;  /* 0x00810000d75c783b */ /* 0x000eb00000000200 */
[----:B------:R-:W3:Y:S06]  /*9690*/  LDL.64 R194, [R1+0x38] ;  /* 0x0000380001c27983 */ /* 0x000eec0000100a00 */
[----:B------:R-:W3:Y:S06]  /*96a0*/  LDL.64 R2, [R1+0x40] ;  /* 0x0000400001027983 */ /* 0x000eec0000100a00 */
[----:B------:R-:W4:Y:S08]  /*96b0*/  LDSM.16.M88.4 R32, [R208+0x3900] ;  /* 0x00390000d020783b */ /* 0x000f300000000200 */
[----:B------:R-:W5:Y:S08]  /*96c0*/  LDSM.16.M88.4 R48, [R208+0x4100] ;  /* 0x00410000d030783b */ /* 0x000f700000000200 */
[----:B------:R-:W1:Y:S08]  /*96d0*/  LDSM.16.M88.4 R64, [R208+0x4900] ;  /* 0x00490000d040783b */ /* 0x000e700000000200 */
[----:B------:R-:W1:Y:S08]  /*96e0*/  LDSM.16.M88.4 R80, [R208+0x5100] ;  /* 0x00510000d050783b */ /* 0x000e700000000200 */
[----:B------:R-:W1:Y:S08]  /*96f0*/  LDSM.16.M88.4 R168, [R208+0x5900] ;  /* 0x00590000d0a8783b */ /* 0x000e700000000200 */
[----:B------:R-:W-:Y:S08]  /*9700*/  LDSM.16.M88.4 R172, [R218+0x6100] ;  /* 0x00610000daac783b */ /* 0x000ff00000000200 */
[----:B------:R-:W2:Y:S08]  /*9710*/  LDSM.16.M88.4 R176, [R219] ;  /* 0x00000000dbb0783b */ /* 0x000eb00000000200 */
[----:B------:R-:W4:Y:S08]  /*9720*/  LDSM.16.M88.4 R180, [R218+0x8100] ;  /* 0x00810000dab4783b */ /* 0x000f300000000200 */
[----:B------:R-:W3:Y:S08]  /*9730*/  LDSM.16.M88.4 R184, [R224] ;  /* 0x00000000e0b8783b */ /* 0x000ef00000000200 */
[----:B------:R-:W3:Y:S06]  /*9740*/  LDL.64 R248, [R1+0x28] ;  /* 0x0000280001f87983 */ /* 0x000eec0000100a00 */
[----:B------:R-:W3:Y:S08]  /*9750*/  LDSM.16.M88.4 R188, [R223] ;  /* 0x00000000dfbc783b */ /* 0x000ef00000000200 */
[----:B------:R-:W3:Y:S01]  /*9760*/  LDL.64 R242, [R1+0x30] ;  /* 0x0000300001f27983 */ /* 0x000ee20000100a00 */
        /* <DEDUP_REMOVED lines=8> */
[-C--:B-----5:R-:W-:Y:S08]  /*97f0*/  HMMA.16816.F32 R36, R96, R48.reuse, RZ ;  /* 0x000000306024723c */ /* 0x0a0ff000000018ff */
        /* <DEDUP_REMOVED lines=31> */
[----:B------:R-:W-:Y:S02]  /*99f0*/  @!P2 LEA.HI.X R193, R2, c[0x0][0x1fc], R0, 0x1, P1 ;  /* 0x00007f0002c1aa11 */ /* 0x000fe400008f0c00 */
[----:B------:R-:W-:Y:S02]  /*9a00*/  @P4 IADD3 R0, R225, -0x1, RZ ;  /* 0xffffffffe1004810 */ /* 0x000fe40007ffe0ff */
        /* <DEDUP_REMOVED lines=23> */
[----:B------:R5:W-:Y:S03]  /*9b80*/  @!P2 LDGSTS.E.BYPASS.LTC128B.128 [R227+0x1900], [R168.64], !P3 ;  /* 0x01900000a8e3afae */ /* 0x000be6000d901d68 */
[----:B------:R-:W-:Y:S02]  /*9b90*/  @!P2 IADD3.X R3, R169, UR8, RZ, P1, !PT ;  /* 0x00000008a903ac10 */ /* 0x000fe40008ffe4ff */
[----:B----4-:R-:W-:Y:S02]  /*9ba0*/  @!P2 IADD3 R192, P0, R2, UR9, RZ ;  /* 0x0000000902c0ac10 */ /* 0x010fe4000ff1e0ff */
[-C--:B--2---:R-:W-:Y:S01]  /*9bb0*/  HMMA.16816.F32 R68, R172, R176.reuse, R68 ;  /* 0x000000b0ac44723c */ /* 0x084fe20000001844 */
[----:B------:R2:W-:Y:S03]  /*9bc0*/  @!P2 LDGSTS.E.BYPASS.LTC128B.128 [R227+0x2100], [R2.64], !P3 ;  /* 0x0210000002e3afae */ /* 0x0005e6000d901d68 */
[----:B------:R-:W-:Y:S04]  /*9bd0*/  @!P2 IADD3.X R193, R3, UR8, RZ, P0, !PT ;  /* 0x0000000803c1ac10 */ /* 0x000fe800087fe4ff */
[C---:B------:R-:W-:Y:S01]  /*9be0*/  HMMA.16816.F32 R72, R180.reuse, R176, R72 ;  /* 0x000000b0b448723c */ /* 0x040fe20000001848 */
[----:B------:R4:W-:Y:S07]  /*9bf0*/  @!P2 LDGSTS.E.BYPASS.LTC128B.128 [R227+0x2900], [R192.64], !P3 ;  /* 0x02900000c0e3afae */ /* 0x0009ee000d901d68 */
[-C--:B------:R-:W-:Y:S01]  /*9c00*/  HMMA.16816.F32 R76, R180, R178.reuse, R76 ;  /* 0x000000b2b44c723c */ /* 0x080fe2000000184c */
[----:B-1----:R-:W-:Y:S07]  /*9c10*/  LDSM.16.M88.4 R188, [R214+0x3100] ;  /* 0x00310000d6bc783b */ /* 0x002fee0000000200 */
[C---:B------:R-:W-:Y:S01]  /*9c20*/  HMMA.16816.F32 R80, R172.reuse, R178, R80 ;  /* 0x000000b2ac50723c */ /* 0x040fe20000001850 */
[----:B------:R-:W0:Y:S03]  /*9c30*/  LDGDEPBAR ;  /* 0x00000000000079af */ /* 0x000e260000000000 */
[----:B--2---:R-:W-:Y:S02]  /*9c40*/  @P4 SHF.R.S32.HI R2, RZ, 0x1f, R0 ;  /* 0x0000001fff024819 */ /* 0x004fe40000011400 */
[----:B------:R-:W-:Y:S02]  /*9c50*/  @P4 MOV R3, R249 ;  /* 0x000000f900034202 */ /* 0x000fe40000000f00 */
[-C--:B---3--:R-:W-:Y:S01]  /*9c60*/  HMMA.16816.F32 R84, R172, R184.reuse, R84 ;  /* 0x000000b8ac54723c */ /* 0x088fe20000001854 */
[----:B-----5:R-:W1:Y:S03]  /*9c70*/  LDSM.16.M88.4 R168, [R216+0x6100] ;  /* 0x00610000d8a8783b */ /* 0x020e660000000200 */
[----:B------:R-:W-:Y:S04]  /*9c80*/  @P4 IMAD R2, R2, c[0x0][0x1e0], RZ ;  /* 0x0000780002024a24 */ /* 0x000fe800078e02ff */
[C---:B------:R-:W-:Y:S01]  /*9c90*/  HMMA.16816.F32 R88, R180.reuse, R184, R88 ;  /* 0x000000b8b458723c */ /* 0x040fe20000001858 */
[----:B----4-:R-:W2:Y:S03]  /*9ca0*/  LDSM.16.M88.4 R192, [R216+0x8100] ;  /* 0x00810000d8c0783b */ /* 0x010ea60000000200 */
[----:B------:R-:W-:Y:S04]  /*9cb0*/  @P4 IMAD R2, R0, c[0x0][0x1e4], R2 ;  /* 0x0000790000024a24 */ /* 0x000fe800078e0202 */
[-C--:B------:R-:W-:Y:S01]  /*9cc0*/  HMMA.16816.F32 R92, R180, R186.reuse, R92 ;  /* 0x000000bab45c723c */ /* 0x080fe2000000185c */
[----:B------:R-:W3:Y:S07]  /*9cd0*/  LDSM.16.M88.4 R196, [R214+0x3900] ;  /* 0x00390000d6c4783b */ /* 0x000eee0000000200 */
[----:B------:R-:W-:Y:S01]  /*9ce0*/  HMMA.16816.F32 R96, R172, R186, R96 ;  /* 0x000000baac60723c */ /* 0x000fe20000001860 */
[----:B------:R-:W4:Y:S08]  /*9cf0*/  LDSM.16.M88.4 R200, [R214+0x4100] ;  /* 0x00410000d6c8783b */ /* 0x000f300000000200 */
[----:B------:R-:W5:Y:S08]  /*9d00*/  LDSM.16.M88.4 R176, [R214+0x4900] ;  /* 0x00490000d6b0783b */ /* 0x000f700000000200 */
        /* <DEDUP_REMOVED lines=17> */
[-C--:B-----5:R-:W-:Y:S08]  /*9e20*/  HMMA.16816.F32 R52, R168, R176.reuse, R52 ;  /* 0x000000b0a834723c */ /* 0x0a0ff00000001834 */
        /* <DEDUP_REMOVED lines=33> */
[----:B------:R4:W1:Y:S01]  /*a040*/  MUFU.TANH R229, R7 ;  /* 0x0000000700e57308 */ /* 0x0008620000002400 */
[----:B------:R-:W-:Y:S09]  /*a050*/  FMUL.FTZ R19, R19, c[0x0][0x320] ;  /* 0x0000c80013137a20 */ /* 0x000ff20000410000 */
[----:B------:R-:W1:Y:S10]  /*a060*/  MUFU.TANH R247, R8 ;  /* 0x0000000800f77308 */ /* 0x000e740000002400 */
[----:B------:R-:W1:Y:S01]  /*a070*/  MUFU.TANH R240, R9 ;  /* 0x0000000900f07308 */ /* 0x000e620000002400 */
[----:B----4-:R-:W4:Y:S09]  /*a080*/  LDSM.16.M88.4 R4, [R213+0x800] ;  /* 0x00080000d504783b */ /* 0x010f320000000200 */
[----:B------:R-:W1:Y:S10]  /*a090*/  MUFU.TANH R251, R10 ;  /* 0x0000000a00fb7308 */ /* 0x000e740000002400 */
[----:B------:R5:W1:Y:S10]  /*a0a0*/  MUFU.TANH R250, R11 ;  /* 0x0000000b00fa7308 */ /* 0x000a740000002400 */
[----:B------:R-:W1:Y:S10]  /*a0b0*/  MUFU.TANH R238, R12 ;  /* 0x0000000c00ee7308 */ /* 0x000e740000002400 */
[----:B------:R-:W1:Y:S01]  /*a0c0*/  MUFU.TANH R237, R13 ;  /* 0x0000000d00ed7308 */ /* 0x000e620000002400 */
[----:B-----5:R-:W5:Y:S01]  /*a0d0*/  LDSM.16.M88.4 R8, [R213+0x1000] ;  /* 0x00100000d508783b */ /* 0x020f620000000200 */
[-C--:B----4-:R-:W-:Y:S08]  /*a0e0*/  HMMA.16816.F32 R20, R172, R4.reuse, R20 ;  /* 0x00000004ac14723c */ /* 0x090ff00000001814 */
[----:B------:R-:W4:Y:S01]  /*a0f0*/  MUFU.TANH R245, R14 ;  /* 0x0000000e00f57308 */ /* 0x000f220000002400 */
[C---:B------:R-:W-:Y:S09]  /*a100*/  HMMA.16816.F32 R24, R188.reuse, R4, R24 ;  /* 0x00000004bc18723c */ /* 0x040ff20000001818 */
[----:B------:R-:W1:Y:S01]  /*a110*/  MUFU.TANH R244, R15 ;  /* 0x0000000f00f47308 */ /* 0x000e620000002400 */
[-C--:B------:R-:W-:Y:S08]  /*a120*/  HMMA.16816.F32 R28, R188, R6.reuse, R28 ;  /* 0x00000006bc1c723c */ /* 0x080ff0000000181c */
[C---:B------:R-:W-:Y:S01]  /*a130*/  HMMA.16816.F32 R32, R172.reuse, R6, R32 ;  /* 0x00000006ac20723c */ /* 0x040fe20000001820 */
[----:B------:R-:W1:Y:S01]  /*a140*/  MUFU.TANH R16, R16 ;  /* 0x0000001000107308 */ /* 0x000e620000002400 */
[----:B------:R-:W1:Y:S02]  /*a150*/  LDSM.16.M88.4 R4, [R213+0x1800] ;  /* 0x00180000d504783b */ /* 0x000e640000000200 */
[----:B------:R-:W-:Y:S02]  /*a160*/  FMUL.FTZ R20, R20, c[0x0][0x320] ;  /* 0x0000c80014147a20 */ /* 0x000fe40000410000 */
[----:B------:R-:W-:Y:S02]  /*a170*/  FMUL.FTZ R21, R21, c[0x0][0x320] ;  /* 0x0000c80015157a20 */ /* 0x000fe40000410000 */
[----:B------:R-:W-:Y:S03]  /*a180*/  FMUL.FTZ R27, R27, c[0x0][0x320] ;  /* 0x0000c8001b1b7a20 */ /* 0x000fe60000410000 */
[----:B------:R-:W1:Y:S01]  /*a190*/  MUFU.TANH R17, R17 ;  /* 0x0000001100117308 */ /* 0x000e620000002400 */
[----:B------:R-:W-:Y:S02]  /*a1a0*/  FMUL.FTZ R22, R22, c[0x0][0x320] ;  /* 0x0000c80016167a20 */ /* 0x000fe40000410000 */
[----:B------:R-:W-:Y:S01]  /*a1b0*/  FMUL.FTZ R23, R23, c[0x0][0x320] ;  /* 0x0000c80017177a20 */ /* 0x000fe20000410000 */
[-C--:B-----5:R-:W-:Y:S03]  /*a1c0*/  HMMA.16816.F32 R36, R172, R8.reuse, R36 ;  /* 0x00000008ac24723c */ /* 0x0a0fe60000001824 */
[----:B------:R-:W-:Y:S02]  /*a1d0*/  FMUL.FTZ R28, R28, c[0x0][0x320] ;  /* 0x0000c8001c1c7a20 */ /* 0x000fe40000410000 */
[----:B------:R-:W-:Y:S01]  /*a1e0*/  FMUL.FTZ R29, R29, c[0x0][0x320] ;  /* 0x0000c8001d1d7a20 */ /* 0x000fe20000410000 */
[----:B------:R5:W1:Y:S01]  /*a1f0*/  MUFU.TANH R234, R27 ;  /* 0x0000001b00ea7308 */ /* 0x000a620000002400 */
[----:B------:R-:W-:Y:S01]  /*a200*/  FMUL.FTZ R30, R30, c[0x0][0x320] ;  /* 0x0000c8001e1e7a20 */ /* 0x000fe20000410000 */
[C---:B------:R-:W-:Y:S04]  /*a210*/  HMMA.16816.F32 R40, R188.reuse, R8, R40 ;  /* 0x00000008bc28723c */ /* 0x040fe80000001828 */
[----:B------:R-:W-:Y:S02]  /*a220*/  FMUL.FTZ R33, R33, c[0x0][0x320] ;  /* 0x0000c80021217a20 */ /* 0x000fe40000410000 */
[----:B------:R-:W-:Y:S02]  /*a230*/  FMUL.FTZ R34, R34, c[0x0][0x320] ;  /* 0x0000c80022227a20 */ /* 0x000fe40000410000 */
[----:B------:R2:W2:Y:S01]  /*a240*/  MUFU.TANH R203, R28 ;  /* 0x0000001c00cb7308 */ /* 0x0004a20000002400 */
[-C--:B------:R-:W-:Y:S03]  /*a250*/  HMMA.16816.F32 R44, R188, R10.reuse, R44 ;  /* 0x0000000abc2c723c */ /* 0x080fe6000000182c */
[----:B------:R-:W-:Y:S02]  /*a260*/  FMUL.FTZ R24, R24, c[0x0][0x320] ;  /* 0x0000c80018187a20 */ /* 0x000fe40000410000 */
[----:B------:R-:W-:Y:S02]  /*a270*/  FMUL.FTZ R25, R25, c[0x0][0x320] ;  /* 0x0000c80019197a20 */ /* 0x000fe40000410000 */
[----:B------:R-:W-:Y:S01]  /*a280*/  FMUL.FTZ R37, R37, c[0x0][0x320] ;  /* 0x0000c80025257a20 */ /* 0x000fe20000410000 */
[C---:B------:R-:W-:Y:S01]  /*a290*/  HMMA.16816.F32 R48, R172.reuse, R10, R48 ;  /* 0x0000000aac30723c */ /* 0x040fe20000001830 */
[----:B------:R-:W2:Y:S01]  /*a2a0*/  MUFU.TANH R202, R29 ;  /* 0x0000001d00ca7308 */ /* 0x000ea20000002400 */
[----:B------:R-:W2:Y:S02]  /*a2b0*/  LDSM.16.M88.4 R8, [R213+0x2000] ;  /* 0x00200000d508783b */ /* 0x000ea40000000200 */
[----:B------:R-:W-:Y:S02]  /*a2c0*/  FMUL.FTZ R26, R26, c[0x0][0x320] ;  /* 0x0000c8001a1a7a20 */ /* 0x000fe40000410000 */
[----:B------:R-:W-:Y:S02]  /*a2d0*/  FMUL.FTZ R31, R31, c[0x0][0x320] ;  /* 0x0000c8001f1f7a20 */ /* 0x000fe40000410000 */
[-C--:B-1----:R-:W-:Y:S03]  /*a2e0*/  HMMA.16816.F32 R52, R172, R4.reuse, R52 ;  /* 0x00000004ac34723c */ /* 0x082fe60000001834 */
[----:B------:R1:W1:Y:S01]  /*a2f0*/  MUFU.TANH R232, R30 ;  /* 0x0000001e00e87308 */ /* 0x0002620000002400 */
[----:B------:R-:W-:Y:S02]  /*a300*/  FMUL.FTZ R32, R32, c[0x0][0x320] ;  /* 0x0000c80020207a20 */ /* 0x000fe40000410000 */
[----:B------:R-:W-:Y:S02]  /*a310*/  FMUL.FTZ R35, R35, c[0x0][0x320] ;  /* 0x0000c80023237a20 */ /* 0x000fe40000410000 */
[C---:B------:R-:W-:Y:S04]  /*a320*/  HMMA.16816.F32 R56, R188.reuse, R4, R56 ;  /* 0x00000004bc38723c */ /* 0x040fe80000001838 */
[----:B------:R-:W-:Y:S01]  /*a330*/  FMUL.FTZ R36, R36, c[0x0][0x320] ;  /* 0x0000c80024247a20 */ /* 0x000fe20000410000 */
[----:B------:R1:W1:Y:S01]  /*a340*/  MUFU.TANH R205, R18 ;  /* 0x0000001200cd7308 */ /* 0x0002620000002400 */
[----:B------:R-:W-:Y:S02]  /*a350*/  FMUL.FTZ R38, R38, c[0x0][0x320] ;  /* 0x0000c80026267a20 */ /* 0x000fe40000410000 */
[-C--:B------:R-:W-:Y:S04]  /*a360*/  HMMA.16816.F32 R60, R188, R6.reuse, R60 ;  /* 0x00000006bc3c723c */ /* 0x080fe8000000183c */
[----:B------:R-:W-:Y:S02]  /*a370*/  FMUL.FTZ R48, R48, c[0x0][0x320] ;  /* 0x0000c80030307a20 */ /* 0x000fe40000410000 */
[----:B------:R-:W-:Y:S01]  /*a380*/  FMUL.FTZ R49, R49, c[0x0][0x320] ;  /* 0x0000c80031317a20 */ /* 0x000fe20000410000 */
[----:B------:R1:W1:Y:S01]  /*a390*/  MUFU.TANH R194, R19 ;  /* 0x0000001300c27308 */ /* 0x0002620000002400 */
[C---:B------:R-:W-:Y:S01]  /*a3a0*/  HMMA.16816.F32 R64, R172.reuse, R6, R64 ;  /* 0x00000006ac40723c */ /* 0x040fe20000001840 */
[----:B------:R-:W1:Y:S01]  /*a3b0*/  LDSM.16.M88.4 R4, [R213+0x2800] ;  /* 0x00280000d504783b */ /* 0x000e620000000200 */
[----:B------:R-:W-:Y:S04]  /*a3c0*/  DEPBAR.LE SB0, 0x0 ;  /* 0x000080000000791a */ /* 0x000fe80000000000 */
[----:B------:R-:W-:Y:S02]  /*a3d0*/  FMUL.FTZ R50, R50, c[0x0][0x320] ;  /* 0x0000c80032327a20 */ /* 0x000fe40000410000 */
[----:B------:R-:W-:Y:S01]  /*a3e0*/  FMUL.FTZ R51, R51, c[0x0][0x320] ;  /* 0x0000c80033337a20 */ /* 0x000fe20000410000 */
[----:B------:R-:W1:Y:S01]  /*a3f0*/  MUFU.TANH R20, R20 ;  /* 0x0000001400147308 */ /* 0x000e620000002400 */
[----:B------:R-:W-:Y:S01]  /*a400*/  BAR.SYNC.DEFER_BLOCKING 0x0 ;  /* 0x0000000000007b1d */ /* 0x000fe20000010000 */
[-C--:B--2---:R-:W-:Y:S05]  /*a410*/  HMMA.16816.F32 R68, R172, R8.reuse, R68 ;  /* 0x00000008ac44723c */ /* 0x084fea0000001844 */
[----:B------:R-:W-:Y:S02]  /*a420*/  FMUL.FTZ R52, R52, c[0x0][0x320] ;  /* 0x0000c80034347a20 */ /* 0x000fe40000410000 */
[----:B------:R-:W-:Y:S01]  /*a430*/  FMUL.FTZ R53, R53, c[0x0][0x320] ;  /* 0x0000c80035357a20 */ /* 0x000fe20000410000 */
[----:B------:R-:W2:Y:S01]  /*a440*/  MUFU.TANH R21, R21 ;  /* 0x0000001500157308 */ /* 0x000ea20000002400 */
[C---:B------:R-:W-:Y:S04]  /*a450*/  HMMA.16816.F32 R72, R188.reuse, R8, R72 ;  /* 0x00000008bc48723c */ /* 0x040fe80000001848 */
[----:B------:R-:W-:Y:S02]  /*a460*/  FMUL.FTZ R54, R54, c[0x0][0x320] ;  /* 0x0000c80036367a20 */ /* 0x000fe40000410000 */
[----:B------:R-:W-:Y:S02]  /*a470*/  FMUL.FTZ R55, R55, c[0x0][0x320] ;  /* 0x0000c80037377a20 */ /* 0x000fe40000410000 */
[-C--:B------:R-:W-:Y:S01]  /*a480*/  HMMA.16816.F32 R76, R188, R10.reuse, R76 ;  /* 0x0000000abc4c723c */ /* 0x080fe2000000184c */
[----:B------:R2:W2:Y:S03]  /*a490*/  MUFU.TANH R193, R22 ;  /* 0x0000001600c17308 */ /* 0x0004a60000002400 */
[----:B------:R-:W-:Y:S02]  /*a4a0*/  FMUL.FTZ R56, R56, c[0x0][0x320] ;  /* 0x0000c80038387a20 */ /* 0x000fe40000410000 */
[----:B------:R-:W-:Y:S02]  /*a4b0*/  FMUL.FTZ R59, R59, c[0x0][0x320] ;  /* 0x0000c8003b3b7a20 */ /* 0x000fe40000410000 */
[C---:B------:R-:W-:Y:S01]  /*a4c0*/  HMMA.16816.F32 R80, R172.reuse, R10, R80 ;  /* 0x0000000aac50723c */ /* 0x040fe20000001850 */
[----:B------:R-:W2:Y:S02]  /*a4d0*/  LDL R10, [R1] ;  /* 0x00000000010a7983 */ /* 0x000ea40000100800 */
[----:B------:R2:W2:Y:S01]  /*a4e0*/  MUFU.TANH R185, R23 ;  /* 0x0000001700b97308 */ /* 0x0004a20000002400 */
[----:B------:R-:W-:Y:S01]  /*a4f0*/  FMUL.FTZ R60, R60, c[0x0][0x320] ;  /* 0x0000c8003c3c7a20 */ /* 0x000fe20000410000 */
[----:B------:R-:W2:Y:S01]  /*a500*/  LDL R11, [R1+0x20] ;  /* 0x00002000010b7983 */ /* 0x000ea20000100800 */
[----:B------:R-:W-:Y:S02]  /*a510*/  FMUL.FTZ R61, R61, c[0x0][0x320] ;  /* 0x0000c8003d3d7a20 */ /* 0x000fe40000410000 */
[-C--:B-1----:R-:W-:Y:S04]  /*a520*/  HMMA.16816.F32 R84, R172, R4.reuse, R84 ;  /* 0x00000004ac54723c */ /* 0x082fe80000001854 */
        /* <DEDUP_REMOVED lines=11> */
[----:B------:R1:W2:Y:S02]  /*a5e0*/  LDL R6, [R1+0x24] ;  /* 0x0000240001067983 */ /* 0x0002a40000100800 */
[----:B------:R-:W-:Y:S01]  /*a5f0*/  @P4 IADD3 R0, R5, R2, RZ ;  /* 0x0000000205004210 */ /* 0x000fe20007ffe0ff */
[----:B------:R-:W-:Y:S01]  /*a600*/  FMUL.FTZ R67, R67, c[0x0][0x320] ;  /* 0x0000c80043437a20 */ /* 0x000fe20000410000 */
[----:B------:R-:W-:Y:S01]  /*a610*/  @P4 MOV R2, R242 ;  /* 0x000000f200024202 */ /* 0x000fe20000000f00 */
[----:B------:R-:W-:Y:S01]  /*a620*/  FMUL.FTZ R68, R68, c[0x0][0x320] ;  /* 0x0000c80044447a20 */ /* 0x000fe20000410000 */
[----:B------:R-:W-:Y:S01]  /*a630*/  @P4 SHF.L.U32 R7, R228, 0x5, RZ ;  /* 0x00000005e4074819 */ /* 0x000fe200000006ff */
[----:B------:R-:W-:Y:S02]  /*a640*/  @P4 IMAD R0, R0, 0x60, RZ ;  /* 0x0000006000004824 */ /* 0x000fe400078e02ff */
[----:B------:R1:W1:Y:S01]  /*a650*/  MUFU.TANH R231, R31 ;  /* 0x0000001f00e77308 */ /* 0x0002620000002400 */
[----:B------:R-:W-:Y:S04]  /*a660*/  @P4 IMAD.WIDE.U32 R2, R4, 0x60, R2 ;  /* 0x0000006004024825 */ /* 0x000fe800078e0002 */
[----:B------:R-:W-:Y:S01]  /*a670*/  FMUL.FTZ R69, R69, c[0x0][0x320] ;  /* 0x0000c80045457a20 */ /* 0x000fe20000410000 */
[----:B------:R-:W-:Y:S01]  /*a680*/  @P4 LEA R4, P0, R2, c[0x0][0x1c8], 0x1 ;  /* 0x0000720002044a11 */ /* 0x000fe200078008ff */
[----:B------:R-:W-:Y:S01]  /*a690*/  FMUL.FTZ R70, R70, c[0x0][0x320] ;  /* 0x0000c80046467a20 */ /* 0x000fe20000410000 */
[----:B------:R-:W-:Y:S01]  /*a6a0*/  @P4 IADD3 R0, R3, R0, RZ ;  /* 0x0000000003004210 */ /* 0x000fe20007ffe0ff */
[----:B------:R-:W-:Y:S01]  /*a6b0*/  FMUL.FTZ R71, R71, c[0x0][0x320] ;  /* 0x0000c80047477a20 */ /* 0x000fe20000410000 */
[----:B------:R1:W1:Y:S01]  /*a6c0*/  MUFU.TANH R13, R32 ;  /* 0x00000020000d7308 */ /* 0x0002620000002400 */
[----:B------:R-:W-:Y:S01]  /*a6d0*/  FMUL.FTZ R72, R72, c[0x0][0x320] ;  /* 0x0000c80048487a20 */ /* 0x000fe20000410000 */
[----:B------:R-:W-:Y:S01]  /*a6e0*/  @P4 LEA.HI.X R5, R2, c[0x0][0x1cc], R0, 0x1, P0 ;  /* 0x0000730002054a11 */ /* 0x000fe200000f0c00 */
[----:B------:R-:W-:Y:S01]  /*a6f0*/  FMUL.FTZ R73, R73, c[0x0][0x320] ;  /* 0x0000c80049497a20 */ /* 0x000fe20000410000 */
[-C--:B------:R-:W-:Y:S01]  /*a700*/  @P4 IADD3 R2, P2, R4, R7.reuse, RZ ;  /* 0x0000000704024210 */ /* 0x080fe20007f5e0ff */
[----:B------:R-:W-:Y:S01]  /*a710*/  FMUL.FTZ R74, R74, c[0x0][0x320] ;  /* 0x0000c8004a4a7a20 */ /* 0x000fe20000410000 */
[----:B------:R-:W-:Y:S01]  /*a720*/  @P4 SHF.L.U64.HI R0, R228, 0x5, R230 ;  /* 0x00000005e4004819 */ /* 0x000fe200000102e6 */
[----:B------:R-:W-:Y:S01]  /*a730*/  @!PT LDS RZ, [RZ] ;  /* 0x00000000fffff984 */ /* 0x000fe20000000800 */
[----:B------:R-:W-:Y:S01]  /*a740*/  @!PT LDS RZ, [RZ] ;  /* 0x00000000fffff984 */ /* 0x000fe20000000800 */
[----:B------:R-:W-:Y:S01]  /*a750*/  @!PT LDS RZ, [RZ] ;  /* 0x00000000fffff984 */ /* 0x000fe20000000800 */
[----:B------:R1:W-:Y:S01]  /*a760*/  @P4 LDGSTS.E.BYPASS.LTC128B.128 [R227+0x3100], [R4.64], !P3 ;  /* 0x0310000004e34fae */ /* 0x0003e2000d901d68 */
[-C--:B------:R-:W-:Y:S01]  /*a770*/  @P4 IADD3 R8, P1, R2, R7.reuse, RZ ;  /* 0x0000000702084210 */ /* 0x080fe20007f3e0ff */
[----:B------:R-:W-:Y:S01]  /*a780*/  FMUL.FTZ R75, R75, c[0x0][0x320] ;  /* 0x0000c8004b4b7a20 */ /* 0x000fe20000410000 */
[----:B------:R-:W1:Y:S01]  /*a790*/  MUFU.TANH R33, R33 ;  /* 0x0000002100217308 */ /* 0x000e620000002400 */
[-C--:B------:R-:W-:Y:S01]  /*a7a0*/  @P4 IADD3.X R3, R5, R0.reuse, RZ, P2, !PT ;  /* 0x0000000005034210 */ /* 0x080fe200017fe4ff */
[----:B------:R-:W-:Y:S01]  /*a7b0*/  FMUL.FTZ R76, R76, c[0x0][0x320] ;  /* 0x0000c8004c4c7a20 */ /* 0x000fe20000410000 */
[----:B------:R-:W-:Y:S01]  /*a7c0*/  PLOP3.LUT P0, PT, PT, PT, UP1, 0x80, 0x0 ;  /* 0x000000000000781c */ /* 0x000fe20003f0f018 */
[----:B------:R-:W-:Y:S01]  /*a7d0*/  FMUL.FTZ R77, R77, c[0x0][0x320] ;  /* 0x0000c8004d4d7a20 */ /* 0x000fe20000410000 */
[-C--:B------:R-:W-:Y:S01]  /*a7e0*/  @P4 IADD3.X R9, R3, R0.reuse, RZ, P1, !PT ;  /* 0x0000000003094210 */ /* 0x080fe20000ffe4ff */
[----:B------:R3:W-:Y:S01]  /*a7f0*/  @P4 LDGSTS.E.BYPASS.LTC128B.128 [R227+0x3900], [R2.64], !P3 ;  /* 0x0390000002e34fae */ /* 0x0007e2000d901d68 */
[----:B------:R-:W-:Y:S02]  /*a800*/  FMUL.FTZ R78, R78, c[0x0][0x320] ;  /* 0x0000c8004e4e7a20 */ /* 0x000fe40000410000 */
[----:B------:R-:W-:Y:S01]  /*a810*/  FMUL.FTZ R79, R79, c[0x0][0x320] ;  /* 0x0000c8004f4f7a20 */ /* 0x000fe20000410000 */
[----:B------:R2:W2:Y:S01]  /*a820*/  MUFU.TANH R183, R34 ;  /* 0x0000002200b77308 */ /* 0x0004a20000002400 */
[----:B------:R-:W-:Y:S02]  /*a830*/  FMUL.FTZ R80, R80, c[0x0][0x320] ;  /* 0x0000c80050507a20 */ /* 0x000fe40000410000 */
[----:B------:R-:W-:Y:S01]  /*a840*/  FMUL.FTZ R81, R81, c[0x0][0x320] ;  /* 0x0000c80051517a20 */ /* 0x000fe20000410000 */
[----:B------:R2:W-:Y:S01]  /*a850*/  @P4 LDGSTS.E.BYPASS.LTC128B.128 [R227+0x4100], [R8.64], !P3 ;  /* 0x0410000008e34fae */ /* 0x0005e2000d901d68 */
[----:B------:R-:W-:Y:S02]  /*a860*/  FMUL.FTZ R82, R82, c[0x0][0x320] ;  /* 0x0000c80052527a20 */ /* 0x000fe40000410000 */
[----:B------:R-:W-:Y:S02]  /*a870*/  FMUL.FTZ R83, R83, c[0x0][0x320] ;  /* 0x0000c80053537a20 */ /* 0x000fe40000410000 */
[----:B------:R-:W-:Y:S01]  /*a880*/  FMUL.FTZ R84, R84, c[0x0][0x320] ;  /* 0x0000c80054547a20 */ /* 0x000fe20000410000 */
[----:B------:R2:W2:Y:S01]  /*a890*/  MUFU.TANH R171, R35 ;  /* 0x0000002300ab7308 */ /* 0x0004a20000002400 */
[----:B------:R-:W-:Y:S02]  /*a8a0*/  FMUL.FTZ R85, R85, c[0x0][0x320] ;  /* 0x0000c80055557a20 */ /* 0x000fe40000410000 */
[----:B------:R-:W-:Y:S01]  /*a8b0*/  FMUL.FTZ R86, R86, c[0x0][0x320] ;  /* 0x0000c80056567a20 */ /* 0x000fe20000410000 */
[-C--:B-1----:R-:W-:Y:S01]  /*a8c0*/  @P4 IADD3 R4, P2, R8, R7.reuse, RZ ;  /* 0x0000000708044210 */ /* 0x082fe20007f5e0ff */
[----:B------:R-:W-:Y:S02]  /*a8d0*/  FMUL.FTZ R87, R87, c[0x0][0x320] ;  /* 0x0000c80057577a20 */ /* 0x000fe40000410000 */
[----:B------:R-:W-:Y:S01]  /*a8e0*/  FMUL.FTZ R88, R88, c[0x0][0x320] ;  /* 0x0000c80058587a20 */ /* 0x000fe20000410000 */
[-C--:B------:R-:W-:Y:S01]  /*a8f0*/  @P4 IADD3.X R5, R9, R0.reuse, RZ, P2, !PT ;  /* 0x0000000009054210 */ /* 0x080fe200017fe4ff */
[----:B------:R-:W-:Y:S01]  /*a900*/  FMUL.FTZ R89, R89, c[0x0][0x320] ;  /* 0x0000c80059597a20 */ /* 0x000fe20000410000 */
[----:B------:R1:W1:Y:S01]  /*a910*/  MUFU.TANH R12, R36 ;  /* 0x00000024000c7308 */ /* 0x0002620000002400 */
[----:B------:R-:W-:Y:S02]  /*a920*/  FMUL.FTZ R91, R91, c[0x0][0x320] ;  /* 0x0000c8005b5b7a20 */ /* 0x000fe40000410000 */
[----:B------:R1:W-:Y:S01]  /*a930*/  @P4 LDGSTS.E.BYPASS.LTC128B.128 [R227+0x4900], [R4.64], !P3 ;  /* 0x0490000004e34fae */ /* 0x0003e2000d901d68 */
[-C--:B---3--:R-:W-:Y:S01]  /*a940*/  @P4 IADD3 R2, P1, R4, R7.reuse, RZ ;  /* 0x0000000704024210 */ /* 0x088fe20007f3e0ff */
[----:B------:R-:W-:Y:S02]  /*a950*/  FMUL.FTZ R92, R92, c[0x0][0x320] ;  /* 0x0000c8005c5c7a20 */ /* 0x000fe40000410000 */
[----:B------:R-:W-:Y:S01]  /*a960*/  FMUL.FTZ R93, R93, c[0x0][0x320] ;  /* 0x0000c8005d5d7a20 */ /* 0x000fe20000410000 */
[----:B------:R-:W-:Y:S01]  /*a970*/  @P4 IADD3.X R3, R5, R0, RZ, P1, !PT ;  /* 0x0000000005034210 */ /* 0x000fe20000ffe4ff */
[----:B-----5:R-:W-:Y:S01]  /*a980*/  FMUL.FTZ R27, R96, c[0x0][0x320] ;  /* 0x0000c800601b7a20 */ /* 0x020fe20000410000 */
[----:B------:R-:W3:Y:S01]  /*a990*/  MUFU.TANH R37, R37 ;  /* 0x0000002500257308 */ /* 0x000ee20000002400 */
[----:B------:R-:W-:Y:S02]  /*a9a0*/  FMUL.FTZ R28, R97, c[0x0][0x320] ;  /* 0x0000c800611c7a20 */ /* 0x000fe40000410000 */
[----:B------:R5:W-:Y:S01]  /*a9b0*/  @P4 LDGSTS.E.BYPASS.LTC128B.128 [R227+0x5100], [R2.64], !P3 ;  /* 0x0510000002e34fae */ /* 0x000be2000d901d68 */
[----:B------:R-:W-:Y:S02]  /*a9c0*/  FMUL.FTZ R30, R98, c[0x0][0x320] ;  /* 0x0000c800621e7a20 */ /* 0x000fe40000410000 */
[----:B------:R-:W-:Y:S02]  /*a9d0*/  FMUL.FTZ R29, R99, c[0x0][0x320] ;  /* 0x0000c800631d7a20 */ /* 0x000fe40000410000 */
[----:B------:R-:W-:Y:S02]  /*a9e0*/  FMUL.FTZ R39, R39, c[0x0][0x320] ;  /* 0x0000c80027277a20 */ /* 0x000fe40000410000 */
[----:B------:R2:W2:Y:S01]  /*a9f0*/  MUFU.TANH R169, R38 ;  /* 0x0000002600a97308 */ /* 0x0004a20000002400 */
[----:B------:R-:W-:Y:S02]  /*aa00*/  FMUL.FTZ R40, R40, c[0x0][0x320] ;  /* 0x0000c80028287a20 */ /* 0x000fe40000410000 */
[----:B------:R-:W-:Y:S02]  /*aa10*/  FMUL.FTZ R41, R41, c[0x0][0x320] ;  /* 0x0000c80029297a20 */ /* 0x000fe40000410000 */
[----:B------:R-:W-:Y:S02]  /*aa20*/  FMUL.FTZ R42, R42, c[0x0][0x320] ;  /* 0x0000c8002a2a7a20 */ /* 0x000fe40000410000 */
[----:B------:R-:W-:Y:S02]  /*aa30*/  FMUL.FTZ R43, R43, c[0x0][0x320] ;  /* 0x0000c8002b2b7a20 */ /* 0x000fe40000410000 */
[----:B------:R-:W-:Y:S01]  /*aa40*/  FMUL.FTZ R44, R44, c[0x0][0x320] ;  /* 0x0000c8002c2c7a20 */ /* 0x000fe20000410000 */
[----:B------:R2:W2:Y:S01]  /*aa50*/  MUFU.TANH R34, R39 ;  /* 0x0000002700227308 */ /* 0x0004a20000002400 */
[----:B------:R-:W-:Y:S01]  /*aa60*/  FMUL.FTZ R45, R45, c[0x0][0x320] ;  /* 0x0000c8002d2d7a20 */ /* 0x000fe20000410000 */
[----:B-1----:R-:W-:Y:S01]  /*aa70*/  MOV R4, UR12 ;  /* 0x0000000c00047c02 */ /* 0x002fe20008000f00 */
        /* <DEDUP_REMOVED lines=8> */
[----:B------:R-:W-:Y:S03]  /*ab00*/  FMUL.FTZ R95, R95, c[0x0][0x320] ;  /* 0x0000c8005f5f7a20 */ /* 0x000fe60000410000 */
[----:B------:R1:W1:Y:S10]  /*ab10*/  MUFU.TANH R192, R41 ;  /* 0x0000002900c07308 */ /* 0x0002740000002400 */
[----:B------:R1:W1:Y:S10]  /*ab20*/  MUFU.TANH R201, R42 ;  /* 0x0000002a00c97308 */ /* 0x0002740000002400 */
[----:B------:R1:W1:Y:S10]  /*ab30*/  MUFU.TANH R200, R43 ;  /* 0x0000002b00c87308 */ /* 0x0002740000002400 */
[----:B------:R1:W1:Y:S10]  /*ab40*/  MUFU.TANH R184, R44 ;  /* 0x0000002c00b87308 */ /* 0x0002740000002400 */
[----:B------:R1:W1:Y:S10]  /*ab50*/  MUFU.TANH R170, R45 ;  /* 0x0000002d00aa7308 */ /* 0x0002740000002400 */
[----:B------:R1:W1:Y:S10]  /*ab60*/  MUFU.TANH R199, R46 ;  /* 0x0000002e00c77308 */ /* 0x0002740000002400 */
        /* <DEDUP_REMOVED lines=13> */
[----:B------:R-:W1:Y:S01]  /*ac40*/  MUFU.TANH R60, R60 ;  /* 0x0000003c003c7308 */ /* 0x000e620000002400 */
[----:B--2---:R-:W-:Y:S02]  /*ac50*/  @P0 MOV R6, R10 ;  /* 0x0000000a00060202 */ /* 0x004fe40000000f00 */
[----:B------:R-:W-:Y:S03]  /*ac60*/  @P4 IADD3 R8, P0, R2, R7, RZ ;  /* 0x0000000702084210 */ /* 0x000fe60007f1e0ff */
[----:B------:R-:W5:Y:S01]  /*ac70*/  SHFL.IDX PT, R5, R6, RZ, 0x1c1f ;  /* 0x001c1fff06057589 */ /* 0x000f6200000e0000 */
[----:B------:R-:W-:Y:S01]  /*ac80*/  @P4 IADD3.X R9, R3, R0, RZ, P0, !PT ;  /* 0x0000000003094210 */ /* 0x000fe200007fe4ff */
[----:B------:R-:W-:Y:S01]  /*ac90*/  IMAD R0, R225, -0x60, RZ ;  /* 0xffffffa0e1007824 */ /* 0x000fe200078e02ff */
[----:B------:R-:W-:Y:S01]  /*aca0*/  PLOP3.LUT P0, PT, PT, PT, UP0, 0x40, 0x0 ;  /* 0x000000000000781c */ /* 0x000fe20003f0e808 */
[----:B------:R-:W2:Y:S04]  /*acb0*/  MUFU.TANH R61, R61 ;  /* 0x0000003d003d7308 */ /* 0x000ea80000002400 */
[----:B------:R1:W-:Y:S06]  /*acc0*/  @P4 LDGSTS.E.BYPASS.LTC128B.128 [R227+0x5900], [R8.64], !P3 ;  /* 0x0590000008e34fae */ /* 0x0003ec000d901d68 */
[----:B------:R2:W2:Y:S02]  /*acd0*/  MUFU.TANH R179, R62 ;  /* 0x0000003e00b37308 */ /* 0x0004a40000002400 */
[----:B------:R-:W0:Y:S08]  /*ace0*/  LDGDEPBAR ;  /* 0x00000000000079af */ /* 0x000e300000000000 */
[----:B------:R2:W2:Y:S10]  /*acf0*/  MUFU.TANH R178, R63 ;  /* 0x0000003f00b27308 */ /* 0x0004b40000002400 */
[----:B------:R-:W2:Y:S01]  /*ad00*/  MUFU.TANH R64, R64 ;  /* 0x0000004000407308 */ /* 0x000ea20000002400 */
[----:B-1----:R-:W-:Y:S04]  /*ad10*/  IADD3 R8, -R11, 0x1, R0 ;  /* 0x000000010b087810 */ /* 0x002fe80007ffe100 */
[----:B------:R-:W-:Y:S04]  /*ad20*/  IADD3 R4, -R4, UR7, R8 ;  /* 0x0000000704047c10 */ /* 0x000fe8000fffe108 */
[C---:B------:R-:W-:Y:S01]  /*ad30*/  IADD3 R7, R4.reuse, c[0x0][0x328], RZ ;  /* 0x0000ca0004077a10 */ /* 0x040fe20007ffe0ff */
[----:B------:R-:W1:Y:S01]  /*ad40*/  MUFU.TANH R65, R65 ;  /* 0x0000004100417308 */ /* 0x000e620000002400 */
[----:B------:R-:W-:Y:S02]  /*ad50*/  IADD3 R9, R4, UR10, RZ ;  /* 0x0000000a04097c10 */ /* 0x000fe4000fffe0ff */
[----:B-----5:R-:W-:Y:S02]  /*ad60*/  IADD3 R3, R7, R5, RZ ;  /* 0x0000000507037210 */ /* 0x020fe40007ffe0ff */
[----:B------:R-:W-:Y:S05]  /*ad70*/  IADD3 R2, R5, R9, RZ ;  /* 0x0000000905027210 */ /* 0x000fea0007ffe0ff */
        /* <DEDUP_REMOVED lines=35> */
[----:B--234-:R-:W-:Y:S01]  /*afb0*/  IMAD.U32 R10, RZ, RZ, UR12 ;  /* 0x0000000cff0a7e24 */ /* 0x01cfe2000f8e00ff */
[----:B------:R-:W-:Y:S04]  /*afc0*/  BSSY B0, `(.L_x_263) ;  /* 0x0000012000007945 */ /* 0x000fe80003800000 */
[----:B------:R-:W-:Y:S04]  /*afd0*/  IADD3 R5, -R10, UR7, R5 ;  /* 0x000000070a057c10 */ /* 0x000fe8000fffe105 */
        /* <DEDUP_REMOVED lines=11> */
.L_x_264:
[----:B------:R-:W-:Y:S04]  /*b090*/  MOV R10, c[0x0][0x32c] ;  /* 0x0000cb00000a7a02 */ /* 0x000fe80000000f00 */
[----:B------:R-:W-:Y:S11]  /*b0a0*/  ISETP.NE.AND P0, PT, R10, 0x1, PT ;  /* 0x000000010a00780c */ /* 0x000ff60003f05270 */
[----:B------:R-:W-:Y:S02]  /*b0b0*/  @!UPT UIADD3 URZ, URZ, URZ, URZ ;  /* 0x0000003f3f3ff290 */ /* 0x000fe4000fffe03f */
[----:B------:R-:W-:Y:S05]  /*b0c0*/  @P0 IMAD.HI.U32 R10, R5, c[0x0][0x330], RZ ;  /* 0x0000cc00050a0a27 */ /* 0x000fea00078e00ff */
[----:B------:R-:W-:Y:S02]  /*b0d0*/  @P0 SHF.R.U32.HI R5, RZ, c[0x0][0x334], R10 ;  /* 0x0000cd00ff050a19 */ /* 0x000fe4000001160a */
.L_x_265:
[----:B------:R-:W-:Y:S05]  /*b0e0*/  BSYNC B0 ;  /* 0x0000000000007941 */ /* 0x000fea0003800000 */
.L_x_263:
[----:B------:R-:W-:Y:S04]  /*b0f0*/  IMAD.IADD R10, R0, 0x1, -R11 ;  /* 0x00000001000a7824 */ /* 0x000fe800078e0a0b */
[----:B------:R-:W-:Y:S05]  /*b100*/  IMAD R5, R5, c[0x0][0x32c], R10 ;  /* 0x0000cb0005057a24 */ /* 0x000fea00078e020a */
[----:B------:R-:W-:Y:S02]  /*b110*/  IADD3 R10, R5, c[0x0][0x32c], RZ ;  /* 0x0000cb00050a7a10 */ /* 0x000fe40007ffe0ff */
[----:B------:R-:W-:Y:S02]  /*b120*/  IMNMX R2, R2, R5, !PT ;  /* 0x0000000502027217 */ /* 0x000fe40007800200 */
[----:B------:R-:W-:Y:S02]  /*b130*/  IMNMX R3, R3, R10, PT ;  /* 0x0000000a03037217 */ /* 0x000fe40003800200 */
.L_x_262:
        /* <DEDUP_REMOVED lines=90> */
[C---:B------:R-:W-:Y:S02]  /*b6e0*/  ISETP.GE.AND P6, PT, R0.reuse, 0x51, PT ;  /* 0x000000510000780c */ /* 0x040fe40003fc6270 */
        /* <DEDUP_REMOVED lines=13> */
[C---:B------:R-:W-:Y:S04]  /*b7c0*/  ISETP.GT.AND P0, PT, R2.reuse, 0x58, !P4 ;  /* 0x000000580200780c */ /* 0x040fe80006704270 */
[----:B------:R-:W-:Y:S04]  /*b7d0*/  ISETP.LT.OR P0, PT, R3, 0x59, P0 ;  /* 0x000000590300780c */ /* 0x000fe80000701670 */
[----:B------:R-:W-:Y:S02]  /*b7e0*/  FSEL R252, R27, -INF , !P0 ;  /* 0xff8000001bfc7808 */ /* 0x000fe40004000000 */
[----:B------:R-:W-:Y:S02]  /*b7f0*/  ISETP.GT.AND P0, PT, R2, RZ, !P2 ;  /* 0x000000ff0200720c */ /* 0x000fe40005704270 */
[----:B------:R-:W-:Y:S02]  /*b800*/  P2R R27, PR, RZ, 0x4 ;  /* 0x00000004ff1b7803 */ /* 0x000fe40000000000 */
[C---:B------:R-:W-:Y:S04]  /*b810*/  ISETP.LT.OR P0, PT, R3.reuse, 0x1, P0 ;  /* 0x000000010300780c */ /* 0x040fe80000701670 */
[----:B------:R-:W-:Y:S02]  /*b820*/  FSEL R31, R206, -INF , !P0 ;  /* 0xff800000ce1f7808 */ /* 0x000fe40004000000 */
[----:B------:R-:W-:Y:S04]  /*b830*/  ISETP.GE.AND P0, PT, R0, 0x5a, PT ;  /* 0x0000005a0000780c */ /* 0x000fe80003f06270 */
        /* <DEDUP_REMOVED lines=8> */
[----:B------:R-:W-:Y:S01]  /*b8c0*/  IMAD.U32 R0, RZ, RZ, UR12 ;  /* 0x0000000cff007e24 */ /* 0x000fe2000f8e00ff */
        /* <DEDUP_REMOVED lines=13> */
.L_x_268:
[----:B------:R-:W-:Y:S04]  /*b9a0*/  MOV R2, c[0x0][0x32c] ;  /* 0x0000cb0000027a02 */ /* 0x000fe80000000f00 */
[----:B------:R-:W-:Y:S11]  /*b9b0*/  ISETP.NE.AND P2, PT, R2, 0x1, PT ;  /* 0x000000010200780c */ /* 0x000ff60003f45270 */
[----:B------:R-:W-:Y:S02]  /*b9c0*/  @!UPT UIADD3 URZ, URZ, URZ, URZ ;  /* 0x0000003f3f3ff290 */ /* 0x000fe4000fffe03f */
[----:B------:R-:W-:Y:S05]  /*b9d0*/  @P2 IMAD.HI.U32 R2, R0, c[0x0][0x330], RZ ;  /* 0x0000cc0000022a27 */ /* 0x000fea00078e00ff */
[----:B------:R-:W-:Y:S02]  /*b9e0*/  @P2 SHF.R.U32.HI R0, RZ, c[0x0][0x334], R2 ;  /* 0x0000cd00ff002a19 */ /* 0x000fe40000011602 */
.L_x_269:
[----:B------:R-:W-:Y:S05]  /*b9f0*/  BSYNC B0 ;  /* 0x0000000000007941 */ /* 0x000fea0003800000 */
.L_x_267:
[----:B------:R-:W-:Y:S02]  /*ba00*/  IADD3 R2, R8, -0x1, RZ ;  /* 0xffffffff08027810 */ /* 0x000fe40007ffe0ff */
[C-C-:B------:R-:W-:Y:S02]  /*ba10*/  IADD3 R28, R3.reuse, UR10, R4.reuse ;  /* 0x0000000a031c7c10 */ /* 0x140fe4000fffe004 */
[----:B------:R-:W-:Y:S01]  /*ba20*/  IADD3 R3, R3, c[0x0][0x328], R4 ;  /* 0x0000ca0003037a10 */ /* 0x000fe20007ffe004 */
[----:B------:R-:W-:Y:S05]  /*ba30*/  IMAD R0, R0, c[0x0][0x32c], R2 ;  /* 0x0000cb0000007a24 */ /* 0x000fea00078e0202 */
[----:B------:R-:W-:Y:S02]  /*ba40*/  IADD3 R2, R0, c[0x0][0x32c], RZ ;  /* 0x0000cb0000027a10 */ /* 0x000fe40007ffe0ff */
[----:B------:R-:W-:Y:S02]  /*ba50*/  IMNMX R0, R28, R0, !PT ;  /* 0x000000001c007217 */ /* 0x000fe40007800200 */
[----:B------:R-:W-:Y:S02]  /*ba60*/  IMNMX R2, R3, R2, PT ;  /* 0x0000000203027217 */ /* 0x000fe40003800200 */
.L_x_266:
        /* <DEDUP_REMOVED lines=86> */
[----:B------:R-:W-:Y:S04]  /*bfd0*/  ISETP.GT.AND P2, PT, R0, RZ, !P2 ;  /* 0x000000ff0000720c */ /* 0x000fe80005744270 */
[----:B------:R-:W-:Y:S04]  /*bfe0*/  ISETP.LT.OR P2, PT, R2, 0x1, P2 ;  /* 0x000000010200780c */ /* 0x000fe80001741670 */
[----:B------:R-:W-:Y:S02]  /*bff0*/  FSEL R30, R239, -INF , !P2 ;  /* 0xff800000ef1e7808 */ /* 0x000fe40005000000 */
        /* <DEDUP_REMOVED lines=22> */
.L_x_272:
[----:B------:R-:W-:Y:S04]  /*c160*/  MOV R2, c[0x0][0x32c] ;  /* 0x0000cb0000027a02 */ /* 0x000fe80000000f00 */
[----:B------:R-:W-:Y:S11]  /*c170*/  ISETP.NE.AND P2, PT, R2, 0x1, PT ;  /* 0x000000010200780c */ /* 0x000ff60003f45270 */
[----:B------:R-:W-:Y:S02]  /*c180*/  @!UPT UIADD3 URZ, URZ, URZ, URZ ;  /* 0x0000003f3f3ff290 */ /* 0x000fe4000fffe03f */
[----:B------:R-:W-:Y:S05]  /*c190*/  @P2 IMAD.HI.U32 R2, R0, c[0x0][0x330], RZ ;  /* 0x0000cc0000022a27 */ /* 0x000fea00078e00ff */
[----:B------:R-:W-:Y:S02]  /*c1a0*/  @P2 SHF.R.U32.HI R0, RZ, c[0x0][0x334], R2 ;  /* 0x0000cd00ff002a19 */ /* 0x000fe40000011602 */
.L_x_273:
[----:B------:R-:W-:Y:S05]  /*c1b0*/  BSYNC B0 ;  /* 0x0000000000007941 */ /* 0x000fea0003800000 */
.L_x_271:
[----:B------:R-:W-:Y:S02]  /*c1c0*/  IADD3 R2, R8, -0x1, RZ ;  /* 0xffffffff08027810 */ /* 0x000fe40007ffe0ff */
[C-C-:B------:R-:W-:Y:S02]  /*c1d0*/  IADD3 R28, R3.reuse, UR10, R4.reuse ;  /* 0x0000000a031c7c10 */ /* 0x140fe4000fffe004 */
[----:B------:R-:W-:Y:S01]  /*c1e0*/  IADD3 R3, R3, c[0x0][0x328], R4 ;  /* 0x0000ca0003037a10 */ /* 0x000fe20007ffe004 */
[----:B------:R-:W-:Y:S05]  /*c1f0*/  IMAD R0, R0, c[0x0][0x32c], R2 ;  /* 0x0000cb0000007a24 */ /* 0x000fea00078e0202 */
[----:B------:R-:W-:Y:S02]  /*c200*/  IADD3 R2, R0, c[0x0][0x32c], RZ ;  /* 0x0000cb0000027a10 */ /* 0x000fe40007ffe0ff */
[----:B------:R-:W-:Y:S02]  /*c210*/  IMNMX R0, R28, R0, !PT ;  /* 0x000000001c007217 */ /* 0x000fe40007800200 */
[----:B------:R-:W-:Y:S02]  /*c220*/  IMNMX R2, R3, R2, PT ;  /* 0x0000000203027217 */ /* 0x000fe40003800200 */
.L_x_270:
        /* <DEDUP_REMOVED lines=111> */
.L_x_276:
[----:B------:R-:W-:Y:S04]  /*c920*/  MOV R2, c[0x0][0x32c] ;  /* 0x0000cb0000027a02 */ /* 0x000fe80000000f00 */
[----:B------:R-:W-:Y:S11]  /*c930*/  ISETP.NE.AND P2, PT, R2, 0x1, PT ;  /* 0x000000010200780c */ /* 0x000ff60003f45270 */
[----:B------:R-:W-:Y:S02]  /*c940*/  @!UPT UIADD3 URZ, URZ, URZ, URZ ;  /* 0x0000003f3f3ff290 */ /* 0x000fe4000fffe03f */
[----:B------:R-:W-:Y:S05]  /*c950*/  @P2 IMAD.HI.U32 R2, R0, c[0x0][0x330], RZ ;  /* 0x0000cc0000022a27 */ /* 0x000fea00078e00ff */
[----:B------:R-:W-:Y:S02]  /*c960*/  @P2 SHF.R.U32.HI R0, RZ, c[0x0][0x334], R2 ;  /* 0x0000cd00ff002a19 */ /* 0x000fe40000011602 */
.L_x_277:
[----:B------:R-:W-:Y:S05]  /*c970*/  BSYNC B0 ;  /* 0x0000000000007941 */ /* 0x000fea0003800000 */
.L_x_275:
[----:B------:R-:W-:Y:S02]  /*c980*/  IADD3 R8, R8, -0x1, RZ ;  /* 0xffffffff08087810 */ /* 0x000fe40007ffe0ff */
[C-C-:B------:R-:W-:Y:S02]  /*c990*/  IADD3 R6, R3.reuse, UR10, R4.reuse ;  /* 0x0000000a03067c10 */ /* 0x140fe4000fffe004 */
[----:B------:R-:W-:Y:S01]  /*c9a0*/  IADD3 R3, R3, c[0x0][0x328], R4 ;  /* 0x0000ca0003037a10 */ /* 0x000fe20007ffe004 */
[----:B------:R-:W-:Y:S05]  /*c9b0*/  IMAD R0, R0, c[0x0][0x32c], R8 ;  /* 0x0000cb0000007a24 */ /* 0x000fea00078e0208 */
[----:B------:R-:W-:Y:S02]  /*c9c0*/  IADD3 R2, R0, c[0x0][0x32c], RZ ;  /* 0x0000cb0000027a10 */ /* 0x000fe40007ffe0ff */
[----:B------:R-:W-:Y:S02]  /*c9d0*/  IMNMX R0, R6, R0, !PT ;  /* 0x0000000006007217 */ /* 0x000fe40007800200 */
[----:B------:R-:W-:Y:S02]  /*c9e0*/  IMNMX R2, R3, R2, PT ;  /* 0x0000000203027217 */ /* 0x000fe40003800200 */
.L_x_274:
[----:B------:R-:W-:Y:S02]  /*c9f0*/  ISETP.NE.AND P2, PT, R27, RZ, PT ;  /* 0x000000ff1b00720c */ /* 0x000fe40003f45270 */
[----:B------:R-:W-:Y:S02]  /*ca00*/  FMNMX.FTZ R72, R31, R100, !PT ;  /* 0x000000641f487209 */ /* 0x000fe40007810000 */
[----:B------:R-:W-:Y:S02]  /*ca10*/  ISETP.GT.AND P2, PT, R0, RZ, !P2 ;  /* 0x000000ff0000720c */ /* 0x000fe40005744270 */
        /* <DEDUP_REMOVED lines=125> */
[----:B------:R-:W-:Y:S01]  /*d1f0*/  SHFL.BFLY PT, R6, R3, 0x2, 0x1f ;  /* 0x0c401f0003067f89 */ /* 0x000fe200000e0000 */
[----:B------:R-:W-:Y:S02]  /*d200*/  FMNMX.FTZ R4, R50, R4, !PT ;  /* 0x0000000432047209 */ /* 0x000fe40007810000 */
[----:B------:R-:W-:Y:S02]  /*d210*/  ISETP.GT.AND P2, PT, R0, 0x48, !P2 ;  /* 0x000000480000780c */ /* 0x000fe40005744270 */
[----:B------:R-:W-:Y:S02]  /*d220*/  FMNMX.FTZ R4, R51, R4, !PT ;  /* 0x0000000433047209 */ /* 0x000fe40007810000 */
[----:B------:R-:W-:Y:S01]  /*d230*/  ISETP.LT.OR P2, PT, R2, 0x49, P2 ;  /* 0x000000490200780c */ /* 0x000fe20001741670 */
[----:B------:R-:W1:Y:S01]  /*d240*/  SHFL.BFLY PT, R5, R72, 0x2, 0x1f ;  /* 0x0c401f0048057f89 */ /* 0x000e6200000e0000 */
[----:B------:R-:W-:Y:S02]  /*d250*/  FMNMX.FTZ R4, R99, R4, !PT ;  /* 0x0000000463047209 */ /* 0x000fe40007810000 */
[----:B------:R-:W-:Y:S02]  /*d260*/  FSEL R190, R186, -INF , !P2 ;  /* 0xff800000babe7808 */ /* 0x000fe40005000000 */
[----:B------:R-:W-:Y:S02]  /*d270*/  FMNMX.FTZ R4, R171, R4, !PT ;  /* 0x00000004ab047209 */ /* 0x000fe40007810000 */
[----:B------:R-:W-:Y:S02]  /*d280*/  ISETP.GT.AND P1, PT, R0, 0x49, !P1 ;  /* 0x000000490000780c */ /* 0x000fe40004f24270 */
[----:B------:R-:W-:Y:S02]  /*d290*/  FMNMX.FTZ R4, R172, R4, !PT ;  /* 0x00000004ac047209 */ /* 0x000fe40007810000 */
[----:B------:R-:W-:Y:S02]  /*d2a0*/  ISETP.LT.OR P1, PT, R2, 0x4a, P1 ;  /* 0x0000004a0200780c */ /* 0x000fe40000f21670 */
[----:B------:R-:W-:Y:S02]  /*d2b0*/  FMNMX.FTZ R4, R174, R4, !PT ;  /* 0x00000004ae047209 */ /* 0x000fe40007810000 */
[----:B------:R-:W-:Y:S02]  /*d2c0*/  FSEL R186, R79, -INF , !P1 ;  /* 0xff8000004fba7808 */ /* 0x000fe40004800000 */
[----:B------:R-:W-:Y:S02]  /*d2d0*/  FMNMX.FTZ R4, R184, R4, !PT ;  /* 0x00000004b8047209 */ /* 0x000fe40007810000 */
[----:B------:R-:W-:Y:S02]  /*d2e0*/  ISETP.GT.AND P6, PT, R0, 0x50, !P6 ;  /* 0x000000500000780c */ /* 0x000fe400077c4270 */
[----:B------:R-:W-:Y:S02]  /*d2f0*/  FMNMX.FTZ R4, R188, R4, !PT ;  /* 0x00000004bc047209 */ /* 0x000fe40007810000 */
[----:B------:R-:W-:Y:S02]  /*d300*/  ISETP.GT.AND P5, PT, R0, 0x51, !P5 ;  /* 0x000000510000780c */ /* 0x000fe40006fa4270 */
[----:B-1----:R-:W-:Y:S02]  /*d310*/  FMNMX.FTZ R72, R72, R5, !PT ;  /* 0x0000000548487209 */ /* 0x002fe40007810000 */
[----:B------:R-:W-:Y:S02]  /*d320*/  FMNMX.FTZ R5, R8, R103, !PT ;  /* 0x0000006708057209 */ /* 0x000fe40007810000 */
[----:B------:R-:W-:Y:S01]  /*d330*/  FMNMX.FTZ R3, R3, R6, !PT ;  /* 0x0000000603037209 */ /* 0x000fe20007810000 */
[----:B------:R-:W1:Y:S01]  /*d340*/  SHFL.BFLY PT, R7, R72, 0x1, 0x1f ;  /* 0x0c201f0048077f89 */ /* 0x000e6200000e0000 */
[----:B------:R-:W-:Y:S02]  /*d350*/  FMNMX.FTZ R5, R9, R5, !PT ;  /* 0x0000000509057209 */ /* 0x000fe40007810000 */
[----:B------:R-:W-:Y:S02]  /*d360*/  FMNMX.FTZ R4, R189, R4, !PT ;  /* 0x00000004bd047209 */ /* 0x000fe40007810000 */
[----:B------:R-:W-:Y:S02]  /*d370*/  FMNMX.FTZ R5, R25, R5, !PT ;  /* 0x0000000519057209 */ /* 0x000fe40007810000 */
[----:B------:R-:W-:Y:S01]  /*d380*/  FMNMX.FTZ R4, R191, R4, !PT ;  /* 0x00000004bf047209 */ /* 0x000fe20007810000 */
[----:B------:R-:W2:Y:S01]  /*d390*/  SHFL.BFLY PT, R71, R3, 0x1, 0x1f ;  /* 0x0c201f0003477f89 */ /* 0x000ea200000e0000 */
        /* <DEDUP_REMOVED lines=8> */
[----:B-1----:R-:W-:Y:S02]  /*d420*/  FMNMX.FTZ R72, R72, R7, !PT ;  /* 0x0000000748487209 */ /* 0x002fe40007810000 */
[----:B------:R-:W-:Y:S02]  /*d430*/  FMNMX.FTZ R5, R88, R5, !PT ;  /* 0x0000000558057209 */ /* 0x000fe40007810000 */
[C---:B------:R-:W-:Y:S01]  /*d440*/  FSETP.NEU.FTZ.AND P2, PT, R72.reuse, -INF , PT ;  /* 0xff8000004800780b */ /* 0x040fe20003f5d000 */
[----:B------:R-:W-:Y:S01]  /*d450*/  FMUL.FTZ R74, R72, c[0x0][0x2d0] ;  /* 0x0000b400484a7a20 */ /* 0x000fe20000410000 */
[----:B------:R-:W-:Y:S02]  /*d460*/  FMNMX.FTZ R6, R98, R5, !PT ;  /* 0x0000000562067209 */ /* 0x000fe40007810000 */
[----:B------:R-:W-:Y:S02]  /*d470*/  FMNMX.FTZ R4, R237, R4, !PT ;  /* 0x00000004ed047209 */ /* 0x000fe40007810000 */
[----:B------:R-:W-:Y:S02]  /*d480*/  FSEL R74, R74, RZ, P2 ;  /* 0x000000ff4a4a7208 */ /* 0x000fe40001000000 */
[----:B--2---:R-:W-:Y:S02]  /*d490*/  FMNMX.FTZ R71, R3, R71, !PT ;  /* 0x0000004703477209 */ /* 0x004fe40007810000 */
[----:B------:R-:W-:Y:S01]  /*d4a0*/  FMNMX.FTZ R4, R238, R4, !PT ;  /* 0x00000004ee047209 */ /* 0x000fe20007810000 */
[--C-:B------:R-:W-:Y:S01]  /*d4b0*/  FFMA.FTZ R5, R31, c[0x0][0x2d0], -R74.reuse ;  /* 0x0000b4001f057a23 */ /* 0x100fe2000001084a */
[----:B------:R-:W-:Y:S01]  /*d4c0*/  FMNMX.FTZ R6, R168, R6, !PT ;  /* 0x00000006a8067209 */ /* 0x000fe20007810000 */
[--C-:B------:R-:W-:Y:S01]  /*d4d0*/  FFMA.FTZ R3, R36, c[0x0][0x2d0], -R74.reuse ;  /* 0x0000b40024037a23 */ /* 0x100fe2000001084a */
[C---:B------:R-:W-:Y:S01]  /*d4e0*/  ISETP.LT.OR P6, PT, R2.reuse, 0x51, P6 ;  /* 0x000000510200780c */ /* 0x040fe200037c1670 */
[----:B------:R1:W-:Y:S01]  /*d4f0*/  MUFU.EX2 R55, R5 ;  /* 0x0000000500377308 */ /* 0x0003e20000000800 */
[----:B------:R-:W-:Y:S01]  /*d500*/  ISETP.LT.OR P5, PT, R2, 0x52, P5 ;  /* 0x000000520200780c */ /* 0x000fe20002fa1670 */
[--C-:B------:R-:W-:Y:S01]  /*d510*/  FFMA.FTZ R16, R45, c[0x0][0x2d0], -R74.reuse ;  /* 0x0000b4002d107a23 */ /* 0x100fe2000001084a */
[----:B------:R-:W-:Y:S01]  /*d520*/  FSEL R192, R78, -INF , !P6 ;  /* 0xff8000004ec07808 */ /* 0x000fe20007000000 */
[----:B------:R-:W-:Y:S01]  /*d530*/  FMUL.FTZ R75, R71, c[0x0][0x2d0] ;  /* 0x0000b400474b7a20 */ /* 0x000fe20000410000 */
[----:B------:R-:W-:Y:S02]  /*d540*/  FSEL R195, R91, -INF , !P5 ;  /* 0xff8000005bc37808 */ /* 0x000fe40006800000 */
[----:B------:R-:W-:Y:S02]  /*d550*/  FSETP.NEU.FTZ.AND P1, PT, R71, -INF , PT ;  /* 0xff8000004700780b */ /* 0x000fe40003f3d000 */
[----:B------:R-:W-:Y:S01]  /*d560*/  ISETP.GT.AND P4, PT, R0, 0x58, !P4 ;  /* 0x000000580000780c */ /* 0x000fe20006784270 */
[----:B------:R2:W-:Y:S01]  /*d570*/  MUFU.EX2 R92, R3 ;  /* 0x00000003005c7308 */ /* 0x0005e20000000800 */
[----:B------:R-:W-:Y:S02]  /*d580*/  FMNMX.FTZ R4, R239, R4, !PT ;  /* 0x00000004ef047209 */ /* 0x000fe40007810000 */
[----:B------:R-:W-:Y:S02]  /*d590*/  FSEL R75, R75, RZ, P1 ;  /* 0x000000ff4b4b7208 */ /* 0x000fe40000800000 */
[----:B------:R-:W-:Y:S02]  /*d5a0*/  FMNMX.FTZ R4, R240, R4, !PT ;  /* 0x00000004f0047209 */ /* 0x000fe40007810000 */
[----:B------:R-:W-:Y:S01]  /*d5b0*/  ISETP.GT.AND P0, PT, R0, 0x59, !P0 ;  /* 0x000000590000780c */ /* 0x000fe20004704270 */
[--C-:B------:R-:W-:Y:S01]  /*d5c0*/  FFMA.FTZ R0, R35, c[0x0][0x2d0], -R75.reuse ;  /* 0x0000b40023007a23 */ /* 0x100fe2000001084b */
[C---:B------:R-:W-:Y:S01]  /*d5d0*/  ISETP.LT.OR P4, PT, R2.reuse, 0x59, P4 ;  /* 0x000000590200780c */ /* 0x040fe20002781670 */
[----:B------:R-:W3:Y:S01]  /*d5e0*/  SHFL.BFLY PT, R7, R4, 0x2, 0x1f ;  /* 0x0c401f0004077f89 */ /* 0x000ee200000e0000 */
[----:B------:R-:W-:Y:S01]  /*d5f0*/  ISETP.LT.OR P0, PT, R2, 0x5a, P0 ;  /* 0x0000005a0200780c */ /* 0x000fe20000701670 */
[----:B------:R4:W-:Y:S01]  /*d600*/  MUFU.EX2 R60, R0 ;  /* 0x00000000003c7308 */ /* 0x0009e20000000800 */
[--C-:B------:R-:W-:Y:S01]  /*d610*/  FFMA.FTZ R2, R37, c[0x0][0x2d0], -R75.reuse ;  /* 0x0000b40025027a23 */ /* 0x100fe2000001084b */
[----:B-1----:R-:W-:Y:S01]  /*d620*/  FMNMX.FTZ R5, R169, R6, !PT ;  /* 0x00000006a9057209 */ /* 0x002fe20007810000 */
[--C-:B------:R-:W-:Y:S01]  /*d630*/  FFMA.FTZ R6, R32, c[0x0][0x2d0], -R74.reuse ;  /* 0x0000b40020067a23 */ /* 0x100fe2000001084a */
[----:B------:R-:W-:Y:S01]  /*d640*/  FSEL R73, R59, -INF , !P0 ;  /* 0xff8000003b497808 */ /* 0x000fe20004000000 */
[--C-:B------:R-:W-:Y:S01]  /*d650*/  FFMA.FTZ R12, R43, c[0x0][0x2d0], -R75.reuse ;  /* 0x0000b4002b0c7a23 */ /* 0x100fe2000001084b */
[----:B------:R-:W-:Y:S02]  /*d660*/  FMNMX.FTZ R5, R170, R5, !PT ;  /* 0x00000005aa057209 */ /* 0x000fe40007810000 */
[----:B------:R-:W-:Y:S02]  /*d670*/  FSEL R197, R63, -INF , !P4 ;  /* 0xff8000003fc57808 */ /* 0x000fe40006000000 */
[----:B------:R-:W-:Y:S01]  /*d680*/  MUFU.EX2 R89, R2 ;  /* 0x0000000200597308 */ /* 0x000fe20000000800 */
[----:B------:R-:W-:Y:S04]  /*d690*/  FMNMX.FTZ R5, R181, R5, !PT ;  /* 0x00000005b5057209 */ /* 0x000fe80007810000 */
[----:B------:R-:W-:Y:S04]  /*d6a0*/  FMNMX.FTZ R5, R180, R5, !PT ;  /* 0x00000005b4057209 */ /* 0x000fe80007810000 */
[----:B--2---:R-:W-:Y:S01]  /*d6b0*/  FMNMX.FTZ R3, R179, R5, !PT ;  /* 0x00000005b3037209 */ /* 0x004fe20007810000 */
[----:B------:R-:W-:Y:S01]  /*d6c0*/  MUFU.EX2 R61, R6 ;  /* 0x00000006003d7308 */ /* 0x000fe20000000800 */
[----:B------:R-:W-:Y:S01]  /*d6d0*/  FFMA.FTZ R5, R38, c[0x0][0x2d0], -R74 ;  /* 0x0000b40026057a23 */ /* 0x000fe2000001084a */
[----:B---3--:R-:W-:Y:S02]  /*d6e0*/  FMNMX.FTZ R4, R4, R7, !PT ;  /* 0x0000000704047209 */ /* 0x008fe40007810000 */
[----:B------:R-:W-:Y:S03]  /*d6f0*/  FMNMX.FTZ R3, R178, R3, !PT ;  /* 0x00000003b2037209 */ /* 0x000fe60007810000 */
[----:B------:R-:W1:Y:S01]  /*d700*/  SHFL.BFLY PT, R70, R4, 0x1, 0x1f ;  /* 0x0c201f0004467f89 */ /* 0x000e6200000e0000 */
[----:B------:R-:W-:Y:S02]  /*d710*/  FMNMX.FTZ R3, R199, R3, !PT ;  /* 0x00000003c7037209 */ /* 0x000fe40007810000 */
[----:B------:R2:W3:Y:S02]  /*d720*/  MUFU.EX2 R86, R5 ;  /* 0x0000000500567308 */ /* 0x0004e40000000800 */
[----:B------:R-:W-:Y:S04]  /*d730*/  FMNMX.FTZ R3, R200, R3, !PT ;  /* 0x00000003c8037209 */ /* 0x000fe80007810000 */
[----:B------:R-:W-:Y:S04]  /*d740*/  FMNMX.FTZ R3, R190, R3, !PT ;  /* 0x00000003be037209 */ /* 0x000fe80007810000 */
[----:B------:R-:W-:Y:S04]  /*d750*/  FMNMX.FTZ R3, R186, R3, !PT ;  /* 0x00000003ba037209 */ /* 0x000fe80007810000 */
[----:B------:R-:W-:Y:S04]  /*d760*/  FMNMX.FTZ R3, R192, R3, !PT ;  /* 0x00000003c0037209 */ /* 0x000fe80007810000 */
[----:B----4-:R-:W-:Y:S01]  /*d770*/  FMNMX.FTZ R0, R195, R3, !PT ;  /* 0x00000003c3007209 */ /* 0x010fe20007810000 */
[--C-:B------:R-:W-:Y:S02]  /*d780*/  FFMA.FTZ R3, R39, c[0x0][0x2d0], -R75.reuse ;  /* 0x0000b40027037a23 */ /* 0x100fe4000001084b */
[----:B------:R-:W-:Y:S01]  /*d790*/  LDSM.16.MT88.4 R36, [R212+0x100] ;  /* 0x00010000d424783b */ /* 0x000fe20000004200 */
[----:B------:R-:W-:Y:S01]  /*d7a0*/  FMNMX.FTZ R0, R197, R0, !PT ;  /* 0x00000000c5007209 */ /* 0x000fe20007810000 */
[----:B------:R4:W5:Y:S01]  /*d7b0*/  MUFU.EX2 R85, R3 ;  /* 0x0000000300557308 */ /* 0x0009620000000800 */
[----:B-1----:R-:W-:Y:S01]  /*d7c0*/  FMNMX.FTZ R70, R4, R70, !PT ;  /* 0x0000004604467209 */ /* 0x002fe20007810000 */
[--C-:B--2---:R-:W-:Y:S01]  /*d7d0*/  FFMA.FTZ R5, R30, c[0x0][0x2d0], -R75.reuse ;  /* 0x0000b4001e057a23 */ /* 0x104fe2000001084b */
[----:B------:R-:W-:Y:S02]  /*d7e0*/  FMNMX.FTZ R0, R73, R0, !PT ;  /* 0x0000000049007209 */ /* 0x000fe40007810000 */
[C---:B------:R-:W-:Y:S01]  /*d7f0*/  FSETP.NEU.FTZ.AND P0, PT, R70.reuse, -INF , PT ;  /* 0xff8000004600780b */ /* 0x040fe20003f1d000 */
[----:B------:R-:W-:Y:S01]  /*d800*/  FMUL.FTZ R96, R70, c[0x0][0x2d0] ;  /* 0x0000b40046607a20 */ /* 0x000fe20000410000 */
[----:B---3--:R-:W-:Y:S01]  /*d810*/  F2FP.PACK_AB R78, R86, R92 ;  /* 0x0000005c564e723e */ /* 0x008fe200000000ff */
[----:B------:R-:W1:Y:S02]  /*d820*/  SHFL.BFLY PT, R2, R0, 0x2, 0x1f ;  /* 0x0c401f0000027f89 */ /* 0x000e6400000e0000 */
[----:B------:R-:W2:Y:S01]  /*d830*/  MUFU.EX2 R54, R5 ;  /* 0x0000000500367308 */ /* 0x000ea20000000800 */
[----:B------:R-:W-:Y:S05]  /*d840*/  FSEL R96, R96, RZ, P0 ;  /* 0x000000ff60607208 */ /* 0x000fea0000000000 */
[--C-:B------:R-:W-:Y:S02]  /*d850*/  FFMA.FTZ R4, R34, c[0x0][0x2d0], -R96.reuse ;  /* 0x0000b40022047a23 */ /* 0x100fe40000010860 */
[--C-:B------:R-:W-:Y:S02]  /*d860*/  FFMA.FTZ R32, R46, c[0x0][0x2d0], -R96.reuse ;  /* 0x0000b4002e207a23 */ /* 0x100fe40000010860 */
[----:B------:R-:W-:Y:S01]  /*d870*/  MUFU.EX2 R52, R4 ;  /* 0x0000000400347308 */ /* 0x000fe20000000800 */
[--C-:B----4-:R-:W-:Y:S01]  /*d880*/  FFMA.FTZ R3, R28, c[0x0][0x2d0], -R96.reuse ;  /* 0x0000b4001c037a23 */ /* 0x110fe20000010860 */
[----:B-----5:R-:W-:Y:S01]  /*d890*/  F2FP.PACK_AB R79, R85, R89 ;  /* 0x00000059554f723e */ /* 0x020fe200000000ff */
[----:B------:R-:W-:Y:S07]  /*d8a0*/  FFMA.FTZ R28, R49, c[0x0][0x2d0], -R75 ;  /* 0x0000b400311c7a23 */ /* 0x000fee000001084b */
[----:B------:R3:W-:Y:S02]  /*d8b0*/  MUFU.EX2 R53, R3 ;  /* 0x0000000300357308 */ /* 0x0007e40000000800 */
[--C-:B---3--:R-:W-:Y:S08]  /*d8c0*/  FFMA.FTZ R3, R29, c[0x0][0x2d0], -R96.reuse ;  /* 0x0000b4001d037a23 */ /* 0x108ff00000010860 */
[----:B------:R3:W-:Y:S02]  /*d8d0*/  MUFU.EX2 R93, R3 ;  /* 0x00000003005d7308 */ /* 0x0007e40000000800 */
[----:B---3--:R-:W-:Y:S08]  /*d8e0*/  FFMA.FTZ R3, R33, c[0x0][0x2d0], -R96 ;  /* 0x0000b40021037a23 */ /* 0x008ff00000010860 */
[----:B------:R-:W-:Y:S10]  /*d8f0*/  MUFU.EX2 R33, R16 ;  /* 0x0000001000217308 */ /* 0x000ff40000000800 */
[----:B------:R1:W-:Y:S02]  /*d900*/  MUFU.EX2 R87, R3 ;  /* 0x0000000300577308 */ /* 0x0003e40000000800 */
[----:B-1----:R-:W-:Y:S01]  /*d910*/  FMNMX.FTZ R3, R0, R2, !PT ;  /* 0x0000000200037209 */ /* 0x002fe20007810000 */
[----:B------:R-:W-:Y:S01]  /*d920*/  FFMA.FTZ R2, R40, c[0x0][0x2d0], -R74 ;  /* 0x0000b40028027a23 */ /* 0x000fe2000001084a */
[----:B------:R-:W-:Y:S01]  /*d930*/  FSEL R0, R72, RZ, P2 ;  /* 0x000000ff48007208 */ /* 0x000fe20001000000 */
[----:B------:R-:W-:Y:S05]  /*d940*/  FFMA.FTZ R40, R50, c[0x0][0x2d0], -R96 ;  /* 0x0000b40032287a23 */ /* 0x000fea0000010860 */
[----:B------:R1:W-:Y:S01]  /*d950*/  MUFU.EX2 R80, R2 ;  /* 0x0000000200507308 */ /* 0x0003e20000000800 */
[----:B------:R-:W3:Y:S01]  /*d960*/  SHFL.BFLY PT, R4, R3, 0x1, 0x1f ;  /* 0x0c201f0003047f89 */ /* 0x000ee200000e0000 */
[----:B------:R-:W-:Y:S01]  /*d970*/  FADD.FTZ R0, -R0, R100 ;  /* 0x0000006400007221 */ /* 0x000fe20000010100 */
[----:B------:R-:W-:Y:S03]  /*d980*/  MOV R100, R55 ;  /* 0x0000003700647202 */ /* 0x000fe60000000f00 */
[----:B------:R-:W-:Y:S01]  /*d990*/  FMUL.FTZ R0, R0, c[0x0][0x2d0] ;  /* 0x0000b40000007a20 */ /* 0x000fe20000410000 */
[----:B------:R-:W-:Y:S03]  /*d9a0*/  F2FP.PACK_AB R76, R61, R100 ;  /* 0x000000643d4c723e */ /* 0x000fe600000000ff */
[----:B------:R4:W5:Y:S01]  /*d9b0*/  MUFU.EX2 R69, R0 ;  /* 0x0000000000457308 */ /* 0x0009620000000800 */
[----:B-1----:R-:W-:Y:S02]  /*d9c0*/  FSEL R2, R71, RZ, P1 ;  /* 0x000000ff47027208 */ /* 0x002fe40000800000 */
[----:B---3--:R-:W-:Y:S03]  /*d9d0*/  FMNMX.FTZ R3, R3, R4, !PT ;  /* 0x0000000403037209 */ /* 0x008fe60007810000 */
[----:B------:R-:W-:Y:S02]  /*d9e0*/  FADD.FTZ R2, -R2, R101 ;  /* 0x0000006502027221 */ /* 0x000fe40000010100 */
[C---:B------:R-:W-:Y:S02]  /*d9f0*/  FMUL.FTZ R97, R3.reuse, c[0x0][0x2d0] ;  /* 0x0000b40003617a20 */ /* 0x040fe40000410000 */
[----:B------:R-:W-:Y:S01]  /*da00*/  FMUL.FTZ R2, R2, c[0x0][0x2d0] ;  /* 0x0000b40002027a20 */ /* 0x000fe20000410000 */
[----:B----4-:R-:W-:Y:S01]  /*da10*/  FSEL R0, R70, RZ, P0 ;  /* 0x000000ff46007208 */ /* 0x010fe20000000000 */
[----:B--2---:R-:W-:Y:S01]  /*da20*/  IMAD.MOV.U32 R101, RZ, RZ, R54 ;  /* 0x000000ffff657224 */ /* 0x004fe200078e0036 */
[----:B------:R-:W-:Y:S01]  /*da30*/  FSETP.NEU.FTZ.AND P0, PT, R3, -INF , PT ;  /* 0xff8000000300780b */ /* 0x000fe20003f1d000 */
[----:B------:R-:W1:Y:S01]  /*da40*/  MUFU.EX2 R68, R2 ;  /* 0x0000000200447308 */ /* 0x000e620000000800 */
[----:B-----5:R-:W-:Y:S01]  /*da50*/  FMUL.FTZ R16, R69, R116 ;  /* 0x0000007445107220 */ /* 0x020fe20000410000 */
[----:B------:R-:W-:Y:S01]  /*da60*/  MOV R116, R61 ;  /* 0x0000003d00747202 */ /* 0x000fe20000000f00 */
[----:B------:R-:W-:Y:S01]  /*da70*/  FADD.FTZ R0, -R0, R102 ;  /* 0x0000006600007221 */ /* 0x000fe20000010100 */
[----:B------:R-:W-:Y:S01]  /*da80*/  FSEL R97, R97, RZ, P0 ;  /* 0x000000ff61617208 */ /* 0x000fe20000000000 */
[----:B------:R-:W-:Y:S01]  /*da90*/  FMUL.FTZ R17, R69, R117 ;  /* 0x0000007545117220 */ /* 0x000fe20000410000 */
[----:B------:R-:W-:Y:S01]  /*daa0*/  F2FP.PACK_AB R77, R60, R101 ;  /* 0x000000653c4d723e */ /* 0x000fe200000000ff */
[----:B------:R-:W-:Y:S01]  /*dab0*/  FMUL.FTZ R0, R0, c[0x0][0x2d0] ;  /* 0x0000b40000007a20 */ /* 0x000fe20000410000 */
[----:B------:R-:W-:Y:S01]  /*dac0*/  MOV R102, R53 ;  /* 0x0000003500667202 */ /* 0x000fe20000000f00 */
[----:B------:R-:W-:Y:S02]  /*dad0*/  IMAD.MOV.U32 R117, RZ, RZ, R60 ;  /* 0x000000ffff757224 */ /* 0x000fe400078e003c */
[----:B------:R2:W3:Y:S01]  /*dae0*/  MUFU.EX2 R2, R0 ;  /* 0x0000000000027308 */ /* 0x0004e20000000800 */
[--C-:B------:R-:W-:Y:S01]  /*daf0*/  FFMA.FTZ R4, R25, c[0x0][0x2d0], -R97.reuse ;  /* 0x0000b40019047a23 */ /* 0x100fe20000010861 */
[----:B------:R-:W-:Y:S01]  /*db00*/  F2FP.PACK_AB R64, R93, R102 ;  /* 0x000000665d40723e */ /* 0x000fe200000000ff */
[--C-:B------:R-:W-:Y:S02]  /*db10*/  FFMA.FTZ R58, R58, c[0x0][0x2d0], -R97.reuse ;  /* 0x0000b4003a3a7a23 */ /* 0x100fe40000010861 */
[----:B------:R-:W-:Y:S02]  /*db20*/  FMUL.FTZ R49, R69, R149 ;  /* 0x0000009545317220 */ /* 0x000fe40000410000 */
[--C-:B------:R-:W-:Y:S03]  /*db30*/  FFMA.FTZ R62, R62, c[0x0][0x2d0], -R97.reuse ;  /* 0x0000b4003e3e7a23 */ /* 0x100fe60000010861 */
[----:B------:R4:W-:Y:S01]  /*db40*/  MUFU.EX2 R5, R4 ;  /* 0x0000000400057308 */ /* 0x0009e20000000800 */
[C---:B-1----:R-:W-:Y:S02]  /*db50*/  FMUL.FTZ R18, R68.reuse, R118 ;  /* 0x0000007644127220 */ /* 0x042fe40000410000 */
[C---:B------:R-:W-:Y:S02]  /*db60*/  FMUL.FTZ R19, R68.reuse, R119 ;  /* 0x0000007744137220 */ /* 0x040fe40000410000 */
[C---:B------:R-:W-:Y:S02]  /*db70*/  FMUL.FTZ R34, R68.reuse, R134 ;  /* 0x0000008644227220 */ /* 0x040fe40000410000 */
[C---:B------:R-:W-:Y:S03]  /*db80*/  FMUL.FTZ R35, R68.reuse, R135 ;  /* 0x0000008744237220 */ /* 0x040fe60000410000 */
[----:B------:R1:W-:Y:S01]  /*db90*/  MUFU.EX2 R119, R40 ;  /* 0x0000002800777308 */ /* 0x0003e20000000800 */
[----:B------:R-:W-:Y:S02]  /*dba0*/  FMUL.FTZ R50, R68, R150 ;  /* 0x0000009644327220 */ /* 0x000fe40000410000 */
[----:B--2---:R-:W-:Y:S02]  /*dbb0*/  FFMA.FTZ R0, R8, c[0x0][0x2d0], -R97 ;  /* 0x0000b40008007a23 */ /* 0x004fe40000010861 */
[C---:B---3--:R-:W-:Y:S02]  /*dbc0*/  FMUL.FTZ R60, R2.reuse, R160 ;  /* 0x000000a0023c7220 */ /* 0x048fe40000410000 */
[----:B------:R-:W2:Y:S01]  /*dbd0*/  LDL.LU R160, [R1+0x10] ;  /* 0x0000100001a07983 */ /* 0x000ea20000300800 */
[----:B------:R-:W-:Y:S02]  /*dbe0*/  FMUL.FTZ R13, R2, R113 ;  /* 0x00000071020d7220 */ /* 0x000fe40000410000 */
[----:B------:R3:W-:Y:S01]  /*dbf0*/  MUFU.EX2 R59, R0 ;  /* 0x00000000003b7308 */ /* 0x0007e20000000800 */
[----:B------:R-:W-:Y:S02]  /*dc00*/  FFMA.FTZ R8, R41, c[0x0][0x2d0], -R75 ;  /* 0x0000b40029087a23 */ /* 0x000fe4000001084b */
[----:B------:R-:W-:Y:S02]  /*dc10*/  IMAD.MOV.U32 R113, RZ, RZ, R89 ;  /* 0x000000ffff717224 */ /* 0x000fe400078e0059 */
[----:B----4-:R-:W-:Y:S02]  /*dc20*/  FFMA.FTZ R4, R24, c[0x0][0x2d0], -R97 ;  /* 0x0000b40018047a23 */ /* 0x010fe40000010861 */
[C---:B------:R-:W-:Y:S02]  /*dc30*/  FMUL.FTZ R45, R2.reuse, R145 ;  /* 0x00000091022d7220 */ /* 0x040fe40000410000 */
[C---:B------:R-:W-:Y:S01]  /*dc40*/  FMUL.FTZ R25, R2.reuse, R125 ;  /* 0x0000007d02197220 */ /* 0x040fe20000410000 */
[----:B------:R4:W-:Y:S01]  /*dc50*/  MUFU.EX2 R6, R4 ;  /* 0x0000000400067308 */ /* 0x0009e20000000800 */
[C---:B------:R-:W-:Y:S02]  /*dc60*/  FMUL.FTZ R29, R2.reuse, R129 ;  /* 0x00000081021d7220 */ /* 0x040fe40000410000 */
[C---:B------:R-:W-:Y:S02]  /*dc70*/  FMUL.FTZ R41, R2.reuse, R141 ;  /* 0x0000008d02297220 */ /* 0x040fe40000410000 */
[C---:B-1----:R-:W-:Y:S02]  /*dc80*/  FMUL.FTZ R40, R2.reuse, R140 ;  /* 0x0000008c02287220 */ /* 0x042fe40000410000 */
[----:B------:R-:W-:Y:S01]  /*dc90*/  FMUL.FTZ R61, R2, R161 ;  /* 0x000000a1023d7220 */ /* 0x000fe20000410000 */
[----:B------:R-:W-:Y:S01]  /*dca0*/  MOV R161, R100 ;  /* 0x0000006400a17202 */ /* 0x000fe20000000f00 */
[----:B------:R-:W-:Y:S01]  /*dcb0*/  FFMA.FTZ R24, R44, c[0x0][0x2d0], -R75 ;  /* 0x0000b4002c187a23 */ /* 0x000fe2000001084b */
[----:B------:R1:W5:Y:S01]  /*dcc0*/  MUFU.EX2 R31, R8 ;  /* 0x00000008001f7308 */ /* 0x0003620000000800 */
[----:B------:R-:W-:Y:S02]  /*dcd0*/  FFMA.FTZ R44, R51, c[0x0][0x2d0], -R96 ;  /* 0x0000b400332c7a23 */ /* 0x000fe40000010860 */
[----:B------:R-:W-:Y:S02]  /*dce0*/  FMUL.FTZ R51, R68, R151 ;  /* 0x0000009744337220 */ /* 0x000fe40000410000 */
[----:B---3--:R-:W-:Y:S02]  /*dcf0*/  FFMA.FTZ R0, R9, c[0x0][0x2d0], -R97 ;  /* 0x0000b40009007a23 */ /* 0x008fe40000010861 */
[----:B------:R-:W-:Y:S01]  /*dd00*/  FMUL.FTZ R9, R2, R109 ;  /* 0x0000006d02097220 */ /* 0x000fe20000410000 */
[----:B------:R-:W-:Y:S02]  /*dd10*/  MOV R109, R86 ;  /* 0x00000056006d7202 */ /* 0x000fe40000000f00 */
[----:B------:R3:W3:Y:S01]  /*dd20*/  MUFU.EX2 R7, R0 ;  /* 0x0000000000077308 */ /* 0x0006e20000000800 */
[----:B----4-:R-:W-:Y:S09]  /*dd30*/  FFMA.FTZ R4, R42, c[0x0][0x2d0], -R74 ;  /* 0x0000b4002a047a23 */ /* 0x010ff2000001084a */
[----:B------:R4:W-:Y:S01]  /*dd40*/  MUFU.EX2 R63, R4 ;  /* 0x00000004003f7308 */ /* 0x0009e20000000800 */
[----:B-1----:R-:W-:Y:S02]  /*dd50*/  FMUL.FTZ R8, R2, R108 ;  /* 0x0000006c02087220 */ /* 0x002fe40000410000 */
[----:B-----5:R-:W-:Y:S07]  /*dd60*/  IMAD.MOV.U32 R125, RZ, RZ, R31 ;  /* 0x000000ffff7d7224 */ /* 0x020fee00078e001f */
[----:B------:R-:W1:Y:S01]  /*dd70*/  MUFU.EX2 R30, R24 ;  /* 0x00000018001e7308 */ /* 0x000e620000000800 */
[----:B---3--:R-:W-:Y:S02]  /*dd80*/  FSEL R0, R3, RZ, P0 ;  /* 0x000000ff03007208 */ /* 0x008fe40000000000 */
[C---:B------:R-:W-:Y:S02]  /*dd90*/  ISETP.GT.AND P0, PT, R225.reuse, UR5, PT ;  /* 0x00000005e1007c0c */ /* 0x040fe4000bf04270 */
[----:B------:R-:W-:Y:S01]  /*dda0*/  IADD3 R225, R225, -0x1, RZ ;  /* 0xffffffffe1e17810 */ /* 0x000fe20007ffe0ff */
[----:B------:R-:W-:Y:S04]  /*ddb0*/  FADD.FTZ R0, -R0, R103 ;  /* 0x0000006700007221 */ /* 0x000fe80000010100 */
[----:B------:R3:W5:Y:S01]  /*ddc0*/  MUFU.EX2 R108, R44 ;  /* 0x0000002c006c7308 */ /* 0x0007620000000800 */
[----:B------:R-:W-:Y:S02]  /*ddd0*/  IMAD.MOV.U32 R103, RZ, RZ, R6 ;  /* 0x000000ffff677224 */ /* 0x000fe400078e0006 */
[----:B------:R-:W-:Y:S02]  /*dde0*/  FMUL.FTZ R0, R0, c[0x0][0x2d0] ;  /* 0x0000b40000007a20 */ /* 0x000fe40000410000 */
[C---:B----4-:R-:W-:Y:S01]  /*ddf0*/  FMUL.FTZ R4, R69.reuse, R104 ;  /* 0x0000006845047220 */ /* 0x050fe20000410000 */
[----:B------:R-:W-:Y:S01]  /*de00*/  MOV R104, R5 ;  /* 0x0000000500687202 */ /* 0x000fe20000000f00 */
[----:B------:R-:W-:Y:S02]  /*de10*/  FMUL.FTZ R5, R69, R105 ;  /* 0x0000006945057220 */ /* 0x000fe40000410000 */
[C---:B------:R-:W-:Y:S01]  /*de20*/  FMUL.FTZ R6, R68.reuse, R106 ;  /* 0x0000006a44067220 */ /* 0x040fe20000410000 */
[----:B------:R-:W4:Y:S01]  /*de30*/  MUFU.EX2 R0, R0 ;  /* 0x0000000000007308 */ /* 0x000f220000000800 */
[----:B------:R-:W-:Y:S01]  /*de40*/  IMAD.MOV.U32 R106, RZ, RZ, R7 ;  /* 0x000000ffff6a7224 */ /* 0x000fe200078e0007 */
[----:B------:R-:W-:Y:S01]  /*de50*/  F2FP.PACK_AB R67, R103, R104 ;  /* 0x000000686743723e */ /* 0x000fe200000000ff */
[----:B------:R-:W-:Y:S01]  /*de60*/  FMUL.FTZ R7, R68, R107 ;  /* 0x0000006b44077220 */ /* 0x000fe20000410000 */
[----:B------:R-:W-:Y:S01]  /*de70*/  MOV R107, R52 ;  /* 0x00000034006b7202 */ /* 0x000fe20000000f00 */
[----:B-1----:R-:W-:Y:S01]  /*de80*/  IMAD.MOV.U32 R129, RZ, RZ, R30 ;  /* 0x000000ffff817224 */ /* 0x002fe200078e001e */
[----:B------:R-:W1:Y:S01]  /*de90*/  LDSM.16.MT88.4 R52, [R210+0x100] ;  /* 0x00010000d234783b */ /* 0x000e620000004200 */
[----:B------:R-:W-:Y:S01]  /*dea0*/  F2FP.PACK_AB R65, R106, R59 ;  /* 0x0000003b6a41723e */ /* 0x000fe200000000ff */
[C---:B------:R-:W-:Y:S01]  /*deb0*/  FMUL.FTZ R24, R2.reuse, R124 ;  /* 0x0000007c02187220 */ /* 0x040fe20000410000 */
[----:B------:R-:W-:Y:S01]  /*dec0*/  F2FP.PACK_AB R66, R107, R87 ;  /* 0x000000576b42723e */ /* 0x000fe200000000ff */
[-C--:B------:R-:W-:Y:S01]  /*ded0*/  HMMA.16816.F32 R4, R76, R20.reuse, R4 ;  /* 0x000000144c04723c */ /* 0x080fe20000001804 */
[----:B------:R-:W1:Y:S04]  /*dee0*/  MUFU.EX2 R105, R28 ;  /* 0x0000001c00697308 */ /* 0x000e680000000800 */
[----:B---3--:R-:W-:Y:S02]  /*def0*/  FMUL.FTZ R44, R2, R144 ;  /* 0x00000090022c7220 */ /* 0x008fe40000410000 */
[----:B-----5:R-:W-:Y:S02]  /*df00*/  IMAD.MOV.U32 R149, RZ, RZ, R108 ;  /* 0x000000ffff957224 */ /* 0x020fe400078e006c */
[----:B------:R-:W-:Y:S02]  /*df10*/  IMAD.MOV.U32 R108, RZ, RZ, R85 ;  /* 0x000000ffff6c7224 */ /* 0x000fe400078e0055 */
[----:B------:R-:W-:Y:S01]  /*df20*/  MUFU.EX2 R124, R32 ;  /* 0x00000020007c7308 */ /* 0x000fe20000000800 */
[C---:B----4-:R-:W-:Y:S02]  /*df30*/  FMUL.FTZ R10, R0.reuse, R110 ;  /* 0x0000006e000a7220 */ /* 0x050fe40000410000 */
[C---:B------:R-:W-:Y:S02]  /*df40*/  FMUL.FTZ R11, R0.reuse, R111 ;  /* 0x0000006f000b7220 */ /* 0x040fe40000410000 */
[C---:B------:R-:W-:Y:S02]  /*df50*/  FMUL.FTZ R27, R0.reuse, R127 ;  /* 0x0000007f001b7220 */ /* 0x040fe40000410000 */
[----:B------:R-:W3:Y:S03]  /*df60*/  LDL.LU R127, [R1+0x14] ;  /* 0x00001400017f7983 */ /* 0x000ee60000300800 */
[----:B------:R4:W-:Y:S01]  /*df70*/  MUFU.EX2 R110, R12 ;  /* 0x0000000c006e7308 */ /* 0x0009e20000000800 */
[----:B------:R-:W-:Y:S01]  /*df80*/  IMAD.MOV.U32 R111, RZ, RZ, R87 ;  /* 0x000000ffff6f7224 */ /* 0x000fe200078e0057 */
[C---:B------:R-:W-:Y:S04]  /*df90*/  HMMA.16816.F32 R8, R64.reuse, R20, R8 ;  /* 0x000000144008723c */ /* 0x040fe80000001808 */
[C---:B------:R-:W-:Y:S01]  /*dfa0*/  FMUL.FTZ R15, R0.reuse, R115 ;  /* 0x00000073000f7220 */ /* 0x040fe20000410000 */
[----:B-1----:R-:W-:Y:S01]  /*dfb0*/  MOV R150, R105 ;  /* 0x0000006900967202 */ /* 0x002fe20000000f00 */
[C---:B------:R-:W-:Y:S01]  /*dfc0*/  FMUL.FTZ R14, R0.reuse, R114 ;  /* 0x00000072000e7220 */ /* 0x040fe20000410000 */
[----:B------:R-:W-:Y:S01]  /*dfd0*/  MOV R105, R63 ;  /* 0x0000003f00697202 */ /* 0x000fe20000000f00 */
[----:B------:R-:W-:Y:S01]  /*dfe0*/  FFMA.FTZ R20, R47, c[0x0][0x2d0], -R74 ;  /* 0x0000b4002f147a23 */ /* 0x000fe2000001084a */
[----:B------:R-:W-:Y:S03]  /*dff0*/  MOV R114, R92 ;  /* 0x0000005c00727202 */ /* 0x000fe60000000f00 */
[----:B------:R-:W1:Y:S01]  /*e000*/  MUFU.EX2 R91, R20 ;  /* 0x00000014005b7308 */ /* 0x000e620000000800 */
[C---:B------:R-:W-:Y:S01]  /*e010*/  FMUL.FTZ R21, R69.reuse, R121 ;  /* 0x0000007945157220 */ /* 0x040fe20000410000 */
[----:B------:R-:W-:Y:S01]  /*e020*/  MOV R121, R84 ;  /* 0x0000005400797202 */ /* 0x000fe20000000f00 */
[----:B------:R-:W-:Y:S01]  /*e030*/  FMUL.FTZ R26, R0, R126 ;  /* 0x0000007e001a7220 */ /* 0x000fe20000410000 */
[----:B------:R-:W-:Y:S01]  /*e040*/  MOV R126, R80 ;  /* 0x00000050007e7202 */ /* 0x000fe20000000f00 */
[----:B------:R-:W-:Y:S01]  /*e050*/  FMUL.FTZ R28, R2, R128 ;  /* 0x00000080021c7220 */ /* 0x000fe20000410000 */
[----:B------:R-:W5:Y:S01]  /*e060*/  LDSM.16.MT88.4 R80, [R211+0x100] ;  /* 0x00010000d350783b */ /* 0x000f620000004200 */
[C---:B------:R-:W-:Y:S01]  /*e070*/  FMUL.FTZ R30, R0.reuse, R130 ;  /* 0x00000082001e7220 */ /* 0x040fe20000410000 */
[----:B------:R-:W-:Y:S01]  /*e080*/  MOV R130, R33 ;  /* 0x0000002100827202 */ /* 0x000fe20000000f00 */
[----:B------:R-:W-:Y:S01]  /*e090*/  FMUL.FTZ R31, R0, R131 ;  /* 0x00000083001f7220 */ /* 0x000fe20000410000 */
[----:B------:R-:W-:Y:S01]  /*e0a0*/  MOV R131, R101 ;  /* 0x0000006500837202 */ /* 0x000fe20000000f00 */
[----:B----4-:R-:W-:Y:S01]  /*e0b0*/  FMUL.FTZ R12, R2, R112 ;  /* 0x00000070020c7220 */ /* 0x010fe20000410000 */
[----:B------:R-:W-:Y:S01]  /*e0c0*/  MOV R112, R59 ;  /* 0x0000003b00707202 */ /* 0x000fe20000000f00 */
[C---:B------:R-:W-:Y:S01]  /*e0d0*/  FMUL.FTZ R32, R69.reuse, R132 ;  /* 0x0000008445207220 */ /* 0x040fe20000410000 */
[----:B------:R-:W4:Y:S01]  /*e0e0*/  LDSM.16.MT88.4 R84, [R209+0x900] ;  /* 0x00090000d154783b */ /* 0x000f220000004200 */
[----:B------:R-:W-:Y:S02]  /*e0f0*/  FMUL.FTZ R33, R69, R133 ;  /* 0x0000008545217220 */ /* 0x000fe40000410000 */
[----:B------:R-:W-:Y:S01]  /*e100*/  FFMA.FTZ R92, R95, c[0x0][0x2d0], -R75 ;  /* 0x0000b4005f5c7a23 */ /* 0x000fe2000001084b */
[-C--:B------:R-:W-:Y:S03]  /*e110*/  HMMA.16816.F32 R12, R64, R22.reuse, R12 ;  /* 0x00000016400c723c */ /* 0x080fe6000000180c */
[----:B------:R-:W-:Y:S01]  /*e120*/  IMAD.MOV.U32 R115, RZ, RZ, R93 ;  /* 0x000000ffff737224 */ /* 0x000fe200078e005d */
[----:B------:R-:W-:Y:S01]  /*e130*/  LDSM.16.MT88.4 R132, [R212+0x2900] ;  /* 0x00290000d484783b */ /* 0x000fe20000004200 */
[C---:B------:R-:W-:Y:S02]  /*e140*/  FMUL.FTZ R42, R0.reuse, R142 ;  /* 0x0000008e002a7220 */ /* 0x040fe40000410000 */
[----:B-1----:R-:W-:Y:S01]  /*e150*/  IMAD.MOV.U32 R151, RZ, RZ, R91 ;  /* 0x000000ffff977224 */ /* 0x002fe200078e005b */
[C---:B------:R-:W-:Y:S04]  /*e160*/  HMMA.16816.F32 R16, R76.reuse, R22, R16 ;  /* 0x000000164c10723c */ /* 0x040fe80000001810 */
[C---:B------:R-:W-:Y:S02]  /*e170*/  FMUL.FTZ R20, R69.reuse, R120 ;  /* 0x0000007845147220 */ /* 0x040fe40000410000 */
[----:B------:R-:W-:Y:S02]  /*e180*/  FMUL.FTZ R43, R0, R143 ;  /* 0x0000008f002b7220 */ /* 0x000fe40000410000 */
[C---:B------:R-:W-:Y:S02]  /*e190*/  FMUL.FTZ R22, R68.reuse, R122 ;  /* 0x0000007a44167220 */ /* 0x040fe40000410000 */
[----:B------:R1:W-:Y:S02]  /*e1a0*/  MUFU.EX2 R122, R62 ;  /* 0x0000003e007a7308 */ /* 0x0003e40000000800 */
[----:B------:R-:W-:Y:S02]  /*e1b0*/  FMUL.FTZ R23, R68, R123 ;  /* 0x0000007b44177220 */ /* 0x000fe40000410000 */
[C---:B------:R-:W-:Y:S02]  /*e1c0*/  FMUL.FTZ R46, R0.reuse, R146 ;  /* 0x00000092002e7220 */ /* 0x040fe40000410000 */
[C---:B------:R-:W-:Y:S02]  /*e1d0*/  FMUL.FTZ R47, R0.reuse, R147 ;  /* 0x00000093002f7220 */ /* 0x040fe40000410000 */
[C---:B------:R-:W-:Y:S01]  /*e1e0*/  FMUL.FTZ R59, R0.reuse, R159 ;  /* 0x0000009f003b7220 */ /* 0x040fe20000410000 */
[-C--:B------:R-:W-:Y:S03]  /*e1f0*/  HMMA.16816.F32 R20, R76, R36.reuse, R20 ;  /* 0x000000244c14723c */ /* 0x080fe60000001814 */
[----:B------:R-:W-:Y:S02]  /*e200*/  FMUL.FTZ R63, R0, R163 ;  /* 0x000000a3003f7220 */ /* 0x000fe40000410000 */
[----:B------:R-:W-:Y:S03]  /*e210*/  IMAD.MOV.U32 R123, RZ, RZ, R102 ;  /* 0x000000ffff7b7224 */ /* 0x000fe600078e0066 */
[C---:B------:R-:W-:Y:S07]  /*e220*/  HMMA.16816.F32 R24, R64.reuse, R36, R24 ;  /* 0x000000244018723c */ /* 0x040fee0000001818 */
[----:B------:R-:W-:Y:S01]  /*e230*/  FFMA.FTZ R36, R48, c[0x0][0x2d0], -R96 ;  /* 0x0000b40030247a23 */ /* 0x000fe20000010860 */
[-C--:B------:R-:W-:Y:S03]  /*e240*/  HMMA.16816.F32 R28, R64, R38.reuse, R28 ;  /* 0x00000026401c723c */ /* 0x080fe6000000181c */
[----:B------:R4:W-:Y:S01]  /*e250*/  MUFU.EX2 R128, R36 ;  /* 0x0000002400807308 */ /* 0x0009e20000000800 */
[----:B------:R-:W-:Y:S02]  /*e260*/  FMUL.FTZ R37, R69, R137 ;  /* 0x0000008945257220 */ /* 0x000fe40000410000 */
[--C-:B------:R-:W-:Y:S02]  /*e270*/  FFMA.FTZ R48, R57, c[0x0][0x2d0], -R74.reuse ;  /* 0x0000b40039307a23 */ /* 0x100fe4000001084a */
[C---:B------:R-:W-:Y:S04]  /*e280*/  HMMA.16816.F32 R32, R76.reuse, R38, R32 ;  /* 0x000000264c20723c */ /* 0x040fe80000001820 */
[----:B------:R-:W-:Y:S01]  /*e290*/  FMUL.FTZ R57, R2, R157 ;  /* 0x0000009d02397220 */ /* 0x000fe20000410000 */
[----:B------:R5:W-:Y:S01]  /*e2a0*/  MUFU.EX2 R118, R48 ;  /* 0x0000003000767308 */ /* 0x000be20000000800 */
[----:B-1----:R-:W-:Y:S02]  /*e2b0*/  FMUL.FTZ R62, R0, R162 ;  /* 0x000000a2003e7220 */ /* 0x002fe40000410000 */
[C---:B------:R-:W-:Y:S04]  /*e2c0*/  FMUL.FTZ R38, R68.reuse, R138 ;  /* 0x0000008a44267220 */ /* 0x040fe80000410000 */
[----:B------:R-:W-:Y:S03]  /*e2d0*/  FMUL.FTZ R39, R68, R139 ;  /* 0x0000008b44277220 */ /* 0x000fe60000410000 */
[----:B------:R-:W-:Y:S01]  /*e2e0*/  MUFU.EX2 R138, R92 ;  /* 0x0000005c008a7308 */ /* 0x000fe20000000800 */
[C---:B----4-:R-:W-:Y:S07]  /*e2f0*/  FMUL.FTZ R36, R69.reuse, R136 ;  /* 0x0000008845247220 */ /* 0x050fee0000410000 */
[-C--:B------:R-:W-:Y:S03]  /*e300*/  HMMA.16816.F32 R36, R76, R52.reuse, R36 ;  /* 0x000000344c24723c */ /* 0x080fe60000001824 */
[C---:B-----5:R-:W-:Y:S02]  /*e310*/  FMUL.FTZ R48, R69.reuse, R148 ;  /* 0x0000009445307220 */ /* 0x060fe40000410000 */
[----:B------:R1:W-:Y:S03]  /*e320*/  MUFU.EX2 R148, R58 ;  /* 0x0000003a00947308 */ /* 0x0003e60000000800 */
[C---:B------:R-:W-:Y:S07]  /*e330*/  HMMA.16816.F32 R40, R64.reuse, R52, R40 ;  /* 0x000000344028723c */ /* 0x040fee0000001828 */
[--C-:B------:R-:W-:Y:S01]  /*e340*/  FFMA.FTZ R52, R56, c[0x0][0x2d0], -R97.reuse ;  /* 0x0000b40038347a23 */ /* 0x100fe20000010861 */
[-C--:B------:R-:W-:Y:S03]  /*e350*/  HMMA.16816.F32 R44, R64, R54.reuse, R44 ;  /* 0x00000036402c723c */ /* 0x080fe6000000182c */
[----:B------:R4:W5:Y:S01]  /*e360*/  MUFU.EX2 R120, R52 ;  /* 0x0000003400787308 */ /* 0x0009620000000800 */
[----:B------:R-:W-:Y:S02]  /*e370*/  FMUL.FTZ R56, R2, R156 ;  /* 0x0000009c02387220 */ /* 0x000fe40000410000 */
[C---:B------:R-:W-:Y:S02]  /*e380*/  FMUL.FTZ R53, R69.reuse, R153 ;  /* 0x0000009945357220 */ /* 0x040fe40000410000 */
[C---:B------:R-:W-:Y:S04]  /*e390*/  HMMA.16816.F32 R48, R76.reuse, R54, R48 ;  /* 0x000000364c30723c */ /* 0x040fe80000001830 */
[----:B-1----:R-:W-:Y:S03]  /*e3a0*/  FMUL.FTZ R58, R0, R158 ;  /* 0x0000009e003a7220 */ /* 0x002fe60000410000 */
[C---:B------:R-:W-:Y:S02]  /*e3b0*/  FMUL.FTZ R54, R68.reuse, R154 ;  /* 0x0000009a44367220 */ /* 0x040fe40000410000 */
[----:B------:R-:W-:Y:S03]  /*e3c0*/  FMUL.FTZ R55, R68, R155 ;  /* 0x0000009b44377220 */ /* 0x000fe60000410000 */
[C---:B----4-:R-:W-:Y:S07]  /*e3d0*/  FMUL.FTZ R52, R69.reuse, R152 ;  /* 0x0000009845347220 */ /* 0x050fee0000410000 */
[-C--:B------:R-:W-:Y:S08]  /*e3e0*/  HMMA.16816.F32 R52, R76, R80.reuse, R52 ;  /* 0x000000504c34723c */ /* 0x080ff00000001834 */
[C---:B------:R-:W-:Y:S07]  /*e3f0*/  HMMA.16816.F32 R56, R64.reuse, R80, R56 ;  /* 0x000000504038723c */ /* 0x040fee0000001838 */
[----:B------:R-:W-:Y:S01]  /*e400*/  FFMA.FTZ R80, R88, c[0x0][0x2d0], -R97 ;  /* 0x0000b40058507a23 */ /* 0x000fe20000010861 */
[-C--:B------:R-:W-:Y:S03]  /*e410*/  HMMA.16816.F32 R60, R64, R82.reuse, R60 ;  /* 0x00000052403c723c */ /* 0x080fe6000000183c */
[----:B------:R1:W4:Y:S01]  /*e420*/  MUFU.EX2 R251, R80 ;  /* 0x0000005000fb7308 */ /* 0x0003220000000800 */
[----:B-----5:R-:W-:Y:S03]  /*e430*/  F2FP.PACK_AB R81, R148, R120 ;  /* 0x000000789451723e */ /* 0x020fe600000000ff */
[C---:B------:R-:W-:Y:S02]  /*e440*/  FMUL.FTZ R64, R69.reuse, R164 ;  /* 0x000000a445407220 */ /* 0x040fe40000410000 */
[C---:B------:R-:W-:Y:S03]  /*e450*/  FMUL.FTZ R65, R69.reuse, R165 ;  /* 0x000000a545417220 */ /* 0x040fe60000410000 */
[C---:B------:R-:W-:Y:S02]  /*e460*/  FMUL.FTZ R66, R68.reuse, R166 ;  /* 0x000000a644427220 */ /* 0x040fe40000410000 */
[----:B------:R-:W-:Y:S07]  /*e470*/  FMUL.FTZ R67, R68, R167 ;  /* 0x000000a744437220 */ /* 0x000fee0000410000 */
[----:B------:R-:W-:Y:S04]  /*e480*/  HMMA.16816.F32 R64, R76, R82, R64 ;  /* 0x000000524c40723c */ /* 0x000fe80000001840 */
[----:B--2---:R-:W-:Y:S02]  /*e490*/  FFMA.FTZ R69, R69, R160, R161 ;  /* 0x000000a045457223 */ /* 0x004fe400000100a1 */
[--C-:B-1----:R-:W-:Y:S01]  /*e4a0*/  FFMA.FTZ R80, R90, c[0x0][0x2d0], -R74.reuse ;  /* 0x0000b4005a507a23 */ /* 0x102fe2000001084a */
[----:B------:R-:W-:Y:S01]  /*e4b0*/  F2FP.PACK_AB R78, R151, R130 ;  /* 0x00000082974e723e */ /* 0x000fe200000000ff */
[----:B------:R-:W1:Y:S01]  /*e4c0*/  LDSM.16.MT88.4 R88, [R212+0x900] ;  /* 0x00090000d458783b */ /* 0x000e620000004200 */
[----:B------:R-:W-:Y:S01]  /*e4d0*/  F2FP.PACK_AB R79, R150, R129 ;  /* 0x00000081964f723e */ /* 0x000fe200000000ff */
[----:B------:R2:W-:Y:S02]  /*e4e0*/  MUFU.EX2 R250, R80 ;  /* 0x0000005000fa7308 */ /* 0x0005e40000000800 */
[----:B------:R-:W-:Y:S02]  /*e4f0*/  F2FP.PACK_AB R76, R105, R126 ;  /* 0x0000007e694c723e */ /* 0x000fe400000000ff */
[----:B------:R-:W-:Y:S02]  /*e500*/  F2FP.PACK_AB R77, R110, R125 ;  /* 0x0000007d6e4d723e */ /* 0x000fe400000000ff */
[----:B------:R-:W-:Y:S02]  /*e510*/  F2FP.PACK_AB R82, R149, R119 ;  /* 0x000000779552723e */ /* 0x000fe400000000ff */
[----:B----4-:R-:W-:Y:S03]  /*e520*/  F2FP.PACK_AB R83, R251, R122 ;  /* 0x0000007afb53723e */ /* 0x010fe600000000ff */
[-C--:B------:R-:W-:Y:S03]  /*e530*/  HMMA.16816.F32 R4, R76, R84.reuse, R4 ;  /* 0x000000544c04723c */ /* 0x080fe60000001804 */
[----:B--2---:R-:W-:Y:S02]  /*e540*/  FFMA.FTZ R80, R94, c[0x0][0x2d0], -R75 ;  /* 0x0000b4005e507a23 */ /* 0x004fe4000001084b */
[----:B------:R-:W2:Y:S02]  /*e550*/  LDSM.16.MT88.4 R92, [R210+0x900] ;  /* 0x00090000d25c783b */ /* 0x000ea40000004200 */
[----:B------:R4:W-:Y:S02]  /*e560*/  MUFU.EX2 R139, R80 ;  /* 0x00000050008b7308 */ /* 0x0009e40000000800 */
[----:B----4-:R-:W-:Y:S07]  /*e570*/  F2FP.PACK_AB R80, R128, R124 ;  /* 0x0000007c8050723e */ /* 0x010fee00000000ff */
[C---:B------:R-:W-:Y:S07]  /*e580*/  HMMA.16816.F32 R8, R80.reuse, R84, R8 ;  /* 0x000000545008723c */ /* 0x040fee0000001808 */
[--C-:B------:R-:W-:Y:S01]  /*e590*/  FFMA.FTZ R84, R176, c[0x0][0x2d0], -R74.reuse ;  /* 0x0000b400b0547a23 */ /* 0x100fe2000001084a */
[-C--:B------:R-:W-:Y:S03]  /*e5a0*/  HMMA.16816.F32 R12, R80, R86.reuse, R12 ;  /* 0x00000056500c723c */ /* 0x080fe6000000180c */
[----:B------:R4:W-:Y:S05]  /*e5b0*/  MUFU.EX2 R247, R84 ;  /* 0x0000005400f77308 */ /* 0x0009ea0000000800 */
[C---:B------:R-:W-:Y:S08]  /*e5c0*/  HMMA.16816.F32 R16, R76.reuse, R86, R16 ;  /* 0x000000564c10723c */ /* 0x040ff00000001810 */
[-C--:B-1----:R-:W-:Y:S08]  /*e5d0*/  HMMA.16816.F32 R20, R76, R88.reuse, R20 ;  /* 0x000000584c14723c */ /* 0x082ff00000001814 */
[C---:B------:R-:W-:Y:S04]  /*e5e0*/  HMMA.16816.F32 R24, R80.reuse, R88, R24 ;  /* 0x000000585018723c */ /* 0x040fe80000001818 */
[----:B----4-:R-:W-:Y:S02]  /*e5f0*/  FFMA.FTZ R84, R177, c[0x0][0x2d0], -R74 ;  /* 0x0000b400b1547a23 */ /* 0x010fe4000001084a */
[----:B---3--:R-:W-:Y:S01]  /*e600*/  FFMA.FTZ R68, R68, R127, R131 ;  /* 0x0000007f44447223 */ /* 0x008fe20000010083 */
[----:B------:R-:W-:Y:S01]  /*e610*/  MOV R127, R106 ;  /* 0x0000006a007f7202 */ /* 0x000fe20000000f00 */
[-C--:B------:R-:W-:Y:S01]  /*e620*/  HMMA.16816.F32 R28, R80, R90.reuse, R28 ;  /* 0x0000005a501c723c */ /* 0x080fe2000000181c */
[----:B------:R1:W-:Y:S03]  /*e630*/  MUFU.EX2 R245, R84 ;  /* 0x0000005400f57308 */ /* 0x0003e60000000800 */
[--C-:B------:R-:W-:Y:S04]  /*e640*/  FFMA.FTZ R88, R171, c[0x0][0x2d0], -R96.reuse ;  /* 0x0000b400ab587a23 */ /* 0x100fe80000010860 */
        /* <DEDUP_REMOVED lines=10> */
[----:B------:R2:W-:Y:S10]  /*e6f0*/  MUFU.EX2 R142, R88 ;  /* 0x00000058008e7308 */ /* 0x0005f40000000800 */
        /* <DEDUP_REMOVED lines=58> */
[----:B--2---:R-:W-:Y:S02]  /*eaa0*/  FFMA.FTZ R84, R188, c[0x0][0x2d0], -R96 ;  /* 0x0000b400bc547a23 */ /* 0x004fe40000010860 */
[----:B------:R-:W-:Y:S01]  /*eab0*/  IMAD.MOV.U32 R188, RZ, RZ, R120 ;  /* 0x000000ffffbc7224 */ /* 0x000fe200078e0078 */
[----:B------:R-:W-:Y:S01]  /*eac0*/  MOV R120, R103 ;  /* 0x0000006700787202 */ /* 0x000fe20000000f00 */
[C---:B------:R-:W-:Y:S03]  /*ead0*/  HMMA.16816.F32 R48, R76.reuse, R94, R48 ;  /* 0x0000005e4c30723c */ /* 0x040fe60000001830 */
[----:B------:R2:W-:Y:S01]  /*eae0*/  MUFU.EX2 R185, R84 ;  /* 0x0000005400b97308 */ /* 0x0005e20000000800 */
[----:B------:R-:W-:Y:S01]  /*eaf0*/  IMAD.MOV.U32 R131, RZ, RZ, R120 ;  /* 0x000000ffff837224 */ /* 0x000fe200078e0078 */
[----:B------:R-:W-:Y:S08]  /*eb00*/  MOV R120, R112 ;  /* 0x0000007000787202 */ /* 0x000ff00000000f00 */
[----:B------:R3:W-:Y:S01]  /*eb10*/  MUFU.EX2 R155, R92 ;  /* 0x0000005c009b7308 */ /* 0x0007e20000000800 */
[----:B-1----:R-:W-:Y:S01]  /*eb20*/  FFMA.FTZ R88, R194, c[0x0][0x2d0], -R75 ;  /* 0x0000b400c2587a23 */ /* 0x002fe2000001084b */
[----:B------:R-:W-:Y:S08]  /*eb30*/  MOV R194, R118 ;  /* 0x0000007600c27202 */ /* 0x000ff00000000f00 */
[----:B------:R1:W-:Y:S01]  /*eb40*/  MUFU.EX2 R193, R88 ;  /* 0x0000005800c17308 */ /* 0x0003e20000000800 */
[--C-:B--2---:R-:W-:Y:S01]  /*eb50*/  FFMA.FTZ R84, R189, c[0x0][0x2d0], -R96.reuse ;  /* 0x0000b400bd547a23 */ /* 0x104fe20000010860 */
[----:B------:R-:W-:Y:S08]  /*eb60*/  MOV R189, R119 ;  /* 0x0000007700bd7202 */ /* 0x000ff00000000f00 */
[----:B------:R2:W-:Y:S01]  /*eb70*/  MUFU.EX2 R183, R84 ;  /* 0x0000005400b77308 */ /* 0x0005e20000000800 */
[----:B---3--:R-:W-:Y:S09]  /*eb80*/  FFMA.FTZ R92, R179, c[0x0][0x2d0], -R97 ;  /* 0x0000b400b35c7a23 */ /* 0x008ff20000010861 */
[----:B------:R3:W-:Y:S01]  /*eb90*/  MUFU.EX2 R154, R92 ;  /* 0x0000005c009a7308 */ /* 0x0007e20000000800 */
[----:B-1----:R-:W1:Y:S01]  /*eba0*/  LDSM.16.MT88.4 R88, [R211+0x1100] ;  /* 0x00110000d358783b */ /* 0x002e620000004200 */
[----:B--2---:R-:W-:Y:S02]  /*ebb0*/  FFMA.FTZ R84, R191, c[0x0][0x2d0], -R96 ;  /* 0x0000b400bf547a23 */ /* 0x004fe40000010860 */
[----:B------:R-:W-:Y:S06]  /*ebc0*/  IMAD.MOV.U32 R191, RZ, RZ, R117 ;  /* 0x000000ffffbf7224 */ /* 0x000fec00078e0075 */
[----:B------:R2:W4:Y:S01]  /*ebd0*/  MUFU.EX2 R184, R84 ;  /* 0x0000005400b87308 */ /* 0x0005220000000800 */
[----:B---3--:R-:W-:Y:S02]  /*ebe0*/  FFMA.FTZ R92, R206, c[0x0][0x2d0], -R75 ;  /* 0x0000b400ce5c7a23 */ /* 0x008fe4000001084b */
[----:B------:R-:W-:Y:S02]  /*ebf0*/  IMAD.MOV.U32 R206, RZ, RZ, R110 ;  /* 0x000000ffffce7224 */ /* 0x000fe400078e006e */
[--C-:B--2---:R-:W-:Y:S01]  /*ec00*/  FFMA.FTZ R84, R204, c[0x0][0x2d0], -R74.reuse ;  /* 0x0000b400cc547a23 */ /* 0x104fe2000001084a */
[----:B------:R-:W-:Y:S01]  /*ec10*/  MOV R204, R116 ;  /* 0x0000007400cc7202 */ /* 0x000fe20000000f00 */
[-C--:B-1----:R-:W-:Y:S01]  /*ec20*/  HMMA.16816.F32 R52, R76, R88.reuse, R52 ;  /* 0x000000584c34723c */ /* 0x082fe20000001834 */
[----:B------:R-:W-:Y:S02]  /*ec30*/  LDSM.16.MT88.4 R116, [R209+0x2900] ;  /* 0x00290000d174783b */ /* 0x000fe40000004200 */
[----:B------:R1:W-:Y:S05]  /*ec40*/  MUFU.EX2 R182, R84 ;  /* 0x0000005400b67308 */ /* 0x0003ea0000000800 */
[C---:B------:R-:W-:Y:S07]  /*ec50*/  HMMA.16816.F32 R56, R80.reuse, R88, R56 ;  /* 0x000000585038723c */ /* 0x040fee0000001838 */
[--C-:B------:R-:W-:Y:S01]  /*ec60*/  FFMA.FTZ R88, R178, c[0x0][0x2d0], -R97.reuse ;  /* 0x0000b400b2587a23 */ /* 0x100fe20000010861 */
[-C--:B------:R-:W-:Y:S01]  /*ec70*/  HMMA.16816.F32 R60, R80, R90.reuse, R60 ;  /* 0x0000005a503c723c */ /* 0x080fe2000000183c */
[----:B------:R2:W-:Y:S06]  /*ec80*/  MUFU.EX2 R178, R92 ;  /* 0x0000005c00b27308 */ /* 0x0005ec0000000800 */
[----:B------:R-:W-:Y:S01]  /*ec90*/  FFMA.FTZ R80, R228, c[0x0][0x2d0], -R74 ;  /* 0x0000b400e4507a23 */ /* 0x000fe2000001084a */
[----:B------:R-:W-:Y:S03]  /*eca0*/  HMMA.16816.F32 R64, R76, R90, R64 ;  /* 0x0000005a4c40723c */ /* 0x000fe60000001840 */
[----:B------:R3:W-:Y:S01]  /*ecb0*/  MUFU.EX2 R179, R80 ;  /* 0x0000005000b37308 */ /* 0x0007e20000000800 */
[----:B-1----:R-:W-:Y:S01]  /*ecc0*/  FFMA.FTZ R84, R181, c[0x0][0x2d0], -R97 ;  /* 0x0000b400b5547a23 */ /* 0x002fe20000010861 */
[----:B----4-:R-:W-:Y:S02]  /*ecd0*/  F2FP.PACK_AB R82, R184, R183 ;  /* 0x000000b7b852723e */ /* 0x010fe400000000ff */
[----:B------:R-:W-:Y:S02]  /*ece0*/  F2FP.PACK_AB R76, R147, R236 ;  /* 0x000000ec934c723e */ /* 0x000fe400000000ff */
[----:B------:R-:W-:Y:S03]  /*ecf0*/  F2FP.PACK_AB R77, R145, R146 ;  /* 0x00000092914d723e */ /* 0x000fe600000000ff */
[----:B------:R-:W-:Y:S01]  /*ed00*/  F2FP.PACK_AB R78, R196, R201 ;  /* 0x000000c9c44e723e */ /* 0x000fe200000000ff */
[----:B------:R1:W4:Y:S01]  /*ed10*/  MUFU.EX2 R181, R84 ;  /* 0x0000005400b57308 */ /* 0x0003220000000800 */
[----:B------:R-:W-:Y:S02]  /*ed20*/  F2FP.PACK_AB R79, R193, R187 ;  /* 0x000000bbc14f723e */ /* 0x000fe400000000ff */
[----:B------:R-:W-:Y:S01]  /*ed30*/  MOV R228, R188 ;  /* 0x000000bc00e47202 */ /* 0x000fe20000000f00 */
[----:B--2---:R-:W-:Y:S01]  /*ed40*/  LDSM.16.MT88.4 R92, [R210+0x1900] ;  /* 0x00190000d25c783b */ /* 0x004fe20000004200 */
[----:B------:R-:W-:Y:S05]  /*ed50*/  IMAD.MOV.U32 R188, RZ, RZ, R148 ;  /* 0x000000ffffbc7224 */ /* 0x000fea00078e0094 */
[----:B------:R2:W5:Y:S01]  /*ed60*/  MUFU.EX2 R180, R88 ;  /* 0x0000005800b47308 */ /* 0x0005620000000800 */
[--C-:B---3--:R-:W-:Y:S01]  /*ed70*/  FFMA.FTZ R80, R205, c[0x0][0x2d0], -R75.reuse ;  /* 0x0000b400cd507a23 */ /* 0x108fe2000001084b */
[----:B------:R-:W-:Y:S02]  /*ed80*/  MOV R205, R189 ;  /* 0x000000bd00cd7202 */ /* 0x000fe40000000f00 */
[----:B------:R-:W-:Y:S06]  /*ed90*/  MOV R189, R149 ;  /* 0x0000009500bd7202 */ /* 0x000fec0000000f00 */
[----:B------:R3:W-:Y:S01]  /*eda0*/  MUFU.EX2 R153, R80 ;  /* 0x0000005000997308 */ /* 0x0007e20000000800 */
[----:B-1----:R-:W1:Y:S01]  /*edb0*/  LDSM.16.MT88.4 R84, [R209+0x1900] ;  /* 0x00190000d154783b */ /* 0x002e620000004200 */
[----:B----4-:R-:W-:Y:S07]  /*edc0*/  F2FP.PACK_AB R81, R155, R181 ;  /* 0x000000b59b51723e */ /* 0x010fee00000000ff */
[----:B--2---:R-:W2:Y:S01]  /*edd0*/  LDSM.16.MT88.4 R88, [R212+0x1900] ;  /* 0x00190000d458783b */ /* 0x004ea20000004200 */
[----:B-----5:R-:W-:Y:S02]  /*ede0*/  F2FP.PACK_AB R83, R180, R154 ;  /* 0x0000009ab453723e */ /* 0x020fe400000000ff */
[----:B---3--:R-:W-:Y:S01]  /*edf0*/  F2FP.PACK_AB R80, R185, R144 ;  /* 0x00000090b950723e */ /* 0x008fe200000000ff */
[-C--:B-1----:R-:W-:Y:S08]  /*ee00*/  HMMA.16816.F32 R4, R76, R84.reuse, R4 ;  /* 0x000000544c04723c */ /* 0x082ff00000001804 */
[C---:B------:R-:W-:Y:S07]  /*ee10*/  HMMA.16816.F32 R8, R80.reuse, R84, R8 ;  /* 0x000000545008723c */ /* 0x040fee0000001808 */
[--C-:B------:R-:W-:Y:S01]  /*ee20*/  FFMA.FTZ R84, R233, c[0x0][0x2d0], -R74.reuse ;  /* 0x0000b400e9547a23 */ /* 0x100fe2000001084a */
[-C--:B------:R-:W-:Y:S03]  /*ee30*/  HMMA.16816.F32 R12, R80, R86.reuse, R12 ;  /* 0x00000056500c723c */ /* 0x080fe6000000180c */
[----:B------:R1:W-:Y:S01]  /*ee40*/  MUFU.EX2 R159, R84 ;  /* 0x00000054009f7308 */ /* 0x0003e20000000800 */
[----:B------:R-:W-:Y:S04]  /*ee50*/  MOV R233, R105 ;  /* 0x0000006900e97202 */ /* 0x000fe80000000f00 */
[C---:B------:R-:W-:Y:S08]  /*ee60*/  HMMA.16816.F32 R16, R76.reuse, R86, R16 ;  /* 0x000000564c10723c */ /* 0x040ff00000001810 */
[-C--:B--2---:R-:W-:Y:S08]  /*ee70*/  HMMA.16816.F32 R20, R76, R88.reuse, R20 ;  /* 0x000000584c14723c */ /* 0x084ff00000001814 */
        /* <DEDUP_REMOVED lines=11> */
[----:B-1----:R-:W-:Y:S02]  /*ef30*/  FFMA.FTZ R84, R229, c[0x0][0x2d0], -R75 ;  /* 0x0000b400e5547a23 */ /* 0x002fe4000001084b */
[----:B------:R-:W-:Y:S02]  /*ef40*/  IMAD.MOV.U32 R229, RZ, RZ, R107 ;  /* 0x000000ffffe57224 */ /* 0x000fe400078e006b */
[-C--:B------:R-:W-:Y:S01]  /*ef50*/  HMMA.16816.F32 R44, R80, R94.reuse, R44 ;  /* 0x0000005e502c723c */ /* 0x080fe2000000182c */
[----:B------:R1:W-:Y:S03]  /*ef60*/  MUFU.EX2 R158, R84 ;  /* 0x00000054009e7308 */ /* 0x0003e60000000800 */
[--C-:B--2---:R-:W-:Y:S02]  /*ef70*/  FFMA.FTZ R88, R207, c[0x0][0x2d0], -R96.reuse ;  /* 0x0000b400cf587a23 */ /* 0x104fe40000010860 */
[----:B------:R-:W-:Y:S02]  /*ef80*/  FFMA.FTZ R92, R200, c[0x0][0x2d0], -R97 ;  /* 0x0000b400c85c7a23 */ /* 0x000fe40000010861 */
[C---:B------:R-:W-:Y:S03]  /*ef90*/  HMMA.16816.F32 R48, R76.reuse, R94, R48 ;  /* 0x0000005e4c30723c */ /* 0x040fe60000001830 */
[----:B------:R2:W-:Y:S10]  /*efa0*/  MUFU.EX2 R175, R88 ;  /* 0x0000005800af7308 */ /* 0x0005f40000000800 */
[----:B------:R3:W-:Y:S01]  /*efb0*/  MUFU.EX2 R172, R92 ;  /* 0x0000005c00ac7308 */ /* 0x0007e20000000800 */
[----:B-1----:R-:W-:Y:S01]  /*efc0*/  FFMA.FTZ R84, R230, c[0x0][0x2d0], -R75 ;  /* 0x0000b400e6547a23 */ /* 0x002fe2000001084b */
[----:B------:R-:W-:Y:S08]  /*efd0*/  MOV R230, R108 ;  /* 0x0000006c00e67202 */ /* 0x000ff00000000f00 */
[----:B------:R1:W-:Y:S01]  /*efe0*/  MUFU.EX2 R176, R84 ;  /* 0x0000005400b07308 */ /* 0x0003e20000000800 */
[--C-:B--2---:R-:W-:Y:S09]  /*eff0*/  FFMA.FTZ R88, R226, c[0x0][0x2d0], -R96.reuse ;  /* 0x0000b400e2587a23 */ /* 0x104ff20000010860 */
[----:B------:R2:W4:Y:S01]  /*f000*/  MUFU.EX2 R174, R88 ;  /* 0x0000005800ae7308 */ /* 0x0005220000000800 */
[----:B---3--:R-:W-:Y:S09]  /*f010*/  FFMA.FTZ R92, R190, c[0x0][0x2d0], -R97 ;  /* 0x0000b400be5c7a23 */ /* 0x008ff20000010861 */
[----:B------:R3:W-:Y:S01]  /*f020*/  MUFU.EX2 R99, R92 ;  /* 0x0000005c00637308 */ /* 0x0007e20000000800 */
[----:B-1----:R-:W-:Y:S01]  /*f030*/  FFMA.FTZ R84, R202, c[0x0][0x2d0], -R96 ;  /* 0x0000b400ca547a23 */ /* 0x002fe20000010860 */
[----:B------:R-:W-:Y:S08]  /*f040*/  MOV R202, R109 ;  /* 0x0000006d00ca7202 */ /* 0x000ff00000000f00 */
        /* <DEDUP_REMOVED lines=18> */
[----:B------:R4:W4:Y:S01]  /*f170*/  MUFU.EX2 R171, R80 ;  /* 0x0000005000ab7308 */ /* 0x0009220000000800 */
        /* <DEDUP_REMOVED lines=8> */
[--C-:B----4-:R-:W-:Y:S01]  /*f200*/  FFMA.FTZ R80, R242, c[0x0][0x2d0], -R75.reuse ;  /* 0x0000b400f2507a23 */ /* 0x110fe2000001084b */
[----:B------:R-:W-:Y:S03]  /*f210*/  F2FP.PACK_AB R164, R171, R173 ;  /* 0x000000adaba4723e */ /* 0x000fe600000000ff */
[----:B------:R2:W3:Y:S02]  /*f220*/  MUFU.EX2 R170, R80 ;  /* 0x0000005000aa7308 */ /* 0x0004e40000000800 */
[----:B--2---:R-:W-:Y:S03]  /*f230*/  F2FP.PACK_AB R80, R157, R152 ;  /* 0x000000989d50723e */ /* 0x004fe600000000ff */
[----:B---3--:R-:W-:Y:S04]  /*f240*/  F2FP.PACK_AB R165, R168, R170 ;  /* 0x000000aaa8a5723e */ /* 0x008fe800000000ff */
[C---:B------:R-:W-:Y:S07]  /*f250*/  HMMA.16816.F32 R8, R80.reuse, R88, R8 ;  /* 0x000000585008723c */ /* 0x040fee0000001808 */
[--C-:B------:R-:W-:Y:S01]  /*f260*/  FFMA.FTZ R88, R252, c[0x0][0x2d0], -R74.reuse ;  /* 0x0000b400fc587a23 */ /* 0x100fe2000001084a */
[-C--:B------:R-:W-:Y:S03]  /*f270*/  HMMA.16816.F32 R12, R80, R90.reuse, R12 ;  /* 0x0000005a500c723c */ /* 0x080fe6000000180c */
[----:B------:R2:W-:Y:S01]  /*f280*/  MUFU.EX2 R169, R88 ;  /* 0x0000005800a97308 */ /* 0x0005e20000000800 */
[----:B------:R-:W-:Y:S02]  /*f290*/  FFMA.FTZ R74, R121, c[0x0][0x2d0], -R74 ;  /* 0x0000b400794a7a23 */ /* 0x000fe4000001084a */
[----:B------:R-:W3:Y:S02]  /*f2a0*/  LDL.LU R121, [R1+0x18] ;  /* 0x0000180001797983 */ /* 0x000ee40000300800 */
[C---:B------:R-:W-:Y:S05]  /*f2b0*/  HMMA.16816.F32 R16, R76.reuse, R90, R16 ;  /* 0x0000005a4c10723c */ /* 0x040fea0000001810 */
[----:B------:R4:W5:Y:S03]  /*f2c0*/  MUFU.EX2 R103, R74 ;  /* 0x0000004a00677308 */ /* 0x0009660000000800 */
[-C--:B-1----:R-:W-:Y:S08]  /*f2d0*/  HMMA.16816.F32 R20, R76, R84.reuse, R20 ;  /* 0x000000544c14723c */ /* 0x082ff00000001814 */
[C---:B------:R-:W-:Y:S01]  /*f2e0*/  HMMA.16816.F32 R24, R80.reuse, R84, R24 ;  /* 0x000000545018723c */ /* 0x040fe20000001818 */
[----:B--2---:R-:W1:Y:S07]  /*f2f0*/  LDSM.16.MT88.4 R88, [R211+0x2100] ;  /* 0x00210000d358783b */ /* 0x004e6e0000004200 */
[-C--:B------:R-:W-:Y:S04]  /*f300*/  HMMA.16816.F32 R28, R80, R86.reuse, R28 ;  /* 0x00000056501c723c */ /* 0x080fe8000000181c */
[--C-:B----4-:R-:W-:Y:S01]  /*f310*/  FFMA.FTZ R74, R248, c[0x0][0x2d0], -R75.reuse ;  /* 0x0000b400f84a7a23 */ /* 0x110fe2000001084b */
[----:B-----5:R-:W-:Y:S01]  /*f320*/  F2FP.PACK_AB R166, R103, R169 ;  /* 0x000000a967a6723e */ /* 0x020fe200000000ff */
[----:B------:R-:W-:Y:S02]  /*f330*/  FFMA.FTZ R75, R249, c[0x0][0x2d0], -R75 ;  /* 0x0000b400f94b7a23 */ /* 0x000fe4000001084b */
[C---:B------:R-:W-:Y:S01]  /*f340*/  HMMA.16816.F32 R32, R76.reuse, R86, R32 ;  /* 0x000000564c20723c */ /* 0x040fe20000001820 */
[----:B------:R2:W-:Y:S07]  /*f350*/  MUFU.EX2 R102, R74 ;  /* 0x0000004a00667308 */ /* 0x0005ee0000000800 */
[-C--:B------:R-:W-:Y:S03]  /*f360*/  HMMA.16816.F32 R36, R76, R92.reuse, R36 ;  /* 0x0000005c4c24723c */ /* 0x080fe60000001824 */
[----:B------:R-:W4:Y:S05]  /*f370*/  MUFU.EX2 R101, R75 ;  /* 0x0000004b00657308 */ /* 0x000f2a0000000800 */
[C---:B------:R-:W-:Y:S08]  /*f380*/  HMMA.16816.F32 R40, R80.reuse, R92, R40 ;  /* 0x0000005c5028723c */ /* 0x040ff00000001828 */
[-C--:B------:R-:W-:Y:S04]  /*f390*/  HMMA.16816.F32 R44, R80, R94.reuse, R44 ;  /* 0x0000005e502c723c */ /* 0x080fe8000000182c */
[--C-:B--2---:R-:W-:Y:S04]  /*f3a0*/  FFMA.FTZ R74, R237, c[0x0][0x2d0], -R96.reuse ;  /* 0x0000b400ed4a7a23 */ /* 0x104fe80000010860 */
[----:B------:R2:W-:Y:S01]  /*f3b0*/  MUFU.EX2 R100, R74 ;  /* 0x0000004a00647308 */ /* 0x0005e20000000800 */
[C---:B------:R-:W-:Y:S04]  /*f3c0*/  HMMA.16816.F32 R48, R76.reuse, R94, R48 ;  /* 0x0000005e4c30723c */ /* 0x040fe80000001830 */
[----:B----4-:R-:W-:Y:S04]  /*f3d0*/  F2FP.PACK_AB R167, R101, R102 ;  /* 0x0000006665a7723e */ /* 0x010fe800000000ff */
[-C--:B-1----:R-:W-:Y:S08]  /*f3e0*/  HMMA.16816.F32 R52, R76, R88.reuse, R52 ;  /* 0x000000584c34723c */ /* 0x082ff00000001834 */
[C---:B------:R-:W-:Y:S04]  /*f3f0*/  HMMA.16816.F32 R56, R80.reuse, R88, R56 ;  /* 0x000000585038723c */ /* 0x040fe80000001838 */
[----:B--2---:R-:W-:Y:S04]  /*f400*/  FFMA.FTZ R74, R238, c[0x0][0x2d0], -R96 ;  /* 0x0000b400ee4a7a23 */ /* 0x004fe80000010860 */
[-C--:B------:R-:W-:Y:S01]  /*f410*/  HMMA.16816.F32 R60, R80, R90.reuse, R60 ;  /* 0x0000005a503c723c */ /* 0x080fe2000000183c */
[----:B------:R1:W2:Y:S07]  /*f420*/  MUFU.EX2 R85, R74 ;  /* 0x0000004a00557308 */ /* 0x0002ae0000000800 */
[----:B------:R-:W-:Y:S08]  /*f430*/  HMMA.16816.F32 R64, R76, R90, R64 ;  /* 0x0000005a4c40723c */ /* 0x000ff00000001840 */
[-C--:B------:R-:W-:Y:S07]  /*f440*/  HMMA.16816.F32 R104, R164, R116.reuse, R4 ;  /* 0x00000074a468723c */ /* 0x080fee0000001804 */
[----:B------:R-:W-:Y:S02]  /*f450*/  FADD.FTZ R4, R204, R69 ;  /* 0x00000045cc047221 */ /* 0x000fe40000010000 */
[----:B------:R-:W-:Y:S03]  /*f460*/  FADD.FTZ R6, R191, R68 ;  /* 0x00000044bf067221 */ /* 0x000fe60000010000 */
[--C-:B-1----:R-:W-:Y:S01]  /*f470*/  FFMA.FTZ R74, R239, c[0x0][0x2d0], -R96.reuse ;  /* 0x0000b400ef4a7a23 */ /* 0x102fe20000010860 */
[----:B------:R-:W-:Y:S01]  /*f480*/  MOV R191, R150 ;  /* 0x0000009600bf7202 */ /* 0x000fe20000000f00 */
[----:B------:R-:W-:Y:S01]  /*f490*/  FFMA.FTZ R96, R240, c[0x0][0x2d0], -R96 ;  /* 0x0000b400f0607a23 */ /* 0x000fe20000010860 */
[----:B--2---:R-:W-:Y:S01]  /*f4a0*/  F2FP.PACK_AB R160, R85, R100 ;  /* 0x0000006455a0723e */ /* 0x004fe200000000ff */
[----:B------:R-:W-:Y:S01]  /*f4b0*/  IMAD.MOV.U32 R204, RZ, RZ, R151 ;  /* 0x000000ffffcc7224 */ /* 0x000fe200078e0097 */
[----:B------:R1:W-:Y:S01]  /*f4c0*/  MUFU.EX2 R86, R74 ;  /* 0x0000004a00567308 */ /* 0x0003e20000000800 */
[----:B------:R-:W-:Y:S01]  /*f4d0*/  FADD.FTZ R4, R198, R4 ;  /* 0x00000004c6047221 */ /* 0x000fe20000010000 */
[----:B------:R-:W2:Y:S01]  /*f4e0*/  LDSM.16.MT88.4 R148, [R210+0x2900] ;  /* 0x00290000d294783b */ /* 0x000ea20000004200 */
[----:B------:R-:W-:Y:S02]  /*f4f0*/  MOV R198, R122 ;  /* 0x0000007a00c67202 */ /* 0x000fe40000000f00 */
[----:B------:R-:W-:Y:S05]  /*f500*/  FADD.FTZ R4, R202, R4 ;  /* 0x00000004ca047221 */ /* 0x000fea0000010000 */
[----:B------:R-:W4:Y:S01]  /*f510*/  MUFU.EX2 R96, R96 ;  /* 0x0000006000607308 */ /* 0x000f220000000800 */
[--C-:B-1----:R-:W-:Y:S09]  /*f520*/  FFMA.FTZ R74, R192, c[0x0][0x2d0], -R97.reuse ;  /* 0x0000b400c04a7a23 */ /* 0x102ff20000010861 */
[----:B------:R1:W-:Y:S01]  /*f530*/  MUFU.EX2 R75, R74 ;  /* 0x0000004a004b7308 */ /* 0x0003e20000000800 */
[----:B----4-:R-:W-:Y:S01]  /*f540*/  F2FP.PACK_AB R162, R96, R86 ;  /* 0x0000005660a2723e */ /* 0x010fe200000000ff */
[--C-:B-1----:R-:W-:Y:S08]  /*f550*/  FFMA.FTZ R74, R195, c[0x0][0x2d0], -R97.reuse ;  /* 0x0000b400c34a7a23 */ /* 0x102ff00000010861 */
[----:B------:R1:W4:Y:S02]  /*f560*/  MUFU.EX2 R84, R74 ;  /* 0x0000004a00547308 */ /* 0x0003240000000800 */
[--C-:B-1----:R-:W-:Y:S01]  /*f570*/  FFMA.FTZ R74, R197, c[0x0][0x2d0], -R97.reuse ;  /* 0x0000b400c54a7a23 */ /* 0x102fe20000010861 */
[----:B----4-:R-:W-:Y:S01]  /*f580*/  F2FP.PACK_AB R161, R84, R75 ;  /* 0x0000004b54a1723e */ /* 0x010fe200000000ff */
[----:B------:R-:W-:Y:S02]  /*f590*/  FFMA.FTZ R97, R73, c[0x0][0x2d0], -R97 ;  /* 0x0000b40049617a23 */ /* 0x000fe40000010861 */
[----:B------:R-:W4:Y:S04]  /*f5a0*/  LDL.LU R73, [R1+0x1c] ;  /* 0x00001c0001497983 */ /* 0x000f280000300800 */
[----:B------:R-:W-:Y:S10]  /*f5b0*/  MUFU.EX2 R74, R74 ;  /* 0x0000004a004a7308 */ /* 0x000ff40000000800 */
[----:B------:R-:W1:Y:S02]  /*f5c0*/  MUFU.EX2 R97, R97 ;  /* 0x0000006100617308 */ /* 0x000e640000000800 */
[----:B-1----:R-:W-:Y:S01]  /*f5d0*/  F2FP.PACK_AB R163, R97, R74 ;  /* 0x0000004a61a3723e */ /* 0x002fe200000000ff */
[----:B---3--:R-:W-:Y:S01]  /*f5e0*/  FFMA.FTZ R2, R2, R121, R123 ;  /* 0x0000007902027223 */ /* 0x008fe2000001007b */
[----:B------:R-:W-:Y:S01]  /*f5f0*/  MOV R121, R111 ;  /* 0x0000006f00797202 */ /* 0x000fe20000000f00 */
[----:B------:R-:W-:Y:S04]  /*f600*/  IMAD.MOV.U32 R123, RZ, RZ, R113 ;  /* 0x000000ffff7b7224 */ /* 0x000fe800078e0071 */
[C---:B------:R-:W-:Y:S04]  /*f610*/  HMMA.16816.F32 R108, R160.reuse, R116, R8 ;  /* 0x00000074a06c723c */ /* 0x040fe80000001808 */
[----:B------:R-:W-:Y:S02]  /*f620*/  FADD.FTZ R2, R203, R2 ;  /* 0x00000002cb027221 */ /* 0x000fe40000010000 */
[----:B------:R-:W-:Y:S02]  /*f630*/  FADD.FTZ R6, R123, R6 ;  /* 0x000000067b067221 */ /* 0x000fe40000010000 */
[----:B------:R-:W-:Y:S01]  /*f640*/  FADD.FTZ R5, R121, R2 ;  /* 0x0000000279057221 */ /* 0x000fe20000010000 */
[-C--:B------:R-:W-:Y:S03]  /*f650*/  HMMA.16816.F32 R112, R160, R118.reuse, R12 ;  /* 0x00000076a070723c */ /* 0x080fe6000000180c */
[----:B------:R-:W-:Y:S02]  /*f660*/  FADD.FTZ R2, R230, R6 ;  /* 0x00000006e6027221 */ /* 0x000fe40000010000 */
[----:B------:R-:W-:Y:S03]  /*f670*/  FADD.FTZ R6, R126, R4 ;  /* 0x000000047e067221 */ /* 0x000fe60000010000 */
[C---:B------:R-:W-:Y:S04]  /*f680*/  HMMA.16816.F32 R116, R164.reuse, R118, R16 ;  /* 0x00000076a474723c */ /* 0x040fe80000001810 */
[----:B----4-:R-:W-:Y:S02]  /*f690*/  FFMA.FTZ R8, R0, R73, R120 ;  /* 0x0000004900087223 */ /* 0x010fe40000010078 */
[----:B------:R-:W-:Y:S02]  /*f6a0*/  FADD.FTZ R0, R229, R5 ;  /* 0x00000005e5007221 */ /* 0x000fe40000010000 */
[-C--:B------:R-:W-:Y:S04]  /*f6b0*/  HMMA.16816.F32 R120, R164, R132.reuse, R20 ;  /* 0x00000084a478723c */ /* 0x080fe80000001814 */
[----:B------:R-:W-:Y:S02]  /*f6c0*/  FADD.FTZ R8, R127, R8 ;  /* 0x000000087f087221 */ /* 0x000fe40000010000 */
[----:B------:R-:W-:Y:S02]  /*f6d0*/  FADD.FTZ R5, R125, R2 ;  /* 0x000000027d057221 */ /* 0x000fe40000010000 */
[----:B------:R-:W-:Y:S04]  /*f6e0*/  FADD.FTZ R7, R124, R0 ;  /* 0x000000007c077221 */ /* 0x000fe80000010000 */
        /* <DEDUP_REMOVED lines=67> */
[----:B------:R-:W-:Y:S03]  /*fb20*/  FADD.FTZ R0, R177, R11 ;  /* 0x0000000bb1007221 */ /* 0x000fe60000010000 */
        /* <DEDUP_REMOVED lines=16> */
[----:B------:R-:W-:Y:S01]  /*fc30*/  MOV R102, R70 ;  /* 0x0000004600667202 */ /* 0x000fe20000000f00 */
[----:B------:R-:W-:Y:S01]  /*fc40*/  FADD.FTZ R6, R103, R0 ;  /* 0x0000000067067221 */ /* 0x000fe20000010000 */
[----:B------:R-:W-:Y:S01]  /*fc50*/  MOV R103, R3 ;  /* 0x0000000300677202 */ /* 0x000fe20000000f00 */
[----:B------:R-:W-:Y:S01]  /*fc60*/  FADD.FTZ R5, R101, R5 ;  /* 0x0000000565057221 */ /* 0x000fe20000010000 */
[----:B------:R-:W-:Y:S01]  /*fc70*/  MOV R101, R71 ;  /* 0x0000004700657202 */ /* 0x000fe20000000f00 */
        /* <DEDUP_REMOVED lines=11> */
.L_x_261:
[----:B------:R-:W2:Y:S01]  /*fd30*/  S2UR UR5, SR_CTAID.X ;  /* 0x00000000000579c3 */ /* 0x000ea20000002500 */
[----:B------:R-:W-:Y:S01]  /*fd40*/  ULDC.64 UR14, c[0x0][0x2c8] ;  /* 0x0000b200000e7ab9 */ /* 0x000fe20000000a00 */
[----:B------:R-:W-:Y:S01]  /*fd50*/  PLOP3.LUT P0, PT, PT, PT, UP0, 0x40, 0x0 ;  /* 0x000000000000781c */ /* 0x000fe20003f0e808 */
[----:B------:R-:W-:-:S02]  /*fd60*/  UIADD3 UR6, UR7, 0x1, -UR12 ;  /* 0x0000000107067890 */ /* 0x000fc4000fffe80c */
[----:B--2---:R-:W-:-:S04]  /*fd70*/  ULEA UR5, UR5, 0x7f, 0x7 ;  /* 0x0000007f05057891 */ /* 0x004fc8000f8e383f */
[----:B------:R-:W-:-:S04]  /*fd80*/  UIMAD.WIDE.U32 UR16, UR5, UR14, URZ ;  /* 0x0000000e051072a5 */ /* 0x000fc8000f8e003f */
[----:B------:R-:W-:-:S04]  /*fd90*/  @UP1 USHF.R.U32.HI UR5, URZ, UR15, UR17 ;  /* 0x0000000f3f051299 */ /* 0x000fc80008011611 */
[----:B------:R-:W-:-:S03]  /*fda0*/  UIADD3 UR6, UR6, UR5, URZ ;  /* 0x0000000506067290 */ /* 0x000fc6000fffe03f */
        /* <DEDUP_REMOVED lines=15> */
.L_x_280:
[----:B------:R-:W-:Y:S02]  /*fea0*/  ULDC UR11, c[0x0][0x32c] ;  /* 0x0000cb00000b7ab9 */ /* 0x000fe40000000800 */
[----:B------:R-:W-:Y:S02]  /*feb0*/  UISETP.NE.AND UP2, UPT, UR11, 0x1, UPT ;  /* 0x000000010b00788c */ /* 0x000fe4000bf45270 */
[----:B------:R-:W-:Y:S02]  /*fec0*/  ULDC.64 UR14, c[0x0][0x330] ;  /* 0x0000cc00000e7ab9 */ /* 0x000fe40000000a00 */
[----:B------:R-:W-:-:S07]  /*fed0*/  UIMAD.WIDE.U32 UR16, UR6, UR14, URZ ;  /* 0x0000000e061072a5 */ /* 0x000fce000f8e003f */
[----:B------:R-:W-:Y:S02]  /*fee0*/  @UP2 UMOV UR11, UR17 ;  /* 0x00000011000b2c82 */ /* 0x000fe40008000000 */
[----:B------:R-:W-:-:S03]  /*fef0*/  @UP2 USHF.R.U32.HI UR6, URZ, UR15, UR11 ;  /* 0x0000000f3f062299 */ /* 0x000fc6000801160b */
.L_x_281:
[----:B------:R-:W-:Y:S02]  /*ff00*/  ULDC UR11, c[0x0][0x32c] ;  /* 0x0000cb00000b7ab9 */ /* 0x000fe40000000800 */
[----:B------:R-:W-:-:S04]  /*ff10*/  UIMAD UR11, UR6, UR11, URZ ;  /* 0x0000000b060b72a4 */ /* 0x000fc8000f8e023f */
[----:B------:R-:W-:-:S04]  /*ff20*/  UISETP.LT.AND UP2, UPT, UR5, UR11, UPT ;  /* 0x0000000b0500728c */ /* 0x000fc8000bf41270 */
[----:B------:R-:W-:-:S04]  /*ff30*/  USEL UR5, UR5, UR11, !UP2 ;  /* 0x0000000b05057287 */ /* 0x000fc8000d000000 */
.L_x_279:
[----:B------:R-:W-:-:S04]  /*ff40*/  UIADD3 UR5, UR5, 0x5f, URZ ;  /* 0x0000005f05057890 */ /* 0x000fc8000fffe03f */
        /* <DEDUP_REMOVED lines=13> */
.L_x_283:
[----:B------:R-:W-:Y:S04]  /*10020*/  DEPBAR.LE SB0, 0x0 ;  /* 0x000080000000791a */ /* 0x000fe80000000000 */
[----:B------:R-:W-:Y:S01]  /*10030*/  BAR.SYNC.DEFER_BLOCKING 0x0 ;  /* 0x0000000000007b1d */ /* 0x000fe20000010000 */
[C---:B------:R-:W-:Y:S02]  /*10040*/  ISETP.LT.AND P2, PT, R103.reuse, UR4, PT ;  /* 0x0000000467007c0c */ /* 0x040fe4000bf41270 */
[C---:B------:R-:W-:Y:S11]  /*10050*/  ISETP.GT.AND P4, PT, R103.reuse, UR4, PT ;  /* 0x0000000467007c0c */ /* 0x040ff6000bf84270 */
        /* <DEDUP_REMOVED lines=98> */
[----:B------:R2:W-:Y:S07]  /*10680*/  @!P2 LDGSTS.E.BYPASS.LTC128B.128 [R227+0x2900], [R194.64], !P3 ;  /* 0x02900000c2e3afae */ /* 0x0005ee000d901d68 */
        /* <DEDUP_REMOVED lines=148> */
[----:B------:R-:W-:Y:S01]  /*10fd0*/  MUFU.TANH R201, R44 ;  /* 0x0000002c00c97308 */ /* 0x000fe20000002400 */
[C---:B------:R-:W-:Y:S04]  /*10fe0*/  HMMA.16816.F32 R88, R188.reuse, R4, R88 ;  /* 0x00000004bc58723c */ /* 0x040fe80000001858 */
[----:B------:R-:W-:Y:S02]  /*10ff0*/  FMUL.FTZ R67, R67, c[0x0][0x320] ;  /* 0x0000c80043437a20 */ /* 0x000fe40000410000 */
[----:B------:R-:W-:Y:S01]  /*11000*/  FMUL.FTZ R68, R68, c[0x0][0x320] ;  /* 0x0000c80044447a20 */ /* 0x000fe20000410000 */
[----:B------:R-:W-:Y:S01]  /*11010*/  FMNMX.FTZ R5, R180, R101, !PT ;  /* 0x00000065b4057209 */ /* 0x000fe20007810000 */
[-C--:B------:R-:W-:Y:S01]  /*11020*/  HMMA.16816.F32 R92, R188, R6.reuse, R92 ;  /* 0x00000006bc5c723c */ /* 0x080fe2000000185c */
[----:B------:R-:W-:Y:S03]  /*11030*/  MUFU.TANH R44, R72 ;  /* 0x00000048002c7308 */ /* 0x000fe60000002400 */
[----:B----4-:R-:W-:Y:S01]  /*11040*/  FMNMX.FTZ R4, R16, R0, !PT ;  /* 0x0000000010047209 */ /* 0x010fe20007810000 */
[----:B------:R-:W-:Y:S02]  /*11050*/  FMUL.FTZ R82, R82, c[0x0][0x320] ;  /* 0x0000c80052527a20 */ /* 0x000fe40000410000 */
[----:B------:R-:W-:Y:S01]  /*11060*/  FMUL.FTZ R80, R80, c[0x0][0x320] ;  /* 0x0000c80050507a20 */ /* 0x000fe20000410000 */
[----:B------:R-:W-:Y:S01]  /*11070*/  FMNMX.FTZ R4, R17, R4, !PT ;  /* 0x0000000411047209 */ /* 0x000fe20007810000 */
[----:B------:R-:W-:Y:S01]  /*11080*/  FMUL.FTZ R84, R84, c[0x0][0x320] ;  /* 0x0000c80054547a20 */ /* 0x000fe20000410000 */
[----:B------:R-:W-:Y:S01]  /*11090*/  HMMA.16816.F32 R96, R172, R6, R96 ;  /* 0x00000006ac60723c */ /* 0x000fe20000001860 */
[----:B------:R-:W-:Y:S03]  /*110a0*/  MUFU.TANH R200, R39 ;  /* 0x0000002700c87308 */ /* 0x000fe60000002400 */
[----:B------:R-:W-:Y:S01]  /*110b0*/  FMNMX.FTZ R4, R20, R4, !PT ;  /* 0x0000000414047209 */ /* 0x000fe20007810000 */
[----:B------:R-:W-:Y:S02]  /*110c0*/  FMUL.FTZ R83, R83, c[0x0][0x320] ;  /* 0x0000c80053537a20 */ /* 0x000fe40000410000 */
[----:B------:R-:W-:Y:S01]  /*110d0*/  FMUL.FTZ R81, R81, c[0x0][0x320] ;  /* 0x0000c80051517a20 */ /* 0x000fe20000410000 */
[----:B------:R-:W-:Y:S01]  /*110e0*/  FMNMX.FTZ R4, R21, R4, !PT ;  /* 0x0000000415047209 */ /* 0x000fe20007810000 */
[----:B------:R-:W-:Y:S02]  /*110f0*/  FMUL.FTZ R86, R86, c[0x0][0x320] ;  /* 0x0000c80056567a20 */ /* 0x000fe40000410000 */
[----:B------:R-:W1:Y:S01]  /*11100*/  MUFU.TANH R3, R84 ;  /* 0x0000005400037308 */ /* 0x000e620000002400 */
[----:B------:R-:W-:Y:S02]  /*11110*/  FMUL.FTZ R87, R87, c[0x0][0x320] ;  /* 0x0000c80057577a20 */ /* 0x000fe40000410000 */
[----:B------:R-:W-:Y:S02]  /*11120*/  FMUL.FTZ R85, R85, c[0x0][0x320] ;  /* 0x0000c80055557a20 */ /* 0x000fe40000410000 */
[----:B------:R-:W-:Y:S02]  /*11130*/  FMUL.FTZ R88, R88, c[0x0][0x320] ;  /* 0x0000c80058587a20 */ /* 0x000fe40000410000 */
[----:B------:R-:W-:Y:S02]  /*11140*/  FMUL.FTZ R89, R89, c[0x0][0x320] ;  /* 0x0000c80059597a20 */ /* 0x000fe40000410000 */
[----:B------:R-:W-:Y:S01]  /*11150*/  FMUL.FTZ R90, R90, c[0x0][0x320] ;  /* 0x0000c8005a5a7a20 */ /* 0x000fe20000410000 */
[----:B------:R2:W4:Y:S01]  /*11160*/  MUFU.TANH R195, R37 ;  /* 0x0000002500c37308 */ /* 0x0005220000002400 */
        /* <DEDUP_REMOVED lines=8> */
[----:B-1----:R-:W-:Y:S01]  /*111f0*/  MOV R189, R3 ;  /* 0x0000000300bd7202 */ /* 0x002fe20000000f00 */
[----:B------:R-:W-:Y:S01]  /*11200*/  FMUL.FTZ R61, R61, c[0x0][0x320] ;  /* 0x0000c8003d3d7a20 */ /* 0x000fe20000410000 */
[----:B------:R-:W-:Y:S01]  /*11210*/  FMNMX.FTZ R3, R177, R100, !PT ;  /* 0x00000064b1037209 */ /* 0x000fe20007810000 */
[----:B------:R-:W-:Y:S02]  /*11220*/  FMUL.FTZ R73, R73, c[0x0][0x320] ;  /* 0x0000c80049497a20 */ /* 0x000fe40000410000 */
[----:B------:R-:W-:Y:S01]  /*11230*/  FMUL.FTZ R77, R77, c[0x0][0x320] ;  /* 0x0000c8004d4d7a20 */ /* 0x000fe20000410000 */
[----:B------:R-:W1:Y:S01]  /*11240*/  MUFU.TANH R184, R48 ;  /* 0x0000003000b87308 */ /* 0x000e620000002400 */
[----:B------:R-:W-:Y:S01]  /*11250*/  FMNMX.FTZ R3, R170, R3, !PT ;  /* 0x00000003aa037209 */ /* 0x000fe20007810000 */
[----:B------:R-:W-:Y:S01]  /*11260*/  FMUL.FTZ R74, R74, c[0x0][0x320] ;  /* 0x0000c8004a4a7a20 */ /* 0x000fe20000410000 */
[----:B--2---:R-:W2:Y:S02]  /*11270*/  LDL.64 R36, [R1+0x28] ;  /* 0x0000280001247983 */ /* 0x004ea40000100a00 */
[----:B------:R-:W-:Y:S01]  /*11280*/  FMNMX.FTZ R0, R18, R3, !PT ;  /* 0x0000000312007209 */ /* 0x000fe20007810000 */
[----:B------:R-:W-:Y:S01]  /*11290*/  FMUL.FTZ R92, R92, c[0x0][0x320] ;  /* 0x0000c8005c5c7a20 */ /* 0x000fe20000410000 */
[----:B------:R-:W-:Y:S01]  /*112a0*/  FMNMX.FTZ R3, R171, R5, !PT ;  /* 0x00000005ab037209 */ /* 0x000fe20007810000 */
[----:B------:R-:W-:Y:S01]  /*112b0*/  FMUL.FTZ R79, R79, c[0x0][0x320] ;  /* 0x0000c8004f4f7a20 */ /* 0x000fe20000410000 */
[----:B------:R-:W-:Y:S01]  /*112c0*/  FMNMX.FTZ R0, R19, R0, !PT ;  /* 0x0000000013007209 */ /* 0x000fe20007810000 */
[----:B------:R1:W-:Y:S01]  /*112d0*/  MUFU.TANH R238, R74 ;  /* 0x0000004a00ee7308 */ /* 0x0003e20000002400 */
        /* <DEDUP_REMOVED lines=9> */
[----:B------:R-:W1:Y:S01]  /*11370*/  MUFU.TANH R198, R51 ;  /* 0x0000003300c67308 */ /* 0x000e620000002400 */
        /* <DEDUP_REMOVED lines=10> */
[----:B------:R-:W-:Y:S01]  /*11420*/  FMUL.FTZ R24, R24, c[0x0][0x320] ;  /* 0x0000c80018187a20 */ /* 0x000fe20000410000 */
[----:B----4-:R-:W-:Y:S01]  /*11430*/  FMNMX.FTZ R72, R195, R72, !PT ;  /* 0x00000048c3487209 */ /* 0x010fe20007810000 */
[----:B------:R-:W-:Y:S01]  /*11440*/  FMUL.FTZ R76, R76, c[0x0][0x320] ;  /* 0x0000c8004c4c7a20 */ /* 0x000fe20000410000 */
[----:B------:R-:W-:Y:S01]  /*11450*/  FMNMX.FTZ R0, R200, R0, !PT ;  /* 0x00000000c8007209 */ /* 0x000fe20007810000 */
[----:B-1----:R-:W-:Y:S01]  /*11460*/  FMUL.FTZ R74, R94, c[0x0][0x320] ;  /* 0x0000c8005e4a7a20 */ /* 0x002fe20000410000 */
[----:B------:R-:W-:Y:S01]  /*11470*/  FMNMX.FTZ R72, R184, R72, !PT ;  /* 0x00000048b8487209 */ /* 0x000fe20007810000 */
[----:B------:R-:W-:Y:S01]  /*11480*/  FMUL.FTZ R62, R62, c[0x0][0x320] ;  /* 0x0000c8003e3e7a20 */ /* 0x000fe20000410000 */
[----:B------:R-:W-:Y:S01]  /*11490*/  FMNMX.FTZ R0, R197, R0, !PT ;  /* 0x00000000c5007209 */ /* 0x000fe20007810000 */
[----:B------:R-:W-:Y:S01]  /*114a0*/  FMUL.FTZ R63, R63, c[0x0][0x320] ;  /* 0x0000c8003f3f7a20 */ /* 0x000fe20000410000 */
[----:B------:R-:W1:Y:S01]  /*114b0*/  MUFU.TANH R228, R54 ;  /* 0x0000003600e47308 */ /* 0x000e620000002400 */
[----:B------:R-:W-:Y:S02]  /*114c0*/  FMUL.FTZ R75, R75, c[0x0][0x320] ;  /* 0x0000c8004b4b7a20 */ /* 0x000fe40000410000 */
[----:B------:R-:W-:Y:S01]  /*114d0*/  FMUL.FTZ R78, R78, c[0x0][0x320] ;  /* 0x0000c8004e4e7a20 */ /* 0x000fe20000410000 */
[----:B------:R-:W-:Y:S01]  /*114e0*/  FMNMX.FTZ R0, R198, R0, !PT ;  /* 0x00000000c6007209 */ /* 0x000fe20007810000 */
[----:B------:R-:W-:Y:S02]  /*114f0*/  FMUL.FTZ R25, R25, c[0x0][0x320] ;  /* 0x0000c80019197a20 */ /* 0x000fe40000410000 */
[----:B------:R-:W-:Y:S02]  /*11500*/  FMUL.FTZ R28, R28, c[0x0][0x320] ;  /* 0x0000c8001c1c7a20 */ /* 0x000fe40000410000 */
[----:B------:R-:W-:Y:S01]  /*11510*/  FMUL.FTZ R29, R29, c[0x0][0x320] ;  /* 0x0000c8001d1d7a20 */ /* 0x000fe20000410000 */
[----:B------:R-:W4:Y:S01]  /*11520*/  MUFU.TANH R52, R52 ;  /* 0x0000003400347308 */ /* 0x000f220000002400 */
[----:B------:R-:W-:Y:S02]  /*11530*/  FMUL.FTZ R43, R43, c[0x0][0x320] ;  /* 0x0000c8002b2b7a20 */ /* 0x000fe40000410000 */
[----:B------:R-:W-:Y:S01]  /*11540*/  FMUL.FTZ R71, R71, c[0x0][0x320] ;  /* 0x0000c80047477a20 */ /* 0x000fe20000410000 */
[----:B------:R-:W-:Y:S06]  /*11550*/  FMNMX.FTZ R72, R183, R72, !PT ;  /* 0x00000048b7487209 */ /* 0x000fec0007810000 */
[----:B------:R-:W-:Y:S01]  /*11560*/  MUFU.TANH R226, R40 ;  /* 0x0000002800e27308 */ /* 0x000fe20000002400 */
[----:B-1----:R-:W-:Y:S09]  /*11570*/  FMNMX.FTZ R0, R228, R0, !PT ;  /* 0x00000000e4007209 */ /* 0x002ff20007810000 */
[----:B------:R-:W1:Y:S01]  /*11580*/  MUFU.TANH R40, R55 ;  /* 0x0000003700287308 */ /* 0x000e620000002400 */
[----:B----4-:R-:W-:Y:S09]  /*11590*/  FMNMX.FTZ R72, R52, R72, !PT ;  /* 0x0000004834487209 */ /* 0x010ff20007810000 */
[----:B------:R-:W4:Y:S10]  /*115a0*/  MUFU.TANH R24, R24 ;  /* 0x0000001800187308 */ /* 0x000f340000002400 */
[----:B------:R-:W4:Y:S01]  /*115b0*/  MUFU.TANH R234, R53 ;  /* 0x0000003500ea7308 */ /* 0x000f220000002400 */
[----:B-1----:R-:W-:Y:S09]  /*115c0*/  FMNMX.FTZ R0, R40, R0, !PT ;  /* 0x0000000028007209 */ /* 0x002ff20007810000 */
[----:B------:R-:W1:Y:S01]  /*115d0*/  MUFU.TANH R221, R66 ;  /* 0x0000004200dd7308 */ /* 0x000e620000002400 */
[----:B----4-:R-:W-:Y:S09]  /*115e0*/  FMNMX.FTZ R4, R24, R5, !PT ;  /* 0x0000000518047209 */ /* 0x010ff20007810000 */
[----:B------:R-:W4:Y:S01]  /*115f0*/  MUFU.TANH R25, R25 ;  /* 0x0000001900197308 */ /* 0x000f220000002400 */
[----:B------:R-:W-:Y:S09]  /*11600*/  FMNMX.FTZ R72, R234, R72, !PT ;  /* 0x00000048ea487209 */ /* 0x000ff20007810000 */
        /* <DEDUP_REMOVED lines=12> */
[----:B------:R-:W3:Y:S01]  /*116d0*/  MUFU.TANH R51, R68 ;  /* 0x0000004400337308 */ /* 0x000ee20000002400 */
[----:B-1----:R-:W-:Y:S09]  /*116e0*/  FMNMX.FTZ R0, R223, R0, !PT ;  /* 0x00000000df007209 */ /* 0x002ff20007810000 */
[----:B------:R-:W1:Y:S01]  /*116f0*/  MUFU.TANH R222, R69 ;  /* 0x0000004500de7308 */ /* 0x000e620000002400 */
[----:B----4-:R-:W-:Y:S02]  /*11700*/  FMNMX.FTZ R3, R29, R4, !PT ;  /* 0x000000041d037209 */ /* 0x010fe40007810000 */
[----:B------:R-:W-:Y:S02]  /*11710*/  FMNMX.FTZ R4, R176, R102, !PT ;  /* 0x00000066b0047209 */ /* 0x000fe40007810000 */
[----:B------:R-:W-:Y:S05]  /*11720*/  FMNMX.FTZ R3, R226, R3, !PT ;  /* 0x00000003e2037209 */ /* 0x000fea0007810000 */
[----:B------:R-:W-:Y:S01]  /*11730*/  MUFU.TANH R236, R43 ;  /* 0x0000002b00ec7308 */ /* 0x000fe20000002400 */
[----:B------:R-:W-:Y:S02]  /*11740*/  FMNMX.FTZ R4, R178, R4, !PT ;  /* 0x00000004b2047209 */ /* 0x000fe40007810000 */
[----:B---3--:R-:W-:Y:S07]  /*11750*/  FMNMX.FTZ R72, R51, R72, !PT ;  /* 0x0000004833487209 */ /* 0x008fee0007810000 */
[----:B------:R-:W3:Y:S01]  /*11760*/  MUFU.TANH R43, R71 ;  /* 0x00000047002b7308 */ /* 0x000ee20000002400 */
[----:B------:R-:W-:Y:S02]  /*11770*/  MOV R23, c[0x0][0x1e4] ;  /* 0x0000790000177a02 */ /* 0x000fe40000000f00 */
[----:B-1----:R-:W-:Y:S04]  /*11780*/  MOV R191, R222 ;  /* 0x000000de00bf7202 */ /* 0x002fe80000000f00 */
[----:B------:R-:W-:Y:S03]  /*11790*/  FMNMX.FTZ R72, R191, R72, !PT ;  /* 0x00000048bf487209 */ /* 0x000fe60007810000 */
[----:B------:R-:W1:Y:S10]  /*117a0*/  MUFU.TANH R230, R82 ;  /* 0x0000005200e67308 */ /* 0x000e740000002400 */
[----:B------:R-:W4:Y:S01]  /*117b0*/  MUFU.TANH R14, R14 ;  /* 0x0000000e000e7308 */ /* 0x000f220000002400 */
[----:B---3--:R-:W-:Y:S09]  /*117c0*/  FMNMX.FTZ R0, R43, R0, !PT ;  /* 0x000000002b007209 */ /* 0x008ff20007810000 */
[----:B------:R-:W3:Y:S01]  /*117d0*/  MUFU.TANH R219, R80 ;  /* 0x0000005000db7308 */ /* 0x000ee20000002400 */
[----:B-1----:R-:W-:Y:S09]  /*117e0*/  FMNMX.FTZ R0, R230, R0, !PT ;  /* 0x00000000e6007209 */ /* 0x002ff20007810000 */
[----:B------:R-:W1:Y:S01]  /*117f0*/  MUFU.TANH R225, R46 ;  /* 0x0000002e00e17308 */ /* 0x000e620000002400 */
[----:B----4-:R-:W-:Y:S04]  /*11800*/  FMNMX.FTZ R4, R14, R4, !PT ;  /* 0x000000040e047209 */ /* 0x010fe80007810000 */
[----:B------:R-:W-:Y:S05]  /*11810*/  FMNMX.FTZ R4, R179, R4, !PT ;  /* 0x00000004b3047209 */ /* 0x000fea0007810000 */
[----:B------:R-:W4:Y:S01]  /*11820*/  MUFU.TANH R46, R83 ;  /* 0x00000053002e7308 */ /* 0x000f220000002400 */
[----:B---3--:R-:W-:Y:S09]  /*11830*/  FMNMX.FTZ R72, R219, R72, !PT ;  /* 0x00000048db487209 */ /* 0x008ff20007810000 */
[----:B------:R-:W3:Y:S01]  /*11840*/  MUFU.TANH R204, R81 ;  /* 0x0000005100cc7308 */ /* 0x000ee20000002400 */
[----:B-1----:R-:W-:Y:S02]  /*11850*/  MOV R48, R225 ;  /* 0x000000e100307202 */ /* 0x002fe40000000f00 */
[----:B------:R-:W-:Y:S07]  /*11860*/  IADD3 R225, R103, -0x1, RZ ;  /* 0xffffffff67e17810 */ /* 0x000fee0007ffe0ff */
[----:B------:R-:W1:Y:S01]  /*11870*/  MUFU.TANH R220, R86 ;  /* 0x0000005600dc7308 */ /* 0x000e620000002400 */
[----:B----4-:R-:W-:Y:S09]  /*11880*/  FMNMX.FTZ R0, R46, R0, !PT ;  /* 0x000000002e007209 */ /* 0x010ff20007810000 */
[----:B------:R-:W4:Y:S01]  /*11890*/  MUFU.TANH R182, R26 ;  /* 0x0000001a00b67308 */ /* 0x000f220000002400 */
[----:B---3--:R-:W-:Y:S04]  /*118a0*/  FMNMX.FTZ R72, R204, R72, !PT ;  /* 0x00000048cc487209 */ /* 0x008fe80007810000 */
[----:B------:R-:W-:Y:S05]  /*118b0*/  FMNMX.FTZ R72, R189, R72, !PT ;  /* 0x00000048bd487209 */ /* 0x000fea0007810000 */
[----:B------:R-:W3:Y:S01]  /*118c0*/  MUFU.TANH R202, R41 ;  /* 0x0000002900ca7308 */ /* 0x000ee20000002400 */
[----:B-1----:R-:W-:Y:S09]  /*118d0*/  FMNMX.FTZ R0, R220, R0, !PT ;  /* 0x00000000dc007209 */ /* 0x002ff20007810000 */
[----:B------:R-:W-:Y:S01]  /*118e0*/  MUFU.TANH R196, R31 ;  /* 0x0000001f00c47308 */ /* 0x000fe20000002400 */
[----:B----4-:R-:W-:Y:S09]  /*118f0*/  FMNMX.FTZ R4, R182, R4, !PT ;  /* 0x00000004b6047209 */ /* 0x010ff20007810000 */
[----:B------:R-:W1:Y:S01]  /*11900*/  MUFU.TANH R31, R87 ;  /* 0x00000057001f7308 */ /* 0x000e620000002400 */
[----:B---3--:R-:W-:Y:S04]  /*11910*/  FMNMX.FTZ R3, R202, R3, !PT ;  /* 0x00000003ca037209 */ /* 0x008fe80007810000 */
[----:B------:R-:W-:Y:S05]  /*11920*/  FMNMX.FTZ R3, R201, R3, !PT ;  /* 0x00000003c9037209 */ /* 0x000fea0007810000 */
[----:B------:R-:W3:Y:S10]  /*11930*/  MUFU.TANH R192, R27 ;  /* 0x0000001b00c07308 */ /* 0x000ef40000002400 */
[----:B------:R-:W-:Y:S01]  /*11940*/  MUFU.TANH R41, R42 ;  /* 0x0000002a00297308 */ /* 0x000fe20000002400 */
[----:B-1----:R-:W-:Y:S09]  /*11950*/  FMNMX.FTZ R0, R31, R0, !PT ;  /* 0x000000001f007209 */ /* 0x002ff20007810000 */
[----:B------:R-:W1:Y:S01]  /*11960*/  MUFU.TANH R42, R85 ;  /* 0x00000055002a7308 */ /* 0x000e620000002400 */
[----:B---3--:R-:W-:Y:S09]  /*11970*/  FMNMX.FTZ R4, R192, R4, !PT ;  /* 0x00000004c0047209 */ /* 0x008ff20007810000 */
[----:B------:R-:W3:Y:S10]  /*11980*/  MUFU.TANH R27, R98 ;  /* 0x00000062001b7308 */ /* 0x000ef40000002400 */
[----:B------:R-:W4:Y:S01]  /*11990*/  MUFU.TANH R193, R30 ;  /* 0x0000001e00c17308 */ /* 0x000f220000002400 */
[----:B-1----:R-:W-:Y:S09]  /*119a0*/  FMNMX.FTZ R72, R42, R72, !PT ;  /* 0x000000482a487209 */ /* 0x002ff20007810000 */
[----:B------:R-:W1:Y:S01]  /*119b0*/  MUFU.TANH R30, R45 ;  /* 0x0000002d001e7308 */ /* 0x000e620000002400 */
[----:B---3--:R-:W-:Y:S09]  /*119c0*/  FMNMX.FTZ R0, R27, R0, !PT ;  /* 0x000000001b007209 */ /* 0x008ff20007810000 */
[----:B------:R-:W3:Y:S01]  /*119d0*/  MUFU.TANH R173, R96 ;  /* 0x0000006000ad7308 */ /* 0x000ee20000002400 */
[----:B----4-:R-:W-:Y:S04]  /*119e0*/  FMNMX.FTZ R4, R193, R4, !PT ;  /* 0x00000004c1047209 */ /* 0x010fe80007810000 */
[----:B------:R-:W-:Y:S05]  /*119f0*/  FMNMX.FTZ R4, R196, R4, !PT ;  /* 0x00000004c4047209 */ /* 0x000fea0007810000 */
[----:B------:R4:W2:Y:S01]  /*11a00*/  MUFU.TANH R175, R99 ;  /* 0x0000006300af7308 */ /* 0x0008a20000002400 */
[----:B------:R-:W-:Y:S02]  /*11a10*/  FMNMX.FTZ R4, R41, R4, !PT ;  /* 0x0000000429047209 */ /* 0x000fe40007810000 */
[----:B-1----:R-:W-:Y:S02]  /*11a20*/  FMNMX.FTZ R3, R30, R3, !PT ;  /* 0x000000031e037209 */ /* 0x002fe40007810000 */
[----:B------:R-:W-:Y:S05]  /*11a30*/  MOV R45, R236 ;  /* 0x000000ec002d7202 */ /* 0x000fea0000000f00 */
[----:B------:R-:W1:Y:S01]  /*11a40*/  MUFU.TANH R218, R56 ;  /* 0x0000003800da7308 */ /* 0x000e620000002400 */
[----:B------:R-:W-:Y:S02]  /*11a50*/  FMNMX.FTZ R4, R45, R4, !PT ;  /* 0x000000042d047209 */ /* 0x000fe40007810000 */
[----:B---3--:R-:W-:Y:S02]  /*11a60*/  FMNMX.FTZ R72, R173, R72, !PT ;  /* 0x00000048ad487209 */ /* 0x008fe40007810000 */
[----:B------:R-:W-:Y:S05]  /*11a70*/  FMNMX.FTZ R4, R48, R4, !PT ;  /* 0x0000000430047209 */ /* 0x000fea0007810000 */
[----:B------:R-:W3:Y:S01]  /*11a80*/  MUFU.TANH R172, R97 ;  /* 0x0000006100ac7308 */ /* 0x000ee20000002400 */
[----:B----4-:R-:W-:Y:S02]  /*11a90*/  MOV R99, R238 ;  /* 0x000000ee00637202 */ /* 0x010fe40000000f00 */
[----:B--2---:R-:W-:Y:S07]  /*11aa0*/  FMNMX.FTZ R0, R175, R0, !PT ;  /* 0x00000000af007209 */ /* 0x004fee0007810000 */
[----:B------:R-:W2:Y:S01]  /*11ab0*/  MUFU.TANH R224, R57 ;  /* 0x0000003900e07308 */ /* 0x000ea20000002400 */
[----:B------:R-:W4:Y:S01]  /*11ac0*/  SHFL.BFLY PT, R71, R0, 0x2, 0x1f ;  /* 0x0c401f0000477f89 */ /* 0x000f2200000e0000 */
[----:B-1----:R-:W-:Y:S08]  /*11ad0*/  FMNMX.FTZ R3, R218, R3, !PT ;  /* 0x00000003da037209 */ /* 0x002ff00007810000 */
[----:B------:R-:W1:Y:S01]  /*11ae0*/  MUFU.TANH R233, R60 ;  /* 0x0000003c00e97308 */ /* 0x000e620000002400 */
[----:B---3--:R-:W-:Y:S05]  /*11af0*/  FMNMX.FTZ R72, R172, R72, !PT ;  /* 0x00000048ac487209 */ /* 0x008fea0007810000 */
[----:B------:R-:W3:Y:S04]  /*11b00*/  SHFL.BFLY PT, R5, R72, 0x2, 0x1f ;  /* 0x0c401f0048057f89 */ /* 0x000ee800000e0000 */
[----:B------:R-:W3:Y:S01]  /*11b10*/  MUFU.TANH R215, R47 ;  /* 0x0000002f00d77308 */ /* 0x000ee20000002400 */
[----:B--2---:R-:W-:Y:S02]  /*11b20*/  FMNMX.FTZ R3, R224, R3, !PT ;  /* 0x00000003e0037209 */ /* 0x004fe40007810000 */
[----:B----4-:R-:W-:Y:S07]  /*11b30*/  FMNMX.FTZ R71, R0, R71, !PT ;  /* 0x0000004700477209 */ /* 0x010fee0007810000 */
[----:B------:R-:W2:Y:S01]  /*11b40*/  MUFU.TANH R235, R61 ;  /* 0x0000003d00eb7308 */ /* 0x000ea20000002400 */
[----:B-1----:R-:W-:Y:S09]  /*11b50*/  FMNMX.FTZ R3, R233, R3, !PT ;  /* 0x00000003e9037209 */ /* 0x002ff20007810000 */
[----:B------:R-:W1:Y:S01]  /*11b60*/  MUFU.TANH R229, R58 ;  /* 0x0000003a00e57308 */ /* 0x000e620000002400 */
[----:B---3--:R-:W-:Y:S02]  /*11b70*/  FMNMX.FTZ R72, R72, R5, !PT ;  /* 0x0000000548487209 */ /* 0x008fe40007810000 */
[----:B------:R-:W-:Y:S01]  /*11b80*/  MOV R50, R215 ;  /* 0x000000d700327202 */ /* 0x000fe20000000f00 */
[----:B------:R-:W3:Y:S03]  /*11b90*/  SHFL.BFLY PT, R5, R71, 0x1, 0x1f ;  /* 0x0c201f0047057f89 */ /* 0x000ee600000e0000 */
[----:B------:R-:W-:Y:S03]  /*11ba0*/  FMNMX.FTZ R4, R50, R4, !PT ;  /* 0x0000000432047209 */ /* 0x000fe60007810000 */
[----:B------:R-:W4:Y:S01]  /*11bb0*/  MUFU.TANH R231, R73 ;  /* 0x0000004900e77308 */ /* 0x000f220000002400 */
[----:B--2---:R-:W-:Y:S01]  /*11bc0*/  MOV R94, R235 ;  /* 0x000000eb005e7202 */ /* 0x004fe20000000f00 */
[----:B------:R-:W2:Y:S01]  /*11bd0*/  SHFL.BFLY PT, R7, R72, 0x1, 0x1f ;  /* 0x0c201f0048077f89 */ /* 0x000ea200000e0000 */
[----:B------:R-:W-:Y:S07]  /*11be0*/  FMNMX.FTZ R3, R235, R3, !PT ;  /* 0x00000003eb037209 */ /* 0x000fee0007810000 */
[----:B------:R-:W2:Y:S01]  /*11bf0*/  MUFU.TANH R232, R59 ;  /* 0x0000003b00e87308 */ /* 0x000ea20000002400 */
[----:B------:R-:W-:Y:S02]  /*11c00*/  FMNMX.FTZ R3, R44, R3, !PT ;  /* 0x000000032c037209 */ /* 0x000fe40007810000 */
[----:B-1----:R-:W-:Y:S07]  /*11c10*/  FMNMX.FTZ R4, R229, R4, !PT ;  /* 0x00000004e5047209 */ /* 0x002fee0007810000 */
[----:B------:R-:W1:Y:S01]  /*11c20*/  MUFU.TANH R47, R76 ;  /* 0x0000004c002f7308 */ /* 0x000e620000002400 */
[----:B---3--:R-:W-:Y:S02]  /*11c30*/  FMNMX.FTZ R71, R71, R5, !PT ;  /* 0x0000000547477209 */ /* 0x008fe40007810000 */
[----:B----4-:R-:W-:Y:S02]  /*11c40*/  FMNMX.FTZ R3, R231, R3, !PT ;  /* 0x00000003e7037209 */ /* 0x010fe40007810000 */
[----:B--2---:R-:W-:Y:S05]  /*11c50*/  FMNMX.FTZ R72, R72, R7, !PT ;  /* 0x0000000748487209 */ /* 0x004fea0007810000 */
        /* <DEDUP_REMOVED lines=16> */
[----:B--2---:R-:W-:Y:S07]  /*11d60*/  FMNMX.FTZ R3, R174, R3, !PT ;  /* 0x00000003ae037209 */ /* 0x004fee0007810000 */
[----:B------:R-:W2:Y:S01]  /*11d70*/  MUFU.TANH R237, R75 ;  /* 0x0000004b00ed7308 */ /* 0x000ea20000002400 */
[----:B-1----:R-:W-:Y:S09]  /*11d80*/  FMNMX.FTZ R3, R222, R3, !PT ;  /* 0x00000003de037209 */ /* 0x002ff20007810000 */
[----:B------:R1:W-:Y:S01]  /*11d90*/  MUFU.TANH R75, R0 ;  /* 0x00000000004b7308 */ /* 0x0003e20000002400 */
[----:B---3--:R-:W-:Y:S02]  /*11da0*/  FMNMX.FTZ R3, R97, R3, !PT ;  /* 0x0000000361037209 */ /* 0x008fe40007810000 */
[----:B------:R-:W-:Y:S02]  /*11db0*/  MOV R92, R226 ;  /* 0x000000e2005c7202 */ /* 0x000fe40000000f00 */
[----:B------:R-:W-:Y:S05]  /*11dc0*/  FMNMX.FTZ R3, R26, R3, !PT ;  /* 0x000000031a037209 */ /* 0x000fea0007810000 */
[----:B------:R-:W3:Y:S01]  /*11dd0*/  MUFU.TANH R98, R78 ;  /* 0x0000004e00627308 */ /* 0x000ee20000002400 */
[----:B------:R-:W4:Y:S01]  /*11de0*/  SHFL.BFLY PT, R6, R3, 0x2, 0x1f ;  /* 0x0c401f0003067f89 */ /* 0x000f2200000e0000 */
[----:B--2---:R-:W-:Y:S04]  /*11df0*/  MOV R190, R237 ;  /* 0x000000ed00be7202 */ /* 0x004fe80000000f00 */
[----:B------:R-:W-:Y:S04]  /*11e00*/  FMNMX.FTZ R4, R190, R4, !PT ;  /* 0x00000004be047209 */ /* 0x000fe80007810000 */
[----:B------:R-:W2:Y:S01]  /*11e10*/  MUFU.TANH R96, R79 ;  /* 0x0000004f00607308 */ /* 0x000ea20000002400 */
[----:B-1----:R-:W-:Y:S04]  /*11e20*/  FADD.FTZ R0, -R72, R2 ;  /* 0x0000000248007221 */ /* 0x002fe80000010100 */
[----:B------:R-:W-:Y:S05]  /*11e30*/  FMUL.FTZ R2, R0, c[0x0][0x2d0] ;  /* 0x0000b40000027a20 */ /* 0x000fea0000410000 */
        /* <DEDUP_REMOVED lines=9> */
[----:B------:R-:W2:Y:S01]  /*11ed0*/  MUFU.TANH R74, R74 ;  /* 0x0000004a004a7308 */ /* 0x000ea20000002400 */
[----:B-1----:R-:W-:Y:S09]  /*11ee0*/  FMNMX.FTZ R4, R215, R4, !PT ;  /* 0x00000004d7047209 */ /* 0x002ff20007810000 */
[----:B------:R1:W1:Y:S01]  /*11ef0*/  MUFU.EX2 R73, R2 ;  /* 0x0000000200497308 */ /* 0x0002620000000800 */
[----:B---3--:R-:W-:Y:S02]  /*11f00*/  FMNMX.FTZ R0, R208, R4, !PT ;  /* 0x00000004d0007209 */ /* 0x008fe40007810000 */
[----:B----4-:R-:W-:Y:S02]  /*11f10*/  FMNMX.FTZ R70, R3, R70, !PT ;  /* 0x0000004603467209 */ /* 0x010fe40007810000 */
[----:B--2---:R-:W-:Y:S04]  /*11f20*/  FMNMX.FTZ R0, R74, R0, !PT ;  /* 0x000000004a007209 */ /* 0x004fe80007810000 */
[----:B------:R-:W-:Y:S05]  /*11f30*/  FMNMX.FTZ R0, R75, R0, !PT ;  /* 0x000000004b007209 */ /* 0x000fea0007810000 */
[----:B------:R-:W2:Y:S01]  /*11f40*/  SHFL.BFLY PT, R3, R0, 0x2, 0x1f ;  /* 0x0c401f0000037f89 */ /* 0x000ea200000e0000 */
[----:B-1----:R-:W-:Y:S02]  /*11f50*/  FADD.FTZ R2, -R71, R100 ;  /* 0x0000006447027221 */ /* 0x002fe40000010100 */
[----:B------:R-:W-:Y:S02]  /*11f60*/  FMUL.FTZ R100, R72, c[0x0][0x2d0] ;  /* 0x0000b40048647a20 */ /* 0x000fe40000410000 */
[----:B------:R-:W-:Y:S02]  /*11f70*/  FMUL.FTZ R2, R2, c[0x0][0x2d0] ;  /* 0x0000b40002027a20 */ /* 0x000fe40000410000 */
[--C-:B------:R-:W-:Y:S01]  /*11f80*/  FFMA.FTZ R4, R169, c[0x0][0x2d0], -R100.reuse ;  /* 0x0000b400a9047a23 */ /* 0x100fe20000010864 */
[----:B------:R-:W-:Y:S01]  /*11f90*/  MOV R169, R42 ;  /* 0x0000002a00a97202 */ /* 0x000fe20000000f00 */
[----:B------:R1:W-:Y:S01]  /*11fa0*/  MUFU.EX2 R69, R2 ;  /* 0x0000000200457308 */ /* 0x0003e20000000800 */
[--C-:B------:R-:W-:Y:S09]  /*11fb0*/  FFMA.FTZ R56, R183, c[0x0][0x2d0], -R100.reuse ;  /* 0x0000b400b7387a23 */ /* 0x100ff20000010864 */
[----:B------:R-:W-:Y:S01]  /*11fc0*/  MUFU.EX2 R245, R4 ;  /* 0x0000000400f57308 */ /* 0x000fe20000000800 */
[----:B--2---:R-:W-:Y:S01]  /*11fd0*/  FMNMX.FTZ R0, R0, R3, !PT ;  /* 0x0000000300007209 */ /* 0x004fe20007810000 */
[--C-:B------:R-:W-:Y:S02]  /*11fe0*/  FFMA.FTZ R3, R17, c[0x0][0x2d0], -R100.reuse ;  /* 0x0000b40011037a23 */ /* 0x100fe40000010864 */
[----:B------:R-:W-:Y:S01]  /*11ff0*/  FMUL.FTZ R17, R73, R117 ;  /* 0x0000007549117220 */ /* 0x000fe20000410000 */
[----:B------:R-:W-:Y:S05]  /*12000*/  MOV R117, R229 ;  /* 0x000000e500757202 */ /* 0x000fea0000000f00 */
[----:B------:R2:W-:Y:S01]  /*12010*/  MUFU.EX2 R252, R3 ;  /* 0x0000000300fc7308 */ /* 0x0005e20000000800 */
[----:B-1----:R-:W-:Y:S02]  /*12020*/  FADD.FTZ R2, -R70, R101 ;  /* 0x0000006546027221 */ /* 0x002fe40000010100 */
[----:B------:R-:W-:Y:S02]  /*12030*/  FMUL.FTZ R101, R71, c[0x0][0x2d0] ;  /* 0x0000b40047657a20 */ /* 0x000fe40000410000 */
[----:B------:R-:W-:Y:S02]  /*12040*/  FMUL.FTZ R2, R2, c[0x0][0x2d0] ;  /* 0x0000b40002027a20 */ /* 0x000fe40000410000 */
[--C-:B------:R-:W-:Y:S03]  /*12050*/  FFMA.FTZ R60, R199, c[0x0][0x2d0], -R101.reuse ;  /* 0x0000b400c73c7a23 */ /* 0x100fe60000010865 */
[----:B------:R1:W3:Y:S01]  /*12060*/  MUFU.EX2 R68, R2 ;  /* 0x0000000200447308 */ /* 0x0002e20000000800 */
[--C-:B--2---:R-:W-:Y:S01]  /*12070*/  FFMA.FTZ R3, R177, c[0x0][0x2d0], -R101.reuse ;  /* 0x0000b400b1037a23 */ /* 0x104fe20000010865 */
[----:B------:R-:W-:Y:S08]  /*12080*/  MOV R177, R31 ;  /* 0x0000001f00b17202 */ /* 0x000ff00000000f00 */
[----:B------:R2:W-:Y:S01]  /*12090*/  MUFU.EX2 R244, R3 ;  /* 0x0000000300f47308 */ /* 0x0005e20000000800 */
[--C-:B-1----:R-:W-:Y:S01]  /*120a0*/  FFMA.FTZ R2, R168, c[0x0][0x2d0], -R100.reuse ;  /* 0x0000b400a8027a23 */ /* 0x102fe20000010864 */
[----:B------:R-:W-:Y:S01]  /*120b0*/  MOV R168, R27 ;  /* 0x0000001b00a87202 */ /* 0x000fe20000000f00 */
[C---:B---3--:R-:W-:Y:S07]  /*120c0*/  FMUL.FTZ R57, R68.reuse, R157 ;  /* 0x0000009d44397220 */ /* 0x048fee0000410000 */
[----:B------:R1:W3:Y:S01]  /*120d0*/  MUFU.EX2 R251, R2 ;  /* 0x0000000200fb7308 */ /* 0x0002e20000000800 */
[----:B------:R-:W-:Y:S02]  /*120e0*/  FMUL.FTZ R61, R68, R161 ;  /* 0x000000a1443d7220 */ /* 0x000fe40000410000 */
[--C-:B--2---:R-:W-:Y:S01]  /*120f0*/  FFMA.FTZ R3, R170, c[0x0][0x2d0], -R101.reuse ;  /* 0x0000b400aa037a23 */ /* 0x104fe20000010865 */
[----:B------:R-:W-:Y:S06]  /*12100*/  MOV R170, R43 ;  /* 0x0000002b00aa7202 */ /* 0x000fec0000000f00 */
[----:B------:R2:W4:Y:S01]  /*12110*/  MUFU.EX2 R247, R3 ;  /* 0x0000000300f77308 */ /* 0x0005220000000800 */
[----:B-1----:R-:W-:Y:S01]  /*12120*/  FFMA.FTZ R2, R16, c[0x0][0x2d0], -R100 ;  /* 0x0000b40010027a23 */ /* 0x002fe20000010864 */
[----:B---3--:R-:W-:Y:S08]  /*12130*/  F2FP.PACK_AB R76, R251, R245 ;  /* 0x000000f5fb4c723e */ /* 0x008ff000000000ff */
[----:B------:R1:W3:Y:S01]  /*12140*/  MUFU.EX2 R250, R2 ;  /* 0x0000000200fa7308 */ /* 0x0002e20000000800 */
[--C-:B--2---:R-:W-:Y:S01]  /*12150*/  FFMA.FTZ R3, R18, c[0x0][0x2d0], -R101.reuse ;  /* 0x0000b40012037a23 */ /* 0x104fe20000010865 */
[----:B----4-:R-:W-:Y:S01]  /*12160*/  F2FP.PACK_AB R77, R247, R244 ;  /* 0x000000f4f74d723e */ /* 0x010fe200000000ff */
[----:B------:R-:W-:Y:S01]  /*12170*/  FMUL.FTZ R18, R69, R118 ;  /* 0x0000007645127220 */ /* 0x000fe20000410000 */
[----:B------:R-:W-:Y:S06]  /*12180*/  MOV R118, R49 ;  /* 0x0000003100767202 */ /* 0x000fec0000000f00 */
[----:B------:R2:W-:Y:S01]  /*12190*/  MUFU.EX2 R249, R3 ;  /* 0x0000000300f97308 */ /* 0x0005e20000000800 */
[----:B------:R-:W-:Y:S01]  /*121a0*/  FMUL.FTZ R49, R73, R149 ;  /* 0x0000009549317220 */ /* 0x000fe20000410000 */
[----:B-1----:R-:W2:Y:S01]  /*121b0*/  SHFL.BFLY PT, R2, R0, 0x1, 0x1f ;  /* 0x0c201f0000027f89 */ /* 0x002ea200000e0000 */
[----:B---3--:R-:W-:Y:S02]  /*121c0*/  F2FP.PACK_AB R78, R252, R250 ;  /* 0x000000fafc4e723e */ /* 0x008fe400000000ff */
[----:B--2---:R-:W-:Y:S01]  /*121d0*/  FMNMX.FTZ R3, R0, R2, !PT ;  /* 0x0000000200037209 */ /* 0x004fe20007810000 */
        /* <DEDUP_REMOVED lines=17> */
[----:B------:R1:W3:Y:S01]  /*122f0*/  MUFU.EX2 R242, R2 ;  /* 0x0000000200f27308 */ /* 0x0002e20000000800 */
[C---:B--2---:R-:W-:Y:S02]  /*12300*/  FMUL.FTZ R27, R0.reuse, R127 ;  /* 0x0000007f001b7220 */ /* 0x044fe40000410000 */
[C---:B------:R-:W-:Y:S02]  /*12310*/  FMUL.FTZ R31, R0.reuse, R131 ;  /* 0x00000083001f7220 */ /* 0x040fe40000410000 */
[C---:B------:R-:W-:Y:S02]  /*12320*/  FMUL.FTZ R42, R0.reuse, R142 ;  /* 0x0000008e002a7220 */ /* 0x040fe40000410000 */
[C---:B------:R-:W-:Y:S02]  /*12330*/  FMUL.FTZ R43, R0.reuse, R143 ;  /* 0x0000008f002b7220 */ /* 0x040fe40000410000 */
[C---:B------:R-:W-:Y:S02]  /*12340*/  FMUL.FTZ R47, R0.reuse, R147 ;  /* 0x00000093002f7220 */ /* 0x040fe40000410000 */
[C---:B------:R-:W-:Y:S02]  /*12350*/  FMUL.FTZ R58, R0.reuse, R158 ;  /* 0x0000009e003a7220 */ /* 0x040fe40000410000 */
[C---:B------:R-:W-:Y:S02]  /*12360*/  FMUL.FTZ R59, R0.reuse, R159 ;  /* 0x0000009f003b7220 */ /* 0x040fe40000410000 */
[C---:B------:R-:W-:Y:S02]  /*12370*/  FMUL.FTZ R62, R0.reuse, R162 ;  /* 0x000000a2003e7220 */ /* 0x040fe40000410000 */
[----:B------:R-:W-:Y:S02]  /*12380*/  FMUL.FTZ R63, R0, R163 ;  /* 0x000000a3003f7220 */ /* 0x000fe40000410000 */
[--C-:B-1----:R-:W-:Y:S01]  /*12390*/  FFMA.FTZ R2, R12, c[0x0][0x2d0], -R102.reuse ;  /* 0x0000b4000c027a23 */ /* 0x102fe20000010866 */
        /* <DEDUP_REMOVED lines=11> */
[----:B------:R-:W-:Y:S01]  /*12450*/  FMUL.FTZ R14, R0, R114 ;  /* 0x00000072000e7220 */ /* 0x000fe20000410000 */
[----:B------:R-:W-:Y:S01]  /*12460*/  MOV R114, R52 ;  /* 0x0000003400727202 */ /* 0x000fe20000000f00 */
[--C-:B------:R-:W-:Y:S05]  /*12470*/  FFMA.FTZ R74, R74, c[0x0][0x2d0], -R2.reuse ;  /* 0x0000b4004a4a7a23 */ /* 0x100fea0000010802 */
[----:B------:R2:W-:Y:S10]  /*12480*/  MUFU.EX2 R185, R4 ;  /* 0x0000000400b97308 */ /* 0x0005f40000000800 */
[----:B------:R3:W-:Y:S01]  /*12490*/  MUFU.EX2 R188, R7 ;  /* 0x0000000700bc7308 */ /* 0x0007e20000000800 */
[----:B-1----:R-:W-:Y:S01]  /*124a0*/  FMUL.FTZ R16, R73, R116 ;  /* 0x0000007449107220 */ /* 0x002fe20000410000 */
[----:B------:R-:W-:Y:S01]  /*124b0*/  MOV R116, R50 ;  /* 0x0000003200747202 */ /* 0x000fe20000000f00 */
[----:B------:R-:W-:Y:S07]  /*124c0*/  FMUL.FTZ R50, R69, R150 ;  /* 0x0000009645327220 */ /* 0x000fee0000410000 */
[----:B------:R-:W1:Y:S01]  /*124d0*/  MUFU.EX2 R186, R8 ;  /* 0x0000000800ba7308 */ /* 0x000e620000000800 */
[----:B--2---:R-:W-:Y:S01]  /*124e0*/  FFMA.FTZ R4, R178, c[0x0][0x2d0], -R2 ;  /* 0x0000b400b2047a23 */ /* 0x004fe20000010802 */
[----:B------:R-:W-:Y:S08]  /*124f0*/  MOV R178, R232 ;  /* 0x000000e800b27202 */ /* 0x000ff00000000f00 */
[----:B------:R2:W4:Y:S01]  /*12500*/  MUFU.EX2 R187, R4 ;  /* 0x0000000400bb7308 */ /* 0x0005220000000800 */
[----:B---3--:R-:W-:Y:S02]  /*12510*/  @P4 MOV R7, R37 ;  /* 0x0000002500074202 */ /* 0x008fe40000000f00 */
[----:B-1----:R-:W-:Y:S01]  /*12520*/  F2FP.PACK_AB R67, R186, R188 ;  /* 0x000000bcba43723e */ /* 0x002fe200000000ff */
[----:B--2---:R-:W-:Y:S01]  /*12530*/  @P4 IMAD.WIDE.U32 R4, R225, c[0x0][0x1e0], RZ ;  /* 0x00007800e1044a25 */ /* 0x004fe200078e00ff */
        /* <DEDUP_REMOVED lines=23> */
[----:B--2---:R-:W-:Y:S01]  /*126b0*/  @P4 IADD3 R4, P1, R6, R13, RZ ;  /* 0x0000000d06044210 */ /* 0x004fe20007f3e0ff */
[----:B---3--:R-:W-:Y:S02]  /*126c0*/  FFMA.FTZ R11, R32, c[0x0][0x2d0], -R100 ;  /* 0x0000b400200b7a23 */ /* 0x008fe40000010864 */
[----:B------:R-:W-:Y:S06]  /*126d0*/  FFMA.FTZ R32, R192, c[0x0][0x2d0], -R2 ;  /* 0x0000b400c0207a23 */ /* 0x000fec0000010802 */
[----:B------:R2:W-:Y:S01]  /*126e0*/  MUFU.EX2 R238, R11 ;  /* 0x0000000b00ee7308 */ /* 0x0005e20000000800 */
[----:B----4-:R-:W-:Y:S01]  /*126f0*/  FMUL.FTZ R8, R68, R108 ;  /* 0x0000006c44087220 */ /* 0x010fe20000410000 */
[----:B------:R-:W-:Y:S01]  /*12700*/  MOV R108, R44 ;  /* 0x0000002c006c7202 */ /* 0x000fe20000000f00 */
[----:B------:R-:W-:Y:S01]  /*12710*/  FFMA.FTZ R44, R194, c[0x0][0x2d0], -R100 ;  /* 0x0000b400c22c7a23 */ /* 0x000fe20000010864 */
[-C--:B-1----:R-:W-:Y:S01]  /*12720*/  @P4 IADD3.X R7, R9, R12.reuse, RZ, P0, !PT ;  /* 0x0000000c09074210 */ /* 0x082fe200007fe4ff */
[----:B------:R-:W-:Y:S01]  /*12730*/  FMUL.FTZ R9, R68, R109 ;  /* 0x0000006d44097220 */ /* 0x000fe20000410000 */
[----:B------:R-:W-:Y:S01]  /*12740*/  @P4 IADD3 R10, P0, R4, R13, RZ ;  /* 0x0000000d040a4210 */ /* 0x000fe20007f1e0ff */
[----:B------:R-:W-:Y:S01]  /*12750*/  FMUL.FTZ R13, R68, R113 ;  /* 0x00000071440d7220 */ /* 0x000fe20000410000 */
[----:B------:R-:W-:Y:S01]  /*12760*/  @P4 IADD3.X R5, R7, R12, RZ, P1, !PT ;  /* 0x0000000c07054210 */ /* 0x000fe20000ffe4ff */
[----:B------:R1:W-:Y:S01]  /*12770*/  @P4 LDGSTS.E.BYPASS.LTC128B.128 [R227+0x4900], [R6.64], !P3 ;  /* 0x0490000006e34fae */ /* 0x0003e2000d901d68 */
[----:B------:R-:W-:Y:S01]  /*12780*/  MOV R109, R40 ;  /* 0x00000028006d7202 */ /* 0x000fe20000000f00 */
[----:B------:R-:W-:Y:S01]  /*12790*/  FFMA.FTZ R40, R196, c[0x0][0x2d0], -R2 ;  /* 0x0000b400c4287a23 */ /* 0x000fe20000010802 */
[----:B------:R-:W-:Y:S01]  /*127a0*/  MOV R113, R51 ;  /* 0x0000003300717202 */ /* 0x000fe20000000f00 */
[----:B------:R-:W-:Y:S04]  /*127b0*/  FMUL.FTZ R51, R69, R151 ;  /* 0x0000009745337220 */ /* 0x000fe80000410000 */
[----:B------:R3:W-:Y:S01]  /*127c0*/  @P4 LDGSTS.E.BYPASS.LTC128B.128 [R227+0x5100], [R4.64], !P3 ;  /* 0x0510000004e34fae */ /* 0x0007e2000d901d68 */
[----:B--2---:R-:W-:Y:S01]  /*127d0*/  @P4 IADD3.X R11, R5, R12, RZ, P0, !PT ;  /* 0x0000000c050b4210 */ /* 0x004fe200007fe4ff */
[--C-:B------:R-:W-:Y:S01]  /*127e0*/  FFMA.FTZ R12, R24, c[0x0][0x2d0], -R102.reuse ;  /* 0x0000b400180c7a23 */ /* 0x100fe20000010866 */
[----:B------:R-:W-:Y:S01]  /*127f0*/  ISETP.GT.AND P0, PT, R103, UR5, PT ;  /* 0x0000000567007c0c */ /* 0x000fe2000bf04270 */
[----:B------:R-:W-:Y:S01]  /*12800*/  FFMA.FTZ R24, R29, c[0x0][0x2d0], -R102 ;  /* 0x0000b4001d187a23 */ /* 0x000fe20000010866 */
[----:B------:R-:W-:Y:S03]  /*12810*/  MOV R103, R225 ;  /* 0x000000e100677202 */ /* 0x000fe60000000f00 */
[----:B------:R2:W-:Y:S01]  /*12820*/  @P4 LDGSTS.E.BYPASS.LTC128B.128 [R227+0x5900], [R10.64], !P3 ;  /* 0x059000000ae34fae */ /* 0x0005e2000d901d68 */
[----:B------:R4:W-:Y:S01]  /*12830*/  MUFU.EX2 R232, R12 ;  /* 0x0000000c00e87308 */ /* 0x0009e20000000800 */
[C---:B------:R-:W-:Y:S06]  /*12840*/  FMUL.FTZ R29, R68.reuse, R129 ;  /* 0x00000081441d7220 */ /* 0x040fec0000410000 */
        /* <DEDUP_REMOVED lines=11> */
[----:B----4-:R-:W-:Y:S01]  /*12900*/  FMUL.FTZ R12, R68, R112 ;  /* 0x00000070440c7220 */ /* 0x010fe20000410000 */
[----:B------:R-:W4:Y:S01]  /*12910*/  LDSM.16.MT88.4 R52, [R210+0x100] ;  /* 0x00010000d234783b */ /* 0x000f220000004200 */
[C---:B--2---:R-:W-:Y:S01]  /*12920*/  FMUL.FTZ R10, R0.reuse, R110 ;  /* 0x0000006e000a7220 */ /* 0x044fe20000410000 */
[----:B------:R-:W-:Y:S01]  /*12930*/  MOV R110, R46 ;  /* 0x0000002e006e7202 */ /* 0x000fe20000000f00 */
[C---:B------:R-:W-:Y:S01]  /*12940*/  FMUL.FTZ R11, R0.reuse, R111 ;  /* 0x0000006f000b7220 */ /* 0x040fe20000410000 */
[----:B------:R-:W-:Y:S01]  /*12950*/  MOV R111, R205 ;  /* 0x000000cd006f7202 */ /* 0x000fe20000000f00 */
[C---:B------:R-:W-:Y:S01]  /*12960*/  FMUL.FTZ R46, R0.reuse, R146 ;  /* 0x00000092002e7220 */ /* 0x040fe20000410000 */
[----:B------:R-:W-:Y:S02]  /*12970*/  MOV R112, R203 ;  /* 0x000000cb00707202 */ /* 0x000fe40000000f00 */
[----:B------:R2:W-:Y:S01]  /*12980*/  MUFU.EX2 R230, R24 ;  /* 0x0000001800e67308 */ /* 0x0005e20000000800 */
[----:B------:R-:W4:Y:S01]  /*12990*/  LDSM.16.MT88.4 R80, [R211+0x100] ;  /* 0x00010000d350783b */ /* 0x000f220000004200 */
[----:B-1----:R-:W-:Y:S01]  /*129a0*/  FMUL.FTZ R6, R69, R106 ;  /* 0x0000006a45067220 */ /* 0x002fe20000410000 */
[----:B------:R-:W-:Y:S01]  /*129b0*/  MOV R106, R26 ;  /* 0x0000001a006a7202 */ /* 0x000fe20000000f00 */
[C---:B------:R-:W-:Y:S05]  /*129c0*/  FMUL.FTZ R26, R0.reuse, R126 ;  /* 0x0000007e001a7220 */ /* 0x040fea0000410000 */
[----:B------:R-:W1:Y:S01]  /*129d0*/  LDSM.16.MT88.4 R84, [R209+0x900] ;  /* 0x00090000d154783b */ /* 0x000e620000004200 */
[----:B------:R4:W-:Y:S01]  /*129e0*/  MUFU.EX2 R181, R32 ;  /* 0x0000002000b57308 */ /* 0x0009e20000000800 */
[--C-:B---3--:R-:W-:Y:S02]  /*129f0*/  FFMA.FTZ R4, R15, c[0x0][0x2d0], -R101.reuse ;  /* 0x0000b4000f047a23 */ /* 0x108fe40000010865 */
[----:B------:R-:W-:Y:S01]  /*12a00*/  FMUL.FTZ R15, R0, R115 ;  /* 0x00000073000f7220 */ /* 0x000fe20000410000 */
[----:B------:R-:W-:Y:S03]  /*12a10*/  MOV R115, R206 ;  /* 0x000000ce00737202 */ /* 0x000fe60000000f00 */
[----:B------:R-:W3:Y:S03]  /*12a20*/  LDSM.16.MT88.4 R88, [R212+0x900] ;  /* 0x00090000d458783b */ /* 0x000ee60000004200 */
[----:B------:R4:W-:Y:S01]  /*12a30*/  MUFU.EX2 R234, R4 ;  /* 0x0000000400ea7308 */ /* 0x0009e20000000800 */
[----:B--2---:R-:W-:Y:S04]  /*12a40*/  FMUL.FTZ R24, R68, R124 ;  /* 0x0000007c44187220 */ /* 0x004fe80000410000 */
[----:B------:R-:W0:Y:S05]  /*12a50*/  LDGDEPBAR ;  /* 0x00000000000079af */ /* 0x000e2a0000000000 */
[----:B------:R2:W-:Y:S01]  /*12a60*/  MUFU.EX2 R206, R56 ;  /* 0x0000003800ce7308 */ /* 0x0005e20000000800 */
[----:B----4-:R-:W-:Y:S02]  /*12a70*/  FMUL.FTZ R32, R73, R132 ;  /* 0x0000008449207220 */ /* 0x010fe40000410000 */
[--C-:B------:R-:W-:Y:S02]  /*12a80*/  FFMA.FTZ R4, R34, c[0x0][0x2d0], -R101.reuse ;  /* 0x0000b40022047a23 */ /* 0x100fe40000010865 */
[----:B------:R-:W-:Y:S05]  /*12a90*/  FMUL.FTZ R34, R69, R134 ;  /* 0x0000008645227220 */ /* 0x000fea0000410000 */
[----:B------:R4:W-:Y:S01]  /*12aa0*/  MUFU.EX2 R235, R4 ;  /* 0x0000000400eb7308 */ /* 0x0009e20000000800 */
[----:B--2---:R-:W-:Y:S02]  /*12ab0*/  FMUL.FTZ R56, R68, R156 ;  /* 0x0000009c44387220 */ /* 0x004fe40000410000 */
[--C-:B----4-:R-:W-:Y:S02]  /*12ac0*/  FFMA.FTZ R4, R35, c[0x0][0x2d0], -R101.reuse ;  /* 0x0000b40023047a23 */ /* 0x110fe40000010865 */
[----:B------:R-:W-:Y:S05]  /*12ad0*/  FMUL.FTZ R35, R69, R135 ;  /* 0x0000008745237220 */ /* 0x000fea0000410000 */
[----:B------:R2:W-:Y:S01]  /*12ae0*/  MUFU.EX2 R236, R4 ;  /* 0x0000000400ec7308 */ /* 0x0005e20000000800 */
[----:B------:R-:W-:Y:S01]  /*12af0*/  LDSM.16.MT88.4 R132, [R212+0x2900] ;  /* 0x00290000d484783b */ /* 0x000fe20000004200 */
[C---:B--2---:R-:W-:Y:S01]  /*12b00*/  FMUL.FTZ R4, R73.reuse, R104 ;  /* 0x0000006849047220 */ /* 0x044fe20000410000 */
        /* <DEDUP_REMOVED lines=9> */
[----:B--2---:R-:W-:Y:S02]  /*12ba0*/  FMUL.FTZ R44, R68, R144 ;  /* 0x00000090442c7220 */ /* 0x004fe40000410000 */
[C---:B------:R-:W-:Y:S04]  /*12bb0*/  HMMA.16816.F32 R16, R76.reuse, R22, R16 ;  /* 0x000000164c10723c */ /* 0x040fe80000001810 */
[----:B------:R-:W-:Y:S01]  /*12bc0*/  FFMA.FTZ R28, R182, c[0x0][0x2d0], -R2 ;  /* 0x0000b400b61c7a23 */ /* 0x000fe20000010802 */
[----:B------:R-:W-:Y:S01]  /*12bd0*/  MOV R124, R121 ;  /* 0x00000079007c7202 */ /* 0x000fe20000000f00 */
[----:B------:R-:W-:Y:S01]  /*12be0*/  FMUL.FTZ R45, R68, R145 ;  /* 0x00000091442d7220 */ /* 0x000fe20000410000 */
[----:B------:R-:W-:Y:S01]  /*12bf0*/  MOV R121, R114 ;  /* 0x0000007200797202 */ /* 0x000fe20000000f00 */
[C---:B------:R-:W-:Y:S01]  /*12c00*/  FMUL.FTZ R22, R69.reuse, R122 ;  /* 0x0000007a45167220 */ /* 0x040fe20000410000 */
[----:B------:R2:W1:Y:S03]  /*12c10*/  MUFU.EX2 R182, R28 ;  /* 0x0000001c00b67308 */ /* 0x0004660000000800 */
[----:B------:R-:W-:Y:S01]  /*12c20*/  FMUL.FTZ R23, R69, R123 ;  /* 0x0000007b45177220 */ /* 0x000fe20000410000 */
[----:B------:R-:W-:Y:S01]  /*12c30*/  MOV R123, R30 ;  /* 0x0000001e007b7202 */ /* 0x000fe20000000f00 */
[----:B------:R-:W-:Y:S01]  /*12c40*/  FMUL.FTZ R30, R0, R130 ;  /* 0x00000082001e7220 */ /* 0x000fe20000410000 */
[----:B------:R-:W-:Y:S01]  /*12c50*/  MOV R122, R41 ;  /* 0x00000029007a7202 */ /* 0x000fe20000000f00 */
[C---:B------:R-:W-:Y:S01]  /*12c60*/  FMUL.FTZ R41, R68.reuse, R141 ;  /* 0x0000008d44297220 */ /* 0x040fe20000410000 */
[----:B------:R-:W-:Y:S01]  /*12c70*/  MOV R126, R123 ;  /* 0x0000007b007e7202 */ /* 0x000fe20000000f00 */
[----:B----4-:R-:W-:Y:S01]  /*12c80*/  FMUL.FTZ R20, R73, R120 ;  /* 0x0000007849147220 */ /* 0x010fe20000410000 */
        /* <DEDUP_REMOVED lines=8> */
[C---:B--2---:R-:W-:Y:S02]  /*12d10*/  FMUL.FTZ R28, R68.reuse, R128 ;  /* 0x00000080441c7220 */ /* 0x044fe40000410000 */
        /* <DEDUP_REMOVED lines=8> */
[----:B----4-:R-:W-:Y:S02]  /*12da0*/  FMUL.FTZ R48, R73, R148 ;  /* 0x0000009449307220 */ /* 0x010fe40000410000 */
[C---:B------:R-:W-:Y:S01]  /*12db0*/  HMMA.16816.F32 R32, R76.reuse, R38, R32 ;  /* 0x000000264c20723c */ /* 0x040fe20000001820 */
[----:B------:R-:W-:Y:S03]  /*12dc0*/  LDSM.16.MT88.4 R148, [R210+0x2900] ;  /* 0x00290000d294783b */ /* 0x000fe60000004200 */
[----:B------:R-:W-:Y:S01]  /*12dd0*/  MOV R171, R94 ;  /* 0x0000005e00ab7202 */ /* 0x000fe20000000f00 */
[----:B------:R4:W1:Y:S02]  /*12de0*/  MUFU.EX2 R137, R40 ;  /* 0x0000002800897308 */ /* 0x0008640000000800 */
[C---:B------:R-:W-:Y:S02]  /*12df0*/  FMUL.FTZ R38, R69.reuse, R138 ;  /* 0x0000008a45267220 */ /* 0x040fe40000410000 */
[----:B------:R-:W-:Y:S06]  /*12e00*/  FMUL.FTZ R39, R69, R139 ;  /* 0x0000008b45277220 */ /* 0x000fec0000410000 */
[----:B------:R1:W-:Y:S01]  /*12e10*/  MUFU.EX2 R139, R60 ;  /* 0x0000003c008b7308 */ /* 0x0003e20000000800 */
[C---:B--2---:R-:W-:Y:S09]  /*12e20*/  FMUL.FTZ R36, R73.reuse, R136 ;  /* 0x0000008849247220 */ /* 0x044ff20000410000 */
[----:B------:R2:W-:Y:S01]  /*12e30*/  MUFU.EX2 R138, R92 ;  /* 0x0000005c008a7308 */ /* 0x0005e20000000800 */
[-C--:B------:R-:W-:Y:S03]  /*12e40*/  HMMA.16816.F32 R36, R76, R52.reuse, R36 ;  /* 0x000000344c24723c */ /* 0x080fe60000001824 */
[C---:B----4-:R-:W-:Y:S07]  /*12e50*/  FMUL.FTZ R40, R68.reuse, R140 ;  /* 0x0000008c44287220 */ /* 0x050fee0000410000 */
[C---:B------:R-:W-:Y:S04]  /*12e60*/  HMMA.16816.F32 R40, R64.reuse, R52, R40 ;  /* 0x000000344028723c */ /* 0x040fe80000001828 */
[----:B-1----:R-:W-:Y:S03]  /*12e70*/  FMUL.FTZ R60, R68, R160 ;  /* 0x000000a0443c7220 */ /* 0x002fe60000410000 */
[----:B------:R-:W-:Y:S01]  /*12e80*/  FFMA.FTZ R52, R184, c[0x0][0x2d0], -R100 ;  /* 0x0000b400b8347a23 */ /* 0x000fe20000010864 */
[-C--:B------:R-:W-:Y:S03]  /*12e90*/  HMMA.16816.F32 R44, R64, R54.reuse, R44 ;  /* 0x00000036402c723c */ /* 0x080fe6000000182c */
[----:B------:R1:W4:Y:S01]  /*12ea0*/  MUFU.EX2 R207, R52 ;  /* 0x0000003400cf7308 */ /* 0x0003220000000800 */
[----:B------:R-:W-:Y:S01]  /*12eb0*/  FMUL.FTZ R53, R73, R153 ;  /* 0x0000009949357220 */ /* 0x000fe20000410000 */
[----:B--2---:R-:W2:Y:S03]  /*12ec0*/  LDSM.16.MT88.4 R92, [R210+0x900] ;  /* 0x00090000d25c783b */ /* 0x004ea60000004200 */
[C---:B------:R-:W-:Y:S07]  /*12ed0*/  HMMA.16816.F32 R48, R76.reuse, R54, R48 ;  /* 0x000000364c30723c */ /* 0x040fee0000001830 */
[C---:B------:R-:W-:Y:S02]  /*12ee0*/  FMUL.FTZ R54, R69.reuse, R154 ;  /* 0x0000009a45367220 */ /* 0x040fe40000410000 */
[----:B------:R-:W-:Y:S03]  /*12ef0*/  FMUL.FTZ R55, R69, R155 ;  /* 0x0000009b45377220 */ /* 0x000fe60000410000 */
[----:B-1----:R-:W-:Y:S07]  /*12f00*/  FMUL.FTZ R52, R73, R152 ;  /* 0x0000009849347220 */ /* 0x002fee0000410000 */
        /* <DEDUP_REMOVED lines=20> */
[--C-:B-1----:R-:W-:Y:S04]  /*13050*/  FFMA.FTZ R80, R198, c[0x0][0x2d0], -R101.reuse ;  /* 0x0000b400c6507a23 */ /* 0x102fe80000010865 */
[----:B------:R1:W1:Y:S02]  /*13060*/  MUFU.EX2 R203, R80 ;  /* 0x0000005000cb7308 */ /* 0x0002640000000800 */
[----:B-1----:R-:W-:Y:S07]  /*13070*/  F2FP.PACK_AB R80, R231, R232 ;  /* 0x000000e8e750723e */ /* 0x002fee00000000ff */
[C---:B------:R-:W-:Y:S07]  /*13080*/  HMMA.16816.F32 R8, R80.reuse, R84, R8 ;  /* 0x000000545008723c */ /* 0x040fee0000001808 */
[--C-:B------:R-:W-:Y:S01]  /*13090*/  FFMA.FTZ R84, R202, c[0x0][0x2d0], -R102.reuse ;  /* 0x0000b400ca547a23 */ /* 0x100fe20000010866 */
[-C--:B------:R-:W-:Y:S03]  /*130a0*/  HMMA.16816.F32 R12, R80, R86.reuse, R12 ;  /* 0x00000056500c723c */ /* 0x080fe6000000180c */
[----:B------:R1:W-:Y:S05]  /*130b0*/  MUFU.EX2 R143, R84 ;  /* 0x00000054008f7308 */ /* 0x0003ea0000000800 */
[C---:B------:R-:W-:Y:S08]  /*130c0*/  HMMA.16816.F32 R16, R76.reuse, R86, R16 ;  /* 0x000000564c10723c */ /* 0x040ff00000001810 */
[-C--:B---3--:R-:W-:Y:S08]  /*130d0*/  HMMA.16816.F32 R20, R76, R88.reuse, R20 ;  /* 0x000000584c14723c */ /* 0x088ff00000001814 */
[C---:B------:R-:W-:Y:S04]  /*130e0*/  HMMA.16816.F32 R24, R80.reuse, R88, R24 ;  /* 0x000000585018723c */ /* 0x040fe80000001818 */
[--C-:B-1----:R-:W-:Y:S04]  /*130f0*/  FFMA.FTZ R84, R201, c[0x0][0x2d0], -R102.reuse ;  /* 0x0000b400c9547a23 */ /* 0x102fe80000010866 */
[-C--:B------:R-:W-:Y:S01]  /*13100*/  HMMA.16816.F32 R28, R80, R90.reuse, R28 ;  /* 0x0000005a501c723c */ /* 0x080fe2000000181c */
[----:B------:R1:W-:Y:S07]  /*13110*/  MUFU.EX2 R142, R84 ;  /* 0x00000054008e7308 */ /* 0x0003ee0000000800 */
[C---:B------:R-:W-:Y:S08]  /*13120*/  HMMA.16816.F32 R32, R76.reuse, R90, R32 ;  /* 0x0000005a4c20723c */ /* 0x040ff00000001820 */
[-C--:B--2---:R-:W-:Y:S08]  /*13130*/  HMMA.16816.F32 R36, R76, R92.reuse, R36 ;  /* 0x0000005c4c24723c */ /* 0x084ff00000001824 */
[C---:B------:R-:W-:Y:S04]  /*13140*/  HMMA.16816.F32 R40, R80.reuse, R92, R40 ;  /* 0x0000005c5028723c */ /* 0x040fe80000001828 */
[----:B-1----:R-:W-:Y:S01]  /*13150*/  FFMA.FTZ R84, R126, c[0x0][0x2d0], -R102 ;  /* 0x0000b4007e547a23 */ /* 0x002fe20000010866 */
        /* <DEDUP_REMOVED lines=24> */
[----:B------:R1:W1:Y:S01]  /*132e0*/  MUFU.EX2 R141, R88 ;  /* 0x00000058008d7308 */ /* 0x0002620000000800 */
[----:B------:R-:W-:Y:S02]  /*132f0*/  MOV R124, R123 ;  /* 0x0000007b007c7202 */ /* 0x000fe40000000f00 */
[----:B------:R-:W-:Y:S02]  /*13300*/  MOV R121, R120 ;  /* 0x0000007800797202 */ /* 0x000fe40000000f00 */
[----:B------:R-:W-:Y:S02]  /*13310*/  MOV R123, R122 ;  /* 0x0000007a007b7202 */ /* 0x000fe40000000f00 */
[----:B------:R-:W-:Y:S02]  /*13320*/  MOV R122, R121 ;  /* 0x00000079007a7202 */ /* 0x000fe40000000f00 */
[----:B------:R-:W-:Y:S02]  /*13330*/  MOV R120, R119 ;  /* 0x0000007700787202 */ /* 0x000fe40000000f00 */
[----:B------:R-:W-:Y:S02]  /*13340*/  MOV R119, R112 ;  /* 0x0000007000777202 */ /* 0x000fe40000000f00 */
[----:B------:R-:W-:Y:S01]  /*13350*/  MOV R112, R109 ;  /* 0x0000006d00707202 */ /* 0x000fe20000000f00 */
[----:B---3--:R-:W3:Y:S01]  /*13360*/  LDSM.16.MT88.4 R84, [R211+0x900] ;  /* 0x00090000d354783b */ /* 0x008ee20000004200 */
[----:B------:R-:W-:Y:S02]  /*13370*/  MOV R121, R120 ;  /* 0x0000007800797202 */ /* 0x000fe40000000f00 */
[----:B------:R-:W-:Y:S02]  /*13380*/  MOV R120, R119 ;  /* 0x0000007700787202 */ /* 0x000fe40000000f00 */
[----:B------:R-:W-:Y:S02]  /*13390*/  MOV R119, R112 ;  /* 0x0000007000777202 */ /* 0x000fe40000000f00 */
[----:B------:R-:W-:Y:S02]  /*133a0*/  MOV R109, R221 ;  /* 0x000000dd006d7202 */ /* 0x000fe40000000f00 */
[----:B------:R2:W5:Y:S01]  /*133b0*/  LDL.LU R221, [R1+0x68] ;  /* 0x0000680001dd7983 */ /* 0x0005620000300800 */
[--C-:B-1----:R-:W-:Y:S01]  /*133c0*/  FFMA.FTZ R88, R126, c[0x0][0x2d0], -R2.reuse ;  /* 0x0000b4007e587a23 */ /* 0x102fe20000010802 */
        /* <DEDUP_REMOVED lines=15> */
[----:B-1----:R-:W-:Y:S01]  /*134c0*/  FFMA.FTZ R88, R126, c[0x0][0x2d0], -R2 ;  /* 0x0000b4007e587a23 */ /* 0x002fe20000010802 */
[----:B------:R-:W-:Y:S01]  /*134d0*/  MOV R126, R125 ;  /* 0x0000007d007e7202 */ /* 0x000fe20000000f00 */
[-C--:B---3--:R-:W-:Y:S01]  /*134e0*/  HMMA.16816.F32 R52, R76, R84.reuse, R52 ;  /* 0x000000544c34723c */ /* 0x088fe20000001834 */
[----:B------:R1:W5:Y:S01]  /*134f0*/  LDL.LU R223, [R1+0x60] ;  /* 0x0000600001df7983 */ /* 0x0003620000300800 */
[----:B------:R3:W1:Y:S01]  /*13500*/  MUFU.EX2 R144, R88 ;  /* 0x0000005800907308 */ /* 0x0006620000000800 */
        /* <DEDUP_REMOVED lines=10> */
[--C-:B---3--:R-:W-:Y:S01]  /*135b0*/  FFMA.FTZ R88, R126, c[0x0][0x2d0], -R100.reuse ;  /* 0x0000b4007e587a23 */ /* 0x108fe20000010864 */
        /* <DEDUP_REMOVED lines=8> */
[----:B----4-:R-:W-:Y:S02]  /*13640*/  F2FP.PACK_AB R78, R206, R207 ;  /* 0x000000cfce4e723e */ /* 0x010fe400000000ff */
[----:B------:R-:W-:Y:S02]  /*13650*/  F2FP.PACK_AB R77, R205, R139 ;  /* 0x0000008bcd4d723e */ /* 0x000fe400000000ff */
[----:B------:R-:W-:Y:S02]  /*13660*/  F2FP.PACK_AB R79, R203, R204 ;  /* 0x000000cccb4f723e */ /* 0x000fe400000000ff */
[----:B------:R-:W-:Y:S02]  /*13670*/  MOV R118, R117 ;  /* 0x0000007500767202 */ /* 0x000fe40000000f00 */
[----:B------:R-:W-:Y:S02]  /*13680*/  MOV R117, R224 ;  /* 0x000000e000757202 */ /* 0x000fe40000000f00 */
[----:B------:R-:W-:Y:S01]  /*13690*/  MOV R120, R119 ;  /* 0x0000007700787202 */ /* 0x000fe20000000f00 */
[----:B------:R4:W5:Y:S01]  /*136a0*/  LDL.LU R224, [R1+0x5c] ;  /* 0x00005c0001e07983 */ /* 0x0009620000300800 */
[--C-:B---3--:R-:W-:Y:S01]  /*136b0*/  FFMA.FTZ R88, R126, c[0x0][0x2d0], -R100.reuse ;  /* 0x0000b4007e587a23 */ /* 0x108fe20000010864 */
        /* <DEDUP_REMOVED lines=14> */
[----:B--2---:R-:W-:Y:S01]  /*137a0*/  F2FP.PACK_AB R82, R202, R142 ;  /* 0x0000008eca52723e */ /* 0x004fe200000000ff */
[----:B------:R2:W5:Y:S01]  /*137b0*/  LDL.LU R218, [R1+0x58] ;  /* 0x0000580001da7983 */ /* 0x0005620000300800 */
[----:B------:R-:W-:Y:S02]  /*137c0*/  F2FP.PACK_AB R81, R141, R136 ;  /* 0x000000888d51723e */ /* 0x000fe400000000ff */
[----:B-1----:R-:W-:Y:S01]  /*137d0*/  F2FP.PACK_AB R83, R144, R140 ;  /* 0x0000008c9053723e */ /* 0x002fe200000000ff */
[----:B---3--:R-:W1:Y:S01]  /*137e0*/  LDSM.16.MT88.4 R88, [R209+0x1100] ;  /* 0x00110000d158783b */ /* 0x008e620000004200 */
        /* <DEDUP_REMOVED lines=25> */
[--C-:B---3--:R-:W-:Y:S01]  /*13980*/  FFMA.FTZ R92, R123, c[0x0][0x2d0], -R101.reuse ;  /* 0x0000b4007b5c7a23 */ /* 0x108fe20000010865 */
        /* <DEDUP_REMOVED lines=12> */
[----:B--2---:R-:W2:Y:S08]  /*13a50*/  LDSM.16.MT88.4 R84, [R212+0x1100] ;  /* 0x00110000d454783b */ /* 0x004eb00000004200 */
[----:B-1----:R-:W1:Y:S01]  /*13a60*/  LDSM.16.MT88.4 R92, [R210+0x1100] ;  /* 0x00110000d25c783b */ /* 0x002e620000004200 */
[----:B----4-:R-:W-:Y:S07]  /*13a70*/  F2FP.PACK_AB R80, R143, R138 ;  /* 0x0000008a8f50723e */ /* 0x010fee00000000ff */
[C---:B------:R-:W-:Y:S07]  /*13a80*/  HMMA.16816.F32 R8, R80.reuse, R88, R8 ;  /* 0x000000585008723c */ /* 0x040fee0000001808 */
[--C-:B------:R-:W-:Y:S01]  /*13a90*/  FFMA.FTZ R88, R122, c[0x0][0x2d0], -R102.reuse ;  /* 0x0000b4007a587a23 */ /* 0x100fe20000010866 */
[-C--:B------:R-:W-:Y:S03]  /*13aa0*/  HMMA.16816.F32 R12, R80, R90.reuse, R12 ;  /* 0x0000005a500c723c */ /* 0x080fe6000000180c */
[----:B------:R4:W-:Y:S05]  /*13ab0*/  MUFU.EX2 R145, R88 ;  /* 0x0000005800917308 */ /* 0x0009ea0000000800 */
[C---:B------:R-:W-:Y:S08]  /*13ac0*/  HMMA.16816.F32 R16, R76.reuse, R90, R16 ;  /* 0x0000005a4c10723c */ /* 0x040ff00000001810 */
[-C--:B--2---:R-:W-:Y:S08]  /*13ad0*/  HMMA.16816.F32 R20, R76, R84.reuse, R20 ;  /* 0x000000544c14723c */ /* 0x084ff00000001814 */
        /* <DEDUP_REMOVED lines=9> */
[----:B--2---:R-:W-:Y:S03]  /*13b70*/  FFMA.FTZ R88, R120, c[0x0][0x2d0], -R102 ;  /* 0x0000b40078587a23 */ /* 0x004fe60000010866 */
        /* <DEDUP_REMOVED lines=9> */
[----:B--2---:R-:W-:Y:S02]  /*13c10*/  FFMA.FTZ R84, R116, c[0x0][0x2d0], -R2 ;  /* 0x0000b40074547a23 */ /* 0x004fe40000010802 */
[----:B------:R-:W-:Y:S07]  /*13c20*/  LDSM.16.MT88.4 R116, [R209+0x2900] ;  /* 0x00290000d174783b */ /* 0x000fee0000004200 */
[----:B------:R2:W-:Y:S01]  /*13c30*/  MUFU.EX2 R154, R84 ;  /* 0x00000054009a7308 */ /* 0x0005e20000000800 */
[----:B----4-:R-:W-:Y:S09]  /*13c40*/  FFMA.FTZ R92, R114, c[0x0][0x2d0], -R100 ;  /* 0x0000b400725c7a23 */ /* 0x010ff20000010864 */
[----:B------:R-:W-:Y:S01]  /*13c50*/  MUFU.EX2 R192, R92 ;  /* 0x0000005c00c07308 */ /* 0x000fe20000000800 */
[----:B-1----:R-:W1:Y:S01]  /*13c60*/  LDSM.16.MT88.4 R88, [R211+0x1100] ;  /* 0x00110000d358783b */ /* 0x002e620000004200 */
[----:B--2---:R-:W-:Y:S08]  /*13c70*/  FFMA.FTZ R84, R115, c[0x0][0x2d0], -R2 ;  /* 0x0000b40073547a23 */ /* 0x004ff00000010802 */
[----:B------:R2:W4:Y:S02]  /*13c80*/  MUFU.EX2 R152, R84 ;  /* 0x0000005400987308 */ /* 0x0005240000000800 */
[--C-:B--2---:R-:W-:Y:S01]  /*13c90*/  FFMA.FTZ R84, R113, c[0x0][0x2d0], -R100.reuse ;  /* 0x0000b40071547a23 */ /* 0x104fe20000010864 */
[----:B------:R-:W-:Y:S01]  /*13ca0*/  MOV R113, R112 ;  /* 0x0000007000717202 */ /* 0x000fe20000000f00 */
[-C--:B-1----:R-:W-:Y:S03]  /*13cb0*/  HMMA.16816.F32 R52, R76, R88.reuse, R52 ;  /* 0x000000584c34723c */ /* 0x082fe60000001834 */
[----:B------:R-:W-:Y:S02]  /*13cc0*/  MOV R112, R109 ;  /* 0x0000006d00707202 */ /* 0x000fe40000000f00 */
[----:B------:R-:W-:Y:S02]  /*13cd0*/  MOV R109, R108 ;  /* 0x0000006c006d7202 */ /* 0x000fe40000000f00 */
[----:B------:R-:W-:Y:S01]  /*13ce0*/  MOV R108, R176 ;  /* 0x000000b0006c7202 */ /* 0x000fe20000000f00 */
[C---:B------:R-:W-:Y:S04]  /*13cf0*/  HMMA.16816.F32 R56, R80.reuse, R88, R56 ;  /* 0x000000585038723c */ /* 0x040fe80000001838 */
[----:B------:R-:W-:Y:S02]  /*13d00*/  MOV R176, R189 ;  /* 0x000000bd00b07202 */ /* 0x000fe40000000f00 */
[----:B------:R1:W-:Y:S01]  /*13d10*/  MUFU.EX2 R189, R84 ;  /* 0x0000005400bd7308 */ /* 0x0003e20000000800 */
[----:B------:R-:W-:Y:S01]  /*13d20*/  FFMA.FTZ R88, R111, c[0x0][0x2d0], -R100 ;  /* 0x0000b4006f587a23 */ /* 0x000fe20000010864 */
[-C--:B------:R-:W-:Y:S04]  /*13d30*/  HMMA.16816.F32 R60, R80, R90.reuse, R60 ;  /* 0x0000005a503c723c */ /* 0x080fe8000000183c */
[----:B------:R-:W-:Y:S02]  /*13d40*/  MOV R111, R107 ;  /* 0x0000006b006f7202 */ /* 0x000fe40000000f00 */
[----:B------:R-:W-:Y:S01]  /*13d50*/  MOV R107, R190 ;  /* 0x000000be006b7202 */ /* 0x000fe20000000f00 */
[--C-:B------:R-:W-:Y:S01]  /*13d60*/  FFMA.FTZ R80, R113, c[0x0][0x2d0], -R101.reuse ;  /* 0x0000b40071507a23 */ /* 0x100fe20000010865 */
[----:B------:R-:W-:Y:S01]  /*13d70*/  HMMA.16816.F32 R64, R76, R90, R64 ;  /* 0x0000005a4c40723c */ /* 0x000fe20000001840 */
[----:B------:R2:W-:Y:S03]  /*13d80*/  MUFU.EX2 R190, R88 ;  /* 0x0000005800be7308 */ /* 0x0005e60000000800 */
[----:B------:R-:W-:Y:S01]  /*13d90*/  F2FP.PACK_AB R82, R193, R195 ;  /* 0x000000c3c152723e */ /* 0x000fe200000000ff */
[--C-:B------:R-:W-:Y:S01]  /*13da0*/  FFMA.FTZ R92, R111, c[0x0][0x2d0], -R101.reuse ;  /* 0x0000b4006f5c7a23 */ /* 0x100fe20000010865 */
[----:B------:R-:W-:Y:S02]  /*13db0*/  F2FP.PACK_AB R81, R153, R155 ;  /* 0x0000009b9951723e */ /* 0x000fe400000000ff */
[----:B------:R-:W-:Y:S03]  /*13dc0*/  F2FP.PACK_AB R76, R201, R147 ;  /* 0x00000093c94c723e */ /* 0x000fe600000000ff */
[----:B------:R3:W-:Y:S01]  /*13dd0*/  MUFU.EX2 R159, R80 ;  /* 0x00000050009f7308 */ /* 0x0007e20000000800 */
[----:B------:R-:W-:Y:S01]  /*13de0*/  F2FP.PACK_AB R78, R200, R199 ;  /* 0x000000c7c84e723e */ /* 0x000fe200000000ff */
[----:B-1----:R-:W1:Y:S01]  /*13df0*/  LDSM.16.MT88.4 R84, [R209+0x1900] ;  /* 0x00190000d154783b */ /* 0x002e620000004200 */
[----:B------:R-:W-:Y:S02]  /*13e00*/  F2FP.PACK_AB R77, R198, R146 ;  /* 0x00000092c64d723e */ /* 0x000fe400000000ff */
[----:B------:R-:W-:Y:S02]  /*13e10*/  F2FP.PACK_AB R79, R197, R196 ;  /* 0x000000c4c54f723e */ /* 0x000fe400000000ff */
[----:B----4-:R-:W-:Y:S03]  /*13e20*/  F2FP.PACK_AB R83, R152, R154 ;  /* 0x0000009a9853723e */ /* 0x010fe600000000ff */
[----:B------:R4:W-:Y:S01]  /*13e30*/  MUFU.EX2 R184, R92 ;  /* 0x0000005c00b87308 */ /* 0x0009e20000000800 */
[----:B--2---:R-:W2:Y:S01]  /*13e40*/  LDSM.16.MT88.4 R88, [R212+0x1900] ;  /* 0x00190000d458783b */ /* 0x004ea20000004200 */
[--C-:B---3--:R-:W-:Y:S08]  /*13e50*/  FFMA.FTZ R80, R112, c[0x0][0x2d0], -R101.reuse ;  /* 0x0000b40070507a23 */ /* 0x108ff00000010865 */
[----:B------:R3:W-:Y:S01]  /*13e60*/  MUFU.EX2 R158, R80 ;  /* 0x00000050009e7308 */ /* 0x0007e20000000800 */
        /* <DEDUP_REMOVED lines=15> */
[----:B------:R-:W-:Y:S04]  /*13f60*/  MOV R104, R97 ;  /* 0x0000006100687202 */ /* 0x000fe80000000f00 */
        /* <DEDUP_REMOVED lines=11> */
[----:B------:R-:W-:Y:S02]  /*14020*/  FFMA.FTZ R92, R176, c[0x0][0x2d0], -R100 ;  /* 0x0000b400b05c7a23 */ /* 0x000fe40000010864 */
[C---:B------:R-:W-:Y:S03]  /*14030*/  HMMA.16816.F32 R48, R76.reuse, R94, R48 ;  /* 0x0000005e4c30723c */ /* 0x040fe60000001830 */
[----:B------:R2:W-:Y:S01]  /*14040*/  MUFU.EX2 R99, R88 ;  /* 0x0000005800637308 */ /* 0x0005e20000000800 */
[----:B-1----:R-:W-:Y:S09]  /*14050*/  FFMA.FTZ R84, R180, c[0x0][0x2d0], -R102 ;  /* 0x0000b400b4547a23 */ /* 0x002ff20000010866 */
[----:B------:R1:W-:Y:S01]  /*14060*/  MUFU.EX2 R180, R84 ;  /* 0x0000005400b47308 */ /* 0x0003e20000000800 */
[--C-:B--2---:R-:W-:Y:S01]  /*14070*/  FFMA.FTZ R88, R107, c[0x0][0x2d0], -R2.reuse ;  /* 0x0000b4006b587a23 */ /* 0x104fe20000010802 */
[----:B------:R-:W-:Y:S02]  /*14080*/  MOV R107, R106 ;  /* 0x0000006a006b7202 */ /* 0x000fe40000000f00 */
[----:B------:R-:W-:Y:S06]  /*14090*/  MOV R106, R177 ;  /* 0x000000b1006a7202 */ /* 0x000fec0000000f00 */
[----:B------:R2:W-:Y:S01]  /*140a0*/  MUFU.EX2 R97, R88 ;  /* 0x0000005800617308 */ /* 0x0005e20000000800 */
[----:B------:R-:W-:Y:S02]  /*140b0*/  MOV R110, R107 ;  /* 0x0000006b006e7202 */ /* 0x000fe40000000f00 */
[----:B------:R-:W3:Y:S07]  /*140c0*/  LDL.LU R107, [R1+0x10] ;  /* 0x00001000016b7983 */ /* 0x000eee0000300800 */
[----:B------:R4:W-:Y:S01]  /*140d0*/  MUFU.EX2 R177, R92 ;  /* 0x0000005c00b17308 */ /* 0x0009e20000000800 */
[----:B-1----:R-:W1:Y:S01]  /*140e0*/  LDSM.16.MT88.4 R84, [R211+0x1900] ;  /* 0x00190000d354783b */ /* 0x002e620000004200 */
[----:B--2---:R-:W-:Y:S08]  /*140f0*/  FFMA.FTZ R88, R98, c[0x0][0x2d0], -R2 ;  /* 0x0000b40062587a23 */ /* 0x004ff00000010802 */
[----:B------:R2:W-:Y:S01]  /*14100*/  MUFU.EX2 R98, R88 ;  /* 0x0000005800627308 */ /* 0x0005e20000000800 */
[----:B----4-:R-:W-:Y:S01]  /*14110*/  FFMA.FTZ R92, R170, c[0x0][0x2d0], -R100 ;  /* 0x0000b400aa5c7a23 */ /* 0x010fe20000010864 */
[----:B------:R-:W-:Y:S08]  /*14120*/  MOV R170, R175 ;  /* 0x000000af00aa7202 */ /* 0x000ff00000000f00 */
[----:B------:R4:W4:Y:S01]  /*14130*/  MUFU.EX2 R175, R92 ;  /* 0x0000005c00af7308 */ /* 0x0009220000000800 */
[----:B--2---:R-:W-:Y:S01]  /*14140*/  FFMA.FTZ R88, R96, c[0x0][0x2d0], -R2 ;  /* 0x0000b40060587a23 */ /* 0x004fe20000010802 */
[-C--:B-1----:R-:W-:Y:S08]  /*14150*/  HMMA.16816.F32 R52, R76, R84.reuse, R52 ;  /* 0x000000544c34723c */ /* 0x082ff00000001834 */
[----:B------:R1:W2:Y:S01]  /*14160*/  MUFU.EX2 R96, R88 ;  /* 0x0000005800607308 */ /* 0x0002a20000000800 */
[C---:B------:R-:W-:Y:S04]  /*14170*/  HMMA.16816.F32 R56, R80.reuse, R84, R56 ;  /* 0x000000545038723c */ /* 0x040fe80000001838 */
[--C-:B----4-:R-:W-:Y:S01]  /*14180*/  FFMA.FTZ R92, R106, c[0x0][0x2d0], -R101.reuse ;  /* 0x0000b4006a5c7a23 */ /* 0x110fe20000010865 */
[----:B------:R-:W-:Y:S01]  /*14190*/  F2FP.PACK_AB R164, R175, R177 ;  /* 0x000000b1afa4723e */ /* 0x000fe200000000ff */
[----:B------:R-:W4:Y:S01]  /*141a0*/  LDL.LU R106, [R1+0x14] ;  /* 0x00001400016a7983 */ /* 0x000f220000300800 */
[--C-:B------:R-:W-:Y:S01]  /*141b0*/  FFMA.FTZ R84, R173, c[0x0][0x2d0], -R100.reuse ;  /* 0x0000b400ad547a23 */ /* 0x100fe20000010864 */
[-C--:B------:R-:W-:Y:S03]  /*141c0*/  HMMA.16816.F32 R60, R80, R86.reuse, R60 ;  /* 0x00000056503c723c */ /* 0x080fe6000000183c */
[----:B------:R2:W-:Y:S04]  /*141d0*/  MUFU.EX2 R176, R84 ;  /* 0x0000005400b07308 */ /* 0x0005e80000000800 */
[----:B------:R-:W-:Y:S01]  /*141e0*/  FFMA.FTZ R80, R172, c[0x0][0x2d0], -R100 ;  /* 0x0000b400ac507a23 */ /* 0x000fe20000010864 */
[----:B------:R-:W-:Y:S01]  /*141f0*/  HMMA.16816.F32 R64, R76, R86, R64 ;  /* 0x000000564c40723c */ /* 0x000fe20000001840 */
[----:B-1----:R-:W1:Y:S03]  /*14200*/  LDSM.16.MT88.4 R88, [R209+0x2100] ;  /* 0x00210000d158783b */ /* 0x002e660000004200 */
[----:B------:R-:W-:Y:S01]  /*14210*/  F2FP.PACK_AB R82, R178, R180 ;  /* 0x000000b4b252723e */ /* 0x000fe200000000ff */
[----:B------:R2:W2:Y:S01]  /*14220*/  MUFU.EX2 R174, R80 ;  /* 0x0000005000ae7308 */ /* 0x0004a20000000800 */
[----:B------:R-:W-:Y:S02]  /*14230*/  F2FP.PACK_AB R81, R97, R99 ;  /* 0x000000636151723e */ /* 0x000fe400000000ff */
[----:B------:R-:W-:Y:S04]  /*14240*/  F2FP.PACK_AB R76, R191, R189 ;  /* 0x000000bdbf4c723e */ /* 0x000fe800000000ff */
[----:B------:R-:W-:Y:S02]  /*14250*/  F2FP.PACK_AB R78, R190, R192 ;  /* 0x000000c0be4e723e */ /* 0x000fe400000000ff */
[----:B------:R-:W-:Y:S02]  /*14260*/  F2FP.PACK_AB R77, R158, R159 ;  /* 0x0000009f9e4d723e */ /* 0x000fe400000000ff */
[----:B------:R-:W-:Y:S02]  /*14270*/  F2FP.PACK_AB R79, R183, R184 ;  /* 0x000000b8b74f723e */ /* 0x000fe400000000ff */
[----:B--2---:R-:W-:Y:S01]  /*14280*/  F2FP.PACK_AB R83, R96, R98 ;  /* 0x000000626053723e */ /* 0x004fe200000000ff */
[----:B------:R-:W2:Y:S01]  /*14290*/  LDSM.16.MT88.4 R84, [R212+0x2100] ;  /* 0x00210000d454783b */ /* 0x000ea20000004200 */
[--C-:B------:R-:W-:Y:S01]  /*142a0*/  FFMA.FTZ R80, R109, c[0x0][0x2d0], -R101.reuse ;  /* 0x0000b4006d507a23 */ /* 0x100fe20000010865 */
[----:B------:R-:W-:Y:S02]  /*142b0*/  MOV R109, R108 ;  /* 0x0000006c006d7202 */ /* 0x000fe40000000f00 */
[----:B------:R-:W-:Y:S01]  /*142c0*/  MOV R108, R171 ;  /* 0x000000ab006c7202 */ /* 0x000fe20000000f00 */
[----:B------:R2:W-:Y:S01]  /*142d0*/  MUFU.EX2 R173, R80 ;  /* 0x0000005000ad7308 */ /* 0x0005e20000000800 */
[----:B------:R-:W-:Y:S01]  /*142e0*/  F2FP.PACK_AB R166, R174, R176 ;  /* 0x000000b0aea6723e */ /* 0x000fe200000000ff */
[-C--:B-1----:R-:W-:Y:S08]  /*142f0*/  HMMA.16816.F32 R4, R76, R88.reuse, R4 ;  /* 0x000000584c04723c */ /* 0x082ff00000001804 */
[----:B------:R1:W1:Y:S01]  /*14300*/  MUFU.EX2 R171, R92 ;  /* 0x0000005c00ab7308 */ /* 0x0002620000000800 */
[----:B--2---:R-:W-:Y:S07]  /*14310*/  F2FP.PACK_AB R80, R156, R157 ;  /* 0x0000009d9c50723e */ /* 0x004fee00000000ff */
[C---:B------:R-:W-:Y:S01]  /*14320*/  HMMA.16816.F32 R8, R80.reuse, R88, R8 ;  /* 0x000000585008723c */ /* 0x040fe20000001808 */
[----:B-1----:R-:W1:Y:S03]  /*14330*/  LDSM.16.MT88.4 R92, [R210+0x2100] ;  /* 0x00210000d25c783b */ /* 0x002e660000004200 */
[----:B------:R-:W-:Y:S03]  /*14340*/  F2FP.PACK_AB R165, R171, R173 ;  /* 0x000000adaba5723e */ /* 0x000fe600000000ff */
        /* <DEDUP_REMOVED lines=10> */
[----:B------:R-:W2:Y:S01]  /*143f0*/  LDL.LU R104, [R1+0x1c] ;  /* 0x00001c0001687983 */ /* 0x000ea20000300800 */
[----:B------:R1:W1:Y:S06]  /*14400*/  MUFU.EX2 R170, R88 ;  /* 0x0000005800aa7308 */ /* 0x00026c0000000800 */
[C---:B------:R-:W-:Y:S04]  /*14410*/  HMMA.16816.F32 R32, R76.reuse, R86, R32 ;  /* 0x000000564c20723c */ /* 0x040fe80000001820 */
        /* <DEDUP_REMOVED lines=20> */
[----:B------:R-:W3:Y:S10]  /*14560*/  MUFU.EX2 R86, R84 ;  /* 0x0000005400567308 */ /* 0x000ef40000000800 */
[----:B------:R-:W-:Y:S10]  /*14570*/  MUFU.EX2 R84, R74 ;  /* 0x0000004a00547308 */ /* 0x000ff40000000800 */
[----:B------:R-:W1:Y:S01]  /*14580*/  MUFU.EX2 R74, R2 ;  /* 0x00000002004a7308 */ /* 0x000e620000000800 */
[----:B---3--:R-:W-:Y:S01]  /*14590*/  FFMA.FTZ R73, R73, R107, R245 ;  /* 0x0000006b49497223 */ /* 0x008fe200000100f5 */
[----:B------:R-:W-:Y:S01]  /*145a0*/  F2FP.PACK_AB R161, R86, R85 ;  /* 0x0000005556a1723e */ /* 0x000fe200000000ff */
[-C--:B-1----:R-:W-:Y:S08]  /*145b0*/  HMMA.16816.F32 R52, R76, R88.reuse, R52 ;  /* 0x000000584c34723c */ /* 0x082ff00000001834 */
[C---:B------:R-:W-:Y:S08]  /*145c0*/  HMMA.16816.F32 R56, R80.reuse, R88, R56 ;  /* 0x000000585038723c */ /* 0x040ff00000001838 */
[-C--:B------:R-:W-:Y:S04]  /*145d0*/  HMMA.16816.F32 R60, R80, R90.reuse, R60 ;  /* 0x0000005a503c723c */ /* 0x080fe8000000183c */
[----:B------:R-:W-:Y:S04]  /*145e0*/  F2FP.PACK_AB R163, R74, R84 ;  /* 0x000000544aa3723e */ /* 0x000fe800000000ff */
[----:B------:R-:W-:Y:S04]  /*145f0*/  HMMA.16816.F32 R64, R76, R90, R64 ;  /* 0x0000005a4c40723c */ /* 0x000fe80000001840 */
[----:B----4-:R-:W-:Y:S02]  /*14600*/  FFMA.FTZ R69, R69, R106, R244 ;  /* 0x0000006a45457223 */ /* 0x010fe400000100f4 */
[----:B--2---:R-:W-:Y:S06]  /*14610*/  FFMA.FTZ R2, R68, R105, R241 ;  /* 0x0000006944027223 */ /* 0x004fec00000100f1 */
[----:B------:R-:W-:Y:S04]  /*14620*/  FADD.FTZ R2, R242, R2 ;  /* 0x00000002f2027221 */ /* 0x000fe80000010000 */
[----:B------:R-:W-:Y:S02]  /*14630*/  FADD.FTZ R2, R243, R2 ;  /* 0x00000002f3027221 */ /* 0x000fe40000010000 */
[----:B------:R-:W-:Y:S02]  /*14640*/  FFMA.FTZ R0, R0, R104, R185 ;  /* 0x0000006800007223 */ /* 0x000fe400000100b9 */
[-C--:B------:R-:W-:Y:S05]  /*14650*/  HMMA.16816.F32 R104, R164, R116.reuse, R4 ;  /* 0x00000074a468723c */ /* 0x080fea0000001804 */
        /* <DEDUP_REMOVED lines=30> */
[----:B------:R-:W1:Y:S03]  /*14840*/  LDSM.16.MT88.4 R4, [R211+0x2900] ;  /* 0x00290000d304783b */ /* 0x000e660000004200 */
        /* <DEDUP_REMOVED lines=83> */
.L_x_282:
        /* <DEDUP_REMOVED lines=18> */
[----:B------:R1:W-:Y:S04]  /*14ea0*/  STL.64 [R1+0x8], R2 ;  /* 0x0000080201007387 */ /* 0x0003e80000100a00 */
.L_x_301:
[----:B------:R-:W-:Y:S04]  /*14eb0*/  DEPBAR.LE SB0, 0x0 ;  /* 0x000080000000791a */ /* 0x000fe80000000000 */
[----:B------:R-:W-:Y:S01]  /*14ec0*/  BAR.SYNC.DEFER_BLOCKING 0x0 ;  /* 0x0000000000007b1d */ /* 0x000fe20000010000 */
[C---:B------:R-:W-:Y:S01]  /*14ed0*/  ISETP.GT.AND P4, PT, R225.reuse, UR4, PT ;  /* 0x00000004e1007c0c */ /* 0x040fe2000bf84270 */
[C---:B--2---:R-:W-:Y:S01]  /*14ee0*/  IMAD R0, R225.reuse, UR15, RZ ;  /* 0x0000000fe1007c24 */ /* 0x044fe2000f8e02ff */
[----:B-1----:R-:W-:Y:S05]  /*14ef0*/  SHF.R.S32.HI R2, RZ, 0x1f, R225 ;  /* 0x0000001fff027819 */ /* 0x002fea00000114e1 */
[----:B------:R-:W-:Y:S01]  /*14f00*/  IMAD R0, R2, UR18, R0 ;  /* 0x0000001202007c24 */ /* 0x000fe2000f8e0200 */
[----:B-----5:R-:W-:Y:S08]  /*14f10*/  LDSM.16.M88.4 R96, [R215+0x6100] ;  /* 0x00610000d760783b */ /* 0x020ff00000000200 */
[----:B------:R-:W2:Y:S06]  /*14f20*/  LDL.64 R196, [R1+0x8] ;  /* 0x0000080001c47983 */ /* 0x000eac0000100a00 */
[----:B------:R-:W1:Y:S08]  /*14f30*/  LDSM.16.M88.4 R16, [R208+0x3100] ;  /* 0x00310000d010783b */ /* 0x000e700000000200 */
[----:B------:R-:W3:Y:S08]  /*14f40*/  LDSM.16.M88.4 R92, [R215+0x8100] ;  /* 0x00810000d75c783b */ /* 0x000ef00000000200 */
[----:B------:R-:W4:Y:S08]  /*14f50*/  LDSM.16.M88.4 R32, [R208+0x3900] ;  /* 0x00390000d020783b */ /* 0x000f300000000200 */
[----:B------:R-:W2:Y:S06]  /*14f60*/  LDL.64 R244, [R1+0x28] ;  /* 0x0000280001f47983 */ /* 0x000eac0000100a00 */
[----:B------:R-:W1:Y:S08]  /*14f70*/  LDSM.16.M88.4 R48, [R208+0x4100] ;  /* 0x00410000d030783b */ /* 0x000e700000000200 */
[----:B------:R-:W2:Y:S06]  /*14f80*/  LDL.64 R240, [R1+0x30] ;  /* 0x0000300001f07983 */ /* 0x000eac0000100a00 */
[----:B------:R-:W1:Y:S08]  /*14f90*/  LDSM.16.M88.4 R64, [R208+0x4900] ;  /* 0x00490000d040783b */ /* 0x000e700000000200 */
[----:B------:R-:W2:Y:S04]  /*14fa0*/  LDL R226, [R1+0x24] ;  /* 0x0000240001e27983 */ /* 0x000ea80000100800 */
[----:B------:R-:W1:Y:S08]  /*14fb0*/  LDSM.16.M88.4 R80, [R208+0x5100] ;  /* 0x00510000d050783b */ /* 0x000e700000000200 */
[----:B------:R-:W1:Y:S08]  /*14fc0*/  LDSM.16.M88.4 R168, [R208+0x5900] ;  /* 0x00590000d0a8783b */ /* 0x000e700000000200 */
[----:B------:R-:W-:Y:S08]  /*14fd0*/  LDSM.16.M88.4 R172, [R218+0x6100] ;  /* 0x00610000daac783b */ /* 0x000ff00000000200 */
[----:B------:R-:W3:Y:S08]  /*14fe0*/  LDSM.16.M88.4 R176, [R219] ;  /* 0x00000000dbb0783b */ /* 0x000ef00000000200 */
[----:B------:R-:W4:Y:S08]  /*14ff0*/  LDSM.16.M88.4 R180, [R218+0x8100] ;  /* 0x00810000dab4783b */ /* 0x000f300000000200 */
[----:B------:R-:W2:Y:S08]  /*15000*/  LDSM.16.M88.4 R184, [R224] ;  /* 0x00000000e0b8783b */ /* 0x000eb00000000200 */
[----:B------:R-:W2:Y:S08]  /*15010*/  LDSM.16.M88.4 R188, [R223] ;  /* 0x00000000dfbc783b */ /* 0x000eb00000000200 */
[----:B------:R-:W2:Y:S01]  /*15020*/  LDSM.16.M88.4 R192, [R222] ;  /* 0x00000000dec0783b */ /* 0x000ea20000000200 */
        /* <DEDUP_REMOVED lines=27> */
[----:B--2---:R-:W-:Y:S01]  /*151e0*/  IMAD.WIDE.U32 R176, R225, UR18, R196 ;  /* 0x00000012e1b07c25 */ /* 0x004fe2000f8e00c4 */
        /* <DEDUP_REMOVED lines=36> */
[----:B------:R-:W-:Y:S02]  /*15430*/  PLOP3.LUT P0, PT, PT, PT, UP1, 0x80, 0x0 ;  /* 0x000000000000781c */ /* 0x000fe40003f0f018 */
        /* <DEDUP_REMOVED lines=75> */
[----:B------:R-:W1:Y:S01]  /*158f0*/  MUFU.TANH R238, R6 ;  /* 0x0000000600ee7308 */ /* 0x000e620000002400 */
[----:B------:R-:W-:Y:S09]  /*15900*/  FMUL.FTZ R19, R19, c[0x0][0x320] ;  /* 0x0000c80013137a20 */ /* 0x000ff20000410000 */
[----:B------:R1:W1:Y:S01]  /*15910*/  MUFU.TANH R228, R7 ;  /* 0x0000000700e47308 */ /* 0x0002620000002400 */
[----:B---3--:R-:W3:Y:S09]  /*15920*/  LDL R15, [R1+0x20] ;  /* 0x00002000010f7983 */ /* 0x008ef20000100800 */
[----:B------:R-:W2:Y:S10]  /*15930*/  MUFU.TANH R246, R8 ;  /* 0x0000000800f67308 */ /* 0x000eb40000002400 */
[----:B------:R-:W2:Y:S01]  /*15940*/  MUFU.TANH R239, R9 ;  /* 0x0000000900ef7308 */ /* 0x000ea20000002400 */
[----:B-1----:R-:W1:Y:S09]  /*15950*/  LDSM.16.M88.4 R4, [R213+0x800] ;  /* 0x00080000d504783b */ /* 0x002e720000000200 */
[----:B------:R-:W1:Y:S10]  /*15960*/  MUFU.TANH R248, R10 ;  /* 0x0000000a00f87308 */ /* 0x000e740000002400 */
[----:B------:R1:W1:Y:S10]  /*15970*/  MUFU.TANH R247, R11 ;  /* 0x0000000b00f77308 */ /* 0x0002740000002400 */
[----:B------:R-:W2:Y:S10]  /*15980*/  MUFU.TANH R237, R12 ;  /* 0x0000000c00ed7308 */ /* 0x000eb40000002400 */
[----:B------:R-:W2:Y:S01]  /*15990*/  MUFU.TANH R236, R13 ;  /* 0x0000000d00ec7308 */ /* 0x000ea20000002400 */
[----:B-1----:R-:W1:Y:S01]  /*159a0*/  LDSM.16.M88.4 R8, [R213+0x1000] ;  /* 0x00100000d508783b */ /* 0x002e620000000200 */
[-C--:B------:R-:W-:Y:S08]  /*159b0*/  HMMA.16816.F32 R20, R172, R4.reuse, R20 ;  /* 0x00000004ac14723c */ /* 0x080ff00000001814 */
[----:B------:R-:W1:Y:S01]  /*159c0*/  MUFU.TANH R243, R14 ;  /* 0x0000000e00f37308 */ /* 0x000e620000002400 */
        /* <DEDUP_REMOVED lines=15> */
[----:B------:R1:W1:Y:S01]  /*15ac0*/  MUFU.TANH R234, R26 ;  /* 0x0000001a00ea7308 */ /* 0x0002620000002400 */
[----:B------:R-:W-:Y:S01]  /*15ad0*/  FMUL.FTZ R23, R23, c[0x0][0x320] ;  /* 0x0000c80017177a20 */ /* 0x000fe20000410000 */
[C---:B------:R-:W-:Y:S04]  /*15ae0*/  HMMA.16816.F32 R40, R188.reuse, R8, R40 ;  /* 0x00000008bc28723c */ /* 0x040fe80000001828 */
[----:B------:R-:W-:Y:S02]  /*15af0*/  FMUL.FTZ R33, R33, c[0x0][0x320] ;  /* 0x0000c80021217a20 */ /* 0x000fe40000410000 */
[----:B------:R-:W-:Y:S02]  /*15b00*/  FMUL.FTZ R34, R34, c[0x0][0x320] ;  /* 0x0000c80022227a20 */ /* 0x000fe40000410000 */
[----:B------:R1:W1:Y:S01]  /*15b10*/  MUFU.TANH R233, R27 ;  /* 0x0000001b00e97308 */ /* 0x0002620000002400 */
        /* <DEDUP_REMOVED lines=15> */
[----:B------:R2:W2:Y:S01]  /*15c10*/  MUFU.TANH R193, R19 ;  /* 0x0000001300c17308 */ /* 0x0004a20000002400 */
[----:B------:R-:W-:Y:S02]  /*15c20*/  FMUL.FTZ R38, R38, c[0x0][0x320] ;  /* 0x0000c80026267a20 */ /* 0x000fe40000410000 */
[-C--:B------:R-:W-:Y:S04]  /*15c30*/  HMMA.16816.F32 R60, R188, R6.reuse, R60 ;  /* 0x00000006bc3c723c */ /* 0x080fe8000000183c */
[----:B------:R-:W-:Y:S02]  /*15c40*/  FMUL.FTZ R48, R48, c[0x0][0x320] ;  /* 0x0000c80030307a20 */ /* 0x000fe40000410000 */
[----:B------:R-:W-:Y:S01]  /*15c50*/  FMUL.FTZ R49, R49, c[0x0][0x320] ;  /* 0x0000c80031317a20 */ /* 0x000fe20000410000 */
[----:B------:R-:W2:Y:S01]  /*15c60*/  MUFU.TANH R20, R20 ;  /* 0x0000001400147308 */ /* 0x000ea20000002400 */
        /* <DEDUP_REMOVED lines=32> */
[----:B------:R-:W-:Y:S01]  /*15e70*/  FMUL.FTZ R67, R67, c[0x0][0x320] ;  /* 0x0000c80043437a20 */ /* 0x000fe20000410000 */
[----:B------:R-:W-:Y:S01]  /*15e80*/  @P4 MOV R5, R245 ;  /* 0x000000f500054202 */ /* 0x000fe20000000f00 */
[----:B------:R-:W-:Y:S01]  /*15e90*/  FMUL.FTZ R68, R68, c[0x0][0x320] ;  /* 0x0000c80044447a20 */ /* 0x000fe20000410000 */
[----:B------:R-:W-:Y:S01]  /*15ea0*/  HMMA.16816.F32 R96, R172, R6, R96 ;  /* 0x00000006ac60723c */ /* 0x000fe20000001860 */
[----:B------:R2:W1:Y:S03]  /*15eb0*/  MUFU.TANH R229, R31 ;  /* 0x0000001f00e57308 */ /* 0x0004660000002400 */
[----:B------:R-:W-:Y:S04]  /*15ec0*/  @P4 IMAD.WIDE.U32 R4, R2, 0x60, R4 ;  /* 0x0000006002044825 */ /* 0x000fe800078e0004 */
[----:B------:R-:W-:Y:S01]  /*15ed0*/  @P1 IMAD.HI.U32 R6, R226, c[0x0][0x2c8], RZ ;  /* 0x0000b200e2061a27 */ /* 0x000fe200078e00ff */
[----:B------:R-:W-:Y:S02]  /*15ee0*/  @P4 LEA R2, P2, R4, c[0x0][0x1c8], 0x1 ;  /* 0x0000720004024a11 */ /* 0x000fe400078408ff */
[----:B------:R2:W1:Y:S01]  /*15ef0*/  MUFU.TANH R13, R32 ;  /* 0x00000020000d7308 */ /* 0x0004620000002400 */
[----:B------:R-:W-:Y:S01]  /*15f00*/  @P4 IADD3 R0, R5, R0, RZ ;  /* 0x0000000005004210 */ /* 0x000fe20007ffe0ff */
[----:B------:R-:W-:Y:S01]  /*15f10*/  FMUL.FTZ R69, R69, c[0x0][0x320] ;  /* 0x0000c80045457a20 */ /* 0x000fe20000410000 */
[----:B------:R-:W-:Y:S01]  /*15f20*/  @P4 IADD3 R10, P1, R2, UR16, RZ ;  /* 0x00000010020a4c10 */ /* 0x000fe2000ff3e0ff */
[----:B------:R-:W-:Y:S01]  /*15f30*/  FMUL.FTZ R70, R70, c[0x0][0x320] ;  /* 0x0000c80046467a20 */ /* 0x000fe20000410000 */
[----:B------:R-:W-:Y:S01]  /*15f40*/  @P4 LEA.HI.X R3, R4, c[0x0][0x1cc], R0, 0x1, P2 ;  /* 0x0000730004034a11 */ /* 0x000fe200010f0c00 */
[----:B------:R-:W-:Y:S01]  /*15f50*/  FMUL.FTZ R71, R71, c[0x0][0x320] ;  /* 0x0000c80047477a20 */ /* 0x000fe20000410000 */
[----:B------:R-:W-:Y:S01]  /*15f60*/  MOV R5, R226 ;  /* 0x000000e200057202 */ /* 0x000fe20000000f00 */
[----:B------:R-:W-:Y:S01]  /*15f70*/  FMUL.FTZ R72, R72, c[0x0][0x320] ;  /* 0x0000c80048487a20 */ /* 0x000fe20000410000 */
[----:B------:R-:W-:Y:S01]  /*15f80*/  @P4 IADD3.X R11, R3, UR17, RZ, P1, !PT ;  /* 0x00000011030b4c10 */ /* 0x000fe20008ffe4ff */
[----:B------:R-:W1:Y:S01]  /*15f90*/  MUFU.TANH R33, R33 ;  /* 0x0000002100217308 */ /* 0x000e620000002400 */
[----:B------:R-:W-:Y:S01]  /*15fa0*/  @!PT LDS RZ, [RZ] ;  /* 0x00000000fffff984 */ /* 0x000fe20000000800 */
[----:B------:R-:W-:Y:S01]  /*15fb0*/  @!PT LDS RZ, [RZ] ;  /* 0x00000000fffff984 */ /* 0x000fe20000000800 */
[----:B------:R-:W-:Y:S01]  /*15fc0*/  @!PT LDS RZ, [RZ] ;  /* 0x00000000fffff984 */ /* 0x000fe20000000800 */
[----:B------:R1:W-:Y:S01]  /*15fd0*/  @P4 LDGSTS.E.BYPASS.LTC128B.128 [R227+0x3100], [R2.64], !P3 ;  /* 0x0310000002e34fae */ /* 0x0003e2000d901d68 */
[----:B------:R-:W-:Y:S01]  /*15fe0*/  @P0 SHF.R.U32.HI R5, RZ, c[0x0][0x2cc], R6 ;  /* 0x0000b300ff050a19 */ /* 0x000fe20000011606 */
[----:B------:R-:W-:Y:S01]  /*15ff0*/  FMUL.FTZ R73, R73, c[0x0][0x320] ;  /* 0x0000c80049497a20 */ /* 0x000fe20000410000 */
[----:B------:R-:W-:Y:S01]  /*16000*/  @P4 IADD3 R8, P0, R10, UR16, RZ ;  /* 0x000000100a084c10 */ /* 0x000fe2000ff1e0ff */
[----:B------:R-:W-:Y:S02]  /*16010*/  FMUL.FTZ R74, R74, c[0x0][0x320] ;  /* 0x0000c8004a4a7a20 */ /* 0x000fe40000410000 */
[----:B------:R-:W-:Y:S01]  /*16020*/  FMUL.FTZ R75, R75, c[0x0][0x320] ;  /* 0x0000c8004b4b7a20 */ /* 0x000fe20000410000 */
[----:B------:R-:W-:Y:S01]  /*16030*/  @P4 IADD3.X R9, R11, UR17, RZ, P0, !PT ;  /* 0x000000110b094c10 */ /* 0x000fe200087fe4ff */
[----:B------:R2:W-:Y:S01]  /*16040*/  @P4 LDGSTS.E.BYPASS.LTC128B.128 [R227+0x3900], [R10.64], !P3 ;  /* 0x039000000ae34fae */ /* 0x0005e2000d901d68 */
[----:B------:R2:W2:Y:S01]  /*16050*/  MUFU.TANH R171, R34 ;  /* 0x0000002200ab7308 */ /* 0x0004a20000002400 */
[----:B------:R-:W-:Y:S01]  /*16060*/  @P4 IADD3 R6, P1, R8, UR16, RZ ;  /* 0x0000001008064c10 */ /* 0x000fe2000ff3e0ff */
[----:B------:R-:W-:Y:S02]  /*16070*/  FMUL.FTZ R76, R76, c[0x0][0x320] ;  /* 0x0000c8004c4c7a20 */ /* 0x000fe40000410000 */
[----:B------:R-:W-:Y:S01]  /*16080*/  FMUL.FTZ R77, R77, c[0x0][0x320] ;  /* 0x0000c8004d4d7a20 */ /* 0x000fe20000410000 */
[----:B------:R-:W-:Y:S01]  /*16090*/  @P4 IADD3.X R7, R9, UR17, RZ, P1, !PT ;  /* 0x0000001109074c10 */ /* 0x000fe20008ffe4ff */
[----:B------:R-:W-:Y:S01]  /*160a0*/  FMUL.FTZ R78, R78, c[0x0][0x320] ;  /* 0x0000c8004e4e7a20 */ /* 0x000fe20000410000 */
[----:B------:R2:W-:Y:S01]  /*160b0*/  @P4 LDGSTS.E.BYPASS.LTC128B.128 [R227+0x4100], [R8.64], !P3 ;  /* 0x0410000008e34fae */ /* 0x0005e2000d901d68 */
[----:B------:R-:W-:Y:S02]  /*160c0*/  FMUL.FTZ R79, R79, c[0x0][0x320] ;  /* 0x0000c8004f4f7a20 */ /* 0x000fe40000410000 */
[----:B------:R2:W2:Y:S01]  /*160d0*/  MUFU.TANH R170, R35 ;  /* 0x0000002300aa7308 */ /* 0x0004a20000002400 */
[----:B------:R-:W-:Y:S02]  /*160e0*/  FMUL.FTZ R80, R80, c[0x0][0x320] ;  /* 0x0000c80050507a20 */ /* 0x000fe40000410000 */
[----:B------:R-:W-:Y:S02]  /*160f0*/  FMUL.FTZ R81, R81, c[0x0][0x320] ;  /* 0x0000c80051517a20 */ /* 0x000fe40000410000 */
[----:B------:R4:W-:Y:S01]  /*16100*/  @P4 LDGSTS.E.BYPASS.LTC128B.128 [R227+0x4900], [R6.64], !P3 ;  /* 0x0490000006e34fae */ /* 0x0009e2000d901d68 */
[----:B------:R-:W-:Y:S01]  /*16110*/  FMUL.FTZ R82, R82, c[0x0][0x320] ;  /* 0x0000c80052527a20 */ /* 0x000fe20000410000 */
[----:B-1----:R-:W-:Y:S01]  /*16120*/  @P4 IADD3 R2, P0, R6, UR16, RZ ;  /* 0x0000001006024c10 */ /* 0x002fe2000ff1e0ff */
[----:B------:R-:W-:Y:S02]  /*16130*/  FMUL.FTZ R83, R83, c[0x0][0x320] ;  /* 0x0000c80053537a20 */ /* 0x000fe40000410000 */
[----:B------:R1:W1:Y:S01]  /*16140*/  MUFU.TANH R12, R36 ;  /* 0x00000024000c7308 */ /* 0x0002620000002400 */
[----:B------:R-:W-:Y:S01]  /*16150*/  FMUL.FTZ R84, R84, c[0x0][0x320] ;  /* 0x0000c80054547a20 */ /* 0x000fe20000410000 */
[----:B------:R-:W-:Y:S01]  /*16160*/  @P4 IADD3.X R3, R7, UR17, RZ, P0, !PT ;  /* 0x0000001107034c10 */ /* 0x000fe200087fe4ff */
[----:B------:R-:W-:Y:S01]  /*16170*/  FMUL.FTZ R85, R85, c[0x0][0x320] ;  /* 0x0000c80055557a20 */ /* 0x000fe20000410000 */
[----:B------:R-:W1:Y:S01]  /*16180*/  SHFL.IDX PT, R4, R5, RZ, 0x1c1f ;  /* 0x001c1fff05047589 */ /* 0x000e6200000e0000 */
[----:B------:R-:W-:Y:S01]  /*16190*/  FMUL.FTZ R86, R86, c[0x0][0x320] ;  /* 0x0000c80056567a20 */ /* 0x000fe20000410000 */
[----:B------:R-:W-:Y:S01]  /*161a0*/  PLOP3.LUT P0, PT, PT, PT, UP0, 0x40, 0x0 ;  /* 0x000000000000781c */ /* 0x000fe20003f0e808 */
[----:B------:R-:W-:Y:S02]  /*161b0*/  FMUL.FTZ R87, R87, c[0x0][0x320] ;  /* 0x0000c80057577a20 */ /* 0x000fe40000410000 */
[----:B------:R-:W-:Y:S01]  /*161c0*/  FMUL.FTZ R88, R88, c[0x0][0x320] ;  /* 0x0000c80058587a20 */ /* 0x000fe20000410000 */
[----:B------:R-:W1:Y:S01]  /*161d0*/  MUFU.TANH R37, R37 ;  /* 0x0000002500257308 */ /* 0x000e620000002400 */
[----:B------:R-:W-:Y:S01]  /*161e0*/  FMUL.FTZ R89, R89, c[0x0][0x320] ;  /* 0x0000c80059597a20 */ /* 0x000fe20000410000 */
[----:B------:R3:W-:Y:S01]  /*161f0*/  @P4 LDGSTS.E.BYPASS.LTC128B.128 [R227+0x5100], [R2.64], !P3 ;  /* 0x0510000002e34fae */ /* 0x0007e2000d901d68 */
[----:B------:R-:W-:Y:S01]  /*16200*/  FMUL.FTZ R91, R91, c[0x0][0x320] ;  /* 0x0000c8005b5b7a20 */ /* 0x000fe20000410000 */
[----:B--2---:R-:W-:Y:S01]  /*16210*/  @P4 IADD3 R8, P1, R2, UR16, RZ ;  /* 0x0000001002084c10 */ /* 0x004fe2000ff3e0ff */
[----:B------:R-:W-:Y:S02]  /*16220*/  FMUL.FTZ R92, R92, c[0x0][0x320] ;  /* 0x0000c8005c5c7a20 */ /* 0x000fe40000410000 */
[----:B------:R-:W-:Y:S01]  /*16230*/  FMUL.FTZ R93, R93, c[0x0][0x320] ;  /* 0x0000c8005d5d7a20 */ /* 0x000fe20000410000 */
[----:B------:R-:W-:Y:S01]  /*16240*/  @P4 IADD3.X R9, R3, UR17, RZ, P1, !PT ;  /* 0x0000001103094c10 */ /* 0x000fe20008ffe4ff */
[----:B------:R-:W-:Y:S01]  /*16250*/  FMUL.FTZ R26, R96, c[0x0][0x320] ;  /* 0x0000c800601a7a20 */ /* 0x000fe20000410000 */
[----:B------:R2:W1:Y:S01]  /*16260*/  MUFU.TANH R169, R38 ;  /* 0x0000002600a97308 */ /* 0x0004620000002400 */
[----:B------:R-:W-:Y:S01]  /*16270*/  FMUL.FTZ R27, R97, c[0x0][0x320] ;  /* 0x0000c800611b7a20 */ /* 0x000fe20000410000 */
[----:B----4-:R-:W-:Y:S01]  /*16280*/  MOV R7, UR12 ;  /* 0x0000000c00077c02 */ /* 0x010fe20008000f00 */
[----:B------:R4:W-:Y:S01]  /*16290*/  @P4 LDGSTS.E.BYPASS.LTC128B.128 [R227+0x5900], [R8.64], !P3 ;  /* 0x0590000008e34fae */ /* 0x0009e2000d901d68 */
[----:B------:R-:W-:Y:S02]  /*162a0*/  FMUL.FTZ R29, R98, c[0x0][0x320] ;  /* 0x0000c800621d7a20 */ /* 0x000fe40000410000 */
[----:B------:R-:W-:Y:S02]  /*162b0*/  FMUL.FTZ R28, R99, c[0x0][0x320] ;  /* 0x0000c800631c7a20 */ /* 0x000fe40000410000 */
[----:B------:R-:W-:Y:S02]  /*162c0*/  FMUL.FTZ R39, R39, c[0x0][0x320] ;  /* 0x0000c80027277a20 */ /* 0x000fe40000410000 */
[----:B------:R-:W1:Y:S01]  /*162d0*/  MUFU.TANH R48, R48 ;  /* 0x0000003000307308 */ /* 0x000e620000002400 */
[----:B------:R-:W0:Y:S01]  /*162e0*/  LDGDEPBAR ;  /* 0x00000000000079af */ /* 0x000e220000000000 */
[----:B------:R-:W-:Y:S02]  /*162f0*/  FMUL.FTZ R40, R40, c[0x0][0x320] ;  /* 0x0000c80028287a20 */ /* 0x000fe40000410000 */
[----:B------:R-:W-:Y:S02]  /*16300*/  FMUL.FTZ R41, R41, c[0x0][0x320] ;  /* 0x0000c80029297a20 */ /* 0x000fe40000410000 */
[----:B------:R-:W-:Y:S02]  /*16310*/  FMUL.FTZ R42, R42, c[0x0][0x320] ;  /* 0x0000c8002a2a7a20 */ /* 0x000fe40000410000 */
[----:B------:R-:W-:Y:S02]  /*16320*/  FMUL.FTZ R43, R43, c[0x0][0x320] ;  /* 0x0000c8002b2b7a20 */ /* 0x000fe40000410000 */
        /* <DEDUP_REMOVED lines=12> */
[----:B------:R2:W2:Y:S01]  /*163f0*/  MUFU.TANH R192, R41 ;  /* 0x0000002900c07308 */ /* 0x0004a20000002400 */
[----:B------:R-:W-:Y:S05]  /*16400*/  IMAD R0, R225, -0x60, RZ ;  /* 0xffffffa0e1007824 */ /* 0x000fea00078e02ff */
[C---:B---3--:R-:W-:Y:S02]  /*16410*/  IADD3 R2, -R15.reuse, 0x1, R0 ;  /* 0x000000010f027810 */ /* 0x048fe40007ffe100 */
[----:B----4-:R-:W-:Y:S02]  /*16420*/  IADD3 R8, -R15, R0, RZ ;  /* 0x000000000f087210 */ /* 0x010fe40007ffe1ff */
[----:B------:R3:W4:Y:S01]  /*16430*/  MUFU.TANH R200, R42 ;  /* 0x0000002a00c87308 */ /* 0x0007220000002400 */
[----:B------:R-:W-:Y:S04]  /*16440*/  IADD3 R7, -R7, UR7, R2 ;  /* 0x0000000707077c10 */ /* 0x000fe8000fffe102 */
[C---:B------:R-:W-:Y:S02]  /*16450*/  IADD3 R6, R7.reuse, c[0x0][0x328], RZ ;  /* 0x0000ca0007067a10 */ /* 0x040fe40007ffe0ff */
[----:B------:R-:W-:Y:S02]  /*16460*/  IADD3 R7, R7, UR10, RZ ;  /* 0x0000000a07077c10 */ /* 0x000fe4000fffe0ff */
[-C--:B-1----:R-:W-:Y:S01]  /*16470*/  IADD3 R3, R6, R4.reuse, RZ ;  /* 0x0000000406037210 */ /* 0x082fe20007ffe0ff */
[----:B------:R3:W1:Y:S01]  /*16480*/  MUFU.TANH R199, R43 ;  /* 0x0000002b00c77308 */ /* 0x0006620000002400 */
[----:B------:R-:W-:Y:S09]  /*16490*/  IADD3 R2, R7, R4, RZ ;  /* 0x0000000407027210 */ /* 0x000ff20007ffe0ff */
        /* <DEDUP_REMOVED lines=70> */
.L_x_287:
[----:B------:R-:W-:Y:S04]  /*16900*/  MOV R9, c[0x0][0x32c] ;  /* 0x0000cb0000097a02 */ /* 0x000fe80000000f00 */
[----:B------:R-:W-:Y:S11]  /*16910*/  ISETP.NE.AND P0, PT, R9, 0x1, PT ;  /* 0x000000010900780c */ /* 0x000ff60003f05270 */
[----:B------:R-:W-:Y:S02]  /*16920*/  @!UPT UIADD3 URZ, URZ, URZ, URZ ;  /* 0x0000003f3f3ff290 */ /* 0x000fe4000fffe03f */
[----:B------:R-:W-:Y:S05]  /*16930*/  @P0 IMAD.HI.U32 R9, R4, c[0x0][0x330], RZ ;  /* 0x0000cc0004090a27 */ /* 0x000fea00078e00ff */
[----:B------:R-:W-:Y:S02]  /*16940*/  @P0 SHF.R.U32.HI R4, RZ, c[0x0][0x334], R9 ;  /* 0x0000cd00ff040a19 */ /* 0x000fe40000011609 */
.L_x_288:
[----:B------:R-:W-:Y:S05]  /*16950*/  BSYNC B0 ;  /* 0x0000000000007941 */ /* 0x000fea0003800000 */
.L_x_286:
[----:B------:R-:W-:Y:S05]  /*16960*/  IMAD R4, R4, c[0x0][0x32c], R8 ;  /* 0x0000cb0004047a24 */ /* 0x000fea00078e0208 */
[----:B------:R-:W-:Y:S02]  /*16970*/  IADD3 R9, R4, c[0x0][0x32c], RZ ;  /* 0x0000cb0004097a10 */ /* 0x000fe40007ffe0ff */
[----:B------:R-:W-:Y:S02]  /*16980*/  IMNMX R2, R2, R4, !PT ;  /* 0x0000000402027217 */ /* 0x000fe40007800200 */
[----:B------:R-:W-:Y:S02]  /*16990*/  IMNMX R3, R3, R9, PT ;  /* 0x0000000903037217 */ /* 0x000fe40003800200 */
.L_x_285:
        /* <DEDUP_REMOVED lines=134> */
.L_x_291:
[----:B------:R-:W-:Y:S04]  /*17200*/  MOV R27, c[0x0][0x32c] ;  /* 0x0000cb00001b7a02 */ /* 0x000fe80000000f00 */
[----:B------:R-:W-:Y:S11]  /*17210*/  ISETP.NE.AND P2, PT, R27, 0x1, PT ;  /* 0x000000011b00780c */ /* 0x000ff60003f45270 */
[----:B------:R-:W-:Y:S02]  /*17220*/  @!UPT UIADD3 URZ, URZ, URZ, URZ ;  /* 0x0000003f3f3ff290 */ /* 0x000fe4000fffe03f */
[----:B------:R-:W-:Y:S05]  /*17230*/  @P2 IMAD.HI.U32 R27, R3, c[0x0][0x330], RZ ;  /* 0x0000cc00031b2a27 */ /* 0x000fea00078e00ff */
[----:B------:R-:W-:Y:S02]  /*17240*/  @P2 SHF.R.U32.HI R3, RZ, c[0x0][0x334], R27 ;  /* 0x0000cd00ff032a19 */ /* 0x000fe4000001161b */
.L_x_292:
[----:B------:R-:W-:Y:S05]  /*17250*/  BSYNC B0 ;  /* 0x0000000000007941 */ /* 0x000fea0003800000 */
.L_x_290:
[----:B------:R-:W-:Y:S05]  /*17260*/  IMAD R3, R3, c[0x0][0x32c], R8 ;  /* 0x0000cb0003037a24 */ /* 0x000fea00078e0208 */
[----:B------:R-:W-:Y:S02]  /*17270*/  IADD3 R27, R3, c[0x0][0x32c], RZ ;  /* 0x0000cb00031b7a10 */ /* 0x000fe40007ffe0ff */
[----:B------:R-:W-:Y:S02]  /*17280*/  IMNMX R0, R0, R3, !PT ;  /* 0x0000000300007217 */ /* 0x000fe40007800200 */
[----:B------:R-:W-:Y:S02]  /*17290*/  IMNMX R2, R2, R27, PT ;  /* 0x0000001b02027217 */ /* 0x000fe40003800200 */
.L_x_289:
        /* <DEDUP_REMOVED lines=111> */
.L_x_295:
[----:B------:R-:W-:Y:S04]  /*17990*/  MOV R27, c[0x0][0x32c] ;  /* 0x0000cb00001b7a02 */ /* 0x000fe80000000f00 */
[----:B------:R-:W-:Y:S11]  /*179a0*/  ISETP.NE.AND P2, PT, R27, 0x1, PT ;  /* 0x000000011b00780c */ /* 0x000ff60003f45270 */
[----:B------:R-:W-:Y:S02]  /*179b0*/  @!UPT UIADD3 URZ, URZ, URZ, URZ ;  /* 0x0000003f3f3ff290 */ /* 0x000fe4000fffe03f */
[----:B------:R-:W-:Y:S05]  /*179c0*/  @P2 IMAD.HI.U32 R27, R3, c[0x0][0x330], RZ ;  /* 0x0000cc00031b2a27 */ /* 0x000fea00078e00ff */
[----:B------:R-:W-:Y:S02]  /*179d0*/  @P2 SHF.R.U32.HI R3, RZ, c[0x0][0x334], R27 ;  /* 0x0000cd00ff032a19 */ /* 0x000fe4000001161b */
.L_x_296:
[----:B------:R-:W-:Y:S05]  /*179e0*/  BSYNC B0 ;  /* 0x0000000000007941 */ /* 0x000fea0003800000 */
.L_x_294:
[----:B------:R-:W-:Y:S05]  /*179f0*/  IMAD R3, R3, c[0x0][0x32c], R8 ;  /* 0x0000cb0003037a24 */ /* 0x000fea00078e0208 */
[----:B------:R-:W-:Y:S02]  /*17a00*/  IADD3 R27, R3, c[0x0][0x32c], RZ ;  /* 0x0000cb00031b7a10 */ /* 0x000fe40007ffe0ff */
[----:B------:R-:W-:Y:S02]  /*17a10*/  IMNMX R0, R0, R3, !PT ;  /* 0x0000000300007217 */ /* 0x000fe40007800200 */
[----:B------:R-:W-:Y:S02]  /*17a20*/  IMNMX R2, R2, R27, PT ;  /* 0x0000001b02027217 */ /* 0x000fe40003800200 */
.L_x_293:
        /* <DEDUP_REMOVED lines=111> */
.L_x_299:
[----:B------:R-:W-:Y:S04]  /*18120*/  MOV R5, c[0x0][0x32c] ;  /* 0x0000cb0000057a02 */ /* 0x000fe80000000f00 */
[----:B------:R-:W-:Y:S11]  /*18130*/  ISETP.NE.AND P2, PT, R5, 0x1, PT ;  /* 0x000000010500780c */ /* 0x000ff60003f45270 */
[----:B------:R-:W-:Y:S02]  /*18140*/  @!UPT UIADD3 URZ, URZ, URZ, URZ ;  /* 0x0000003f3f3ff290 */ /* 0x000fe4000fffe03f */
[----:B------:R-:W-:Y:S05]  /*18150*/  @P2 IMAD.HI.U32 R5, R3, c[0x0][0x330], RZ ;  /* 0x0000cc0003052a27 */ /* 0x000fea00078e00ff */
[----:B------:R-:W-:Y:S02]  /*18160*/  @P2 SHF.R.U32.HI R3, RZ, c[0x0][0x334], R5 ;  /* 0x0000cd00ff032a19 */ /* 0x000fe40000011605 */
.L_x_300:
[----:B------:R-:W-:Y:S05]  /*18170*/  BSYNC B0 ;  /* 0x0000000000007941 */ /* 0x000fea0003800000 */
.L_x_298:
[----:B------:R-:W-:Y:S05]  /*18180*/  IMAD R8, R3, c[0x0][0x32c], R8 ;  /* 0x0000cb0003087a24 */ /* 0x000fea00078e0208 */
[----:B------:R-:W-:Y:S02]  /*18190*/  IADD3 R3, R8, c[0x0][0x32c], RZ ;  /* 0x0000cb0008037a10 */ /* 0x000fe40007ffe0ff */
[----:B------:R-:W-:Y:S02]  /*181a0*/  IMNMX R0, R0, R8, !PT ;  /* 0x0000000800007217 */ /* 0x000fe40007800200 */
[----:B------:R-:W-:Y:S02]  /*181b0*/  IMNMX R2, R2, R3, PT ;  /* 0x0000000302027217 */ /* 0x000fe40003800200 */
.L_x_297:
        /* <DEDUP_REMOVED lines=95> */
[----:B------:R-:W-:Y:S01]  /*187b0*/  FMNMX.FTZ R3, R204, R3, !PT ;  /* 0x00000003cc037209 */ /* 0x000fe20007810000 */
[----:B------:R-:W1:Y:S01]  /*187c0*/  SHFL.BFLY PT, R5, R72, 0x2, 0x1f ;  /* 0x0c401f0048057f89 */ /* 0x000e6200000e0000 */
        /* <DEDUP_REMOVED lines=15> */
[----:B-1----:R-:W-:Y:S02]  /*188c0*/  FMNMX.FTZ R72, R72, R5, !PT ;  /* 0x0000000548487209 */ /* 0x002fe40007810000 */
[----:B------:R-:W-:Y:S02]  /*188d0*/  FSEL R185, R63, -INF , !P2 ;  /* 0xff8000003fb97808 */ /* 0x000fe40005000000 */
[----:B------:R-:W-:Y:S01]  /*188e0*/  ISETP.NE.AND P2, PT, R10, RZ, PT ;  /* 0x000000ff0a00720c */ /* 0x000fe20003f45270 */
[----:B------:R-:W1:Y:S01]  /*188f0*/  SHFL.BFLY PT, R7, R72, 0x1, 0x1f ;  /* 0x0c201f0048077f89 */ /* 0x000e6200000e0000 */
[----:B------:R-:W-:Y:S02]  /*18900*/  FMNMX.FTZ R3, R250, R3, !PT ;  /* 0x00000003fa037209 */ /* 0x000fe40007810000 */
[----:B------:R-:W-:Y:S02]  /*18910*/  ISETP.GT.AND P2, PT, R0, 0x40, !P2 ;  /* 0x000000400000780c */ /* 0x000fe40005744270 */
[----:B------:R-:W-:Y:S02]  /*18920*/  FMNMX.FTZ R5, R8, R103, !PT ;  /* 0x0000006708057209 */ /* 0x000fe40007810000 */
[----:B------:R-:W-:Y:S01]  /*18930*/  ISETP.LT.OR P2, PT, R2, 0x41, P2 ;  /* 0x000000410200780c */ /* 0x000fe20001741670 */
[----:B------:R-:W2:Y:S01]  /*18940*/  SHFL.BFLY PT, R6, R3, 0x2, 0x1f ;  /* 0x0c401f0003067f89 */ /* 0x000ea200000e0000 */
        /* <DEDUP_REMOVED lines=13> */
[----:B-1----:R-:W-:Y:S02]  /*18a20*/  FMNMX.FTZ R72, R72, R7, !PT ;  /* 0x0000000748487209 */ /* 0x002fe40007810000 */
[----:B------:R-:W-:Y:S02]  /*18a30*/  FMNMX.FTZ R4, R34, R4, !PT ;  /* 0x0000000422047209 */ /* 0x000fe40007810000 */
[----:B------:R-:W-:Y:S01]  /*18a40*/  ISETP.LT.OR P2, PT, R2, 0x49, P2 ;  /* 0x000000490200780c */ /* 0x000fe20001741670 */
[----:B------:R-:W-:Y:S01]  /*18a50*/  FMUL.FTZ R74, R72, c[0x0][0x2d0] ;  /* 0x0000b400484a7a20 */ /* 0x000fe20000410000 */
[----:B------:R-:W-:Y:S02]  /*18a60*/  FMNMX.FTZ R4, R35, R4, !PT ;  /* 0x0000000423047209 */ /* 0x000fe40007810000 */
[----:B--2---:R-:W-:Y:S02]  /*18a70*/  FMNMX.FTZ R3, R3, R6, !PT ;  /* 0x0000000603037209 */ /* 0x004fe40007810000 */
[----:B------:R-:W-:Y:S02]  /*18a80*/  FMNMX.FTZ R4, R45, R4, !PT ;  /* 0x000000042d047209 */ /* 0x000fe40007810000 */
[----:B------:R-:W-:Y:S01]  /*18a90*/  FMNMX.FTZ R5, R58, R5, !PT ;  /* 0x000000053a057209 */ /* 0x000fe20007810000 */
[----:B------:R-:W1:Y:S01]  /*18aa0*/  SHFL.BFLY PT, R71, R3, 0x1, 0x1f ;  /* 0x0c201f0003477f89 */ /* 0x000e6200000e0000 */
[----:B------:R-:W-:Y:S02]  /*18ab0*/  FMNMX.FTZ R4, R48, R4, !PT ;  /* 0x0000000430047209 */ /* 0x000fe40007810000 */
[----:B------:R-:W-:Y:S02]  /*18ac0*/  FSEL R192, R183, -INF , !P2 ;  /* 0xff800000b7c07808 */ /* 0x000fe40005000000 */
[----:B------:R-:W-:Y:S02]  /*18ad0*/  FMNMX.FTZ R4, R49, R4, !PT ;  /* 0x0000000431047209 */ /* 0x000fe40007810000 */
[----:B------:R-:W-:Y:S02]  /*18ae0*/  FSETP.NEU.FTZ.AND P2, PT, R72, -INF , PT ;  /* 0xff8000004800780b */ /* 0x000fe40003f5d000 */
[----:B------:R-:W-:Y:S02]  /*18af0*/  FMNMX.FTZ R4, R50, R4, !PT ;  /* 0x0000000432047209 */ /* 0x000fe40007810000 */
[----:B------:R-:W-:Y:S02]  /*18b00*/  FMNMX.FTZ R5, R62, R5, !PT ;  /* 0x000000053e057209 */ /* 0x000fe40007810000 */
[----:B------:R-:W-:Y:S02]  /*18b10*/  FMNMX.FTZ R4, R99, R4, !PT ;  /* 0x0000000463047209 */ /* 0x000fe40007810000 */
[----:B------:R-:W-:Y:S02]  /*18b20*/  FSEL R74, R74, RZ, P2 ;  /* 0x000000ff4a4a7208 */ /* 0x000fe40001000000 */
[----:B------:R-:W-:Y:S02]  /*18b30*/  FMNMX.FTZ R4, R170, R4, !PT ;  /* 0x00000004aa047209 */ /* 0x000fe40007810000 */
[----:B------:R-:W-:Y:S01]  /*18b40*/  FMNMX.FTZ R5, R88, R5, !PT ;  /* 0x0000000558057209 */ /* 0x000fe20007810000 */
[--C-:B------:R-:W-:Y:S01]  /*18b50*/  FFMA.FTZ R16, R43, c[0x0][0x2d0], -R74.reuse ;  /* 0x0000b4002b107a23 */ /* 0x100fe2000001084a */
[----:B------:R-:W-:Y:S02]  /*18b60*/  FMNMX.FTZ R4, R173, R4, !PT ;  /* 0x00000004ad047209 */ /* 0x000fe40007810000 */
[----:B------:R-:W-:Y:S01]  /*18b70*/  FMNMX.FTZ R6, R98, R5, !PT ;  /* 0x0000000562067209 */ /* 0x000fe20007810000 */
[--C-:B------:R-:W-:Y:S01]  /*18b80*/  FFMA.FTZ R5, R30, c[0x0][0x2d0], -R74.reuse ;  /* 0x0000b4001e057a23 */ /* 0x100fe2000001084a */
[----:B------:R-:W-:Y:S02]  /*18b90*/  FMNMX.FTZ R4, R175, R4, !PT ;  /* 0x00000004af047209 */ /* 0x000fe40007810000 */
[----:B------:R-:W-:Y:S01]  /*18ba0*/  FMNMX.FTZ R6, R168, R6, !PT ;  /* 0x00000006a8067209 */ /* 0x000fe20007810000 */
[----:B------:R2:W-:Y:S01]  /*18bb0*/  MUFU.EX2 R55, R5 ;  /* 0x0000000500377308 */ /* 0x0005e20000000800 */
[----:B------:R-:W-:Y:S02]  /*18bc0*/  FMNMX.FTZ R4, R184, R4, !PT ;  /* 0x00000004b8047209 */ /* 0x000fe40007810000 */
[----:B-1----:R-:W-:Y:S01]  /*18bd0*/  FMNMX.FTZ R71, R3, R71, !PT ;  /* 0x0000004703477209 */ /* 0x002fe20007810000 */
[--C-:B------:R-:W-:Y:S01]  /*18be0*/  FFMA.FTZ R3, R32, c[0x0][0x2d0], -R74.reuse ;  /* 0x0000b40020037a23 */ /* 0x100fe2000001084a */
[----:B------:R-:W-:Y:S02]  /*18bf0*/  FMNMX.FTZ R4, R188, R4, !PT ;  /* 0x00000004bc047209 */ /* 0x000fe40007810000 */
[----:B------:R-:W-:Y:S01]  /*18c00*/  ISETP.GT.AND P1, PT, R0, 0x49, !P1 ;  /* 0x000000490000780c */ /* 0x000fe20004f24270 */
[----:B------:R-:W-:Y:S01]  /*18c10*/  FMUL.FTZ R75, R71, c[0x0][0x2d0] ;  /* 0x0000b400474b7a20 */ /* 0x000fe20000410000 */
[----:B------:R-:W-:Y:S01]  /*18c20*/  FMNMX.FTZ R4, R189, R4, !PT ;  /* 0x00000004bd047209 */ /* 0x000fe20007810000 */
[----:B------:R1:W-:Y:S01]  /*18c30*/  MUFU.EX2 R84, R3 ;  /* 0x0000000300547308 */ /* 0x0003e20000000800 */
[----:B------:R-:W-:Y:S02]  /*18c40*/  ISETP.LT.OR P1, PT, R2, 0x4a, P1 ;  /* 0x0000004a0200780c */ /* 0x000fe40000f21670 */
[----:B------:R-:W-:Y:S02]  /*18c50*/  FMNMX.FTZ R4, R191, R4, !PT ;  /* 0x00000004bf047209 */ /* 0x000fe40007810000 */
[----:B------:R-:W-:Y:S02]  /*18c60*/  FSEL R183, R79, -INF , !P1 ;  /* 0xff8000004fb77808 */ /* 0x000fe40004800000 */
[----:B------:R-:W-:Y:S02]  /*18c70*/  FMNMX.FTZ R4, R201, R4, !PT ;  /* 0x00000004c9047209 */ /* 0x000fe40007810000 */
[----:B------:R-:W-:Y:S02]  /*18c80*/  FSETP.NEU.FTZ.AND P1, PT, R71, -INF , PT ;  /* 0xff8000004700780b */ /* 0x000fe40003f3d000 */
[----:B------:R-:W-:Y:S02]  /*18c90*/  FMNMX.FTZ R4, R202, R4, !PT ;  /* 0x00000004ca047209 */ /* 0x000fe40007810000 */
[----:B------:R-:W-:Y:S02]  /*18ca0*/  FSEL R75, R75, RZ, P1 ;  /* 0x000000ff4b4b7208 */ /* 0x000fe40000800000 */
[----:B------:R-:W-:Y:S02]  /*18cb0*/  FMNMX.FTZ R4, R205, R4, !PT ;  /* 0x00000004cd047209 */ /* 0x000fe40007810000 */
[----:B--2---:R-:W-:Y:S01]  /*18cc0*/  FMNMX.FTZ R5, R169, R6, !PT ;  /* 0x00000006a9057209 */ /* 0x004fe20007810000 */
[--C-:B------:R-:W-:Y:S01]  /*18cd0*/  FFMA.FTZ R6, R31, c[0x0][0x2d0], -R74.reuse ;  /* 0x0000b4001f067a23 */ /* 0x100fe2000001084a */
[----:B------:R-:W-:Y:S01]  /*18ce0*/  FMNMX.FTZ R4, R207, R4, !PT ;  /* 0x00000004cf047209 */ /* 0x000fe20007810000 */
[--C-:B------:R-:W-:Y:S01]  /*18cf0*/  FFMA.FTZ R12, R42, c[0x0][0x2d0], -R75.reuse ;  /* 0x0000b4002a0c7a23 */ /* 0x100fe2000001084b */
[----:B------:R-:W-:Y:S01]  /*18d00*/  FMNMX.FTZ R5, R172, R5, !PT ;  /* 0x00000005ac057209 */ /* 0x000fe20007810000 */
[----:B------:R-:W-:Y:S01]  /*18d10*/  MUFU.EX2 R89, R6 ;  /* 0x0000000600597308 */ /* 0x000fe20000000800 */
[----:B------:R-:W-:Y:S02]  /*18d20*/  FMNMX.FTZ R4, R236, R4, !PT ;  /* 0x00000004ec047209 */ /* 0x000fe40007810000 */
[----:B------:R-:W-:Y:S02]  /*18d30*/  FMNMX.FTZ R5, R180, R5, !PT ;  /* 0x00000005b4057209 */ /* 0x000fe40007810000 */
[----:B------:R-:W-:Y:S02]  /*18d40*/  FMNMX.FTZ R4, R237, R4, !PT ;  /* 0x00000004ed047209 */ /* 0x000fe40007810000 */
[----:B------:R-:W-:Y:S02]  /*18d50*/  FMNMX.FTZ R5, R179, R5, !PT ;  /* 0x00000005b3057209 */ /* 0x000fe40007810000 */
[----:B------:R-:W-:Y:S01]  /*18d60*/  FMNMX.FTZ R4, R238, R4, !PT ;  /* 0x00000004ee047209 */ /* 0x000fe20007810000 */
[----:B------:R-:W-:Y:S01]  /*18d70*/  MUFU.EX2 R63, R12 ;  /* 0x0000000c003f7308 */ /* 0x000fe20000000800 */
[----:B-1----:R-:W-:Y:S01]  /*18d80*/  FMNMX.FTZ R3, R178, R5, !PT ;  /* 0x00000005b2037209 */ /* 0x002fe20007810000 */
[----:B------:R-:W-:Y:S01]  /*18d90*/  FFMA.FTZ R5, R36, c[0x0][0x2d0], -R74 ;  /* 0x0000b40024057a23 */ /* 0x000fe2000001084a */
[----:B------:R-:W-:Y:S02]  /*18da0*/  FMNMX.FTZ R4, R239, R4, !PT ;  /* 0x00000004ef047209 */ /* 0x000fe40007810000 */
[C---:B------:R-:W-:Y:S02]  /*18db0*/  ISETP.GT.AND P6, PT, R0.reuse, 0x50, !P6 ;  /* 0x000000500000780c */ /* 0x040fe400077c4270 */
[C---:B------:R-:W-:Y:S01]  /*18dc0*/  ISETP.GT.AND P5, PT, R0.reuse, 0x51, !P5 ;  /* 0x000000510000780c */ /* 0x040fe20006fa4270 */
[----:B------:R-:W1:Y:S01]  /*18dd0*/  SHFL.BFLY PT, R7, R4, 0x2, 0x1f ;  /* 0x0c401f0004077f89 */ /* 0x000e6200000e0000 */
[C---:B------:R-:W-:Y:S01]  /*18de0*/  ISETP.GT.AND P4, PT, R0.reuse, 0x58, !P4 ;  /* 0x000000580000780c */ /* 0x040fe20006784270 */
[----:B------:R2:W3:Y:S01]  /*18df0*/  MUFU.EX2 R87, R5 ;  /* 0x0000000500577308 */ /* 0x0004e20000000800 */
[----:B------:R-:W-:Y:S01]  /*18e00*/  ISETP.GT.AND P0, PT, R0, 0x59, !P0 ;  /* 0x000000590000780c */ /* 0x000fe20004704270 */
[--C-:B------:R-:W-:Y:S01]  /*18e10*/  FFMA.FTZ R0, R33, c[0x0][0x2d0], -R75.reuse ;  /* 0x0000b40021007a23 */ /* 0x100fe2000001084b */
[----:B------:R-:W-:Y:S02]  /*18e20*/  FMNMX.FTZ R3, R185, R3, !PT ;  /* 0x00000003b9037209 */ /* 0x000fe40007810000 */
[C---:B------:R-:W-:Y:S02]  /*18e30*/  ISETP.LT.OR P6, PT, R2.reuse, 0x51, P6 ;  /* 0x000000510200780c */ /* 0x040fe400037c1670 */
[----:B------:R-:W-:Y:S02]  /*18e40*/  ISETP.LT.OR P5, PT, R2, 0x52, P5 ;  /* 0x000000520200780c */ /* 0x000fe40002fa1670 */
[----:B------:R-:W-:Y:S01]  /*18e50*/  FSEL R194, R78, -INF , !P6 ;  /* 0xff8000004ec27808 */ /* 0x000fe20007000000 */
[----:B------:R4:W-:Y:S01]  /*18e60*/  MUFU.EX2 R60, R0 ;  /* 0x00000000003c7308 */ /* 0x0009e20000000800 */
[----:B------:R-:W-:Y:S02]  /*18e70*/  FMNMX.FTZ R3, R199, R3, !PT ;  /* 0x00000003c7037209 */ /* 0x000fe40007810000 */
[----:B------:R-:W-:Y:S02]  /*18e80*/  FSEL R195, R91, -INF , !P5 ;  /* 0xff8000005bc37808 */ /* 0x000fe40006800000 */
[----:B------:R-:W-:Y:S02]  /*18e90*/  FMNMX.FTZ R3, R200, R3, !PT ;  /* 0x00000003c8037209 */ /* 0x000fe40007810000 */
[----:B------:R-:W-:Y:S02]  /*18ea0*/  ISETP.LT.OR P0, PT, R2, 0x5a, P0 ;  /* 0x0000005a0200780c */ /* 0x000fe40000701670 */
[----:B------:R-:W-:Y:S01]  /*18eb0*/  FMNMX.FTZ R3, R192, R3, !PT ;  /* 0x00000003c0037209 */ /* 0x000fe20007810000 */
[----:B------:R-:W-:Y:S01]  /*18ec0*/  MUFU.EX2 R33, R16 ;  /* 0x0000001000217308 */ /* 0x000fe20000000800 */
[----:B------:R-:W-:Y:S02]  /*18ed0*/  FSEL R73, R57, -INF , !P0 ;  /* 0xff80000039497808 */ /* 0x000fe40004000000 */
[----:B-1----:R-:W-:Y:S01]  /*18ee0*/  FMNMX.FTZ R4, R4, R7, !PT ;  /* 0x0000000704047209 */ /* 0x002fe20007810000 */
[--C-:B--2---:R-:W-:Y:S01]  /*18ef0*/  FFMA.FTZ R5, R29, c[0x0][0x2d0], -R75.reuse ;  /* 0x0000b4001d057a23 */ /* 0x104fe2000001084b */
[----:B------:R-:W-:Y:S02]  /*18f00*/  FMNMX.FTZ R3, R183, R3, !PT ;  /* 0x00000003b7037209 */ /* 0x000fe40007810000 */
[----:B------:R-:W-:Y:S01]  /*18f10*/  ISETP.LT.OR P4, PT, R2, 0x59, P4 ;  /* 0x000000590200780c */ /* 0x000fe20002781670 */
[----:B------:R-:W1:Y:S01]  /*18f20*/  SHFL.BFLY PT, R70, R4, 0x1, 0x1f ;  /* 0x0c201f0004467f89 */ /* 0x000e6200000e0000 */
[----:B------:R-:W-:Y:S01]  /*18f30*/  FMNMX.FTZ R3, R194, R3, !PT ;  /* 0x00000003c2037209 */ /* 0x000fe20007810000 */
[----:B------:R-:W2:Y:S01]  /*18f40*/  MUFU.EX2 R86, R5 ;  /* 0x0000000500567308 */ /* 0x000ea20000000800 */
[--C-:B------:R-:W-:Y:S01]  /*18f50*/  FFMA.FTZ R2, R37, c[0x0][0x2d0], -R75.reuse ;  /* 0x0000b40025027a23 */ /* 0x100fe2000001084b */
[----:B---3--:R-:W-:Y:S02]  /*18f60*/  F2FP.PACK_AB R78, R87, R84 ;  /* 0x00000054574e723e */ /* 0x008fe400000000ff */
[----:B----4-:R-:W-:Y:S01]  /*18f70*/  FMNMX.FTZ R0, R195, R3, !PT ;  /* 0x00000003c3007209 */ /* 0x010fe20007810000 */
[--C-:B------:R-:W-:Y:S01]  /*18f80*/  FFMA.FTZ R3, R38, c[0x0][0x2d0], -R75.reuse ;  /* 0x0000b40026037a23 */ /* 0x100fe2000001084b */
[----:B------:R-:W-:Y:S04]  /*18f90*/  FSEL R197, R59, -INF , !P4 ;  /* 0xff8000003bc57808 */ /* 0x000fe80006000000 */
[----:B------:R3:W-:Y:S01]  /*18fa0*/  MUFU.EX2 R53, R3 ;  /* 0x0000000300357308 */ /* 0x0007e20000000800 */
[----:B------:R-:W-:Y:S04]  /*18fb0*/  FMNMX.FTZ R0, R197, R0, !PT ;  /* 0x00000000c5007209 */ /* 0x000fe80007810000 */
[----:B------:R-:W-:Y:S05]  /*18fc0*/  FMNMX.FTZ R0, R73, R0, !PT ;  /* 0x0000000049007209 */ /* 0x000fea0007810000 */
[----:B------:R4:W-:Y:S01]  /*18fd0*/  MUFU.EX2 R85, R2 ;  /* 0x0000000200557308 */ /* 0x0009e20000000800 */
[----:B-1----:R-:W-:Y:S02]  /*18fe0*/  FMNMX.FTZ R70, R4, R70, !PT ;  /* 0x0000004604467209 */ /* 0x002fe40007810000 */
[----:B--2---:R-:W-:Y:S02]  /*18ff0*/  F2FP.PACK_AB R77, R60, R86 ;  /* 0x000000563c4d723e */ /* 0x004fe400000000ff */
[C---:B------:R-:W-:Y:S01]  /*19000*/  FSETP.NEU.FTZ.AND P0, PT, R70.reuse, -INF , PT ;  /* 0xff8000004600780b */ /* 0x040fe20003f1d000 */
[----:B------:R-:W-:Y:S05]  /*19010*/  FMUL.FTZ R96, R70, c[0x0][0x2d0] ;  /* 0x0000b40046607a20 */ /* 0x000fea0000410000 */
[----:B------:R-:W-:Y:S05]  /*19020*/  FSEL R96, R96, RZ, P0 ;  /* 0x000000ff60607208 */ /* 0x000fea0000000000 */
[--C-:B---3--:R-:W-:Y:S02]  /*19030*/  FFMA.FTZ R3, R27, c[0x0][0x2d0], -R96.reuse ;  /* 0x0000b4001b037a23 */ /* 0x108fe40000010860 */
[--C-:B------:R-:W-:Y:S02]  /*19040*/  FFMA.FTZ R4, R35, c[0x0][0x2d0], -R96.reuse ;  /* 0x0000b40023047a23 */ /* 0x100fe40000010860 */
[----:B------:R1:W-:Y:S01]  /*19050*/  MUFU.EX2 R92, R3 ;  /* 0x00000003005c7308 */ /* 0x0003e20000000800 */
[--C-:B------:R-:W-:Y:S01]  /*19060*/  FFMA.FTZ R32, R45, c[0x0][0x2d0], -R96.reuse ;  /* 0x0000b4002d207a23 */ /* 0x100fe20000010860 */
[----:B----4-:R-:W2:Y:S08]  /*19070*/  SHFL.BFLY PT, R2, R0, 0x2, 0x1f ;  /* 0x0c401f0000027f89 */ /* 0x010eb000000e0000 */
[----:B------:R-:W-:Y:S01]  /*19080*/  MUFU.EX2 R54, R4 ;  /* 0x0000000400367308 */ /* 0x000fe20000000800 */
[--C-:B-1----:R-:W-:Y:S02]  /*19090*/  FFMA.FTZ R3, R28, c[0x0][0x2d0], -R96.reuse ;  /* 0x0000b4001c037a23 */ /* 0x102fe40000010860 */
[----:B------:R-:W-:Y:S07]  /*190a0*/  FFMA.FTZ R28, R47, c[0x0][0x2d0], -R75 ;  /* 0x0000b4002f1c7a23 */ /* 0x000fee000001084b */
[----:B------:R1:W3:Y:S02]  /*190b0*/  MUFU.EX2 R61, R3 ;  /* 0x00000003003d7308 */ /* 0x0002e40000000800 */
[----:B-1----:R-:W-:Y:S01]  /*190c0*/  FFMA.FTZ R3, R34, c[0x0][0x2d0], -R96 ;  /* 0x0000b40022037a23 */ /* 0x002fe20000010860 */
[----:B---3--:R-:W-:Y:S07]  /*190d0*/  F2FP.PACK_AB R64, R61, R92 ;  /* 0x0000005c3d40723e */ /* 0x008fee00000000ff */
[----:B------:R2:W-:Y:S02]  /*190e0*/  MUFU.EX2 R52, R3 ;  /* 0x0000000300347308 */ /* 0x0005e40000000800 */
[----:B--2---:R-:W-:Y:S01]  /*190f0*/  FMNMX.FTZ R3, R0, R2, !PT ;  /* 0x0000000200037209 */ /* 0x004fe20007810000 */
[----:B------:R-:W-:Y:S01]  /*19100*/  FFMA.FTZ R2, R39, c[0x0][0x2d0], -R74 ;  /* 0x0000b40027027a23 */ /* 0x000fe2000001084a */
[----:B------:R-:W-:Y:S01]  /*19110*/  FSEL R0, R72, RZ, P2 ;  /* 0x000000ff48007208 */ /* 0x000fe20001000000 */
[----:B------:R-:W-:Y:S05]  /*19120*/  LDSM.16.MT88.4 R36, [R212+0x100] ;  /* 0x00010000d424783b */ /* 0x000fea0000004200 */
[----:B------:R1:W-:Y:S01]  /*19130*/  MUFU.EX2 R80, R2 ;  /* 0x0000000200507308 */ /* 0x0003e20000000800 */
[----:B------:R-:W-:Y:S01]  /*19140*/  FADD.FTZ R0, -R0, R100 ;  /* 0x0000006400007221 */ /* 0x000fe20000010100 */
[----:B------:R-:W-:Y:S03]  /*19150*/  MOV R100, R55 ;  /* 0x0000003700647202 */ /* 0x000fe60000000f00 */
[----:B------:R-:W-:Y:S01]  /*19160*/  FMUL.FTZ R0, R0, c[0x0][0x2d0] ;  /* 0x0000b40000007a20 */ /* 0x000fe20000410000 */
[----:B------:R-:W-:Y:S01]  /*19170*/  F2FP.PACK_AB R76, R89, R100 ;  /* 0x00000064594c723e */ /* 0x000fe200000000ff */
[----:B------:R-:W2:Y:S03]  /*19180*/  SHFL.BFLY PT, R4, R3, 0x1, 0x1f ;  /* 0x0c201f0003047f89 */ /* 0x000ea600000e0000 */
        /* <DEDUP_REMOVED lines=14> */
[----:B------:R-:W-:Y:S02]  /*19270*/  IMAD.MOV.U32 R102, RZ, RZ, R54 ;  /* 0x000000ffff667224 */ /* 0x000fe400078e0036 */
[----:B------:R2:W3:Y:S01]  /*19280*/  MUFU.EX2 R2, R0 ;  /* 0x0000000000027308 */ /* 0x0004e20000000800 */
[----:B------:R-:W-:Y:S02]  /*19290*/  FFMA.FTZ R4, R24, c[0x0][0x2d0], -R97 ;  /* 0x0000b40018047a23 */ /* 0x000fe40000010861 */
[----:B------:R-:W-:Y:S02]  /*192a0*/  IMAD.MOV.U32 R116, RZ, RZ, R89 ;  /* 0x000000ffff747224 */ /* 0x000fe400078e0059 */
[----:B------:R-:W-:Y:S02]  /*192b0*/  FMUL.FTZ R17, R69, R117 ;  /* 0x0000007545117220 */ /* 0x000fe40000410000 */
[--C-:B------:R-:W-:Y:S02]  /*192c0*/  FFMA.FTZ R58, R58, c[0x0][0x2d0], -R97.reuse ;  /* 0x0000b4003a3a7a23 */ /* 0x100fe40000010861 */
[----:B------:R-:W-:Y:S01]  /*192d0*/  FFMA.FTZ R62, R62, c[0x0][0x2d0], -R97 ;  /* 0x0000b4003e3e7a23 */ /* 0x000fe20000010861 */
[----:B------:R4:W-:Y:S01]  /*192e0*/  MUFU.EX2 R59, R4 ;  /* 0x00000004003b7308 */ /* 0x0009e20000000800 */
[----:B------:R-:W-:Y:S02]  /*192f0*/  FFMA.FTZ R24, R44, c[0x0][0x2d0], -R75 ;  /* 0x0000b4002c187a23 */ /* 0x000fe4000001084b */
[C---:B-1----:R-:W-:Y:S02]  /*19300*/  FMUL.FTZ R7, R68.reuse, R107 ;  /* 0x0000006b44077220 */ /* 0x042fe40000410000 */
[C---:B------:R-:W-:Y:S02]  /*19310*/  FMUL.FTZ R34, R68.reuse, R134 ;  /* 0x0000008644227220 */ /* 0x040fe40000410000 */
[C---:B------:R-:W-:Y:S02]  /*19320*/  FMUL.FTZ R35, R68.reuse, R135 ;  /* 0x0000008744237220 */ /* 0x040fe40000410000 */
[C---:B------:R-:W-:Y:S01]  /*19330*/  FMUL.FTZ R18, R68.reuse, R118 ;  /* 0x0000007644127220 */ /* 0x040fe20000410000 */
[----:B------:R1:W5:Y:S01]  /*19340*/  MUFU.EX2 R30, R24 ;  /* 0x00000018001e7308 */ /* 0x0003620000000800 */
[----:B------:R-:W-:Y:S02]  /*19350*/  FMUL.FTZ R19, R68, R119 ;  /* 0x0000007744137220 */ /* 0x000fe40000410000 */
[----:B------:R-:W-:Y:S02]  /*19360*/  FFMA.FTZ R44, R50, c[0x0][0x2d0], -R96 ;  /* 0x0000b400322c7a23 */ /* 0x000fe40000010860 */
[----:B--2---:R-:W-:Y:S02]  /*19370*/  FFMA.FTZ R0, R8, c[0x0][0x2d0], -R97 ;  /* 0x0000b40008007a23 */ /* 0x004fe40000010861 */
[----:B------:R-:W-:Y:S02]  /*19380*/  IMAD.MOV.U32 R118, RZ, RZ, R60 ;  /* 0x000000ffff767224 */ /* 0x000fe400078e003c */
[----:B---3--:R-:W-:Y:S01]  /*19390*/  FMUL.FTZ R45, R2, R145 ;  /* 0x00000091022d7220 */ /* 0x008fe20000410000 */
[----:B------:R2:W3:Y:S01]  /*193a0*/  MUFU.EX2 R6, R0 ;  /* 0x0000000000067308 */ /* 0x0004e20000000800 */
[----:B------:R-:W-:Y:S02]  /*193b0*/  FFMA.FTZ R8, R40, c[0x0][0x2d0], -R75 ;  /* 0x0000b40028087a23 */ /* 0x000fe4000001084b */
[----:B------:R-:W-:Y:S02]  /*193c0*/  FMUL.FTZ R50, R68, R150 ;  /* 0x0000009644327220 */ /* 0x000fe40000410000 */
[----:B----4-:R-:W-:Y:S02]  /*193d0*/  FFMA.FTZ R4, R26, c[0x0][0x2d0], -R97 ;  /* 0x0000b4001a047a23 */ /* 0x010fe40000010861 */
[C---:B------:R-:W-:Y:S01]  /*193e0*/  FMUL.FTZ R9, R2.reuse, R109 ;  /* 0x0000006d02097220 */ /* 0x040fe20000410000 */
[----:B------:R-:W-:Y:S01]  /*193f0*/  MOV R109, R61 ;  /* 0x0000003d006d7202 */ /* 0x000fe20000000f00 */
[C---:B------:R-:W-:Y:S01]  /*19400*/  FMUL.FTZ R12, R2.reuse, R112 ;  /* 0x00000070020c7220 */ /* 0x040fe20000410000 */
[----:B------:R-:W4:Y:S01]  /*19410*/  MUFU.EX2 R57, R4 ;  /* 0x0000000400397308 */ /* 0x000f220000000800 */
[----:B------:R-:W-:Y:S01]  /*19420*/  MOV R112, R92 ;  /* 0x0000005c00707202 */ /* 0x000fe20000000f00 */
[----:B------:R-:W-:Y:S02]  /*19430*/  FFMA.FTZ R92, R95, c[0x0][0x2d0], -R75 ;  /* 0x0000b4005f5c7a23 */ /* 0x000fe4000001084b */
[C---:B------:R-:W-:Y:S02]  /*19440*/  FMUL.FTZ R13, R2.reuse, R113 ;  /* 0x00000071020d7220 */ /* 0x040fe40000410000 */
[C---:B-1----:R-:W-:Y:S02]  /*19450*/  FMUL.FTZ R24, R2.reuse, R124 ;  /* 0x0000007c02187220 */ /* 0x042fe40000410000 */
[----:B------:R-:W-:Y:S02]  /*19460*/  FMUL.FTZ R29, R2, R129 ;  /* 0x00000081021d7220 */ /* 0x000fe40000410000 */
[----:B------:R1:W1:Y:S01]  /*19470*/  MUFU.EX2 R31, R8 ;  /* 0x00000008001f7308 */ /* 0x0002620000000800 */
[----:B-----5:R-:W-:Y:S02]  /*19480*/  IMAD.MOV.U32 R129, RZ, RZ, R30 ;  /* 0x000000ffff817224 */ /* 0x020fe400078e001e */
[----:B------:R-:W-:Y:S02]  /*19490*/  FFMA.FTZ R40, R49, c[0x0][0x2d0], -R96 ;  /* 0x0000b40031287a23 */ /* 0x000fe40000010860 */
[----:B--2---:R-:W-:Y:S02]  /*194a0*/  FFMA.FTZ R0, R25, c[0x0][0x2d0], -R97 ;  /* 0x0000b40019007a23 */ /* 0x004fe40000010861 */
[----:B------:R-:W-:Y:S02]  /*194b0*/  FMUL.FTZ R49, R69, R149 ;  /* 0x0000009545317220 */ /* 0x000fe40000410000 */
[----:B---3--:R-:W-:Y:S01]  /*194c0*/  IMAD.MOV.U32 R105, RZ, RZ, R6 ;  /* 0x000000ffff697224 */ /* 0x008fe200078e0006 */
[----:B------:R2:W3:Y:S01]  /*194d0*/  MUFU.EX2 R101, R0 ;  /* 0x0000000000657308 */ /* 0x0004e20000000800 */
[----:B------:R-:W-:Y:S01]  /*194e0*/  FMUL.FTZ R6, R68, R106 ;  /* 0x0000006a44067220 */ /* 0x000fe20000410000 */
[----:B------:R-:W-:Y:S01]  /*194f0*/  MOV R106, R52 ;  /* 0x00000034006a7202 */ /* 0x000fe20000000f00 */
[----:B------:R-:W-:Y:S01]  /*19500*/  FMUL.FTZ R25, R2, R125 ;  /* 0x0000007d02197220 */ /* 0x000fe20000410000 */
[----:B----4-:R-:W-:Y:S01]  /*19510*/  F2FP.PACK_AB R67, R57, R59 ;  /* 0x0000003b3943723e */ /* 0x010fe200000000ff */
[----:B------:R-:W-:Y:S01]  /*19520*/  FFMA.FTZ R4, R41, c[0x0][0x2d0], -R74 ;  /* 0x0000b40029047a23 */ /* 0x000fe2000001084a */
[----:B------:R-:W-:Y:S01]  /*19530*/  F2FP.PACK_AB R66, R102, R106 ;  /* 0x0000006a6642723e */ /* 0x000fe200000000ff */
[C---:B------:R-:W-:Y:S01]  /*19540*/  FMUL.FTZ R41, R2.reuse, R141 ;  /* 0x0000008d02297220 */ /* 0x040fe20000410000 */
[----:B------:R-:W-:Y:S01]  /*19550*/  MOV R117, R57 ;  /* 0x0000003900757202 */ /* 0x000fe20000000f00 */
[C---:B------:R-:W-:Y:S01]  /*19560*/  FMUL.FTZ R57, R2.reuse, R157 ;  /* 0x0000009d02397220 */ /* 0x040fe20000410000 */
[----:B------:R4:W-:Y:S01]  /*19570*/  MUFU.EX2 R91, R4 ;  /* 0x00000004005b7308 */ /* 0x0009e20000000800 */
[----:B------:R-:W-:Y:S02]  /*19580*/  IMAD.MOV.U32 R113, RZ, RZ, R59 ;  /* 0x000000ffff717224 */ /* 0x000fe400078e003b */
[C---:B------:R-:W-:Y:S02]  /*19590*/  FMUL.FTZ R60, R2.reuse, R160 ;  /* 0x000000a0023c7220 */ /* 0x040fe40000410000 */
[C---:B-1----:R-:W-:Y:S02]  /*195a0*/  FMUL.FTZ R8, R2.reuse, R108 ;  /* 0x0000006c02087220 */ /* 0x042fe40000410000 */
[----:B------:R-:W-:Y:S02]  /*195b0*/  IMAD.MOV.U32 R125, RZ, RZ, R31 ;  /* 0x000000ffff7d7224 */ /* 0x000fe400078e001f */
[----:B------:R-:W-:Y:S01]  /*195c0*/  IMAD.MOV.U32 R108, RZ, RZ, R84 ;  /* 0x000000ffff6c7224 */ /* 0x000fe200078e0054 */
[----:B------:R1:W-:Y:S01]  /*195d0*/  MUFU.EX2 R124, R32 ;  /* 0x00000020007c7308 */ /* 0x0003e20000000800 */
[----:B------:R-:W-:Y:S01]  /*195e0*/  FMUL.FTZ R61, R2, R161 ;  /* 0x000000a1023d7220 */ /* 0x000fe20000410000 */
[----:B--2---:R-:W-:Y:S02]  /*195f0*/  FSEL R0, R3, RZ, P0 ;  /* 0x000000ff03007208 */ /* 0x004fe40000000000 */
[----:B---3--:R-:W-:Y:S02]  /*19600*/  F2FP.PACK_AB R65, R101, R105 ;  /* 0x000000696541723e */ /* 0x008fe400000000ff */
[----:B------:R-:W-:Y:S01]  /*19610*/  ISETP.GT.AND P0, PT, R225, UR4, PT ;  /* 0x00000004e1007c0c */ /* 0x000fe2000bf04270 */
[----:B------:R-:W-:Y:S01]  /*19620*/  FADD.FTZ R0, -R0, R103 ;  /* 0x0000006700007221 */ /* 0x000fe20000010100 */
[----:B------:R-:W-:Y:S02]  /*19630*/  MOV R103, R53 ;  /* 0x0000003500677202 */ /* 0x000fe40000000f00 */
[----:B------:R2:W-:Y:S01]  /*19640*/  MUFU.EX2 R107, R44 ;  /* 0x0000002c006b7308 */ /* 0x0005e20000000800 */
[----:B------:R-:W3:Y:S01]  /*19650*/  LDSM.16.MT88.4 R52, [R210+0x100] ;  /* 0x00010000d234783b */ /* 0x000ee20000004200 */
[----:B------:R-:W-:Y:S01]  /*19660*/  FMUL.FTZ R0, R0, c[0x0][0x2d0] ;  /* 0x0000b40000007a20 */ /* 0x000fe20000410000 */
[----:B------:R-:W-:Y:S01]  /*19670*/  F2FP.PACK_AB R79, R103, R85 ;  /* 0x00000055674f723e */ /* 0x000fe200000000ff */
[C---:B----4-:R-:W-:Y:S06]  /*19680*/  FMUL.FTZ R4, R69.reuse, R104 ;  /* 0x0000006845047220 */ /* 0x050fec0000410000 */
[----:B------:R-:W4:Y:S01]  /*19690*/  MUFU.EX2 R0, R0 ;  /* 0x0000000000007308 */ /* 0x000f220000000800 */
[-C--:B------:R-:W-:Y:S01]  /*196a0*/  HMMA.16816.F32 R4, R76, R20.reuse, R4 ;  /* 0x000000144c04723c */ /* 0x080fe20000001804 */
[C---:B-1----:R-:W-:Y:S08]  /*196b0*/  FMUL.FTZ R32, R69.reuse, R132 ;  /* 0x0000008445207220 */ /* 0x042ff00000410000 */
[----:B------:R-:W1:Y:S03]  /*196c0*/  MUFU.EX2 R104, R28 ;  /* 0x0000001c00687308 */ /* 0x000e660000000800 */
[----:B--2---:R-:W-:Y:S02]  /*196d0*/  FMUL.FTZ R44, R2, R144 ;  /* 0x00000090022c7220 */ /* 0x004fe40000410000 */
[C---:B----4-:R-:W-:Y:S02]  /*196e0*/  FMUL.FTZ R11, R0.reuse, R111 ;  /* 0x0000006f000b7220 */ /* 0x050fe40000410000 */
[C---:B------:R-:W-:Y:S02]  /*196f0*/  FMUL.FTZ R10, R0.reuse, R110 ;  /* 0x0000006e000a7220 */ /* 0x040fe40000410000 */
[----:B------:R-:W-:Y:S02]  /*19700*/  IMAD.MOV.U32 R111, RZ, RZ, R86 ;  /* 0x000000ffff6f7224 */ /* 0x000fe400078e0056 */
[C---:B------:R-:W-:Y:S01]  /*19710*/  FMUL.FTZ R14, R0.reuse, R114 ;  /* 0x00000072000e7220 */ /* 0x040fe20000410000 */
[----:B------:R-:W-:Y:S01]  /*19720*/  MOV R114, R91 ;  /* 0x0000005b00727202 */ /* 0x000fe20000000f00 */
[C---:B------:R-:W-:Y:S01]  /*19730*/  FMUL.FTZ R26, R0.reuse, R126 ;  /* 0x0000007e001a7220 */ /* 0x040fe20000410000 */
[C---:B------:R-:W-:Y:S01]  /*19740*/  HMMA.16816.F32 R8, R64.reuse, R20, R8 ;  /* 0x000000144008723c */ /* 0x040fe20000001808 */
[C---:B------:R-:W-:Y:S01]  /*19750*/  FMUL.FTZ R15, R0.reuse, R115 ;  /* 0x00000073000f7220 */ /* 0x040fe20000410000 */
[----:B------:R-:W-:Y:S01]  /*19760*/  MOV R126, R80 ;  /* 0x00000050007e7202 */ /* 0x000fe20000000f00 */
[C---:B------:R-:W-:Y:S01]  /*19770*/  FMUL.FTZ R31, R0.reuse, R131 ;  /* 0x00000083001f7220 */ /* 0x040fe20000410000 */
[----:B------:R-:W2:Y:S01]  /*19780*/  LDSM.16.MT88.4 R80, [R211+0x100] ;  /* 0x00010000d350783b */ /* 0x000ea20000004200 */
[----:B-1----:R-:W-:Y:S01]  /*19790*/  MOV R149, R104 ;  /* 0x0000006800957202 */ /* 0x002fe20000000f00 */
[----:B------:R-:W-:Y:S01]  /*197a0*/  FMUL.FTZ R27, R0, R127 ;  /* 0x0000007f001b7220 */ /* 0x000fe20000410000 */
[----:B------:R-:W-:Y:S01]  /*197b0*/  MOV R104, R87 ;  /* 0x0000005700687202 */ /* 0x000fe20000000f00 */
[-C--:B------:R-:W-:Y:S01]  /*197c0*/  HMMA.16816.F32 R12, R64, R22.reuse, R12 ;  /* 0x00000016400c723c */ /* 0x080fe2000000180c */
[----:B------:R-:W-:Y:S03]  /*197d0*/  FFMA.FTZ R20, R46, c[0x0][0x2d0], -R74 ;  /* 0x0000b4002e147a23 */ /* 0x000fe6000001084a */
[----:B------:R-:W-:Y:S01]  /*197e0*/  MOV R131, R117 ;  /* 0x0000007500837202 */ /* 0x000fe20000000f00 */
[----:B------:R1:W4:Y:S01]  /*197f0*/  MUFU.EX2 R93, R20 ;  /* 0x00000014005d7308 */ /* 0x0003220000000800 */
[C---:B------:R-:W-:Y:S02]  /*19800*/  FMUL.FTZ R21, R69.reuse, R121 ;  /* 0x0000007945157220 */ /* 0x040fe40000410000 */
[C---:B------:R-:W-:Y:S01]  /*19810*/  HMMA.16816.F32 R16, R76.reuse, R22, R16 ;  /* 0x000000164c10723c */ /* 0x040fe20000001810 */
[----:B------:R-:W-:Y:S03]  /*19820*/  FMUL.FTZ R28, R2, R128 ;  /* 0x00000080021c7220 */ /* 0x000fe60000410000 */
[----:B------:R-:W-:Y:S01]  /*19830*/  FMUL.FTZ R30, R0, R130 ;  /* 0x00000082001e7220 */ /* 0x000fe20000410000 */
[----:B------:R-:W-:Y:S01]  /*19840*/  MOV R130, R33 ;  /* 0x0000002100827202 */ /* 0x000fe20000000f00 */
[C---:B------:R-:W-:Y:S01]  /*19850*/  FMUL.FTZ R33, R69.reuse, R133 ;  /* 0x0000008545217220 */ /* 0x040fe20000410000 */
[----:B------:R5:W-:Y:S01]  /*19860*/  MUFU.EX2 R121, R62 ;  /* 0x0000003e00797308 */ /* 0x000be20000000800 */
[C---:B------:R-:W-:Y:S01]  /*19870*/  FMUL.FTZ R22, R68.reuse, R122 ;  /* 0x0000007a44167220 */ /* 0x040fe20000410000 */
[----:B------:R-:W-:Y:S03]  /*19880*/  LDSM.16.MT88.4 R132, [R212+0x2900] ;  /* 0x00290000d484783b */ /* 0x000fe60000004200 */
[----:B------:R-:W-:Y:S02]  /*19890*/  FMUL.FTZ R23, R68, R123 ;  /* 0x0000007b44177220 */ /* 0x000fe40000410000 */
[C---:B------:R-:W-:Y:S02]  /*198a0*/  FMUL.FTZ R42, R0.reuse, R142 ;  /* 0x0000008e002a7220 */ /* 0x040fe40000410000 */
[C---:B------:R-:W-:Y:S01]  /*198b0*/  FMUL.FTZ R43, R0.reuse, R143 ;  /* 0x0000008f002b7220 */ /* 0x040fe20000410000 */
[----:B------:R2:W-:Y:S01]  /*198c0*/  MUFU.EX2 R122, R40 ;  /* 0x00000028007a7308 */ /* 0x0005e20000000800 */
[C---:B------:R-:W-:Y:S02]  /*198d0*/  FMUL.FTZ R46, R0.reuse, R146 ;  /* 0x00000092002e7220 */ /* 0x040fe40000410000 */
[C---:B------:R-:W-:Y:S02]  /*198e0*/  FMUL.FTZ R47, R0.reuse, R147 ;  /* 0x00000093002f7220 */ /* 0x040fe40000410000 */
[C---:B-1----:R-:W-:Y:S02]  /*198f0*/  FMUL.FTZ R20, R69.reuse, R120 ;  /* 0x0000007845147220 */ /* 0x042fe40000410000 */
[----:B----4-:R-:W-:Y:S02]  /*19900*/  IMAD.MOV.U32 R150, RZ, RZ, R93 ;  /* 0x000000ffff967224 */ /* 0x010fe400078e005d */
[C---:B------:R-:W-:Y:S01]  /*19910*/  FMUL.FTZ R59, R0.reuse, R159 ;  /* 0x0000009f003b7220 */ /* 0x040fe20000410000 */
[----:B------:R1:W-:Y:S01]  /*19920*/  MUFU.EX2 R120, R58 ;  /* 0x0000003a00787308 */ /* 0x0003e20000000800 */
[----:B------:R-:W-:Y:S01]  /*19930*/  IMAD.MOV.U32 R115, RZ, RZ, R63 ;  /* 0x000000ffff737224 */ /* 0x000fe200078e003f */
[-C--:B------:R-:W-:Y:S01]  /*19940*/  HMMA.16816.F32 R20, R76, R36.reuse, R20 ;  /* 0x000000244c14723c */ /* 0x080fe20000001814 */
[C---:B------:R-:W-:Y:S02]  /*19950*/  FMUL.FTZ R63, R0.reuse, R163 ;  /* 0x000000a3003f7220 */ /* 0x040fe40000410000 */
[----:B-----5:R-:W-:Y:S05]  /*19960*/  FMUL.FTZ R62, R0, R162 ;  /* 0x000000a2003e7220 */ /* 0x020fea0000410000 */
[C---:B------:R-:W-:Y:S01]  /*19970*/  HMMA.16816.F32 R24, R64.reuse, R36, R24 ;  /* 0x000000244018723c */ /* 0x040fe20000001818 */
[----:B--2---:R-:W-:Y:S06]  /*19980*/  FMUL.FTZ R40, R2, R140 ;  /* 0x0000008c02287220 */ /* 0x004fec0000410000 */
[----:B------:R-:W-:Y:S01]  /*19990*/  FFMA.FTZ R36, R48, c[0x0][0x2d0], -R96 ;  /* 0x0000b40030247a23 */ /* 0x000fe20000010860 */
[-C--:B------:R-:W-:Y:S01]  /*199a0*/  HMMA.16816.F32 R28, R64, R38.reuse, R28 ;  /* 0x00000026401c723c */ /* 0x080fe2000000181c */
[----:B------:R-:W-:Y:S02]  /*199b0*/  FMUL.FTZ R37, R69, R137 ;  /* 0x0000008945257220 */ /* 0x000fe40000410000 */
[----:B------:R2:W-:Y:S01]  /*199c0*/  MUFU.EX2 R128, R36 ;  /* 0x0000002400807308 */ /* 0x0005e20000000800 */
[--C-:B------:R-:W-:Y:S02]  /*199d0*/  FFMA.FTZ R48, R51, c[0x0][0x2d0], -R74.reuse ;  /* 0x0000b40033307a23 */ /* 0x100fe4000001084a */
[----:B------:R-:W-:Y:S02]  /*199e0*/  FMUL.FTZ R51, R68, R151 ;  /* 0x0000009744337220 */ /* 0x000fe40000410000 */
[C---:B------:R-:W-:Y:S01]  /*199f0*/  HMMA.16816.F32 R32, R76.reuse, R38, R32 ;  /* 0x000000264c20723c */ /* 0x040fe20000001820 */
[----:B-1----:R-:W-:Y:S04]  /*19a00*/  FMUL.FTZ R58, R0, R158 ;  /* 0x0000009e003a7220 */ /* 0x002fe80000410000 */
[----:B------:R1:W-:Y:S02]  /*19a10*/  MUFU.EX2 R119, R48 ;  /* 0x0000003000777308 */ /* 0x0003e40000000800 */
[C---:B------:R-:W-:Y:S02]  /*19a20*/  FMUL.FTZ R38, R68.reuse, R138 ;  /* 0x0000008a44267220 */ /* 0x040fe40000410000 */
[----:B------:R-:W-:Y:S06]  /*19a30*/  FMUL.FTZ R39, R68, R139 ;  /* 0x0000008b44277220 */ /* 0x000fec0000410000 */
[----:B------:R-:W-:Y:S01]  /*19a40*/  MUFU.EX2 R138, R92 ;  /* 0x0000005c008a7308 */ /* 0x000fe20000000800 */
[C---:B--2---:R-:W-:Y:S07]  /*19a50*/  FMUL.FTZ R36, R69.reuse, R136 ;  /* 0x0000008845247220 */ /* 0x044fee0000410000 */
[-C--:B---3--:R-:W-:Y:S01]  /*19a60*/  HMMA.16816.F32 R36, R76, R52.reuse, R36 ;  /* 0x000000344c24723c */ /* 0x088fe20000001824 */
[C---:B-1----:R-:W-:Y:S02]  /*19a70*/  FMUL.FTZ R48, R69.reuse, R148 ;  /* 0x0000009445307220 */ /* 0x042fe40000410000 */
[----:B------:R-:W-:Y:S01]  /*19a80*/  IMAD.MOV.U32 R148, RZ, RZ, R107 ;  /* 0x000000ffff947224 */ /* 0x000fe200078e006b */
[----:B------:R-:W-:Y:S04]  /*19a90*/  MOV R107, R85 ;  /* 0x00000055006b7202 */ /* 0x000fe80000000f00 */
[C---:B------:R-:W-:Y:S01]  /*19aa0*/  HMMA.16816.F32 R40, R64.reuse, R52, R40 ;  /* 0x000000344028723c */ /* 0x040fe20000001828 */
[----:B------:R-:W1:Y:S03]  /*19ab0*/  LDSM.16.MT88.4 R84, [R209+0x900] ;  /* 0x00090000d154783b */ /* 0x000e660000004200 */
[----:B------:R-:W-:Y:S03]  /*19ac0*/  IMAD.MOV.U32 R123, RZ, RZ, R107 ;  /* 0x000000ffff7b7224 */ /* 0x000fe600078e006b */
[--C-:B------:R-:W-:Y:S01]  /*19ad0*/  FFMA.FTZ R52, R56, c[0x0][0x2d0], -R97.reuse ;  /* 0x0000b40038347a23 */ /* 0x100fe20000010861 */
[-C--:B------:R-:W-:Y:S01]  /*19ae0*/  HMMA.16816.F32 R44, R64, R54.reuse, R44 ;  /* 0x00000036402c723c */ /* 0x080fe2000000182c */
[----:B------:R-:W-:Y:S02]  /*19af0*/  FMUL.FTZ R56, R2, R156 ;  /* 0x0000009c02387220 */ /* 0x000fe40000410000 */
[----:B------:R2:W3:Y:S01]  /*19b00*/  MUFU.EX2 R151, R52 ;  /* 0x0000003400977308 */ /* 0x0004e20000000800 */
[C---:B------:R-:W-:Y:S04]  /*19b10*/  FMUL.FTZ R53, R69.reuse, R153 ;  /* 0x0000009945357220 */ /* 0x040fe80000410000 */
[C---:B------:R-:W-:Y:S07]  /*19b20*/  HMMA.16816.F32 R48, R76.reuse, R54, R48 ;  /* 0x000000364c30723c */ /* 0x040fee0000001830 */
[C---:B------:R-:W-:Y:S02]  /*19b30*/  FMUL.FTZ R54, R68.reuse, R154 ;  /* 0x0000009a44367220 */ /* 0x040fe40000410000 */
[----:B------:R-:W-:Y:S03]  /*19b40*/  FMUL.FTZ R55, R68, R155 ;  /* 0x0000009b44377220 */ /* 0x000fe60000410000 */
[C---:B--2---:R-:W-:Y:S07]  /*19b50*/  FMUL.FTZ R52, R69.reuse, R152 ;  /* 0x0000009845347220 */ /* 0x044fee0000410000 */
[-C--:B------:R-:W-:Y:S08]  /*19b60*/  HMMA.16816.F32 R52, R76, R80.reuse, R52 ;  /* 0x000000504c34723c */ /* 0x080ff00000001834 */
[C---:B------:R-:W-:Y:S07]  /*19b70*/  HMMA.16816.F32 R56, R64.reuse, R80, R56 ;  /* 0x000000504038723c */ /* 0x040fee0000001838 */
[----:B------:R-:W-:Y:S01]  /*19b80*/  FFMA.FTZ R80, R88, c[0x0][0x2d0], -R97 ;  /* 0x0000b40058507a23 */ /* 0x000fe20000010861 */
[-C--:B------:R-:W-:Y:S01]  /*19b90*/  HMMA.16816.F32 R60, R64, R82.reuse, R60 ;  /* 0x00000052403c723c */ /* 0x080fe2000000183c */
[----:B---3--:R-:W-:Y:S02]  /*19ba0*/  F2FP.PACK_AB R81, R120, R151 ;  /* 0x000000977851723e */ /* 0x008fe400000000ff */
[----:B------:R2:W3:Y:S04]  /*19bb0*/  MUFU.EX2 R110, R80 ;  /* 0x00000050006e7308 */ /* 0x0004e80000000800 */
[C---:B------:R-:W-:Y:S02]  /*19bc0*/  FMUL.FTZ R64, R69.reuse, R164 ;  /* 0x000000a445407220 */ /* 0x040fe40000410000 */
[----:B------:R-:W-:Y:S03]  /*19bd0*/  FMUL.FTZ R65, R69, R165 ;  /* 0x000000a545417220 */ /* 0x000fe60000410000 */
[C---:B------:R-:W-:Y:S02]  /*19be0*/  FMUL.FTZ R66, R68.reuse, R166 ;  /* 0x000000a644427220 */ /* 0x040fe40000410000 */
[----:B------:R-:W-:Y:S07]  /*19bf0*/  FMUL.FTZ R67, R68, R167 ;  /* 0x000000a744437220 */ /* 0x000fee0000410000 */
[----:B------:R-:W-:Y:S01]  /*19c00*/  HMMA.16816.F32 R64, R76, R82, R64 ;  /* 0x000000524c40723c */ /* 0x000fe20000001840 */
[--C-:B--2---:R-:W-:Y:S06]  /*19c10*/  FFMA.FTZ R80, R90, c[0x0][0x2d0], -R74.reuse ;  /* 0x0000b4005a507a23 */ /* 0x104fec000001084a */
[----:B------:R-:W-:Y:S01]  /*19c20*/  F2FP.PACK_AB R76, R114, R126 ;  /* 0x0000007e724c723e */ /* 0x000fe200000000ff */
[----:B------:R-:W2:Y:S01]  /*19c30*/  LDSM.16.MT88.4 R88, [R212+0x900] ;  /* 0x00090000d458783b */ /* 0x000ea20000004200 */
[----:B------:R-:W-:Y:S01]  /*19c40*/  F2FP.PACK_AB R78, R150, R130 ;  /* 0x00000082964e723e */ /* 0x000fe200000000ff */
[----:B------:R4:W-:Y:S02]  /*19c50*/  MUFU.EX2 R248, R80 ;  /* 0x0000005000f87308 */ /* 0x0009e40000000800 */
[----:B------:R-:W-:Y:S02]  /*19c60*/  F2FP.PACK_AB R79, R149, R129 ;  /* 0x00000081954f723e */ /* 0x000fe400000000ff */
[----:B------:R-:W-:Y:S02]  /*19c70*/  F2FP.PACK_AB R77, R115, R125 ;  /* 0x0000007d734d723e */ /* 0x000fe400000000ff */
[----:B------:R-:W-:Y:S02]  /*19c80*/  F2FP.PACK_AB R82, R148, R122 ;  /* 0x0000007a9452723e */ /* 0x000fe400000000ff */
[----:B---3--:R-:W-:Y:S03]  /*19c90*/  F2FP.PACK_AB R83, R110, R121 ;  /* 0x000000796e53723e */ /* 0x008fe600000000ff */
[-C--:B-1----:R-:W-:Y:S01]  /*19ca0*/  HMMA.16816.F32 R4, R76, R84.reuse, R4 ;  /* 0x000000544c04723c */ /* 0x082fe20000001804 */
[--C-:B----4-:R-:W-:Y:S02]  /*19cb0*/  FFMA.FTZ R80, R94, c[0x0][0x2d0], -R75.reuse ;  /* 0x0000b4005e507a23 */ /* 0x110fe4000001084b */
[----:B------:R-:W1:Y:S02]  /*19cc0*/  LDSM.16.MT88.4 R92, [R210+0x900] ;  /* 0x00090000d25c783b */ /* 0x000e640000004200 */
[----:B------:R3:W-:Y:S02]  /*19cd0*/  MUFU.EX2 R139, R80 ;  /* 0x00000050008b7308 */ /* 0x0007e40000000800 */
[----:B---3--:R-:W-:Y:S07]  /*19ce0*/  F2FP.PACK_AB R80, R128, R124 ;  /* 0x0000007c8050723e */ /* 0x008fee00000000ff */
[C---:B------:R-:W-:Y:S07]  /*19cf0*/  HMMA.16816.F32 R8, R80.reuse, R84, R8 ;  /* 0x000000545008723c */ /* 0x040fee0000001808 */
[--C-:B------:R-:W-:Y:S01]  /*19d00*/  FFMA.FTZ R84, R176, c[0x0][0x2d0], -R74.reuse ;  /* 0x0000b400b0547a23 */ /* 0x100fe2000001084a */
[-C--:B------:R-:W-:Y:S03]  /*19d10*/  HMMA.16816.F32 R12, R80, R86.reuse, R12 ;  /* 0x00000056500c723c */ /* 0x080fe6000000180c */
[----:B------:R3:W-:Y:S05]  /*19d20*/  MUFU.EX2 R247, R84 ;  /* 0x0000005400f77308 */ /* 0x0007ea0000000800 */
[C---:B------:R-:W-:Y:S08]  /*19d30*/  HMMA.16816.F32 R16, R76.reuse, R86, R16 ;  /* 0x000000564c10723c */ /* 0x040ff00000001810 */
[-C--:B--2---:R-:W-:Y:S08]  /*19d40*/  HMMA.16816.F32 R20, R76, R88.reuse, R20 ;  /* 0x000000584c14723c */ /* 0x084ff00000001814 */
[C---:B------:R-:W-:Y:S01]  /*19d50*/  HMMA.16816.F32 R24, R80.reuse, R88, R24 ;  /* 0x000000585018723c */ /* 0x040fe20000001818 */
[----:B---3--:R-:W-:Y:S06]  /*19d60*/  FFMA.FTZ R84, R177, c[0x0][0x2d0], -R74 ;  /* 0x0000b400b1547a23 */ /* 0x008fec000001084a */
[--C-:B------:R-:W-:Y:S01]  /*19d70*/  FFMA.FTZ R88, R170, c[0x0][0x2d0], -R96.reuse ;  /* 0x0000b400aa587a23 */ /* 0x100fe20000010860 */
[-C--:B------:R-:W-:Y:S01]  /*19d80*/  HMMA.16816.F32 R28, R80, R90.reuse, R28 ;  /* 0x0000005a501c723c */ /* 0x080fe2000000181c */
[----:B------:R2:W-:Y:S07]  /*19d90*/  MUFU.EX2 R246, R84 ;  /* 0x0000005400f67308 */ /* 0x0005ee0000000800 */
[C---:B------:R-:W-:Y:S03]  /*19da0*/  HMMA.16816.F32 R32, R76.reuse, R90, R32 ;  /* 0x0000005a4c20723c */ /* 0x040fe60000001820 */
[----:B------:R3:W-:Y:S05]  /*19db0*/  MUFU.EX2 R136, R88 ;  /* 0x0000005800887308 */ /* 0x0007ea0000000800 */
[-C--:B-1----:R-:W-:Y:S08]  /*19dc0*/  HMMA.16816.F32 R36, R76, R92.reuse, R36 ;  /* 0x0000005c4c24723c */ /* 0x082ff00000001824 */
[C---:B------:R-:W-:Y:S01]  /*19dd0*/  HMMA.16816.F32 R40, R80.reuse, R92, R40 ;  /* 0x0000005c5028723c */ /* 0x040fe20000001828 */
[----:B--2---:R-:W-:Y:S04]  /*19de0*/  FFMA.FTZ R84, R171, c[0x0][0x2d0], -R75 ;  /* 0x0000b400ab547a23 */ /* 0x004fe8000001084b */
        /* <DEDUP_REMOVED lines=52> */
[----:B------:R-:W-:Y:S04]  /*1a130*/  IMAD.MOV.U32 R198, RZ, RZ, R110 ;  /* 0x000000ffffc67224 */ /* 0x000fe800078e006e */
[-C--:B------:R-:W-:Y:S01]  /*1a140*/  HMMA.16816.F32 R28, R80, R86.reuse, R28 ;  /* 0x00000056501c723c */ /* 0x080fe2000000181c */
[--C-:B------:R-:W-:Y:S01]  /*1a150*/  FFMA.FTZ R84, R184, c[0x0][0x2d0], -R96.reuse ;  /* 0x0000b400b8547a23 */ /* 0x100fe20000010860 */
[----:B------:R1:W-:Y:S06]  /*1a160*/  MUFU.EX2 R196, R88 ;  /* 0x0000005800c47308 */ /* 0x0003ec0000000800 */
[C---:B------:R-:W-:Y:S04]  /*1a170*/  HMMA.16816.F32 R32, R76.reuse, R86, R32 ;  /* 0x000000564c20723c */ /* 0x040fe80000001820 */
[----:B------:R2:W-:Y:S04]  /*1a180*/  MUFU.EX2 R144, R84 ;  /* 0x0000005400907308 */ /* 0x0005e80000000800 */
[-C--:B------:R-:W-:Y:S08]  /*1a190*/  HMMA.16816.F32 R36, R76, R92.reuse, R36 ;  /* 0x0000005c4c24723c */ /* 0x080ff00000001824 */
[C---:B------:R-:W-:Y:S01]  /*1a1a0*/  HMMA.16816.F32 R40, R80.reuse, R92, R40 ;  /* 0x0000005c5028723c */ /* 0x040fe20000001828 */
[----:B-1----:R-:W-:Y:S06]  /*1a1b0*/  FFMA.FTZ R88, R190, c[0x0][0x2d0], -R75 ;  /* 0x0000b400be587a23 */ /* 0x002fec000001084b */
[----:B------:R-:W-:Y:S01]  /*1a1c0*/  FFMA.FTZ R92, R179, c[0x0][0x2d0], -R97 ;  /* 0x0000b400b35c7a23 */ /* 0x000fe20000010861 */
[-C--:B------:R-:W-:Y:S01]  /*1a1d0*/  HMMA.16816.F32 R44, R80, R94.reuse, R44 ;  /* 0x0000005e502c723c */ /* 0x080fe2000000182c */
[----:B------:R1:W-:Y:S03]  /*1a1e0*/  MUFU.EX2 R190, R88 ;  /* 0x0000005800be7308 */ /* 0x0003e60000000800 */
[--C-:B--2---:R-:W-:Y:S01]  /*1a1f0*/  FFMA.FTZ R84, R188, c[0x0][0x2d0], -R96.reuse ;  /* 0x0000b400bc547a23 */ /* 0x104fe20000010860 */
[----:B------:R-:W-:Y:S03]  /*1a200*/  MOV R188, R108 ;  /* 0x0000006c00bc7202 */ /* 0x000fe60000000f00 */
[C---:B------:R-:W-:Y:S03]  /*1a210*/  HMMA.16816.F32 R48, R76.reuse, R94, R48 ;  /* 0x0000005e4c30723c */ /* 0x040fe60000001830 */
[----:B------:R2:W-:Y:S10]  /*1a220*/  MUFU.EX2 R187, R84 ;  /* 0x0000005400bb7308 */ /* 0x0005f40000000800 */
[----:B------:R3:W-:Y:S01]  /*1a230*/  MUFU.EX2 R155, R92 ;  /* 0x0000005c009b7308 */ /* 0x0007e20000000800 */
[----:B-1----:R-:W-:Y:S09]  /*1a240*/  FFMA.FTZ R88, R193, c[0x0][0x2d0], -R75 ;  /* 0x0000b400c1587a23 */ /* 0x002ff2000001084b */
        /* <DEDUP_REMOVED lines=8> */
[----:B------:R-:W-:Y:S01]  /*1a2d0*/  IMAD.MOV.U32 R191, RZ, RZ, R120 ;  /* 0x000000ffffbf7224 */ /* 0x000fe200078e0078 */
[----:B------:R-:W-:Y:S05]  /*1a2e0*/  MOV R120, R105 ;  /* 0x0000006900787202 */ /* 0x000fea0000000f00 */
[----:B------:R2:W4:Y:S01]  /*1a2f0*/  MUFU.EX2 R186, R84 ;  /* 0x0000005400ba7308 */ /* 0x0005220000000800 */
[----:B---3--:R-:W-:Y:S02]  /*1a300*/  FFMA.FTZ R92, R206, c[0x0][0x2d0], -R75 ;  /* 0x0000b400ce5c7a23 */ /* 0x008fe4000001084b */
[----:B------:R-:W-:Y:S07]  /*1a310*/  IMAD.MOV.U32 R206, RZ, RZ, R114 ;  /* 0x000000ffffce7224 */ /* 0x000fee00078e0072 */
[----:B------:R3:W-:Y:S01]  /*1a320*/  MUFU.EX2 R178, R92 ;  /* 0x0000005c00b27308 */ /* 0x0007e20000000800 */
[----:B--2---:R-:W-:Y:S01]  /*1a330*/  FFMA.FTZ R84, R203, c[0x0][0x2d0], -R74 ;  /* 0x0000b400cb547a23 */ /* 0x004fe2000001084a */
[----:B------:R-:W-:Y:S01]  /*1a340*/  MOV R203, R122 ;  /* 0x0000007a00cb7202 */ /* 0x000fe20000000f00 */
[-C--:B-1----:R-:W-:Y:S01]  /*1a350*/  HMMA.16816.F32 R52, R76, R88.reuse, R52 ;  /* 0x000000584c34723c */ /* 0x082fe20000001834 */
[----:B------:R-:W-:Y:S06]  /*1a360*/  MOV R122, R106 ;  /* 0x0000006a007a7202 */ /* 0x000fec0000000f00 */
[----:B------:R1:W-:Y:S01]  /*1a370*/  MUFU.EX2 R182, R84 ;  /* 0x0000005400b67308 */ /* 0x0003e20000000800 */
[C---:B------:R-:W-:Y:S01]  /*1a380*/  HMMA.16816.F32 R56, R80.reuse, R88, R56 ;  /* 0x000000585038723c */ /* 0x040fe20000001838 */
[----:B---3--:R-:W-:Y:S06]  /*1a390*/  LDSM.16.MT88.4 R92, [R210+0x1900] ;  /* 0x00190000d25c783b */ /* 0x008fec0000004200 */
[--C-:B------:R-:W-:Y:S01]  /*1a3a0*/  FFMA.FTZ R88, R185, c[0x0][0x2d0], -R97.reuse ;  /* 0x0000b400b9587a23 */ /* 0x100fe20000010861 */
[-C--:B------:R-:W-:Y:S01]  /*1a3b0*/  HMMA.16816.F32 R60, R80, R90.reuse, R60 ;  /* 0x0000005a503c723c */ /* 0x080fe2000000183c */
[----:B------:R-:W-:Y:S06]  /*1a3c0*/  IMAD.MOV.U32 R185, RZ, RZ, R118 ;  /* 0x000000ffffb97224 */ /* 0x000fec00078e0076 */
[----:B------:R-:W-:Y:S01]  /*1a3d0*/  FFMA.FTZ R80, R226, c[0x0][0x2d0], -R74 ;  /* 0x0000b400e2507a23 */ /* 0x000fe2000001084a */
[----:B------:R-:W-:Y:S01]  /*1a3e0*/  HMMA.16816.F32 R64, R76, R90, R64 ;  /* 0x0000005a4c40723c */ /* 0x000fe20000001840 */
[----:B----4-:R-:W-:Y:S02]  /*1a3f0*/  F2FP.PACK_AB R82, R186, R184 ;  /* 0x000000b8ba52723e */ /* 0x010fe400000000ff */
[----:B------:R2:W-:Y:S01]  /*1a400*/  MUFU.EX2 R179, R80 ;  /* 0x0000005000b37308 */ /* 0x0005e20000000800 */
[----:B-1----:R-:W-:Y:S02]  /*1a410*/  FFMA.FTZ R84, R180, c[0x0][0x2d0], -R97 ;  /* 0x0000b400b4547a23 */ /* 0x002fe40000010861 */
[----:B------:R-:W-:Y:S01]  /*1a420*/  IMAD.MOV.U32 R226, RZ, RZ, R116 ;  /* 0x000000ffffe27224 */ /* 0x000fe200078e0074 */
[----:B------:R-:W-:Y:S01]  /*1a430*/  F2FP.PACK_AB R76, R147, R242 ;  /* 0x000000f2934c723e */ /* 0x000fe200000000ff */
[----:B------:R-:W-:Y:S01]  /*1a440*/  LDSM.16.MT88.4 R116, [R209+0x2900] ;  /* 0x00290000d174783b */ /* 0x000fe20000004200 */
[----:B------:R-:W-:Y:S03]  /*1a450*/  F2FP.PACK_AB R77, R145, R146 ;  /* 0x00000092914d723e */ /* 0x000fe600000000ff */
[----:B------:R-:W-:Y:S01]  /*1a460*/  F2FP.PACK_AB R78, R196, R229 ;  /* 0x000000e5c44e723e */ /* 0x000fe200000000ff */
[----:B------:R1:W3:Y:S01]  /*1a470*/  MUFU.EX2 R181, R84 ;  /* 0x0000005400b57308 */ /* 0x0002e20000000800 */
[----:B------:R-:W-:Y:S09]  /*1a480*/  F2FP.PACK_AB R79, R193, R190 ;  /* 0x000000bec14f723e */ /* 0x000ff200000000ff */
[----:B------:R4:W5:Y:S01]  /*1a490*/  MUFU.EX2 R180, R88 ;  /* 0x0000005800b47308 */ /* 0x0009620000000800 */
[----:B--2---:R-:W-:Y:S01]  /*1a4a0*/  FFMA.FTZ R80, R204, c[0x0][0x2d0], -R75 ;  /* 0x0000b400cc507a23 */ /* 0x004fe2000001084b */
[----:B------:R-:W-:Y:S02]  /*1a4b0*/  MOV R204, R115 ;  /* 0x0000007300cc7202 */ /* 0x000fe40000000f00 */
[----:B------:R-:W-:Y:S06]  /*1a4c0*/  MOV R115, R100 ;  /* 0x0000006400737202 */ /* 0x000fec0000000f00 */
[----:B------:R2:W-:Y:S01]  /*1a4d0*/  MUFU.EX2 R153, R80 ;  /* 0x0000005000997308 */ /* 0x0005e20000000800 */
[----:B-1----:R-:W1:Y:S01]  /*1a4e0*/  LDSM.16.MT88.4 R84, [R209+0x1900] ;  /* 0x00190000d154783b */ /* 0x002e620000004200 */
[----:B---3--:R-:W-:Y:S07]  /*1a4f0*/  F2FP.PACK_AB R81, R155, R181 ;  /* 0x000000b59b51723e */ /* 0x008fee00000000ff */
[----:B----4-:R-:W3:Y:S01]  /*1a500*/  LDSM.16.MT88.4 R88, [R212+0x1900] ;  /* 0x00190000d458783b */ /* 0x010ee20000004200 */
[----:B-----5:R-:W-:Y:S02]  /*1a510*/  F2FP.PACK_AB R83, R180, R154 ;  /* 0x0000009ab453723e */ /* 0x020fe400000000ff */
[----:B--2---:R-:W-:Y:S01]  /*1a520*/  F2FP.PACK_AB R80, R187, R144 ;  /* 0x00000090bb50723e */ /* 0x004fe200000000ff */
[-C--:B-1----:R-:W-:Y:S08]  /*1a530*/  HMMA.16816.F32 R4, R76, R84.reuse, R4 ;  /* 0x000000544c04723c */ /* 0x082ff00000001804 */
[C---:B------:R-:W-:Y:S07]  /*1a540*/  HMMA.16816.F32 R8, R80.reuse, R84, R8 ;  /* 0x000000545008723c */ /* 0x040fee0000001808 */
[--C-:B------:R-:W-:Y:S01]  /*1a550*/  FFMA.FTZ R84, R232, c[0x0][0x2d0], -R74.reuse ;  /* 0x0000b400e8547a23 */ /* 0x100fe2000001084a */
[-C--:B------:R-:W-:Y:S01]  /*1a560*/  HMMA.16816.F32 R12, R80, R86.reuse, R12 ;  /* 0x00000056500c723c */ /* 0x080fe2000000180c */
[----:B------:R-:W-:Y:S02]  /*1a570*/  MOV R232, R113 ;  /* 0x0000007100e87202 */ /* 0x000fe40000000f00 */
[----:B------:R1:W-:Y:S01]  /*1a580*/  MUFU.EX2 R159, R84 ;  /* 0x00000054009f7308 */ /* 0x0003e20000000800 */
[----:B------:R-:W-:Y:S04]  /*1a590*/  MOV R113, R101 ;  /* 0x0000006500717202 */ /* 0x000fe80000000f00 */
[C---:B------:R-:W-:Y:S01]  /*1a5a0*/  HMMA.16816.F32 R16, R76.reuse, R86, R16 ;  /* 0x000000564c10723c */ /* 0x040fe20000001810 */
[----:B------:R-:W-:Y:S07]  /*1a5b0*/  IMAD.MOV.U32 R127, RZ, RZ, R113 ;  /* 0x000000ffff7f7224 */ /* 0x000fee00078e0071 */
[-C--:B---3--:R-:W-:Y:S08]  /*1a5c0*/  HMMA.16816.F32 R20, R76, R88.reuse, R20 ;  /* 0x000000584c14723c */ /* 0x088ff00000001814 */
[C---:B------:R-:W-:Y:S01]  /*1a5d0*/  HMMA.16816.F32 R24, R80.reuse, R88, R24 ;  /* 0x000000585018723c */ /* 0x040fe20000001818 */
[----:B-1----:R-:W-:Y:S02]  /*1a5e0*/  FFMA.FTZ R84, R235, c[0x0][0x2d0], -R74 ;  /* 0x0000b400eb547a23 */ /* 0x002fe4000001084a */
[----:B------:R-:W2:Y:S04]  /*1a5f0*/  LDL.LU R235, [R1+0x18] ;  /* 0x0000180001eb7983 */ /* 0x000ea80000300800 */
        /* <DEDUP_REMOVED lines=9> */
[----:B------:R-:W-:Y:S01]  /*1a690*/  IMAD.MOV.U32 R228, RZ, RZ, R112 ;  /* 0x000000ffffe47224 */ /* 0x000fe200078e0070 */
[----:B------:R1:W-:Y:S01]  /*1a6a0*/  MUFU.EX2 R158, R84 ;  /* 0x00000054009e7308 */ /* 0x0003e20000000800 */
[----:B------:R-:W-:Y:S02]  /*1a6b0*/  IMAD.MOV.U32 R112, RZ, RZ, R102 ;  /* 0x000000ffff707224 */ /* 0x000fe400078e0066 */
[-C--:B------:R-:W-:Y:S01]  /*1a6c0*/  HMMA.16816.F32 R44, R80, R94.reuse, R44 ;  /* 0x0000005e502c723c */ /* 0x080fe2000000182c */
[----:B------:R-:W-:Y:S03]  /*1a6d0*/  FFMA.FTZ R92, R200, c[0x0][0x2d0], -R97 ;  /* 0x0000b400c85c7a23 */ /* 0x000fe60000010861 */
[--C-:B---3--:R-:W-:Y:S01]  /*1a6e0*/  FFMA.FTZ R88, R205, c[0x0][0x2d0], -R96.reuse ;  /* 0x0000b400cd587a23 */ /* 0x108fe20000010860 */
[----:B------:R-:W-:Y:S02]  /*1a6f0*/  MOV R205, R109 ;  /* 0x0000006d00cd7202 */ /* 0x000fe40000000f00 */
[----:B------:R3:W-:Y:S01]  /*1a700*/  MUFU.EX2 R172, R92 ;  /* 0x0000005c00ac7308 */ /* 0x0007e20000000800 */
[C---:B------:R-:W-:Y:S09]  /*1a710*/  HMMA.16816.F32 R48, R76.reuse, R94, R48 ;  /* 0x0000005e4c30723c */ /* 0x040ff20000001830 */
[----:B------:R4:W-:Y:S03]  /*1a720*/  MUFU.EX2 R175, R88 ;  /* 0x0000005800af7308 */ /* 0x0009e60000000800 */
[----:B-1----:R-:W-:Y:S01]  /*1a730*/  FFMA.FTZ R84, R231, c[0x0][0x2d0], -R75 ;  /* 0x0000b400e7547a23 */ /* 0x002fe2000001084b */
[----:B------:R-:W-:Y:S06]  /*1a740*/  MOV R231, R112 ;  /* 0x0000007000e77202 */ /* 0x000fec0000000f00 */
[----:B------:R1:W-:Y:S01]  /*1a750*/  MUFU.EX2 R176, R84 ;  /* 0x0000005400b07308 */ /* 0x0003e20000000800 */
[----:B---3--:R-:W-:Y:S09]  /*1a760*/  FFMA.FTZ R92, R192, c[0x0][0x2d0], -R97 ;  /* 0x0000b400c05c7a23 */ /* 0x008ff20000010861 */
[----:B------:R3:W-:Y:S01]  /*1a770*/  MUFU.EX2 R99, R92 ;  /* 0x0000005c00637308 */ /* 0x0007e20000000800 */
[--C-:B----4-:R-:W-:Y:S02]  /*1a780*/  FFMA.FTZ R88, R207, c[0x0][0x2d0], -R96.reuse ;  /* 0x0000b400cf587a23 */ /* 0x110fe40000010860 */
[----:B------:R-:W4:Y:S07]  /*1a790*/  LDL.LU R207, [R1+0x14] ;  /* 0x0000140001cf7983 */ /* 0x000f2e0000300800 */
[----:B------:R5:W5:Y:S01]  /*1a7a0*/  MUFU.EX2 R174, R88 ;  /* 0x0000005800ae7308 */ /* 0x000b620000000800 */
[----:B------:R-:W4:Y:S01]  /*1a7b0*/  LDL.LU R114, [R1+0x10] ;  /* 0x0000100001727983 */ /* 0x000f220000300800 */
[----:B-1----:R-:W-:Y:S08]  /*1a7c0*/  FFMA.FTZ R84, R201, c[0x0][0x2d0], -R96 ;  /* 0x0000b400c9547a23 */ /* 0x002ff00000010860 */
[----:B------:R1:W-:Y:S01]  /*1a7d0*/  MUFU.EX2 R152, R84 ;  /* 0x0000005400987308 */ /* 0x0003e20000000800 */
[----:B---3--:R-:W-:Y:S09]  /*1a7e0*/  FFMA.FTZ R92, R244, c[0x0][0x2d0], -R75 ;  /* 0x0000b400f45c7a23 */ /* 0x008ff2000001084b */
[----:B------:R3:W-:Y:S01]  /*1a7f0*/  MUFU.EX2 R168, R92 ;  /* 0x0000005c00a87308 */ /* 0x0007e20000000800 */
[--C-:B-----5:R-:W-:Y:S01]  /*1a800*/  FFMA.FTZ R88, R240, c[0x0][0x2d0], -R74.reuse ;  /* 0x0000b400f0587a23 */ /* 0x120fe2000001084a */
[----:B------:R-:W-:Y:S02]  /*1a810*/  MOV R240, R111 ;  /* 0x0000006f00f07202 */ /* 0x000fe40000000f00 */
[----:B------:R-:W-:Y:S06]  /*1a820*/  MOV R111, R103 ;  /* 0x00000067006f7202 */ /* 0x000fec0000000f00 */
[----:B------:R5:W-:Y:S01]  /*1a830*/  MUFU.EX2 R173, R88 ;  /* 0x0000005800ad7308 */ /* 0x000be20000000800 */
[----:B------:R-:W-:Y:S01]  /*1a840*/  MOV R201, R111 ;  /* 0x0000006f00c97202 */ /* 0x000fe20000000f00 */
[----:B-1----:R-:W1:Y:S08]  /*1a850*/  LDSM.16.MT88.4 R84, [R211+0x1900] ;  /* 0x00190000d354783b */ /* 0x002e700000004200 */
[----:B---3--:R-:W-:Y:S01]  /*1a860*/  LDSM.16.MT88.4 R92, [R210+0x2100] ;  /* 0x00210000d25c783b */ /* 0x008fe20000004200 */
[--C-:B-----5:R-:W-:Y:S04]  /*1a870*/  FFMA.FTZ R88, R199, c[0x0][0x2d0], -R97.reuse ;  /* 0x0000b400c7587a23 */ /* 0x120fe80000010861 */
[----:B------:R3:W5:Y:S01]  /*1a880*/  MUFU.EX2 R156, R88 ;  /* 0x00000058009c7308 */ /* 0x0007620000000800 */
[-C--:B-1----:R-:W-:Y:S08]  /*1a890*/  HMMA.16816.F32 R52, R76, R84.reuse, R52 ;  /* 0x000000544c34723c */ /* 0x082ff00000001834 */
[C---:B------:R-:W-:Y:S01]  /*1a8a0*/  HMMA.16816.F32 R56, R80.reuse, R84, R56 ;  /* 0x000000545038723c */ /* 0x040fe20000001838 */
[----:B---3--:R-:W1:Y:S06]  /*1a8b0*/  LDSM.16.MT88.4 R88, [R209+0x2100] ;  /* 0x00210000d158783b */ /* 0x008e6c0000004200 */
[----:B------:R-:W-:Y:S01]  /*1a8c0*/  FFMA.FTZ R84, R183, c[0x0][0x2d0], -R97 ;  /* 0x0000b400b7547a23 */ /* 0x000fe20000010861 */
[-C--:B------:R-:W-:Y:S03]  /*1a8d0*/  HMMA.16816.F32 R60, R80, R86.reuse, R60 ;  /* 0x00000056503c723c */ /* 0x080fe6000000183c */
[----:B------:R3:W3:Y:S04]  /*1a8e0*/  MUFU.EX2 R98, R84 ;  /* 0x0000005400627308 */ /* 0x0006e80000000800 */
[--C-:B------:R-:W-:Y:S01]  /*1a8f0*/  FFMA.FTZ R80, R245, c[0x0][0x2d0], -R74.reuse ;  /* 0x0000b400f5507a23 */ /* 0x100fe2000001084a */
[----:B------:R-:W-:Y:S01]  /*1a900*/  HMMA.16816.F32 R64, R76, R86, R64 ;  /* 0x000000564c40723c */ /* 0x000fe20000001840 */
[----:B------:R-:W-:Y:S03]  /*1a910*/  F2FP.PACK_AB R82, R174, R175 ;  /* 0x000000afae52723e */ /* 0x000fe600000000ff */
[----:B-----5:R-:W-:Y:S01]  /*1a920*/  F2FP.PACK_AB R81, R172, R156 ;  /* 0x0000009cac51723e */ /* 0x020fe200000000ff */
[----:B------:R5:W5:Y:S02]  /*1a930*/  MUFU.EX2 R171, R80 ;  /* 0x0000005000ab7308 */ /* 0x000b640000000800 */
[----:B------:R-:W-:Y:S02]  /*1a940*/  F2FP.PACK_AB R76, R179, R182 ;  /* 0x000000b6b34c723e */ /* 0x000fe400000000ff */
[----:B------:R-:W-:Y:S03]  /*1a950*/  F2FP.PACK_AB R77, R178, R153 ;  /* 0x00000099b24d723e */ /* 0x000fe600000000ff */
[----:B------:R-:W-:Y:S02]  /*1a960*/  F2FP.PACK_AB R78, R177, R159 ;  /* 0x0000009fb14e723e */ /* 0x000fe400000000ff */
[----:B------:R-:W-:Y:S01]  /*1a970*/  F2FP.PACK_AB R79, R176, R158 ;  /* 0x0000009eb04f723e */ /* 0x000fe200000000ff */
[----:B---3--:R-:W3:Y:S01]  /*1a980*/  LDSM.16.MT88.4 R84, [R212+0x2100] ;  /* 0x00210000d454783b */ /* 0x008ee20000004200 */
[----:B------:R-:W-:Y:S05]  /*1a990*/  F2FP.PACK_AB R83, R98, R99 ;  /* 0x000000636253723e */ /* 0x000fea00000000ff */
[-C--:B-1----:R-:W-:Y:S01]  /*1a9a0*/  HMMA.16816.F32 R4, R76, R88.reuse, R4 ;  /* 0x000000584c04723c */ /* 0x082fe20000001804 */
[--C-:B-----5:R-:W-:Y:S01]  /*1a9b0*/  FFMA.FTZ R80, R241, c[0x0][0x2d0], -R75.reuse ;  /* 0x0000b400f1507a23 */ /* 0x120fe2000001084b */
[----:B------:R-:W-:Y:S03]  /*1a9c0*/  F2FP.PACK_AB R164, R171, R173 ;  /* 0x000000adaba4723e */ /* 0x000fe600000000ff */
[----:B------:R1:W5:Y:S02]  /*1a9d0*/  MUFU.EX2 R170, R80 ;  /* 0x0000005000aa7308 */ /* 0x0003640000000800 */
[----:B-1----:R-:W-:Y:S02]  /*1a9e0*/  F2FP.PACK_AB R80, R157, R152 ;  /* 0x000000989d50723e */ /* 0x002fe400000000ff */
[----:B-----5:R-:W-:Y:S05]  /*1a9f0*/  F2FP.PACK_AB R165, R168, R170 ;  /* 0x000000aaa8a5723e */ /* 0x020fea00000000ff */
[C---:B------:R-:W-:Y:S07]  /*1aa00*/  HMMA.16816.F32 R8, R80.reuse, R88, R8 ;  /* 0x000000585008723c */ /* 0x040fee0000001808 */
[--C-:B------:R-:W-:Y:S01]  /*1aa10*/  FFMA.FTZ R88, R251, c[0x0][0x2d0], -R74.reuse ;  /* 0x0000b400fb587a23 */ /* 0x100fe2000001084a */
[-C--:B------:R-:W-:Y:S01]  /*1aa20*/  HMMA.16816.F32 R12, R80, R90.reuse, R12 ;  /* 0x0000005a500c723c */ /* 0x080fe2000000180c */
[----:B------:R-:W-:Y:S02]  /*1aa30*/  FFMA.FTZ R74, R252, c[0x0][0x2d0], -R74 ;  /* 0x0000b400fc4a7a23 */ /* 0x000fe4000001084a */
[----:B------:R1:W-:Y:S05]  /*1aa40*/  MUFU.EX2 R169, R88 ;  /* 0x0000005800a97308 */ /* 0x0003ea0000000800 */
[C---:B------:R-:W-:Y:S05]  /*1aa50*/  HMMA.16816.F32 R16, R76.reuse, R90, R16 ;  /* 0x0000005a4c10723c */ /* 0x040fea0000001810 */
[----:B------:R5:W5:Y:S03]  /*1aa60*/  MUFU.EX2 R103, R74 ;  /* 0x0000004a00677308 */ /* 0x000b660000000800 */
[-C--:B---3--:R-:W-:Y:S08]  /*1aa70*/  HMMA.16816.F32 R20, R76, R84.reuse, R20 ;  /* 0x000000544c14723c */ /* 0x088ff00000001814 */
[C---:B------:R-:W-:Y:S01]  /*1aa80*/  HMMA.16816.F32 R24, R80.reuse, R84, R24 ;  /* 0x000000545018723c */ /* 0x040fe20000001818 */
[----:B-1----:R-:W1:Y:S07]  /*1aa90*/  LDSM.16.MT88.4 R88, [R211+0x2100] ;  /* 0x00210000d358783b */ /* 0x002e6e0000004200 */
[-C--:B------:R-:W-:Y:S01]  /*1aaa0*/  HMMA.16816.F32 R28, R80, R86.reuse, R28 ;  /* 0x00000056501c723c */ /* 0x080fe2000000181c */
[--C-:B-----5:R-:W-:Y:S03]  /*1aab0*/  FFMA.FTZ R74, R249, c[0x0][0x2d0], -R75.reuse ;  /* 0x0000b400f94a7a23 */ /* 0x120fe6000001084b */
[----:B------:R-:W-:Y:S01]  /*1aac0*/  F2FP.PACK_AB R166, R103, R169 ;  /* 0x000000a967a6723e */ /* 0x000fe200000000ff */
[----:B------:R-:W-:Y:S03]  /*1aad0*/  FFMA.FTZ R75, R250, c[0x0][0x2d0], -R75 ;  /* 0x0000b400fa4b7a23 */ /* 0x000fe6000001084b */
[C---:B------:R-:W-:Y:S01]  /*1aae0*/  HMMA.16816.F32 R32, R76.reuse, R86, R32 ;  /* 0x000000564c20723c */ /* 0x040fe20000001820 */
[----:B------:R3:W-:Y:S07]  /*1aaf0*/  MUFU.EX2 R102, R74 ;  /* 0x0000004a00667308 */ /* 0x0007ee0000000800 */
[-C--:B------:R-:W-:Y:S01]  /*1ab00*/  HMMA.16816.F32 R36, R76, R92.reuse, R36 ;  /* 0x0000005c4c24723c */ /* 0x080fe20000001824 */
[----:B--2---:R-:W-:Y:S02]  /*1ab10*/  FFMA.FTZ R2, R2, R235, R228 ;  /* 0x000000eb02027223 */ /* 0x004fe400000100e4 */
[----:B------:R-:W2:Y:S01]  /*1ab20*/  MUFU.EX2 R101, R75 ;  /* 0x0000004b00657308 */ /* 0x000ea20000000800 */
[----:B------:R-:W-:Y:S01]  /*1ab30*/  MOV R228, R232 ;  /* 0x000000e800e47202 */ /* 0x000fe20000000f00 */
[----:B------:R-:W-:Y:S01]  /*1ab40*/  IMAD.MOV.U32 R232, RZ, RZ, R204 ;  /* 0x000000ffffe87224 */ /* 0x000fe200078e00cc */
[----:B------:R-:W-:Y:S01]  /*1ab50*/  MOV R204, R151 ;  /* 0x0000009700cc7202 */ /* 0x000fe20000000f00 */
[----:B------:R-:W-:Y:S01]  /*1ab60*/  FADD.FTZ R2, R205, R2 ;  /* 0x00000002cd027221 */ /* 0x000fe20000010000 */
[----:B------:R-:W-:Y:S01]  /*1ab70*/  MOV R235, R206 ;  /* 0x000000ce00eb7202 */ /* 0x000fe20000000f00 */
[C---:B------:R-:W-:Y:S03]  /*1ab80*/  HMMA.16816.F32 R40, R80.reuse, R92, R40 ;  /* 0x0000005c5028723c */ /* 0x040fe60000001828 */
[----:B------:R-:W-:Y:S02]  /*1ab90*/  MOV R206, R203 ;  /* 0x000000cb00ce7202 */ /* 0x000fe40000000f00 */
[----:B------:R-:W-:Y:S01]  /*1aba0*/  MOV R203, R148 ;  /* 0x0000009400cb7202 */ /* 0x000fe20000000f00 */
[--C-:B---3--:R-:W-:Y:S02]  /*1abb0*/  FFMA.FTZ R74, R236, c[0x0][0x2d0], -R96.reuse ;  /* 0x0000b400ec4a7a23 */ /* 0x108fe40000010860 */
[-C--:B------:R-:W-:Y:S02]  /*1abc0*/  HMMA.16816.F32 R44, R80, R94.reuse, R44 ;  /* 0x0000005e502c723c */ /* 0x080fe4000000182c */
[----:B------:R3:W-:Y:S06]  /*1abd0*/  MUFU.EX2 R100, R74 ;  /* 0x0000004a00647308 */ /* 0x0007ec0000000800 */
[C---:B------:R-:W-:Y:S01]  /*1abe0*/  HMMA.16816.F32 R48, R76.reuse, R94, R48 ;  /* 0x0000005e4c30723c */ /* 0x040fe20000001830 */
[----:B--2---:R-:W-:Y:S07]  /*1abf0*/  F2FP.PACK_AB R167, R101, R102 ;  /* 0x0000006665a7723e */ /* 0x004fee00000000ff */
[-C--:B-1----:R-:W-:Y:S08]  /*1ac00*/  HMMA.16816.F32 R52, R76, R88.reuse, R52 ;  /* 0x000000584c34723c */ /* 0x082ff00000001834 */
[C---:B------:R-:W-:Y:S01]  /*1ac10*/  HMMA.16816.F32 R56, R80.reuse, R88, R56 ;  /* 0x000000585038723c */ /* 0x040fe20000001838 */
[--C-:B---3--:R-:W-:Y:S04]  /*1ac20*/  FFMA.FTZ R74, R237, c[0x0][0x2d0], -R96.reuse ;  /* 0x0000b400ed4a7a23 */ /* 0x108fe80000010860 */
[----:B------:R1:W2:Y:S03]  /*1ac30*/  MUFU.EX2 R85, R74 ;  /* 0x0000004a00557308 */ /* 0x0002a60000000800 */
[-C--:B------:R-:W-:Y:S08]  /*1ac40*/  HMMA.16816.F32 R60, R80, R90.reuse, R60 ;  /* 0x0000005a503c723c */ /* 0x080ff0000000183c */
[----:B------:R-:W-:Y:S08]  /*1ac50*/  HMMA.16816.F32 R64, R76, R90, R64 ;  /* 0x0000005a4c40723c */ /* 0x000ff00000001840 */
[-C--:B------:R-:W-:Y:S01]  /*1ac60*/  HMMA.16816.F32 R104, R164, R116.reuse, R4 ;  /* 0x00000074a468723c */ /* 0x080fe20000001804 */
[--C-:B-1----:R-:W-:Y:S03]  /*1ac70*/  FFMA.FTZ R74, R238, c[0x0][0x2d0], -R96.reuse ;  /* 0x0000b400ee4a7a23 */ /* 0x102fe60000010860 */
[----:B--2---:R-:W-:Y:S01]  /*1ac80*/  F2FP.PACK_AB R160, R85, R100 ;  /* 0x0000006455a0723e */ /* 0x004fe200000000ff */
[----:B------:R-:W-:Y:S01]  /*1ac90*/  FFMA.FTZ R96, R239, c[0x0][0x2d0], -R96 ;  /* 0x0000b400ef607a23 */ /* 0x000fe20000010860 */
[----:B------:R1:W-:Y:S01]  /*1aca0*/  MUFU.EX2 R86, R74 ;  /* 0x0000004a00567308 */ /* 0x0003e20000000800 */
[----:B----4-:R-:W-:Y:S02]  /*1acb0*/  FFMA.FTZ R68, R68, R207, R240 ;  /* 0x000000cf44447223 */ /* 0x010fe400000100f0 */
[----:B------:R-:W-:Y:S03]  /*1acc0*/  FADD.FTZ R5, R122, R2 ;  /* 0x000000027a057221 */ /* 0x000fe60000010000 */
[----:B------:R-:W-:Y:S02]  /*1acd0*/  FFMA.FTZ R69, R69, R114, R115 ;  /* 0x0000007245457223 */ /* 0x000fe40000010073 */
[----:B------:R-:W-:Y:S01]  /*1ace0*/  FADD.FTZ R6, R185, R68 ;  /* 0x00000044b9067221 */ /* 0x000fe20000010000 */
[----:B------:R-:W-:Y:S01]  /*1acf0*/  MOV R185, R149 ;  /* 0x0000009500b97202 */ /* 0x000fe20000000f00 */
[----:B------:R-:W-:Y:S01]  /*1ad00*/  FADD.FTZ R4, R226, R69 ;  /* 0x00000045e2047221 */ /* 0x000fe20000010000 */
[----:B------:R-:W2:Y:S01]  /*1ad10*/  MUFU.EX2 R96, R96 ;  /* 0x0000006000607308 */ /* 0x000ea20000000800 */
[----:B------:R-:W-:Y:S02]  /*1ad20*/  IMAD.MOV.U32 R226, RZ, RZ, R150 ;  /* 0x000000ffffe27224 */ /* 0x000fe400078e0096 */
[----:B------:R-:W-:Y:S01]  /*1ad30*/  FADD.FTZ R4, R188, R4 ;  /* 0x00000004bc047221 */ /* 0x000fe20000010000 */
[----:B------:R-:W3:Y:S01]  /*1ad40*/  LDSM.16.MT88.4 R148, [R210+0x2900] ;  /* 0x00290000d294783b */ /* 0x000ee20000004200 */
[----:B------:R-:W-:Y:S02]  /*1ad50*/  FADD.FTZ R6, R123, R6 ;  /* 0x000000067b067221 */ /* 0x000fe40000010000 */
[----:B------:R-:W-:Y:S02]  /*1ad60*/  FADD.FTZ R4, R202, R4 ;  /* 0x00000004ca047221 */ /* 0x000fe40000010000 */
[----:B------:R-:W-:Y:S02]  /*1ad70*/  FADD.FTZ R2, R201, R6 ;  /* 0x00000006c9027221 */ /* 0x000fe40000010000 */
[----:B------:R-:W-:Y:S02]  /*1ad80*/  FADD.FTZ R6, R126, R4 ;  /* 0x000000047e067221 */ /* 0x000fe40000010000 */
[----:B------:R-:W-:Y:S02]  /*1ad90*/  IMAD.MOV.U32 R188, RZ, RZ, R121 ;  /* 0x000000ffffbc7224 */ /* 0x000fe400078e0079 */
[--C-:B-1----:R-:W-:Y:S04]  /*1ada0*/  FFMA.FTZ R74, R194, c[0x0][0x2d0], -R97.reuse ;  /* 0x0000b400c24a7a23 */ /* 0x102fe80000010861 */
        /* <DEDUP_REMOVED lines=8> */
[----:B------:R-:W-:Y:S10]  /*1ae30*/  MUFU.EX2 R74, R74 ;  /* 0x0000004a004a7308 */ /* 0x000ff40000000800 */
[----:B------:R-:W1:Y:S02]  /*1ae40*/  MUFU.EX2 R97, R97 ;  /* 0x0000006100617308 */ /* 0x000e640000000800 */
[----:B-1----:R-:W-:Y:S07]  /*1ae50*/  F2FP.PACK_AB R163, R97, R74 ;  /* 0x0000004a61a3723e */ /* 0x002fee00000000ff */
[C---:B------:R-:W-:Y:S08]  /*1ae60*/  HMMA.16816.F32 R108, R160.reuse, R116, R8 ;  /* 0x00000074a06c723c */ /* 0x040ff00000001808 */
[-C--:B------:R-:W-:Y:S08]  /*1ae70*/  HMMA.16816.F32 R112, R160, R118.reuse, R12 ;  /* 0x00000076a070723c */ /* 0x080ff0000000180c */
[C---:B------:R-:W-:Y:S01]  /*1ae80*/  HMMA.16816.F32 R116, R164.reuse, R118, R16 ;  /* 0x00000076a474723c */ /* 0x040fe20000001810 */
[----:B--2---:R-:W-:Y:S03]  /*1ae90*/  FFMA.FTZ R8, R0, R73, R120 ;  /* 0x0000004900087223 */ /* 0x004fe60000010078 */
[----:B------:R-:W-:Y:S04]  /*1aea0*/  FADD.FTZ R0, R231, R5 ;  /* 0x00000005e7007221 */ /* 0x000fe80000010000 */
[-C--:B------:R-:W-:Y:S01]  /*1aeb0*/  HMMA.16816.F32 R120, R164, R132.reuse, R20 ;  /* 0x00000084a478723c */ /* 0x080fe20000001814 */
[----:B------:R-:W-:Y:S03]  /*1aec0*/  FADD.FTZ R8, R127, R8 ;  /* 0x000000087f087221 */ /* 0x000fe60000010000 */
[----:B------:R-:W-:Y:S02]  /*1aed0*/  FADD.FTZ R5, R125, R2 ;  /* 0x000000027d057221 */ /* 0x000fe40000010000 */
[----:B------:R-:W-:Y:S02]  /*1aee0*/  FADD.FTZ R7, R124, R0 ;  /* 0x000000007c077221 */ /* 0x000fe40000010000 */
[----:B------:R-:W-:Y:S01]  /*1aef0*/  FADD.FTZ R4, R228, R8 ;  /* 0x00000008e4047221 */ /* 0x000fe20000010000 */
[C---:B------:R-:W-:Y:S03]  /*1af00*/  HMMA.16816.F32 R124, R160.reuse, R132, R24 ;  /* 0x00000084a07c723c */ /* 0x040fe60000001818 */
[----:B------:R-:W-:Y:S02]  /*1af10*/  FADD.FTZ R2, R235, R6 ;  /* 0x00000006eb027221 */ /* 0x000fe40000010000 */
[----:B------:R-:W-:Y:S02]  /*1af20*/  FADD.FTZ R0, R232, R5 ;  /* 0x00000005e8007221 */ /* 0x000fe40000010000 */
[----:B------:R-:W-:Y:S02]  /*1af30*/  FADD.FTZ R7, R128, R7 ;  /* 0x0000000780077221 */ /* 0x000fe40000010000 */
[----:B------:R-:W-:Y:S03]  /*1af40*/  FADD.FTZ R4, R131, R4 ;  /* 0x0000000483047221 */ /* 0x000fe60000010000 */
[----:B------:R-:W-:Y:S02]  /*1af50*/  FADD.FTZ R6, R130, R2 ;  /* 0x0000000282067221 */ /* 0x000fe40000010000 */
        /* <DEDUP_REMOVED lines=56> */
[----:B------:R-:W-:Y:S03]  /*1b2e0*/  FADD.FTZ R8, R156, R8 ;  /* 0x000000089c087221 */ /* 0x000fe60000010000 */
[----:B------:R-:W-:Y:S02]  /*1b2f0*/  FADD.FTZ R9, R158, R0 ;  /* 0x000000009e097221 */ /* 0x000fe40000010000 */
[----:B------:R-:W-:Y:S01]  /*1b300*/  FADD.FTZ R2, R175, R10 ;  /* 0x0000000aaf027221 */ /* 0x000fe20000010000 */
[C---:B------:R-:W-:Y:S01]  /*1b310*/  HMMA.16816.F32 R156, R160.reuse, R4, R56 ;  /* 0x00000004a09c723c */ /* 0x040fe20000001838 */
[----:B------:R-:W-:Y:S06]  /*1b320*/  FADD.FTZ R0, R177, R11 ;  /* 0x0000000bb1007221 */ /* 0x000fec0000010000 */
[----:B------:R-:W-:Y:S01]  /*1b330*/  FADD.FTZ R4, R172, R8 ;  /* 0x00000008ac047221 */ /* 0x000fe20000010000 */
[-C--:B------:R-:W-:Y:S01]  /*1b340*/  HMMA.16816.F32 R160, R160, R6.reuse, R60 ;  /* 0x00000006a0a0723c */ /* 0x080fe2000000183c */
[----:B------:R-:W-:Y:S03]  /*1b350*/  FADD.FTZ R8, R176, R9 ;  /* 0x00000009b0087221 */ /* 0x000fe60000010000 */
[----:B------:R-:W-:Y:S02]  /*1b360*/  FADD.FTZ R9, R174, R2 ;  /* 0x00000002ae097221 */ /* 0x000fe40000010000 */
[----:B------:R-:W-:Y:S02]  /*1b370*/  FADD.FTZ R4, R99, R4 ;  /* 0x0000000463047221 */ /* 0x000fe40000010000 */
[----:B------:R-:W-:Y:S01]  /*1b380*/  FADD.FTZ R5, R173, R0 ;  /* 0x00000000ad057221 */ /* 0x000fe20000010000 */
[----:B------:R-:W-:Y:S03]  /*1b390*/  HMMA.16816.F32 R164, R164, R6, R64 ;  /* 0x00000006a4a4723c */ /* 0x000fe60000001840 */
[----:B------:R-:W-:Y:S02]  /*1b3a0*/  FADD.FTZ R2, R170, R8 ;  /* 0x00000008aa027221 */ /* 0x000fe40000010000 */
[----:B------:R-:W-:Y:S02]  /*1b3b0*/  FADD.FTZ R4, R98, R4 ;  /* 0x0000000462047221 */ /* 0x000fe40000010000 */
[----:B------:R-:W-:Y:S02]  /*1b3c0*/  FADD.FTZ R0, R100, R9 ;  /* 0x0000000964007221 */ /* 0x000fe40000010000 */
[----:B------:R-:W-:Y:S03]  /*1b3d0*/  FADD.FTZ R5, R171, R5 ;  /* 0x00000005ab057221 */ /* 0x000fe60000010000 */
        /* <DEDUP_REMOVED lines=23> */
.L_x_284:
        /* <DEDUP_REMOVED lines=30> */
[----:B------:R-:W-:-:S05]  /*1b730*/  FSETP.NE.FTZ.AND P1, PT, R7, RZ, PT ;  /* 0x000000ff0700720b */ /* 0x000fca0003f35000 */
        /* <DEDUP_REMOVED lines=90> */
.L_x_226:
[----:B------:R-:W-:Y:S05]  /*1bce0*/  @P4 BRA `(.L_x_302) ;  /* 0x0000131000004947 */ /* 0x000fea0003800000 */
        /* <DEDUP_REMOVED lines=121> */
.L_x_303:
[----:B----4-:R-:W-:Y:S01]  /*1c480*/  IMAD.MOV.U32 R4, RZ, RZ, c[0x0][0x4e8] ;  /* 0x00013a00ff047624 */ /* 0x010fe200078e00ff */
[----:B------:R-:W-:Y:S01]  /*1c490*/  LEA.HI R6, R18, R18, RZ, 0x1 ;  /* 0x0000001212067211 */ /* 0x000fe200078f08ff */
[----:B------:R-:W1:Y:S01]  /*1c4a0*/  S2R R19, SR_CTAID.Y ;  /* 0x0000000000137919 */ /* 0x000e620000002600 */
[----:B------:R-:W-:Y:S01]  /*1c4b0*/  SHF.R.S32.HI R8, RZ, 0x1f, R35 ;  /* 0x0000001fff087819 */ /* 0x000fe20000011423 */
[----:B------:R-:W-:Y:S01]  /*1c4c0*/  IMAD R7, R3, c[0x0][0x3a0], RZ ;  /* 0x0000e80003077a24 */ /* 0x000fe200078e02ff */
[----:B------:R-:W-:Y:S01]  /*1c4d0*/  LOP3.LUT R0, R6, 0x1ffffffe, RZ, 0xc0, !PT ;  /* 0x1ffffffe06007812 */ /* 0x000fe200078ec0ff */
[----:B------:R-:W2:Y:S01]  /*1c4e0*/  S2R R23, SR_CTAID.X ;  /* 0x0000000000177919 */ /* 0x000ea20000002500 */
[----:B------:R-:W-:Y:S01]  /*1c4f0*/  ISETP.NE.AND P2, PT, R4, 0x1, PT ;  /* 0x000000010400780c */ /* 0x000fe20003f45270 */
[----:B------:R-:W-:Y:S01]  /*1c500*/  IMAD.SHL.U32 R6, R6, 0x20, RZ ;  /* 0x0000002006067824 */ /* 0x000fe200078e00ff */
[----:B------:R-:W-:Y:S01]  /*1c510*/  LOP3.LUT R4, R36, 0xffffffe0, RZ, 0xc0, !PT ;  /* 0xffffffe024047812 */ /* 0x000fe200078ec0ff */
[----:B------:R-:W-:Y:S01]  /*1c520*/  IMAD.IADD R11, R18, 0x1, -R0 ;  /* 0x00000001120b7824 */ /* 0x000fe200078e0a00 */
[----:B------:R-:W-:Y:S01]  /*1c530*/  LEA.HI R20, R42, R41, RZ, 0x3 ;  /* 0x000000292a147211 */ /* 0x000fe200078f18ff */
[----:B------:R-:W-:Y:S01]  /*1c540*/  IMAD R7, R2, c[0x0][0x3a4], R7 ;  /* 0x0000e90002077a24 */ /* 0x000fe200078e0207 */
[----:B------:R-:W-:Y:S01]  /*1c550*/  LEA.HI R8, R8, R35, RZ, 0x2 ;  /* 0x0000002308087211 */ /* 0x000fe200078f10ff */
[----:B------:R-:W-:Y:S01]  /*1c560*/  IMAD.IADD R0, R41, 0x1, -R4 ;  /* 0x0000000129007824 */ /* 0x000fe200078e0a04 */
[----:B------:R-:W-:-:S02]  /*1c570*/  LOP3.LUT R5, R20, 0xfffffff8, RZ, 0xc0, !PT ;  /* 0xfffffff814057812 */ /* 0x000fc400078ec0ff */
[----:B------:R-:W-:Y:S02]  /*1c580*/  LOP3.LUT R9, R8, 0xffffffc, RZ, 0xc0, !PT ;  /* 0x0ffffffc08097812 */ /* 0x000fe400078ec0ff */
[----:B------:R-:W-:Y:S01]  /*1c590*/  SHF.R.S32.HI R10, RZ, 0x1f, R0 ;  /* 0x0000001fff0a7819 */ /* 0x000fe20000011400 */
[----:B------:R-:W-:Y:S01]  /*1c5a0*/  IMAD.IADD R13, R41, 0x1, -R5 ;  /* 0x00000001290d7824 */ /* 0x000fe200078e0a05 */
[----:B------:R-:W-:Y:S01]  /*1c5b0*/  LOP3.LUT R8, R6, 0xffffffc0, RZ, 0xc0, !PT ;  /* 0xffffffc006087812 */ /* 0x000fe200078ec0ff */
[----:B------:R-:W-:Y:S01]  /*1c5c0*/  IMAD.WIDE.U32 R4, R2, c[0x0][0x3a0], RZ ;  /* 0x0000e80002047a25 */ /* 0x000fe200078e00ff */
[----:B------:R-:W-:Y:S02]  /*1c5d0*/  LEA.HI R10, R10, R0, RZ, 0x2 ;  /* 0x000000000a0a7211 */ /* 0x000fe400078f10ff */
[----:B------:R-:W-:Y:S01]  /*1c5e0*/  LOP3.LUT P1, RZ, R0, 0x3, RZ, 0xc0, !PT ;  /* 0x0000000300ff7812 */ /* 0x000fe2000782c0ff */
[----:B------:R-:W-:Y:S01]  /*1c5f0*/  IMAD.IADD R0, R35, 0x1, -R9 ;  /* 0x0000000123007824 */ /* 0x000fe200078e0a09 */
[----:B------:R-:W-:Y:S01]  /*1c600*/  SHF.R.S32.HI R6, RZ, 0x2, R10 ;  /* 0x00000002ff067819 */ /* 0x000fe2000001140a */
[----:B------:R-:W-:Y:S01]  /*1c610*/  IMAD.IADD R5, R5, 0x1, R7 ;  /* 0x0000000105057824 */ /* 0x000fe200078e0207 */
[----:B-1----:R-:W-:Y:S01]  /*1c620*/  SHF.R.S32.HI R7, RZ, 0x1f, R19 ;  /* 0x0000001fff077819 */ /* 0x002fe20000011413 */
[----:B------:R-:W-:Y:S01]  /*1c630*/  IMAD R8, R11, 0x8, R8 ;  /* 0x000000080b087824 */ /* 0x000fe200078e0208 */
[----:B------:R-:W-:Y:S01]  /*1c640*/  SHF.R.S32.HI R20, RZ, 0x3, R20 ;  /* 0x00000003ff147819 */ /* 0x000fe20000011414 */
[----:B------:R-:W-:Y:S01]  /*1c650*/  IMAD R16, R0, 0x10, R6 ;  /* 0x0000001000107824 */ /* 0x000fe200078e0206 */
[----:B------:R-:W-:Y:S01]  /*1c660*/  LEA.HI R22, R42, R41, RZ, 0x6 ;  /* 0x000000292a167211 */ /* 0x000fe200078f30ff */
[----:B------:R-:W-:-:S02]  /*1c670*/  IMAD R9, R7, c[0x0][0x490], RZ ;  /* 0x0001240007097a24 */ /* 0x000fc400078e02ff */
[----:B------:R-:W-:Y:S02]  /*1c680*/  IMAD.IADD R0, R16, 0x1, R8 ;  /* 0x0000000110007824 */ /* 0x000fe400078e0208 */
[----:B------:R-:W-:Y:S02]  /*1c690*/  IMAD R12, R7, c[0x0][0x3e8], RZ ;  /* 0x0000fa00070c7a24 */ /* 0x000fe400078e02ff */
[----:B------:R-:W-:Y:S02]  /*1c6a0*/  IMAD.SHL.U32 R7, R20, 0x40, RZ ;  /* 0x0000004014077824 */ /* 0x000fe400078e00ff */
[----:B--2---:R-:W-:Y:S02]  /*1c6b0*/  IMAD R6, R23, 0x80, R0 ;  /* 0x0000008017067824 */ /* 0x004fe400078e0200 */
[----:B------:R-:W-:Y:S01]  /*1c6c0*/  IMAD.WIDE.U32 R14, R19, c[0x0][0x490], R2 ;  /* 0x00012400130e7a25 */ /* 0x000fe200078e0002 */
[----:B------:R-:W-:-:S03]  /*1c6d0*/  LOP3.LUT R7, R7, 0x1c0, RZ, 0xc0, !PT ;  /* 0x000001c007077812 */ /* 0x000fc600078ec0ff */
[----:B------:R-:W-:Y:S02]  /*1c6e0*/  IMAD R9, R19, c[0x0][0x494], R9 ;  /* 0x0001250013097a24 */ /* 0x000fe400078e0209 */
        /* <DEDUP_REMOVED lines=34> */
[----:B------:R-:W-:-:S03]  /*1c910*/  IMAD.WIDE.U32 R4, R7, c[0x0][0x488], R4 ;  /* 0x0001220007047a25 */ /* 0x000fc600078e0004 */
[----:B------:R-:W-:Y:S01]  /*1c920*/  SHF.R.S32.HI R13, RZ, 0x1f, R6 ;  /* 0x0000001fff0d7819 */ /* 0x000fe20000011406 */
[----:B------:R-:W-:Y:S01]  /*1c930*/  IMAD R9, R7, c[0x0][0x48c], R0 ;  /* 0x0001230007097a24 */ /* 0x000fe200078e0200 */
[----:B------:R-:W-:Y:S01]  /*1c940*/  LEA R7, P0, R4, c[0x0][0x450], 0x2 ;  /* 0x0001140004077a11 */ /* 0x000fe200078010ff */
[----:B------:R-:W-:-:S04]  /*1c950*/  IMAD.WIDE.U32 R2, R10, c[0x0][0x3f0], R2 ;  /* 0x0000fc000a027a25 */ /* 0x000fc800078e0002 */
[----:B------:R-:W-:Y:S01]  /*1c960*/  IMAD.IADD R5, R5, 0x1, R9 ;  /* 0x0000000105057824 */ /* 0x000fe200078e0209 */
[----:B------:R-:W-:Y:S01]  /*1c970*/  SHFL.IDX PT, R14, R7, 0x1, 0x1c1f ;  /* 0x003c1f00070e7f89 */ /* 0x000fe200000e0000 */
[----:B------:R-:W-:Y:S02]  /*1c980*/  IMAD R0, R13, c[0x0][0x3e0], RZ ;  /* 0x0000f8000d007a24 */ /* 0x000fe400078e02ff */
[----:B------:R-:W-:Y:S01]  /*1c990*/  IMAD.MOV R10, RZ, RZ, -R6 ;  /* 0x000000ffff0a7224 */ /* 0x000fe200078e0a06 */
[----:B------:R-:W-:Y:S01]  /*1c9a0*/  LEA.HI.X R4, R4, c[0x0][0x454], R5, 0x2, P0 ;  /* 0x0001150004047a11 */ /* 0x000fe200000f1405 */
[----:B------:R-:W-:Y:S02]  /*1c9b0*/  IMAD R9, R6, c[0x0][0x3e4], R0 ;  /* 0x0000f90006097a24 */ /* 0x000fe400078e0200 */
        /* <DEDUP_REMOVED lines=12> */
[----:B------:R-:W-:Y:S02]  /*1ca80*/  SHFL.IDX PT, R12, R7, 0x2, 0x1c1f ;  /* 0x005c1f00070c7f89 */ /* 0x000fe400000e0000 */
[----:B------:R-:W-:Y:S01]  /*1ca90*/  IMAD R6, R6, c[0x0][0x3d8], RZ ;  /* 0x0000f60006067a24 */ /* 0x000fe200078e02ff */
[----:B------:R-:W-:Y:S01]  /*1caa0*/  ISETP.GE.OR P3, PT, R9, R0, P1 ;  /* 0x000000000900720c */ /* 0x000fe20000f66670 */
[----:B------:R-:W2:Y:S01]  /*1cab0*/  SHFL.IDX PT, R13, R4, 0x2, 0x1c1f ;  /* 0x005c1f00040d7f89 */ /* 0x000ea200000e0000 */
[----:B------:R-:W-:-:S02]  /*1cac0*/  IMAD.SHL.U32 R9, R22, 0x8, RZ ;  /* 0x0000000816097824 */ /* 0x000fc400078e00ff */
[----:B------:R-:W-:Y:S01]  /*1cad0*/  IMAD R19, R18, c[0x0][0x3dc], R6 ;  /* 0x0000f70012137a24 */ /* 0x000fe200078e0206 */
[----:B------:R3:W-:Y:S04]  /*1cae0*/  SHFL.IDX PT, R11, R4, 0x3, 0x1c1f ;  /* 0x007c1f00040b7f89 */ /* 0x0007e800000e0000 */
[----:B------:R4:W2:Y:S04]  /*1caf0*/  SHFL.IDX PT, R10, R7, 0x3, 0x1c1f ;  /* 0x007c1f00070a7f89 */ /* 0x0008a800000e0000 */
[----:B-1----:R-:W-:Y:S04]  /*1cb00*/  @!P4 ST.E [R16.64], R37 ;  /* 0x000000251000c985 */ /* 0x002fe8000c101928 */
[----:B------:R-:W-:Y:S01]  /*1cb10*/  @!P3 ST.E [R14.64], R38 ;  /* 0x000000260e00b985 */ /* 0x000fe2000c101928 */
[----:B---3--:R-:W-:-:S04]  /*1cb20*/  IADD3 R4, R5, 0x40, RZ ;  /* 0x0000004005047810 */ /* 0x008fc80007ffe0ff */
[-C--:B------:R-:W-:Y:S01]  /*1cb30*/  ISETP.GE.OR P2, PT, R4, R0.reuse, P1 ;  /* 0x000000000400720c */ /* 0x080fe20000f46670 */
[----:B----4-:R-:W-:Y:S01]  /*1cb40*/  IMAD.WIDE.U32 R6, R18, c[0x0][0x3d8], R2 ;  /* 0x0000f60012067a25 */ /* 0x010fe200078e0002 */
[----:B------:R-:W-:Y:S02]  /*1cb50*/  IADD3 R18, R5, 0x48, RZ ;  /* 0x0000004805127810 */ /* 0x000fe40007ffe0ff */
[----:B------:R-:W-:Y:S01]  /*1cb60*/  LOP3.LUT R5, R21, 0x7ffffe00, R9, 0xf8, !PT ;  /* 0x7ffffe0015057812 */ /* 0x000fe200078ef809 */
[----:B------:R-:W-:Y:S01]  /*1cb70*/  IMAD.IADD R3, R7, 0x1, R19 ;  /* 0x0000000107037824 */ /* 0x000fe200078e0213 */
[----:B------:R-:W-:Y:S01]  /*1cb80*/  LEA R4, P0, R6, c[0x0][0x380], 0x1 ;  /* 0x0000e00006047a11 */ /* 0x000fe200078008ff */
[----:B------:R-:W-:Y:S01]  /*1cb90*/  IMAD R2, R23, 0x80, R20 ;  /* 0x0000008017027824 */ /* 0x000fe200078e0214 */
[-C--:B------:R-:W-:Y:S01]  /*1cba0*/  ISETP.GE.OR P1, PT, R18, R0.reuse, P1 ;  /* 0x000000001200720c */ /* 0x080fe20000f26670 */
[----:B------:R-:W-:Y:S01]  /*1cbb0*/  IMAD.SHL.U32 R5, R5, 0x2, RZ ;  /* 0x0000000205057824 */ /* 0x000fe200078e00ff */
[----:B------:R-:W-:Y:S01]  /*1cbc0*/  LEA.HI.X R3, R6, c[0x0][0x384], R3, 0x1, P0 ;  /* 0x0000e10006037a11 */ /* 0x000fe200000f0c03 */
[----:B------:R-:W-:Y:S01]  /*1cbd0*/  SHFL.IDX PT, R7, R4, 0x1, 0x181f ;  /* 0x00381f0004077f89 */ /* 0x000fe200000e0000 */
[----:B------:R-:W-:-:S02]  /*1cbe0*/  ISETP.GE.OR P3, PT, R2, R0, P6 ;  /* 0x000000000200720c */ /* 0x000fc40003766670 */
[C---:B------:R-:W-:Y:S01]  /*1cbf0*/  IADD3 R6, R2.reuse, 0x10, RZ ;  /* 0x0000001002067810 */ /* 0x040fe20007ffe0ff */
[----:B--2---:R-:W-:Y:S01]  /*1cc00*/  @!P2 ST.E [R12.64], R39 ;  /* 0x000000270c00a985 */ /* 0x004fe2000c101928 */
[----:B------:R-:W-:Y:S02]  /*1cc10*/  IADD3 R32, R2, 0x40, RZ ;  /* 0x0000004002207810 */ /* 0x000fe40007ffe0ff */
[-C--:B------:R-:W-:Y:S01]  /*1cc20*/  ISETP.GE.OR P2, PT, R6, R0.reuse, P6 ;  /* 0x000000000600720c */ /* 0x080fe20003746670 */
[----:B------:R-:W1:Y:S01]  /*1cc30*/  SHFL.IDX PT, R12, R4, RZ, 0x181f ;  /* 0x00181fff040c7589 */ /* 0x000e6200000e0000 */
[C---:B------:R-:W-:Y:S02]  /*1cc40*/  IADD3 R6, R2.reuse, 0x20, RZ ;  /* 0x0000002002067810 */ /* 0x040fe40007ffe0ff */
[----:B------:R-:W-:Y:S01]  /*1cc50*/  IADD3 R54, R2, 0x60, RZ ;  /* 0x0000006002367810 */ /* 0x000fe20007ffe0ff */
[----:B------:R-:W2:Y:S04]  /*1cc60*/  SHFL.IDX PT, R9, R3, RZ, 0x181f ;  /* 0x00181fff03097589 */ /* 0x000ea800000e0000 */
[----:B------:R3:W-:Y:S01]  /*1cc70*/  @!P1 ST.E [R10.64], R40 ;  /* 0x000000280a009985 */ /* 0x0007e2000c101928 */
[----:B------:R-:W-:-:S02]  /*1cc80*/  ISETP.GE.OR P1, PT, R6, R0, P6 ;  /* 0x000000000600720c */ /* 0x000fc40003726670 */
[----:B------:R-:W-:Y:S01]  /*1cc90*/  IADD3 R6, R2, 0x30, RZ ;  /* 0x0000003002067810 */ /* 0x000fe20007ffe0ff */
[----:B------:R-:W-:Y:S03]  /*1cca0*/  LDS.128 R24, [R5+0x80] ;  /* 0x0000800005187984 */ /* 0x000fe60000000c00 */
[----:B------:R-:W-:Y:S01]  /*1ccb0*/  ISETP.GE.OR P0, PT, R6, R0, P6 ;  /* 0x000000000600720c */ /* 0x000fe20003706670 */
[----:B------:R-:W4:Y:S04]  /*1ccc0*/  SHFL.IDX PT, R11, R3, 0x1, 0x181f ;  /* 0x00381f00030b7f89 */ /* 0x000f2800000e0000 */
[----:B------:R-:W4:Y:S04]  /*1ccd0*/  SHFL.IDX PT, R14, R4, 0x2, 0x181f ;  /* 0x00581f00040e7f89 */ /* 0x000f2800000e0000 */
[----:B------:R-:W4:Y:S01]  /*1cce0*/  SHFL.IDX PT, R44, R3, 0x2, 0x181f ;  /* 0x00581f00032c7f89 */ /* 0x000f2200000e0000 */
[----:B-1----:R-:W-:-:S03]  /*1ccf0*/  @!P3 LEA R12, P5, R8, R12, 0x1 ;  /* 0x0000000c080cb211 */ /* 0x002fc600078a08ff */
[----:B------:R-:W1:Y:S01]  /*1cd00*/  SHFL.IDX PT, R15, R4, 0x3, 0x181f ;  /* 0x00781f00040f7f89 */ /* 0x000e6200000e0000 */
[----:B--2---:R-:W-:Y:S02]  /*1cd10*/  @!P3 LEA.HI.X R13, R8, R9, R53, 0x1, P5 ;  /* 0x00000009080db211 */ /* 0x004fe400028f0c35 */
[----:B------:R-:W-:Y:S01]  /*1cd20*/  ISETP.GE.OR P5, PT, R32, R0, P6 ;  /* 0x000000002000720c */ /* 0x000fe200037a6670 */
[----:B------:R-:W-:Y:S01]  /*1cd30*/  LDS.128 R20, [R5+0x880] ;  /* 0x0008800005147984 */ /* 0x000fe20000000c00 */
[----:B---3--:R-:W-:-:S03]  /*1cd40*/  @!P2 LEA R10, P4, R8, R7, 0x1 ;  /* 0x00000007080aa211 */ /* 0x008fc600078808ff */
[----:B------:R-:W-:Y:S04]  /*1cd50*/  LDS.128 R16, [R5+0x1080] ;  /* 0x0010800005107984 */ /* 0x000fe80000000c00 */
[----:B------:R-:W2:Y:S01]  /*1cd60*/  SHFL.IDX PT, R45, R3, 0x3, 0x181f ;  /* 0x00781f00032d7f89 */ /* 0x000ea200000e0000 */
[----:B----4-:R-:W-:-:S03]  /*1cd70*/  @!P2 LEA.HI.X R11, R8, R11, R53, 0x1, P4 ;  /* 0x0000000b080ba211 */ /* 0x010fc600020f0c35 */
[----:B------:R-:W3:Y:S01]  /*1cd80*/  LDS.128 R28, [R5+0x1880] ;  /* 0x00188000051c7984 */ /* 0x000ee20000000c00 */
[----:B------:R-:W-:-:S03]  /*1cd90*/  @!P1 LEA R6, P4, R8, R14, 0x1 ;  /* 0x0000000e08069211 */ /* 0x000fc600078808ff */
[----:B------:R-:W-:Y:S01]  /*1cda0*/  LDS.128 R32, [R5+0x2080] ;  /* 0x0020800005207984 */ /* 0x000fe20000000c00 */
[--C-:B------:R-:W-:Y:S02]  /*1cdb0*/  @!P1 LEA.HI.X R7, R8, R44, R53.reuse, 0x1, P4 ;  /* 0x0000002c08079211 */ /* 0x100fe400020f0c35 */
[----:B------:R-:W-:Y:S01]  /*1cdc0*/  IADD3 R44, R2, 0x50, RZ ;  /* 0x00000050022c7810 */ /* 0x000fe20007ffe0ff */
[----:B------:R-:W-:Y:S01]  /*1cdd0*/  LDS.128 R36, [R5+0x2880] ;  /* 0x0028800005247984 */ /* 0x000fe20000000c00 */
[----:B-1----:R-:W-:Y:S02]  /*1cde0*/  @!P0 LEA R14, P4, R8, R15, 0x1 ;  /* 0x0000000f080e8211 */ /* 0x002fe400078808ff */
[----:B------:R-:W-:Y:S01]  /*1cdf0*/  IADD3 R2, R2, 0x70, RZ ;  /* 0x0000007002027810 */ /* 0x000fe20007ffe0ff */
[----:B------:R-:W-:Y:S04]  /*1ce00*/  LDS.128 R40, [R5+0x3080] ;  /* 0x0030800005287984 */ /* 0x000fe80000000c00 */
[----:B------:R-:W1:Y:S04]  /*1ce10*/  SHFL.IDX PT, R48, R4, 0x4, 0x181f ;  /* 0x00981f0004307f89 */ /* 0x000e6800000e0000 */
[----:B------:R-:W4:Y:S01]  /*1ce20*/  SHFL.IDX PT, R9, R4, 0x5, 0x181f ;  /* 0x00b81f0004097f89 */ /* 0x000f2200000e0000 */
[----:B--2---:R-:W-:-:S02]  /*1ce30*/  @!P0 LEA.HI.X R15, R8, R45, R53, 0x1, P4 ;  /* 0x0000002d080f8211 */ /* 0x004fc400020f0c35 */
[-C--:B------:R-:W-:Y:S01]  /*1ce40*/  ISETP.GE.OR P4, PT, R44, R0.reuse, P6 ;  /* 0x000000002c00720c */ /* 0x080fe20003786670 */
[----:B------:R-:W-:Y:S04]  /*1ce50*/  SHFL.IDX PT, R49, R4, 0x6, 0x181f ;  /* 0x00d81f0004317f89 */ /* 0x000fe800000e0000 */
[----:B------:R-:W2:Y:S04]  /*1ce60*/  SHFL.IDX PT, R52, R3, 0x4, 0x181f ;  /* 0x00981f0003347f89 */ /* 0x000ea800000e0000 */
[----:B------:R-:W1:Y:S04]  /*1ce70*/  SHFL.IDX PT, R51, R3, 0x5, 0x181f ;  /* 0x00b81f0003337f89 */ /* 0x000e6800000e0000 */
[----:B------:R-:W1:Y:S04]  /*1ce80*/  SHFL.IDX PT, R50, R3, 0x6, 0x181f ;  /* 0x00d81f0003327f89 */ /* 0x000e6800000e0000 */
[----:B------:R-:W2:Y:S04]  /*1ce90*/  LDS.128 R44, [R5+0x3880] ;  /* 0x00388000052c7984 */ /* 0x000ea80000000c00 */
[----:B------:R1:W-:Y:S01]  /*1cea0*/  @!P3 ST.E.128 [R12.64], R24 ;  /* 0x000000180c00b985 */ /* 0x0003e2000c101d28 */
[----:B------:R-:W-:-:S02]  /*1ceb0*/  ISETP.GE.OR P3, PT, R54, R0, P6 ;  /* 0x000000003600720c */ /* 0x000fc40003766670 */
[----:B------:R-:W-:Y:S01]  /*1cec0*/  ISETP.GE.OR P6, PT, R2, R0, P6 ;  /* 0x000000000200720c */ /* 0x000fe200037c6670 */
[----:B------:R4:W-:Y:S04]  /*1ced0*/  @!P2 ST.E.128 [R10.64], R20 ;  /* 0x000000140a00a985 */ /* 0x0009e8000c101d28 */
[----:B------:R2:W-:Y:S04]  /*1cee0*/  @!P1 ST.E.128 [R6.64], R16 ;  /* 0x0000001006009985 */ /* 0x0005e8000c101d28 */
[----:B---3--:R3:W-:Y:S04]  /*1cef0*/  @!P0 ST.E.128 [R14.64], R28 ;  /* 0x0000001c0e008985 */ /* 0x0087e8000c101d28 */
[----:B------:R-:W2:Y:S04]  /*1cf00*/  SHFL.IDX PT, R4, R4, 0x7, 0x181f ;  /* 0x00f81f0004047f89 */ /* 0x000ea800000e0000 */
[----:B------:R-:W3:Y:S01]  /*1cf10*/  SHFL.IDX PT, R3, R3, 0x7, 0x181f ;  /* 0x00f81f0003037f89 */ /* 0x000ee200000e0000 */
[----:B-1----:R-:W-:-:S02]  /*1cf20*/  @!P5 LEA R12, P2, R8, R48, 0x1 ;  /* 0x00000030080cd211 */ /* 0x002fc400078408ff */
[C---:B----4-:R-:W-:Y:S02]  /*1cf30*/  @!P4 LEA R10, P1, R8.reuse, R9, 0x1 ;  /* 0x00000009080ac211 */ /* 0x050fe400078208ff */
[C-C-:B--2---:R-:W-:Y:S02]  /*1cf40*/  @!P5 LEA.HI.X R13, R8.reuse, R52, R53.reuse, 0x1, P2 ;  /* 0x00000034080dd211 */ /* 0x144fe400010f0c35 */
[C---:B------:R-:W-:Y:S02]  /*1cf50*/  @!P3 LEA R6, P0, R8.reuse, R49, 0x1 ;  /* 0x000000310806b211 */ /* 0x040fe400078008ff */
[C-C-:B------:R-:W-:Y:S01]  /*1cf60*/  @!P4 LEA.HI.X R11, R8.reuse, R51, R53.reuse, 0x1, P1 ;  /* 0x00000033080bc211 */ /* 0x140fe200008f0c35 */
[----:B------:R1:W-:Y:S01]  /*1cf70*/  @!P5 ST.E.128 [R12.64], R32 ;  /* 0x000000200c00d985 */ /* 0x0003e2000c101d28 */
[----:B------:R-:W-:-:S03]  /*1cf80*/  @!P3 LEA.HI.X R7, R8, R50, R53, 0x1, P0 ;  /* 0x000000320807b211 */ /* 0x000fc600000f0c35 */
[----:B------:R1:W-:Y:S04]  /*1cf90*/  @!P4 ST.E.128 [R10.64], R36 ;  /* 0x000000240a00c985 */ /* 0x0003e8000c101d28 */
[----:B------:R1:W-:Y:S01]  /*1cfa0*/  @!P3 ST.E.128 [R6.64], R40 ;  /* 0x000000280600b985 */ /* 0x0003e2000c101d28 */
[----:B------:R-:W-:Y:S05]  /*1cfb0*/  @P6 EXIT ;  /* 0x000000000000694d */ /* 0x000fea0003800000 */
[----:B---3--:R-:W-:-:S04]  /*1cfc0*/  LEA R2, P0, R8, R4, 0x1 ;  /* 0x0000000408027211 */ /* 0x008fc800078008ff */
[----:B------:R-:W-:-:S05]  /*1cfd0*/  LEA.HI.X R3, R8, R3, R53, 0x1, P0 ;  /* 0x0000000308037211 */ /* 0x000fca00000f0c35 */
[----:B------:R-:W-:Y:S01]  /*1cfe0*/  ST.E.128 [R2.64], R44 ;  /* 0x0000002c02007985 */ /* 0x000fe2000c101d28 */
[----:B------:R-:W-:Y:S05]  /*1cff0*/  EXIT ;  /* 0x000000000000794d */ /* 0x000fea0003800000 */
.L_x_302:
        /* <DEDUP_REMOVED lines=19> */
.L_x_304:
[----:B-1----:R-:W1:Y:S01]  /*1d130*/  S2R R12, SR_TID.X ;  /* 0x00000000000c7919 */ /* 0x002e620000002100 */
[----:B------:R-:W-:Y:S01]  /*1d140*/  SHF.R.S32.HI R0, RZ, 0x1f, R8 ;  /* 0x0000001fff007819 */ /* 0x000fe20000011408 */
[----:B------:R-:W-:Y:S01]  /*1d150*/  BSSY B0, `(.L_x_305) ;  /* 0x0000028000007945 */ /* 0x000fe20003800000 */
[----:B------:R-:W-:-:S02]  /*1d160*/  SEL R10, R8, RZ, !P1 ;  /* 0x000000ff080a7207 */ /* 0x000fc40004800000 */
[----:B------:R-:W-:Y:S02]  /*1d170*/  SEL R11, R0, RZ, !P1 ;  /* 0x000000ff000b7207 */ /* 0x000fe40004800000 */
[----:B-1----:R-:W-:-:S13]  /*1d180*/  ISETP.GT.AND P0, PT, R12, 0x7f, PT ;  /* 0x0000007f0c00780c */ /* 0x002fda0003f04270 */
        /* <DEDUP_REMOVED lines=36> */
.L_x_306:
[----:B------:R-:W-:Y:S05]  /*1d3d0*/  BSYNC B0 ;  /* 0x0000000000007941 */ /* 0x000fea0003800000 */
.L_x_305:
        /* <DEDUP_REMOVED lines=103> */
.L_x_307:
        /* <DEDUP_REMOVED lines=11> */
.L_x_1474:


//--------------------- .text._ZN7cutlass13device_kernelIN5flash19enable_sm80_to_sm89INS1_16FlashAttnFwdSm80INS1_25CollectiveMainloopFwdSm80ILi4ELi1ELb0EN4cute5tupleIJNS5_1CILi128EEENS7_ILi96EEENS7_ILi64EEEEEELi64ENS_6half_tEfNS_4arch4Sm80ELb0ELb1ELb1ELb1ELb0ELb1ELb1ELb0EEENS1_21CollectiveEpilogueFwdINS6_IJS8_SA_S9_EEENS6_IJNS7_ILi1EEESI_SI_EEESC_SE_Li128ELb1ELb1ELb0ELb0EEENS1_19SingleTileSchedulerILb1ELb0ELb1ELi128EEEEEEEEEvNT_6ParamsE --------------------------
	.section	.text._ZN7cutlass13device_kernelIN5flash19enable_sm80_to_sm89INS1_16FlashAttnFwdSm80INS1_25CollectiveMainloopFwdSm80ILi4ELi1ELb0EN4cute5tupleIJNS5_1CILi128EEENS7_ILi96EEENS7_ILi64EEEEEELi64ENS_6half_tEfNS_4arch4Sm80ELb0ELb1ELb1ELb1ELb0ELb1ELb1ELb0EEENS1_21CollectiveEpilogueFwdINS6_IJS8_SA_S9_EEENS6_IJNS7_ILi1EEESI_SI_EEESC_SE_Li128ELb1ELb1ELb0ELb0EEENS1_19SingleTileSchedulerILb1ELb0ELb1ELi128EEEEEEEEEvNT_6ParamsE,"ax",@progbits
	.sectioninfo	@"SHI_REGISTERS=255"
	.align	128
.text._ZN7cutlass13device_kernelIN5flash19enable_sm80_to_sm89INS1_16FlashAttnFwdSm80INS1_25CollectiveMainloopFwdSm80ILi4ELi1ELb0EN4cute5tupleIJNS5_1CILi128EEENS7_ILi96EEENS7_ILi64EEEEEELi64ENS_6half_tEfNS_4arch4Sm80ELb0ELb1ELb1ELb1ELb0ELb1ELb1ELb0EEENS1_21CollectiveEpilogueFwdINS6_IJS8_SA_S9_EEENS6_IJNS7_ILi1EEESI_SI_EEESC_SE_Li128ELb1ELb1ELb0ELb0EEENS1_19SingleTileSchedulerILb1ELb0ELb1ELi128EEEEEEEEEvNT_6ParamsE:
        .type           _ZN7cutlass13device_kernelIN5flash19enable_sm80_to_sm89INS1_16FlashAttnFwdSm80INS1_25CollectiveMainloopFwdSm80ILi4ELi1ELb0EN4cute5tupleIJNS5_1CILi128EEENS7_ILi96EEENS7_ILi64EEEEEELi64ENS_6half_tEfNS_4arch4Sm80ELb0ELb1ELb1ELb1ELb0ELb1ELb1ELb0EEENS1_21CollectiveEpilogueFwdINS6_IJS8_SA_S9_EEENS6_IJNS7_ILi1EEESI_SI_EEESC_SE_Li128ELb1ELb1ELb0ELb0EEENS1_19SingleTileSchedulerILb1ELb0ELb1ELi128EEEEEEEEEvNT_6ParamsE,@function
        .size           _ZN7cutlass13device_kernelIN5flash19enable_sm80_to_sm89INS1_16FlashAttnFwdSm80INS1_25CollectiveMainloopFwdSm80ILi4ELi1ELb0EN4cute5tupleIJNS5_1CILi128EEENS7_ILi96EEENS7_ILi64EEEEEELi64ENS_6half_tEfNS_4arch4Sm80ELb0ELb1ELb1ELb1ELb0ELb1ELb1ELb0EEENS1_21CollectiveEpilogueFwdINS6_IJS8_SA_S9_EEENS6_IJNS7_ILi1EEESI_SI_EEESC_SE_Li128ELb1ELb1ELb0ELb0EEENS1_19SingleTileSchedulerILb1ELb0ELb1ELi128EEEEEEEEEvNT_6ParamsE,(.L_x_1475 - _ZN7cutlass13device_kernelIN5flash19enable_sm80_to_sm89INS1_16FlashAttnFwdSm80INS1_25CollectiveMainloopFwdSm80ILi4ELi1ELb0EN4cute5tupleIJNS5_1CILi128EEENS7_ILi96EEENS7_ILi64EEEEEELi64ENS_6half_tEfNS_4arch4Sm80ELb0ELb1ELb1ELb1ELb0ELb1ELb1ELb0EEENS1_21CollectiveEpilogueFwdINS6_IJS8_SA_S9_EEENS6_IJNS7_ILi1EEESI_SI_EEESC_SE_Li128ELb1ELb1ELb0ELb0EEENS1_19SingleTileSchedulerILb1ELb0ELb1ELi128EEEEEEEEEvNT_6ParamsE)
        .other          _ZN7cutlass13device_kernelIN5flash19enable_sm80_to_sm89INS1_16FlashAttnFwdSm80INS1_25CollectiveMainloopFwdSm80ILi4ELi1ELb0EN4cute5tupleIJNS5_1CILi128EEENS7_ILi96EEENS7_ILi64EEEEEELi64ENS_6half_tEfNS_4arch4Sm80ELb0ELb1ELb1ELb1ELb0ELb1ELb1ELb0EEENS1_21CollectiveEpilogueFwdINS6_IJS8_SA_S9_EEENS6_IJNS7_ILi1EEESI_SI_EEESC_SE_Li128ELb1ELb1ELb0ELb0EEENS1_19SingleTileSchedulerILb1ELb0ELb1ELi128EEEEEEEEEvNT_6ParamsE,@"STO_CUDA_ENTRY STV_DEFAULT"
_ZN7cutlass13device_kernelIN5flash19enable_sm80_to_sm89INS1_16FlashAttnFwdSm80INS1_25CollectiveMainloopFwdSm80ILi4ELi1ELb0EN4cute5tupleIJNS5_1CILi128EEENS7_ILi96EEENS7_ILi64EEEEEELi64ENS_6half_tEfNS_4arch4Sm80ELb0ELb1ELb1ELb1ELb0ELb1ELb1ELb0EEENS1_21CollectiveEpilogueFwdINS6_IJS8_SA_S9_EEENS6_IJNS7_ILi1EEESI_SI_EEESC_SE_Li128ELb1ELb1ELb0ELb0EEENS1_19SingleTileSchedulerILb1ELb0ELb1ELi128EEEEEEEEEvNT_6ParamsE:
        /* <DEDUP_REMOVED lines=17> */
.L_x_309:
        /* <DEDUP_REMOVED lines=8> */
.L_x_311:
[----:B------:R-:W-:-:S04]  /*0190*/  MOV R0, c[0x0][0x54c] ;  /* 0x0001530000007a02 */ /* 0x000fc80000000f00 */
.L_x_310:
[----:B------:R-:W-:Y:S01]  /*01a0*/  USHF.L.U32 UR4, UR4, 0x7, URZ ;  /* 0x0000000704047899 */ /* 0x000fe2000800063f */
[----:B-----5:R-:W-:-:S05]  /*01b0*/  IMAD R0, R0, c[0x0][0x548], RZ ;  /* 0x0001520000007a24 */ /* 0x020fca00078e02ff */
[----:B------:R-:W-:-:S04]  /*01c0*/  MOV R12, UR4 ;  /* 0x00000004000c7c02 */ /* 0x000fc80008000f00 */
[----:B------:R-:W-:-:S04]  /*01d0*/  ISETP.GE.AND P0, PT, R12, R0, PT ;  /* 0x000000000c00720c */ /* 0x000fc80003f06270 */
[----:B------:R-:W-:-:S05]  /*01e0*/  SEL R0, R5, 0xffffffff, !P0 ;  /* 0xffffffff05007807 */ /* 0x000fca0004000000 */
[----:B------:R2:W-:Y:S01]  /*01f0*/  STL [R1+0x64], R0 ;  /* 0x0000640001007387 */ /* 0x0005e20000100800 */
[----:B------:R-:W-:Y:S05]  /*0200*/  BRA `(.L_x_312) ;  /* 0x0000014000007947 */ /* 0x000fea0003800000 */
.L_x_308:
[----:B------:R-:W-:-:S04]  /*0210*/  ISETP.NE.U32.AND P0, PT, RZ, c[0x0][0x568], PT ;  /* 0x00015a00ff007a0c */ /* 0x000fc80003f05070 */
[----:B------:R-:W-:-:S13]  /*0220*/  ISETP.NE.AND.EX P0, PT, RZ, c[0x0][0x56c], PT, P0 ;  /* 0x00015b00ff007a0c */ /* 0x000fda0003f05300 */
[----:B------:R-:W-:Y:S05]  /*0230*/  @!P0 BRA `(.L_x_313) ;  /* 0x0000002000008947 */ /* 0x000fea0003800000 */
[----:B------:R1:W5:Y:S01]  /*0240*/  LDG.E R0, [R2.64] ;  /* 0x0000000802007981 */ /* 0x000362000c1e1900 */
[----:B------:R-:W-:Y:S05]  /*0250*/  BRA `(.L_x_314) ;  /* 0x0000009000007947 */ /* 0x000fea0003800000 */
.L_x_313:
        /* <DEDUP_REMOVED lines=8> */
.L_x_315:
[----:B------:R-:W-:-:S04]  /*02e0*/  MOV R0, c[0x0][0x54c] ;  /* 0x0001530000007a02 */ /* 0x000fc80000000f00 */
.L_x_314:
[----:B------:R-:W-:Y:S01]  /*02f0*/  USHF.L.U32 UR4, UR4, 0x7, URZ ;  /* 0x0000000704047899 */ /* 0x000fe2000800063f */
[----:B-----5:R-:W-:-:S05]  /*0300*/  IMAD R0, R0, c[0x0][0x548], RZ ;  /* 0x0001520000007a24 */ /* 0x020fca00078e02ff */
[----:B------:R-:W-:-:S04]  /*0310*/  MOV R12, UR4 ;  /* 0x00000004000c7c02 */ /* 0x000fc80008000f00 */
[----:B------:R-:W-:-:S04]  /*0320*/  ISETP.GE.AND P0, PT, R12, R0, PT ;  /* 0x000000000c00720c */ /* 0x000fc80003f06270 */
[----:B------:R-:W-:-:S05]  /*0330*/  SEL R0, R5, 0xffffffff, !P0 ;  /* 0xffffffff05007807 */ /* 0x000fca0004000000 */
[----:B------:R2:W-:Y:S04]  /*0340*/  STL [R1+0x64], R0 ;  /* 0x0000640001007387 */ /* 0x0005e80000100800 */
.L_x_312:
[----:B------:R-:W3:Y:S02]  /*0350*/  LDL R15, [R1+0x64] ;  /* 0x00006400010f7983 */ /* 0x000ee40000100800 */
[----:B---3--:R-:W-:-:S13]  /*0360*/  ISETP.GE.AND P0, PT, R15, RZ, PT ;  /* 0x000000ff0f00720c */ /* 0x008fda0003f06270 */
[----:B------:R-:W-:Y:S05]  /*0370*/  @!P0 EXIT ;  /* 0x000000000000894d */ /* 0x000fea0003800000 */
[----:B------:R-:W-:Y:S01]  /*0380*/  ISETP.NE.U32.AND P0, PT, RZ, c[0x0][0x370], PT ;  /* 0x0000dc00ff007a0c */ /* 0x000fe20003f05070 */
[----:B--2---:R-:W-:Y:S01]  /*0390*/  IMAD.MOV.U32 R0, RZ, RZ, c[0x0][0x168] ;  /* 0x00005a00ff007624 */ /* 0x004fe200078e00ff */
[----:B------:R-:W-:Y:S01]  /*03a0*/  ISETP.NE.U32.AND P1, PT, RZ, c[0x0][0x360], PT ;  /* 0x0000d800ff007a0c */ /* 0x000fe20003f25070 */
[----:B------:R-:W-:Y:S01]  /*03b0*/  CS2R R168, SRZ ;  /* 0x0000000000a87805 */ /* 0x000fe2000001ff00 */
        /* <DEDUP_REMOVED lines=11> */
[----:B-1----:R-:W-:Y:S01]  /*0470*/  IMAD.WIDE R2, R15, R14, c[0x0][0x358] ;  /* 0x0000d6000f027625 */ /* 0x002fe200078e020e */
[----:B------:R-:W-:-:S03]  /*0480*/  ISETP.NE.AND.EX P3, PT, RZ, c[0x0][0x35c], PT, P3 ;  /* 0x0000d700ff007a0c */ /* 0x000fc60003f65330 */
[CC--:B------:R-:W-:Y:S01]  /*0490*/  @P0 IMAD.WIDE R8, R15.reuse, R14.reuse, c[0x0][0x360] ;  /* 0x0000d8000f080625 */ /* 0x0c0fe200078e020e */
[----:B------:R-:W1:Y:S03]  /*04a0*/  S2R R34, SR_CTAID.Y ;  /* 0x0000000000227919 */ /* 0x000e660000002600 */
[----:B------:R-:W-:Y:S01]  /*04b0*/  @P2 IMAD.WIDE R10, R15, R14, c[0x0][0x370] ;  /* 0x0000dc000f0a2625 */ /* 0x000fe200078e020e */
[----:B------:R-:W2:Y:S04]  /*04c0*/  @P0 LDG.E R0, [R8.64] ;  /* 0x0000000808000981 */ /* 0x000ea8000c1e1900 */
[----:B------:R3:W5:Y:S04]  /*04d0*/  @P1 LDG.E R165, [R6.64] ;  /* 0x0000000806a51981 */ /* 0x000768000c1e1900 */
[----:B------:R3:W5:Y:S04]  /*04e0*/  @P4 LDG.E R168, [R4.64] ;  /* 0x0000000804a84981 */ /* 0x000768000c1e1900 */
[----:B------:R3:W5:Y:S04]  /*04f0*/  @P3 LDG.E R13, [R2.64] ;  /* 0x00000008020d3981 */ /* 0x000768000c1e1900 */
[----:B------:R4:W5:Y:S01]  /*0500*/  @P2 LDG.E R169, [R10.64] ;  /* 0x000000080aa92981 */ /* 0x000962000c1e1900 */
[----:B-1----:R-:W-:Y:S01]  /*0510*/  SHF.R.S32.HI R189, RZ, 0x1f, R34 ;  /* 0x0000001fffbd7819 */ /* 0x002fe20000011422 */
[----:B----4-:R-:W-:-:S02]  /*0520*/  IMAD.MOV.U32 R10, RZ, RZ, c[0x0][0x1d0] ;  /* 0x00007400ff0a7624 */ /* 0x010fc400078e00ff */
[----:B--2---:R1:W-:Y:S01]  /*0530*/  STL [R1+0x30], R0 ;  /* 0x0000300001007387 */ /* 0x0043e20000100800 */
[----:B------:R-:W-:Y:S02]  /*0540*/  IMAD.MOV.U32 R9, RZ, RZ, R0 ;  /* 0x000000ffff097224 */ /* 0x000fe400078e0000 */
[----:B-1----:R-:W-:Y:S01]  /*0550*/  IMAD.MOV.U32 R0, RZ, RZ, c[0x0][0x228] ;  /* 0x00008a00ff007624 */ /* 0x002fe200078e00ff */
[----:B------:R-:W-:Y:S05]  /*0560*/  @P0 BRA `(.L_x_316) ;  /* 0x0000005000000947 */ /* 0x000fea0003800000 */
[----:B---3--:R-:W-:Y:S05]  /*0570*/  @!P1 BRA `(.L_x_316) ;  /* 0x0000004000009947 */ /* 0x008fea0003800000 */
[----:B------:R1:W2:Y:S04]  /*0580*/  LDG.E R8, [R6.64] ;  /* 0x0000000806087981 */ /* 0x0002a8000c1e1900 */
[----:B-1----:R-:W2:Y:S02]  /*0590*/  LDG.E R6, [R6.64+0x4] ;  /* 0x0000040806067981 */ /* 0x002ea4000c1e1900 */
[----:B--2---:R-:W-:-:S05]  /*05a0*/  IADD3 R9, -R8, R6, RZ ;  /* 0x0000000608097210 */ /* 0x004fca0007ffe1ff */
[----:B------:R1:W-:Y:S02]  /*05b0*/  STL [R1+0x30], R9 ;  /* 0x0000300901007387 */ /* 0x0003e40000100800 */
.L_x_316:
[----:B---3--:R-:W-:-:S04]  /*05c0*/  ISETP.NE.U32.AND P0, PT, RZ, c[0x0][0x368], PT ;  /* 0x0000da00ff007a0c */ /* 0x008fc80003f05070 */
[----:B------:R-:W-:-:S13]  /*05d0*/  ISETP.NE.AND.EX P0, PT, RZ, c[0x0][0x36c], PT, P0 ;  /* 0x0000db00ff007a0c */ /* 0x000fda0003f05300 */
[----:B------:R-:W-:Y:S05]  /*05e0*/  @!P0 BRA `(.L_x_317) ;  /* 0x0000003000008947 */ /* 0x000fea0003800000 */
[----:B------:R-:W-:-:S05]  /*05f0*/  IMAD.WIDE R4, R15, R14, c[0x0][0x368] ;  /* 0x0000da000f047625 */ /* 0x000fca00078e020e */
[----:B------:R2:W5:Y:S01]  /*0600*/  LDG.E R10, [R4.64] ;  /* 0x00000008040a7981 */ /* 0x000562000c1e1900 */
[----:B------:R-:W-:Y:S05]  /*0610*/  BRA `(.L_x_318) ;  /* 0x0000004000007947 */ /* 0x000fea0003800000 */
.L_x_317:
[----:B------:R-:W-:Y:S05]  /*0620*/  @!P4 BRA `(.L_x_318) ;  /* 0x000000300000c947 */ /* 0x000fea0003800000 */
[----:B------:R2:W3:Y:S04]  /*0630*/  LDG.E R6, [R4.64] ;  /* 0x0000000804067981 */ /* 0x0004e8000c1e1900 */
[----:B--2---:R-:W3:Y:S02]  /*0640*/  LDG.E R4, [R4.64+0x4] ;  /* 0x0000040804047981 */ /* 0x004ee4000c1e1900 */
[----:B---3--:R-:W-:Y:S02]  /*0650*/  IADD3 R10, -R6, R4, RZ ;  /* 0x00000004060a7210 */ /* 0x008fe40007ffe1ff */
.L_x_318:
[----:B--2---:R2:W3:Y:S04]  /*0660*/  @P3 LDG.E R5, [R2.64] ;  /* 0x0000000802053981 */ /* 0x0044e8000c1e1900 */
[----:B------:R2:W3:Y:S01]  /*0670*/  @P3 LDG.E R4, [R2.64+0x4] ;  /* 0x0000040802043981 */ /* 0x0004e2000c1e1900 */
[----:B------:R-:W-:Y:S01]  /*0680*/  ISETP.NE.U32.AND P0, PT, RZ, c[0x0][0x378], PT ;  /* 0x0000de00ff007a0c */ /* 0x000fe20003f05070 */
[----:B------:R-:W-:-:S02]  /*0690*/  IMAD.MOV.U32 R6, RZ, RZ, c[0x0][0x2c4] ;  /* 0x0000b100ff067624 */ /* 0x000fc400078e00ff */
[----:B-----5:R-:W-:Y:S01]  /*06a0*/  IMAD.MOV.U32 R149, RZ, RZ, R10 ;  /* 0x000000ffff957224 */ /* 0x020fe200078e000a */
[----:B------:R-:W-:Y:S02]  /*06b0*/  ISETP.NE.AND.EX P0, PT, RZ, c[0x0][0x37c], PT, P0 ;  /* 0x0000df00ff007a0c */ /* 0x000fe40003f05300 */
[----:B------:R-:W-:Y:S01]  /*06c0*/  ISETP.NE.AND P2, PT, R6, 0x1, PT ;  /* 0x000000010600780c */ /* 0x000fe20003f45270 */
[----:B------:R-:W-:Y:S02]  /*06d0*/  IMAD.IADD R6, R10, 0x1, -R169 ;  /* 0x000000010a067824 */ /* 0x000fe400078e0aa9 */
[----:B------:R-:W-:Y:S02]  /*06e0*/  IMAD.MOV.U32 R226, RZ, RZ, R12 ;  /* 0x000000ffffe27224 */ /* 0x000fe400078e000c */
[----:B------:R-:W-:-:S06]  /*06f0*/  IMAD.MOV.U32 R7, RZ, RZ, c[0x0][0x32c] ;  /* 0x0000cb00ff077624 */ /* 0x000fcc00078e00ff */
[----:B--2---:R-:W-:-:S05]  /*0700*/  @P0 IMAD.WIDE R2, R15, R14, c[0x0][0x378] ;  /* 0x0000de000f020625 */ /* 0x004fca00078e020e */
[----:B------:R2:W5:Y:S01]  /*0710*/  @P0 LDG.E R149, [R2.64] ;  /* 0x0000000802950981 */ /* 0x000562000c1e1900 */
[----:B------:R-:W-:Y:S02]  /*0720*/  ISETP.GE.AND P1, PT, R7, 0x1, PT ;  /* 0x000000010700780c */ /* 0x000fe40003f26270 */
[----:B------:R-:W-:-:S04]  /*0730*/  LOP3.LUT R225, R225, 0xffefffff, RZ, 0xc0, !PT ;  /* 0xffefffffe1e17812 */ /* 0x000fc800078ec0ff */
[----:B------:R-:W-:-:S04]  /*0740*/  @P2 LOP3.LUT R225, R225, 0x100000, RZ, 0xfc, !PT ;  /* 0x00100000e1e12812 */ /* 0x000fc800078efcff */
[----:B------:R-:W-:-:S04]  /*0750*/  LOP3.LUT R225, R225, 0xfff7ffff, RZ, 0xc0, !PT ;  /* 0xfff7ffffe1e17812 */ /* 0x000fc800078ec0ff */
[----:B------:R-:W-:Y:S02]  /*0760*/  @P1 LOP3.LUT R225, R225, 0x80000, RZ, 0xfc, !PT ;  /* 0x00080000e1e11812 */ /* 0x000fe400078efcff */
[----:B--2---:R-:W-:-:S05]  /*0770*/  @P2 IADD3 R2, R226, 0x7f, RZ ;  /* 0x0000007fe2022810 */ /* 0x004fca0007ffe0ff */
[----:B------:R-:W-:Y:S01]  /*0780*/  @P2 IMAD.HI.U32 R3, R2, c[0x0][0x2c8], RZ ;  /* 0x0000b20002032a27 */ /* 0x000fe200078e00ff */
[----:B------:R-:W-:-:S04]  /*0790*/  IADD3 R2, R12, 0x7f, RZ ;  /* 0x0000007f0c027810 */ /* 0x000fc80007ffe0ff */
[----:B------:R-:W-:Y:S01]  /*07a0*/  @P2 SHF.R.U32.HI R2, RZ, c[0x0][0x2cc], R3 ;  /* 0x0000b300ff022a19 */ /* 0x000fe20000011603 */
[----:B---3--:R-:W-:-:S04]  /*07b0*/  @P3 IMAD.IADD R0, R4, 0x1, -R5 ;  /* 0x0000000104003824 */ /* 0x008fc800078e0a05 */
[----:B------:R-:W-:-:S05]  /*07c0*/  IMAD.IADD R8, R6, 0x1, R0 ;  /* 0x0000000106087824 */ /* 0x000fca00078e0200 */
[----:B------:R2:W-:Y:S01]  /*07d0*/  STL [R1+0x2c], R8 ;  /* 0x00002c0801007387 */ /* 0x0005e20000100800 */
[----:B------:R-:W-:-:S05]  /*07e0*/  IADD3 R179, R8, 0x1, -R9 ;  /* 0x0000000108b37810 */ /* 0x000fca0007ffe809 */
[----:B------:R-:W-:-:S05]  /*07f0*/  IMAD.IADD R2, R179, 0x1, R2 ;  /* 0x00000001b3027824 */ /* 0x000fca00078e0202 */
[----:B------:R-:W-:Y:S01]  /*0800*/  IADD3 R5, R2, c[0x0][0x328], RZ ;  /* 0x0000ca0002057a10 */ /* 0x000fe20007ffe0ff */
[----:B------:R-:W-:Y:S05]  /*0810*/  @!P1 BRA `(.L_x_319) ;  /* 0x000000e000009947 */ /* 0x000fea0003800000 */
[C---:B------:R-:W-:Y:S02]  /*0820*/  ISETP.GT.AND P0, PT, R2.reuse, RZ, PT ;  /* 0x000000ff0200720c */ /* 0x040fe40003f04270 */
[----:B------:R-:W-:-:S11]  /*0830*/  IADD3 R3, R2, -0x1, RZ ;  /* 0xffffffff02037810 */ /* 0x000fd60007ffe0ff */
[----:B------:R-:W-:Y:S05]  /*0840*/  @P0 BRA `(.L_x_320) ;  /* 0x0000006000000947 */ /* 0x000fea0003800000 */
[----:B------:R-:W-:Y:S01]  /*0850*/  ISETP.NE.AND P0, PT, R7, 0x1, PT ;  /* 0x000000010700780c */ /* 0x000fe20003f05270 */
[----:B------:R-:W-:-:S12]  /*0860*/  IMAD.MOV R2, RZ, RZ, -R2 ;  /* 0x000000ffff027224 */ /* 0x000fd800078e0a02 */
[----:B------:R-:W-:-:S05]  /*0870*/  @P0 IMAD.HI.U32 R3, R2, c[0x0][0x330], RZ ;  /* 0x0000cc0002030a27 */ /* 0x000fca00078e00ff */
[----:B------:R-:W-:-:S04]  /*0880*/  @P0 SHF.R.U32.HI R2, RZ, c[0x0][0x334], R3 ;  /* 0x0000cd00ff020a19 */ /* 0x000fc80000011603 */
[----:B------:R-:W-:Y:S01]  /*0890*/  LOP3.LUT R3, RZ, R2, RZ, 0x33, !PT ;  /* 0x00000002ff037212 */ /* 0x000fe200078e33ff */
[----:B------:R-:W-:Y:S05]  /*08a0*/  BRA `(.L_x_321) ;  /* 0x0000003000007947 */ /* 0x000fea0003800000 */
.L_x_320:
[----:B------:R-:W-:-:S13]  /*08b0*/  ISETP.NE.AND P0, PT, R7, 0x1, PT ;  /* 0x000000010700780c */ /* 0x000fda0003f05270 */
[----:B------:R-:W-:-:S05]  /*08c0*/  @P0 IMAD.HI.U32 R2, R3, c[0x0][0x330], RZ ;  /* 0x0000cc0003020a27 */ /* 0x000fca00078e00ff */
[----:B------:R-:W-:-:S05]  /*08d0*/  @P0 SHF.R.U32.HI R3, RZ, c[0x0][0x334], R2 ;  /* 0x0000cd00ff030a19 */ /* 0x000fca0000011602 */
.L_x_321:
[----:B------:R-:W-:-:S05]  /*08e0*/  IMAD R3, R3, R7, c[0x0][0x32c] ;  /* 0x0000cb0003037624 */ /* 0x000fca00078e0207 */
[----:B------:R-:W-:Y:S02]  /*08f0*/  IMNMX R5, R5, R3, PT ;  /* 0x0000000305057217 */ /* 0x000fe40003800200 */
.L_x_319:
[C---:B------:R-:W-:Y:S01]  /*0900*/  IADD3 R3, R8.reuse, 0x5f, RZ ;  /* 0x0000005f08037810 */ /* 0x040fe20007ffe0ff */
[----:B--2---:R-:W-:Y:S02]  /*0910*/  IMAD.IADD R8, R8, 0x1, -R9 ;  /* 0x0000000108087824 */ /* 0x004fe400078e0a09 */
[----:B------:R-:W-:-:S03]  /*0920*/  @P2 IMAD.HI.U32 R4, R226, c[0x0][0x2c8], RZ ;  /* 0x0000b200e2042a27 */ /* 0x000fc600078e00ff */
[----:B------:R2:W-:Y:S01]  /*0930*/  STL [R1+0x18], R8 ;  /* 0x0000180801007387 */ /* 0x0005e20000100800 */
[----:B------:R-:W-:Y:S01]  /*0940*/  IMAD.MOV.U32 R2, RZ, RZ, R226 ;  /* 0x000000ffff027224 */ /* 0x000fe200078e00e2 */
[----:B------:R-:W-:Y:S01]  /*0950*/  @P2 SHF.R.U32.HI R2, RZ, c[0x0][0x2cc], R4 ;  /* 0x0000b300ff022a19 */ /* 0x000fe20000011604 */
[----:B------:R-:W-:-:S04]  /*0960*/  IMAD.HI R3, R3, 0x2aaaaaab, RZ ;  /* 0x2aaaaaab03037827 */ /* 0x000fc800078e02ff */
[----:B------:R-:W-:Y:S01]  /*0970*/  IMAD.IADD R2, R8, 0x1, R2 ;  /* 0x0000000108027824 */ /* 0x000fe200078e0202 */
[----:B------:R-:W-:-:S04]  /*0980*/  SHF.R.U32.HI R4, RZ, 0x1f, R3 ;  /* 0x0000001fff047819 */ /* 0x000fc80000011603 */
[----:B------:R-:W-:Y:S02]  /*0990*/  LEA.HI.SX32 R180, R3, R4, 0x1c ;  /* 0x0000000403b47211 */ /* 0x000fe400078fe2ff */
[----:B------:R-:W-:Y:S01]  /*09a0*/  IADD3 R4, R2, -c[0x0][0x324], RZ ;  /* 0x8000c90002047a10 */ /* 0x000fe20007ffe0ff */
[----:B------:R-:W-:Y:S05]  /*09b0*/  @!P1 BRA `(.L_x_322) ;  /* 0x000000d000009947 */ /* 0x000fea0003800000 */
[----:B------:R-:W-:-:S13]  /*09c0*/  ISETP.GT.AND P0, PT, R2, -0x1, PT ;  /* 0xffffffff0200780c */ /* 0x000fda0003f04270 */
[----:B------:R-:W-:Y:S05]  /*09d0*/  @P0 BRA `(.L_x_323) ;  /* 0x0000006000000947 */ /* 0x000fea0003800000 */
[----:B------:R-:W-:Y:S02]  /*09e0*/  ISETP.NE.AND P0, PT, R7, 0x1, PT ;  /* 0x000000010700780c */ /* 0x000fe40003f05270 */
[----:B------:R-:W-:-:S11]  /*09f0*/  LOP3.LUT R2, RZ, R2, RZ, 0x33, !PT ;  /* 0x00000002ff027212 */ /* 0x000fd600078e33ff */
[----:B------:R-:W-:-:S05]  /*0a00*/  @P0 IMAD.HI.U32 R3, R2, c[0x0][0x330], RZ ;  /* 0x0000cc0002030a27 */ /* 0x000fca00078e00ff */
[----:B------:R-:W-:-:S04]  /*0a10*/  @P0 SHF.R.U32.HI R2, RZ, c[0x0][0x334], R3 ;  /* 0x0000cd00ff020a19 */ /* 0x000fc80000011603 */
[----:B------:R-:W-:Y:S01]  /*0a20*/  LOP3.LUT R2, RZ, R2, RZ, 0x33, !PT ;  /* 0x00000002ff027212 */ /* 0x000fe200078e33ff */
[----:B------:R-:W-:Y:S05]  /*0a30*/  BRA `(.L_x_324) ;  /* 0x0000003000007947 */ /* 0x000fea0003800000 */
.L_x_323:
[----:B------:R-:W-:-:S13]  /*0a40*/  ISETP.NE.AND P0, PT, R7, 0x1, PT ;  /* 0x000000010700780c */ /* 0x000fda0003f05270 */
[----:B------:R-:W-:-:S05]  /*0a50*/  @P0 IMAD.HI.U32 R3, R2, c[0x0][0x330], RZ ;  /* 0x0000cc0002030a27 */ /* 0x000fca00078e00ff */
[----:B------:R-:W-:-:S05]  /*0a60*/  @P0 SHF.R.U32.HI R2, RZ, c[0x0][0x334], R3 ;  /* 0x0000cd00ff020a19 */ /* 0x000fca0000011603 */
.L_x_324:
[----:B------:R-:W-:-:S05]  /*0a70*/  IMAD R2, R2, c[0x0][0x32c], RZ ;  /* 0x0000cb0002027a24 */ /* 0x000fca00078e02ff */
[----:B------:R-:W-:-:S04]  /*0a80*/  IMNMX R4, R4, R2, !PT ;  /* 0x0000000204047217 */ /* 0x000fc80007800200 */
.L_x_322:
[----:B------:R-:W-:Y:S01]  /*0a90*/  IADD3 R3, R5, 0x5f, RZ ;  /* 0x0000005f05037810 */ /* 0x000fe20007ffe0ff */
[----:B------:R-:W-:-:S04]  /*0aa0*/  IMAD.HI R2, R4, 0x2aaaaaab, RZ ;  /* 0x2aaaaaab04027827 */ /* 0x000fc800078e02ff */
[----:B------:R-:W-:Y:S01]  /*0ab0*/  IMAD.HI R4, R3, 0x2aaaaaab, RZ ;  /* 0x2aaaaaab03047827 */ /* 0x000fe200078e02ff */
[----:B------:R-:W-:-:S04]  /*0ac0*/  SHF.R.U32.HI R3, RZ, 0x1f, R2 ;  /* 0x0000001fff037819 */ /* 0x000fc80000011602 */
[----:B------:R-:W-:Y:S02]  /*0ad0*/  SHF.R.U32.HI R5, RZ, 0x1f, R4 ;  /* 0x0000001fff057819 */ /* 0x000fe40000011604 */
[----:B------:R-:W-:Y:S02]  /*0ae0*/  LEA.HI.SX32 R2, R2, R3, 0x1c ;  /* 0x0000000302027211 */ /* 0x000fe400078fe2ff */
[----:B------:R-:W-:Y:S02]  /*0af0*/  LEA.HI.SX32 R4, R4, R5, 0x1c ;  /* 0x0000000504047211 */ /* 0x000fe400078fe2ff */
[----:B------:R-:W-:Y:S02]  /*0b00*/  IMNMX R3, RZ, R2, !PT ;  /* 0x00000002ff037217 */ /* 0x000fe40007800200 */
[----:B------:R-:W-:-:S03]  /*0b10*/  IMNMX R2, R4, R180, PT ;  /* 0x000000b404027217 */ /* 0x000fc60003800200 */
[--C-:B------:R-:W-:Y:S02]  /*0b20*/  IMAD R3, R3, 0x60, -R6.reuse ;  /* 0x0000006003037824 */ /* 0x100fe400078e0a06 */
[----:B------:R-:W-:-:S03]  /*0b30*/  IMAD R2, R2, 0x60, -R6 ;  /* 0x0000006002027824 */ /* 0x000fc600078e0a06 */
[----:B------:R-:W-:Y:S02]  /*0b40*/  IMNMX R3, RZ, R3, !PT ;  /* 0x00000003ff037217 */ /* 0x000fe40007800200 */
[----:B------:R-:W-:-:S03]  /*0b50*/  IMNMX R2, R2, R0, PT ;  /* 0x0000000002027217 */ /* 0x000fc60003800200 */
[----:B------:R-:W-:Y:S01]  /*0b60*/  IMAD.WIDE.U32 R4, R3, -0x55555555, RZ ;  /* 0xaaaaaaab03047825 */ /* 0x000fe200078e00ff */
[----:B------:R-:W-:-:S04]  /*0b70*/  ISETP.GT.AND P0, PT, R2, R3, PT ;  /* 0x000000030200720c */ /* 0x000fc80003f04270 */
[----:B------:R-:W-:-:S05]  /*0b80*/  SHF.R.U32.HI R145, RZ, 0x6, R5 ;  /* 0x00000006ff917819 */ /* 0x000fca0000011605 */
[----:B------:R-:W-:-:S04]  /*0b90*/  IMAD.MOV.U32 R6, RZ, RZ, R145 ;  /* 0x000000ffff067224 */ /* 0x000fc800078e0091 */
[----:B------:R-:W-:-:S05]  /*0ba0*/  @P0 IADD3 R2, R2, 0x5f, RZ ;  /* 0x0000005f02020810 */ /* 0x000fca0007ffe0ff */
[----:B------:R-:W-:-:S05]  /*0bb0*/  @P0 IMAD.HI R2, R2, 0x2aaaaaab, RZ ;  /* 0x2aaaaaab02020827 */ /* 0x000fca00078e02ff */
[----:B------:R-:W-:-:S04]  /*0bc0*/  @P0 SHF.R.U32.HI R3, RZ, 0x1f, R2 ;  /* 0x0000001fff030819 */ /* 0x000fc80000011602 */
[----:B------:R-:W-:-:S04]  /*0bd0*/  @P0 LEA.HI.SX32 R6, R2, R3, 0x1c ;  /* 0x0000000302060211 */ /* 0x000fc800078fe2ff */
[----:B------:R-:W-:-:S13]  /*0be0*/  ISETP.GT.AND P0, PT, R6, R145, PT ;  /* 0x000000910600720c */ /* 0x000fda0003f04270 */
[----:B------:R-:W-:Y:S05]  /*0bf0*/  @!P0 BRA `(.L_x_325) ;  /* 0x00005e6000008947 */ /* 0x000fea0003800000 */
[----:B------:R-:W-:-:S04]  /*0c00*/  ISETP.NE.U32.AND P0, PT, RZ, c[0x0][0x340], PT ;  /* 0x0000d000ff007a0c */ /* 0x000fc80003f05070 */
[----:B------:R-:W-:-:S13]  /*0c10*/  ISETP.NE.AND.EX P2, PT, RZ, c[0x0][0x344], PT, P0 ;  /* 0x0000d100ff007a0c */ /* 0x000fda0003f45300 */
[----:B------:R-:W-:-:S05]  /*0c20*/  @P2 IMAD.WIDE R2, R15, R14, c[0x0][0x340] ;  /* 0x0000d0000f022625 */ /* 0x000fca00078e020e */
[----:B-1----:R1:W3:Y:S01]  /*0c30*/  @P2 LDG.E R9, [R2.64] ;  /* 0x0000000802092981 */ /* 0x0022e2000c1e1900 */
[----:B------:R-:W-:Y:S01]  /*0c40*/  SHF.R.S32.HI R32, RZ, 0x1f, R228 ;  /* 0x0000001fff207819 */ /* 0x000fe200000114e4 */
[----:B------:R-:W-:Y:S01]  /*0c50*/  IMAD.MOV.U32 R152, RZ, RZ, 0x60 ;  /* 0x00000060ff987424 */ /* 0x000fe200078e00ff */
[----:B--2---:R-:W-:Y:S01]  /*0c60*/  SHF.R.S32.HI R8, RZ, 0x1f, R15 ;  /* 0x0000001fff087819 */ /* 0x004fe2000001140f */
[----:B------:R-:W-:Y:S01]  /*0c70*/  IMAD.MOV.U32 R148, RZ, RZ, c[0x0][0x238] ;  /* 0x00008e00ff947624 */ /* 0x000fe200078e00ff */
[-C--:B------:R-:W-:Y:S01]  /*0c80*/  LEA.HI R5, R32, R228.reuse, RZ, 0x3 ;  /* 0x000000e420057211 */ /* 0x080fe200078f18ff */
[----:B------:R-:W-:Y:S01]  /*0c90*/  IMAD R181, R152, c[0x0][0x23c], RZ ;  /* 0x00008f0098b57a24 */ /* 0x000fe200078e02ff */
[----:B------:R-:W-:Y:S01]  /*0ca0*/  IADD3 R36, R6, -0x1, RZ ;  /* 0xffffffff06247810 */ /* 0x000fe20007ffe0ff */
[----:B------:R-:W-:Y:S01]  /*0cb0*/  IMAD.WIDE.U32 R158, R152, c[0x0][0x238], RZ ;  /* 0x00008e00989e7a25 */ /* 0x000fe200078e00ff */
[----:B------:R-:W-:Y:S01]  /*0cc0*/  SEL R24, R8, RZ, !P3 ;  /* 0x000000ff08187207 */ /* 0x000fe20005800000 */
[----:B------:R-:W-:Y:S01]  /*0cd0*/  ULDC.U8 UR4, c[0x0][0x298] ;  /* 0x0000a60000047ab9 */ /* 0x000fe20000000000 */
[----:B------:R-:W-:Y:S01]  /*0ce0*/  SEL R90, R15, RZ, !P3 ;  /* 0x000000ff0f5a7207 */ /* 0x000fe20005800000 */
[----:B------:R-:W-:Y:S01]  /*0cf0*/  IMAD.IADD R181, R159, 0x1, R181 ;  /* 0x000000019fb57824 */ /* 0x000fe200078e02b5 */
[----:B------:R-:W-:Y:S01]  /*0d00*/  LEA.HI R21, R32, R228, RZ, 0x2 ;  /* 0x000000e420157211 */ /* 0x000fe200078f10ff */
[----:B------:R-:W-:Y:S01]  /*0d10*/  IMAD.MOV.U32 R33, RZ, RZ, c[0x0][0x23c] ;  /* 0x00008f00ff217624 */ /* 0x000fe200078e00ff */
[----:B------:R-:W-:Y:S01]  /*0d20*/  IADD3 R22, R168, R10, RZ ;  /* 0x0000000aa8167210 */ /* 0x000fe20007ffe0ff */
[----:B------:R-:W-:Y:S01]  /*0d30*/  IMAD.MOV.U32 R188, RZ, RZ, c[0x0][0x27c] ;  /* 0x00009f00ffbc7624 */ /* 0x000fe200078e00ff */
[----:B------:R-:W-:Y:S01]  /*0d40*/  LOP3.LUT R30, R21, 0xfffffffc, RZ, 0xc0, !PT ;  /* 0xfffffffc151e7812 */ /* 0x000fe200078ec0ff */
[----:B------:R-:W-:Y:S01]  /*0d50*/  IMAD.SHL.U32 R11, R33, 0x20, RZ ;  /* 0x00000020210b7824 */ /* 0x000fe200078e00ff */
[----:B------:R-:W-:Y:S01]  /*0d60*/  SHF.R.S32.HI R26, RZ, 0x1f, R22 ;  /* 0x0000001fff1a7819 */ /* 0x000fe20000011416 */
[----:B------:R-:W-:Y:S01]  /*0d70*/  IMAD R20, R189, c[0x0][0x260], RZ ;  /* 0x00009800bd147a24 */ /* 0x000fe200078e02ff */
[----:B------:R-:W-:Y:S01]  /*0d80*/  SHF.R.S32.HI R88, RZ, 0x2, R21 ;  /* 0x00000002ff587819 */ /* 0x000fe20000011415 */
[----:B------:R-:W-:Y:S01]  /*0d90*/  IMAD.IADD R30, R228, 0x1, -R30 ;  /* 0x00000001e41e7824 */ /* 0x000fe200078e0a1e */
[----:B------:R-:W-:Y:S01]  /*0da0*/  MOV R161, 0x6 ;  /* 0x0000000600a17802 */ /* 0x000fe20000000f00 */
[----:B------:R-:W-:Y:S01]  /*0db0*/  IMAD R10, R26, c[0x0][0x1e0], RZ ;  /* 0x000078001a0a7a24 */ /* 0x000fe200078e02ff */
[----:B-1----:R-:W-:Y:S01]  /*0dc0*/  LOP3.LUT R2, R5, 0x1ffffff8, RZ, 0xc0, !PT ;  /* 0x1ffffff805027812 */ /* 0x002fe200078ec0ff */
[C---:B------:R-:W-:Y:S01]  /*0dd0*/  IMAD.SHL.U32 R28, R30.reuse, 0x8, RZ ;  /* 0x000000081e1c7824 */ /* 0x040fe200078e00ff */
[----:B------:R-:W-:Y:S01]  /*0de0*/  SHF.R.S32.HI R5, RZ, 0x3, R5 ;  /* 0x00000003ff057819 */ /* 0x000fe20000011405 */
[----:B------:R-:W-:Y:S01]  /*0df0*/  IMAD.SHL.U32 R30, R30, 0x4, RZ ;  /* 0x000000041e1e7824 */ /* 0x000fe200078e00ff */
[----:B------:R-:W-:Y:S01]  /*0e00*/  SHF.R.S32.HI R3, RZ, 0x1f, R13 ;  /* 0x0000001fff037819 */ /* 0x000fe2000001140d */
[----:B------:R-:W-:Y:S01]  /*0e10*/  IMAD.IADD R2, R228, 0x1, -R2 ;  /* 0x00000001e4027824 */ /* 0x000fe200078e0a02 */
[C---:B------:R-:W-:Y:S01]  /*0e20*/  IADD3 R144, P0, R5.reuse, R13, RZ ;  /* 0x0000000d05907210 */ /* 0x040fe20007f1e0ff */
[----:B------:R-:W-:Y:S01]  /*0e30*/  IMAD.IADD R126, R0, 0x1, -R5 ;  /* 0x00000001007e7824 */ /* 0x000fe200078e0a05 */
[----:B------:R-:W-:Y:S01]  /*0e40*/  SHF.R.S32.HI R27, RZ, 0x1f, R88 ;  /* 0x0000001fff1b7819 */ /* 0x000fe20000011458 */
[----:B------:R-:W-:Y:S01]  /*0e50*/  IMAD.SHL.U32 R12, R2, 0x8, RZ ;  /* 0x00000008020c7824 */ /* 0x000fe200078e00ff */
[C---:B------:R-:W-:Y:S01]  /*0e60*/  LEA.HI.X.SX32 R146, R5.reuse, R3, 0x1, P0 ;  /* 0x0000000305927211 */ /* 0x040fe200000f0eff */
[----:B------:R-:W-:Y:S01]  /*0e70*/  IMAD R16, R36, -0x60, R126 ;  /* 0xffffffa024107824 */ /* 0x000fe200078e027e */
[----:B------:R-:W-:Y:S01]  /*0e80*/  SHF.R.S32.HI R31, RZ, 0x1f, R30 ;  /* 0x0000001fff1f7819 */ /* 0x000fe2000001141e */
[----:B------:R-:W-:Y:S01]  /*0e90*/  IMAD.SHL.U32 R5, R5, 0x40, RZ ;  /* 0x0000004005057824 */ /* 0x000fe200078e00ff */
[----:B------:R-:W-:Y:S01]  /*0ea0*/  SHF.R.S32.HI R13, RZ, 0x1f, R12 ;  /* 0x0000001fff0d7819 */ /* 0x000fe2000001140c */
[----:B------:R-:W-:Y:S01]  /*0eb0*/  IMAD R2, R146, c[0x0][0x238], RZ ;  /* 0x00008e0092027a24 */ /* 0x000fe200078e02ff */
[----:B------:R-:W-:Y:S01]  /*0ec0*/  ISETP.GE.AND P0, PT, R16, 0x1, PT ;  /* 0x000000011000780c */ /* 0x000fe20003f06270 */
[----:B------:R-:W-:Y:S01]  /*0ed0*/  IMAD R10, R22, c[0x0][0x1e4], R10 ;  /* 0x00007900160a7a24 */ /* 0x000fe200078e020a */
[----:B------:R-:W-:Y:S01]  /*0ee0*/  ISETP.GE.AND P5, PT, R12, c[0x0][0x1d4], PT ;  /* 0x000075000c007a0c */ /* 0x000fe20003fa6270 */
[C---:B------:R-:W-:Y:S01]  /*0ef0*/  IMAD R4, R144.reuse, c[0x0][0x23c], R2 ;  /* 0x00008f0090047a24 */ /* 0x040fe200078e0202 */
[----:B------:R-:W-:Y:S01]  /*0f00*/  SHF.R.S32.HI R29, RZ, 0x1f, R28 ;  /* 0x0000001fff1d7819 */ /* 0x000fe2000001141c */
[----:B------:R-:W-:Y:S01]  /*0f10*/  IMAD.WIDE.U32 R2, R144, c[0x0][0x238], R12 ;  /* 0x00008e0090027a25 */ /* 0x000fe200078e000c */
[----:B------:R-:W-:-:S02]  /*0f20*/  IADD3 R106, R28, 0x20, RZ ;  /* 0x000000201c6a7810 */ /* 0x000fc40007ffe0ff */
[C---:B------:R-:W-:Y:S01]  /*0f30*/  IADD3 R150, R88.reuse, 0x40, RZ ;  /* 0x0000004058967810 */ /* 0x040fe20007ffe0ff */
[----:B------:R-:W-:Y:S01]  /*0f40*/  IMAD.IADD R3, R3, 0x1, R4 ;  /* 0x0000000103037824 */ /* 0x000fe200078e0204 */
[----:B------:R-:W-:Y:S01]  /*0f50*/  IADD3 R151, R88, 0x20, RZ ;  /* 0x0000002058977810 */ /* 0x000fe20007ffe0ff */
[----:B------:R-:W-:Y:S01]  /*0f60*/  IMAD R4, R189, c[0x0][0x240], RZ ;  /* 0x00009000bd047a24 */ /* 0x000fe200078e02ff */
[----:B------:R-:W-:Y:S01]  /*0f70*/  P2R R147, PR, RZ, 0x20 ;  /* 0x00000020ff937803 */ /* 0x000fe20000000000 */
[----:B------:R-:W-:-:S04]  /*0f80*/  IMAD.WIDE.U32 R2, R34, c[0x0][0x240], R2 ;  /* 0x0000900022027a25 */ /* 0x000fc800078e0002 */
[C---:B------:R-:W-:Y:S02]  /*0f90*/  IMAD R4, R34.reuse, c[0x0][0x244], R4 ;  /* 0x0000910022047a24 */ /* 0x040fe400078e0204 */
[----:B------:R-:W-:Y:S02]  /*0fa0*/  IMAD R17, R27, c[0x0][0x290], RZ ;  /* 0x0000a4001b117a24 */ /* 0x000fe400078e02ff */
[----:B------:R-:W-:Y:S01]  /*0fb0*/  IMAD R20, R34, c[0x0][0x264], R20 ;  /* 0x0000990022147a24 */ /* 0x000fe200078e0214 */
[----:B------:R-:W-:Y:S01]  /*0fc0*/  IADD3 R3, R3, R4, RZ ;  /* 0x0000000403037210 */ /* 0x000fe20007ffe0ff */
[----:B------:R-:W-:Y:S02]  /*0fd0*/  IMAD R4, R24, c[0x0][0x248], RZ ;  /* 0x0000920018047a24 */ /* 0x000fe400078e02ff */
[----:B------:R-:W-:Y:S02]  /*0fe0*/  IMAD R17, R88, c[0x0][0x294], R17 ;  /* 0x0000a50058117a24 */ /* 0x000fe400078e0211 */
[----:B------:R-:W-:Y:S01]  /*0ff0*/  IMAD.WIDE.U32 R124, R90, c[0x0][0x248], R2 ;  /* 0x000092005a7c7a25 */ /* 0x000fe200078e0002 */
[----:B------:R-:W-:-:S02]  /*1000*/  LOP3.LUT R2, R5, 0x1c0, RZ, 0xc0, !PT ;  /* 0x000001c005027812 */ /* 0x000fc400078ec0ff */
[----:B------:R-:W-:Y:S01]  /*1010*/  LEA.HI R5, R32, R228, RZ, 0x6 ;  /* 0x000000e420057211 */ /* 0x000fe200078f30ff */
[----:B------:R-:W-:Y:S01]  /*1020*/  IMAD R6, R90, c[0x0][0x24c], R4 ;  /* 0x000093005a067a24 */ /* 0x000fe200078e0204 */
[----:B------:R-:W-:Y:S01]  /*1030*/  SHF.R.S32.HI R4, RZ, 0x1f, R36 ;  /* 0x0000001fff047819 */ /* 0x000fe20000011424 */
[----:B------:R-:W-:Y:S01]  /*1040*/  IMAD R3, R181, R36, RZ ;  /* 0x00000024b5037224 */ /* 0x000fe200078e02ff */
[----:B------:R-:W-:Y:S01]  /*1050*/  MOV R120, R124 ;  /* 0x0000007c00787202 */ /* 0x000fe20000000f00 */
[----:B------:R-:W-:Y:S02]  /*1060*/  IMAD.IADD R121, R125, 0x1, R6 ;  /* 0x000000017d797824 */ /* 0x000fe400078e0206 */
[-C--:B------:R-:W-:Y:S01]  /*1070*/  IMAD R3, R4, R158.reuse, R3 ;  /* 0x0000009e04037224 */ /* 0x080fe200078e0203 */
[----:B------:R-:W-:Y:S01]  /*1080*/  LOP3.LUT R4, R2, 0x38, R12, 0xf8, !PT ;  /* 0x0000003802047812 */ /* 0x000fe200078ef80c */
[----:B------:R-:W-:Y:S01]  /*1090*/  IMAD.WIDE.U32 R18, R36, R158, R120 ;  /* 0x0000009e24127225 */ /* 0x000fe200078e0078 */
[----:B------:R-:W-:-:S03]  /*10a0*/  SHF.R.U32.HI R2, RZ, 0x3, R2 ;  /* 0x00000003ff027819 */ /* 0x000fc60000011602 */
[----:B------:R-:W-:Y:S01]  /*10b0*/  IMAD.IADD R3, R19, 0x1, R3 ;  /* 0x0000000113037824 */ /* 0x000fe200078e0203 */
[----:B------:R-:W-:Y:S01]  /*10c0*/  LOP3.LUT R2, R4, R2, RZ, 0x3c, !PT ;  /* 0x0000000204027212 */ /* 0x000fe200078e3cff */
[----:B------:R-:W-:Y:S01]  /*10d0*/  IMAD.SHL.U32 R4, R5, 0x8, RZ ;  /* 0x0000000805047824 */ /* 0x000fe200078e00ff */
[C---:B------:R-:W-:Y:S01]  /*10e0*/  @P0 LEA R6, P1, R18.reuse, c[0x0][0x220], 0x1 ;  /* 0x0000880012060a11 */ /* 0x040fe200078208ff */
[----:B------:R-:W-:Y:S02]  /*10f0*/  IMAD R19, R189, c[0x0][0x1e8], RZ ;  /* 0x00007a00bd137a24 */ /* 0x000fe400078e02ff */
[----:B------:R-:W-:Y:S01]  /*1100*/  IMAD.MOV.U32 R178, RZ, RZ, c[0x0][0x1e0] ;  /* 0x00007800ffb27624 */ /* 0x000fe200078e00ff */
[----:B------:R-:W-:Y:S01]  /*1110*/  @P0 LEA.HI.X R7, R18, c[0x0][0x224], R3, 0x1, P1 ;  /* 0x0000890012070a11 */ /* 0x000fe200008f0c03 */
[----:B------:R-:W-:Y:S01]  /*1120*/  IMAD R19, R34, c[0x0][0x1ec], R19 ;  /* 0x00007b0022137a24 */ /* 0x000fe200078e0213 */
[----:B------:R-:W-:Y:S01]  /*1130*/  LOP3.LUT R2, R2, 0xfffffe00, R4, 0xf8, !PT ;  /* 0xfffffe0002027812 */ /* 0x000fe200078ef804 */
[----:B------:R-:W-:Y:S01]  /*1140*/  IMAD.WIDE.U32 R166, R88, c[0x0][0x1e0], RZ ;  /* 0x0000780058a67a25 */ /* 0x000fe200078e00ff */
[----:B------:R-:W-:-:S02]  /*1150*/  ISETP.GE.AND P1, PT, R16, 0x11, PT ;  /* 0x000000111000780c */ /* 0x000fc40003f26270 */
[----:B------:R-:W-:Y:S01]  /*1160*/  SHF.L.U32 R186, R178, 0x5, RZ ;  /* 0x00000005b2ba7819 */ /* 0x000fe200000006ff */
[----:B------:R-:W-:Y:S02]  /*1170*/  IMAD.SHL.U32 R81, R2, 0x2, RZ ;  /* 0x0000000202517824 */ /* 0x000fe400078e00ff */
[----:B------:R-:W-:Y:S02]  /*1180*/  IMAD.MOV.U32 R164, RZ, RZ, 0x5 ;  /* 0x00000005ffa47424 */ /* 0x000fe400078e00ff */
[----:B------:R-:W-:Y:S01]  /*1190*/  IMAD.MOV.U32 R85, RZ, RZ, 0x40 ;  /* 0x00000040ff557424 */ /* 0x000fe200078e00ff */
[----:B------:R-:W-:Y:S01]  /*11a0*/  @!PT LDS RZ, [RZ] ;  /* 0x00000000fffff984 */ /* 0x000fe20000000800 */
[----:B------:R-:W-:Y:S01]  /*11b0*/  @!PT LDS RZ, [RZ] ;  /* 0x00000000fffff984 */ /* 0x000fe20000000800 */
[----:B------:R-:W-:Y:S01]  /*11c0*/  @!PT LDS RZ, [RZ] ;  /* 0x00000000fffff984 */ /* 0x000fe20000000800 */
[----:B------:R1:W-:Y:S01]  /*11d0*/  @P0 LDGSTS.E.BYPASS.LTC128B.128 [R81+0x3100], [R6.64], !P5 ;  /* 0x0310000006510fae */ /* 0x0003e2000e901d48 */
[----:B------:R-:W-:Y:S01]  /*11e0*/  ISETP.GE.AND P0, PT, R16, 0x21, PT ;  /* 0x000000211000780c */ /* 0x000fe20003f06270 */
[----:B------:R-:W-:Y:S01]  /*11f0*/  IMAD.MOV.U32 R184, RZ, RZ, c[0x0][0x290] ;  /* 0x0000a400ffb87624 */ /* 0x000fe200078e00ff */
[----:B------:R-:W-:Y:S01]  /*1200*/  SHF.L.U64.HI R174, R178, R164, c[0x0][0x1e4] ;  /* 0x00007900b2ae7619 */ /* 0x000fe200000102a4 */
[----:B------:R-:W-:-:S02]  /*1210*/  IMAD.MOV.U32 R185, RZ, RZ, c[0x0][0x280] ;  /* 0x0000a000ffb97624 */ /* 0x000fc400078e00ff */
[----:B------:R-:W-:Y:S01]  /*1220*/  IMAD R175, R152, c[0x0][0x1e4], RZ ;  /* 0x0000790098af7a24 */ /* 0x000fe200078e02ff */
[----:B------:R-:W-:Y:S01]  /*1230*/  SHF.L.U64.HI R162, R184, R161, c[0x0][0x294] ;  /* 0x0000a500b8a27619 */ /* 0x000fe200000102a1 */
[----:B------:R-:W-:Y:S01]  /*1240*/  IMAD R176, R152, c[0x0][0x284], RZ ;  /* 0x0000a10098b07a24 */ /* 0x000fe200078e02ff */
[----:B------:R-:W-:Y:S01]  /*1250*/  SHF.L.U64.HI R163, R184, R164, c[0x0][0x294] ;  /* 0x0000a500b8a37619 */ /* 0x000fe200000102a4 */
[C---:B------:R-:W-:Y:S01]  /*1260*/  IMAD R177, R152.reuse, c[0x0][0x294], RZ ;  /* 0x0000a50098b17a24 */ /* 0x040fe200078e02ff */
[----:B------:R-:W-:Y:S01]  /*1270*/  SHF.L.U32 R182, R185, 0x6, RZ ;  /* 0x00000006b9b67819 */ /* 0x000fe200000006ff */
[----:B------:R-:W-:-:S04]  /*1280*/  IMAD.WIDE.U32 R156, R152, c[0x0][0x1e0], RZ ;  /* 0x00007800989c7a25 */ /* 0x000fc800078e00ff */
[----:B------:R-:W-:Y:S01]  /*1290*/  IMAD.WIDE.U32 R154, R152, c[0x0][0x280], RZ ;  /* 0x0000a000989a7a25 */ /* 0x000fe200078e00ff */
[----:B------:R-:W-:-:S03]  /*12a0*/  IADD3 R175, R157, R175, RZ ;  /* 0x000000af9daf7210 */ /* 0x000fc60007ffe0ff */
[----:B------:R-:W-:-:S04]  /*12b0*/  IMAD.WIDE.U32 R152, R152, c[0x0][0x290], RZ ;  /* 0x0000a40098987a25 */ /* 0x000fc800078e00ff */
[----:B------:R-:W-:-:S04]  /*12c0*/  IMAD.WIDE.U32 R172, R151, c[0x0][0x1e0], RZ ;  /* 0x0000780097ac7a25 */ /* 0x000fc800078e00ff */
[----:B------:R-:W-:-:S04]  /*12d0*/  IMAD.WIDE.U32 R170, R150, c[0x0][0x1e0], RZ ;  /* 0x0000780096aa7a25 */ /* 0x000fc800078e00ff */
[----:B------:R-:W-:Y:S02]  /*12e0*/  IMAD.SHL.U32 R160, R148, 0x20, RZ ;  /* 0x0000002094a07824 */ /* 0x000fe400078e00ff */
[C---:B------:R-:W-:Y:S01]  /*12f0*/  IMAD.SHL.U32 R187, R178.reuse, 0x40, RZ ;  /* 0x00000040b2bb7824 */ /* 0x040fe200078e00ff */
[-C--:B------:R-:W-:Y:S01]  /*1300*/  SHF.L.U64.HI R178, R178, R161.reuse, c[0x0][0x1e4] ;  /* 0x00007900b2b27619 */ /* 0x080fe200000102a1 */
[C---:B------:R-:W-:Y:S01]  /*1310*/  IMAD.SHL.U32 R183, R184.reuse, 0x40, RZ ;  /* 0x00000040b8b77824 */ /* 0x040fe200078e00ff */
[----:B------:R-:W-:Y:S01]  /*1320*/  SHF.L.U64.HI R161, R185, R161, c[0x0][0x284] ;  /* 0x0000a100b9a17619 */ /* 0x000fe200000102a1 */
[----:B------:R-:W-:Y:S02]  /*1330*/  IMAD.SHL.U32 R184, R184, 0x20, RZ ;  /* 0x00000020b8b87824 */ /* 0x000fe400078e00ff */
[----:B------:R-:W-:Y:S02]  /*1340*/  IMAD.IADD R176, R155, 0x1, R176 ;  /* 0x000000019bb07824 */ /* 0x000fe400078e02b0 */
[----:B------:R-:W-:Y:S01]  /*1350*/  IMAD.IADD R177, R153, 0x1, R177 ;  /* 0x0000000199b17824 */ /* 0x000fe200078e02b1 */
[----:B---3--:R-:W-:Y:S01]  /*1360*/  @P2 SHF.R.S32.HI R5, RZ, 0x1f, R9 ;  /* 0x0000001fff052819 */ /* 0x008fe20000011409 */
[----:B------:R-:W-:Y:S01]  /*1370*/  @!P2 IMAD.MOV.U32 R5, RZ, RZ, R8 ;  /* 0x000000ffff05a224 */ /* 0x000fe200078e0008 */
[----:B------:R-:W-:Y:S01]  /*1380*/  @P2 MOV R4, R9 ;  /* 0x0000000900042202 */ /* 0x000fe20000000f00 */
[----:B------:R-:W-:Y:S01]  /*1390*/  @!P2 IMAD.MOV.U32 R4, RZ, RZ, R15 ;  /* 0x000000ffff04a224 */ /* 0x000fe200078e000f */
[C---:B------:R-:W-:Y:S01]  /*13a0*/  @P1 LEA R2, P2, R148.reuse, R18, 0x4 ;  /* 0x0000001294021211 */ /* 0x040fe200078420ff */
[----:B------:R-:W-:Y:S01]  /*13b0*/  IMAD.WIDE.U32 R8, R148, 0x20, RZ ;  /* 0x0000002094087825 */ /* 0x000fe200078e00ff */
[----:B------:R-:W-:-:S02]  /*13c0*/  SEL R25, R5, RZ, !P4 ;  /* 0x000000ff05197207 */ /* 0x000fc40006000000 */
[----:B-1----:R-:W-:Y:S02]  /*13d0*/  @P1 LEA.HI.X R7, R148, R3, R33, 0x4, P2 ;  /* 0x0000000394071211 */ /* 0x002fe400010f2421 */
[----:B------:R-:W-:Y:S02]  /*13e0*/  @P1 LEA R6, P2, R2, c[0x0][0x220], 0x1 ;  /* 0x0000880002061a11 */ /* 0x000fe400078408ff */
[----:B------:R-:W-:Y:S02]  /*13f0*/  SEL R96, R4, RZ, !P4 ;  /* 0x000000ff04607207 */ /* 0x000fe40006000000 */
[----:B------:R-:W-:Y:S02]  /*1400*/  @P1 LEA.HI.X R7, R2, c[0x0][0x224], R7, 0x1, P2 ;  /* 0x0000890002071a11 */ /* 0x000fe400010f0c07 */
[----:B------:R-:W-:Y:S02]  /*1410*/  ISETP.GE.AND P2, PT, R16, 0x31, PT ;  /* 0x000000311000780c */ /* 0x000fe40003f46270 */
[----:B------:R-:W-:Y:S01]  /*1420*/  @P0 IADD3 R2, P3, R18, R8, RZ ;  /* 0x0000000812020210 */ /* 0x000fe20007f7e0ff */
[----:B------:R1:W-:Y:S03]  /*1430*/  @P1 LDGSTS.E.BYPASS.LTC128B.128 [R81+0x3900], [R6.64], !P5 ;  /* 0x0390000006511fae */ /* 0x0003e6000e901d48 */
[----:B-1----:R-:W-:-:S07]  /*1440*/  @P0 IADD3.X R7, R3, R9, R11, P3, !PT ;  /* 0x0000000903070210 */ /* 0x002fce0001ffe40b */
[----:B------:R-:W-:Y:S01]  /*1450*/  @P2 IMAD R11, R33, 0x30, RZ ;  /* 0x00000030210b2824 */ /* 0x000fe200078e02ff */
[----:B------:R-:W-:Y:S01]  /*1460*/  @P0 LEA R6, P1, R2, c[0x0][0x220], 0x1 ;  /* 0x0000880002060a11 */ /* 0x000fe200078208ff */
[----:B------:R-:W-:-:S03]  /*1470*/  IMAD.WIDE.U32 R8, R22, c[0x0][0x1e0], RZ ;  /* 0x0000780016087a25 */ /* 0x000fc600078e00ff */
[----:B------:R-:W-:Y:S01]  /*1480*/  @P0 LEA.HI.X R7, R2, c[0x0][0x224], R7, 0x1, P1 ;  /* 0x0000890002070a11 */ /* 0x000fe200008f0c07 */
[----:B------:R-:W-:Y:S01]  /*1490*/  @P2 IMAD.MOV.U32 R2, RZ, RZ, R18 ;  /* 0x000000ffff022224 */ /* 0x000fe200078e0012 */
[----:B------:R-:W-:-:S03]  /*14a0*/  ISETP.GE.AND P1, PT, R28, c[0x0][0x27c], PT ;  /* 0x00009f001c007a0c */ /* 0x000fc60003f26270 */
[----:B------:R-:W-:Y:S01]  /*14b0*/  @P2 IMAD.WIDE.U32 R4, R148, 0x30, R2 ;  /* 0x0000003094042825 */ /* 0x000fe200078e0002 */
[----:B------:R1:W-:Y:S01]  /*14c0*/  @P0 LDGSTS.E.BYPASS.LTC128B.128 [R81+0x4100], [R6.64], !P5 ;  /* 0x0410000006510fae */ /* 0x0003e2000e901d48 */
[C---:B------:R-:W-:Y:S02]  /*14d0*/  ISETP.GE.AND P0, PT, R188.reuse, 0x1, PT ;  /* 0x00000001bc00780c */ /* 0x040fe40003f06270 */
[----:B------:R-:W-:Y:S01]  /*14e0*/  IMAD.SHL.U32 R2, R188, 0x2, RZ ;  /* 0x00000002bc027824 */ /* 0x000fe200078e00ff */
[----:B------:R-:W-:Y:S02]  /*14f0*/  @P2 IADD3 R5, R5, R11, RZ ;  /* 0x0000000b05052210 */ /* 0x000fe40007ffe0ff */
[----:B------:R-:W-:Y:S02]  /*1500*/  @P2 LEA R14, P3, R4, c[0x0][0x220], 0x1 ;  /* 0x00008800040e2a11 */ /* 0x000fe400078608ff */
[----:B------:R-:W-:Y:S02]  /*1510*/  ISETP.GT.AND P0, PT, R16, 0x50, PT ;  /* 0x000000501000780c */ /* 0x000fe40003f04270 */
[----:B------:R-:W-:-:S02]  /*1520*/  @P1 IADD3 R2, -R2, c[0x0][0x1d4], RZ ;  /* 0x0000750002021a10 */ /* 0x000fc40007ffe1ff */
[----:B------:R-:W-:Y:S01]  /*1530*/  @P2 LEA.HI.X R15, R4, c[0x0][0x224], R5, 0x1, P3 ;  /* 0x00008900040f2a11 */ /* 0x000fe200018f0c05 */
[----:B------:R-:W-:Y:S02]  /*1540*/  IMAD.IADD R5, R9, 0x1, R10 ;  /* 0x0000000109057824 */ /* 0x000fe400078e020a */
[----:B------:R-:W-:Y:S02]  /*1550*/  IMAD.MOV.U32 R4, RZ, RZ, R8 ;  /* 0x000000ffff047224 */ /* 0x000fe400078e0008 */
[----:B------:R-:W-:Y:S01]  /*1560*/  IMAD.WIDE.U32 R8, R88, c[0x0][0x280], R30 ;  /* 0x0000a00058087a25 */ /* 0x000fe200078e001e */
[----:B------:R2:W-:Y:S03]  /*1570*/  @P2 LDGSTS.E.BYPASS.LTC128B.128 [R81+0x4900], [R14.64], !P5 ;  /* 0x049000000e512fae */ /* 0x0005e6000e901d48 */
[----:B------:R-:W-:-:S04]  /*1580*/  IMAD.WIDE.U32 R10, R34, c[0x0][0x1e8], R4 ;  /* 0x00007a00220a7a25 */ /* 0x000fc800078e0004 */
[----:B------:R-:W-:Y:S01]  /*1590*/  IMAD.WIDE.U32 R4, R34, c[0x0][0x260], R12 ;  /* 0x0000980022047a25 */ /* 0x000fe200078e000c */
[----:B------:R-:W-:Y:S02]  /*15a0*/  MOV R82, R10 ;  /* 0x0000000a00527202 */ /* 0x000fe40000000f00 */
[----:B-1----:R-:W-:Y:S01]  /*15b0*/  SEL R7, RZ, c[0x0][0x27c], !P1 ;  /* 0x00009f00ff077a07 */ /* 0x002fe20004800000 */
[----:B------:R-:W-:Y:S01]  /*15c0*/  IMAD.IADD R83, R11, 0x1, R19 ;  /* 0x000000010b537824 */ /* 0x000fe200078e0213 */
[----:B------:R-:W-:Y:S01]  /*15d0*/  ISETP.GE.AND P1, PT, R16, 0x41, PT ;  /* 0x000000411000780c */ /* 0x000fe20003f26270 */
[----:B------:R-:W-:Y:S01]  /*15e0*/  IMAD R16, R27, c[0x0][0x280], RZ ;  /* 0x0000a0001b107a24 */ /* 0x000fe200078e02ff */
[----:B------:R-:W-:Y:S01]  /*15f0*/  SHF.R.S32.HI R6, RZ, 0x1f, R2 ;  /* 0x0000001fff067819 */ /* 0x000fe20000011402 */
[----:B------:R-:W-:Y:S02]  /*1600*/  IMAD.IADD R11, R5, 0x1, R20 ;  /* 0x00000001050b7824 */ /* 0x000fe400078e0214 */
[----:B------:R-:W-:Y:S01]  /*1610*/  IMAD R16, R88, c[0x0][0x284], R16 ;  /* 0x0000a10058107a24 */ /* 0x000fe200078e0210 */
[----:B------:R-:W-:Y:S01]  /*1620*/  LEA.HI R23, R6, R2, RZ, 0x4 ;  /* 0x0000000206177211 */ /* 0x000fe200078f20ff */
[----:B------:R-:W-:Y:S01]  /*1630*/  IMAD.MOV.U32 R104, RZ, RZ, R8 ;  /* 0x000000ffff687224 */ /* 0x000fe200078e0008 */
[----:B------:R-:W-:Y:S01]  /*1640*/  IADD3 R2, R28, R7, RZ ;  /* 0x000000071c027210 */ /* 0x000fe20007ffe0ff */
[----:B------:R-:W-:-:S03]  /*1650*/  IMAD.WIDE.U32 R6, R88, c[0x0][0x290], R30 ;  /* 0x0000a40058067a25 */ /* 0x000fc600078e001e */
[----:B------:R-:W-:Y:S01]  /*1660*/  SHF.R.S32.HI R5, RZ, 0x1f, R2 ;  /* 0x0000001fff057819 */ /* 0x000fe20000011402 */
[----:B------:R-:W-:Y:S01]  /*1670*/  IMAD.IADD R105, R9, 0x1, R16 ;  /* 0x0000000109697824 */ /* 0x000fe200078e0210 */
[----:B------:R-:W-:Y:S01]  /*1680*/  @P1 LEA R12, P2, R148, R18, 0x6 ;  /* 0x00000012940c1211 */ /* 0x000fe200078430ff */
[----:B------:R-:W-:Y:S01]  /*1690*/  IMAD.WIDE.U32 R8, R88, c[0x0][0x280], R28 ;  /* 0x0000a00058087a25 */ /* 0x000fe200078e001c */
[----:B------:R-:W-:Y:S02]  /*16a0*/  LEA.HI R19, R5, R2, RZ, 0x3 ;  /* 0x0000000205137211 */ /* 0x000fe400078f18ff */
[----:B--2---:R-:W-:Y:S01]  /*16b0*/  @P1 LEA.HI.X R14, R148, R3, R33, 0x6, P2 ;  /* 0x00000003940e1211 */ /* 0x004fe200010f3421 */
[----:B------:R-:W-:Y:S01]  /*16c0*/  IMAD.IADD R103, R7, 0x1, R17 ;  /* 0x0000000107677824 */ /* 0x000fe200078e0211 */
[----:B------:R-:W-:Y:S01]  /*16d0*/  ISETP.GE.AND P2, PT, R28, c[0x0][0x1d4], PT ;  /* 0x000075001c007a0c */ /* 0x000fe20003f46270 */
[----:B------:R-:W-:Y:S01]  /*16e0*/  IMAD.MOV.U32 R102, RZ, RZ, R6 ;  /* 0x000000ffff667224 */ /* 0x000fe200078e0006 */
[----:B------:R-:W-:Y:S01]  /*16f0*/  SHF.R.S32.HI R2, RZ, 0x1f, R21 ;  /* 0x0000001fff027819 */ /* 0x000fe20000011415 */
[----:B------:R-:W-:Y:S01]  /*1700*/  IMAD.WIDE.U32 R6, R88, c[0x0][0x290], R28 ;  /* 0x0000a40058067a25 */ /* 0x000fe200078e001c */
[----:B------:R-:W-:-:S03]  /*1710*/  LOP3.LUT R109, R19, 0xfffffff8, RZ, 0xc0, !PT ;  /* 0xfffffff8136d7812 */ /* 0x000fc600078ec0ff */
[----:B------:R-:W-:Y:S01]  /*1720*/  IMAD.IADD R101, R16, 0x1, R9 ;  /* 0x0000000110657824 */ /* 0x000fe200078e0209 */
[----:B------:R-:W-:Y:S01]  /*1730*/  SEL R9, RZ, 0x1, P2 ;  /* 0x00000001ff097807 */ /* 0x000fe20001000000 */
[----:B------:R-:W-:Y:S01]  /*1740*/  IMAD.MOV.U32 R100, RZ, RZ, R8 ;  /* 0x000000ffff647224 */ /* 0x000fe200078e0008 */
[----:B------:R-:W-:Y:S01]  /*1750*/  ISETP.GE.AND P2, PT, R106, c[0x0][0x1d4], PT ;  /* 0x000075006a007a0c */ /* 0x000fe20003f46270 */
[----:B------:R-:W-:Y:S01]  /*1760*/  IMAD.MOV.U32 R98, RZ, RZ, R6 ;  /* 0x000000ffff627224 */ /* 0x000fe200078e0006 */
[----:B------:R-:W-:Y:S01]  /*1770*/  IADD3 R99, R17, R7, RZ ;  /* 0x0000000711637210 */ /* 0x000fe20007ffe0ff */
[----:B------:R-:W-:Y:S01]  /*1780*/  IMAD R13, R189, c[0x0][0x210], RZ ;  /* 0x00008400bd0d7a24 */ /* 0x000fe200078e02ff */
[----:B------:R-:W-:Y:S01]  /*1790*/  LEA.HI R7, R2, R88, RZ, 0x3 ;  /* 0x0000005802077211 */ /* 0x000fe200078f18ff */
[----:B------:R-:W-:Y:S01]  /*17a0*/  IMAD.MOV.U32 R10, RZ, RZ, R4 ;  /* 0x000000ffff0a7224 */ /* 0x000fe200078e0004 */
[----:B------:R-:W-:Y:S01]  /*17b0*/  SEL R2, RZ, 0xffffffff, P2 ;  /* 0xffffffffff027807 */ /* 0x000fe20001000000 */
[C---:B------:R-:W-:Y:S01]  /*17c0*/  IMAD R13, R34.reuse, c[0x0][0x214], R13 ;  /* 0x00008500220d7a24 */ /* 0x040fe200078e020d */
[----:B------:R-:W-:Y:S01]  /*17d0*/  LOP3.LUT R8, R7, 0xfffffff8, RZ, 0xc0, !PT ;  /* 0xfffffff807087812 */ /* 0x000fe200078ec0ff */
[----:B------:R-:W-:Y:S01]  /*17e0*/  IMAD.WIDE.U32 R4, R34, c[0x0][0x210], R28 ;  /* 0x0000840022047a25 */ /* 0x000fe200078e001c */
[----:B------:R-:W-:-:S02]  /*17f0*/  @P1 LEA R6, P2, R12, c[0x0][0x220], 0x1 ;  /* 0x000088000c061a11 */ /* 0x000fc400078408ff */
[----:B------:R-:W-:Y:S01]  /*1800*/  SHF.R.S32.HI R115, RZ, 0x1f, R109 ;  /* 0x0000001fff737819 */ /* 0x000fe2000001146d */
[----:B------:R-:W-:Y:S01]  /*1810*/  IMAD.SHL.U32 R7, R2, 0x2, RZ ;  /* 0x0000000202077824 */ /* 0x000fe200078e00ff */
[----:B------:R-:W-:Y:S01]  /*1820*/  IADD3 R2, R88, -R8, RZ ;  /* 0x8000000858027210 */ /* 0x000fe20007ffe0ff */
[----:B------:R-:W-:Y:S02]  /*1830*/  IMAD R8, R24, c[0x0][0x268], RZ ;  /* 0x00009a0018087a24 */ /* 0x000fe400078e02ff */
[----:B------:R-:W-:Y:S01]  /*1840*/  IMAD.IADD R5, R5, 0x1, R13 ;  /* 0x0000000105057824 */ /* 0x000fe200078e020d */
[----:B------:R-:W-:Y:S01]  /*1850*/  LOP3.LUT R89, R7, 0x2, R9, 0xe2, !PT ;  /* 0x0000000207597812 */ /* 0x000fe200078ee209 */
[----:B------:R-:W-:Y:S01]  /*1860*/  IMAD R93, R90, c[0x0][0x26c], R8 ;  /* 0x00009b005a5d7a24 */ /* 0x000fe200078e0208 */
[----:B------:R-:W-:Y:S01]  /*1870*/  SHF.R.S32.HI R9, RZ, 0x4, R23 ;  /* 0x00000004ff097819 */ /* 0x000fe20000011417 */
[----:B------:R-:W-:Y:S01]  /*1880*/  @P0 IMAD R16, R33, 0x50, RZ ;  /* 0x0000005021100824 */ /* 0x000fe200078e02ff */
[----:B------:R-:W-:Y:S01]  /*1890*/  @P1 LEA.HI.X R7, R12, c[0x0][0x224], R14, 0x1, P2 ;  /* 0x000089000c071a11 */ /* 0x000fe200010f0c0e */
[----:B------:R-:W-:Y:S01]  /*18a0*/  IMAD.WIDE.U32 R90, R90, c[0x0][0x268], R10 ;  /* 0x00009a005a5a7a25 */ /* 0x000fe200078e000a */
[----:B------:R-:W-:-:S02]  /*18b0*/  LEA.HI R12, R32, R228, RZ, 0x5 ;  /* 0x000000e4200c7211 */ /* 0x000fc400078f28ff */
[C---:B------:R-:W-:Y:S01]  /*18c0*/  LOP3.LUT P2, RZ, R2.reuse, 0x4, RZ, 0xc0, !PT ;  /* 0x0000000402ff7812 */ /* 0x040fe2000784c0ff */
[----:B------:R-:W-:Y:S01]  /*18d0*/  IMAD.SHL.U32 R2, R2, 0x40, RZ ;  /* 0x0000004002027824 */ /* 0x000fe200078e00ff */
[----:B------:R-:W-:Y:S01]  /*18e0*/  LEA.HI.SX32 R92, R19, R9, 0x1d ;  /* 0x00000009135c7211 */ /* 0x000fe200078feaff */
[----:B------:R-:W-:Y:S01]  /*18f0*/  IMAD.SHL.U32 R12, R12, 0x10, RZ ;  /* 0x000000100c0c7824 */ /* 0x000fe200078e00ff */
[----:B------:R1:W-:Y:S01]  /*1900*/  @P1 LDGSTS.E.BYPASS.LTC128B.128 [R81+0x5100], [R6.64], !P5 ;  /* 0x0510000006511fae */ /* 0x0003e2000e901d48 */
[----:B------:R-:W-:Y:S01]  /*1910*/  IMAD.WIDE.U32 R82, R96, c[0x0][0x1f0], R82 ;  /* 0x00007c0060527a25 */ /* 0x000fe200078e0052 */
[----:B------:R-:W-:Y:S02]  /*1920*/  LOP3.LUT R2, R2, 0x1c0, RZ, 0xc0, !PT ;  /* 0x000001c002027812 */ /* 0x000fe400078ec0ff */
[----:B------:R-:W-:Y:S01]  /*1930*/  LOP3.LUT R9, R12, 0xfffffe00, RZ, 0xc0, !PT ;  /* 0xfffffe000c097812 */ /* 0x000fe200078ec0ff */
[----:B------:R-:W-:Y:S01]  /*1940*/  IMAD.SHL.U32 R92, R92, 0x8, RZ ;  /* 0x000000085c5c7824 */ /* 0x000fe200078e00ff */
[----:B------:R-:W-:Y:S01]  /*1950*/  SHF.R.U32.HI R8, RZ, 0x3, R2 ;  /* 0x00000003ff087819 */ /* 0x000fe20000011602 */
[----:B-----5:R-:W-:Y:S01]  /*1960*/  IMAD.WIDE.U32 R102, R149, c[0x0][0x290], R102 ;  /* 0x0000a40095667a25 */ /* 0x020fe200078e0066 */
[----:B------:R-:W-:-:S02]  /*1970*/  LOP3.LUT R13, R2, 0x18, R28, 0xf8, !PT ;  /* 0x00000018020d7812 */ /* 0x000fc400078ef81c */
[C---:B------:R-:W-:Y:S01]  /*1980*/  LOP3.LUT R12, R2.reuse, 0x38, R19, 0xf8, !PT ;  /* 0x00000038020c7812 */ /* 0x040fe200078ef813 */
[----:B------:R-:W-:Y:S01]  /*1990*/  IMAD.WIDE.U32 R104, R149, c[0x0][0x280], R104 ;  /* 0x0000a00095687a25 */ /* 0x000fe200078e0068 */
[----:B------:R-:W-:Y:S02]  /*19a0*/  LOP3.LUT R2, R2, 0x38, R92, 0xf8, !PT ;  /* 0x0000003802027812 */ /* 0x000fe400078ef85c */
[----:B------:R-:W-:Y:S01]  /*19b0*/  LOP3.LUT R86, R9, R13, R8, 0xf6, !PT ;  /* 0x0000000d09567212 */ /* 0x000fe200078ef608 */
[----:B------:R-:W-:Y:S01]  /*19c0*/  IMAD.WIDE.U32 R100, R149, c[0x0][0x280], R100 ;  /* 0x0000a00095647a25 */ /* 0x000fe200078e0064 */
[C-C-:B------:R-:W-:Y:S02]  /*19d0*/  LOP3.LUT R136, R9.reuse, R12, R8.reuse, 0xf6, !PT ;  /* 0x0000000c09887212 */ /* 0x140fe400078ef608 */
[----:B------:R-:W-:Y:S01]  /*19e0*/  LOP3.LUT R134, R9, R2, R8, 0xf6, !PT ;  /* 0x0000000209867212 */ /* 0x000fe200078ef608 */
[----:B------:R-:W-:Y:S01]  /*19f0*/  @P0 IMAD.MOV.U32 R2, RZ, RZ, R18 ;  /* 0x000000ffff020224 */ /* 0x000fe200078e0012 */
[----:B------:R-:W-:Y:S01]  /*1a00*/  SHF.R.S32.HI R8, RZ, 0x1f, R150 ;  /* 0x0000001fff087819 */ /* 0x000fe20000011496 */
[----:B------:R-:W-:Y:S01]  /*1a10*/  IMAD.WIDE.U32 R98, R149, c[0x0][0x290], R98 ;  /* 0x0000a40095627a25 */ /* 0x000fe200078e0062 */
[----:B------:R-:W-:-:S02]  /*1a20*/  SHF.R.S32.HI R9, RZ, 0x1f, R151 ;  /* 0x0000001fff097819 */ /* 0x000fc40000011497 */
[----:B------:R-:W-:Y:S01]  /*1a30*/  LEA.HI R8, R8, R150, RZ, 0x3 ;  /* 0x0000009608087211 */ /* 0x000fe200078f18ff */
[----:B------:R-:W-:Y:S01]  /*1a40*/  @P0 IMAD.WIDE.U32 R2, R148, 0x50, R2 ;  /* 0x0000005094020825 */ /* 0x000fe200078e0002 */
[----:B------:R-:W-:Y:S02]  /*1a50*/  LEA.HI R9, R9, R151, RZ, 0x3 ;  /* 0x0000009709097211 */ /* 0x000fe400078f18ff */
[----:B-1----:R-:W-:Y:S01]  /*1a60*/  SHF.L.U32 R6, R151, 0x6, RZ ;  /* 0x0000000697067819 */ /* 0x002fe200000006ff */
[----:B------:R-:W-:Y:S01]  /*1a70*/  IMAD.SHL.U32 R8, R8, 0x40, RZ ;  /* 0x0000004008087824 */ /* 0x000fe200078e00ff */
[----:B------:R-:W-:Y:S01]  /*1a80*/  SEL R85, R85, 0xffffffc0, !P2 ;  /* 0xffffffc055557807 */ /* 0x000fe20005000000 */
[----:B------:R-:W-:Y:S01]  /*1a90*/  IMAD.SHL.U32 R7, R150, 0x40, RZ ;  /* 0x0000004096077824 */ /* 0x000fe200078e00ff */
[----:B------:R-:W-:Y:S01]  /*1aa0*/  LOP3.LUT R6, R6, 0x1c0, RZ, 0xc0, !PT ;  /* 0x000001c006067812 */ /* 0x000fe200078ec0ff */
[----:B------:R-:W-:Y:S01]  /*1ab0*/  IMAD.SHL.U32 R12, R9, 0x40, RZ ;  /* 0x00000040090c7824 */ /* 0x000fe200078e00ff */
[----:B------:R-:W-:Y:S01]  /*1ac0*/  LOP3.LUT R10, R8, 0xfffffe00, RZ, 0xc0, !PT ;  /* 0xfffffe00080a7812 */ /* 0x000fe200078ec0ff */
[C---:B------:R-:W-:Y:S01]  /*1ad0*/  IMAD R85, R86.reuse, 0x2, R85 ;  /* 0x0000000256557824 */ /* 0x040fe200078e0255 */
[----:B------:R-:W-:Y:S01]  /*1ae0*/  LOP3.LUT R7, R7, 0x1c0, RZ, 0xc0, !PT ;  /* 0x000001c007077812 */ /* 0x000fe200078ec0ff */
[----:B------:R-:W-:Y:S01]  /*1af0*/  IMAD.SHL.U32 R86, R86, 0x2, RZ ;  /* 0x0000000256567824 */ /* 0x000fe200078e00ff */
[----:B------:R-:W-:Y:S01]  /*1b00*/  SHF.R.U32.HI R11, RZ, 0x3, R6 ;  /* 0x00000003ff0b7819 */ /* 0x000fe20000011606 */
[----:B------:R-:W-:Y:S01]  /*1b10*/  IMAD.IADD R93, R91, 0x1, R93 ;  /* 0x000000015b5d7824 */ /* 0x000fe200078e025d */
[----:B------:R-:W-:-:S02]  /*1b20*/  LOP3.LUT R8, R12, 0xfffffe00, RZ, 0xc0, !PT ;  /* 0xfffffe000c087812 */ /* 0x000fc400078ec0ff */
[C---:B------:R-:W-:Y:S02]  /*1b30*/  LOP3.LUT R14, R6.reuse, 0x38, R19, 0xf8, !PT ;  /* 0x00000038060e7812 */ /* 0x040fe400078ef813 */
[----:B------:R-:W-:Y:S02]  /*1b40*/  LOP3.LUT R13, R6, 0x38, R92, 0xf8, !PT ;  /* 0x00000038060d7812 */ /* 0x000fe400078ef85c */
[----:B------:R-:W-:Y:S02]  /*1b50*/  @P0 IADD3 R12, R3, R16, RZ ;  /* 0x00000010030c0210 */ /* 0x000fe40007ffe0ff */
[----:B------:R-:W-:Y:S02]  /*1b60*/  @P0 LEA R6, P1, R2, c[0x0][0x220], 0x1 ;  /* 0x0000880002060a11 */ /* 0x000fe400078208ff */
[----:B------:R-:W-:Y:S02]  /*1b70*/  SHF.R.U32.HI R9, RZ, 0x3, R7 ;  /* 0x00000003ff097819 */ /* 0x000fe40000011607 */
[----:B------:R-:W-:-:S02]  /*1b80*/  LOP3.LUT R15, R7, 0x38, R19, 0xf8, !PT ;  /* 0x00000038070f7812 */ /* 0x000fc400078ef813 */
[----:B------:R-:W-:Y:S02]  /*1b90*/  LOP3.LUT R3, R7, 0x38, R92, 0xf8, !PT ;  /* 0x0000003807037812 */ /* 0x000fe400078ef85c */
[----:B------:R-:W-:Y:S01]  /*1ba0*/  @P0 LEA.HI.X R7, R2, c[0x0][0x224], R12, 0x1, P1 ;  /* 0x0000890002070a11 */ /* 0x000fe200008f0c0c */
[C---:B------:R-:W-:Y:S01]  /*1bb0*/  IMAD R2, R25.reuse, c[0x0][0x218], RZ ;  /* 0x0000860019027a24 */ /* 0x040fe200078e02ff */
[C-C-:B------:R-:W-:Y:S02]  /*1bc0*/  LOP3.LUT R15, R10.reuse, R15, R9.reuse, 0xf6, !PT ;  /* 0x0000000f0a0f7212 */ /* 0x140fe400078ef609 */
[----:B------:R-:W-:Y:S01]  /*1bd0*/  LOP3.LUT R10, R10, R3, R9, 0xf6, !PT ;  /* 0x000000030a0a7212 */ /* 0x000fe200078ef609 */
[----:B------:R1:W-:Y:S01]  /*1be0*/  @P0 LDGSTS.E.BYPASS.LTC128B.128 [R81+0x5900], [R6.64], !P5 ;  /* 0x0590000006510fae */ /* 0x0003e2000e901d48 */
[----:B------:R-:W-:Y:S01]  /*1bf0*/  ISETP.NE.AND P0, PT, RZ, UR4, PT ;  /* 0x00000004ff007c0c */ /* 0x000fe2000bf05270 */
[----:B------:R-:W-:Y:S01]  /*1c00*/  IMAD R3, R25, c[0x0][0x1f0], RZ ;  /* 0x00007c0019037a24 */ /* 0x000fe200078e02ff */
[----:B------:R-:W-:Y:S01]  /*1c10*/  IADD3 R130, P1, R28, R166, RZ ;  /* 0x000000a61c827210 */ /* 0x000fe20007f3e0ff */
[C---:B------:R-:W-:Y:S01]  /*1c20*/  IMAD R95, R96.reuse, c[0x0][0x21c], R2 ;  /* 0x00008700605f7a24 */ /* 0x040fe200078e0202 */
[----:B------:R-:W-:Y:S01]  /*1c30*/  P2R R143, PR, RZ, 0x1 ;  /* 0x00000001ff8f7803 */ /* 0x000fe20000000000 */
[C---:B------:R-:W-:Y:S01]  /*1c40*/  IMAD R84, R96.reuse, c[0x0][0x1f4], R3 ;  /* 0x00007d0060547a24 */ /* 0x040fe200078e0203 */
[----:B------:R-:W-:Y:S01]  /*1c50*/  SHF.R.S32.HI R2, RZ, 0x1f, R149 ;  /* 0x0000001fff027819 */ /* 0x000fe20000011495 */
[----:B------:R-:W-:Y:S01]  /*1c60*/  IMAD.WIDE.U32 R96, R96, c[0x0][0x218], R4 ;  /* 0x0000860060607a25 */ /* 0x000fe200078e0004 */
[----:B------:R-:W-:Y:S01]  /*1c70*/  IADD3 R142, P0, R22, R88, RZ ;  /* 0x00000058168e7210 */ /* 0x000fe20007f1e0ff */
[----:B------:R-:W0:Y:S01]  /*1c80*/  LDGDEPBAR ;  /* 0x00000000000079af */ /* 0x000e220000000000 */
[--C-:B------:R-:W-:Y:S01]  /*1c90*/  LOP3.LUT R14, R8, R14, R11.reuse, 0xf6, !PT ;  /* 0x0000000e080e7212 */ /* 0x100fe200078ef60b */
[----:B------:R-:W-:Y:S01]  /*1ca0*/  IMAD R4, R2, c[0x0][0x280], RZ ;  /* 0x0000a00002047a24 */ /* 0x000fe200078e02ff */
[----:B------:R-:W-:Y:S01]  /*1cb0*/  LOP3.LUT R13, R8, R13, R11, 0xf6, !PT ;  /* 0x0000000d080d7212 */ /* 0x000fe200078ef60b */
[----:B------:R-:W-:Y:S01]  /*1cc0*/  IMAD R3, R2, c[0x0][0x290], RZ ;  /* 0x0000a40002037a24 */ /* 0x000fe200078e02ff */
[----:B------:R-:W-:Y:S01]  /*1cd0*/  SHF.R.S32.HI R8, RZ, 0x1f, R151 ;  /* 0x0000001fff087819 */ /* 0x000fe20000011497 */
[----:B------:R-:W-:Y:S01]  /*1ce0*/  IMAD.X R141, R26, 0x1, R27, P0 ;  /* 0x000000011a8d7824 */ /* 0x000fe200000e061b */
[----:B------:R-:W-:Y:S01]  /*1cf0*/  IADD3 R2, P0, R88, 0x20, RZ ;  /* 0x0000002058027810 */ /* 0x000fe20007f1e0ff */
[----:B------:R-:W-:Y:S01]  /*1d00*/  IMAD R5, R149, c[0x0][0x294], R3 ;  /* 0x0000a50095057a24 */ /* 0x000fe200078e0203 */
[----:B------:R-:W-:Y:S01]  /*1d10*/  SHF.R.S32.HI R9, RZ, 0x1f, R150 ;  /* 0x0000001fff097819 */ /* 0x000fe20000011496 */
[----:B------:R-:W-:Y:S01]  /*1d20*/  IMAD.IADD R84, R83, 0x1, R84 ;  /* 0x0000000153547824 */ /* 0x000fe200078e0254 */
[-C--:B------:R-:W-:Y:S01]  /*1d30*/  SHF.L.U64.HI R148, R148, R164.reuse, c[0x0][0x23c] ;  /* 0x00008f0094947619 */ /* 0x080fe200000102a4 */
[----:B------:R-:W-:Y:S01]  /*1d40*/  IMAD.X R3, RZ, RZ, R27, P0 ;  /* 0x000000ffff037224 */ /* 0x000fe200000e061b */
[----:B------:R-:W-:Y:S01]  /*1d50*/  SHF.L.U64.HI R164, R185, R164, c[0x0][0x284] ;  /* 0x0000a100b9a47619 */ /* 0x000fe200000102a4 */
[----:B------:R-:W-:Y:S01]  /*1d60*/  IMAD.WIDE.U32 R122, R2, c[0x0][0x1e0], RZ ;  /* 0x00007800027a7a25 */ /* 0x000fe200078e00ff */
[----:B------:R-:W-:-:S02]  /*1d70*/  LOP3.LUT R87, R89, 0x1, RZ, 0xc0, !PT ;  /* 0x0000000159577812 */ /* 0x000fc400078ec0ff */
[----:B------:R-:W-:Y:S01]  /*1d80*/  IADD3 R32, R30, 0x10, RZ ;  /* 0x000000101e207810 */ /* 0x000fe20007ffe0ff */
[----:B-1----:R-:W-:Y:S01]  /*1d90*/  IMAD R6, R149, c[0x0][0x284], R4 ;  /* 0x0000a10095067a24 */ /* 0x002fe200078e0204 */
[----:B------:R-:W-:Y:S01]  /*1da0*/  IADD3 R140, P0, R186, R122, RZ ;  /* 0x0000007aba8c7210 */ /* 0x000fe20007f1e0ff */
[----:B------:R-:W-:Y:S01]  /*1db0*/  IMAD R3, R3, c[0x0][0x1e0], RZ ;  /* 0x0000780003037a24 */ /* 0x000fe200078e02ff */
[----:B------:R-:W-:Y:S01]  /*1dc0*/  LOP3.LUT R89, R89, 0x2, RZ, 0xc0, !PT ;  /* 0x0000000259597812 */ /* 0x000fe200078ec0ff */
[----:B------:R-:W-:Y:S01]  /*1dd0*/  IMAD R4, R27, c[0x0][0x1e0], RZ ;  /* 0x000078001b047a24 */ /* 0x000fe200078e02ff */
[----:B------:R-:W-:Y:S01]  /*1de0*/  IADD3 R117, R103, R5, RZ ;  /* 0x0000000567757210 */ /* 0x000fe20007ffe0ff */
[----:B------:R-:W-:Y:S01]  /*1df0*/  IMAD R7, R2, c[0x0][0x1e4], R3 ;  /* 0x0000790002077a24 */ /* 0x000fe200078e0203 */
[----:B------:R-:W-:Y:S01]  /*1e00*/  SHF.L.U32 R136, R136, 0x1, RZ ;  /* 0x0000000188887819 */ /* 0x000fe200000006ff */
[----:B------:R-:W-:Y:S01]  /*1e10*/  IMAD R4, R88, c[0x0][0x1e4], R4 ;  /* 0x0000790058047a24 */ /* 0x000fe200078e0204 */
[----:B------:R-:W-:Y:S01]  /*1e20*/  SHF.R.S32.HI R114, RZ, 0x1f, R92 ;  /* 0x0000001fff727819 */ /* 0x000fe2000001145c */
[----:B------:R-:W-:Y:S01]  /*1e30*/  IMAD R3, R8, c[0x0][0x1e0], RZ ;  /* 0x0000780008037a24 */ /* 0x000fe200078e02ff */
[----:B------:R-:W-:Y:S01]  /*1e40*/  IADD3 R128, R123, R7, RZ ;  /* 0x000000077b807210 */ /* 0x000fe20007ffe0ff */
[----:B------:R-:W-:Y:S01]  /*1e50*/  IMAD.IADD R129, R167, 0x1, R4 ;  /* 0x00000001a7817824 */ /* 0x000fe200078e0204 */
[----:B------:R-:W-:Y:S01]  /*1e60*/  SHF.L.U32 R134, R134, 0x1, RZ ;  /* 0x0000000186867819 */ /* 0x000fe200000006ff */
[----:B------:R-:W-:Y:S01]  /*1e70*/  IMAD R2, R9, c[0x0][0x1e0], RZ ;  /* 0x0000780009027a24 */ /* 0x000fe200078e02ff */
[----:B------:R-:W-:Y:S01]  /*1e80*/  IADD3.X R138, R174, R128, RZ, P0, !PT ;  /* 0x00000080ae8a7210 */ /* 0x000fe200007fe4ff */
[----:B------:R-:W-:Y:S01]  /*1e90*/  IMAD.X R127, R29, 0x1, R129, P1 ;  /* 0x000000011d7f7824 */ /* 0x000fe200008e0681 */
[----:B------:R-:W-:Y:S01]  /*1ea0*/  IADD3 R108, P0, R130, R82, RZ ;  /* 0x00000052826c7210 */ /* 0x000fe20007f1e0ff */
[----:B------:R-:W-:-:S02]  /*1eb0*/  IMAD R3, R151, c[0x0][0x1e4], R3 ;  /* 0x0000790097037a24 */ /* 0x000fc400078e0203 */
[----:B------:R-:W-:Y:S01]  /*1ec0*/  IMAD R2, R150, c[0x0][0x1e4], R2 ;  /* 0x0000790096027a24 */ /* 0x000fe200078e0202 */
[----:B------:R-:W-:Y:S01]  /*1ed0*/  IADD3.X R107, R127, R84, RZ, P0, !PT ;  /* 0x000000547f6b7210 */ /* 0x000fe200007fe4ff */
[----:B------:R-:W-:Y:S01]  /*1ee0*/  IMAD.SHL.U32 R185, R185, 0x20, RZ ;  /* 0x00000020b9b97824 */ /* 0x000fe200078e00ff */
[----:B------:R-:W-:Y:S01]  /*1ef0*/  IADD3 R118, P0, R82, 0x20, RZ ;  /* 0x0000002052767810 */ /* 0x000fe20007f1e0ff */
[----:B------:R-:W-:Y:S01]  /*1f00*/  IMAD.IADD R139, R173, 0x1, R3 ;  /* 0x00000001ad8b7824 */ /* 0x000fe200078e0203 */
[----:B------:R-:W-:Y:S01]  /*1f10*/  IADD3 R112, P1, R108, 0x20, RZ ;  /* 0x000000206c707810 */ /* 0x000fe20007f3e0ff */
[----:B------:R-:W-:Y:S02]  /*1f20*/  IMAD.IADD R137, R171, 0x1, R2 ;  /* 0x00000001ab897824 */ /* 0x000fe400078e0202 */
[----:B------:R-:W-:Y:S02]  /*1f30*/  IMAD.IADD R119, R105, 0x1, R6 ;  /* 0x0000000169777824 */ /* 0x000fe400078e0206 */
[----:B------:R-:W-:-:S02]  /*1f40*/  IMAD.IADD R116, R6, 0x1, R101 ;  /* 0x0000000106747824 */ /* 0x000fc400078e0265 */
[----:B------:R-:W-:Y:S02]  /*1f50*/  IMAD.IADD R113, R5, 0x1, R99 ;  /* 0x0000000105717824 */ /* 0x000fe400078e0263 */
[----:B------:R-:W-:Y:S02]  /*1f60*/  IMAD.IADD R95, R97, 0x1, R95 ;  /* 0x00000001615f7824 */ /* 0x000fe400078e025f */
[----:B------:R-:W-:Y:S02]  /*1f70*/  IMAD.X R110, RZ, RZ, R84, P0 ;  /* 0x000000ffff6e7224 */ /* 0x000fe400000e0654 */
[----:B------:R-:W-:Y:S02]  /*1f80*/  IMAD.SHL.U32 R135, R14, 0x2, RZ ;  /* 0x000000020e877824 */ /* 0x000fe400078e00ff */
[----:B------:R-:W-:Y:S02]  /*1f90*/  IMAD.SHL.U32 R133, R15, 0x2, RZ ;  /* 0x000000020f857824 */ /* 0x000fe400078e00ff */
[----:B------:R-:W-:-:S02]  /*1fa0*/  IMAD.X R111, RZ, RZ, R107, P1 ;  /* 0x000000ffff6f7224 */ /* 0x000fc400008e066b */
[----:B------:R-:W-:Y:S02]  /*1fb0*/  IMAD.SHL.U32 R132, R13, 0x2, RZ ;  /* 0x000000020d847824 */ /* 0x000fe400078e00ff */
[----:B------:R-:W-:Y:S01]  /*1fc0*/  IMAD.SHL.U32 R131, R10, 0x2, RZ ;  /* 0x000000020a837824 */ /* 0x000fe200078e00ff */
[----:B------:R-:W-:Y:S06]  /*1fd0*/  BAR.SYNC.DEFER_BLOCKING 0x0 ;  /* 0x0000000000007b1d */ /* 0x000fec0000010000 */
.L_x_360:
        /* <DEDUP_REMOVED lines=32> */
[----:B------:R-:W-:Y:S01]  /*21e0*/  CS2R R40, SRZ ;  /* 0x0000000000287805 */ /* 0x000fe2000001ff00 */
[----:B------:R-:W-:Y:S02]  /*21f0*/  CS2R R12, SRZ ;  /* 0x00000000000c7805 */ /* 0x000fe4000001ff00 */
[----:B------:R-:W-:Y:S01]  /*2200*/  IMAD.X R4, R33, 0x1, R119, P0 ;  /* 0x0000000121047824 */ /* 0x000fe200000e0677 */
[----:B------:R-:W-:Y:S05]  /*2210*/  IADD3 R3, P0, R102, R54, RZ ;  /* 0x0000003666037210 */ /* 0x000fea0007f1e0ff */
[----:B------:R-:W-:Y:S01]  /*2220*/  IMAD.X R5, R37, 0x1, R117, P0 ;  /* 0x0000000125057824 */ /* 0x000fe200000e0675 */
        /* <DEDUP_REMOVED lines=13> */
.L_x_330:
[----:B------:R-:W-:Y:S05]  /*2300*/  BSYNC B0 ;  /* 0x0000000000007941 */ /* 0x000fea0003800000 */
.L_x_329:
        /* <DEDUP_REMOVED lines=39> */
.L_x_332:
[----:B------:R-:W-:Y:S05]  /*2580*/  BSYNC B0 ;  /* 0x0000000000007941 */ /* 0x000fea0003800000 */
.L_x_331:
        /* <DEDUP_REMOVED lines=14> */
[----:B------:R-:W-:Y:S01]  /*2670*/  MOV R4, R15 ;  /* 0x0000000f00047202 */ /* 0x000fe20000000f00 */
[----:B------:R-:W-:Y:S01]  /*2680*/  CS2R R20, SRZ ;  /* 0x0000000000147805 */ /* 0x000fe2000001ff00 */
[----:B------:R-:W-:Y:S02]  /*2690*/  PRMT R25, R7, 0x5410, R6 ;  /* 0x0000541007197816 */ /* 0x000fe40000000006 */
[----:B------:R-:W-:Y:S01]  /*26a0*/  PRMT R24, R5, 0x5410, R4 ;  /* 0x0000541005187816 */ /* 0x000fe20000000004 */
[----:B------:R-:W-:-:S05]  /*26b0*/  @P4 BRA `(.L_x_334) ;  /* 0x0000012000004947 */ /* 0x000fca0003800000 */
[----:B------:R-:W-:Y:S01]  /*26c0*/  IADD3 R10, P1, P0, R104, R182, R10 ;  /* 0x000000b6680a7210 */ /* 0x000fe2000783e00a */
[----:B------:R-:W-:Y:S01]  /*26d0*/  CS2R R48, SRZ ;  /* 0x0000000000307805 */ /* 0x000fe2000001ff00 */
[----:B------:R-:W-:Y:S02]  /*26e0*/  CS2R R22, SRZ ;  /* 0x0000000000167805 */ /* 0x000fe4000001ff00 */
[----:B------:R-:W-:Y:S02]  /*26f0*/  IADD3.X R33, R119, R161, R33, P1, P0 ;  /* 0x000000a177217210 */ /* 0x000fe40000fe0421 */
        /* <DEDUP_REMOVED lines=14> */
.L_x_334:
[----:B------:R-:W-:Y:S05]  /*27e0*/  BSYNC B0 ;  /* 0x0000000000007941 */ /* 0x000fea0003800000 */
.L_x_333:
        /* <DEDUP_REMOVED lines=76> */
.L_x_338:
[----:B------:R-:W-:Y:S05]  /*2cb0*/  BSYNC B0 ;  /* 0x0000000000007941 */ /* 0x000fea0003800000 */
.L_x_337:
        /* <DEDUP_REMOVED lines=59> */
.L_x_336:
[----:B------:R-:W-:Y:S05]  /*3070*/  BSYNC B1 ;  /* 0x0000000000017941 */ /* 0x000fea0003800000 */
.L_x_335:
[----:B------:R-:W-:Y:S01]  /*3080*/  BSSY B1, `(.L_x_339) ;  /* 0x000007c000017945 */ /* 0x000fe20003800000 */
[----:B------:R-:W-:-:S05]  /*3090*/  @P3 BRA `(.L_x_340) ;  /* 0x000007a000003947 */ /* 0x000fca0003800000 */
[----:B------:R-:W-:Y:S01]  /*30a0*/  IADD3 R37, P1, P0, R122, R74, R28 ;  /* 0x0000004a7a257210 */ /* 0x000fe2000783e01c */
[----:B------:R-:W-:Y:S03]  /*30b0*/  BSSY B0, `(.L_x_341) ;  /* 0x000003d000007945 */ /* 0x000fe60003800000 */
[----:B-1----:R-:W-:Y:S02]  /*30c0*/  IADD3.X R38, R128, R78, R29, P1, P0 ;  /* 0x0000004e80267210 */ /* 0x002fe40000fe041d */
        /* <DEDUP_REMOVED lines=18> */
[----:B------:R-:W-:Y:S02]  /*31f0*/  @!P0 HADD2.F32 R18, -RZ, R51.H1_H1 ;  /* 0x30000033ff128230 */ /* 0x000fe40000004100 */
        /* <DEDUP_REMOVED lines=12> */
[CC--:B------:R-:W-:Y:S01]  /*32c0*/  @!P0 FMUL.FTZ R15, R13.reuse, R5.reuse ;  /* 0x000000050d0f8220 */ /* 0x0c0fe20000410000 */
[----:B------:R-:W-:Y:S01]  /*32d0*/  @!P0 F2FP.PACK_AB R2, R2, R40 ;  /* 0x000000280202823e */ /* 0x000fe200000000ff */
[C---:B------:R-:W-:Y:S01]  /*32e0*/  @!P0 FMUL.FTZ R3, R4.reuse, R5 ;  /* 0x0000000504038220 */ /* 0x040fe20000410000 */
[----:B------:R-:W-:Y:S01]  /*32f0*/  @!P0 MOV R5, R11 ;  /* 0x0000000b00058202 */ /* 0x000fe20000000f00 */
[-C--:B------:R-:W-:Y:S01]  /*3300*/  @!P0 FFMA.FTZ R39, R4, R14.reuse, -R15 ;  /* 0x0000000e04278223 */ /* 0x080fe2000001080f */
[----:B------:R-:W-:Y:S01]  /*3310*/  @!P0 HADD2.F32 R15, -RZ, R6.H1_H1 ;  /* 0x30000006ff0f8230 */ /* 0x000fe20000004100 */
[----:B------:R-:W-:Y:S01]  /*3320*/  @!P0 FFMA.FTZ R3, R13, R14, R3 ;  /* 0x0000000e0d038223 */ /* 0x000fe20000010003 */
[----:B------:R-:W-:Y:S01]  /*3330*/  @!P0 HADD2.F32 R4, -RZ, R24.H1_H1 ;  /* 0x30000018ff048230 */ /* 0x000fe20000004100 */
[----:B------:R-:W-:Y:S01]  /*3340*/  @!P0 MOV R8, R2 ;  /* 0x0000000200088202 */ /* 0x000fe20000000f00 */
[----:B------:R-:W-:Y:S02]  /*3350*/  @!P0 HADD2.F32 R7, -RZ, R6.H0_H0 ;  /* 0x20000006ff078230 */ /* 0x000fe40000004100 */
[--C-:B------:R-:W-:Y:S01]  /*3360*/  @!P0 HADD2.F32 R19, -RZ, R5.reuse.H1_H1 ;  /* 0x30000005ff138230 */ /* 0x100fe20000004100 */
[----:B------:R-:W-:Y:S01]  /*3370*/  @!P0 F2FP.PACK_AB R3, R3, R39 ;  /* 0x000000270303823e */ /* 0x000fe200000000ff */
[----:B------:R-:W-:Y:S01]  /*3380*/  @!P0 HADD2.F32 R6, -RZ, R5.H0_H0 ;  /* 0x20000005ff068230 */ /* 0x000fe20000004100 */
[-C--:B------:R-:W-:Y:S01]  /*3390*/  @!P0 FMUL.FTZ R5, R15, R4.reuse ;  /* 0x000000040f058220 */ /* 0x080fe20000410000 */
[----:B------:R-:W-:Y:S01]  /*33a0*/  @!P0 HADD2.F32 R24, -RZ, R42.H0_H0 ;  /* 0x2000002aff188230 */ /* 0x000fe20000004100 */
[----:B------:R-:W-:Y:S02]  /*33b0*/  @!P0 FMUL.FTZ R4, R7, R4 ;  /* 0x0000000407048220 */ /* 0x000fe40000410000 */
        /* <DEDUP_REMOVED lines=12> */
.L_x_342:
[----:B------:R-:W-:Y:S05]  /*3480*/  BSYNC B0 ;  /* 0x0000000000007941 */ /* 0x000fea0003800000 */
.L_x_341:
        /* <DEDUP_REMOVED lines=37> */
[--C-:B------:R-:W-:Y:S01]  /*36e0*/  @!P0 HADD2.F32 R15, -RZ, R6.reuse.H1_H1 ;  /* 0x30000006ff0f8230 */ /* 0x100fe20000004100 */
[----:B------:R-:W-:Y:S01]  /*36f0*/  @!P0 FFMA.FTZ R3, R13, R14, R3 ;  /* 0x0000000e0d038223 */ /* 0x000fe20000010003 */
[----:B------:R-:W-:Y:S01]  /*3700*/  @!P0 HADD2.F32 R4, -RZ, R25.H1_H1 ;  /* 0x30000019ff048230 */ /* 0x000fe20000004100 */
[----:B------:R-:W-:Y:S01]  /*3710*/  @!P0 MOV R8, R2 ;  /* 0x0000000200088202 */ /* 0x000fe20000000f00 */
[----:B------:R-:W-:Y:S02]  /*3720*/  @!P0 HADD2.F32 R7, -RZ, R6.H0_H0 ;  /* 0x20000006ff078230 */ /* 0x000fe40000004100 */
[--C-:B------:R-:W-:Y:S01]  /*3730*/  @!P0 HADD2.F32 R17, -RZ, R5.reuse.H1_H1 ;  /* 0x30000005ff118230 */ /* 0x100fe20000004100 */
[----:B------:R-:W-:Y:S01]  /*3740*/  @!P0 F2FP.PACK_AB R3, R3, R24 ;  /* 0x000000180303823e */ /* 0x000fe200000000ff */
[----:B------:R-:W-:Y:S01]  /*3750*/  @!P0 HADD2.F32 R6, -RZ, R5.H0_H0 ;  /* 0x20000005ff068230 */ /* 0x000fe20000004100 */
[-C--:B------:R-:W-:Y:S02]  /*3760*/  @!P0 FMUL.FTZ R5, R15, R4.reuse ;  /* 0x000000040f058220 */ /* 0x080fe40000410000 */
        /* <DEDUP_REMOVED lines=13> */
.L_x_340:
[----:B------:R-:W-:Y:S05]  /*3840*/  BSYNC B1 ;  /* 0x0000000000017941 */ /* 0x000fea0003800000 */
.L_x_339:
[----:B------:R-:W-:-:S05]  /*3850*/  @P4 BRA `(.L_x_343) ;  /* 0x0000265000004947 */ /* 0x000fca0003800000 */
[----:B------:R-:W-:Y:S01]  /*3860*/  IADD3 R33, P1, P0, R140, R74, R28 ;  /* 0x0000004a8c217210 */ /* 0x000fe2000783e01c */
[----:B------:R-:W-:Y:S03]  /*3870*/  BSSY B0, `(.L_x_344) ;  /* 0x000003c000007945 */ /* 0x000fe60003800000 */
[----:B-1----:R-:W-:Y:S02]  /*3880*/  IADD3.X R34, R138, R78, R29, P1, P0 ;  /* 0x0000004e8a227210 */ /* 0x002fe40000fe041d */
[----:B------:R-:W-:Y:S11]  /*3890*/  ISETP.NE.AND P0, PT, R87, RZ, PT ;  /* 0x000000ff5700720c */ /* 0x000ff60003f05270 */
[----:B------:R-:W-:Y:S02]  /*38a0*/  @!UPT UIADD3 URZ, URZ, URZ, URZ ;  /* 0x0000003f3f3ff290 */ /* 0x000fe4000fffe03f */
[----:B------:R-:W-:-:S05]  /*38b0*/  @!P0 BRA `(.L_x_345) ;  /* 0x0000037000008947 */ /* 0x000fca0003800000 */
[----:B------:R-:W-:Y:S01]  /*38c0*/  ISETP.GE.AND P0, PT, R30, c[0x0][0x27c], PT ;  /* 0x00009f001e007a0c */ /* 0x000fe20003f06270 */
[----:B------:R-:W1:Y:S01]  /*38d0*/  LDS.128 R8, [R86+0x5100] ;  /* 0x0051000056087984 */ /* 0x000e620000000c00 */
        /* <DEDUP_REMOVED lines=53> */
.L_x_345:
[----:B------:R-:W-:Y:S05]  /*3c30*/  BSYNC B0 ;  /* 0x0000000000007941 */ /* 0x000fea0003800000 */
.L_x_344:
        /* <DEDUP_REMOVED lines=59> */
.L_x_328:
[----:B------:R-:W-:Y:S01]  /*3ff0*/  ISETP.GE.AND P0, PT, R151, R67, PT ;  /* 0x000000439700720c */ /* 0x000fe20003f06270 */
[----:B------:R-:W-:Y:S01]  /*4000*/  CS2R R22, SRZ ;  /* 0x0000000000167805 */ /* 0x000fe2000001ff00 */
[----:B------:R-:W-:Y:S01]  /*4010*/  ISETP.NE.AND P4, PT, R87, RZ, PT ;  /* 0x000000ff5700720c */ /* 0x000fe20003f85270 */
        /* <DEDUP_REMOVED lines=10> */
[----:B------:R-:W-:Y:S04]  /*40c0*/  BSSY B0, `(.L_x_346) ;  /* 0x00000b7000007945 */ /* 0x000fe80003800000 */
[----:B------:R-:W-:Y:S04]  /*40d0*/  @!P2 IADD3 R2, P1, P0, R100, R10, R185 ;  /* 0x0000000a6402a210 */ /* 0x000fe8000783e0b9 */
[----:B------:R-:W-:Y:S02]  /*40e0*/  @!P2 IADD3.X R5, R116, R33, R164, P1, P0 ;  /* 0x000000217405a210 */ /* 0x000fe40000fe04a4 */
[----:B------:R-:W-:Y:S04]  /*40f0*/  @!P2 IADD3 R3, P1, P0, R98, R54, R184 ;  /* 0x000000366203a210 */ /* 0x000fe8000783e0b8 */
[C---:B------:R-:W-:Y:S02]  /*4100*/  @!P2 IADD3.X R8, R113.reuse, R37, R163, P1, P0 ;  /* 0x000000257108a210 */ /* 0x040fe40000fe04a3 */
[----:B------:R-:W-:Y:S04]  /*4110*/  ISETP.GE.AND P0, PT, R150, R67, PT ;  /* 0x000000439600720c */ /* 0x000fe80003f06270 */
[----:B------:R-:W-:Y:S11]  /*4120*/  ISETP.GE.OR P1, PT, R28, c[0x0][0x27c], P0 ;  /* 0x00009f001c007a0c */ /* 0x000ff60000726670 */
[----:B------:R-:W-:Y:S02]  /*4130*/  @!UPT UIADD3 URZ, URZ, URZ, URZ ;  /* 0x0000003f3f3ff290 */ /* 0x000fe4000fffe03f */
[----:B------:R-:W-:Y:S04]  /*4140*/  @!P1 IADD3 R6, P3, P0, R100, R182, R10 ;  /* 0x000000b664069210 */ /* 0x000fe8000787e00a */
[----:B------:R-:W-:Y:S02]  /*4150*/  @!P1 IADD3.X R9, R116, R161, R33, P3, P0 ;  /* 0x000000a174099210 */ /* 0x000fe40001fe0421 */
[----:B------:R-:W-:Y:S04]  /*4160*/  @!P1 IADD3 R7, P3, P0, R98, R183, R54 ;  /* 0x000000b762079210 */ /* 0x000fe8000787e036 */
[----:B------:R-:W-:Y:S02]  /*4170*/  @!P1 IADD3.X R11, R113, R162, R37, P3, P0 ;  /* 0x000000a2710b9210 */ /* 0x000fe40001fe0425 */
[C---:B------:R-:W-:Y:S04]  /*4180*/  @!P2 LEA R4, P0, R2.reuse, c[0x0][0x270], 0x1 ;  /* 0x00009c000204aa11 */ /* 0x040fe800078008ff */
[----:B------:R-:W-:Y:S02]  /*4190*/  @!P2 LEA.HI.X R5, R2, c[0x0][0x274], R5, 0x1, P0 ;  /* 0x00009d000205aa11 */ /* 0x000fe400000f0c05 */
[C---:B------:R-:W-:Y:S03]  /*41a0*/  @!P2 LEA R2, P0, R3.reuse, c[0x0][0x288], 0x1 ;  /* 0x0000a2000302aa11 */ /* 0x040fe600078008ff */
[----:B------:R1:W2:Y:S01]  /*41b0*/  @!P2 LDG.E.128 R56, [R4.64] ;  /* 0x000000080438a981 */ /* 0x0002a2000c1e1d00 */
[----:B------:R-:W-:Y:S02]  /*41c0*/  @!P2 LEA.HI.X R3, R3, c[0x0][0x28c], R8, 0x1, P0 ;  /* 0x0000a3000303aa11 */ /* 0x000fe400000f0c08 */
[C---:B------:R-:W-:Y:S04]  /*41d0*/  @!P1 LEA R8, P0, R6.reuse, c[0x0][0x270], 0x1 ;  /* 0x00009c0006089a11 */ /* 0x040fe800078008ff */
[----:B------:R-:W-:Y:S01]  /*41e0*/  @!P1 LEA.HI.X R9, R6, c[0x0][0x274], R9, 0x1, P0 ;  /* 0x00009d0006099a11 */ /* 0x000fe200000f0c09 */
[----:B------:R3:W4:Y:S01]  /*41f0*/  @!P2 LDG.E.128 R20, [R2.64] ;  /* 0x000000080214a981 */ /* 0x000722000c1e1d00 */
[C---:B------:R-:W-:Y:S04]  /*4200*/  @!P1 LEA R6, P0, R7.reuse, c[0x0][0x288], 0x1 ;  /* 0x0000a20007069a11 */ /* 0x040fe800078008ff */
[----:B------:R-:W-:Y:S02]  /*4210*/  @!P1 LEA.HI.X R7, R7, c[0x0][0x28c], R11, 0x1, P0 ;  /* 0x0000a30007079a11 */ /* 0x000fe400000f0c0b */
[-C--:B------:R-:W-:Y:S01]  /*4220*/  ISETP.GE.AND P0, PT, R88, R67.reuse, PT ;  /* 0x000000435800720c */ /* 0x080fe20003f06270 */
[----:B------:R1:W4:Y:S03]  /*4230*/  @!P1 LDG.E.128 R60, [R8.64] ;  /* 0x00000008083c9981 */ /* 0x000326000c1e1d00 */
[----:B------:R-:W-:Y:S05]  /*4240*/  ISETP.GE.OR P0, PT, R28, c[0x0][0x27c], P0 ;  /* 0x00009f001c007a0c */ /* 0x000fea0000706670 */
[----:B------:R1:W4:Y:S08]  /*4250*/  @!P1 LDG.E.128 R24, [R6.64] ;  /* 0x0000000806189981 */ /* 0x000330000c1e1d00 */
[----:B---3--:R-:W-:Y:S05]  /*4260*/  @!P0 IADD3 R2, P1, R100, R10, RZ ;  /* 0x0000000a64028210 */ /* 0x008fea0007f3e0ff */
[----:B------:R-:W-:Y:S01]  /*4270*/  @!P0 IMAD.X R3, R33, 0x1, R116, P1 ;  /* 0x0000000121038824 */ /* 0x000fe200008e0674 */
[C---:B-1----:R-:W-:Y:S04]  /*4280*/  @!P0 LEA R8, P1, R2.reuse, c[0x0][0x270], 0x1 ;  /* 0x00009c0002088a11 */ /* 0x042fe800078208ff */
[----:B------:R-:W-:Y:S02]  /*4290*/  @!P0 LEA.HI.X R9, R2, c[0x0][0x274], R3, 0x1, P1 ;  /* 0x00009d0002098a11 */ /* 0x000fe400008f0c03 */
[----:B------:R-:W-:Y:S01]  /*42a0*/  @!P0 IADD3 R3, P1, R98, R54, RZ ;  /* 0x0000003662038210 */ /* 0x000fe20007f3e0ff */
[----:B------:R-:W-:Y:S02]  /*42b0*/  CS2R R6, SRZ ;  /* 0x0000000000067805 */ /* 0x000fe4000001ff00 */
[----:B------:R1:W5:Y:S02]  /*42c0*/  @!P0 LDG.E.128 R40, [R8.64] ;  /* 0x0000000808288981 */ /* 0x000364000c1e1d00 */
[----:B------:R-:W-:Y:S01]  /*42d0*/  @!P0 IMAD.X R4, R37, 0x1, R113, P1 ;  /* 0x0000000125048824 */ /* 0x000fe200008e0671 */
[C---:B------:R-:W-:Y:S04]  /*42e0*/  @!P0 LEA R2, P1, R3.reuse, c[0x0][0x288], 0x1 ;  /* 0x0000a20003028a11 */ /* 0x040fe800078208ff */
[----:B------:R-:W-:Y:S02]  /*42f0*/  @!P0 LEA.HI.X R3, R3, c[0x0][0x28c], R4, 0x1, P1 ;  /* 0x0000a30003038a11 */ /* 0x000fe400008f0c04 */
[----:B------:R-:W-:Y:S01]  /*4300*/  CS2R R4, SRZ ;  /* 0x0000000000047805 */ /* 0x000fe2000001ff00 */
[----:B------:R-:W-:Y:S05]  /*4310*/  ISETP.GE.AND P1, PT, R28, c[0x0][0x27c], PT ;  /* 0x00009f001c007a0c */ /* 0x000fea0003f26270 */
[----:B------:R2:W5:Y:S01]  /*4320*/  @!P0 LDG.E.128 R4, [R2.64] ;  /* 0x0000000802048981 */ /* 0x000562000c1e1d00 */
[----:B------:R-:W-:Y:S01]  /*4330*/  ISETP.GE.OR P0, PT, R88, R67, !P4 ;  /* 0x000000435800720c */ /* 0x000fe20006706670 */
[----:B--2---:R-:W-:Y:S02]  /*4340*/  IMAD.MOV.U32 R2, RZ, RZ, R58 ;  /* 0x000000ffff027224 */ /* 0x004fe400078e003a */
[----:B-1----:R-:W-:Y:S02]  /*4350*/  IMAD.MOV.U32 R9, RZ, RZ, R59 ;  /* 0x000000ffff097224 */ /* 0x002fe400078e003b */
[----:B------:R-:W-:Y:S02]  /*4360*/  IMAD.MOV.U32 R8, RZ, RZ, R56 ;  /* 0x000000ffff087224 */ /* 0x000fe400078e0038 */
[----:B------:R-:W-:Y:S01]  /*4370*/  IMAD.MOV.U32 R3, RZ, RZ, R57 ;  /* 0x000000ffff037224 */ /* 0x000fe200078e0039 */
[----:B------:R-:W-:Y:S01]  /*4380*/  PRMT R64, R9, 0x5410, R2 ;  /* 0x0000541009407816 */ /* 0x000fe20000000002 */
[----:B----4-:R-:W-:Y:S03]  /*4390*/  IMAD.MOV.U32 R2, RZ, RZ, R22 ;  /* 0x000000ffff027224 */ /* 0x010fe600078e0016 */
[----:B------:R-:W-:Y:S01]  /*43a0*/  PRMT R51, R8, 0x5410, R3 ;  /* 0x0000541008337816 */ /* 0x000fe20000000003 */
        /* <DEDUP_REMOVED lines=17> */
[----:B------:R-:W-:-:S05]  /*44c0*/  @P0 BRA `(.L_x_347) ;  /* 0x0000076000000947 */ /* 0x000fca0003800000 */
[--C-:B-----5:R-:W-:Y:S01]  /*44d0*/  IMAD.MOV.U32 R49, RZ, RZ, R43.reuse ;  /* 0x000000ffff317224 */ /* 0x120fe200078e002b */
[----:B------:R-:W-:Y:S01]  /*44e0*/  IADD3 R2, P0, R166, R74, RZ ;  /* 0x0000004aa6027210 */ /* 0x000fe20007f1e0ff */
[----:B------:R-:W-:Y:S01]  /*44f0*/  LDS.128 R52, [R134+0x3100] ;  /* 0x0031000086347984 */ /* 0x000fe20000000c00 */
[----:B------:R-:W-:Y:S01]  /*4500*/  @!P1 SHF.R.U64 R47, R42, 0x10, R43 ;  /* 0x000000102a2f9819 */ /* 0x000fe2000000122b */
[----:B------:R-:W-:Y:S01]  /*4510*/  IMAD.MOV.U32 R37, RZ, RZ, R40 ;  /* 0x000000ffff257224 */ /* 0x000fe200078e0028 */
[----:B------:R-:W-:Y:S01]  /*4520*/  IADD3.X R3, R78, R129, RZ, P0, !PT ;  /* 0x000000814e037210 */ /* 0x000fe200007fe4ff */
[----:B------:R-:W-:Y:S01]  /*4530*/  IMAD.MOV.U32 R13, RZ, RZ, R7 ;  /* 0x000000ffff0d7224 */ /* 0x000fe200078e0007 */
[-C--:B------:R-:W-:Y:S02]  /*4540*/  IADD3 R8, P2, P0, R82, R2.reuse, R109 ;  /* 0x0000000252087210 */ /* 0x080fe4000785e06d */
[----:B------:R-:W-:Y:S01]  /*4550*/  @!P1 SHF.R.U32.HI R50, RZ, 0x10, R43 ;  /* 0x00000010ff329819 */ /* 0x000fe2000001162b */
[----:B------:R-:W1:Y:S01]  /*4560*/  LDS.128 R16, [R136+0x3100] ;  /* 0x0031000088107984 */ /* 0x000e620000000c00 */
[----:B------:R-:W-:Y:S01]  /*4570*/  IADD3.X R9, R84, R3, R115, P2, P0 ;  /* 0x0000000354097210 */ /* 0x000fe200017e0473 */
[----:B------:R-:W-:Y:S01]  /*4580*/  @!P1 HADD2.F32 R37, -RZ, R37.H0_H0 ;  /* 0x20000025ff259230 */ /* 0x000fe20000004100 */
[----:B------:R-:W-:Y:S02]  /*4590*/  ISETP.GE.AND P0, PT, R92, c[0x0][0x1d4], PT ;  /* 0x000075005c007a0c */ /* 0x000fe40003f06270 */
[----:B------:R-:W-:Y:S02]  /*45a0*/  MOV R44, R41 ;  /* 0x00000029002c7202 */ /* 0x000fe40000000f00 */
[--C-:B------:R-:W-:Y:S02]  /*45b0*/  @!P1 SHF.R.U32.HI R14, RZ, 0x10, R7.reuse ;  /* 0x00000010ff0e9819 */ /* 0x100fe40000011607 */
[----:B------:R-:W-:Y:S01]  /*45c0*/  @!P1 SHF.R.U64 R12, R6, 0x10, R7 ;  /* 0x00000010060c9819 */ /* 0x000fe20000001207 */
[----:B------:R-:W-:Y:S01]  /*45d0*/  @!P1 HADD2.F32 R6, -RZ, R6.H0_H0 ;  /* 0x20000006ff069230 */ /* 0x000fe20000004100 */
[--C-:B------:R-:W-:Y:S02]  /*45e0*/  @!P1 SHF.R.U32.HI R11, RZ, 0x10, R5.reuse ;  /* 0x00000010ff0b9819 */ /* 0x100fe40000011605 */
[----:B------:R-:W-:Y:S02]  /*45f0*/  @!P1 SHF.R.U64 R10, R4, 0x10, R5 ;  /* 0x00000010040a9819 */ /* 0x000fe40000001205 */
[--C-:B------:R-:W-:Y:S01]  /*4600*/  @!P1 SHF.R.U64 R46, R40, 0x10, R41.reuse ;  /* 0x00000010282e9819 */ /* 0x100fe20000001229 */
[----:B------:R-:W-:Y:S01]  /*4610*/  @!P1 HADD2.F32 R40, -RZ, R44.H0_H0 ;  /* 0x2000002cff289230 */ /* 0x000fe20000004100 */
[----:B------:R-:W-:Y:S02]  /*4620*/  @!P0 IADD3 R2, P3, P2, R82, R2, R92 ;  /* 0x0000000252028210 */ /* 0x000fe40007a7e05c */
[----:B------:R-:W-:Y:S02]  /*4630*/  @!P1 SHF.R.U32.HI R45, RZ, 0x10, R41 ;  /* 0x00000010ff2d9819 */ /* 0x000fe40000011629 */
[----:B------:R-:W-:Y:S02]  /*4640*/  @!P0 IADD3.X R3, R84, R3, R114, P3, P2 ;  /* 0x0000000354038210 */ /* 0x000fe40001fe4472 */
[C---:B------:R-:W-:Y:S02]  /*4650*/  LEA R70, P2, R8.reuse, c[0x0][0x1c8], 0x1 ;  /* 0x0000720008467a11 */ /* 0x040fe400078408ff */
[----:B------:R-:W-:Y:S02]  /*4660*/  MOV R48, R42 ;  /* 0x0000002a00307202 */ /* 0x000fe40000000f00 */
[----:B------:R-:W-:Y:S02]  /*4670*/  LEA.HI.X R71, R8, c[0x0][0x1cc], R9, 0x1, P2 ;  /* 0x0000730008477a11 */ /* 0x000fe400010f0c09 */
[C---:B------:R-:W-:Y:S01]  /*4680*/  @!P0 LEA R68, P2, R2.reuse, c[0x0][0x1c8], 0x1 ;  /* 0x0000720002448a11 */ /* 0x040fe200078408ff */
[----:B------:R-:W-:Y:S02]  /*4690*/  @!P1 HADD2.F32 R44, -RZ, R48.H0_H0 ;  /* 0x20000030ff2c9230 */ /* 0x000fe40000004100 */
[----:B------:R-:W-:Y:S01]  /*46a0*/  @!P1 HADD2.F32 R48, -RZ, R50.H0_H0 ;  /* 0x20000032ff309230 */ /* 0x000fe20000004100 */
[----:B------:R-:W-:Y:S01]  /*46b0*/  @!P0 LEA.HI.X R69, R2, c[0x0][0x1cc], R3, 0x1, P2 ;  /* 0x0000730002458a11 */ /* 0x000fe200010f0c03 */
[----:B------:R-:W-:Y:S01]  /*46c0*/  IMAD.MOV.U32 R2, RZ, RZ, R4 ;  /* 0x000000ffff027224 */ /* 0x000fe200078e0004 */
[----:B------:R-:W-:Y:S04]  /*46d0*/  MOV R3, R5 ;  /* 0x0000000500037202 */ /* 0x000fe80000000f00 */
[----:B------:R-:W-:Y:S01]  /*46e0*/  @!P1 HADD2.F32 R2, -RZ, R2.H0_H0 ;  /* 0x20000002ff029230 */ /* 0x000fe20000004100 */
[----:B-1----:R-:W-:Y:S01]  /*46f0*/  @!P1 IMAD.MOV.U32 R9, RZ, RZ, R16 ;  /* 0x000000ffff099224 */ /* 0x002fe200078e0010 */
[----:B------:R-:W-:Y:S01]  /*4700*/  @!P1 MOV R43, R52 ;  /* 0x00000034002b9202 */ /* 0x000fe20000000f00 */
[----:B------:R-:W-:Y:S01]  /*4710*/  @!P1 HADD2.F32 R3, -RZ, R3.H0_H0 ;  /* 0x20000003ff039230 */ /* 0x000fe20000004100 */
        /* <DEDUP_REMOVED lines=23> */
[-C--:B------:R-:W-:Y:S01]  /*4890*/  @!P1 FMUL.FTZ R3, R9, R7.reuse ;  /* 0x0000000709039220 */ /* 0x080fe20000410000 */
[----:B------:R-:W-:Y:S01]  /*48a0*/  @!P1 HADD2.F32 R46, -RZ, R47.H0_H0 ;  /* 0x2000002fff2e9230 */ /* 0x000fe20000004100 */
        /* <DEDUP_REMOVED lines=35> */
[----:B------:R-:W-:Y:S02]  /*4ae0*/  @!P1 FMUL.FTZ R49, R47, R10 ;  /* 0x0000000a2f319220 */ /* 0x000fe40000410000 */
[C---:B------:R-:W-:Y:S01]  /*4af0*/  @!P1 FMUL.FTZ R8, R12.reuse, R8 ;  /* 0x000000080c089220 */ /* 0x040fe20000410000 */
[----:B------:R-:W-:Y:S01]  /*4b00*/  @!P1 MOV R54, R6 ;  /* 0x0000000600369202 */ /* 0x000fe20000000f00 */
[----:B------:R-:W-:Y:S01]  /*4b10*/  @!P1 FFMA.FTZ R50, R12, R14, -R9 ;  /* 0x0000000e0c329223 */ /* 0x000fe20000010809 */
[----:B------:R-:W-:Y:S01]  /*4b20*/  @!P1 F2FP.PACK_AB R12, R73, R72 ;  /* 0x00000048490c923e */ /* 0x000fe200000000ff */
[C---:B------:R-:W-:Y:S02]  /*4b30*/  @!P1 FFMA.FTZ R49, R11.reuse, R48, -R49 ;  /* 0x000000300b319223 */ /* 0x040fe40000010831 */
        /* <DEDUP_REMOVED lines=15> */
.L_x_347:
[----:B------:R-:W-:Y:S05]  /*4c30*/  BSYNC B0 ;  /* 0x0000000000007941 */ /* 0x000fea0003800000 */
.L_x_346:
[----:B------:R-:W-:Y:S01]  /*4c40*/  ISETP.GE.OR P0, PT, R151, R67, !P4 ;  /* 0x000000439700720c */ /* 0x000fe20006706670 */
[----:B------:R-:W-:Y:S01]  /*4c50*/  @!UPT UIADD3 URZ, URZ, URZ, URZ ;  /* 0x0000003f3f3ff290 */ /* 0x000fe2000fffe03f */
[----:B------:R-:W-:Y:S11]  /*4c60*/  BSSY B0, `(.L_x_348) ;  /* 0x0000071000007945 */ /* 0x000ff60003800000 */
[----:B------:R-:W-:-:S05]  /*4c70*/  @P0 BRA `(.L_x_349) ;  /* 0x000006f000000947 */ /* 0x000fca0003800000 */
[----:B------:R-:W-:Y:S01]  /*4c80*/  IADD3 R2, P0, R172, R74, RZ ;  /* 0x0000004aac027210 */ /* 0x000fe20007f1e0ff */
[----:B------:R-:W-:Y:S01]  /*4c90*/  LDS.128 R44, [R132+0x3100] ;  /* 0x00310000842c7984 */ /* 0x000fe20000000c00 */
[----:B------:R-:W-:Y:S01]  /*4ca0*/  @!P1 SHF.R.U32.HI R10, RZ, 0x10, R23 ;  /* 0x00000010ff0a9819 */ /* 0x000fe20000011617 */
[--C-:B------:R-:W-:Y:S01]  /*4cb0*/  @!P1 HADD2.F32 R13, -RZ, R51.reuse.H0_H0 ;  /* 0x20000033ff0d9230 */ /* 0x100fe20000004100 */
        /* <DEDUP_REMOVED lines=9> */
[----:B------:R-:W-:Y:S02]  /*4d50*/  @!P1 SHF.R.U64 R38, R58, 0x10, R59 ;  /* 0x000000103a269819 */ /* 0x000fe4000000123b */
[--C-:B------:R-:W-:Y:S02]  /*4d60*/  @!P1 SHF.R.U32.HI R9, RZ, 0x10, R21.reuse ;  /* 0x00000010ff099819 */ /* 0x100fe40000011615 */
[----:B------:R-:W-:Y:S01]  /*4d70*/  @!P1 SHF.R.U64 R6, R20, 0x10, R21 ;  /* 0x0000001014069819 */ /* 0x000fe20000001215 */
[----:B------:R-:W-:Y:S01]  /*4d80*/  @!P1 HADD2.F32 R20, -RZ, R51.H1_H1 ;  /* 0x30000033ff149230 */ /* 0x000fe20000004100 */
[----:B------:R-:W-:Y:S01]  /*4d90*/  @!P1 SHF.R.U32.HI R42, RZ, 0x10, R59 ;  /* 0x00000010ff2a9819 */ /* 0x000fe2000001163b */
[----:B------:R-:W-:Y:S01]  /*4da0*/  @!P1 HADD2.F32 R38, -RZ, R38.H0_H0 ;  /* 0x20000026ff269230 */ /* 0x000fe20000004100 */
        /* <DEDUP_REMOVED lines=33> */
[-C--:B------:R-:W-:Y:S02]  /*4fc0*/  @!P1 FMUL.FTZ R9, R21, R3.reuse ;  /* 0x0000000315099220 */ /* 0x080fe40000410000 */
        /* <DEDUP_REMOVED lines=58> */
.L_x_349:
[----:B------:R-:W-:Y:S05]  /*5370*/  BSYNC B0 ;  /* 0x0000000000007941 */ /* 0x000fea0003800000 */
.L_x_348:
[----:B------:R-:W-:Y:S05]  /*5380*/  IADD3 R56, P0, R170, R74, RZ ;  /* 0x0000004aaa387210 */ /* 0x000fea0007f1e0ff */
[----:B------:R-:W-:Y:S01]  /*5390*/  IMAD.X R57, R78, 0x1, R137, P0 ;  /* 0x000000014e397824 */ /* 0x000fe200000e0689 */
[----:B------:R-:W-:Y:S11]  /*53a0*/  ISETP.GE.OR P0, PT, R150, R67, !P4 ;  /* 0x000000439600720c */ /* 0x000ff60006706670 */
[----:B------:R-:W-:Y:S02]  /*53b0*/  @!UPT UIADD3 URZ, URZ, URZ, URZ ;  /* 0x0000003f3f3ff290 */ /* 0x000fe4000fffe03f */
[----:B------:R-:W-:-:S05]  /*53c0*/  @P0 BRA `(.L_x_343) ;  /* 0x00000ae000000947 */ /* 0x000fca0003800000 */
[--C-:B-----5:R-:W-:Y:S01]  /*53d0*/  @!P1 SHF.R.U64 R5, R24, 0x10, R25.reuse ;  /* 0x0000001018059819 */ /* 0x120fe20000001219 */
[----:B-1----:R-:W-:Y:S01]  /*53e0*/  LDS.128 R44, [R131+0x3100] ;  /* 0x00310000832c7984 */ /* 0x002fe20000000c00 */
[----:B------:R-:W-:Y:S01]  /*53f0*/  @!P1 SHF.R.U32.HI R10, RZ, 0x10, R25 ;  /* 0x00000010ff0a9819 */ /* 0x000fe20000011619 */
[----:B------:R-:W-:Y:S01]  /*5400*/  @!P1 HADD2.F32 R2, -RZ, R34.H0_H0 ;  /* 0x20000022ff029230 */ /* 0x000fe20000004100 */
[----:B------:R-:W-:Y:S01]  /*5410*/  IADD3 R4, P2, P0, R82, R56, R109 ;  /* 0x0000003852047210 */ /* 0x000fe2000785e06d */
[----:B------:R-:W-:Y:S01]  /*5420*/  @!P1 HADD2.F32 R24, -RZ, R65.H0_H0 ;  /* 0x20000041ff189230 */ /* 0x000fe20000004100 */
[----:B------:R-:W-:Y:S01]  /*5430*/  @!P1 SHF.R.U64 R9, R60, 0x10, R61 ;  /* 0x000000103c099819 */ /* 0x000fe2000000123d */
[----:B------:R-:W-:Y:S01]  /*5440*/  @!P1 HADD2.F32 R5, -RZ, R5.H0_H0 ;  /* 0x20000005ff059230 */ /* 0x000fe20000004100 */
[----:B------:R-:W-:Y:S01]  /*5450*/  IADD3.X R6, R84, R57, R115, P2, P0 ;  /* 0x0000003954067210 */ /* 0x000fe200017e0473 */
[----:B------:R-:W1:Y:S01]  /*5460*/  LDS.128 R12, [R133+0x3100] ;  /* 0x00310000850c7984 */ /* 0x000e620000000c00 */
[----:B------:R-:W-:Y:S01]  /*5470*/  LEA R52, P0, R4, c[0x0][0x1c8], 0x1 ;  /* 0x0000720004347a11 */ /* 0x000fe200078008ff */
[----:B------:R-:W-:Y:S01]  /*5480*/  @!P1 HADD2.F32 R20, -RZ, R65.H1_H1 ;  /* 0x30000041ff149230 */ /* 0x000fe20000004100 */
[----:B------:R-:W-:Y:S01]  /*5490*/  @!P1 SHF.R.U64 R16, R26, 0x10, R27 ;  /* 0x000000101a109819 */ /* 0x000fe2000000121b */
[----:B------:R-:W-:Y:S01]  /*54a0*/  @!P1 HADD2.F32 R22, -RZ, R9.H0_H0 ;  /* 0x20000009ff169230 */ /* 0x000fe20000004100 */
[----:B------:R-:W-:Y:S01]  /*54b0*/  LEA.HI.X R53, R4, c[0x0][0x1cc], R6, 0x1, P0 ;  /* 0x0000730004357a11 */ /* 0x000fe200000f0c06 */
[--C-:B------:R-:W-:Y:S01]  /*54c0*/  @!P1 HADD2.F32 R38, -RZ, R66.reuse.H0_H0 ;  /* 0x20000042ff269230 */ /* 0x100fe20000004100 */
[--C-:B------:R-:W-:Y:S01]  /*54d0*/  @!P1 SHF.R.U32.HI R40, RZ, 0x10, R63.reuse ;  /* 0x00000010ff289819 */ /* 0x100fe2000001163f */
[----:B------:R-:W-:Y:S01]  /*54e0*/  @!P1 HADD2.F32 R33, -RZ, R66.H1_H1 ;  /* 0x30000042ff219230 */ /* 0x000fe20000004100 */
[----:B------:R-:W-:Y:S01]  /*54f0*/  @!P1 SHF.R.U64 R17, R62, 0x10, R63 ;  /* 0x000000103e119819 */ /* 0x000fe2000000123f */
[----:B------:R-:W-:Y:S01]  /*5500*/  @!P1 HADD2.F32 R11, -RZ, R35.H0_H0 ;  /* 0x20000023ff0b9230 */ /* 0x000fe20000004100 */
[----:B------:R-:W-:Y:S01]  /*5510*/  @!P1 SHF.R.U32.HI R26, RZ, 0x10, R61 ;  /* 0x00000010ff1a9819 */ /* 0x000fe2000001163d */
[----:B------:R-:W-:Y:S01]  /*5520*/  @!P1 HADD2.F32 R40, -RZ, R40.H0_H0 ;  /* 0x20000028ff289230 */ /* 0x000fe20000004100 */
[----:B------:R-:W-:Y:S02]  /*5530*/  @!P1 SHF.R.U32.HI R18, RZ, 0x10, R27 ;  /* 0x00000010ff129819 */ /* 0x000fe4000001161b */
[----:B------:R-:W-:Y:S01]  /*5540*/  ISETP.GE.AND P0, PT, R92, c[0x0][0x1d4], PT ;  /* 0x000075005c007a0c */ /* 0x000fe20003f06270 */
[----:B------:R-:W-:Y:S02]  /*5550*/  @!P1 HADD2.F32 R26, -RZ, R26.H0_H0 ;  /* 0x2000001aff1a9230 */ /* 0x000fe40000004100 */
[----:B------:R-:W-:Y:S01]  /*5560*/  @!P1 HADD2.F32 R18, -RZ, R18.H0_H0 ;  /* 0x20000012ff129230 */ /* 0x000fe20000004100 */
[----:B-1----:R-:W-:Y:S02]  /*5570*/  @!P1 MOV R8, R13 ;  /* 0x0000000d00089202 */ /* 0x002fe40000000f00 */
[----:B------:R-:W-:Y:S02]  /*5580*/  @!P1 MOV R25, R45 ;  /* 0x0000002d00199202 */ /* 0x000fe40000000f00 */
[----:B------:R-:W-:Y:S01]  /*5590*/  @!P1 MOV R6, R44 ;  /* 0x0000002c00069202 */ /* 0x000fe20000000f00 */
[--C-:B------:R-:W-:Y:S01]  /*55a0*/  @!P1 HADD2.F32 R3, -RZ, R8.reuse.H0_H0 ;  /* 0x20000008ff039230 */ /* 0x100fe20000004100 */
[----:B------:R-:W-:Y:S01]  /*55b0*/  @!P1 MOV R27, R47 ;  /* 0x0000002f001b9202 */ /* 0x000fe20000000f00 */
[----:B------:R-:W-:Y:S02]  /*55c0*/  @!P1 HADD2.F32 R8, -RZ, R8.H1_H1 ;  /* 0x30000008ff089230 */ /* 0x000fe40000004100 */
[--C-:B------:R-:W-:Y:S01]  /*55d0*/  @!P1 HADD2.F32 R19, -RZ, R6.reuse.H0_H0 ;  /* 0x20000006ff139230 */ /* 0x100fe20000004100 */
[-C--:B------:R-:W-:Y:S01]  /*55e0*/  @!P1 FMUL.FTZ R4, R3, R2.reuse ;  /* 0x0000000203049220 */ /* 0x080fe20000410000 */
[----:B------:R-:W-:Y:S02]  /*55f0*/  @!P1 HADD2.F32 R23, -RZ, R25.H0_H0 ;  /* 0x20000019ff179230 */ /* 0x000fe40000004100 */
[----:B------:R-:W-:Y:S02]  /*5600*/  @!P1 HADD2.F32 R21, -RZ, R6.H1_H1 ;  /* 0x30000006ff159230 */ /* 0x000fe40000004100 */
[--C-:B------:R-:W-:Y:S01]  /*5610*/  @!P1 HADD2.F32 R37, -RZ, R27.reuse.H0_H0 ;  /* 0x2000001bff259230 */ /* 0x100fe20000004100 */
[----:B------:R-:W-:Y:S01]  /*5620*/  @!P1 FMUL.FTZ R7, R23, R2 ;  /* 0x0000000217079220 */ /* 0x000fe20000410000 */
[----:B------:R-:W-:Y:S01]  /*5630*/  @!P1 HADD2.F32 R2, -RZ, R34.H1_H1 ;  /* 0x30000022ff029230 */ /* 0x000fe20000004100 */
[----:B------:R-:W-:Y:S01]  /*5640*/  @!P1 FMUL.FTZ R9, R21, R5 ;  /* 0x0000000515099220 */ /* 0x000fe20000410000 */
[----:B------:R-:W-:Y:S01]  /*5650*/  @!P1 HADD2.F32 R39, -RZ, R27.H1_H1 ;  /* 0x3000001bff279230 */ /* 0x000fe20000004100 */
[----:B------:R-:W-:Y:S01]  /*5660*/  @!P1 FFMA.FTZ R58, R3, R24, -R7 ;  /* 0x00000018033a9223 */ /* 0x000fe20000010807 */
[----:B------:R-:W-:Y:S01]  /*5670*/  @!P1 MOV R3, R12 ;  /* 0x0000000c00039202 */ /* 0x000fe20000000f00 */
[----:B------:R-:W-:Y:S01]  /*5680*/  @!P1 IMAD.MOV.U32 R34, RZ, RZ, R46 ;  /* 0x000000ffff229224 */ /* 0x000fe200078e002e */
[----:B------:R-:W-:Y:S01]  /*5690*/  @!P1 HADD2.F32 R25, -RZ, R25.H1_H1 ;  /* 0x30000019ff199230 */ /* 0x000fe20000004100 */
[----:B------:R-:W-:Y:S02]  /*56a0*/  @!P1 FMUL.FTZ R42, R37, R11 ;  /* 0x0000000b252a9220 */ /* 0x000fe40000410000 */
[----:B------:R-:W-:Y:S01]  /*56b0*/  @!P1 FMUL.FTZ R41, R39, R18 ;  /* 0x0000001227299220 */ /* 0x000fe20000410000 */
        /* <DEDUP_REMOVED lines=14> */
[-C--:B------:R-:W-:Y:S01]  /*57a0*/  @!P1 FMUL.FTZ R49, R25, R5.reuse ;  /* 0x0000000519319220 */ /* 0x080fe20000410000 */
[----:B------:R-:W-:Y:S01]  /*57b0*/  @!P1 HADD2.F32 R10, -RZ, R16.H0_H0 ;  /* 0x20000010ff0a9230 */ /* 0x000fe20000004100 */
[----:B------:R-:W-:Y:S01]  /*57c0*/  @!P1 FMUL.FTZ R5, R8, R5 ;  /* 0x0000000508059220 */ /* 0x000fe20000410000 */
[----:B------:R-:W-:Y:S01]  /*57d0*/  @!P1 HADD2.F32 R35, -RZ, R17.H0_H0 ;  /* 0x20000011ff239230 */ /* 0x000fe20000004100 */
[----:B------:R-:W-:Y:S01]  /*57e0*/  @!P1 FMUL.FTZ R48, R27, R9 ;  /* 0x000000091b309220 */ /* 0x000fe20000410000 */
[--C-:B------:R-:W-:Y:S01]  /*57f0*/  @!P1 HADD2.F32 R17, -RZ, R6.reuse.H0_H0 ;  /* 0x20000006ff119230 */ /* 0x100fe20000004100 */
[----:B------:R-:W-:Y:S01]  /*5800*/  @!P1 FMUL.FTZ R43, R34, R10 ;  /* 0x0000000a222b9220 */ /* 0x000fe20000410000 */
[----:B------:R-:W-:Y:S01]  /*5810*/  @!P1 HADD2.F32 R16, -RZ, R6.H1_H1 ;  /* 0x30000006ff109230 */ /* 0x000fe20000004100 */
[----:B------:R-:W-:Y:S01]  /*5820*/  @!P1 FFMA.FTZ R51, R8, R26, -R49 ;  /* 0x0000001a08339223 */ /* 0x000fe20000010831 */
[--C-:B------:R-:W-:Y:S01]  /*5830*/  @!P1 HADD2.F32 R6, -RZ, R7.reuse.H0_H0 ;  /* 0x20000007ff069230 */ /* 0x100fe20000004100 */
[----:B------:R-:W-:Y:S01]  /*5840*/  @!P1 FFMA.FTZ R42, R17, R38, -R42 ;  /* 0x00000026112a9223 */ /* 0x000fe2000001082a */
[----:B------:R-:W-:Y:S01]  /*5850*/  @!P1 HADD2.F32 R7, -RZ, R7.H1_H1 ;  /* 0x30000007ff079230 */ /* 0x000fe20000004100 */
[----:B------:R-:W-:Y:S02]  /*5860*/  @!P1 FFMA.FTZ R41, R16, R40, -R41 ;  /* 0x0000002810299223 */ /* 0x000fe40000010829 */
[----:B------:R-:W-:Y:S01]  /*5870*/  @!P1 FFMA.FTZ R50, R6, R33, -R48 ;  /* 0x0000002106329223 */ /* 0x000fe20000010830 */
[----:B------:R-:W-:Y:S01]  /*5880*/  @!P1 F2FP.PACK_AB R48, R51, R58 ;  /* 0x0000003a3330923e */ /* 0x000fe200000000ff */
[----:B------:R-:W-:Y:S01]  /*5890*/  @!P1 FFMA.FTZ R49, R7, R35, -R43 ;  /* 0x0000002307319223 */ /* 0x000fe2000001082b */
[----:B------:R-:W-:Y:S01]  /*58a0*/  @!P1 F2FP.PACK_AB R42, R41, R42 ;  /* 0x0000002a292a923e */ /* 0x000fe200000000ff */
[----:B------:R-:W-:Y:S01]  /*58b0*/  @!P1 FFMA.FTZ R3, R21, R22, R3 ;  /* 0x0000001615039223 */ /* 0x000fe20000010003 */
[----:B------:R-:W-:Y:S01]  /*58c0*/  @!P1 F2FP.PACK_AB R43, R54, R55 ;  /* 0x00000037362b923e */ /* 0x000fe200000000ff */
[----:B------:R-:W-:Y:S01]  /*58d0*/  @!P1 FMUL.FTZ R6, R6, R9 ;  /* 0x0000000906069220 */ /* 0x000fe20000410000 */
[----:B------:R-:W-:Y:S01]  /*58e0*/  @!P1 F2FP.PACK_AB R41, R49, R50 ;  /* 0x000000323129923e */ /* 0x000fe200000000ff */
[----:B------:R-:W-:Y:S01]  /*58f0*/  @!P1 IMAD.MOV.U32 R15, RZ, RZ, R42 ;  /* 0x000000ffff0f9224 */ /* 0x000fe200078e002a */
[----:B------:R-:W-:Y:S01]  /*5900*/  @!P1 MOV R12, R43 ;  /* 0x0000002b000c9202 */ /* 0x000fe20000000f00 */
[----:B------:R-:W-:Y:S01]  /*5910*/  @!P1 FFMA.FTZ R4, R23, R24, R4 ;  /* 0x0000001817049223 */ /* 0x000fe20000010004 */
[----:B------:R-:W-:Y:S01]  /*5920*/  @!P1 MOV R13, R48 ;  /* 0x00000030000d9202 */ /* 0x000fe20000000f00 */
[----:B------:R-:W-:Y:S01]  /*5930*/  @!P1 FMUL.FTZ R7, R7, R10 ;  /* 0x0000000a07079220 */ /* 0x000fe20000410000 */
[----:B------:R-:W-:Y:S01]  /*5940*/  @!P1 MOV R14, R41 ;  /* 0x00000029000e9202 */ /* 0x000fe20000000f00 */
[----:B------:R-:W-:Y:S01]  /*5950*/  @!P1 FFMA.FTZ R5, R25, R26, R5 ;  /* 0x0000001a19059223 */ /* 0x000fe20000010005 */
[----:B------:R-:W-:Y:S01]  /*5960*/  @!P1 F2FP.PACK_AB R2, R3, R2 ;  /* 0x000000020302923e */ /* 0x000fe200000000ff */
[----:B------:R-:W-:Y:S02]  /*5970*/  @!P1 FMUL.FTZ R8, R17, R11 ;  /* 0x0000000b11089220 */ /* 0x000fe40000410000 */
[----:B------:R1:W-:Y:S01]  /*5980*/  STG.E.128 [R52.64], R12 ;  /* 0x0000000c34007986 */ /* 0x0003e2000c101d08 */
[----:B------:R-:W-:Y:S01]  /*5990*/  @!P1 F2FP.PACK_AB R4, R5, R4 ;  /* 0x000000040504923e */ /* 0x000fe200000000ff */
[----:B------:R-:W-:Y:S01]  /*59a0*/  @!P1 FFMA.FTZ R6, R27, R33, R6 ;  /* 0x000000211b069223 */ /* 0x000fe20000010006 */
[----:B------:R-:W-:Y:S01]  /*59b0*/  @!P1 MOV R44, R2 ;  /* 0x00000002002c9202 */ /* 0x000fe20000000f00 */
        /* <DEDUP_REMOVED lines=16> */
.L_x_327:
[----:B------:R-:W-:Y:S01]  /*5ac0*/  IMAD R2, R36, -0x60, R0 ;  /* 0xffffffa024027824 */ /* 0x000fe200078e0200 */
[----:B------:R-:W-:Y:S04]  /*5ad0*/  BSSY B0, `(.L_x_350) ;  /* 0x0000015000007945 */ /* 0x000fe80003800000 */
[----:B------:R-:W-:Y:S04]  /*5ae0*/  IMNMX R16, R2, 0x60, PT ;  /* 0x0000006002107817 */ /* 0x000fe80003800200 */
[----:B------:R-:W-:Y:S11]  /*5af0*/  ISETP.GE.AND P0, PT, R88, R16, PT ;  /* 0x000000105800720c */ /* 0x000ff60003f06270 */
[----:B------:R-:W-:Y:S02]  /*5b00*/  @!UPT UIADD3 URZ, URZ, URZ, URZ ;  /* 0x0000003f3f3ff290 */ /* 0x000fe4000fffe03f */
[----:B------:R-:W-:-:S05]  /*5b10*/  @P0 BRA `(.L_x_351) ;  /* 0x0000010000000947 */ /* 0x000fca0003800000 */
[----:B------:R-:W-:Y:S11]  /*5b20*/  ISETP.NE.AND P1, PT, R87, RZ, PT ;  /* 0x000000ff5700720c */ /* 0x000ff60003f25270 */
[----:B------:R-:W-:Y:S02]  /*5b30*/  @!UPT UIADD3 URZ, URZ, URZ, URZ ;  /* 0x0000003f3f3ff290 */ /* 0x000fe4000fffe03f */
[----:B------:R-:W1:Y:S01]  /*5b40*/  @P1 LDS.128 R12, [R86+0x3100] ;  /* 0x00310000560c1984 */ /* 0x000e620000000c00 */
[-C--:B------:R-:W-:Y:S05]  /*5b50*/  @P1 IADD3 R2, P0, R108, R74.reuse, RZ ;  /* 0x0000004a6c021210 */ /* 0x080fea0007f1e0ff */
[----:B------:R-:W-:Y:S01]  /*5b60*/  @P1 IMAD.X R5, R107, 0x1, R78, P0 ;  /* 0x000000016b051824 */ /* 0x000fe200000e064e */
[----:B------:R-:W-:Y:S11]  /*5b70*/  ISETP.NE.AND P0, PT, R89, RZ, PT ;  /* 0x000000ff5900720c */ /* 0x000ff60003f05270 */
[----:B------:R-:W-:Y:S02]  /*5b80*/  @!UPT UIADD3 URZ, URZ, URZ, URZ ;  /* 0x0000003f3f3ff290 */ /* 0x000fe4000fffe03f */
[----:B------:R-:W2:Y:S01]  /*5b90*/  @P0 LDS.128 R8, [R85+0x3100] ;  /* 0x0031000055080984 */ /* 0x000ea20000000c00 */
[----:B------:R-:W-:Y:S05]  /*5ba0*/  @P0 IADD3 R3, P2, R112, R74, RZ ;  /* 0x0000004a70030210 */ /* 0x000fea0007f5e0ff */
[----:B------:R-:W-:Y:S01]  /*5bb0*/  @P0 IMAD.X R6, R78, 0x1, R111, P2 ;  /* 0x000000014e060824 */ /* 0x000fe200010e066f */
[C---:B------:R-:W-:Y:S04]  /*5bc0*/  @P1 LEA R4, P2, R2.reuse, c[0x0][0x1c8], 0x1 ;  /* 0x0000720002041a11 */ /* 0x040fe800078408ff */
[----:B------:R-:W-:Y:S02]  /*5bd0*/  @P1 LEA.HI.X R5, R2, c[0x0][0x1cc], R5, 0x1, P2 ;  /* 0x0000730002051a11 */ /* 0x000fe400010f0c05 */
[C---:B------:R-:W-:Y:S04]  /*5be0*/  @P0 LEA R2, P2, R3.reuse, c[0x0][0x1c8], 0x1 ;  /* 0x0000720003020a11 */ /* 0x040fe800078408ff */
[----:B------:R-:W-:Y:S01]  /*5bf0*/  @P0 LEA.HI.X R3, R3, c[0x0][0x1cc], R6, 0x1, P2 ;  /* 0x0000730003030a11 */ /* 0x000fe200010f0c06 */
[----:B-1----:R1:W-:Y:S04]  /*5c00*/  @P1 STG.E.128 [R4.64], R12 ;  /* 0x0000000c04001986 */ /* 0x0023e8000c101d08 */
[----:B--2---:R1:W-:Y:S04]  /*5c10*/  @P0 STG.E.128 [R2.64], R8 ;  /* 0x0000000802000986 */ /* 0x0043e8000c101d08 */
.L_x_351:
[----:B------:R-:W-:Y:S05]  /*5c20*/  BSYNC B0 ;  /* 0x0000000000007941 */ /* 0x000fea0003800000 */
.L_x_350:
        /* <DEDUP_REMOVED lines=9> */
[----:B------:R-:W-:Y:S03]  /*5cc0*/  @P2 IADD3 R5, P0, R108, R3, RZ ;  /* 0x000000036c052210 */ /* 0x000fe60007f1e0ff */
[----:B------:R-:W2:Y:S02]  /*5cd0*/  @P1 LDS.128 R8, [R85+0x4100] ;  /* 0x0041000055081984 */ /* 0x000ea40000000c00 */
[----:B------:R-:W-:Y:S01]  /*5ce0*/  @P2 IMAD.X R6, R107, 0x1, R2, P0 ;  /* 0x000000016b062824 */ /* 0x000fe200000e0602 */
        /* <DEDUP_REMOVED lines=8> */
.L_x_353:
[----:B------:R-:W-:Y:S05]  /*5d70*/  BSYNC B0 ;  /* 0x0000000000007941 */ /* 0x000fea0003800000 */
.L_x_352:
        /* <DEDUP_REMOVED lines=19> */
.L_x_343:
[----:B------:R-:W-:Y:S05]  /*5eb0*/  BSYNC B2 ;  /* 0x0000000000027941 */ /* 0x000fea0003800000 */
.L_x_326:
[----:B------:R-:W-:Y:S01]  /*5ec0*/  IMAD R20, R36, -0x60, RZ ;  /* 0xffffffa024147824 */ /* 0x000fe200078e02ff */
[----:B------:R-:W-:Y:S01]  /*5ed0*/  BSSY B0, `(.L_x_354) ;  /* 0x000006b000007945 */ /* 0x000fe20003800000 */
[----:B-12---:R-:W-:Y:S02]  /*5ee0*/  IMAD R2, R94, 0x60, RZ ;  /* 0x000000605e027824 */ /* 0x006fe400078e02ff */
[----:B-----5:R-:W-:Y:S02]  /*5ef0*/  IMAD.IADD R6, R126, 0x1, R20 ;  /* 0x000000017e067824 */ /* 0x020fe400078e0214 */
[----:B------:R-:W-:Y:S03]  /*5f00*/  IMAD.WIDE.U32 R18, R36, 0x60, RZ ;  /* 0x0000006024127825 */ /* 0x000fe600078e00ff */
[C---:B------:R-:W-:Y:S01]  /*5f10*/  ISETP.GE.AND P5, PT, R6.reuse, 0x11, PT ;  /* 0x000000110600780c */ /* 0x040fe20003fa6270 */
[----:B------:R-:W-:Y:S01]  /*5f20*/  IMAD.IADD R19, R19, 0x1, R2 ;  /* 0x0000000113137824 */ /* 0x000fe200078e0202 */
[----:B------:R-:W-:Y:S02]  /*5f30*/  ISETP.GE.AND P4, PT, R6, 0x1, PT ;  /* 0x000000010600780c */ /* 0x000fe40003f86270 */
[----:B------:R-:W-:Y:S02]  /*5f40*/  IADD3 R4, P0, R144, R18, RZ ;  /* 0x0000001290047210 */ /* 0x000fe40007f1e0ff */
[C---:B------:R-:W-:Y:S02]  /*5f50*/  ISETP.GE.AND P3, PT, R6.reuse, 0x21, PT ;  /* 0x000000210600780c */ /* 0x040fe40003f66270 */
[----:B------:R-:W-:Y:S02]  /*5f60*/  IADD3.X R5, R19, R146, RZ, P0, !PT ;  /* 0x0000009213057210 */ /* 0x000fe400007fe4ff */
[C---:B------:R-:W-:Y:S02]  /*5f70*/  ISETP.GE.AND P2, PT, R6.reuse, 0x31, PT ;  /* 0x000000310600780c */ /* 0x040fe40003f46270 */
[----:B------:R-:W-:Y:S02]  /*5f80*/  ISETP.GE.AND P1, PT, R6, 0x41, PT ;  /* 0x000000410600780c */ /* 0x000fe40003f26270 */
[C---:B------:R-:W-:Y:S01]  /*5f90*/  @P5 IADD3 R8, P0, R4.reuse, 0x10, RZ ;  /* 0x0000001004085810 */ /* 0x040fe20007f1e0ff */
[----:B------:R-:W-:Y:S01]  /*5fa0*/  @P4 IMAD R7, R5, c[0x0][0x258], RZ ;  /* 0x0000960005074a24 */ /* 0x000fe200078e02ff */
[-C--:B------:R-:W-:Y:S01]  /*5fb0*/  @P4 MOV R2, R90.reuse ;  /* 0x0000005a00024202 */ /* 0x080fe20000000f00 */
[----:B------:R-:W-:Y:S02]  /*5fc0*/  @P4 IMAD.MOV.U32 R3, RZ, RZ, R93 ;  /* 0x000000ffff034224 */ /* 0x000fe400078e005d */
[----:B------:R-:W-:Y:S01]  /*5fd0*/  @P5 IMAD.X R9, RZ, RZ, R5, P0 ;  /* 0x000000ffff095224 */ /* 0x000fe200000e0605 */
[C---:B------:R-:W-:Y:S01]  /*5fe0*/  @P3 IADD3 R10, P0, R4.reuse, 0x20, RZ ;  /* 0x00000020040a3810 */ /* 0x040fe20007f1e0ff */
[C---:B------:R-:W-:Y:S04]  /*5ff0*/  @P4 IMAD.WIDE.U32 R2, R4.reuse, c[0x0][0x258], R2 ;  /* 0x0000960004024a25 */ /* 0x040fe800078e0002 */
[----:B------:R-:W-:Y:S02]  /*6000*/  @P4 IMAD R7, R4, c[0x0][0x25c], R7 ;  /* 0x0000970004074a24 */ /* 0x000fe400078e0207 */
[----:B------:R-:W-:Y:S01]  /*6010*/  @P3 IMAD.X R11, RZ, RZ, R5, P0 ;  /* 0x000000ffff0b3224 */ /* 0x000fe200000e0605 */
[C---:B------:R-:W-:Y:S01]  /*6020*/  @P4 LEA R16, P0, R2.reuse, c[0x0][0x250], 0x1 ;  /* 0x0000940002104a11 */ /* 0x040fe200078008ff */
[----:B------:R-:W-:Y:S02]  /*6030*/  @P4 IMAD.IADD R7, R3, 0x1, R7 ;  /* 0x0000000103074824 */ /* 0x000fe400078e0207 */
[----:B------:R-:W-:Y:S03]  /*6040*/  @P5 IMAD.MOV.U32 R3, RZ, RZ, R93 ;  /* 0x000000ffff035224 */ /* 0x000fe600078e005d */
[----:B------:R-:W-:Y:S01]  /*6050*/  @P4 LEA.HI.X R17, R2, c[0x0][0x254], R7, 0x1, P0 ;  /* 0x0000950002114a11 */ /* 0x000fe200000f0c07 */
[----:B------:R-:W-:Y:S01]  /*6060*/  @P5 IMAD R7, R9, c[0x0][0x258], RZ ;  /* 0x0000960009075a24 */ /* 0x000fe200078e02ff */
[-C--:B------:R-:W-:Y:S03]  /*6070*/  @P5 MOV R2, R90.reuse ;  /* 0x0000005a00025202 */ /* 0x080fe60000000f00 */
[C---:B------:R-:W-:Y:S02]  /*6080*/  @P5 IMAD R7, R8.reuse, c[0x0][0x25c], R7 ;  /* 0x0000970008075a24 */ /* 0x040fe400078e0207 */
[----:B------:R-:W-:Y:S04]  /*6090*/  @P5 IMAD.WIDE.U32 R2, R8, c[0x0][0x258], R2 ;  /* 0x0000960008025a25 */ /* 0x000fe800078e0002 */
[----:B------:R-:W-:Y:S01]  /*60a0*/  @P5 IMAD.IADD R7, R3, 0x1, R7 ;  /* 0x0000000103075824 */ /* 0x000fe200078e0207 */
[C---:B------:R-:W-:Y:S02]  /*60b0*/  @P5 LEA R14, P0, R2.reuse, c[0x0][0x250], 0x1 ;  /* 0x00009400020e5a11 */ /* 0x040fe400078008ff */
[----:B------:R-:W-:Y:S02]  /*60c0*/  @P3 MOV R3, R93 ;  /* 0x0000005d00033202 */ /* 0x000fe40000000f00 */
[----:B------:R-:W-:Y:S01]  /*60d0*/  @P5 LEA.HI.X R15, R2, c[0x0][0x254], R7, 0x1, P0 ;  /* 0x00009500020f5a11 */ /* 0x000fe200000f0c07 */
[----:B------:R-:W-:Y:S01]  /*60e0*/  @P3 IMAD.MOV.U32 R2, RZ, RZ, R90 ;  /* 0x000000ffff023224 */ /* 0x000fe200078e005a */
[----:B------:R-:W-:Y:S01]  /*60f0*/  @P2 IADD3 R8, P0, R4, 0x30, RZ ;  /* 0x0000003004082810 */ /* 0x000fe20007f1e0ff */
[----:B------:R-:W-:Y:S02]  /*6100*/  @P3 IMAD R7, R11, c[0x0][0x258], RZ ;  /* 0x000096000b073a24 */ /* 0x000fe400078e02ff */
[C---:B------:R-:W-:Y:S01]  /*6110*/  @P3 IMAD.WIDE.U32 R2, R10.reuse, c[0x0][0x258], R2 ;  /* 0x000096000a023a25 */ /* 0x040fe200078e0002 */
[----:B------:R-:W-:Y:S03]  /*6120*/  @P2 IADD3.X R9, RZ, R5, RZ, P0, !PT ;  /* 0x00000005ff092210 */ /* 0x000fe600007fe4ff */
[----:B------:R-:W-:Y:S01]  /*6130*/  @P3 IMAD R7, R10, c[0x0][0x25c], R7 ;  /* 0x000097000a073a24 */ /* 0x000fe200078e0207 */
[C---:B------:R-:W-:Y:S03]  /*6140*/  @P3 LEA R12, P0, R2.reuse, c[0x0][0x250], 0x1 ;  /* 0x00009400020c3a11 */ /* 0x040fe600078008ff */
[----:B------:R-:W-:Y:S02]  /*6150*/  @P3 IMAD.IADD R7, R3, 0x1, R7 ;  /* 0x0000000103073824 */ /* 0x000fe400078e0207 */
[----:B------:R-:W-:Y:S03]  /*6160*/  @P2 IMAD.MOV.U32 R3, RZ, RZ, R93 ;  /* 0x000000ffff032224 */ /* 0x000fe600078e005d */
[----:B------:R-:W-:Y:S01]  /*6170*/  @P3 LEA.HI.X R13, R2, c[0x0][0x254], R7, 0x1, P0 ;  /* 0x00009500020d3a11 */ /* 0x000fe200000f0c07 */
[----:B------:R-:W-:Y:S01]  /*6180*/  @P2 IMAD R7, R9, c[0x0][0x258], RZ ;  /* 0x0000960009072a24 */ /* 0x000fe200078e02ff */
[-C--:B------:R-:W-:Y:S03]  /*6190*/  @P2 MOV R2, R90.reuse ;  /* 0x0000005a00022202 */ /* 0x080fe60000000f00 */
[C---:B------:R-:W-:Y:S02]  /*61a0*/  @P2 IMAD R7, R8.reuse, c[0x0][0x25c], R7 ;  /* 0x0000970008072a24 */ /* 0x040fe400078e0207 */
[----:B------:R-:W-:Y:S05]  /*61b0*/  @P2 IMAD.WIDE.U32 R2, R8, c[0x0][0x258], R2 ;  /* 0x0000960008022a25 */ /* 0x000fea00078e0002 */
[C---:B------:R-:W-:Y:S02]  /*61c0*/  @P2 LEA R8, P0, R2.reuse, c[0x0][0x250], 0x1 ;  /* 0x0000940002082a11 */ /* 0x040fe400078008ff */
[----:B------:R-:W-:Y:S02]  /*61d0*/  @P2 IADD3 R7, R3, R7, RZ ;  /* 0x0000000703072210 */ /* 0x000fe40007ffe0ff */
[----:B------:R-:W-:Y:S02]  /*61e0*/  @P1 MOV R3, R93 ;  /* 0x0000005d00031202 */ /* 0x000fe40000000f00 */
[----:B------:R-:W-:Y:S02]  /*61f0*/  @P2 LEA.HI.X R9, R2, c[0x0][0x254], R7, 0x1, P0 ;  /* 0x0000950002092a11 */ /* 0x000fe400000f0c07 */
[----:B------:R-:W-:Y:S05]  /*6200*/  @P1 IADD3 R7, P0, R4, 0x40, RZ ;  /* 0x0000004004071810 */ /* 0x000fea0007f1e0ff */
        /* <DEDUP_REMOVED lines=8> */
[----:B------:R-:W-:Y:S04]  /*6290*/  @P1 IMAD.WIDE.U32 R2, R7, c[0x0][0x258], R2 ;  /* 0x0000960007021a25 */ /* 0x000fe800078e0002 */
[----:B------:R-:W-:Y:S01]  /*62a0*/  @P1 IMAD.IADD R4, R3, 0x1, R4 ;  /* 0x0000000103041824 */ /* 0x000fe200078e0204 */
[C---:B------:R-:W-:Y:S01]  /*62b0*/  @P1 LEA R6, P6, R2.reuse, c[0x0][0x250], 0x1 ;  /* 0x0000940002061a11 */ /* 0x040fe200078c08ff */
[----:B------:R-:W-:Y:S03]  /*62c0*/  @P0 IMAD.MOV.U32 R3, RZ, RZ, R93 ;  /* 0x000000ffff030224 */ /* 0x000fe600078e005d */
[----:B------:R-:W-:Y:S01]  /*62d0*/  @P1 LEA.HI.X R7, R2, c[0x0][0x254], R4, 0x1, P6 ;  /* 0x0000950002071a11 */ /* 0x000fe200030f0c04 */
[----:B------:R-:W-:Y:S01]  /*62e0*/  @P0 IMAD R4, R5, c[0x0][0x258], RZ ;  /* 0x0000960005040a24 */ /* 0x000fe200078e02ff */
[----:B------:R-:W-:Y:S03]  /*62f0*/  @P0 MOV R2, R90 ;  /* 0x0000005a00020202 */ /* 0x000fe60000000f00 */
        /* <DEDUP_REMOVED lines=11> */
[----:B------:R1:W-:Y:S08]  /*63b0*/  @P4 LDGSTS.E.BYPASS.LTC128B.128 [R81+0x100], [R16.64], !P6 ;  /* 0x0010000010514fae */ /* 0x0003f0000f101d48 */
[----:B------:R2:W-:Y:S08]  /*63c0*/  @P5 LDGSTS.E.BYPASS.LTC128B.128 [R81+0x900], [R14.64], !P6 ;  /* 0x009000000e515fae */ /* 0x0005f0000f101d48 */
[----:B------:R3:W-:Y:S08]  /*63d0*/  @P3 LDGSTS.E.BYPASS.LTC128B.128 [R81+0x1100], [R12.64], !P6 ;  /* 0x011000000c513fae */ /* 0x0007f0000f101d48 */
[----:B------:R1:W-:Y:S08]  /*63e0*/  @P2 LDGSTS.E.BYPASS.LTC128B.128 [R81+0x1900], [R8.64], !P6 ;  /* 0x0190000008512fae */ /* 0x0003f0000f101d48 */
[----:B------:R1:W-:Y:S08]  /*63f0*/  @P1 LDGSTS.E.BYPASS.LTC128B.128 [R81+0x2100], [R6.64], !P6 ;  /* 0x0210000006511fae */ /* 0x0003f0000f101d48 */
[----:B------:R1:W-:Y:S01]  /*6400*/  @P0 LDGSTS.E.BYPASS.LTC128B.128 [R81+0x2900], [R4.64], !P6 ;  /* 0x0290000004510fae */ /* 0x0003e2000f101d48 */
[----:B---3--:R-:W-:Y:S02]  /*6410*/  IMNMX R13, R2, 0x60, PT ;  /* 0x00000060020d7817 */ /* 0x008fe40003800200 */
[----:B------:R-:W-:Y:S02]  /*6420*/  IADD3 R12, P0, R142, R18, RZ ;  /* 0x000000128e0c7210 */ /* 0x000fe40007f1e0ff */
[----:B------:R-:W-:Y:S03]  /*6430*/  ISETP.GE.AND P1, PT, R88, R13, PT ;  /* 0x0000000d5800720c */ /* 0x000fe60003f26270 */
[----:B------:R-:W0:Y:S01]  /*6440*/  LDGDEPBAR ;  /* 0x00000000000079af */ /* 0x000e220000000000 */
[----:B--2---:R-:W-:Y:S01]  /*6450*/  IADD3.X R14, R19, R141, RZ, P0, !PT ;  /* 0x0000008d130e7210 */ /* 0x004fe200007fe4ff */
[----:B------:R-:W-:Y:S06]  /*6460*/  DEPBAR.LE SB0, 0x0 ;  /* 0x000080000000791a */ /* 0x000fec0000000000 */
[----:B------:R-:W-:Y:S06]  /*6470*/  BAR.SYNC.DEFER_BLOCKING 0x0 ;  /* 0x0000000000007b1d */ /* 0x000fec0000010000 */
[----:B------:R-:W-:-:S05]  /*6480*/  @P1 BRA `(.L_x_355) ;  /* 0x000000f000001947 */ /* 0x000fca0003800000 */
[----:B-1----:R-:W-:Y:S01]  /*6490*/  MOV R5, R95 ;  /* 0x0000005f00057202 */ /* 0x002fe20000000f00 */
[----:B------:R-:W-:Y:S01]  /*64a0*/  IMAD.MOV.U32 R4, RZ, RZ, R96 ;  /* 0x000000ffff047224 */ /* 0x000fe200078e0060 */
[----:B------:R-:W-:Y:S01]  /*64b0*/  ISETP.GE.AND P1, PT, R28, c[0x0][0x1d4], PT ;  /* 0x000075001c007a0c */ /* 0x000fe20003f26270 */
[----:B------:R-:W-:Y:S02]  /*64c0*/  IMAD R2, R14, c[0x0][0x208], RZ ;  /* 0x000082000e027a24 */ /* 0x000fe400078e02ff */
[C---:B------:R-:W-:Y:S04]  /*64d0*/  IMAD.WIDE.U32 R4, R12.reuse, c[0x0][0x208], R4 ;  /* 0x000082000c047a25 */ /* 0x040fe800078e0004 */
[----:B------:R-:W-:Y:S04]  /*64e0*/  IMAD R2, R12, c[0x0][0x20c], R2 ;  /* 0x000083000c027a24 */ /* 0x000fe800078e0202 */
[----:B------:R-:W-:Y:S01]  /*64f0*/  IMAD.IADD R3, R5, 0x1, R2 ;  /* 0x0000000105037824 */ /* 0x000fe200078e0202 */
[C---:B------:R-:W-:Y:S01]  /*6500*/  LEA R2, P0, R4.reuse, c[0x0][0x1f8], 0x1 ;  /* 0x00007e0004027a11 */ /* 0x040fe200078008ff */
[----:B------:R-:W1:Y:S03]  /*6510*/  @!P1 LDS.128 R8, [R86+0x100] ;  /* 0x0001000056089984 */ /* 0x000e660000000c00 */
[----:B------:R-:W-:Y:S02]  /*6520*/  LEA.HI.X R3, R4, c[0x0][0x1fc], R3, 0x1, P0 ;  /* 0x00007f0004037a11 */ /* 0x000fe400000f0c03 */
[----:B------:R-:W-:Y:S11]  /*6530*/  ISETP.GE.AND P0, PT, R106, c[0x0][0x1d4], PT ;  /* 0x000075006a007a0c */ /* 0x000ff60003f06270 */
[----:B------:R-:W-:Y:S02]  /*6540*/  @!UPT UIADD3 URZ, URZ, URZ, URZ ;  /* 0x0000003f3f3ff290 */ /* 0x000fe4000fffe03f */
[----:B------:R-:W2:Y:S04]  /*6550*/  @!P0 LDS.128 R4, [R85+0x100] ;  /* 0x0001000055048984 */ /* 0x000ea80000000c00 */
[----:B-1----:R1:W-:Y:S04]  /*6560*/  @!P1 STG.E.128 [R2.64], R8 ;  /* 0x0000000802009986 */ /* 0x0023e8000c101d08 */
[----:B--2---:R1:W-:Y:S02]  /*6570*/  @!P0 STG.E.128 [R2.64+0x40], R4 ;  /* 0x0000400402008986 */ /* 0x0043e4000c101d08 */
.L_x_355:
[----:B-1----:R-:W-:Y:S05]  /*6580*/  BSYNC B0 ;  /* 0x0000000000007941 */ /* 0x002fea0003800000 */
.L_x_354:
[----:B------:R-:W-:Y:S01]  /*6590*/  ISETP.GE.AND P0, PT, R151, R13, PT ;  /* 0x0000000d9700720c */ /* 0x000fe20003f06270 */
[----:B------:R-:W-:Y:S01]  /*65a0*/  @!UPT UIADD3 URZ, URZ, URZ, URZ ;  /* 0x0000003f3f3ff290 */ /* 0x000fe2000fffe03f */
[----:B------:R-:W-:Y:S11]  /*65b0*/  BSSY B0, `(.L_x_356) ;  /* 0x0000013000007945 */ /* 0x000ff60003800000 */
[----:B------:R-:W-:-:S05]  /*65c0*/  @P0 BRA `(.L_x_357) ;  /* 0x0000011000000947 */ /* 0x000fca0003800000 */
[----:B------:R-:W-:Y:S01]  /*65d0*/  IADD3 R2, P0, R12, 0x20, RZ ;  /* 0x000000200c027810 */ /* 0x000fe20007f1e0ff */
[----:B------:R-:W-:Y:S01]  /*65e0*/  IMAD.MOV.U32 R4, RZ, RZ, R96 ;  /* 0x000000ffff047224 */ /* 0x000fe200078e0060 */
[----:B------:R-:W-:Y:S02]  /*65f0*/  MOV R5, R95 ;  /* 0x0000005f00057202 */ /* 0x000fe40000000f00 */
[----:B------:R-:W-:Y:S01]  /*6600*/  ISETP.GE.AND P1, PT, R28, c[0x0][0x1d4], PT ;  /* 0x000075001c007a0c */ /* 0x000fe20003f26270 */
[----:B------:R-:W-:Y:S02]  /*6610*/  IMAD.X R3, RZ, RZ, R14, P0 ;  /* 0x000000ffff037224 */ /* 0x000fe400000e060e */
[C---:B------:R-:W-:Y:S04]  /*6620*/  IMAD.WIDE.U32 R4, R2.reuse, c[0x0][0x208], R4 ;  /* 0x0000820002047a25 */ /* 0x040fe800078e0004 */
[----:B------:R-:W-:Y:S04]  /*6630*/  IMAD R3, R3, c[0x0][0x208], RZ ;  /* 0x0000820003037a24 */ /* 0x000fe800078e02ff */
[----:B------:R-:W-:Y:S01]  /*6640*/  IMAD R3, R2, c[0x0][0x20c], R3 ;  /* 0x0000830002037a24 */ /* 0x000fe200078e0203 */
[C---:B------:R-:W-:Y:S01]  /*6650*/  LEA R2, P0, R4.reuse, c[0x0][0x1f8], 0x1 ;  /* 0x00007e0004027a11 */ /* 0x040fe200078008ff */
[----:B------:R-:W1:Y:S02]  /*6660*/  @!P1 LDS.128 R8, [R86+0x1100] ;  /* 0x0011000056089984 */ /* 0x000e640000000c00 */
[----:B------:R-:W-:Y:S05]  /*6670*/  IMAD.IADD R3, R5, 0x1, R3 ;  /* 0x0000000105037824 */ /* 0x000fea00078e0203 */
[----:B------:R-:W-:Y:S02]  /*6680*/  LEA.HI.X R3, R4, c[0x0][0x1fc], R3, 0x1, P0 ;  /* 0x00007f0004037a11 */ /* 0x000fe400000f0c03 */
[----:B------:R-:W-:Y:S11]  /*6690*/  ISETP.GE.AND P0, PT, R106, c[0x0][0x1d4], PT ;  /* 0x000075006a007a0c */ /* 0x000ff60003f06270 */
[----:B------:R-:W-:Y:S02]  /*66a0*/  @!UPT UIADD3 URZ, URZ, URZ, URZ ;  /* 0x0000003f3f3ff290 */ /* 0x000fe4000fffe03f */
[----:B------:R-:W2:Y:S04]  /*66b0*/  @!P0 LDS.128 R4, [R85+0x1100] ;  /* 0x0011000055048984 */ /* 0x000ea80000000c00 */
[----:B-1----:R1:W-:Y:S04]  /*66c0*/  @!P1 STG.E.128 [R2.64], R8 ;  /* 0x0000000802009986 */ /* 0x0023e8000c101d08 */
[----:B--2---:R1:W-:Y:S02]  /*66d0*/  @!P0 STG.E.128 [R2.64+0x40], R4 ;  /* 0x0000400402008986 */ /* 0x0043e4000c101d08 */
.L_x_357:
[----:B------:R-:W-:Y:S05]  /*66e0*/  BSYNC B0 ;  /* 0x0000000000007941 */ /* 0x000fea0003800000 */
.L_x_356:
[----:B------:R-:W-:Y:S01]  /*66f0*/  ISETP.GE.AND P0, PT, R150, R13, PT ;  /* 0x0000000d9600720c */ /* 0x000fe20003f06270 */
[----:B------:R-:W-:Y:S01]  /*6700*/  @!UPT UIADD3 URZ, URZ, URZ, URZ ;  /* 0x0000003f3f3ff290 */ /* 0x000fe2000fffe03f */
[----:B------:R-:W-:Y:S11]  /*6710*/  BSSY B0, `(.L_x_358) ;  /* 0x0000013000007945 */ /* 0x000ff60003800000 */
[----:B------:R-:W-:-:S05]  /*6720*/  @P0 BRA `(.L_x_359) ;  /* 0x0000011000000947 */ /* 0x000fca0003800000 */
[----:B-1----:R-:W-:Y:S01]  /*6730*/  IADD3 R2, P0, R12, 0x40, RZ ;  /* 0x000000400c027810 */ /* 0x002fe20007f1e0ff */
        /* <DEDUP_REMOVED lines=16> */
.L_x_359:
[----:B------:R-:W-:Y:S05]  /*6840*/  BSYNC B0 ;  /* 0x0000000000007941 */ /* 0x000fea0003800000 */
.L_x_358:
[C---:B------:R-:W-:Y:S02]  /*6850*/  ISETP.GT.AND P0, PT, R36.reuse, R145, PT ;  /* 0x000000912400720c */ /* 0x040fe40003f04270 */
[----:B------:R-:W-:Y:S11]  /*6860*/  IADD3 R36, R36, -0x1, RZ ;  /* 0xffffffff24247810 */ /* 0x000ff60007ffe0ff */
[----:B-1----:R-:W-:Y:S01]  /*6870*/  @P0 SHF.R.S32.HI R5, RZ, 0x1f, R36 ;  /* 0x0000001fff050819 */ /* 0x002fe20000011424 */
[----:B------:R-:W-:Y:S02]  /*6880*/  @P0 IMAD R4, R181, R36, RZ ;  /* 0x00000024b5040224 */ /* 0x000fe400078e02ff */
[----:B------:R-:W-:Y:S02]  /*6890*/  @P0 IMAD.MOV.U32 R2, RZ, RZ, R124 ;  /* 0x000000ffff020224 */ /* 0x000fe400078e007c */
        /* <DEDUP_REMOVED lines=10> */
[----:B------:R1:W-:Y:S02]  /*6940*/  @P0 LDGSTS.E.BYPASS.LTC128B.128 [R81+0x3100], [R10.64], !P6 ;  /* 0x031000000a510fae */ /* 0x0003e4000f101d48 */
[--C-:B------:R-:W-:Y:S01]  /*6950*/  @P0 IMAD.X R9, R11, 0x1, R148.reuse, P1 ;  /* 0x000000010b090824 */ /* 0x100fe200008e0694 */
[----:B------:R-:W-:Y:S04]  /*6960*/  @P0 IADD3 R6, P1, R8, R160, RZ ;  /* 0x000000a008060210 */ /* 0x000fe80007f3e0ff */
[----:B------:R2:W-:Y:S01]  /*6970*/  @P0 LDGSTS.E.BYPASS.LTC128B.128 [R81+0x3900], [R8.64], !P6 ;  /* 0x0390000008510fae */ /* 0x0005e2000f101d48 */
[----:B------:R-:W-:Y:S02]  /*6980*/  @P0 IADD3.X R7, R9, R148, RZ, P1, !PT ;  /* 0x0000009409070210 */ /* 0x000fe40000ffe4ff */
[-C--:B------:R-:W-:Y:S03]  /*6990*/  @P0 IADD3 R4, P1, R6, R160.reuse, RZ ;  /* 0x000000a006040210 */ /* 0x080fe60007f3e0ff */
[----:B------:R2:W-:Y:S02]  /*69a0*/  @P0 LDGSTS.E.BYPASS.LTC128B.128 [R81+0x4100], [R6.64], !P6 ;  /* 0x0410000006510fae */ /* 0x0005e4000f101d48 */
[--C-:B------:R-:W-:Y:S01]  /*69b0*/  @P0 IMAD.X R5, R7, 0x1, R148.reuse, P1 ;  /* 0x0000000107050824 */ /* 0x100fe200008e0694 */
[-C--:B------:R-:W-:Y:S04]  /*69c0*/  @P0 IADD3 R2, P1, R4, R160.reuse, RZ ;  /* 0x000000a004020210 */ /* 0x080fe80007f3e0ff */
[----:B------:R2:W-:Y:S01]  /*69d0*/  @P0 LDGSTS.E.BYPASS.LTC128B.128 [R81+0x4900], [R4.64], !P6 ;  /* 0x0490000004510fae */ /* 0x0005e2000f101d48 */
[----:B------:R-:W-:Y:S05]  /*69e0*/  @P0 IMAD.X R3, R5, 0x1, R148, P1 ;  /* 0x0000000105030824 */ /* 0x000fea00008e0694 */
[----:B------:R2:W-:Y:S01]  /*69f0*/  @P0 LDGSTS.E.BYPASS.LTC128B.128 [R81+0x5100], [R2.64], !P6 ;  /* 0x0510000002510fae */ /* 0x0005e2000f101d48 */
[----:B-1----:R-:W-:Y:S04]  /*6a00*/  @P0 IADD3 R10, P1, R2, R160, RZ ;  /* 0x000000a0020a0210 */ /* 0x002fe80007f3e0ff */
[----:B------:R-:W-:Y:S05]  /*6a10*/  @P0 IADD3.X R11, R3, R148, RZ, P1, !PT ;  /* 0x00000094030b0210 */ /* 0x000fea0000ffe4ff */
[----:B------:R2:W-:Y:S04]  /*6a20*/  @P0 LDGSTS.E.BYPASS.LTC128B.128 [R81+0x5900], [R10.64], !P6 ;  /* 0x059000000a510fae */ /* 0x0005e8000f101d48 */
[----:B------:R-:W0:Y:S01]  /*6a30*/  LDGDEPBAR ;  /* 0x00000000000079af */ /* 0x000e220000000000 */
[----:B------:R-:W-:-:S05]  /*6a40*/  @P0 BRA `(.L_x_360) ;  /* 0xffffb59000000947 */ /* 0x000fca000383ffff */
[----:B------:R-:W-:Y:S06]  /*6a50*/  BAR.SYNC.DEFER_BLOCKING 0x0 ;  /* 0x0000000000007b1d */ /* 0x000fec0000010000 */
.L_x_325:
[----:B------:R-:W-:Y:S01]  /*6a60*/  IMAD.MOV.U32 R231, RZ, RZ, c[0x0][0x2c4] ;  /* 0x0000b100ffe77624 */ /* 0x000fe200078e00ff */
[----:B------:R-:W-:Y:S01]  /*6a70*/  IADD3 R0, R226, 0x7f, RZ ;  /* 0x0000007fe2007810 */ /* 0x000fe20007ffe0ff */
[----:B------:R-:W-:-:S02]  /*6a80*/  IMAD.MOV.U32 R236, RZ, RZ, c[0x0][0x32c] ;  /* 0x0000cb00ffec7624 */ /* 0x000fc400078e00ff */
[----:B--2---:R-:W-:Y:S01]  /*6a90*/  IMAD.IADD R8, R168, 0x1, R169 ;  /* 0x00000001a8087824 */ /* 0x004fe200078e02a9 */
[----:B------:R-:W-:Y:S02]  /*6aa0*/  ISETP.NE.AND P1, PT, R231, 0x1, PT ;  /* 0x00000001e700780c */ /* 0x000fe40003f25270 */
[----:B------:R-:W-:-:S11]  /*6ab0*/  ISETP.GE.AND P6, PT, R236, 0x1, PT ;  /* 0x00000001ec00780c */ /* 0x000fd60003fc6270 */
[----:B------:R-:W-:-:S05]  /*6ac0*/  @P1 IMAD.HI.U32 R2, R0, c[0x0][0x2c8], RZ ;  /* 0x0000b20000021a27 */ /* 0x000fca00078e00ff */
[----:B------:R-:W-:-:S05]  /*6ad0*/  @P1 SHF.R.U32.HI R0, RZ, c[0x0][0x2cc], R2 ;  /* 0x0000b300ff001a19 */ /* 0x000fca0000011602 */
[----:B------:R-:W-:-:S05]  /*6ae0*/  IMAD.IADD R0, R179, 0x1, R0 ;  /* 0x00000001b3007824 */ /* 0x000fca00078e0200 */
[----:B------:R-:W-:Y:S01]  /*6af0*/  IADD3 R3, R0, c[0x0][0x328], RZ ;  /* 0x0000ca0000037a10 */ /* 0x000fe20007ffe0ff */
[----:B------:R-:W-:Y:S05]  /*6b00*/  @!P6 BRA `(.L_x_361) ;  /* 0x000000f00000e947 */ /* 0x000fea0003800000 */
[C---:B------:R-:W-:Y:S01]  /*6b10*/  ISETP.GT.AND P0, PT, R0.reuse, RZ, PT ;  /* 0x000000ff0000720c */ /* 0x040fe20003f04270 */
[----:B------:R-:W-:Y:S01]  /*6b20*/  IMAD.MOV.U32 R4, RZ, RZ, c[0x0][0x32c] ;  /* 0x0000cb00ff047624 */ /* 0x000fe200078e00ff */
        /* <DEDUP_REMOVED lines=8> */
.L_x_362:
[----:B------:R-:W-:-:S13]  /*6bb0*/  ISETP.NE.AND P0, PT, R4, 0x1, PT ;  /* 0x000000010400780c */ /* 0x000fda0003f05270 */
[----:B------:R-:W-:-:S05]  /*6bc0*/  @P0 IMAD.HI.U32 R0, R2, c[0x0][0x330], RZ ;  /* 0x0000cc0002000a27 */ /* 0x000fca00078e00ff */
[----:B------:R-:W-:-:S05]  /*6bd0*/  @P0 SHF.R.U32.HI R2, RZ, c[0x0][0x334], R0 ;  /* 0x0000cd00ff020a19 */ /* 0x000fca0000011600 */
.L_x_363:
[----:B------:R-:W-:-:S05]  /*6be0*/  IMAD R2, R2, R4, c[0x0][0x32c] ;  /* 0x0000cb0002027624 */ /* 0x000fca00078e0204 */
[----:B------:R-:W-:-:S03]  /*6bf0*/  IMNMX R3, R3, R2, PT ;  /* 0x0000000203037217 */ /* 0x000fc60003800200 */
.L_x_361:
[----:B------:R-:W2:Y:S01]  /*6c00*/  LDL R4, [R1+0x18] ;  /* 0x0000180001047983 */ /* 0x000ea20000100800 */
[----:B------:R-:W-:Y:S01]  /*6c10*/  IADD3 R3, R3, 0x5f, RZ ;  /* 0x0000005f03037810 */ /* 0x000fe20007ffe0ff */
[----:B------:R-:W-:-:S04]  /*6c20*/  @P1 IMAD.HI.U32 R2, R226, c[0x0][0x2c8], RZ ;  /* 0x0000b200e2021a27 */ /* 0x000fc800078e00ff */
[----:B------:R-:W-:-:S04]  /*6c30*/  IMAD.HI R3, R3, 0x2aaaaaab, RZ ;  /* 0x2aaaaaab03037827 */ /* 0x000fc800078e02ff */
[----:B------:R-:W-:Y:S01]  /*6c40*/  IMAD.MOV.U32 R0, RZ, RZ, R226 ;  /* 0x000000ffff007224 */ /* 0x000fe200078e00e2 */
[----:B------:R-:W-:Y:S02]  /*6c50*/  @P1 SHF.R.U32.HI R0, RZ, c[0x0][0x2cc], R2 ;  /* 0x0000b300ff001a19 */ /* 0x000fe40000011602 */
[----:B------:R-:W-:-:S04]  /*6c60*/  SHF.R.U32.HI R2, RZ, 0x1f, R3 ;  /* 0x0000001fff027819 */ /* 0x000fc80000011603 */
[----:B------:R-:W-:-:S04]  /*6c70*/  LEA.HI.SX32 R2, R3, R2, 0x1c ;  /* 0x0000000203027211 */ /* 0x000fc800078fe2ff */
[----:B------:R-:W-:Y:S01]  /*6c80*/  IMNMX R252, R2, R180, PT ;  /* 0x000000b402fc7217 */ /* 0x000fe20003800200 */
[----:B--2---:R-:W-:-:S05]  /*6c90*/  IMAD.IADD R0, R4, 0x1, R0 ;  /* 0x0000000104007824 */ /* 0x004fca00078e0200 */
[----:B------:R-:W-:Y:S01]  /*6ca0*/  IADD3 R3, R0, -c[0x0][0x324], RZ ;  /* 0x8000c90000037a10 */ /* 0x000fe20007ffe0ff */
[----:B------:R-:W-:Y:S05]  /*6cb0*/  @!P6 BRA `(.L_x_364) ;  /* 0x000000f00000e947 */ /* 0x000fea0003800000 */
        /* <DEDUP_REMOVED lines=9> */
.L_x_365:
[----:B------:R-:W-:-:S04]  /*6d50*/  MOV R2, c[0x0][0x32c] ;  /* 0x0000cb0000027a02 */ /* 0x000fc80000000f00 */
[----:B------:R-:W-:-:S13]  /*6d60*/  ISETP.NE.AND P0, PT, R2, 0x1, PT ;  /* 0x000000010200780c */ /* 0x000fda0003f05270 */
[----:B------:R-:W-:-:S05]  /*6d70*/  @P0 IMAD.HI.U32 R2, R0, c[0x0][0x330], RZ ;  /* 0x0000cc0000020a27 */ /* 0x000fca00078e00ff */
[----:B------:R-:W-:-:S05]  /*6d80*/  @P0 SHF.R.U32.HI R0, RZ, c[0x0][0x334], R2 ;  /* 0x0000cd00ff000a19 */ /* 0x000fca0000011602 */
.L_x_366:
[----:B------:R-:W-:-:S05]  /*6d90*/  IMAD R0, R0, c[0x0][0x32c], RZ ;  /* 0x0000cb0000007a24 */ /* 0x000fca00078e02ff */
[----:B------:R-:W-:-:S05]  /*6da0*/  IMNMX R3, R3, R0, !PT ;  /* 0x0000000003037217 */ /* 0x000fca0007800200 */
.L_x_364:
[----:B------:R-:W-:Y:S01]  /*6db0*/  IMAD.HI R0, R3, 0x2aaaaaab, RZ ;  /* 0x2aaaaaab03007827 */ /* 0x000fe200078e02ff */
[----:B------:R-:W-:Y:S01]  /*6dc0*/  PLOP3.LUT P4, PT, PT, PT, PT, 0x80, 0x0 ;  /* 0x000000000000781c */ /* 0x000fe20003f8f070 */
[----:B------:R-:W-:Y:S01]  /*6dd0*/  CS2R R162, SRZ ;  /* 0x0000000000a27805 */ /* 0x000fe2000001ff00 */
[----:B------:R-:W-:Y:S01]  /*6de0*/  CS2R R160, SRZ ;  /* 0x0000000000a07805 */ /* 0x000fe2000001ff00 */
[----:B------:R-:W-:Y:S01]  /*6df0*/  CS2R R166, SRZ ;  /* 0x0000000000a67805 */ /* 0x000fe2000001ff00 */
[----:B------:R-:W-:Y:S01]  /*6e00*/  SHF.R.U32.HI R2, RZ, 0x1f, R0 ;  /* 0x0000001fff027819 */ /* 0x000fe20000011600 */
[----:B------:R-:W-:Y:S01]  /*6e10*/  CS2R R12, SRZ ;  /* 0x00000000000c7805 */ /* 0x000fe2000001ff00 */
[----:B------:R-:W-:Y:S01]  /*6e20*/  IMAD.MOV.U32 R164, RZ, RZ, RZ ;  /* 0x000000ffffa47224 */ /* 0x000fe200078e00ff */
[----:B------:R-:W-:Y:S01]  /*6e30*/  CS2R R14, SRZ ;  /* 0x00000000000e7805 */ /* 0x000fe2000001ff00 */
[----:B------:R-:W-:Y:S01]  /*6e40*/  LEA.HI.SX32 R0, R0, R2, 0x1c ;  /* 0x0000000200007211 */ /* 0x000fe200078fe2ff */
[----:B------:R-:W-:Y:S01]  /*6e50*/  IMAD.MOV.U32 R158, RZ, RZ, RZ ;  /* 0x000000ffff9e7224 */ /* 0x000fe200078e00ff */
[----:B------:R-:W-:Y:S01]  /*6e60*/  MOV R156, RZ ;  /* 0x000000ff009c7202 */ /* 0x000fe20000000f00 */
[----:B------:R-:W-:Y:S01]  /*6e70*/  CS2R R16, SRZ ;  /* 0x0000000000107805 */ /* 0x000fe2000001ff00 */
[----:B------:R-:W-:Y:S01]  /*6e80*/  IMNMX R224, RZ, R0, !PT ;  /* 0x00000000ffe07217 */ /* 0x000fe20007800200 */
[----:B------:R-:W-:Y:S01]  /*6e90*/  IMAD.MOV.U32 R154, RZ, RZ, RZ ;  /* 0x000000ffff9a7224 */ /* 0x000fe200078e00ff */
[----:B------:R-:W-:Y:S01]  /*6ea0*/  CS2R R18, SRZ ;  /* 0x0000000000127805 */ /* 0x000fe2000001ff00 */
[----:B------:R-:W-:Y:S01]  /*6eb0*/  IMAD.MOV.U32 R152, RZ, RZ, RZ ;  /* 0x000000ffff987224 */ /* 0x000fe200078e00ff */
[----:B------:R-:W-:Y:S01]  /*6ec0*/  ISETP.GT.AND P0, PT, R252, R224, PT ;  /* 0x000000e0fc00720c */ /* 0x000fe20003f04270 */
[----:B------:R2:W-:Y:S01]  /*6ed0*/  STL [R1+0x14], R224 ;  /* 0x000014e001007387 */ /* 0x0005e20000100800 */
[----:B------:R-:W-:Y:S01]  /*6ee0*/  MOV R26, RZ ;  /* 0x000000ff001a7202 */ /* 0x000fe20000000f00 */
[----:B------:R-:W-:Y:S01]  /*6ef0*/  IMAD.MOV.U32 R146, RZ, RZ, RZ ;  /* 0x000000ffff927224 */ /* 0x000fe200078e00ff */
[----:B------:R-:W-:Y:S01]  /*6f00*/  MOV R144, RZ ;  /* 0x000000ff00907202 */ /* 0x000fe20000000f00 */
        /* <DEDUP_REMOVED lines=33> */
[----:B--2---:R-:W2:Y:S01]  /*7120*/  LDL R27, [R1+0x64] ;  /* 0x00006400011b7983 */ /* 0x004ea20000100800 */
[----:B------:R-:W-:-:S03]  /*7130*/  ISETP.NE.U32.AND P0, PT, RZ, c[0x0][0x340], PT ;  /* 0x0000d000ff007a0c */ /* 0x000fc60003f05070 */
[----:B------:R-:W2:Y:S01]  /*7140*/  LDL R234, [R1+0x30] ;  /* 0x0000300001ea7983 */ /* 0x000ea20000100800 */
[----:B------:R-:W-:-:S13]  /*7150*/  ISETP.NE.AND.EX P2, PT, RZ, c[0x0][0x344], PT, P0 ;  /* 0x0000d100ff007a0c */ /* 0x000fda0003f45300 */
[----:B------:R-:W-:Y:S01]  /*7160*/  @P2 IMAD.MOV.U32 R2, RZ, RZ, 0x4 ;  /* 0x00000004ff022424 */ /* 0x000fe200078e00ff */
[----:B------:R-:W4:Y:S01]  /*7170*/  S2R R35, SR_CTAID.Y ;  /* 0x0000000000237919 */ /* 0x000f220000002600 */
[----:B------:R-:W-:Y:S02]  /*7180*/  SHF.R.S32.HI R0, RZ, 0x1f, R165 ;  /* 0x0000001fff007819 */ /* 0x000fe400000114a5 */
[----:B------:R-:W-:-:S03]  /*7190*/  SHF.R.S32.HI R212, RZ, 0x1f, R228 ;  /* 0x0000001fffd47819 */ /* 0x000fc600000114e4 */
[----:B------:R-:W-:Y:S01]  /*71a0*/  IMAD R0, R0, c[0x0][0x178], RZ ;  /* 0x00005e0000007a24 */ /* 0x000fe200078e02ff */
[----:B------:R-:W-:-:S03]  /*71b0*/  LEA.HI R5, R212, R228, RZ, 0x3 ;  /* 0x000000e4d4057211 */ /* 0x000fc600078f18ff */
[----:B------:R-:W-:Y:S01]  /*71c0*/  IMAD R0, R165, c[0x0][0x17c], R0 ;  /* 0x00005f00a5007a24 */ /* 0x000fe200078e0200 */
[----:B------:R-:W-:Y:S02]  /*71d0*/  LOP3.LUT R4, R5, 0xfffffff8, RZ, 0xc0, !PT ;  /* 0xfffffff805047812 */ /* 0x000fe400078ec0ff */
[----:B------:R-:W-:-:S03]  /*71e0*/  SHF.R.S32.HI R72, RZ, 0x3, R5 ;  /* 0x00000003ff487819 */ /* 0x000fc60000011405 */
[----:B------:R-:W-:Y:S02]  /*71f0*/  IMAD.IADD R86, R228, 0x1, -R4 ;  /* 0x00000001e4567824 */ /* 0x000fe400078e0a04 */
[----:B------:R-:W-:Y:S02]  /*7200*/  IMAD R5, R189, c[0x0][0x1b8], RZ ;  /* 0x00006e00bd057a24 */ /* 0x000fe400078e02ff */
[----:B------:R-:W-:Y:S02]  /*7210*/  IMAD.SHL.U32 R56, R86, 0x8, RZ ;  /* 0x0000000856387824 */ /* 0x000fe400078e00ff */
[----:B--2---:R-:W-:-:S05]  /*7220*/  @P2 IMAD.WIDE R2, R27, R2, c[0x0][0x340] ;  /* 0x0000d0001b022625 */ /* 0x004fca00078e0202 */
[----:B------:R2:W3:Y:S01]  /*7230*/  @P2 LDG.E R16, [R2.64] ;  /* 0x0000000802102981 */ /* 0x0004e2000c1e1900 */
[----:B----4-:R-:W-:Y:S01]  /*7240*/  IMAD R4, R35, c[0x0][0x1bc], R5 ;  /* 0x00006f0023047a24 */ /* 0x010fe200078e0205 */
[----:B------:R-:W-:Y:S02]  /*7250*/  ISETP.NE.U32.AND P0, PT, RZ, c[0x0][0x348], PT ;  /* 0x0000d200ff007a0c */ /* 0x000fe40003f05070 */
[----:B------:R-:W-:Y:S02]  /*7260*/  SHF.R.S32.HI R15, RZ, 0x1f, R27 ;  /* 0x0000001fff0f7819 */ /* 0x000fe4000001141b */
[----:B------:R-:W-:Y:S02]  /*7270*/  ISETP.NE.AND.EX P0, PT, RZ, c[0x0][0x34c], PT, P0 ;  /* 0x0000d300ff007a0c */ /* 0x000fe40003f05300 */
[----:B------:R-:W-:Y:S02]  /*7280*/  LEA.HI R89, R212, R228, RZ, 0x4 ;  /* 0x000000e4d4597211 */ /* 0x000fe400078f20ff */
[----:B------:R-:W-:-:S02]  /*7290*/  SEL R6, R15, RZ, !P0 ;  /* 0x000000ff0f067207 */ /* 0x000fc40004000000 */
[----:B-1----:R-:W-:Y:S02]  /*72a0*/  SHF.R.S32.HI R9, RZ, 0x1f, R8 ;  /* 0x0000001fff097819 */ /* 0x002fe40000011408 */
[----:B------:R-:W-:Y:S01]  /*72b0*/  LOP3.LUT R7, R89, 0xfffffff0, RZ, 0xc0, !PT ;  /* 0xfffffff059077812 */ /* 0x000fe200078ec0ff */
[----:B------:R-:W-:Y:S01]  /*72c0*/  IMAD R6, R6, c[0x0][0x1c0], RZ ;  /* 0x0000700006067a24 */ /* 0x000fe200078e02ff */
[----:B------:R-:W-:-:S03]  /*72d0*/  SHF.R.S32.HI R57, RZ, 0x1f, R56 ;  /* 0x0000001fff397819 */ /* 0x000fc60000011438 */
[----:B------:R-:W-:Y:S02]  /*72e0*/  IMAD.IADD R10, R228, 0x1, -R7 ;  /* 0x00000001e40a7824 */ /* 0x000fe400078e0a07 */
[----:B--2---:R-:W-:-:S04]  /*72f0*/  IMAD.WIDE.U32 R2, R165, c[0x0][0x178], RZ ;  /* 0x00005e00a5027a25 */ /* 0x004fc800078e00ff */
[----:B------:R-:W-:Y:S01]  /*7300*/  IMAD.IADD R3, R3, 0x1, R0 ;  /* 0x0000000103037824 */ /* 0x000fe200078e0200 */
[----:B------:R-:W-:-:S03]  /*7310*/  SHF.L.U32 R0, R72, 0x6, RZ ;  /* 0x0000000648007819 */ /* 0x000fc600000006ff */
[----:B------:R-:W-:Y:S01]  /*7320*/  IMAD.WIDE.U32 R2, R35, c[0x0][0x1b8], R2 ;  /* 0x00006e0023027a25 */ /* 0x000fe200078e0002 */
[----:B------:R-:W-:-:S04]  /*7330*/  LOP3.LUT R0, R0, 0x1c0, RZ, 0xc0, !PT ;  /* 0x000001c000007812 */ /* 0x000fc800078ec0ff */
[----:B------:R-:W-:Y:S02]  /*7340*/  LOP3.LUT R5, R0, 0x38, R56, 0xf8, !PT ;  /* 0x0000003800057812 */ /* 0x000fe400078ef838 */
[----:B------:R-:W-:Y:S02]  /*7350*/  SHF.R.U32.HI R0, RZ, 0x3, R0 ;  /* 0x00000003ff007819 */ /* 0x000fe40000011600 */
[----:B------:R-:W-:Y:S02]  /*7360*/  IADD3 R3, R3, R4, RZ ;  /* 0x0000000403037210 */ /* 0x000fe40007ffe0ff */
[----:B------:R-:W-:Y:S01]  /*7370*/  LOP3.LUT R17, R5, R0, RZ, 0x3c, !PT ;  /* 0x0000000005117212 */ /* 0x000fe200078e3cff */
[----:B------:R-:W-:-:S04]  /*7380*/  IMAD R0, R86, 0x10, R72 ;  /* 0x0000001056007824 */ /* 0x000fc800078e0248 */
[----:B------:R-:W-:Y:S01]  /*7390*/  IMAD.IADD R11, R226, 0x1, R0 ;  /* 0x00000001e20b7824 */ /* 0x000fe200078e0200 */
[----:B------:R-:W-:Y:S02]  /*73a0*/  SEL R0, R27, RZ, !P0 ;  /* 0x000000ff1b007207 */ /* 0x000fe40004000000 */
[C---:B------:R-:W-:Y:S01]  /*73b0*/  IADD3 R5, P0, R72.reuse, R8, RZ ;  /* 0x0000000848057210 */ /* 0x040fe20007f1e0ff */
[----:B------:R-:W-:Y:S01]  /*73c0*/  @P1 IMAD.HI.U32 R8, R11, c[0x0][0x2c8], RZ ;  /* 0x0000b2000b081a27 */ /* 0x000fe200078e00ff */
[----:B------:R-:W-:Y:S02]  /*73d0*/  MOV R4, R11 ;  /* 0x0000000b00047202 */ /* 0x000fe40000000f00 */
[----:B------:R-:W-:Y:S01]  /*73e0*/  LEA.HI.X.SX32 R9, R72, R9, 0x1, P0 ;  /* 0x0000000948097211 */ /* 0x000fe200000f0eff */
[C---:B------:R-:W-:Y:S01]  /*73f0*/  IMAD R7, R0.reuse, c[0x0][0x1c4], R6 ;  /* 0x0000710000077a24 */ /* 0x040fe200078e0206 */
[----:B------:R-:W-:Y:S01]  /*7400*/  @P1 SHF.R.U32.HI R4, RZ, c[0x0][0x2cc], R8 ;  /* 0x0000b300ff041a19 */ /* 0x000fe20000011608 */
[----:B------:R-:W-:Y:S01]  /*7410*/  IMAD.WIDE.U32 R2, R0, c[0x0][0x1c0], R2 ;  /* 0x0000700000027a25 */ /* 0x000fe200078e0002 */
[----:B------:R-:W-:-:S03]  /*7420*/  SHF.R.S32.HI R8, RZ, 0x1f, R10 ;  /* 0x0000001fff087819 */ /* 0x000fc6000001140a */
[----:B------:R-:W-:Y:S01]  /*7430*/  IMAD R0, R9, c[0x0][0x208], RZ ;  /* 0x0000820009007a24 */ /* 0x000fe200078e02ff */
[----:B------:R-:W-:Y:S01]  /*7440*/  IADD3 R3, R3, R7, RZ ;  /* 0x0000000703037210 */ /* 0x000fe20007ffe0ff */
[----:B------:R-:W-:Y:S01]  /*7450*/  IMAD R6, R9, c[0x0][0x1e0], RZ ;  /* 0x0000780009067a24 */ /* 0x000fe200078e02ff */
[----:B------:R-:W-:Y:S01]  /*7460*/  LEA.HI R85, R8, R10, RZ, 0x3 ;  /* 0x0000000a08557211 */ /* 0x000fe200078f18ff */
[C---:B------:R-:W-:Y:S01]  /*7470*/  IMAD R14, R5.reuse, c[0x0][0x20c], R0 ;  /* 0x00008300050e7a24 */ /* 0x040fe200078e0200 */
[----:B------:R-:W-:Y:S01]  /*7480*/  SHF.R.S32.HI R0, RZ, 0x1f, R4 ;  /* 0x0000001fff007819 */ /* 0x000fe20000011404 */
[----:B------:R-:W-:Y:S01]  /*7490*/  IMAD R13, R5, c[0x0][0x1e4], R6 ;  /* 0x00007900050d7a24 */ /* 0x000fe200078e0206 */
[----:B------:R-:W-:Y:S01]  /*74a0*/  LOP3.LUT R12, R85, 0xfffffff8, RZ, 0xc0, !PT ;  /* 0xfffffff8550c7812 */ /* 0x000fe200078ec0ff */
[----:B------:R-:W-:-:S04]  /*74b0*/  IMAD.WIDE.U32 R6, R5, c[0x0][0x1e0], R56 ;  /* 0x0000780005067a25 */ /* 0x000fc800078e0038 */
[----:B------:R-:W-:Y:S01]  /*74c0*/  IMAD.WIDE.U32 R8, R5, c[0x0][0x208], R56 ;  /* 0x0000820005087a25 */ /* 0x000fe200078e0038 */
[----:B------:R-:W-:-:S03]  /*74d0*/  IADD3 R7, R7, R13, RZ ;  /* 0x0000000d07077210 */ /* 0x000fc60007ffe0ff */
[----:B------:R-:W-:Y:S02]  /*74e0*/  IMAD R0, R0, c[0x0][0x1b0], RZ ;  /* 0x00006c0000007a24 */ /* 0x000fe400078e02ff */
[----:B------:R-:W-:Y:S02]  /*74f0*/  IMAD.MOV R5, RZ, RZ, -R4 ;  /* 0x000000ffff057224 */ /* 0x000fe400078e0a04 */
[C---:B------:R-:W-:Y:S02]  /*7500*/  IMAD R13, R4.reuse, c[0x0][0x1b4], R0 ;  /* 0x00006d00040d7a24 */ /* 0x040fe400078e0200 */
[----:B------:R-:W-:Y:S01]  /*7510*/  IMAD.WIDE.U32 R2, R4, c[0x0][0x1b0], R2 ;  /* 0x00006c0004027a25 */ /* 0x000fe200078e0002 */
[----:B------:R-:W-:-:S03]  /*7520*/  MOV R4, R8 ;  /* 0x0000000800047202 */ /* 0x000fc60000000f00 */
[----:B------:R-:W-:Y:S01]  /*7530*/  IMAD R0, R5, c[0x0][0x2c4], R11 ;  /* 0x0000b10005007a24 */ /* 0x000fe200078e020b */
[----:B------:R-:W-:Y:S01]  /*7540*/  IADD3 R5, R9, R14, RZ ;  /* 0x0000000e09057210 */ /* 0x000fe20007ffe0ff */
[----:B------:R-:W-:Y:S02]  /*7550*/  IMAD.IADD R83, R10, 0x1, -R12 ;  /* 0x000000010a537824 */ /* 0x000fe400078e0a0c */
[----:B------:R-:W-:Y:S01]  /*7560*/  IMAD.IADD R3, R3, 0x1, R13 ;  /* 0x0000000103037824 */ /* 0x000fe200078e020d */
[----:B------:R-:W-:Y:S01]  /*7570*/  SHF.R.S32.HI R10, RZ, 0x1f, R0 ;  /* 0x0000001fff0a7819 */ /* 0x000fe20000011400 */
[----:B------:R-:W-:Y:S01]  /*7580*/  IMAD.WIDE.U32 R8, R35, c[0x0][0x1e8], R6 ;  /* 0x00007a0023087a25 */ /* 0x000fe200078e0006 */
[----:B------:R-:W-:-:S03]  /*7590*/  ISETP.NE.U32.AND P1, PT, RZ, c[0x0][0x350], PT ;  /* 0x0000d400ff007a0c */ /* 0x000fc60003f25070 */
[----:B------:R-:W-:Y:S01]  /*75a0*/  IMAD.WIDE.U32 R6, R35, c[0x0][0x210], R4 ;  /* 0x0000840023067a25 */ /* 0x000fe200078e0004 */
[----:B------:R-:W-:-:S03]  /*75b0*/  ISETP.NE.AND.EX P1, PT, RZ, c[0x0][0x354], PT, P1 ;  /* 0x0000d500ff007a0c */ /* 0x000fc60003f25310 */
[----:B------:R-:W-:-:S04]  /*75c0*/  IMAD.WIDE.U32 R4, R0, c[0x0][0x1a8], R2 ;  /* 0x00006a0000047a25 */ /* 0x000fc800078e0002 */
[----:B------:R-:W-:Y:S02]  /*75d0*/  IMAD R10, R10, c[0x0][0x1a8], RZ ;  /* 0x00006a000a0a7a24 */ /* 0x000fe400078e02ff */
[C---:B------:R-:W-:Y:S02]  /*75e0*/  IMAD R12, R189.reuse, c[0x0][0x210], RZ ;  /* 0x00008400bd0c7a24 */ /* 0x040fe400078e02ff */
[----:B------:R-:W-:Y:S02]  /*75f0*/  IMAD R10, R0, c[0x0][0x1ac], R10 ;  /* 0x00006b00000a7a24 */ /* 0x000fe400078e020a */
[----:B------:R-:W-:Y:S02]  /*7600*/  IMAD R11, R189, c[0x0][0x1e8], RZ ;  /* 0x00007a00bd0b7a24 */ /* 0x000fe400078e02ff */
[C---:B------:R-:W-:Y:S02]  /*7610*/  IMAD R12, R35.reuse, c[0x0][0x214], R12 ;  /* 0x00008500230c7a24 */ /* 0x040fe400078e020c */
[----:B------:R-:W-:-:S03]  /*7620*/  IMAD R11, R35, c[0x0][0x1ec], R11 ;  /* 0x00007b00230b7a24 */ /* 0x000fc600078e020b */
[----:B------:R-:W-:Y:S01]  /*7630*/  IADD3 R7, R12, R7, RZ ;  /* 0x000000070c077210 */ /* 0x000fe20007ffe0ff */
[----:B------:R-:W-:Y:S01]  /*7640*/  IMAD.IADD R9, R11, 0x1, R9 ;  /* 0x000000010b097824 */ /* 0x000fe200078e0209 */
[----:B------:R-:W-:Y:S01]  /*7650*/  LEA R11, P0, R4, c[0x0][0x160], 0x1 ;  /* 0x00005800040b7a11 */ /* 0x000fe200078008ff */
[----:B------:R-:W-:Y:S02]  /*7660*/  IMAD.IADD R10, R5, 0x1, R10 ;  /* 0x00000001050a7824 */ /* 0x000fe400078e020a */
[----:B------:R-:W-:Y:S02]  /*7670*/  IMAD R25, R234, c[0x0][0x2c4], RZ ;  /* 0x0000b100ea197a24 */ /* 0x000fe400078e02ff */
[----:B------:R-:W-:Y:S01]  /*7680*/  IMAD.IADD R5, R226, 0x1, R72 ;  /* 0x00000001e2057824 */ /* 0x000fe200078e0248 */
[----:B------:R-:W-:-:S04]  /*7690*/  LEA.HI.X R10, R4, c[0x0][0x164], R10, 0x1, P0 ;  /* 0x00005900040a7a11 */ /* 0x000fc800000f0c0a */
[----:B------:R-:W-:Y:S02]  /*76a0*/  ISETP.GE.AND P0, PT, R5, R25, PT ;  /* 0x000000190500720c */ /* 0x000fe40003f06270 */
[----:B------:R-:W-:Y:S02]  /*76b0*/  LEA.HI R4, R212, R228, RZ, 0x6 ;  /* 0x000000e4d4047211 */ /* 0x000fe400078f30ff */
[----:B------:R-:W-:Y:S02]  /*76c0*/  ISETP.GE.AND P3, PT, R56, c[0x0][0x198], PT ;  /* 0x0000660038007a0c */ /* 0x000fe40003f66270 */
[----:B------:R-:W-:Y:S01]  /*76d0*/  SHF.L.U32 R4, R4, 0x3, RZ ;  /* 0x0000000304047819 */ /* 0x000fe200000006ff */
[----:B------:R1:W2:Y:S01]  /*76e0*/  SHFL.IDX PT, R13, R11, RZ, 0x181f ;  /* 0x00181fff0b0d7589 */ /* 0x0002a200000e0000 */
[----:B------:R-:W-:Y:S03]  /*76f0*/  BSSY B0, `(.L_x_368) ;  /* 0x0000020000007945 */ /* 0x000fe60003800000 */
[----:B------:R1:W4:Y:S01]  /*7700*/  SHFL.IDX PT, R14, R10, RZ, 0x181f ;  /* 0x00181fff0a0e7589 */ /* 0x00032200000e0000 */
[----:B------:R-:W-:-:S02]  /*7710*/  LOP3.LUT R76, R17, 0xfffffe00, R4, 0xf8, !PT ;  /* 0xfffffe00114c7812 */ /* 0x000fc400078ef804 */
[----:B---3--:R-:W-:Y:S01]  /*7720*/  @P2 MOV R2, R16 ;  /* 0x0000001000022202 */ /* 0x008fe20000000f00 */
[----:B------:R-:W-:Y:S01]  /*7730*/  @!P2 IMAD.MOV.U32 R2, RZ, RZ, R27 ;  /* 0x000000ffff02a224 */ /* 0x000fe200078e001b */
[----:B------:R-:W-:Y:S02]  /*7740*/  @P2 SHF.R.S32.HI R3, RZ, 0x1f, R16 ;  /* 0x0000001fff032819 */ /* 0x000fe40000011410 */
[----:B------:R-:W-:Y:S02]  /*7750*/  @!P2 MOV R3, R15 ;  /* 0x0000000f0003a202 */ /* 0x000fe40000000f00 */
[----:B------:R-:W-:Y:S02]  /*7760*/  SEL R0, R2, RZ, !P1 ;  /* 0x000000ff02007207 */ /* 0x000fe40004800000 */
[----:B------:R-:W-:-:S05]  /*7770*/  SEL R2, R3, RZ, !P1 ;  /* 0x000000ff03027207 */ /* 0x000fca0004800000 */
[C---:B------:R-:W-:Y:S02]  /*7780*/  IMAD R3, R2.reuse, c[0x0][0x1f0], RZ ;  /* 0x00007c0002037a24 */ /* 0x040fe400078e02ff */
[----:B------:R-:W-:Y:S02]  /*7790*/  IMAD R2, R2, c[0x0][0x218], RZ ;  /* 0x0000860002027a24 */ /* 0x000fe400078e02ff */
[C---:B------:R-:W-:Y:S02]  /*77a0*/  IMAD R12, R0.reuse, c[0x0][0x1f4], R3 ;  /* 0x00007d00000c7a24 */ /* 0x040fe400078e0203 */
[C---:B------:R-:W-:Y:S02]  /*77b0*/  IMAD R3, R0.reuse, c[0x0][0x21c], R2 ;  /* 0x0000870000037a24 */ /* 0x040fe400078e0202 */
[----:B------:R-:W-:-:S04]  /*77c0*/  IMAD.WIDE.U32 R90, R0, c[0x0][0x218], R6 ;  /* 0x00008600005a7a25 */ /* 0x000fc800078e0006 */
[----:B------:R-:W-:Y:S01]  /*77d0*/  IMAD.WIDE.U32 R18, R0, c[0x0][0x1f0], R8 ;  /* 0x00007c0000127a25 */ /* 0x000fe200078e0008 */
[----:B------:R-:W-:-:S03]  /*77e0*/  IADD3 R93, R91, R3, RZ ;  /* 0x000000035b5d7210 */ /* 0x000fc60007ffe0ff */
[----:B------:R-:W-:Y:S01]  /*77f0*/  IMAD.IADD R21, R19, 0x1, R12 ;  /* 0x0000000113157824 */ /* 0x000fe200078e020c */
[----:B------:R1:W-:Y:S04]  /*7800*/  STL.64 [R1+0x48], R18 ;  /* 0x0000481201007387 */ /* 0x0003e80000100a00 */
[----:B------:R1:W-:Y:S04]  /*7810*/  STL.64 [R1+0x58], R90 ;  /* 0x0000585a01007387 */ /* 0x0003e80000100a00 */
[----:B------:R1:W-:Y:S04]  /*7820*/  STL [R1+0x54], R93 ;  /* 0x0000545d01007387 */ /* 0x0003e80000100800 */
[----:B------:R1:W-:Y:S01]  /*7830*/  STL [R1+0x44], R21 ;  /* 0x0000441501007387 */ /* 0x0003e20000100800 */
[----:B------:R-:W-:Y:S01]  /*7840*/  IMAD.MOV.U32 R16, RZ, RZ, 0x20 ;  /* 0x00000020ff107424 */ /* 0x000fe200078e00ff */
[----:B------:R-:W-:-:S02]  /*7850*/  R2P PR, R83, 0x6 ;  /* 0x0000000653007804 */ /* 0x000fc40000000000 */
[----:B------:R-:W-:-:S03]  /*7860*/  MOV R15, 0x10 ;  /* 0x00000010000f7802 */ /* 0x000fc60000000f00 */
[----:B------:R-:W-:Y:S02]  /*7870*/  SEL R4, R16, 0xffffffe0, !P2 ;  /* 0xffffffe010047807 */ /* 0x000fe40005000000 */
[----:B------:R-:W-:Y:S01]  /*7880*/  SEL R2, R15, 0xfffffff0, !P1 ;  /* 0xfffffff00f027807 */ /* 0x000fe20004800000 */
[----:B------:R-:W-:Y:S05]  /*7890*/  @P0 BRA `(.L_x_369) ;  /* 0x0000005000000947 */ /* 0x000fea0003800000 */
[----:B--2-4-:R-:W-:Y:S01]  /*78a0*/  LEA R6, P0, R56, R13, 0x1 ;  /* 0x0000000d38067211 */ /* 0x014fe200078008ff */
[----:B------:R-:W-:-:S03]  /*78b0*/  IMAD.SHL.U32 R0, R76, 0x2, RZ ;  /* 0x000000024c007824 */ /* 0x000fc600078e00ff */
[----:B------:R-:W-:-:S05]  /*78c0*/  LEA.HI.X R7, R56, R14, R57, 0x1, P0 ;  /* 0x0000000e38077211 */ /* 0x000fca00000f0c39 */
[----:B------:R-:W-:Y:S01]  /*78d0*/  @!PT LDS RZ, [RZ] ;  /* 0x00000000fffff984 */ /* 0x000fe20000000800 */
[----:B------:R2:W-:Y:S04]  /*78e0*/  LDGSTS.E.BYPASS.LTC128B.128 [R0+0x6100], [R6.64], !P3 ;  /* 0x0610000006007fae */ /* 0x0005e8000d901d48 */
.L_x_369:
[----:B--2-4-:R-:W-:Y:S05]  /*78f0*/  BSYNC B0 ;  /* 0x0000000000007941 */ /* 0x014fea0003800000 */
.L_x_368:
[----:B------:R-:W-:Y:S01]  /*7900*/  IADD3 R0, R5, 0x10, RZ ;  /* 0x0000001005007810 */ /* 0x000fe20007ffe0ff */
[----:B------:R2:W3:Y:S01]  /*7910*/  SHFL.IDX PT, R3, R10, 0x1, 0x181f ;  /* 0x00381f000a037f89 */ /* 0x0004e200000e0000 */
[----:B------:R-:W-:Y:S02]  /*7920*/  BSSY B0, `(.L_x_370) ;  /* 0x0000009000007945 */ /* 0x000fe40003800000 */
[----:B------:R-:W-:Y:S01]  /*7930*/  ISETP.GE.AND P0, PT, R0, R25, PT ;  /* 0x000000190000720c */ /* 0x000fe20003f06270 */
[----:B------:R2:W4:-:S12]  /*7940*/  SHFL.IDX PT, R6, R11, 0x1, 0x181f ;  /* 0x00381f000b067f89 */ /* 0x00051800000e0000 */
[----:B------:R-:W-:Y:S05]  /*7950*/  @P0 BRA `(.L_x_371) ;  /* 0x0000005000000947 */ /* 0x000fea0003800000 */
[----:B----4-:R-:W-:Y:S01]  /*7960*/  LEA R6, P0, R56, R6, 0x1 ;  /* 0x0000000638067211 */ /* 0x010fe200078008ff */
[----:B------:R-:W-:-:S03]  /*7970*/  IMAD.SHL.U32 R0, R76, 0x2, RZ ;  /* 0x000000024c007824 */ /* 0x000fc600078e00ff */
[----:B---3--:R-:W-:-:S05]  /*7980*/  LEA.HI.X R7, R56, R3, R57, 0x1, P0 ;  /* 0x0000000338077211 */ /* 0x008fca00000f0c39 */
[----:B------:R-:W-:Y:S01]  /*7990*/  @!PT LDS RZ, [RZ] ;  /* 0x00000000fffff984 */ /* 0x000fe20000000800 */
[----:B------:R3:W-:Y:S04]  /*79a0*/  LDGSTS.E.BYPASS.LTC128B.128 [R0+0x6900], [R6.64], !P3 ;  /* 0x0690000006007fae */ /* 0x0007e8000d901d48 */
.L_x_371:
[----:B------:R-:W-:Y:S05]  /*79b0*/  BSYNC B0 ;  /* 0x0000000000007941 */ /* 0x000fea0003800000 */
.L_x_370:
[----:B---3--:R-:W-:Y:S01]  /*79c0*/  IADD3 R0, R5, 0x20, RZ ;  /* 0x0000002005007810 */ /* 0x008fe20007ffe0ff */
[----:B------:R3:W1:Y:S01]  /*79d0*/  SHFL.IDX PT, R3, R10, 0x2, 0x181f ;  /* 0x00581f000a037f89 */ /* 0x00066200000e0000 */
[----:B------:R-:W-:Y:S02]  /*79e0*/  BSSY B0, `(.L_x_372) ;  /* 0x0000009000007945 */ /* 0x000fe40003800000 */
[----:B------:R-:W-:Y:S01]  /*79f0*/  ISETP.GE.AND P0, PT, R0, R25, PT ;  /* 0x000000190000720c */ /* 0x000fe20003f06270 */
[----:B----4-:R3:W4:-:S12]  /*7a00*/  SHFL.IDX PT, R6, R11, 0x2, 0x181f ;  /* 0x00581f000b067f89 */ /* 0x01071800000e0000 */
[----:B------:R-:W-:Y:S05]  /*7a10*/  @P0 BRA `(.L_x_373) ;  /* 0x0000005000000947 */ /* 0x000fea0003800000 */
[----:B----4-:R-:W-:Y:S01]  /*7a20*/  LEA R6, P0, R56, R6, 0x1 ;  /* 0x0000000638067211 */ /* 0x010fe200078008ff */
[----:B------:R-:W-:-:S03]  /*7a30*/  IMAD.SHL.U32 R0, R76, 0x2, RZ ;  /* 0x000000024c007824 */ /* 0x000fc600078e00ff */
[----:B-1----:R-:W-:-:S05]  /*7a40*/  LEA.HI.X R7, R56, R3, R57, 0x1, P0 ;  /* 0x0000000338077211 */ /* 0x002fca00000f0c39 */
[----:B------:R-:W-:Y:S01]  /*7a50*/  @!PT LDS RZ, [RZ] ;  /* 0x00000000fffff984 */ /* 0x000fe20000000800 */
[----:B------:R1:W-:Y:S04]  /*7a60*/  LDGSTS.E.BYPASS.LTC128B.128 [R0+0x7100], [R6.64], !P3 ;  /* 0x0710000006007fae */ /* 0x0003e8000d901d48 */
.L_x_373:
[----:B------:R-:W-:Y:S05]  /*7a70*/  BSYNC B0 ;  /* 0x0000000000007941 */ /* 0x000fea0003800000 */
.L_x_372:
[----:B-1----:R-:W-:Y:S01]  /*7a80*/  IADD3 R0, R5, 0x30, RZ ;  /* 0x0000003005007810 */ /* 0x002fe20007ffe0ff */
[----:B------:R1:W2:Y:S01]  /*7a90*/  SHFL.IDX PT, R3, R10, 0x3, 0x181f ;  /* 0x00781f000a037f89 */ /* 0x0002a200000e0000 */
[----:B------:R-:W-:Y:S02]  /*7aa0*/  BSSY B0, `(.L_x_374) ;  /* 0x0000009000007945 */ /* 0x000fe40003800000 */
[----:B------:R-:W-:Y:S01]  /*7ab0*/  ISETP.GE.AND P0, PT, R0, R25, PT ;  /* 0x000000190000720c */ /* 0x000fe20003f06270 */
[----:B----4-:R1:W4:-:S12]  /*7ac0*/  SHFL.IDX PT, R6, R11, 0x3, 0x181f ;  /* 0x00781f000b067f89 */ /* 0x01031800000e0000 */
[----:B------:R-:W-:Y:S05]  /*7ad0*/  @P0 BRA `(.L_x_375) ;  /* 0x0000005000000947 */ /* 0x000fea0003800000 */
[----:B----4-:R-:W-:Y:S01]  /*7ae0*/  LEA R6, P0, R56, R6, 0x1 ;  /* 0x0000000638067211 */ /* 0x010fe200078008ff */
[----:B------:R-:W-:-:S03]  /*7af0*/  IMAD.SHL.U32 R0, R76, 0x2, RZ ;  /* 0x000000024c007824 */ /* 0x000fc600078e00ff */
[----:B--2---:R-:W-:-:S05]  /*7b00*/  LEA.HI.X R7, R56, R3, R57, 0x1, P0 ;  /* 0x0000000338077211 */ /* 0x004fca00000f0c39 */
[----:B------:R-:W-:Y:S01]  /*7b10*/  @!PT LDS RZ, [RZ] ;  /* 0x00000000fffff984 */ /* 0x000fe20000000800 */
[----:B------:R2:W-:Y:S04]  /*7b20*/  LDGSTS.E.BYPASS.LTC128B.128 [R0+0x7900], [R6.64], !P3 ;  /* 0x0790000006007fae */ /* 0x0005e8000d901d48 */
.L_x_375:
[----:B------:R-:W-:Y:S05]  /*7b30*/  BSYNC B0 ;  /* 0x0000000000007941 */ /* 0x000fea0003800000 */
.L_x_374:
[----:B--2---:R-:W-:Y:S01]  /*7b40*/  IADD3 R0, R5, 0x40, RZ ;  /* 0x0000004005007810 */ /* 0x004fe20007ffe0ff */
        /* <DEDUP_REMOVED lines=10> */
.L_x_377:
[----:B------:R-:W-:Y:S05]  /*7bf0*/  BSYNC B0 ;  /* 0x0000000000007941 */ /* 0x000fea0003800000 */
.L_x_376:
        /* <DEDUP_REMOVED lines=11> */
.L_x_379:
[----:B------:R-:W-:Y:S05]  /*7cb0*/  BSYNC B0 ;  /* 0x0000000000007941 */ /* 0x000fea0003800000 */
.L_x_378:
        /* <DEDUP_REMOVED lines=11> */
.L_x_381:
[----:B------:R-:W-:Y:S05]  /*7d70*/  BSYNC B0 ;  /* 0x0000000000007941 */ /* 0x000fea0003800000 */
.L_x_380:
[----:B--2---:R-:W2:Y:S01]  /*7d80*/  LDL R235, [R1+0x2c] ;  /* 0x00002c0001eb7983 */ /* 0x004ea20000100800 */
[----:B------:R-:W-:Y:S02]  /*7d90*/  IMAD.MOV.U32 R238, RZ, RZ, R20 ;  /* 0x000000ffffee7224 */ /* 0x000fe400078e0014 */
[----:B------:R-:W-:Y:S01]  /*7da0*/  IMAD.MOV.U32 R239, RZ, RZ, R21 ;  /* 0x000000ffffef7224 */ /* 0x000fe200078e0015 */
[----:B------:R-:W3:Y:S01]  /*7db0*/  SHFL.IDX PT, R8, R11, 0x7, 0x181f ;  /* 0x00f81f000b087f89 */ /* 0x000ee200000e0000 */
[----:B-1----:R-:W-:-:S03]  /*7dc0*/  IADD3 R0, R5, 0x70, RZ ;  /* 0x0000007005007810 */ /* 0x002fc60007ffe0ff */
[----:B------:R-:W1:Y:S01]  /*7dd0*/  SHFL.IDX PT, R3, R10, 0x7, 0x181f ;  /* 0x00f81f000a037f89 */ /* 0x000e6200000e0000 */
[----:B------:R-:W-:Y:S01]  /*7de0*/  ISETP.GE.AND P0, PT, R0, R25, PT ;  /* 0x000000190000720c */ /* 0x000fe20003f06270 */
[----:B------:R-:W-:-:S04]  /*7df0*/  IMAD.MOV.U32 R0, RZ, RZ, 0x60 ;  /* 0x00000060ff007424 */ /* 0x000fc800078e00ff */
[----:B------:R-:W-:Y:S02]  /*7e00*/  IMAD R84, R252, -0x60, R0 ;  /* 0xffffffa0fc547824 */ /* 0x000fe400078e0200 */
[C---:B------:R-:W-:Y:S02]  /*7e10*/  IMAD R5, R0.reuse, c[0x0][0x1e4], RZ ;  /* 0x0000790000057a24 */ /* 0x040fe400078e02ff */
[----:B------:R-:W-:Y:S01]  /*7e20*/  IMAD.WIDE.U32 R232, R0, c[0x0][0x1e0], RZ ;  /* 0x0000780000e87a25 */ /* 0x000fe200078e00ff */
[----:B------:R-:W-:-:S03]  /*7e30*/  IADD3 R87, R252, -0x1, RZ ;  /* 0xfffffffffc577810 */ /* 0x000fc60007ffe0ff */
[----:B------:R-:W-:Y:S01]  /*7e40*/  @!P0 IMAD.SHL.U32 R0, R76, 0x2, RZ ;  /* 0x000000024c008824 */ /* 0x000fe200078e00ff */
[----:B---3--:R-:W-:Y:S01]  /*7e50*/  @!P0 LEA R8, P1, R56, R8, 0x1 ;  /* 0x0000000838088211 */ /* 0x008fe200078208ff */
[----:B------:R-:W-:-:S03]  /*7e60*/  IMAD.IADD R229, R233, 0x1, R5 ;  /* 0x00000001e9e57824 */ /* 0x000fc600078e0205 */
[----:B-1----:R-:W-:Y:S01]  /*7e70*/  @!P0 LEA.HI.X R9, R56, R3, R57, 0x1, P1 ;  /* 0x0000000338098211 */ /* 0x002fe200008f0c39 */
[----:B------:R-:W-:Y:S01]  /*7e80*/  IMAD R3, R229, R87, RZ ;  /* 0x00000057e5037224 */ /* 0x000fe200078e02ff */
[----:B------:R-:W-:Y:S01]  /*7e90*/  SHF.R.S32.HI R88, RZ, 0x1f, R87 ;  /* 0x0000001fff587819 */ /* 0x000fe20000011457 */
[----:B------:R-:W-:Y:S02]  /*7ea0*/  IMAD.MOV.U32 R238, RZ, RZ, R18 ;  /* 0x000000ffffee7224 */ /* 0x000fe400078e0012 */
[----:B------:R-:W-:Y:S01]  /*7eb0*/  @!PT LDS RZ, [RZ] ;  /* 0x00000000fffff984 */ /* 0x000fe20000000800 */
[----:B------:R1:W-:Y:S04]  /*7ec0*/  @!P0 LDGSTS.E.BYPASS.LTC128B.128 [R0+0x9900], [R8.64], !P3 ;  /* 0x0990000008008fae */ /* 0x0003e8000d901d48 */
[----:B------:R-:W0:Y:S01]  /*7ed0*/  LDGDEPBAR ;  /* 0x00000000000079af */ /* 0x000e220000000000 */
[----:B----4-:R-:W-:-:S04]  /*7ee0*/  IMAD.WIDE.U32 R6, R87, R232, R238 ;  /* 0x000000e857067225 */ /* 0x010fc800078e00ee */
[----:B------:R-:W-:Y:S02]  /*7ef0*/  IMAD R3, R88, R232, R3 ;  /* 0x000000e858037224 */ /* 0x000fe400078e0203 */
[----:B------:R-:W-:Y:S02]  /*7f00*/  IMAD.MOV.U32 R230, RZ, RZ, c[0x0][0x1e0] ;  /* 0x00007800ffe67624 */ /* 0x000fe400078e00ff */
[----:B------:R-:W-:Y:S02]  /*7f10*/  IMAD.IADD R7, R7, 0x1, R3 ;  /* 0x0000000107077824 */ /* 0x000fe400078e0203 */
[----:B------:R-:W-:Y:S01]  /*7f20*/  IMAD.MOV.U32 R14, RZ, RZ, c[0x0][0x1e4] ;  /* 0x00007900ff0e7624 */ /* 0x000fe200078e00ff */
[----:B------:R-:W-:Y:S01]  /*7f30*/  BAR.SYNC.DEFER_BLOCKING 0x0 ;  /* 0x0000000000007b1d */ /* 0x000fe20000010000 */
[----:B------:R-:W-:Y:S01]  /*7f40*/  ISETP.GE.AND P5, PT, R56, c[0x0][0x1d4], PT ;  /* 0x0000750038007a0c */ /* 0x000fe20003fa6270 */
[----:B------:R-:W-:-:S04]  /*7f50*/  IMAD.WIDE.U32 R10, R230, 0x20, RZ ;  /* 0x00000020e60a7825 */ /* 0x000fc800078e00ff */
[----:B------:R-:W-:Y:S01]  /*7f60*/  IMAD.SHL.U32 R5, R14, 0x20, RZ ;  /* 0x000000200e057824 */ /* 0x000fe200078e00ff */
[----:B------:R3:W-:Y:S01]  /*7f70*/  STL.64 [R1+0x40], R238 ;  /* 0x000040ee01007387 */ /* 0x0007e20000100a00 */
[----:B------:R-:W-:-:S04]  /*7f80*/  LEA.HI R209, R212, R228, RZ, 0x5 ;  /* 0x000000e4d4d17211 */ /* 0x000fc800078f28ff */
[----:B------:R-:W-:Y:S02]  /*7f90*/  SHF.R.S32.HI R211, RZ, 0x5, R209 ;  /* 0x00000005ffd37819 */ /* 0x000fe400000114d1 */
[----:B--2---:R-:W-:-:S04]  /*7fa0*/  IADD3 R77, R84, R235, -R72 ;  /* 0x000000eb544d7210 */ /* 0x004fc80007ffe848 */
[C---:B------:R-:W-:Y:S02]  /*7fb0*/  ISETP.GE.AND P4, PT, R77.reuse, 0x1, PT ;  /* 0x000000014d00780c */ /* 0x040fe40003f86270 */
[C---:B------:R-:W-:Y:S02]  /*7fc0*/  ISETP.GE.AND P2, PT, R77.reuse, 0x11, PT ;  /* 0x000000114d00780c */ /* 0x040fe40003f46270 */
[----:B------:R-:W-:-:S09]  /*7fd0*/  ISETP.GE.AND P3, PT, R77, 0x21, PT ;  /* 0x000000214d00780c */ /* 0x000fd20003f66270 */
[----:B-1----:R-:W-:Y:S02]  /*7fe0*/  @P4 LEA R8, P0, R6, c[0x0][0x1c8], 0x1 ;  /* 0x0000720006084a11 */ /* 0x002fe400078008ff */
[----:B------:R-:W-:Y:S02]  /*7ff0*/  @P2 LEA R0, P1, R230, R6, 0x4 ;  /* 0x00000006e6002211 */ /* 0x000fe400078220ff */
[----:B------:R-:W-:Y:S02]  /*8000*/  @P4 LEA.HI.X R9, R6, c[0x0][0x1cc], R7, 0x1, P0 ;  /* 0x0000730006094a11 */ /* 0x000fe400000f0c07 */
[----:B------:R-:W-:Y:S02]  /*8010*/  @P2 LEA.HI.X R3, R230, R7, R14, 0x4, P1 ;  /* 0x00000007e6032211 */ /* 0x000fe400008f240e */
[----:B------:R-:W-:-:S04]  /*8020*/  @P2 LEA R12, P0, R0, c[0x0][0x1c8], 0x1 ;  /* 0x00007200000c2a11 */ /* 0x000fc800078008ff */
[----:B------:R-:W-:Y:S01]  /*8030*/  @P2 LEA.HI.X R13, R0, c[0x0][0x1cc], R3, 0x1, P0 ;  /* 0x00007300000d2a11 */ /* 0x000fe200000f0c03 */
[----:B------:R-:W-:Y:S01]  /*8040*/  @P4 IMAD.SHL.U32 R0, R76, 0x2, RZ ;  /* 0x000000024c004824 */ /* 0x000fe200078e00ff */
[----:B------:R-:W-:-:S04]  /*8050*/  ISETP.GE.AND P1, PT, R77, 0x31, PT ;  /* 0x000000314d00780c */ /* 0x000fc80003f26270 */
[----:B------:R-:W-:Y:S01]  /*8060*/  @!PT LDS RZ, [RZ] ;  /* 0x00000000fffff984 */ /* 0x000fe20000000800 */
[----:B------:R-:W-:Y:S01]  /*8070*/  @!PT LDS RZ, [RZ] ;  /* 0x00000000fffff984 */ /* 0x000fe20000000800 */
[----:B------:R-:W-:Y:S01]  /*8080*/  @!PT LDS RZ, [RZ] ;  /* 0x00000000fffff984 */ /* 0x000fe20000000800 */
[----:B------:R1:W-:Y:S01]  /*8090*/  @P4 LDGSTS.E.BYPASS.LTC128B.128 [R0+0x3100], [R8.64], !P5 ;  /* 0x0310000008004fae */ /* 0x0003e2000e901d48 */
[----:B------:R-:W-:-:S05]  /*80a0*/  @P2 IMAD.SHL.U32 R3, R76, 0x2, RZ ;  /* 0x000000024c032824 */ /* 0x000fca00078e00ff */
[----:B------:R2:W-:Y:S01]  /*80b0*/  @P2 LDGSTS.E.BYPASS.LTC128B.128 [R3+0x3900], [R12.64], !P5 ;  /* 0x039000000c032fae */ /* 0x0005e2000e901d48 */
[----:B------:R-:W-:Y:S02]  /*80c0*/  ISETP.GE.AND P2, PT, R77, 0x41, PT ;  /* 0x000000414d00780c */ /* 0x000fe40003f46270 */
[----:B-1----:R-:W-:-:S04]  /*80d0*/  @P3 IADD3 R0, P0, R6, R10, RZ ;  /* 0x0000000a06003210 */ /* 0x002fc80007f1e0ff */
[----:B------:R-:W-:Y:S02]  /*80e0*/  @P3 IADD3.X R5, R7, R11, R5, P0, !PT ;  /* 0x0000000b07053210 */ /* 0x000fe400007fe405 */
[----:B------:R-:W-:Y:S01]  /*80f0*/  @P3 LEA R10, P0, R0, c[0x0][0x1c8], 0x1 ;  /* 0x00007200000a3a11 */ /* 0x000fe200078008ff */
[----:B--2---:R-:W-:-:S03]  /*8100*/  @P1 IMAD R3, R14, 0x30, RZ ;  /* 0x000000300e031824 */ /* 0x004fc600078e02ff */
[----:B------:R-:W-:Y:S01]  /*8110*/  @P3 LEA.HI.X R11, R0, c[0x0][0x1cc], R5, 0x1, P0 ;  /* 0x00007300000b3a11 */ /* 0x000fe200000f0c05 */
[----:B------:R-:W-:Y:S02]  /*8120*/  @P3 IMAD.SHL.U32 R0, R76, 0x2, RZ ;  /* 0x000000024c003824 */ /* 0x000fe400078e00ff */
[----:B------:R-:W-:Y:S01]  /*8130*/  @P1 IMAD.WIDE.U32 R8, R230, 0x30, R6 ;  /* 0x00000030e6081825 */ /* 0x000fe200078e0006 */
[----:B------:R-:W-:Y:S02]  /*8140*/  ISETP.GE.AND P0, PT, R77, 0x51, PT ;  /* 0x000000514d00780c */ /* 0x000fe40003f06270 */
[----:B------:R1:W-:Y:S02]  /*8150*/  @P3 LDGSTS.E.BYPASS.LTC128B.128 [R0+0x4100], [R10.64], !P5 ;  /* 0x041000000a003fae */ /* 0x0003e4000e901d48 */
[----:B------:R-:W-:-:S09]  /*8160*/  @P1 LEA R12, P3, R8, c[0x0][0x1c8], 0x1 ;  /* 0x00007200080c1a11 */ /* 0x000fd200078608ff */
[----:B------:R-:W-:Y:S02]  /*8170*/  @P0 IMAD R5, R14, 0x50, RZ ;  /* 0x000000500e050824 */ /* 0x000fe400078e02ff */
[----:B-1----:R-:W-:-:S05]  /*8180*/  @P1 IMAD.IADD R0, R9, 0x1, R3 ;  /* 0x0000000109001824 */ /* 0x002fca00078e0203 */
[----:B------:R-:W-:Y:S02]  /*8190*/  @P1 LEA.HI.X R13, R8, c[0x0][0x1cc], R0, 0x1, P3 ;  /* 0x00007300080d1a11 */ /* 0x000fe400018f0c00 */
[----:B------:R-:W-:-:S04]  /*81a0*/  @P2 LEA R0, P3, R230, R6, 0x6 ;  /* 0x00000006e6002211 */ /* 0x000fc800078630ff */
[C---:B------:R-:W-:Y:S01]  /*81b0*/  @P2 LEA.HI.X R3, R230.reuse, R7, R14, 0x6, P3 ;  /* 0x00000007e6032211 */ /* 0x040fe200018f340e */
[----:B------:R-:W-:Y:S01]  /*81c0*/  @P0 IMAD.WIDE.U32 R6, R230, 0x50, R6 ;  /* 0x00000050e6060825 */ /* 0x000fe200078e0006 */
[----:B------:R-:W-:-:S04]  /*81d0*/  @P2 LEA R10, P3, R0, c[0x0][0x1c8], 0x1 ;  /* 0x00007200000a2a11 */ /* 0x000fc800078608ff */
[----:B------:R-:W-:Y:S01]  /*81e0*/  @P2 LEA.HI.X R11, R0, c[0x0][0x1cc], R3, 0x1, P3 ;  /* 0x00007300000b2a11 */ /* 0x000fe200018f0c03 */
[----:B------:R-:W-:Y:S01]  /*81f0*/  @P0 IMAD.IADD R0, R7, 0x1, R5 ;  /* 0x0000000107000824 */ /* 0x000fe200078e0205 */
[----:B------:R-:W-:Y:S01]  /*8200*/  @P0 LEA R8, P3, R6, c[0x0][0x1c8], 0x1 ;  /* 0x0000720006080a11 */ /* 0x000fe200078608ff */
[C---:B------:R-:W-:Y:S02]  /*8210*/  @P1 IMAD.SHL.U32 R5, R76.reuse, 0x2, RZ ;  /* 0x000000024c051824 */ /* 0x040fe400078e00ff */
[----:B------:R-:W-:Y:S01]  /*8220*/  @P2 IMAD.SHL.U32 R3, R76, 0x2, RZ ;  /* 0x000000024c032824 */ /* 0x000fe200078e00ff */
[----:B------:R-:W-:Y:S01]  /*8230*/  @P0 LEA.HI.X R9, R6, c[0x0][0x1cc], R0, 0x1, P3 ;  /* 0x0000730006090a11 */ /* 0x000fe200018f0c00 */
[----:B------:R-:W-:Y:S01]  /*8240*/  @P0 IMAD.SHL.U32 R0, R76, 0x2, RZ ;  /* 0x000000024c000824 */ /* 0x000fe200078e00ff */
[----:B------:R3:W-:Y:S04]  /*8250*/  @P1 LDGSTS.E.BYPASS.LTC128B.128 [R5+0x4900], [R12.64], !P5 ;  /* 0x049000000c051fae */ /* 0x0007e8000e901d48 */
[----:B------:R3:W-:Y:S04]  /*8260*/  @P2 LDGSTS.E.BYPASS.LTC128B.128 [R3+0x5100], [R10.64], !P5 ;  /* 0x051000000a032fae */ /* 0x0007e8000e901d48 */
[----:B------:R3:W-:Y:S01]  /*8270*/  @P0 LDGSTS.E.BYPASS.LTC128B.128 [R0+0x5900], [R8.64], !P5 ;  /* 0x0590000008000fae */ /* 0x0007e2000e901d48 */
[----:B------:R-:W-:-:S03]  /*8280*/  ISETP.LT.AND P0, PT, RZ, c[0x0][0x27c], PT ;  /* 0x00009f00ff007a0c */ /* 0x000fc60003f01270 */
[----:B------:R-:W0:Y:S10]  /*8290*/  LDGDEPBAR ;  /* 0x00000000000079af */ /* 0x000e340000000000 */
[----:B------:R-:W-:Y:S05]  /*82a0*/  @P0 BRA `(.L_x_382) ;  /* 0x0000002000000947 */ /* 0x000fea0003800000 */
[----:B------:R-:W-:-:S04]  /*82b0*/  DEPBAR.LE SB0, 0x1 ;  /* 0x000080400000791a */ /* 0x000fc80000000000 */
[----:B------:R-:W-:Y:S05]  /*82c0*/  BRA `(.L_x_383) ;  /* 0x00004ac000007947 */ /* 0x000fea0003800000 */
.L_x_382:
[----:B------:R-:W-:Y:S01]  /*82d0*/  ULDC.U8 UR4, c[0x0][0x298] ;  /* 0x0000a60000047ab9 */ /* 0x000fe20000000000 */
[----:B---3-5:R-:W-:Y:S01]  /*82e0*/  SHF.R.S32.HI R0, RZ, 0x1f, R149 ;  /* 0x0000001fff007819 */ /* 0x028fe20000011495 */
[C---:B------:R-:W-:Y:S01]  /*82f0*/  IMAD.WIDE.U32 R12, R149.reuse, c[0x0][0x280], RZ ;  /* 0x0000a000950c7a25 */ /* 0x040fe200078e00ff */
[----:B------:R-:W-:Y:S01]  /*8300*/  ISETP.NE.AND P0, PT, RZ, UR4, PT ;  /* 0x00000004ff007c0c */ /* 0x000fe2000bf05270 */
[----:B------:R-:W-:Y:S01]  /*8310*/  BSSY B2, `(.L_x_383) ;  /* 0x00004a7000027945 */ /* 0x000fe20003800000 */
[-C--:B------:R-:W-:Y:S01]  /*8320*/  LEA.HI R6, R212, R228.reuse, RZ, 0x2 ;  /* 0x000000e4d4067211 */ /* 0x080fe200078f10ff */
[C---:B------:R-:W-:Y:S02]  /*8330*/  IMAD R3, R0.reuse, c[0x0][0x280], RZ ;  /* 0x0000a00000037a24 */ /* 0x040fe400078e02ff */
[----:B------:R-:W-:Y:S01]  /*8340*/  IMAD R0, R0, c[0x0][0x290], RZ ;  /* 0x0000a40000007a24 */ /* 0x000fe200078e02ff */
[----:B------:R-:W-:Y:S01]  /*8350*/  LOP3.LUT R5, R6, 0xfffffffc, RZ, 0xc0, !PT ;  /* 0xfffffffc06057812 */ /* 0x000fe200078ec0ff */
[C---:B------:R-:W-:Y:S01]  /*8360*/  IMAD R3, R149.reuse, c[0x0][0x284], R3 ;  /* 0x0000a10095037a24 */ /* 0x040fe200078e0203 */
[----:B------:R-:W-:Y:S01]  /*8370*/  SHF.R.S32.HI R58, RZ, 0x2, R6 ;  /* 0x00000002ff3a7819 */ /* 0x000fe20000011406 */
[----:B------:R-:W-:Y:S01]  /*8380*/  IMAD R0, R149, c[0x0][0x294], R0 ;  /* 0x0000a50095007a24 */ /* 0x000fe200078e0200 */
[----:B------:R-:W-:Y:S01]  /*8390*/  IADD3 R5, -R5, R228, RZ ;  /* 0x000000e405057210 */ /* 0x000fe20007ffe1ff */
[----:B------:R-:W-:Y:S01]  /*83a0*/  IMAD.WIDE.U32 R10, R149, c[0x0][0x290], RZ ;  /* 0x0000a400950a7a25 */ /* 0x000fe200078e00ff */
[----:B------:R-:W-:-:S02]  /*83b0*/  IADD3 R24, R226, R58, RZ ;  /* 0x0000003ae2187210 */ /* 0x000fc40007ffe0ff */
[----:B------:R-:W-:Y:S01]  /*83c0*/  IADD3 R9, R3, R13, RZ ;  /* 0x0000000d03097210 */ /* 0x000fe20007ffe0ff */
[----:B------:R-:W-:Y:S01]  /*83d0*/  IMAD.IADD R7, R0, 0x1, R11 ;  /* 0x0000000100077824 */ /* 0x000fe200078e020b */
[C---:B------:R-:W-:Y:S01]  /*83e0*/  SHF.L.U32 R26, R5.reuse, 0x3, RZ ;  /* 0x00000003051a7819 */ /* 0x040fe200000006ff */
[----:B------:R-:W-:Y:S01]  /*83f0*/  IMAD R0, R5, 0x20, R24 ;  /* 0x0000002005007824 */ /* 0x000fe200078e0218 */
[----:B------:R-:W-:Y:S05]  /*8400*/  @!P0 BRA `(.L_x_384) ;  /* 0x000025c000008947 */ /* 0x000fea0003800000 */
[----:B------:R-:W-:Y:S01]  /*8410*/  ISETP.NE.AND P1, PT, R231, 0x1, PT ;  /* 0x00000001e700780c */ /* 0x000fe20003f25270 */
[----:B------:R-:W-:Y:S01]  /*8420*/  IMAD.MOV.U32 R8, RZ, RZ, R12 ;  /* 0x000000ffff087224 */ /* 0x000fe200078e000c */
[----:B------:R-:W-:Y:S01]  /*8430*/  MOV R6, R10 ;  /* 0x0000000a00067202 */ /* 0x000fe20000000f00 */
[----:B------:R-:W-:Y:S01]  /*8440*/  BSSY B0, `(.L_x_385) ;  /* 0x000002e000007945 */ /* 0x000fe20003800000 */
[----:B------:R-:W-:Y:S01]  /*8450*/  IMAD.SHL.U32 R16, R5, 0x4, RZ ;  /* 0x0000000405107824 */ /* 0x000fe200078e00ff */
[----:B------:R-:W-:Y:S01]  /*8460*/  CS2R R38, SRZ ;  /* 0x0000000000267805 */ /* 0x000fe2000001ff00 */
[----:B------:R-:W-:Y:S01]  /*8470*/  CS2R R28, SRZ ;  /* 0x00000000001c7805 */ /* 0x000fe2000001ff00 */
[----:B------:R-:W-:Y:S01]  /*8480*/  CS2R R14, SRZ ;  /* 0x00000000000e7805 */ /* 0x000fe2000001ff00 */
[----:B------:R-:W-:Y:S01]  /*8490*/  CS2R R30, SRZ ;  /* 0x00000000001e7805 */ /* 0x000fe2000001ff00 */
[----:B------:R-:W-:-:S04]  /*84a0*/  CS2R R18, SRZ ;  /* 0x0000000000127805 */ /* 0x000fc8000001ff00 */
[----:B------:R-:W-:-:S05]  /*84b0*/  @P1 IMAD.HI.U32 R3, R0, c[0x0][0x2c8], RZ ;  /* 0x0000b20000031a27 */ /* 0x000fca00078e00ff */
[----:B------:R-:W-:-:S04]  /*84c0*/  @P1 SHF.R.U32.HI R0, RZ, c[0x0][0x2cc], R3 ;  /* 0x0000b300ff001a19 */ /* 0x000fc80000011603 */
[----:B------:R-:W-:Y:S01]  /*84d0*/  SHF.R.S32.HI R3, RZ, 0x1f, R0 ;  /* 0x0000001fff037819 */ /* 0x000fe20000011400 */
[----:B------:R-:W-:-:S04]  /*84e0*/  IMAD.WIDE.U32 R8, R0, c[0x0][0x280], R8 ;  /* 0x0000a00000087a25 */ /* 0x000fc800078e0008 */
[C---:B------:R-:W-:Y:S01]  /*84f0*/  IMAD R11, R3.reuse, c[0x0][0x280], RZ ;  /* 0x0000a000030b7a24 */ /* 0x040fe200078e02ff */
[----:B------:R-:W-:Y:S01]  /*8500*/  LEA R21, P1, R8, c[0x0][0x270], 0x1 ;  /* 0x00009c0008157a11 */ /* 0x000fe200078208ff */
[----:B------:R-:W-:Y:S02]  /*8510*/  IMAD R10, R3, c[0x0][0x290], RZ ;  /* 0x0000a400030a7a24 */ /* 0x000fe400078e02ff */
[----:B------:R-:W-:-:S04]  /*8520*/  IMAD.WIDE.U32 R6, R0, c[0x0][0x290], R6 ;  /* 0x0000a40000067a25 */ /* 0x000fc800078e0006 */
[----:B------:R-:W-:Y:S01]  /*8530*/  IMAD R3, R0, c[0x0][0x284], R11 ;  /* 0x0000a10000037a24 */ /* 0x000fe200078e020b */
[----:B------:R-:W-:Y:S01]  /*8540*/  LEA R22, P0, R6, c[0x0][0x288], 0x1 ;  /* 0x0000a20006167a11 */ /* 0x000fe200078008ff */
[----:B------:R-:W-:Y:S02]  /*8550*/  IMAD R0, R0, c[0x0][0x294], R10 ;  /* 0x0000a50000007a24 */ /* 0x000fe400078e020a */
[----:B------:R-:W-:-:S03]  /*8560*/  IMAD.IADD R3, R9, 0x1, R3 ;  /* 0x0000000109037824 */ /* 0x000fc600078e0203 */
[----:B------:R-:W-:Y:S02]  /*8570*/  IADD3 R0, R7, R0, RZ ;  /* 0x0000000007007210 */ /* 0x000fe40007ffe0ff */
[----:B------:R-:W-:Y:S02]  /*8580*/  LEA.HI.X R20, R8, c[0x0][0x274], R3, 0x1, P1 ;  /* 0x00009d0008147a11 */ /* 0x000fe400008f0c03 */
[----:B------:R-:W-:Y:S01]  /*8590*/  LEA.HI.X R17, R6, c[0x0][0x28c], R0, 0x1, P0 ;  /* 0x0000a30006117a11 */ /* 0x000fe200000f0c00 */
[----:B------:R1:W2:Y:S01]  /*85a0*/  SHFL.IDX PT, R8, R21, RZ, 0x1c1f ;  /* 0x001c1fff15087589 */ /* 0x0002a200000e0000 */
[----:B------:R-:W-:-:S03]  /*85b0*/  ISETP.GE.AND P0, PT, R24, R25, PT ;  /* 0x000000191800720c */ /* 0x000fc60003f06270 */
[----:B------:R1:W3:Y:S04]  /*85c0*/  SHFL.IDX PT, R6, R22, RZ, 0x1c1f ;  /* 0x001c1fff16067589 */ /* 0x0002e800000e0000 */
[----:B------:R1:W4:Y:S04]  /*85d0*/  SHFL.IDX PT, R9, R20, RZ, 0x1c1f ;  /* 0x001c1fff14097589 */ /* 0x00032800000e0000 */
[----:B------:R1:W1:Y:S02]  /*85e0*/  SHFL.IDX PT, R7, R17, RZ, 0x1c1f ;  /* 0x001c1fff11077589 */ /* 0x00026400000e0000 */
[----:B------:R-:W-:Y:S05]  /*85f0*/  @P0 BRA `(.L_x_386) ;  /* 0x0000012000000947 */ /* 0x000fea0003800000 */
[C---:B------:R-:W-:Y:S01]  /*8600*/  IADD3 R3, R16.reuse, 0x10, RZ ;  /* 0x0000001010037810 */ /* 0x040fe20007ffe0ff */
[----:B------:R-:W-:Y:S01]  /*8610*/  CS2R R14, SRZ ;  /* 0x00000000000e7805 */ /* 0x000fe2000001ff00 */
[----:B------:R-:W-:Y:S01]  /*8620*/  ISETP.GE.AND P1, PT, R16, c[0x0][0x27c], PT ;  /* 0x00009f0010007a0c */ /* 0x000fe20003f26270 */
[----:B------:R-:W-:Y:S01]  /*8630*/  CS2R R18, SRZ ;  /* 0x0000000000127805 */ /* 0x000fe2000001ff00 */
[----:B------:R-:W-:Y:S01]  /*8640*/  ISETP.GE.AND P0, PT, R3, c[0x0][0x27c], PT ;  /* 0x00009f0003007a0c */ /* 0x000fe20003f06270 */
[----:B------:R-:W-:Y:S01]  /*8650*/  CS2R R28, SRZ ;  /* 0x00000000001c7805 */ /* 0x000fe2000001ff00 */
[----:B------:R-:W-:-:S09]  /*8660*/  CS2R R30, SRZ ;  /* 0x00000000001e7805 */ /* 0x000fd2000001ff00 */
[----:B--2-4-:R-:W-:Y:S02]  /*8670*/  @!P1 IMAD.WIDE R12, R16, 0x2, R8 ;  /* 0x00000002100c9825 */ /* 0x014fe400078e0208 */
[----:B------:R-:W-:-:S03]  /*8680*/  @!P0 SHF.R.S32.HI R0, RZ, 0x1f, R3 ;  /* 0x0000001fff008819 */ /* 0x000fc60000011403 */
[----:B------:R2:W5:Y:S01]  /*8690*/  @!P1 LD.E.64 R14, [R12.64] ;  /* 0x000000080c0e9980 */ /* 0x000562000c101b00 */
[----:B------:R-:W-:-:S04]  /*86a0*/  @!P0 LEA.HI R0, R0, R3, RZ, 0x2 ;  /* 0x0000000300008211 */ /* 0x000fc800078f10ff */
[----:B------:R-:W-:-:S05]  /*86b0*/  @!P0 LOP3.LUT R0, R0, 0xfffffffc, RZ, 0xc0, !PT ;  /* 0xfffffffc00008812 */ /* 0x000fca00078ec0ff */
[----:B------:R-:W-:-:S04]  /*86c0*/  @!P0 IMAD.WIDE R10, R0, 0x2, R8 ;  /* 0x00000002000a8825 */ /* 0x000fc800078e0208 */
[--C-:B-1-3--:R-:W-:Y:S01]  /*86d0*/  @!P0 IMAD.WIDE R8, R0, 0x2, R6.reuse ;  /* 0x0000000200088825 */ /* 0x10afe200078e0206 */
[----:B------:R2:W5:Y:S03]  /*86e0*/  @!P0 LD.E.64 R28, [R10.64] ;  /* 0x000000080a1c8980 */ /* 0x000566000c101b00 */
[----:B------:R-:W-:Y:S01]  /*86f0*/  @!P1 IMAD.WIDE R6, R16, 0x2, R6 ;  /* 0x0000000210069825 */ /* 0x000fe200078e0206 */
[----:B------:R2:W5:Y:S04]  /*8700*/  @!P0 LD.E.64 R30, [R8.64] ;  /* 0x00000008081e8980 */ /* 0x000568000c101b00 */
[----:B------:R2:W5:Y:S02]  /*8710*/  @!P1 LD.E.64 R18, [R6.64] ;  /* 0x0000000806129980 */ /* 0x000564000c101b00 */
.L_x_386:
[----:B------:R-:W-:Y:S05]  /*8720*/  BSYNC B0 ;  /* 0x0000000000007941 */ /* 0x000fea0003800000 */
.L_x_385:
[----:B------:R-:W-:Y:S01]  /*8730*/  IADD3 R0, R24, 0x20, RZ ;  /* 0x0000002018007810 */ /* 0x000fe20007ffe0ff */
[----:B--2--5:R-:W-:Y:S01]  /*8740*/  IMAD.MOV.U32 R10, RZ, RZ, R28 ;  /* 0x000000ffff0a7224 */ /* 0x024fe200078e001c */
[----:B----4-:R2:W4:Y:S01]  /*8750*/  SHFL.IDX PT, R9, R20, 0x1, 0x1c1f ;  /* 0x003c1f0014097f89 */ /* 0x01052200000e0000 */
[----:B------:R-:W-:Y:S01]  /*8760*/  IMAD.MOV.U32 R5, RZ, RZ, R29 ;  /* 0x000000ffff057224 */ /* 0x000fe200078e001d */
[----:B------:R-:W-:Y:S01]  /*8770*/  ISETP.GE.AND P0, PT, R0, R25, PT ;  /* 0x000000190000720c */ /* 0x000fe20003f06270 */
[----:B------:R-:W-:Y:S01]  /*8780*/  IMAD.MOV.U32 R3, RZ, RZ, R14 ;  /* 0x000000ffff037224 */ /* 0x000fe200078e000e */
[----:B------:R-:W-:Y:S01]  /*8790*/  PRMT R60, R60, 0x5410, R10 ;  /* 0x000054103c3c7816 */ /* 0x000fe2000000000a */
[----:B------:R-:W-:Y:S01]  /*87a0*/  IMAD.MOV.U32 R0, RZ, RZ, R15 ;  /* 0x000000ffff007224 */ /* 0x000fe200078e000f */
[----:B------:R-:W-:Y:S01]  /*87b0*/  PRMT R61, R61, 0x5410, R5 ;  /* 0x000054103d3d7816 */ /* 0x000fe20000000005 */
[----:B------:R-:W-:Y:S01]  /*87c0*/  IMAD.MOV.U32 R10, RZ, RZ, R30 ;  /* 0x000000ffff0a7224 */ /* 0x000fe200078e001e */
[----:B------:R-:W-:Y:S01]  /*87d0*/  PRMT R27, R27, 0x5410, R3 ;  /* 0x000054101b1b7816 */ /* 0x000fe20000000003 */
[----:B------:R-:W-:Y:S01]  /*87e0*/  IMAD.MOV.U32 R5, RZ, RZ, R31 ;  /* 0x000000ffff057224 */ /* 0x000fe200078e001f */
[----:B------:R-:W-:Y:S01]  /*87f0*/  PRMT R59, R59, 0x5410, R0 ;  /* 0x000054103b3b7816 */ /* 0x000fe20000000000 */
[----:B------:R-:W-:Y:S01]  /*8800*/  IMAD.MOV.U32 R3, RZ, RZ, R18 ;  /* 0x000000ffff037224 */ /* 0x000fe200078e0012 */
[----:B------:R2:W3:Y:S01]  /*8810*/  SHFL.IDX PT, R8, R21, 0x1, 0x1c1f ;  /* 0x003c1f0015087f89 */ /* 0x0004e200000e0000 */
[----:B------:R-:W-:Y:S01]  /*8820*/  IMAD.MOV.U32 R0, RZ, RZ, R19 ;  /* 0x000000ffff007224 */ /* 0x000fe200078e0013 */
[----:B------:R-:W-:Y:S01]  /*8830*/  BSSY B0, `(.L_x_387) ;  /* 0x000001d000007945 */ /* 0x000fe20003800000 */
[----:B------:R-:W-:Y:S01]  /*8840*/  PRMT R60, R10, 0x7610, R60 ;  /* 0x000076100a3c7816 */ /* 0x000fe2000000003c */
[----:B-1----:R2:W1:Y:S01]  /*8850*/  SHFL.IDX PT, R7, R17, 0x1, 0x1c1f ;  /* 0x003c1f0011077f89 */ /* 0x00246200000e0000 */
[----:B------:R-:W-:Y:S01]  /*8860*/  PRMT R61, R5, 0x7610, R61 ;  /* 0x00007610053d7816 */ /* 0x000fe2000000003d */
[----:B------:R-:W-:Y:S01]  /*8870*/  CS2R R32, SRZ ;  /* 0x0000000000207805 */ /* 0x000fe2000001ff00 */
[----:B------:R-:W-:Y:S01]  /*8880*/  PRMT R27, R3, 0x7610, R27 ;  /* 0x00007610031b7816 */ /* 0x000fe2000000001b */
[----:B---3--:R2:W3:Y:S01]  /*8890*/  SHFL.IDX PT, R6, R22, 0x1, 0x1c1f ;  /* 0x003c1f0016067f89 */ /* 0x0084e200000e0000 */
[----:B------:R-:W-:Y:S01]  /*88a0*/  PRMT R59, R0, 0x7610, R59 ;  /* 0x00007610003b7816 */ /* 0x000fe2000000003b */
[----:B------:R-:W-:Y:S01]  /*88b0*/  CS2R R36, SRZ ;  /* 0x0000000000247805 */ /* 0x000fe2000001ff00 */
[----:B------:R-:W-:Y:S01]  /*88c0*/  CS2R R34, SRZ ;  /* 0x0000000000227805 */ /* 0x000fe2000001ff00 */
[----:B------:R-:W-:Y:S05]  /*88d0*/  @P0 BRA `(.L_x_388) ;  /* 0x0000012000000947 */ /* 0x000fea0003800000 */
[C---:B----4-:R-:W-:Y:S01]  /*88e0*/  IADD3 R3, R16.reuse, 0x10, RZ ;  /* 0x0000001010037810 */ /* 0x050fe20007ffe0ff */
[----:B------:R-:W-:Y:S01]  /*88f0*/  CS2R R32, SRZ ;  /* 0x0000000000207805 */ /* 0x000fe2000001ff00 */
[----:B------:R-:W-:Y:S01]  /*8900*/  ISETP.GE.AND P1, PT, R16, c[0x0][0x27c], PT ;  /* 0x00009f0010007a0c */ /* 0x000fe20003f26270 */
[----:B------:R-:W-:Y:S01]  /*8910*/  CS2R R34, SRZ ;  /* 0x0000000000227805 */ /* 0x000fe2000001ff00 */
[----:B------:R-:W-:Y:S01]  /*8920*/  ISETP.GE.AND P0, PT, R3, c[0x0][0x27c], PT ;  /* 0x00009f0003007a0c */ /* 0x000fe20003f06270 */
[----:B------:R-:W-:Y:S01]  /*8930*/  CS2R R38, SRZ ;  /* 0x0000000000267805 */ /* 0x000fe2000001ff00 */
[----:B------:R-:W-:-:S09]  /*8940*/  CS2R R36, SRZ ;  /* 0x0000000000247805 */ /* 0x000fd2000001ff00 */
[----:B------:R-:W-:Y:S02]  /*8950*/  @!P1 IMAD.WIDE R12, R16, 0x2, R8 ;  /* 0x00000002100c9825 */ /* 0x000fe400078e0208 */
        /* <DEDUP_REMOVED lines=10> */
.L_x_388:
[----:B----4-:R-:W-:Y:S05]  /*8a00*/  BSYNC B0 ;  /* 0x0000000000007941 */ /* 0x010fea0003800000 */
.L_x_387:
[----:B------:R-:W-:Y:S01]  /*8a10*/  IADD3 R0, R24, 0x40, RZ ;  /* 0x0000004018007810 */ /* 0x000fe20007ffe0ff */
[----:B-----5:R-:W-:Y:S01]  /*8a20*/  IMAD.MOV.U32 R10, RZ, RZ, R38 ;  /* 0x000000ffff0a7224 */ /* 0x020fe200078e0026 */
[----:B------:R4:W2:Y:S01]  /*8a30*/  SHFL.IDX PT, R9, R20, 0x2, 0x1c1f ;  /* 0x005c1f0014097f89 */ /* 0x0008a200000e0000 */
        /* <DEDUP_REMOVED lines=23> */
[----:B------:R-:W-:Y:S01]  /*8bb0*/  CS2R R46, SRZ ;  /* 0x00000000002e7805 */ /* 0x000fe2000001ff00 */
[----:B------:R-:W-:Y:S01]  /*8bc0*/  CS2R R42, SRZ ;  /* 0x00000000002a7805 */ /* 0x000fe2000001ff00 */
[----:B------:R-:W-:Y:S05]  /*8bd0*/  @P0 BRA `(.L_x_390) ;  /* 0x0000012000000947 */ /* 0x000fea0003800000 */
[C---:B--2---:R-:W-:Y:S01]  /*8be0*/  IADD3 R3, R16.reuse, 0x10, RZ ;  /* 0x0000001010037810 */ /* 0x044fe20007ffe0ff */
        /* <DEDUP_REMOVED lines=17> */
.L_x_390:
[----:B--2---:R-:W-:Y:S05]  /*8d00*/  BSYNC B0 ;  /* 0x0000000000007941 */ /* 0x004fea0003800000 */
.L_x_389:
[----:B------:R-:W-:Y:S01]  /*8d10*/  IADD3 R0, R24, 0x60, RZ ;  /* 0x0000006018007810 */ /* 0x000fe20007ffe0ff */
[----:B-----5:R-:W-:Y:S01]  /*8d20*/  IMAD.MOV.U32 R10, RZ, RZ, R44 ;  /* 0x000000ffff0a7224 */ /* 0x020fe200078e002c */
[----:B------:R2:W4:Y:S01]  /*8d30*/  SHFL.IDX PT, R9, R20, 0x3, 0x1c1f ;  /* 0x007c1f0014097f89 */ /* 0x00052200000e0000 */
        /* <DEDUP_REMOVED lines=42> */
.L_x_392:
[----:B----4-:R-:W-:Y:S05]  /*8fe0*/  BSYNC B0 ;  /* 0x0000000000007941 */ /* 0x010fea0003800000 */
.L_x_391:
[----:B------:R-:W-:Y:S01]  /*8ff0*/  SHF.R.S32.HI R0, RZ, 0x1f, R58 ;  /* 0x0000001fff007819 */ /* 0x000fe2000001143a */
[----:B---3-5:R-:W-:Y:S01]  /*9000*/  IMAD.MOV.U32 R6, RZ, RZ, R54 ;  /* 0x000000ffff067224 */ /* 0x028fe200078e0036 */
[----:B------:R-:W-:-:S04]  /*9010*/  DEPBAR.LE SB0, 0x1 ;  /* 0x000080400000791a */ /* 0x000fc80000000000 */
[----:B------:R-:W-:Y:S01]  /*9020*/  LEA.HI R0, R0, R58, RZ, 0x3 ;  /* 0x0000003a00007211 */ /* 0x000fe200078f18ff */
[----:B------:R-:W-:Y:S01]  /*9030*/  IMAD.MOV.U32 R5, RZ, RZ, R55 ;  /* 0x000000ffff057224 */ /* 0x000fe200078e0037 */
[----:B------:R-:W-:Y:S01]  /*9040*/  BSSY B1, `(.L_x_393) ;  /* 0x0000079000017945 */ /* 0x000fe20003800000 */
[----:B------:R-:W-:Y:S01]  /*9050*/  IMAD.MOV.U32 R3, RZ, RZ, R48 ;  /* 0x000000ffff037224 */ /* 0x000fe200078e0030 */
[----:B------:R-:W-:Y:S01]  /*9060*/  LOP3.LUT R0, R0, 0xfffffff8, RZ, 0xc0, !PT ;  /* 0xfffffff800007812 */ /* 0x000fe200078ec0ff */
[----:B-1----:R-:W-:Y:S01]  /*9070*/  IMAD.MOV.U32 R7, RZ, RZ, R53 ;  /* 0x000000ffff077224 */ /* 0x002fe200078e0035 */
[----:B------:R-:W-:Y:S02]  /*9080*/  PRMT R70, R6, 0x5410, R5 ;  /* 0x0000541006467816 */ /* 0x000fe40000000005 */
[----:B------:R-:W-:Y:S01]  /*9090*/  PRMT R69, R3, 0x7610, R69 ;  /* 0x0000761003457816 */ /* 0x000fe20000000045 */
[----:B------:R-:W-:-:S03]  /*90a0*/  IMAD.IADD R0, R58, 0x1, -R0 ;  /* 0x000000013a007824 */ /* 0x000fc600078e0a00 */
[----:B------:R-:W-:Y:S01]  /*90b0*/  PRMT R69, R69, 0x5410, R7 ;  /* 0x0000541045457816 */ /* 0x000fe20000000007 */
[C---:B------:R-:W-:Y:S01]  /*90c0*/  IMAD.SHL.U32 R6, R0.reuse, 0x40, RZ ;  /* 0x0000004000067824 */ /* 0x040fe200078e00ff */
[----:B------:R-:W-:Y:S01]  /*90d0*/  BAR.SYNC.DEFER_BLOCKING 0x0 ;  /* 0x0000000000007b1d */ /* 0x000fe20000010000 */
[----:B------:R-:W-:-:S03]  /*90e0*/  LOP3.LUT P1, RZ, R0, 0x4, RZ, 0xc0, !PT ;  /* 0x0000000400ff7812 */ /* 0x000fc6000782c0ff */
[----:B------:R-:W-:Y:S01]  /*90f0*/  LOP3.LUT R0, R6, 0x1c0, RZ, 0xc0, !PT ;  /* 0x000001c006007812 */ /* 0x000fe200078ec0ff */
[----:B------:R-:W-:-:S03]  /*9100*/  IMAD.MOV.U32 R6, RZ, RZ, R52 ;  /* 0x000000ffff067224 */ /* 0x000fc600078e0034 */
[----:B------:R-:W-:Y:S02]  /*9110*/  LOP3.LUT R5, R0, 0x18, R26, 0xf8, !PT ;  /* 0x0000001800057812 */ /* 0x000fe400078ef81a */
[----:B------:R-:W-:Y:S01]  /*9120*/  SHF.R.U32.HI R3, RZ, 0x3, R0 ;  /* 0x00000003ff037819 */ /* 0x000fe20000011600 */
[----:B------:R-:W-:-:S03]  /*9130*/  IMAD.MOV.U32 R0, RZ, RZ, R49 ;  /* 0x000000ffff007224 */ /* 0x000fc600078e0031 */
[----:B------:R-:W-:Y:S01]  /*9140*/  LOP3.LUT R5, R5, R3, RZ, 0x3c, !PT ;  /* 0x0000000305057212 */ /* 0x000fe200078e3cff */
[----:B------:R-:W-:Y:S01]  /*9150*/  IMAD.IADD R3, R25, 0x1, -R226 ;  /* 0x0000000119037824 */ /* 0x000fe200078e0ae2 */
[----:B------:R-:W-:Y:S01]  /*9160*/  PRMT R26, R0, 0x5410, R6 ;  /* 0x00005410001a7816 */ /* 0x000fe20000000006 */
[----:B------:R-:W-:Y:S02]  /*9170*/  IMAD.MOV.U32 R6, RZ, RZ, R50 ;  /* 0x000000ffff067224 */ /* 0x000fe400078e0032 */
[----:B------:R-:W-:Y:S01]  /*9180*/  IMAD R0, R211, 0x200, R5 ;  /* 0x00000200d3007824 */ /* 0x000fe200078e0205 */
[----:B------:R-:W-:Y:S01]  /*9190*/  IMNMX R23, R3, 0x80, PT ;  /* 0x0000008003177817 */ /* 0x000fe20003800200 */
[----:B------:R-:W-:-:S03]  /*91a0*/  IMAD.MOV.U32 R5, RZ, RZ, R51 ;  /* 0x000000ffff057224 */ /* 0x000fc600078e0033 */
[----:B------:R-:W-:Y:S02]  /*91b0*/  ISETP.GE.AND P0, PT, R58, R23, PT ;  /* 0x000000173a00720c */ /* 0x000fe40003f06270 */
[C---:B------:R-:W-:Y:S02]  /*91c0*/  IADD3 R3, R0.reuse, 0x20, RZ ;  /* 0x0000002000037810 */ /* 0x040fe40007ffe0ff */
[----:B------:R-:W-:Y:S02]  /*91d0*/  @P1 IADD3 R3, R0, -0x20, RZ ;  /* 0xffffffe000031810 */ /* 0x000fe40007ffe0ff */
[----:B------:R-:W-:Y:S02]  /*91e0*/  PRMT R25, R6, 0x5410, R5 ;  /* 0x0000541006197816 */ /* 0x000fe40000000005 */
[----:B--2---:R-:W-:Y:S02]  /*91f0*/  LEA R21, R0, 0x6100, 0x1 ;  /* 0x0000610000157811 */ /* 0x004fe400078e08ff */
[----:B------:R-:W-:-:S03]  /*9200*/  LEA R22, R3, 0x6100, 0x1 ;  /* 0x0000610003167811 */ /* 0x000fc600078e08ff */
[----:B------:R-:W-:Y:S05]  /*9210*/  @P0 BRA `(.L_x_394) ;  /* 0x000005b000000947 */ /* 0x000fea0003800000 */
[----:B------:R-:W-:Y:S01]  /*9220*/  ISETP.GE.AND P0, PT, R16, c[0x0][0x27c], PT ;  /* 0x00009f0010007a0c */ /* 0x000fe20003f06270 */
[----:B------:R-:W-:-:S12]  /*9230*/  BSSY B0, `(.L_x_395) ;  /* 0x000002c000007945 */ /* 0x000fd80003800000 */
[----:B------:R-:W-:Y:S05]  /*9240*/  @P0 BRA `(.L_x_396) ;  /* 0x000002a000000947 */ /* 0x000fea0003800000 */
[----:B------:R-:W1:Y:S01]  /*9250*/  LDS.128 R8, [R21] ;  /* 0x0000000015087984 */ /* 0x000e620000000c00 */
[----:B------:R-:W-:Y:S02]  /*9260*/  SHF.R.U32.HI R0, RZ, 0x10, R19 ;  /* 0x00000010ff007819 */ /* 0x000fe40000011613 */
[----:B------:R-:W-:Y:S02]  /*9270*/  SHF.R.U32.HI R3, RZ, 0x10, R15 ;  /* 0x00000010ff037819 */ /* 0x000fe4000001160f */
[----:B------:R-:W-:Y:S02]  /*9280*/  SHF.R.U64 R18, R18, 0x10, R19 ;  /* 0x0000001012127819 */ /* 0x000fe40000001213 */
[----:B------:R-:W-:Y:S01]  /*9290*/  SHF.R.U64 R20, R14, 0x10, R15 ;  /* 0x000000100e147819 */ /* 0x000fe2000000120f */
[----:B------:R-:W-:Y:S02]  /*92a0*/  HADD2.F32 R19, -RZ, R3.H0_H0 ;  /* 0x20000003ff137230 */ /* 0x000fe40000004100 */
[----:B------:R-:W-:-:S02]  /*92b0*/  HADD2.F32 R3, -RZ, R27.H1_H1 ;  /* 0x3000001bff037230 */ /* 0x000fc40000004100 */
[--C-:B-1----:R-:W-:Y:S02]  /*92c0*/  HADD2.F32 R6, -RZ, R11.reuse.H0_H0 ;  /* 0x2000000bff067230 */ /* 0x102fe40000004100 */
[--C-:B------:R-:W-:Y:S02]  /*92d0*/  HADD2.F32 R13, -RZ, R10.reuse.H0_H0 ;  /* 0x2000000aff0d7230 */ /* 0x100fe40000004100 */
[----:B------:R-:W-:Y:S02]  /*92e0*/  HADD2.F32 R12, -RZ, R10.H1_H1 ;  /* 0x3000000aff0c7230 */ /* 0x000fe40000004100 */
[----:B------:R-:W-:Y:S02]  /*92f0*/  HADD2.F32 R11, -RZ, R11.H1_H1 ;  /* 0x3000000bff0b7230 */ /* 0x000fe40000004100 */
[----:B------:R-:W-:Y:S02]  /*9300*/  HADD2.F32 R10, -RZ, R0.H0_H0 ;  /* 0x20000000ff0a7230 */ /* 0x000fe40000004100 */
[----:B------:R-:W-:-:S02]  /*9310*/  HADD2.F32 R5, -RZ, R8.H0_H0 ;  /* 0x20000008ff057230 */ /* 0x000fc40000004100 */
[----:B------:R-:W-:Y:S01]  /*9320*/  HADD2.F32 R8, -RZ, R8.H1_H1 ;  /* 0x30000008ff087230 */ /* 0x000fe20000004100 */
[-C--:B------:R-:W-:Y:S01]  /*9330*/  FMUL.FTZ R7, R11, R10.reuse ;  /* 0x0000000a0b077220 */ /* 0x080fe20000410000 */
[----:B------:R-:W-:Y:S02]  /*9340*/  HADD2.F32 R0, -RZ, R27.H0_H0 ;  /* 0x2000001bff007230 */ /* 0x000fe40000004100 */
[--C-:B------:R-:W-:Y:S01]  /*9350*/  HADD2.F32 R15, -RZ, R9.reuse.H0_H0 ;  /* 0x20000009ff0f7230 */ /* 0x100fe20000004100 */
[CC--:B------:R-:W-:Y:S01]  /*9360*/  FFMA.FTZ R17, R6.reuse, R19.reuse, -R7 ;  /* 0x0000001306117223 */ /* 0x0c0fe20000010807 */
[----:B------:R-:W-:Y:S01]  /*9370*/  HADD2.F32 R14, -RZ, R9.H1_H1 ;  /* 0x30000009ff0e7230 */ /* 0x000fe20000004100 */
[----:B------:R-:W-:Y:S02]  /*9380*/  FMUL.FTZ R9, R6, R10 ;  /* 0x0000000a06097220 */ /* 0x000fe40000410000 */
[-C--:B------:R-:W-:Y:S02]  /*9390*/  FMUL.FTZ R10, R8, R0.reuse ;  /* 0x00000000080a7220 */ /* 0x080fe40000410000 */
[----:B------:R-:W-:Y:S01]  /*93a0*/  FMUL.FTZ R6, R5, R0 ;  /* 0x0000000005067220 */ /* 0x000fe20000410000 */
[----:B------:R-:W-:Y:S01]  /*93b0*/  HADD2.F32 R0, -RZ, R59.H0_H0 ;  /* 0x2000003bff007230 */ /* 0x000fe20000004100 */
[----:B------:R-:W-:Y:S01]  /*93c0*/  FFMA.FTZ R11, R11, R19, R9 ;  /* 0x000000130b0b7223 */ /* 0x000fe20000010009 */
[----:B------:R-:W-:Y:S01]  /*93d0*/  HADD2.F32 R9, -RZ, R18.H0_H0 ;  /* 0x20000012ff097230 */ /* 0x000fe20000004100 */
[----:B------:R-:W-:-:S02]  /*93e0*/  FFMA.FTZ R7, R5, R3, -R10 ;  /* 0x0000000305077223 */ /* 0x000fc4000001080a */
[----:B------:R-:W-:Y:S01]  /*93f0*/  FFMA.FTZ R8, R8, R3, R6 ;  /* 0x0000000308087223 */ /* 0x000fe20000010006 */
[----:B------:R-:W-:Y:S01]  /*9400*/  HADD2.F32 R3, -RZ, R59.H1_H1 ;  /* 0x3000003bff037230 */ /* 0x000fe20000004100 */
[-C--:B------:R-:W-:Y:S01]  /*9410*/  FMUL.FTZ R5, R12, R0.reuse ;  /* 0x000000000c057220 */ /* 0x080fe20000410000 */
[----:B------:R-:W-:Y:S01]  /*9420*/  HADD2.F32 R6, -RZ, R20.H0_H0 ;  /* 0x20000014ff067230 */ /* 0x000fe20000004100 */
[----:B------:R-:W-:Y:S01]  /*9430*/  FMUL.FTZ R10, R13, R0 ;  /* 0x000000000d0a7220 */ /* 0x000fe20000410000 */
[----:B------:R-:W-:Y:S01]  /*9440*/  F2FP.PACK_AB R11, R11, R17 ;  /* 0x000000110b0b723e */ /* 0x000fe200000000ff */
[----:B------:R-:W-:Y:S01]  /*9450*/  FMUL.FTZ R0, R14, R9 ;  /* 0x000000090e007220 */ /* 0x000fe20000410000 */
[----:B------:R-:W-:Y:S01]  /*9460*/  F2FP.PACK_AB R8, R8, R7 ;  /* 0x000000070808723e */ /* 0x000fe200000000ff */
[----:B------:R-:W-:Y:S02]  /*9470*/  FMUL.FTZ R9, R15, R9 ;  /* 0x000000090f097220 */ /* 0x000fe40000410000 */
[----:B------:R-:W-:-:S02]  /*9480*/  FFMA.FTZ R5, R13, R3, -R5 ;  /* 0x000000030d057223 */ /* 0x000fc40000010805 */
[----:B------:R-:W-:Y:S02]  /*9490*/  FFMA.FTZ R10, R12, R3, R10 ;  /* 0x000000030c0a7223 */ /* 0x000fe4000001000a */
[-C--:B------:R-:W-:Y:S02]  /*94a0*/  FFMA.FTZ R0, R15, R6.reuse, -R0 ;  /* 0x000000060f007223 */ /* 0x080fe40000010800 */
[----:B------:R-:W-:Y:S01]  /*94b0*/  FFMA.FTZ R9, R14, R6, R9 ;  /* 0x000000060e097223 */ /* 0x000fe20000010009 */
[----:B------:R-:W-:-:S04]  /*94c0*/  F2FP.PACK_AB R10, R10, R5 ;  /* 0x000000050a0a723e */ /* 0x000fc800000000ff */
[----:B------:R-:W-:-:S05]  /*94d0*/  F2FP.PACK_AB R9, R9, R0 ;  /* 0x000000000909723e */ /* 0x000fca00000000ff */
[----:B------:R1:W-:Y:S02]  /*94e0*/  STS.128 [R21], R8 ;  /* 0x0000000815007388 */ /* 0x0003e40000000c00 */
.L_x_396:
[----:B------:R-:W-:Y:S05]  /*94f0*/  BSYNC B0 ;  /* 0x0000000000007941 */ /* 0x000fea0003800000 */
.L_x_395:
[----:B------:R-:W-:-:S04]  /*9500*/  IADD3 R0, R16, 0x10, RZ ;  /* 0x0000001010007810 */ /* 0x000fc80007ffe0ff */
[----:B------:R-:W-:-:S13]  /*9510*/  ISETP.GE.AND P0, PT, R0, c[0x0][0x27c], PT ;  /* 0x00009f0000007a0c */ /* 0x000fda0003f06270 */
[----:B------:R-:W-:Y:S05]  /*9520*/  @P0 BRA `(.L_x_394) ;  /* 0x000002a000000947 */ /* 0x000fea0003800000 */
[----:B-1----:R-:W1:Y:S01]  /*9530*/  LDS.128 R8, [R22] ;  /* 0x0000000016087984 */ /* 0x002e620000000c00 */
[----:B------:R-:W-:Y:S02]  /*9540*/  SHF.R.U32.HI R0, RZ, 0x10, R31 ;  /* 0x00000010ff007819 */ /* 0x000fe4000001161f */
[----:B------:R-:W-:Y:S02]  /*9550*/  SHF.R.U32.HI R3, RZ, 0x10, R29 ;  /* 0x00000010ff037819 */ /* 0x000fe4000001161d */
[----:B------:R-:W-:Y:S02]  /*9560*/  SHF.R.U64 R17, R30, 0x10, R31 ;  /* 0x000000101e117819 */ /* 0x000fe4000000121f */
[----:B------:R-:W-:Y:S01]  /*9570*/  SHF.R.U64 R19, R28, 0x10, R29 ;  /* 0x000000101c137819 */ /* 0x000fe2000000121d */
[----:B------:R-:W-:Y:S02]  /*9580*/  HADD2.F32 R20, -RZ, R3.H0_H0 ;  /* 0x20000003ff147230 */ /* 0x000fe40000004100 */
[----:B------:R-:W-:-:S02]  /*9590*/  HADD2.F32 R3, -RZ, R60.H1_H1 ;  /* 0x3000003cff037230 */ /* 0x000fc40000004100 */
[----:B------:R-:W-:Y:S02]  /*95a0*/  HADD2.F32 R19, -RZ, R19.H0_H0 ;  /* 0x20000013ff137230 */ /* 0x000fe40000004100 */
[--C-:B-1----:R-:W-:Y:S02]  /*95b0*/  HADD2.F32 R6, -RZ, R11.reuse.H0_H0 ;  /* 0x2000000bff067230 */ /* 0x102fe40000004100 */
[--C-:B------:R-:W-:Y:S02]  /*95c0*/  HADD2.F32 R13, -RZ, R10.reuse.H0_H0 ;  /* 0x2000000aff0d7230 */ /* 0x100fe40000004100 */
[----:B------:R-:W-:Y:S02]  /*95d0*/  HADD2.F32 R12, -RZ, R10.H1_H1 ;  /* 0x3000000aff0c7230 */ /* 0x000fe40000004100 */
[----:B------:R-:W-:Y:S02]  /*95e0*/  HADD2.F32 R11, -RZ, R11.H1_H1 ;  /* 0x3000000bff0b7230 */ /* 0x000fe40000004100 */
[----:B------:R-:W-:-:S02]  /*95f0*/  HADD2.F32 R10, -RZ, R0.H0_H0 ;  /* 0x20000000ff0a7230 */ /* 0x000fc40000004100 */
[--C-:B------:R-:W-:Y:S02]  /*9600*/  HADD2.F32 R5, -RZ, R8.reuse.H0_H0 ;  /* 0x20000008ff057230 */ /* 0x100fe40000004100 */
[----:B------:R-:W-:Y:S01]  /*9610*/  HADD2.F32 R8, -RZ, R8.H1_H1 ;  /* 0x30000008ff087230 */ /* 0x000fe20000004100 */
[----:B------:R-:W-:Y:S01]  /*9620*/  FMUL.FTZ R7, R11, R10 ;  /* 0x0000000a0b077220 */ /* 0x000fe20000410000 */
[----:B------:R-:W-:Y:S02]  /*9630*/  HADD2.F32 R0, -RZ, R60.H0_H0 ;  /* 0x2000003cff007230 */ /* 0x000fe40000004100 */
[--C-:B------:R-:W-:Y:S01]  /*9640*/  HADD2.F32 R15, -RZ, R9.reuse.H0_H0 ;  /* 0x20000009ff0f7230 */ /* 0x100fe20000004100 */
[C---:B------:R-:W-:Y:S01]  /*9650*/  FFMA.FTZ R18, R6.reuse, R20, -R7 ;  /* 0x0000001406127223 */ /* 0x040fe20000010807 */
[----:B------:R-:W-:Y:S01]  /*9660*/  HADD2.F32 R14, -RZ, R9.H1_H1 ;  /* 0x30000009ff0e7230 */ /* 0x000fe20000004100 */
[----:B------:R-:W-:Y:S02]  /*9670*/  FMUL.FTZ R9, R6, R10 ;  /* 0x0000000a06097220 */ /* 0x000fe40000410000 */
[----:B------:R-:W-:-:S02]  /*9680*/  FMUL.FTZ R10, R8, R0 ;  /* 0x00000000080a7220 */ /* 0x000fc40000410000 */
[----:B------:R-:W-:Y:S01]  /*9690*/  FMUL.FTZ R6, R5, R0 ;  /* 0x0000000005067220 */ /* 0x000fe20000410000 */
[----:B------:R-:W-:Y:S01]  /*96a0*/  HADD2.F32 R0, -RZ, R61.H0_H0 ;  /* 0x2000003dff007230 */ /* 0x000fe20000004100 */
[----:B------:R-:W-:Y:S01]  /*96b0*/  FFMA.FTZ R11, R11, R20, R9 ;  /* 0x000000140b0b7223 */ /* 0x000fe20000010009 */
[----:B------:R-:W-:Y:S01]  /*96c0*/  HADD2.F32 R9, -RZ, R17.H0_H0 ;  /* 0x20000011ff097230 */ /* 0x000fe20000004100 */
[-C--:B------:R-:W-:Y:S02]  /*96d0*/  FFMA.FTZ R7, R5, R3.reuse, -R10 ;  /* 0x0000000305077223 */ /* 0x080fe4000001080a */
[----:B------:R-:W-:Y:S01]  /*96e0*/  FFMA.FTZ R8, R8, R3, R6 ;  /* 0x0000000308087223 */ /* 0x000fe20000010006 */
[----:B------:R-:W-:Y:S01]  /*96f0*/  HADD2.F32 R3, -RZ, R61.H1_H1 ;  /* 0x3000003dff037230 */ /* 0x000fe20000004100 */
[----:B------:R-:W-:Y:S01]  /*9700*/  FMUL.FTZ R5, R12, R0 ;  /* 0x000000000c057220 */ /* 0x000fe20000410000 */
[----:B------:R-:W-:Y:S01]  /*9710*/  F2FP.PACK_AB R11, R11, R18 ;  /* 0x000000120b0b723e */ /* 0x000fe200000000ff */
[----:B------:R-:W-:Y:S01]  /*9720*/  FMUL.FTZ R10, R13, R0 ;  /* 0x000000000d0a7220 */ /* 0x000fe20000410000 */
[----:B------:R-:W-:Y:S01]  /*9730*/  F2FP.PACK_AB R8, R8, R7 ;  /* 0x000000070808723e */ /* 0x000fe200000000ff */
[----:B------:R-:W-:-:S02]  /*9740*/  FMUL.FTZ R0, R14, R9 ;  /* 0x000000090e007220 */ /* 0x000fc40000410000 */
[----:B------:R-:W-:Y:S02]  /*9750*/  FMUL.FTZ R9, R15, R9 ;  /* 0x000000090f097220 */ /* 0x000fe40000410000 */
[-C--:B------:R-:W-:Y:S02]  /*9760*/  FFMA.FTZ R5, R13, R3.reuse, -R5 ;  /* 0x000000030d057223 */ /* 0x080fe40000010805 */
[----:B------:R-:W-:Y:S02]  /*9770*/  FFMA.FTZ R10, R12, R3, R10 ;  /* 0x000000030c0a7223 */ /* 0x000fe4000001000a */
[-C--:B------:R-:W-:Y:S02]  /*9780*/  FFMA.FTZ R0, R15, R19.reuse, -R0 ;  /* 0x000000130f007223 */ /* 0x080fe40000010800 */
[----:B------:R-:W-:Y:S01]  /*9790*/  FFMA.FTZ R9, R14, R19, R9 ;  /* 0x000000130e097223 */ /* 0x000fe20000010009 */
[----:B------:R-:W-:-:S04]  /*97a0*/  F2FP.PACK_AB R10, R10, R5 ;  /* 0x000000050a0a723e */ /* 0x000fc800000000ff */
[----:B------:R-:W-:-:S05]  /*97b0*/  F2FP.PACK_AB R9, R9, R0 ;  /* 0x000000000909723e */ /* 0x000fca00000000ff */
[----:B------:R1:W-:Y:S02]  /*97c0*/  STS.128 [R22], R8 ;  /* 0x0000000816007388 */ /* 0x0003e40000000c00 */
.L_x_394:
[----:B------:R-:W-:Y:S05]  /*97d0*/  BSYNC B1 ;  /* 0x0000000000017941 */ /* 0x000fea0003800000 */
.L_x_393:
        /* <DEDUP_REMOVED lines=48> */
[----:B------:R1:W-:Y:S02]  /*9ae0*/  STS.128 [R21+0x1000], R8 ;  /* 0x0010000815007388 */ /* 0x0003e40000000c00 */
.L_x_400:
[----:B------:R-:W-:Y:S05]  /*9af0*/  BSYNC B0 ;  /* 0x0000000000007941 */ /* 0x000fea0003800000 */
.L_x_399:
[----:B------:R-:W-:-:S04]  /*9b00*/  IADD3 R0, R16, 0x10, RZ ;  /* 0x0000001010007810 */ /* 0x000fc80007ffe0ff */
[----:B------:R-:W-:-:S13]  /*9b10*/  ISETP.GE.AND P0, PT, R0, c[0x0][0x27c], PT ;  /* 0x00009f0000007a0c */ /* 0x000fda0003f06270 */
        /* <DEDUP_REMOVED lines=43> */
.L_x_398:
[----:B------:R-:W-:Y:S05]  /*9dd0*/  BSYNC B1 ;  /* 0x0000000000017941 */ /* 0x000fea0003800000 */
.L_x_397:
        /* <DEDUP_REMOVED lines=30> */
[--C-:B------:R-:W-:Y:S01]  /*9fc0*/  HADD2.F32 R0, -RZ, R66.reuse.H0_H0 ;  /* 0x20000042ff007230 */ /* 0x100fe20000004100 */
        /* <DEDUP_REMOVED lines=18> */
.L_x_404:
[----:B------:R-:W-:Y:S05]  /*a0f0*/  BSYNC B0 ;  /* 0x0000000000007941 */ /* 0x000fea0003800000 */
.L_x_403:
        /* <DEDUP_REMOVED lines=45> */
.L_x_402:
[----:B------:R-:W-:Y:S05]  /*a3d0*/  BSYNC B1 ;  /* 0x0000000000017941 */ /* 0x000fea0003800000 */
.L_x_401:
[----:B------:R-:W-:-:S04]  /*a3e0*/  IADD3 R0, R58, 0x60, RZ ;  /* 0x000000603a007810 */ /* 0x000fc80007ffe0ff */
        /* <DEDUP_REMOVED lines=11> */
[----:B------:R-:W-:-:S02]  /*a4a0*/  HADD2.F32 R3, -RZ, R69.H0_H0 ;  /* 0x20000045ff037230 */ /* 0x000fc40000004100 */
        /* <DEDUP_REMOVED lines=16> */
[----:B------:R-:W-:Y:S01]  /*a5b0*/  HADD2.F32 R0, -RZ, R25.H1_H1 ;  /* 0x30000019ff007230 */ /* 0x000fe20000004100 */
[----:B------:R-:W-:Y:S01]  /*a5c0*/  FFMA.FTZ R11, R11, R20, R9 ;  /* 0x000000140b0b7223 */ /* 0x000fe20000010009 */
[----:B------:R-:W-:Y:S01]  /*a5d0*/  HADD2.F32 R9, -RZ, R17.H0_H0 ;  /* 0x20000011ff097230 */ /* 0x000fe20000004100 */
[-C--:B------:R-:W-:Y:S02]  /*a5e0*/  FFMA.FTZ R7, R5, R3.reuse, -R10 ;  /* 0x0000000305077223 */ /* 0x080fe4000001080a */
[----:B------:R-:W-:Y:S01]  /*a5f0*/  FFMA.FTZ R8, R8, R3, R6 ;  /* 0x0000000308087223 */ /* 0x000fe20000010006 */
[----:B------:R-:W-:Y:S01]  /*a600*/  HADD2.F32 R3, -RZ, R26.H0_H0 ;  /* 0x2000001aff037230 */ /* 0x000fe20000004100 */
        /* <DEDUP_REMOVED lines=13> */
.L_x_407:
[----:B------:R-:W-:Y:S05]  /*a6e0*/  BSYNC B0 ;  /* 0x0000000000007941 */ /* 0x000fea0003800000 */
.L_x_406:
        /* <DEDUP_REMOVED lines=18> */
[-C--:B------:R-:W-:Y:S01]  /*a810*/  FMUL.FTZ R7, R11, R10.reuse ;  /* 0x0000000a0b077220 */ /* 0x080fe20000410000 */
[----:B------:R-:W-:Y:S02]  /*a820*/  HADD2.F32 R0, -RZ, R26.H1_H1 ;  /* 0x3000001aff007230 */ /* 0x000fe40000004100 */
        /* <DEDUP_REMOVED lines=11> */
[----:B------:R-:W-:Y:S01]  /*a8e0*/  HADD2.F32 R3, -RZ, R70.H1_H1 ;  /* 0x30000046ff037230 */ /* 0x000fe20000004100 */
[-C--:B------:R-:W-:Y:S01]  /*a8f0*/  FMUL.FTZ R5, R12, R0.reuse ;  /* 0x000000000c057220 */ /* 0x080fe20000410000 */
        /* <DEDUP_REMOVED lines=11> */
[----:B------:R1:W-:Y:S01]  /*a9b0*/  STS.128 [R22+0x3000], R8 ;  /* 0x0030000816007388 */ /* 0x0003e20000000c00 */
[----:B------:R-:W-:Y:S05]  /*a9c0*/  BRA `(.L_x_405) ;  /* 0x000023b000007947 */ /* 0x000fea0003800000 */
.L_x_384:
[----:B------:R-:W-:Y:S01]  /*a9d0*/  ISETP.NE.AND P0, PT, R231, 0x1, PT ;  /* 0x00000001e700780c */ /* 0x000fe20003f05270 */
[----:B------:R-:W-:Y:S01]  /*a9e0*/  IMAD.MOV.U32 R8, RZ, RZ, R12 ;  /* 0x000000ffff087224 */ /* 0x000fe200078e000c */
[----:B------:R-:W-:Y:S01]  /*a9f0*/  ISETP.GE.AND P2, PT, R26, c[0x0][0x27c], PT ;  /* 0x00009f001a007a0c */ /* 0x000fe20003f46270 */
[----:B------:R-:W-:Y:S01]  /*aa00*/  IMAD.MOV.U32 R6, RZ, RZ, R10 ;  /* 0x000000ffff067224 */ /* 0x000fe200078e000a */
[----:B------:R-:W-:Y:S01]  /*aa10*/  SHF.R.S32.HI R27, RZ, 0x1f, R26 ;  /* 0x0000001fff1b7819 */ /* 0x000fe2000001141a */
[----:B------:R-:W-:Y:S01]  /*aa20*/  CS2R R22, SRZ ;  /* 0x0000000000167805 */ /* 0x000fe2000001ff00 */
[----:B------:R-:W-:-:S07]  /*aa30*/  CS2R R20, SRZ ;  /* 0x0000000000147805 */ /* 0x000fce000001ff00 */
[----:B------:R-:W-:-:S05]  /*aa40*/  @P0 IMAD.HI.U32 R3, R0, c[0x0][0x2c8], RZ ;  /* 0x0000b20000030a27 */ /* 0x000fca00078e00ff */
[----:B------:R-:W-:-:S04]  /*aa50*/  @P0 SHF.R.U32.HI R0, RZ, c[0x0][0x2cc], R3 ;  /* 0x0000b300ff000a19 */ /* 0x000fc80000011603 */
[----:B------:R-:W-:Y:S01]  /*aa60*/  SHF.R.S32.HI R3, RZ, 0x1f, R0 ;  /* 0x0000001fff037819 */ /* 0x000fe20000011400 */
[----:B------:R-:W-:-:S04]  /*aa70*/  IMAD.WIDE.U32 R8, R0, c[0x0][0x280], R8 ;  /* 0x0000a00000087a25 */ /* 0x000fc800078e0008 */
[C---:B------:R-:W-:Y:S01]  /*aa80*/  IMAD R5, R3.reuse, c[0x0][0x280], RZ ;  /* 0x0000a00003057a24 */ /* 0x040fe200078e02ff */
[----:B------:R-:W-:Y:S01]  /*aa90*/  LEA R14, P0, R8, c[0x0][0x270], 0x1 ;  /* 0x00009c00080e7a11 */ /* 0x000fe200078008ff */
[----:B------:R-:W-:Y:S02]  /*aaa0*/  IMAD R3, R3, c[0x0][0x290], RZ ;  /* 0x0000a40003037a24 */ /* 0x000fe400078e02ff */
[C---:B------:R-:W-:Y:S02]  /*aab0*/  IMAD R5, R0.reuse, c[0x0][0x284], R5 ;  /* 0x0000a10000057a24 */ /* 0x040fe400078e0205 */
[----:B------:R-:W-:-:S04]  /*aac0*/  IMAD.WIDE.U32 R6, R0, c[0x0][0x290], R6 ;  /* 0x0000a40000067a25 */ /* 0x000fc800078e0006 */
[----:B------:R-:W-:Y:S02]  /*aad0*/  IMAD.IADD R5, R9, 0x1, R5 ;  /* 0x0000000109057824 */ /* 0x000fe400078e0205 */
[----:B------:R-:W-:-:S03]  /*aae0*/  IMAD R0, R0, c[0x0][0x294], R3 ;  /* 0x0000a50000007a24 */ /* 0x000fc600078e0203 */
[----:B------:R-:W-:Y:S01]  /*aaf0*/  LEA.HI.X R12, R8, c[0x0][0x274], R5, 0x1, P0 ;  /* 0x00009d00080c7a11 */ /* 0x000fe200000f0c05 */
[----:B------:R-:W-:Y:S01]  /*ab00*/  IMAD.IADD R0, R7, 0x1, R0 ;  /* 0x0000000107007824 */ /* 0x000fe200078e0200 */
[----:B------:R-:W1:Y:S01]  /*ab10*/  SHFL.IDX PT, R8, R14, RZ, 0x1c1f ;  /* 0x001c1fff0e087589 */ /* 0x000e6200000e0000 */
[----:B------:R-:W-:-:S03]  /*ab20*/  LEA R13, P0, R6, c[0x0][0x288], 0x1 ;  /* 0x0000a200060d7a11 */ /* 0x000fc600078008ff */
[----:B------:R-:W2:Y:S01]  /*ab30*/  SHFL.IDX PT, R7, R12, RZ, 0x1c1f ;  /* 0x001c1fff0c077589 */ /* 0x000ea200000e0000 */
[----:B------:R-:W-:Y:S02]  /*ab40*/  LEA.HI.X R11, R6, c[0x0][0x28c], R0, 0x1, P0 ;  /* 0x0000a300060b7a11 */ /* 0x000fe400000f0c00 */
[----:B------:R-:W-:Y:S01]  /*ab50*/  ISETP.GE.OR P0, PT, R24, R25, P2 ;  /* 0x000000191800720c */ /* 0x000fe20001706670 */
[----:B------:R-:W3:Y:S04]  /*ab60*/  SHFL.IDX PT, R6, R13, RZ, 0x1c1f ;  /* 0x001c1fff0d067589 */ /* 0x000ee800000e0000 */
[----:B------:R-:W4:Y:S08]  /*ab70*/  SHFL.IDX PT, R5, R11, RZ, 0x1c1f ;  /* 0x001c1fff0b057589 */ /* 0x000f3000000e0000 */
[C---:B------:R-:W-:Y:S01]  /*ab80*/  @!P0 IMAD.SHL.U32 R0, R26.reuse, 0x2, RZ ;  /* 0x000000021a008824 */ /* 0x040fe200078e00ff */
[----:B------:R-:W-:-:S04]  /*ab90*/  @!P0 SHF.L.U64.HI R3, R26, 0x1, R27 ;  /* 0x000000011a038819 */ /* 0x000fc8000001021b */
[----:B-1----:R-:W-:-:S05]  /*aba0*/  @!P0 IADD3 R8, P1, R8, R0, RZ ;  /* 0x0000000008088210 */ /* 0x002fca0007f3e0ff */
[--C-:B--2---:R-:W-:Y:S01]  /*abb0*/  @!P0 IMAD.X R9, R7, 0x1, R3.reuse, P1 ;  /* 0x0000000107098824 */ /* 0x104fe200008e0603 */
[----:B---3--:R-:W-:Y:S01]  /*abc0*/  @!P0 IADD3 R6, P1, R6, R0, RZ ;  /* 0x0000000006068210 */ /* 0x008fe20007f3e0ff */
[----:B------:R-:W-:Y:S01]  /*abd0*/  CS2R R18, SRZ ;  /* 0x0000000000127805 */ /* 0x000fe2000001ff00 */
[----:B------:R-:W-:Y:S02]  /*abe0*/  CS2R R16, SRZ ;  /* 0x0000000000107805 */ /* 0x000fe4000001ff00 */
[----:B------:R1:W2:Y:S01]  /*abf0*/  @!P0 LD.E.128 R20, [R8.64] ;  /* 0x0000000808148980 */ /* 0x0002a2000c101d00 */
[----:B----4-:R-:W-:-:S05]  /*ac00*/  @!P0 IMAD.X R7, R5, 0x1, R3, P1 ;  /* 0x0000000105078824 */ /* 0x010fca00008e0603 */
[----:B------:R3:W4:Y:S01]  /*ac10*/  @!P0 LD.E.128 R16, [R6.64] ;  /* 0x0000000806108980 */ /* 0x000722000c101d00 */
[----:B------:R-:W-:Y:S01]  /*ac20*/  IADD3 R0, R24, 0x20, RZ ;  /* 0x0000002018007810 */ /* 0x000fe20007ffe0ff */
[----:B------:R-:W-:Y:S01]  /*ac30*/  BSSY B0, `(.L_x_408) ;  /* 0x0000025000007945 */ /* 0x000fe20003800000 */
[----:B------:R-:W-:Y:S01]  /*ac40*/  CS2R R34, SRZ ;  /* 0x0000000000227805 */ /* 0x000fe2000001ff00 */
[----:B------:R2:W2:Y:S01]  /*ac50*/  SHFL.IDX PT, R15, R12, 0x1, 0x1c1f ;  /* 0x003c1f000c0f7f89 */ /* 0x0004a200000e0000 */
[----:B------:R-:W-:Y:S01]  /*ac60*/  ISETP.GE.AND P0, PT, R0, R25, PT ;  /* 0x000000190000720c */ /* 0x000fe20003f06270 */
[----:B------:R-:W-:Y:S01]  /*ac70*/  CS2R R32, SRZ ;  /* 0x0000000000207805 */ /* 0x000fe2000001ff00 */
[----:B------:R-:W-:Y:S01]  /*ac80*/  CS2R R30, SRZ ;  /* 0x00000000001e7805 */ /* 0x000fe2000001ff00 */
[----:B------:R2:W2:Y:S01]  /*ac90*/  SHFL.IDX PT, R10, R11, 0x1, 0x1c1f ;  /* 0x003c1f000b0a7f89 */ /* 0x0004a200000e0000 */
[----:B------:R-:W-:-:S03]  /*aca0*/  CS2R R28, SRZ ;  /* 0x00000000001c7805 */ /* 0x000fc6000001ff00 */
[----:B-1----:R1:W1:Y:S04]  /*acb0*/  SHFL.IDX PT, R9, R13, 0x1, 0x1c1f ;  /* 0x003c1f000d097f89 */ /* 0x00226800000e0000 */
[----:B---3--:R3:W1:Y:S01]  /*acc0*/  SHFL.IDX PT, R7, R14, 0x1, 0x1c1f ;  /* 0x003c1f000e077f89 */ /* 0x00866200000e0000 */
[----:B--2---:R-:W-:Y:S01]  /*acd0*/  IMAD.MOV.U32 R3, RZ, RZ, R20 ;  /* 0x000000ffff037224 */ /* 0x004fe200078e0014 */
[----:B------:R-:W-:Y:S01]  /*ace0*/  MOV R6, R22 ;  /* 0x0000001600067202 */ /* 0x000fe20000000f00 */
[----:B------:R-:W-:Y:S02]  /*acf0*/  IMAD.MOV.U32 R0, RZ, RZ, R21 ;  /* 0x000000ffff007224 */ /* 0x000fe400078e0015 */
[----:B------:R-:W-:Y:S01]  /*ad00*/  IMAD.MOV.U32 R5, RZ, RZ, R23 ;  /* 0x000000ffff057224 */ /* 0x000fe200078e0017 */
[----:B------:R-:W-:-:S02]  /*ad10*/  PRMT R67, R3, 0x5410, R6 ;  /* 0x0000541003437816 */ /* 0x000fc40000000006 */
[----:B------:R-:W-:Y:S01]  /*ad20*/  PRMT R37, R37, 0x5410, R0 ;  /* 0x0000541025257816 */ /* 0x000fe20000000000 */
[----:B----4-:R-:W-:Y:S01]  /*ad30*/  IMAD.MOV.U32 R6, RZ, RZ, R18 ;  /* 0x000000ffff067224 */ /* 0x010fe200078e0012 */
[----:B------:R-:W-:Y:S01]  /*ad40*/  PRMT R65, R65, 0x5410, R5 ;  /* 0x0000541041417816 */ /* 0x000fe20000000005 */
[----:B------:R-:W-:Y:S01]  /*ad50*/  IMAD.MOV.U32 R3, RZ, RZ, R16 ;  /* 0x000000ffff037224 */ /* 0x000fe200078e0010 */
[----:B------:R-:W-:Y:S01]  /*ad60*/  MOV R5, R19 ;  /* 0x0000001300057202 */ /* 0x000fe20000000f00 */
[----:B------:R-:W-:-:S03]  /*ad70*/  IMAD.MOV.U32 R0, RZ, RZ, R17 ;  /* 0x000000ffff007224 */ /* 0x000fc600078e0011 */
[----:B------:R-:W-:Y:S02]  /*ad80*/  PRMT R66, R3, 0x5410, R6 ;  /* 0x0000541003427816 */ /* 0x000fe40000000006 */
[----:B------:R-:W-:Y:S02]  /*ad90*/  PRMT R65, R5, 0x7610, R65 ;  /* 0x0000761005417816 */ /* 0x000fe40000000041 */
[----:B------:R-:W-:Y:S01]  /*ada0*/  PRMT R37, R0, 0x7610, R37 ;  /* 0x0000761000257816 */ /* 0x000fe20000000025 */
[----:B------:R-:W-:Y:S05]  /*adb0*/  @P0 BRA `(.L_x_409) ;  /* 0x000000c000000947 */ /* 0x000fea0003800000 */
[----:B-1-3--:R-:W-:Y:S01]  /*adc0*/  CS2R R32, SRZ ;  /* 0x0000000000207805 */ /* 0x00afe2000001ff00 */
[----:B------:R-:W-:Y:S01]  /*add0*/  CS2R R30, SRZ ;  /* 0x00000000001e7805 */ /* 0x000fe2000001ff00 */
[----:B------:R-:W-:Y:S01]  /*ade0*/  CS2R R28, SRZ ;  /* 0x00000000001c7805 */ /* 0x000fe2000001ff00 */
[----:B------:R-:W-:Y:S05]  /*adf0*/  @P2 BRA `(.L_x_409) ;  /* 0x0000008000002947 */ /* 0x000fea0003800000 */
[C---:B------:R-:W-:Y:S01]  /*ae00*/  IMAD.SHL.U32 R6, R26.reuse, 0x2, RZ ;  /* 0x000000021a067824 */ /* 0x040fe200078e00ff */
[----:B------:R-:W-:-:S04]  /*ae10*/  SHF.L.U64.HI R0, R26, 0x1, R27 ;  /* 0x000000011a007819 */ /* 0x000fc8000001021b */
[-C--:B------:R-:W-:Y:S02]  /*ae20*/  IADD3 R8, P1, R7, R6.reuse, RZ ;  /* 0x0000000607087210 */ /* 0x080fe40007f3e0ff */
[----:B------:R-:W-:-:S03]  /*ae30*/  IADD3 R6, P0, R9, R6, RZ ;  /* 0x0000000609067210 */ /* 0x000fc60007f1e0ff */
[--C-:B------:R-:W-:Y:S02]  /*ae40*/  IMAD.X R9, R15, 0x1, R0.reuse, P1 ;  /* 0x000000010f097824 */ /* 0x100fe400008e0600 */
[----:B------:R-:W-:-:S03]  /*ae50*/  IMAD.X R7, R10, 0x1, R0, P0 ;  /* 0x000000010a077824 */ /* 0x000fc600000e0600 */
[----:B------:R1:W5:Y:S04]  /*ae60*/  LD.E.128 R32, [R8.64] ;  /* 0x0000000808207980 */ /* 0x000368000c101d00 */
[----:B------:R1:W5:Y:S02]  /*ae70*/  LD.E.128 R28, [R6.64] ;  /* 0x00000008061c7980 */ /* 0x000364000c101d00 */
.L_x_409:
[----:B-1-3--:R-:W-:Y:S05]  /*ae80*/  BSYNC B0 ;  /* 0x0000000000007941 */ /* 0x00afea0003800000 */
.L_x_408:
[----:B------:R-:W1:Y:S01]  /*ae90*/  SHFL.IDX PT, R5, R14, 0x2, 0x1c1f ;  /* 0x005c1f000e057f89 */ /* 0x000e6200000e0000 */
[----:B------:R-:W-:Y:S01]  /*aea0*/  IADD3 R0, R24, 0x40, RZ ;  /* 0x0000004018007810 */ /* 0x000fe20007ffe0ff */
[----:B------:R-:W-:Y:S01]  /*aeb0*/  CS2R R50, SRZ ;  /* 0x0000000000327805 */ /* 0x000fe2000001ff00 */
[----:B------:R-:W-:Y:S01]  /*aec0*/  CS2R R48, SRZ ;  /* 0x0000000000307805 */ /* 0x000fe2000001ff00 */
[----:B------:R-:W2:Y:S01]  /*aed0*/  SHFL.IDX PT, R7, R12, 0x2, 0x1c1f ;  /* 0x005c1f000c077f89 */ /* 0x000ea200000e0000 */
[----:B------:R-:W-:-:S03]  /*aee0*/  ISETP.GE.OR P0, PT, R0, R25, P2 ;  /* 0x000000190000720c */ /* 0x000fc60001706670 */
[----:B------:R-:W3:Y:S04]  /*aef0*/  SHFL.IDX PT, R6, R13, 0x2, 0x1c1f ;  /* 0x005c1f000d067f89 */ /* 0x000ee800000e0000 */
[----:B------:R-:W4:Y:S06]  /*af00*/  SHFL.IDX PT, R10, R11, 0x2, 0x1c1f ;  /* 0x005c1f000b0a7f89 */ /* 0x000f2c00000e0000 */
[C---:B------:R-:W-:Y:S01]  /*af10*/  @!P0 IMAD.SHL.U32 R0, R26.reuse, 0x2, RZ ;  /* 0x000000021a008824 */ /* 0x040fe200078e00ff */
[----:B------:R-:W-:-:S04]  /*af20*/  @!P0 SHF.L.U64.HI R3, R26, 0x1, R27 ;  /* 0x000000011a038819 */ /* 0x000fc8000001021b */
[----:B-1----:R-:W-:-:S05]  /*af30*/  @!P0 IADD3 R8, P1, R5, R0, RZ ;  /* 0x0000000005088210 */ /* 0x002fca0007f3e0ff */
[----:B--2---:R-:W-:Y:S01]  /*af40*/  @!P0 IMAD.X R9, R7, 0x1, R3, P1 ;  /* 0x0000000107098824 */ /* 0x004fe200008e0603 */
[----:B---3--:R-:W-:Y:S01]  /*af50*/  @!P0 IADD3 R6, P1, R6, R0, RZ ;  /* 0x0000000006068210 */ /* 0x008fe20007f3e0ff */
[----:B------:R-:W-:-:S03]  /*af60*/  CS2R R46, SRZ ;  /* 0x00000000002e7805 */ /* 0x000fc6000001ff00 */
[----:B------:R1:W2:Y:S01]  /*af70*/  @!P0 LD.E.128 R48, [R8.64] ;  /* 0x0000000808308980 */ /* 0x0002a2000c101d00 */
[----:B------:R-:W-:Y:S01]  /*af80*/  CS2R R44, SRZ ;  /* 0x00000000002c7805 */ /* 0x000fe2000001ff00 */
[----:B----4-:R-:W-:-:S05]  /*af90*/  @!P0 IMAD.X R7, R10, 0x1, R3, P1 ;  /* 0x000000010a078824 */ /* 0x010fca00008e0603 */
[----:B------:R3:W4:Y:S01]  /*afa0*/  @!P0 LD.E.128 R44, [R6.64] ;  /* 0x00000008062c8980 */ /* 0x000722000c101d00 */
[----:B------:R-:W-:Y:S01]  /*afb0*/  IADD3 R0, R24, 0x60, RZ ;  /* 0x0000006018007810 */ /* 0x000fe20007ffe0ff */
[----:B-----5:R-:W-:Y:S01]  /*afc0*/  IMAD.MOV.U32 R5, RZ, RZ, R35 ;  /* 0x000000ffff057224 */ /* 0x020fe200078e0023 */
[----:B------:R-:W-:Y:S01]  /*afd0*/  BSSY B0, `(.L_x_410) ;  /* 0x0000031000007945 */ /* 0x000fe20003800000 */
[----:B------:R-:W-:Y:S01]  /*afe0*/  IMAD.MOV.U32 R3, RZ, RZ, R32 ;  /* 0x000000ffff037224 */ /* 0x000fe200078e0020 */
[----:B------:R-:W-:Y:S01]  /*aff0*/  ISETP.GE.AND P0, PT, R0, R25, PT ;  /* 0x000000190000720c */ /* 0x000fe20003f06270 */
[----:B------:R-:W-:Y:S01]  /*b000*/  IMAD.MOV.U32 R0, RZ, RZ, R33 ;  /* 0x000000ffff007224 */ /* 0x000fe200078e0021 */
[----:B------:R-:W-:Y:S01]  /*b010*/  PRMT R68, R68, 0x5410, R5 ;  /* 0x0000541044447816 */ /* 0x000fe20000000005 */
[----:B------:R-:W-:Y:S01]  /*b020*/  IMAD.MOV.U32 R5, RZ, RZ, R31 ;  /* 0x000000ffff057224 */ /* 0x000fe200078e001f */
[----:B------:R-:W2:Y:S01]  /*b030*/  SHFL.IDX PT, R12, R12, 0x3, 0x1c1f ;  /* 0x007c1f000c0c7f89 */ /* 0x000ea200000e0000 */
[----:B------:R-:W-:Y:S01]  /*b040*/  CS2R R62, SRZ ;  /* 0x00000000003e7805 */ /* 0x000fe2000001ff00 */
[----:B------:R-:W-:Y:S01]  /*b050*/  PRMT R69, R69, 0x5410, R0 ;  /* 0x0000541045457816 */ /* 0x000fe20000000000 */
[----:B------:R-:W-:Y:S01]  /*b060*/  IMAD.MOV.U32 R0, RZ, RZ, R29 ;  /* 0x000000ffff007224 */ /* 0x000fe200078e001d */
[----:B------:R-:W-:Y:S01]  /*b070*/  PRMT R68, R5, 0x7610, R68 ;  /* 0x0000761005447816 */ /* 0x000fe20000000044 */
[----:B------:R2:W2:Y:S01]  /*b080*/  SHFL.IDX PT, R10, R11, 0x3, 0x1c1f ;  /* 0x007c1f000b0a7f89 */ /* 0x0004a200000e0000 */
[----:B------:R-:W-:Y:S01]  /*b090*/  CS2R R60, SRZ ;  /* 0x00000000003c7805 */ /* 0x000fe2000001ff00 */
[----:B------:R-:W-:Y:S01]  /*b0a0*/  CS2R R54, SRZ ;  /* 0x0000000000367805 */ /* 0x000fe2000001ff00 */
[----:B------:R-:W-:Y:S01]  /*b0b0*/  PRMT R69, R0, 0x7610, R69 ;  /* 0x0000761000457816 */ /* 0x000fe20000000045 */
[----:B-1----:R1:W1:Y:S01]  /*b0c0*/  SHFL.IDX PT, R9, R13, 0x3, 0x1c1f ;  /* 0x007c1f000d097f89 */ /* 0x00226200000e0000 */
[----:B------:R-:W-:Y:S01]  /*b0d0*/  CS2R R52, SRZ ;  /* 0x0000000000347805 */ /* 0x000fe2000001ff00 */
[----:B---3--:R-:W-:-:S02]  /*b0e0*/  IMAD.MOV.U32 R6, RZ, RZ, R34 ;  /* 0x000000ffff067224 */ /* 0x008fc400078e0022 */
[----:B------:R3:W1:Y:S03]  /*b0f0*/  SHFL.IDX PT, R7, R14, 0x3, 0x1c1f ;  /* 0x007c1f000e077f89 */ /* 0x00066600000e0000 */
[----:B------:R-:W-:Y:S01]  /*b100*/  PRMT R71, R3, 0x5410, R6 ;  /* 0x0000541003477816 */ /* 0x000fe20000000006 */
[----:B------:R-:W-:Y:S02]  /*b110*/  IMAD.MOV.U32 R6, RZ, RZ, R30 ;  /* 0x000000ffff067224 */ /* 0x000fe400078e001e */
[----:B------:R-:W-:-:S05]  /*b120*/  IMAD.MOV.U32 R3, RZ, RZ, R28 ;  /* 0x000000ffff037224 */ /* 0x000fca00078e001c */
[----:B------:R-:W-:Y:S01]  /*b130*/  PRMT R70, R3, 0x5410, R6 ;  /* 0x0000541003467816 */ /* 0x000fe20000000006 */
[----:B--2---:R-:W-:Y:S02]  /*b140*/  IMAD.MOV.U32 R6, RZ, RZ, R50 ;  /* 0x000000ffff067224 */ /* 0x004fe400078e0032 */
[----:B------:R-:W-:Y:S02]  /*b150*/  IMAD.MOV.U32 R5, RZ, RZ, R51 ;  /* 0x000000ffff057224 */ /* 0x000fe400078e0033 */
[----:B------:R-:W-:Y:S02]  /*b160*/  IMAD.MOV.U32 R3, RZ, RZ, R48 ;  /* 0x000000ffff037224 */ /* 0x000fe400078e0030 */
[----:B------:R-:W-:Y:S01]  /*b170*/  IMAD.MOV.U32 R0, RZ, RZ, R49 ;  /* 0x000000ffff007224 */ /* 0x000fe200078e0031 */
[----:B------:R-:W-:Y:S01]  /*b180*/  PRMT R73, R73, 0x5410, R5 ;  /* 0x0000541049497816 */ /* 0x000fe20000000005 */
[----:B----4-:R-:W-:Y:S01]  /*b190*/  IMAD.MOV.U32 R5, RZ, RZ, R47 ;  /* 0x000000ffff057224 */ /* 0x010fe200078e002f */
[----:B------:R-:W-:Y:S01]  /*b1a0*/  PRMT R78, R3, 0x5410, R6 ;  /* 0x00005410034e7816 */ /* 0x000fe20000000006 */
[----:B------:R-:W-:Y:S01]  /*b1b0*/  IMAD.MOV.U32 R6, RZ, RZ, R46 ;  /* 0x000000ffff067224 */ /* 0x000fe200078e002e */
[----:B------:R-:W-:Y:S01]  /*b1c0*/  PRMT R74, R74, 0x5410, R0 ;  /* 0x000054104a4a7816 */ /* 0x000fe20000000000 */
[----:B------:R-:W-:Y:S01]  /*b1d0*/  IMAD.MOV.U32 R3, RZ, RZ, R44 ;  /* 0x000000ffff037224 */ /* 0x000fe200078e002c */
[----:B------:R-:W-:Y:S01]  /*b1e0*/  PRMT R73, R5, 0x7610, R73 ;  /* 0x0000761005497816 */ /* 0x000fe20000000049 */
[----:B------:R-:W-:-:S03]  /*b1f0*/  IMAD.MOV.U32 R0, RZ, RZ, R45 ;  /* 0x000000ffff007224 */ /* 0x000fc600078e002d */
[----:B------:R-:W-:Y:S02]  /*b200*/  PRMT R75, R3, 0x5410, R6 ;  /* 0x00005410034b7816 */ /* 0x000fe40000000006 */
[----:B------:R-:W-:Y:S01]  /*b210*/  PRMT R74, R0, 0x7610, R74 ;  /* 0x00007610004a7816 */ /* 0x000fe2000000004a */
[----:B------:R-:W-:Y:S05]  /*b220*/  @P0 BRA `(.L_x_411) ;  /* 0x000000b000000947 */ /* 0x000fea0003800000 */
[C---:B-1-3--:R-:W-:Y:S01]  /*b230*/  IMAD.SHL.U32 R3, R26.reuse, 0x2, RZ ;  /* 0x000000021a037824 */ /* 0x04afe200078e00ff */
[----:B------:R-:W-:Y:S01]  /*b240*/  SHF.L.U64.HI R0, R26, 0x1, R27 ;  /* 0x000000011a007819 */ /* 0x000fe2000001021b */
[----:B------:R-:W-:Y:S01]  /*b250*/  CS2R R60, SRZ ;  /* 0x00000000003c7805 */ /* 0x000fe2000001ff00 */
[----:B------:R-:W-:Y:S01]  /*b260*/  CS2R R54, SRZ ;  /* 0x0000000000367805 */ /* 0x000fe2000001ff00 */
[----:B------:R-:W-:Y:S01]  /*b270*/  CS2R R52, SRZ ;  /* 0x0000000000347805 */ /* 0x000fe2000001ff00 */
[-C--:B------:R-:W-:Y:S02]  /*b280*/  IADD3 R8, P1, R7, R3.reuse, RZ ;  /* 0x0000000307087210 */ /* 0x080fe40007f3e0ff */
[----:B------:R-:W-:-:S03]  /*b290*/  IADD3 R6, P0, R9, R3, RZ ;  /* 0x0000000309067210 */ /* 0x000fc60007f1e0ff */
[--C-:B------:R-:W-:Y:S02]  /*b2a0*/  IMAD.X R9, R12, 0x1, R0.reuse, P1 ;  /* 0x000000010c097824 */ /* 0x100fe400008e0600 */
[----:B------:R-:W-:-:S03]  /*b2b0*/  IMAD.X R7, R10, 0x1, R0, P0 ;  /* 0x000000010a077824 */ /* 0x000fc600000e0600 */
[----:B------:R1:W5:Y:S04]  /*b2c0*/  @!P2 LD.E.128 R60, [R8.64] ;  /* 0x00000008083ca980 */ /* 0x000368000c101d00 */
[----:B------:R1:W5:Y:S02]  /*b2d0*/  @!P2 LD.E.128 R52, [R6.64] ;  /* 0x000000080634a980 */ /* 0x000364000c101d00 */
.L_x_411:
[----:B-1-3--:R-:W-:Y:S05]  /*b2e0*/  BSYNC B0 ;  /* 0x0000000000007941 */ /* 0x00afea0003800000 */
.L_x_410:
[----:B------:R-:W-:Y:S01]  /*b2f0*/  IMAD.IADD R5, R25, 0x1, -R226 ;  /* 0x0000000119057824 */ /* 0x000fe200078e0ae2 */
[----:B------:R-:W-:-:S04]  /*b300*/  DEPBAR.LE SB0, 0x1 ;  /* 0x000080400000791a */ /* 0x000fc80000000000 */
[----:B------:R-:W-:Y:S01]  /*b310*/  IMNMX R64, R5, 0x80, PT ;  /* 0x0000008005407817 */ /* 0x000fe20003800200 */
[----:B-----5:R-:W-:Y:S01]  /*b320*/  IMAD.MOV.U32 R0, RZ, RZ, R62 ;  /* 0x000000ffff007224 */ /* 0x020fe200078e003e */
[----:B------:R-:W-:Y:S01]  /*b330*/  BSSY B0, `(.L_x_412) ;  /* 0x0000071000007945 */ /* 0x000fe20003800000 */
[----:B------:R-:W-:Y:S01]  /*b340*/  IMAD.MOV.U32 R6, RZ, RZ, R63 ;  /* 0x000000ffff067224 */ /* 0x000fe200078e003f */
[----:B------:R-:W-:Y:S01]  /*b350*/  BAR.SYNC.DEFER_BLOCKING 0x0 ;  /* 0x0000000000007b1d */ /* 0x000fe20000010000 */
[----:B------:R-:W-:Y:S01]  /*b360*/  ISETP.GE.OR P0, PT, R58, R64, P2 ;  /* 0x000000403a00720c */ /* 0x000fe20001706670 */
        /* <DEDUP_REMOVED lines=8> */
[----:B------:R-:W-:-:S02]  /*b3f0*/  IMAD.MOV.U32 R3, RZ, RZ, R52 ;  /* 0x000000ffff037224 */ /* 0x000fc400078e0034 */
[----:B------:R-:W-:Y:S01]  /*b400*/  IMAD.MOV.U32 R0, RZ, RZ, R53 ;  /* 0x000000ffff007224 */ /* 0x000fe200078e0035 */
[----:B------:R-:W-:Y:S02]  /*b410*/  PRMT R79, R5, 0x7610, R79 ;  /* 0x00007610054f7816 */ /* 0x000fe4000000004f */
[----:B------:R-:W-:Y:S02]  /*b420*/  PRMT R81, R3, 0x5410, R6 ;  /* 0x0000541003517816 */ /* 0x000fe40000000006 */
[----:B------:R-:W-:Y:S01]  /*b430*/  PRMT R80, R0, 0x7610, R80 ;  /* 0x0000761000507816 */ /* 0x000fe20000000050 */
[----:B------:R-:W-:Y:S05]  /*b440*/  @P0 BRA `(.L_x_413) ;  /* 0x000005f000000947 */ /* 0x000fea0003800000 */
[----:B------:R-:W-:Y:S02]  /*b450*/  SHF.L.U32 R0, R58, 0x6, RZ ;  /* 0x000000063a007819 */ /* 0x000fe400000006ff */
[----:B------:R-:W-:Y:S02]  /*b460*/  IADD3 R6, R26, c[0x0][0x27c], RZ ;  /* 0x00009f001a067a10 */ /* 0x000fe40007ffe0ff */
[----:B------:R-:W-:-:S02]  /*b470*/  LOP3.LUT R0, R0, 0x1c0, RZ, 0xc0, !PT ;  /* 0x000001c000007812 */ /* 0x000fc400078ec0ff */
[----:B------:R-:W-:Y:S02]  /*b480*/  SHF.L.U32 R7, R211, 0x9, RZ ;  /* 0x00000009d3077819 */ /* 0x000fe400000006ff */
[C---:B------:R-:W-:Y:S02]  /*b490*/  LOP3.LUT R3, R0.reuse, 0x38, R26, 0xf8, !PT ;  /* 0x0000003800037812 */ /* 0x040fe400078ef81a */
[----:B------:R-:W-:Y:S02]  /*b4a0*/  SHF.R.U32.HI R5, RZ, 0x3, R0 ;  /* 0x00000003ff057819 */ /* 0x000fe40000011600 */
[----:B------:R-:W-:Y:S02]  /*b4b0*/  LOP3.LUT R0, R0, 0x38, R6, 0xf8, !PT ;  /* 0x0000003800007812 */ /* 0x000fe400078ef806 */
[C-C-:B------:R-:W-:Y:S02]  /*b4c0*/  LOP3.LUT R3, R7.reuse, R3, R5.reuse, 0xf6, !PT ;  /* 0x0000000307037212 */ /* 0x140fe400078ef605 */
[----:B------:R-:W-:-:S02]  /*b4d0*/  LOP3.LUT R0, R7, R0, R5, 0xf6, !PT ;  /* 0x0000000007007212 */ /* 0x000fc400078ef605 */
[----:B------:R-:W-:Y:S01]  /*b4e0*/  SHF.L.U32 R38, R3, 0x1, RZ ;  /* 0x0000000103267819 */ /* 0x000fe200000006ff */
[--C-:B------:R-:W-:Y:S01]  /*b4f0*/  HADD2.F32 R3, -RZ, R37.reuse.H1_H1 ;  /* 0x30000025ff037230 */ /* 0x100fe20000004100 */
[----:B------:R-:W-:Y:S01]  /*b500*/  SHF.L.U32 R36, R0, 0x1, RZ ;  /* 0x0000000100247819 */ /* 0x000fe200000006ff */
[----:B------:R-:W-:Y:S01]  /*b510*/  HADD2.F32 R0, -RZ, R37.H0_H0 ;  /* 0x20000025ff007230 */ /* 0x000fe20000004100 */
[----:B------:R-:W-:Y:S01]  /*b520*/  SHF.R.U32.HI R5, RZ, 0x10, R17 ;  /* 0x00000010ff057819 */ /* 0x000fe20000011611 */
[----:B------:R-:W1:Y:S01]  /*b530*/  LDS.128 R8, [R38+0x6100] ;  /* 0x0061000026087984 */ /* 0x000e620000000c00 */
[--C-:B------:R-:W-:Y:S02]  /*b540*/  SHF.R.U64 R43, R20, 0x10, R21.reuse ;  /* 0x00000010142b7819 */ /* 0x100fe40000001215 */
[----:B------:R-:W-:Y:S01]  /*b550*/  SHF.R.U32.HI R24, RZ, 0x10, R21 ;  /* 0x00000010ff187819 */ /* 0x000fe20000011615 */
[----:B------:R-:W2:Y:S01]  /*b560*/  LDS.128 R12, [R36+0x6100] ;  /* 0x00610000240c7984 */ /* 0x000ea20000000c00 */
[----:B------:R-:W-:Y:S01]  /*b570*/  HADD2.F32 R59, -RZ, R5.H0_H0 ;  /* 0x20000005ff3b7230 */ /* 0x000fe20000004100 */
[----:B------:R-:W-:-:S02]  /*b580*/  SHF.R.U64 R41, R16, 0x10, R17 ;  /* 0x0000001010297819 */ /* 0x000fc40000001211 */
[--C-:B------:R-:W-:Y:S02]  /*b590*/  SHF.R.U64 R42, R22, 0x10, R23.reuse ;  /* 0x00000010162a7819 */ /* 0x100fe40000001217 */
[----:B------:R-:W-:Y:S02]  /*b5a0*/  SHF.R.U32.HI R27, RZ, 0x10, R23 ;  /* 0x00000010ff1b7819 */ /* 0x000fe40000011617 */
[--C-:B------:R-:W-:Y:S02]  /*b5b0*/  SHF.R.U64 R40, R18, 0x10, R19.reuse ;  /* 0x0000001012287819 */ /* 0x100fe40000001213 */
[----:B------:R-:W-:Y:S01]  /*b5c0*/  SHF.R.U32.HI R21, RZ, 0x10, R19 ;  /* 0x00000010ff157819 */ /* 0x000fe20000011613 */
[----:B-1----:R-:W-:Y:S02]  /*b5d0*/  HADD2.F32 R16, -RZ, R9.H0_H0 ;  /* 0x20000009ff107230 */ /* 0x002fe40000004100 */
[--C-:B------:R-:W-:Y:S02]  /*b5e0*/  HADD2.F32 R19, -RZ, R8.reuse.H0_H0 ;  /* 0x20000008ff137230 */ /* 0x100fe40000004100 */
[----:B--2---:R-:W-:Y:S01]  /*b5f0*/  HADD2.F32 R5, -RZ, R13.H0_H0 ;  /* 0x2000000dff057230 */ /* 0x004fe20000004100 */
[----:B------:R-:W-:Y:S01]  /*b600*/  FMUL.FTZ R7, R16, R0 ;  /* 0x0000000010077220 */ /* 0x000fe20000410000 */
[----:B------:R-:W-:-:S02]  /*b610*/  HADD2.F32 R23, -RZ, R8.H1_H1 ;  /* 0x30000008ff177230 */ /* 0x000fc40000004100 */
[----:B------:R-:W-:Y:S01]  /*b620*/  HADD2.F32 R8, -RZ, R13.H1_H1 ;  /* 0x3000000dff087230 */ /* 0x000fe20000004100 */
[C---:B------:R-:W-:Y:S01]  /*b630*/  FMUL.FTZ R6, R5.reuse, R0 ;  /* 0x0000000005067220 */ /* 0x040fe20000410000 */
[----:B------:R-:W-:Y:S01]  /*b640*/  HADD2.F32 R17, -RZ, R9.H1_H1 ;  /* 0x30000009ff117230 */ /* 0x000fe20000004100 */
[-C--:B------:R-:W-:Y:S01]  /*b650*/  FFMA.FTZ R37, R5, R3.reuse, R7 ;  /* 0x0000000305257223 */ /* 0x080fe20000010007 */
[--C-:B------:R-:W-:Y:S01]  /*b660*/  HADD2.F32 R20, -RZ, R10.reuse.H0_H0 ;  /* 0x2000000aff147230 */ /* 0x100fe20000004100 */
[----:B------:R-:W-:Y:S01]  /*b670*/  FFMA.FTZ R39, R16, R3, -R6 ;  /* 0x0000000310277223 */ /* 0x000fe20000010806 */
[----:B------:R-:W-:Y:S01]  /*b680*/  HADD2.F32 R25, -RZ, R10.H1_H1 ;  /* 0x3000000aff197230 */ /* 0x000fe20000004100 */
[-C--:B------:R-:W-:Y:S01]  /*b690*/  FMUL.FTZ R6, R8, R59.reuse ;  /* 0x0000003b08067220 */ /* 0x080fe20000410000 */
[----:B------:R-:W-:Y:S01]  /*b6a0*/  HADD2.F32 R16, -RZ, R24.H0_H0 ;  /* 0x20000018ff107230 */ /* 0x000fe20000004100 */
[----:B------:R-:W-:Y:S01]  /*b6b0*/  FMUL.FTZ R5, R17, R59 ;  /* 0x0000003b11057220 */ /* 0x000fe20000410000 */
[----:B------:R-:W-:-:S02]  /*b6c0*/  HADD2.F32 R10, -RZ, R15.H0_H0 ;  /* 0x2000000fff0a7230 */ /* 0x000fc40000004100 */
[----:B------:R-:W-:Y:S01]  /*b6d0*/  HADD2.F32 R0, -RZ, R65.H0_H0 ;  /* 0x20000041ff007230 */ /* 0x000fe20000004100 */
[----:B------:R-:W-:Y:S01]  /*b6e0*/  FFMA.FTZ R24, R17, R16, -R6 ;  /* 0x0000001011187223 */ /* 0x000fe20000010806 */
[----:B------:R-:W-:Y:S02]  /*b6f0*/  HADD2.F32 R18, -RZ, R11.H0_H0 ;  /* 0x2000000bff127230 */ /* 0x000fe40000004100 */
[----:B------:R-:W-:Y:S01]  /*b700*/  HADD2.F32 R9, -RZ, R15.H1_H1 ;  /* 0x3000000fff097230 */ /* 0x000fe20000004100 */
[-C--:B------:R-:W-:Y:S01]  /*b710*/  FMUL.FTZ R6, R10, R0.reuse ;  /* 0x000000000a067220 */ /* 0x080fe20000410000 */
[--C-:B------:R-:W-:Y:S01]  /*b720*/  HADD2.F32 R13, -RZ, R12.reuse.H0_H0 ;  /* 0x2000000cff0d7230 */ /* 0x100fe20000004100 */
[----:B------:R-:W-:Y:S01]  /*b730*/  FMUL.FTZ R0, R18, R0 ;  /* 0x0000000012007220 */ /* 0x000fe20000410000 */
[----:B------:R-:W-:Y:S02]  /*b740*/  HADD2.F32 R15, -RZ, R12.H1_H1 ;  /* 0x3000000cff0f7230 */ /* 0x000fe40000004100 */
[----:B------:R-:W-:-:S02]  /*b750*/  HADD2.F32 R12, -RZ, R14.H0_H0 ;  /* 0x2000000eff0c7230 */ /* 0x000fc40000004100 */
[----:B------:R-:W-:Y:S02]  /*b760*/  HADD2.F32 R22, -RZ, R14.H1_H1 ;  /* 0x3000000eff167230 */ /* 0x000fe40000004100 */
[----:B------:R-:W-:Y:S02]  /*b770*/  HADD2.F32 R3, -RZ, R65.H1_H1 ;  /* 0x30000041ff037230 */ /* 0x000fe40000004100 */
[----:B------:R-:W-:Y:S01]  /*b780*/  HADD2.F32 R14, -RZ, R21.H0_H0 ;  /* 0x20000015ff0e7230 */ /* 0x000fe20000004100 */
[----:B------:R-:W-:Y:S01]  /*b790*/  FFMA.FTZ R21, R8, R16, R5 ;  /* 0x0000001008157223 */ /* 0x000fe20000010005 */
[----:B------:R-:W-:Y:S01]  /*b7a0*/  HADD2.F32 R11, -RZ, R11.H1_H1 ;  /* 0x3000000bff0b7230 */ /* 0x000fe20000004100 */
[-C--:B------:R-:W-:Y:S01]  /*b7b0*/  FFMA.FTZ R18, R18, R3.reuse, -R6 ;  /* 0x0000000312127223 */ /* 0x080fe20000010806 */
[----:B------:R-:W-:Y:S01]  /*b7c0*/  HADD2.F32 R7, -RZ, R27.H0_H0 ;  /* 0x2000001bff077230 */ /* 0x000fe20000004100 */
[-C--:B------:R-:W-:Y:S02]  /*b7d0*/  FMUL.FTZ R6, R9, R14.reuse ;  /* 0x0000000e09067220 */ /* 0x080fe40000410000 */
[----:B------:R-:W-:Y:S01]  /*b7e0*/  FFMA.FTZ R17, R10, R3, R0 ;  /* 0x000000030a117223 */ /* 0x000fe20000010000 */
[--C-:B------:R-:W-:Y:S01]  /*b7f0*/  HADD2.F32 R3, -RZ, R66.reuse.H0_H0 ;  /* 0x20000042ff037230 */ /* 0x100fe20000004100 */
[C---:B------:R-:W-:Y:S01]  /*b800*/  FMUL.FTZ R5, R11.reuse, R14 ;  /* 0x0000000e0b057220 */ /* 0x040fe20000410000 */
[----:B------:R-:W-:Y:S01]  /*b810*/  HADD2.F32 R0, -RZ, R66.H1_H1 ;  /* 0x30000042ff007230 */ /* 0x000fe20000004100 */
[-C--:B------:R-:W-:Y:S01]  /*b820*/  FFMA.FTZ R16, R11, R7.reuse, -R6 ;  /* 0x000000070b107223 */ /* 0x080fe20000010806 */
[--C-:B------:R-:W-:Y:S01]  /*b830*/  HADD2.F32 R6, -RZ, R67.reuse.H0_H0 ;  /* 0x20000043ff067230 */ /* 0x100fe20000004100 */
[----:B------:R-:W-:Y:S01]  /*b840*/  FFMA.FTZ R11, R9, R7, R5 ;  /* 0x00000007090b7223 */ /* 0x000fe20000010005 */
[----:B------:R-:W-:Y:S01]  /*b850*/  HADD2.F32 R5, -RZ, R67.H1_H1 ;  /* 0x30000043ff057230 */ /* 0x000fe20000004100 */
[-C--:B------:R-:W-:Y:S01]  /*b860*/  FMUL.FTZ R8, R13, R3.reuse ;  /* 0x000000030d087220 */ /* 0x080fe20000410000 */
[----:B------:R-:W-:Y:S01]  /*b870*/  HADD2.F32 R9, -RZ, R42.H0_H0 ;  /* 0x2000002aff097230 */ /* 0x000fe20000004100 */
[----:B------:R-:W-:Y:S01]  /*b880*/  FMUL.FTZ R7, R19, R3 ;  /* 0x0000000313077220 */ /* 0x000fe20000410000 */
[----:B------:R-:W-:Y:S01]  /*b890*/  F2FP.PACK_AB R11, R11, R17 ;  /* 0x000000110b0b723e */ /* 0x000fe200000000ff */
[----:B------:R-:W-:-:S02]  /*b8a0*/  FMUL.FTZ R3, R12, R0 ;  /* 0x000000000c037220 */ /* 0x000fc40000410000 */
[C---:B------:R-:W-:Y:S02]  /*b8b0*/  FMUL.FTZ R0, R20.reuse, R0 ;  /* 0x0000000014007220 */ /* 0x040fe40000410000 */
[-C--:B------:R-:W-:Y:S01]  /*b8c0*/  FFMA.FTZ R14, R20, R5.reuse, -R3 ;  /* 0x00000005140e7223 */ /* 0x080fe20000010803 */
[----:B------:R-:W-:Y:S01]  /*b8d0*/  HADD2.F32 R3, -RZ, R41.H0_H0 ;  /* 0x20000029ff037230 */ /* 0x000fe20000004100 */
[----:B------:R-:W-:Y:S01]  /*b8e0*/  FFMA.FTZ R10, R12, R5, R0 ;  /* 0x000000050c0a7223 */ /* 0x000fe20000010000 */
[----:B------:R-:W-:Y:S01]  /*b8f0*/  HADD2.F32 R0, -RZ, R40.H0_H0 ;  /* 0x20000028ff007230 */ /* 0x000fe20000004100 */
[-C--:B------:R-:W-:Y:S02]  /*b900*/  FFMA.FTZ R19, R19, R6.reuse, -R8 ;  /* 0x0000000613137223 */ /* 0x080fe40000010808 */
[----:B------:R-:W-:Y:S01]  /*b910*/  FFMA.FTZ R8, R13, R6, R7 ;  /* 0x000000060d087223 */ /* 0x000fe20000010007 */
[----:B------:R-:W-:Y:S01]  /*b920*/  HADD2.F32 R7, -RZ, R43.H0_H0 ;  /* 0x2000002bff077230 */ /* 0x000fe20000004100 */
[----:B------:R-:W-:Y:S01]  /*b930*/  FMUL.FTZ R6, R15, R3 ;  /* 0x000000030f067220 */ /* 0x000fe20000410000 */
[----:B------:R-:W-:Y:S01]  /*b940*/  F2FP.PACK_AB R13, R24, R39 ;  /* 0x00000027180d723e */ /* 0x000fe200000000ff */
[----:B------:R-:W-:-:S02]  /*b950*/  FMUL.FTZ R5, R23, R3 ;  /* 0x0000000317057220 */ /* 0x000fc40000410000 */
[-C--:B------:R-:W-:Y:S02]  /*b960*/  FMUL.FTZ R3, R22, R0.reuse ;  /* 0x0000000016037220 */ /* 0x080fe40000410000 */
[----:B------:R-:W-:Y:S02]  /*b970*/  FMUL.FTZ R0, R25, R0 ;  /* 0x0000000019007220 */ /* 0x000fe40000410000 */
[----:B------:R-:W-:Y:S02]  /*b980*/  FFMA.FTZ R6, R23, R7, -R6 ;  /* 0x0000000717067223 */ /* 0x000fe40000010806 */
[----:B------:R-:W-:Y:S02]  /*b990*/  FFMA.FTZ R3, R25, R9, -R3 ;  /* 0x0000000919037223 */ /* 0x000fe40000010803 */
[----:B------:R-:W-:Y:S01]  /*b9a0*/  FFMA.FTZ R5, R15, R7, R5 ;  /* 0x000000070f057223 */ /* 0x000fe20000010005 */
[----:B------:R-:W-:Y:S01]  /*b9b0*/  F2FP.PACK_AB R15, R16, R18 ;  /* 0x00000012100f723e */ /* 0x000fe200000000ff */
[----:B------:R-:W-:Y:S01]  /*b9c0*/  FFMA.FTZ R0, R22, R9, R0 ;  /* 0x0000000916007223 */ /* 0x000fe20000010000 */
[----:B------:R-:W-:-:S02]  /*b9d0*/  F2FP.PACK_AB R12, R6, R19 ;  /* 0x00000013060c723e */ /* 0x000fc400000000ff */
[----:B------:R-:W-:Y:S02]  /*b9e0*/  F2FP.PACK_AB R14, R3, R14 ;  /* 0x0000000e030e723e */ /* 0x000fe400000000ff */
[----:B------:R-:W-:Y:S02]  /*b9f0*/  F2FP.PACK_AB R9, R21, R37 ;  /* 0x000000251509723e */ /* 0x000fe400000000ff */
[----:B------:R-:W-:Y:S01]  /*ba00*/  F2FP.PACK_AB R8, R5, R8 ;  /* 0x000000080508723e */ /* 0x000fe200000000ff */
[----:B------:R1:W-:Y:S01]  /*ba10*/  STS.128 [R38+0x6100], R12 ;  /* 0x0061000c26007388 */ /* 0x0003e20000000c00 */
[----:B------:R-:W-:-:S05]  /*ba20*/  F2FP.PACK_AB R10, R0, R10 ;  /* 0x0000000a000a723e */ /* 0x000fca00000000ff */
[----:B------:R1:W-:Y:S02]  /*ba30*/  STS.128 [R36+0x6100], R8 ;  /* 0x0061000824007388 */ /* 0x0003e40000000c00 */
.L_x_413:
[----:B------:R-:W-:Y:S05]  /*ba40*/  BSYNC B0 ;  /* 0x0000000000007941 */ /* 0x000fea0003800000 */
.L_x_412:
        /* <DEDUP_REMOVED lines=9> */
[----:B------:R-:W-:-:S02]  /*bae0*/  LOP3.LUT R5, R0, 0x38, R26, 0xf8, !PT ;  /* 0x0000003800057812 */ /* 0x000fc400078ef81a */
[----:B------:R-:W-:Y:S02]  /*baf0*/  SHF.R.U32.HI R7, RZ, 0x3, R0 ;  /* 0x00000003ff077819 */ /* 0x000fe40000011600 */
[----:B------:R-:W-:Y:S02]  /*bb00*/  LOP3.LUT R6, R3, 0xfffffe00, RZ, 0xc0, !PT ;  /* 0xfffffe0003067812 */ /* 0x000fe400078ec0ff */
[----:B-1----:R-:W-:Y:S02]  /*bb10*/  SHF.R.U64 R38, R34, 0x10, R35 ;  /* 0x0000001022267819 */ /* 0x002fe40000001223 */
[----:B------:R-:W-:Y:S02]  /*bb20*/  LOP3.LUT R3, R6, R5, R7, 0xf6, !PT ;  /* 0x0000000506037212 */ /* 0x000fe400078ef607 */
[----:B------:R-:W-:Y:S02]  /*bb30*/  IADD3 R5, R26, c[0x0][0x27c], RZ ;  /* 0x00009f001a057a10 */ /* 0x000fe40007ffe0ff */
[----:B------:R-:W-:Y:S01]  /*bb40*/  SHF.L.U32 R37, R3, 0x1, RZ ;  /* 0x0000000103257819 */ /* 0x000fe200000006ff */
[----:B------:R-:W-:Y:S01]  /*bb50*/  HADD2.F32 R3, -RZ, R68.H1_H1 ;  /* 0x30000044ff037230 */ /* 0x000fe20000004100 */
[----:B------:R-:W-:-:S02]  /*bb60*/  LOP3.LUT R0, R0, 0x38, R5, 0xf8, !PT ;  /* 0x0000003800007812 */ /* 0x000fc400078ef805 */
[----:B------:R-:W-:Y:S01]  /*bb70*/  SHF.R.U32.HI R5, RZ, 0x10, R31 ;  /* 0x00000010ff057819 */ /* 0x000fe2000001161f */
[----:B------:R-:W1:Y:S01]  /*bb80*/  LDS.128 R8, [R37+0x6100] ;  /* 0x0061000025087984 */ /* 0x000e620000000c00 */
[----:B------:R-:W-:Y:S02]  /*bb90*/  LOP3.LUT R0, R6, R0, R7, 0xf6, !PT ;  /* 0x0000000006007212 */ /* 0x000fe400078ef607 */
[----:B------:R-:W-:Y:S02]  /*bba0*/  SHF.R.U64 R34, R32, 0x10, R33 ;  /* 0x0000001020227819 */ /* 0x000fe40000001221 */
[----:B------:R-:W-:Y:S01]  /*bbb0*/  SHF.L.U32 R36, R0, 0x1, RZ ;  /* 0x0000000100247819 */ /* 0x000fe200000006ff */
[----:B------:R-:W-:Y:S01]  /*bbc0*/  HADD2.F32 R0, -RZ, R68.H0_H0 ;  /* 0x20000044ff007230 */ /* 0x000fe20000004100 */
[----:B------:R-:W-:Y:S01]  /*bbd0*/  SHF.R.U64 R32, R28, 0x10, R29 ;  /* 0x000000101c207819 */ /* 0x000fe2000000121d */
[----:B------:R-:W-:Y:S01]  /*bbe0*/  HADD2.F32 R28, -RZ, R5.H0_H0 ;  /* 0x20000005ff1c7230 */ /* 0x000fe20000004100 */
[----:B------:R-:W-:Y:S01]  /*bbf0*/  SHF.R.U32.HI R19, RZ, 0x10, R35 ;  /* 0x00000010ff137819 */ /* 0x000fe20000011623 */
[----:B------:R-:W2:Y:S01]  /*bc00*/  LDS.128 R12, [R36+0x6100] ;  /* 0x00610000240c7984 */ /* 0x000ea20000000c00 */
[----:B------:R-:W-:-:S02]  /*bc10*/  SHF.R.U64 R35, R30, 0x10, R31 ;  /* 0x000000101e237819 */ /* 0x000fc4000000121f */
[----:B------:R-:W-:Y:S02]  /*bc20*/  SHF.R.U32.HI R22, RZ, 0x10, R29 ;  /* 0x00000010ff167819 */ /* 0x000fe4000001161d */
[----:B------:R-:W-:Y:S01]  /*bc30*/  SHF.R.U32.HI R24, RZ, 0x10, R33 ;  /* 0x00000010ff187819 */ /* 0x000fe20000011621 */
[----:B-1----:R-:W-:Y:S02]  /*bc40*/  HADD2.F32 R16, -RZ, R11.H0_H0 ;  /* 0x2000000bff107230 */ /* 0x002fe40000004100 */
[--C-:B------:R-:W-:Y:S02]  /*bc50*/  HADD2.F32 R20, -RZ, R8.reuse.H0_H0 ;  /* 0x20000008ff147230 */ /* 0x100fe40000004100 */
[----:B------:R-:W-:Y:S01]  /*bc60*/  HADD2.F32 R25, -RZ, R8.H1_H1 ;  /* 0x30000008ff197230 */ /* 0x000fe20000004100 */
[----:B------:R-:W-:Y:S01]  /*bc70*/  FMUL.FTZ R7, R16, R0 ;  /* 0x0000000010077220 */ /* 0x000fe20000410000 */
[--C-:B------:R-:W-:Y:S02]  /*bc80*/  HADD2.F32 R17, -RZ, R9.reuse.H0_H0 ;  /* 0x20000009ff117230 */ /* 0x100fe40000004100 */
[----:B------:R-:W-:-:S02]  /*bc90*/  HADD2.F32 R18, -RZ, R9.H1_H1 ;  /* 0x30000009ff127230 */ /* 0x000fc40000004100 */
[--C-:B--2---:R-:W-:Y:S02]  /*bca0*/  HADD2.F32 R5, -RZ, R15.reuse.H0_H0 ;  /* 0x2000000fff057230 */ /* 0x104fe40000004100 */
[--C-:B------:R-:W-:Y:S02]  /*bcb0*/  HADD2.F32 R21, -RZ, R10.reuse.H0_H0 ;  /* 0x2000000aff157230 */ /* 0x100fe40000004100 */
[----:B------:R-:W-:Y:S01]  /*bcc0*/  HADD2.F32 R27, -RZ, R10.H1_H1 ;  /* 0x3000000aff1b7230 */ /* 0x000fe20000004100 */
[C---:B------:R-:W-:Y:S01]  /*bcd0*/  FMUL.FTZ R6, R5.reuse, R0 ;  /* 0x0000000005067220 */ /* 0x040fe20000410000 */
[----:B------:R-:W-:Y:S01]  /*bce0*/  HADD2.F32 R8, -RZ, R15.H1_H1 ;  /* 0x3000000fff087230 */ /* 0x000fe20000004100 */
[-C--:B------:R-:W-:Y:S01]  /*bcf0*/  FFMA.FTZ R30, R5, R3.reuse, R7 ;  /* 0x00000003051e7223 */ /* 0x080fe20000010007 */
[--C-:B------:R-:W-:Y:S01]  /*bd00*/  HADD2.F32 R10, -RZ, R13.reuse.H0_H0 ;  /* 0x2000000dff0a7230 */ /* 0x100fe20000004100 */
[----:B------:R-:W-:Y:S01]  /*bd10*/  FFMA.FTZ R31, R16, R3, -R6 ;  /* 0x00000003101f7223 */ /* 0x000fe20000010806 */
[----:B------:R-:W-:Y:S01]  /*bd20*/  HADD2.F32 R9, -RZ, R13.H1_H1 ;  /* 0x3000000dff097230 */ /* 0x000fe20000004100 */
[----:B------:R-:W-:Y:S01]  /*bd30*/  FMUL.FTZ R6, R8, R28 ;  /* 0x0000001c08067220 */ /* 0x000fe20000410000 */
[----:B------:R-:W-:-:S02]  /*bd40*/  HADD2.F32 R13, -RZ, R12.H0_H0 ;  /* 0x2000000cff0d7230 */ /* 0x000fc40000004100 */
[----:B------:R-:W-:Y:S02]  /*bd50*/  HADD2.F32 R15, -RZ, R12.H1_H1 ;  /* 0x3000000cff0f7230 */ /* 0x000fe40000004100 */
[--C-:B------:R-:W-:Y:S02]  /*bd60*/  HADD2.F32 R12, -RZ, R14.reuse.H0_H0 ;  /* 0x2000000eff0c7230 */ /* 0x100fe40000004100 */
[----:B------:R-:W-:Y:S02]  /*bd70*/  HADD2.F32 R23, -RZ, R14.H1_H1 ;  /* 0x3000000eff177230 */ /* 0x000fe40000004100 */
[----:B------:R-:W-:Y:S02]  /*bd80*/  HADD2.F32 R11, -RZ, R11.H1_H1 ;  /* 0x3000000bff0b7230 */ /* 0x000fe40000004100 */
[----:B------:R-:W-:Y:S02]  /*bd90*/  HADD2.F32 R14, -RZ, R19.H0_H0 ;  /* 0x20000013ff0e7230 */ /* 0x000fe40000004100 */
[--C-:B------:R-:W-:Y:S01]  /*bda0*/  HADD2.F32 R0, -RZ, R69.reuse.H0_H0 ;  /* 0x20000045ff007230 */ /* 0x100fe20000004100 */
[C---:B------:R-:W-:Y:S01]  /*bdb0*/  FMUL.FTZ R5, R11.reuse, R28 ;  /* 0x0000001c0b057220 */ /* 0x040fe20000410000 */
[----:B------:R-:W-:Y:S01]  /*bdc0*/  HADD2.F32 R3, -RZ, R69.H1_H1 ;  /* 0x30000045ff037230 */ /* 0x000fe20000004100 */
[----:B------:R-:W-:Y:S01]  /*bdd0*/  FFMA.FTZ R29, R11, R14, -R6 ;  /* 0x0000000e0b1d7223 */ /* 0x000fe20000010806 */
[----:B------:R-:W-:Y:S01]  /*bde0*/  HADD2.F32 R11, -RZ, R22.H0_H0 ;  /* 0x20000016ff0b7230 */ /* 0x000fe20000004100 */
[-C--:B------:R-:W-:Y:S01]  /*bdf0*/  FMUL.FTZ R6, R10, R0.reuse ;  /* 0x000000000a067220 */ /* 0x080fe20000410000 */
[----:B------:R-:W-:Y:S01]  /*be00*/  HADD2.F32 R7, -RZ, R24.H0_H0 ;  /* 0x20000018ff077230 */ /* 0x000fe20000004100 */
[----:B------:R-:W-:-:S02]  /*be10*/  FMUL.FTZ R0, R17, R0 ;  /* 0x0000000011007220 */ /* 0x000fc40000410000 */
[----:B------:R-:W-:Y:S02]  /*be20*/  FFMA.FTZ R28, R8, R14, R5 ;  /* 0x0000000e081c7223 */ /* 0x000fe40000010005 */
[-C--:B------:R-:W-:Y:S02]  /*be30*/  FFMA.FTZ R22, R17, R3.reuse, -R6 ;  /* 0x0000000311167223 */ /* 0x080fe40000010806 */
[----:B------:R-:W-:Y:S01]  /*be40*/  FFMA.FTZ R19, R10, R3, R0 ;  /* 0x000000030a137223 */ /* 0x000fe20000010000 */
[--C-:B------:R-:W-:Y:S01]  /*be50*/  HADD2.F32 R3, -RZ, R70.reuse.H0_H0 ;  /* 0x20000046ff037230 */ /* 0x100fe20000004100 */
[CC--:B------:R-:W-:Y:S01]  /*be60*/  FMUL.FTZ R6, R9.reuse, R11.reuse ;  /* 0x0000000b09067220 */ /* 0x0c0fe20000410000 */
[----:B------:R-:W-:Y:S01]  /*be70*/  HADD2.F32 R0, -RZ, R70.H1_H1 ;  /* 0x30000046ff007230 */ /* 0x000fe20000004100 */
[----:B------:R-:W-:Y:S01]  /*be80*/  FMUL.FTZ R5, R18, R11 ;  /* 0x0000000b12057220 */ /* 0x000fe20000410000 */
[----:B------:R-:W-:Y:S01]  /*be90*/  F2FP.PACK_AB R11, R28, R30 ;  /* 0x0000001e1c0b723e */ /* 0x000fe200000000ff */
[-C--:B------:R-:W-:Y:S01]  /*bea0*/  FFMA.FTZ R18, R18, R7.reuse, -R6 ;  /* 0x0000000712127223 */ /* 0x080fe20000010806 */
[--C-:B------:R-:W-:Y:S01]  /*beb0*/  HADD2.F32 R6, -RZ, R71.reuse.H0_H0 ;  /* 0x20000047ff067230 */ /* 0x100fe20000004100 */
[----:B------:R-:W-:Y:S01]  /*bec0*/  FFMA.FTZ R9, R9, R7, R5 ;  /* 0x0000000709097223 */ /* 0x000fe20000010005 */
[----:B------:R-:W-:Y:S01]  /*bed0*/  HADD2.F32 R5, -RZ, R71.H1_H1 ;  /* 0x30000047ff057230 */ /* 0x000fe20000004100 */
[----:B------:R-:W-:-:S02]  /*bee0*/  FMUL.FTZ R8, R13, R3 ;  /* 0x000000030d087220 */ /* 0x000fc40000410000 */
[----:B------:R-:W-:Y:S01]  /*bef0*/  FMUL.FTZ R7, R20, R3 ;  /* 0x0000000314077220 */ /* 0x000fe20000410000 */
[----:B------:R-:W-:Y:S01]  /*bf00*/  F2FP.PACK_AB R9, R9, R19 ;  /* 0x000000130909723e */ /* 0x000fe200000000ff */
[CC--:B------:R-:W-:Y:S02]  /*bf10*/  FMUL.FTZ R3, R12.reuse, R0.reuse ;  /* 0x000000000c037220 */ /* 0x0c0fe40000410000 */
[C---:B------:R-:W-:Y:S02]  /*bf20*/  FMUL.FTZ R0, R21.reuse, R0 ;  /* 0x0000000015007220 */ /* 0x040fe40000410000 */
[-C--:B------:R-:W-:Y:S01]  /*bf30*/  FFMA.FTZ R14, R21, R5.reuse, -R3 ;  /* 0x00000005150e7223 */ /* 0x080fe20000010803 */
[----:B------:R-:W-:Y:S01]  /*bf40*/  HADD2.F32 R3, -RZ, R32.H0_H0 ;  /* 0x20000020ff037230 */ /* 0x000fe20000004100 */
[----:B------:R-:W-:Y:S01]  /*bf50*/  FFMA.FTZ R10, R12, R5, R0 ;  /* 0x000000050c0a7223 */ /* 0x000fe20000010000 */
[----:B------:R-:W-:Y:S01]  /*bf60*/  HADD2.F32 R0, -RZ, R35.H0_H0 ;  /* 0x20000023ff007230 */ /* 0x000fe20000004100 */
[-C--:B------:R-:W-:Y:S01]  /*bf70*/  FFMA.FTZ R17, R20, R6.reuse, -R8 ;  /* 0x0000000614117223 */ /* 0x080fe20000010808 */
[----:B------:R-:W-:Y:S01]  /*bf80*/  HADD2.F32 R8, -RZ, R38.H0_H0 ;  /* 0x20000026ff087230 */ /* 0x000fe20000004100 */
[----:B------:R-:W-:Y:S01]  /*bf90*/  FFMA.FTZ R16, R13, R6, R7 ;  /* 0x000000060d107223 */ /* 0x000fe20000010007 */
[----:B------:R-:W-:Y:S01]  /*bfa0*/  HADD2.F32 R7, -RZ, R34.H0_H0 ;  /* 0x20000022ff077230 */ /* 0x000fe20000004100 */
[-C--:B------:R-:W-:Y:S01]  /*bfb0*/  FMUL.FTZ R6, R15, R3.reuse ;  /* 0x000000030f067220 */ /* 0x080fe20000410000 */
[----:B------:R-:W-:Y:S01]  /*bfc0*/  F2FP.PACK_AB R13, R18, R22 ;  /* 0x00000016120d723e */ /* 0x000fe200000000ff */
[----:B------:R-:W-:-:S02]  /*bfd0*/  FMUL.FTZ R5, R25, R3 ;  /* 0x0000000319057220 */ /* 0x000fc40000410000 */
[-C--:B------:R-:W-:Y:S02]  /*bfe0*/  FMUL.FTZ R3, R23, R0.reuse ;  /* 0x0000000017037220 */ /* 0x080fe40000410000 */
[----:B------:R-:W-:Y:S02]  /*bff0*/  FMUL.FTZ R0, R27, R0 ;  /* 0x000000001b007220 */ /* 0x000fe40000410000 */
[-C--:B------:R-:W-:Y:S02]  /*c000*/  FFMA.FTZ R6, R25, R7.reuse, -R6 ;  /* 0x0000000719067223 */ /* 0x080fe40000010806 */
[-C--:B------:R-:W-:Y:S02]  /*c010*/  FFMA.FTZ R3, R27, R8.reuse, -R3 ;  /* 0x000000081b037223 */ /* 0x080fe40000010803 */
[----:B------:R-:W-:Y:S01]  /*c020*/  FFMA.FTZ R5, R15, R7, R5 ;  /* 0x000000070f057223 */ /* 0x000fe20000010005 */
[----:B------:R-:W-:Y:S01]  /*c030*/  F2FP.PACK_AB R15, R29, R31 ;  /* 0x0000001f1d0f723e */ /* 0x000fe200000000ff */
[----:B------:R-:W-:Y:S01]  /*c040*/  FFMA.FTZ R0, R23, R8, R0 ;  /* 0x0000000817007223 */ /* 0x000fe20000010000 */
[----:B------:R-:W-:-:S02]  /*c050*/  F2FP.PACK_AB R12, R6, R17 ;  /* 0x00000011060c723e */ /* 0x000fc400000000ff */
[----:B------:R-:W-:Y:S02]  /*c060*/  F2FP.PACK_AB R14, R3, R14 ;  /* 0x0000000e030e723e */ /* 0x000fe400000000ff */
[----:B------:R-:W-:Y:S02]  /*c070*/  F2FP.PACK_AB R8, R5, R16 ;  /* 0x000000100508723e */ /* 0x000fe400000000ff */
[----:B------:R-:W-:Y:S01]  /*c080*/  F2FP.PACK_AB R10, R0, R10 ;  /* 0x0000000a000a723e */ /* 0x000fe200000000ff */
[----:B------:R1:W-:Y:S04]  /*c090*/  STS.128 [R37+0x6100], R12 ;  /* 0x0061000c25007388 */ /* 0x0003e80000000c00 */
[----:B------:R1:W-:Y:S02]  /*c0a0*/  STS.128 [R36+0x6100], R8 ;  /* 0x0061000824007388 */ /* 0x0003e40000000c00 */
.L_x_415:
[----:B------:R-:W-:Y:S05]  /*c0b0*/  BSYNC B0 ;  /* 0x0000000000007941 */ /* 0x000fea0003800000 */
.L_x_414:
        /* <DEDUP_REMOVED lines=12> */
[----:B------:R-:W-:Y:S02]  /*c180*/  SHF.R.U32.HI R19, RZ, 0x10, R51 ;  /* 0x00000010ff137819 */ /* 0x000fe40000011633 */
[----:B------:R-:W-:Y:S02]  /*c190*/  LOP3.LUT R3, R6, R5, R7, 0xf6, !PT ;  /* 0x0000000506037212 */ /* 0x000fe400078ef607 */
[----:B------:R-:W-:Y:S02]  /*c1a0*/  IADD3 R5, R26, c[0x0][0x27c], RZ ;  /* 0x00009f001a057a10 */ /* 0x000fe40007ffe0ff */
[----:B------:R-:W-:Y:S01]  /*c1b0*/  SHF.L.U32 R31, R3, 0x1, RZ ;  /* 0x00000001031f7819 */ /* 0x000fe200000006ff */
[----:B------:R-:W-:Y:S01]  /*c1c0*/  HADD2.F32 R3, -RZ, R73.H1_H1 ;  /* 0x30000049ff037230 */ /* 0x000fe20000004100 */
[----:B------:R-:W-:-:S02]  /*c1d0*/  LOP3.LUT R0, R0, 0x38, R5, 0xf8, !PT ;  /* 0x0000003800007812 */ /* 0x000fc400078ef805 */
[----:B------:R-:W-:Y:S01]  /*c1e0*/  SHF.R.U32.HI R5, RZ, 0x10, R47 ;  /* 0x00000010ff057819 */ /* 0x000fe2000001162f */
[----:B-1----:R-:W1:Y:S01]  /*c1f0*/  LDS.128 R8, [R31+0x6100] ;  /* 0x006100001f087984 */ /* 0x002e620000000c00 */
[----:B------:R-:W-:Y:S02]  /*c200*/  LOP3.LUT R0, R6, R0, R7, 0xf6, !PT ;  /* 0x0000000006007212 */ /* 0x000fe400078ef607 */
[----:B------:R-:W-:Y:S01]  /*c210*/  SHF.R.U32.HI R22, RZ, 0x10, R45 ;  /* 0x00000010ff167819 */ /* 0x000fe2000001162d */
[----:B------:R-:W-:Y:S01]  /*c220*/  HADD2.F32 R28, -RZ, R5.H0_H0 ;  /* 0x20000005ff1c7230 */ /* 0x000fe20000004100 */
[----:B------:R-:W-:Y:S01]  /*c230*/  SHF.L.U32 R29, R0, 0x1, RZ ;  /* 0x00000001001d7819 */ /* 0x000fe200000006ff */
[----:B------:R-:W-:Y:S01]  /*c240*/  HADD2.F32 R0, -RZ, R73.H0_H0 ;  /* 0x20000049ff007230 */ /* 0x000fe20000004100 */
[----:B------:R-:W-:Y:S02]  /*c250*/  SHF.R.U32.HI R24, RZ, 0x10, R49 ;  /* 0x00000010ff187819 */ /* 0x000fe40000011631 */
[----:B------:R-:W-:Y:S01]  /*c260*/  SHF.R.U64 R33, R44, 0x10, R45 ;  /* 0x000000102c217819 */ /* 0x000fe2000000122d */
[----:B------:R-:W2:Y:S01]  /*c270*/  LDS.128 R12, [R29+0x6100] ;  /* 0x006100001d0c7984 */ /* 0x000ea20000000c00 */
[----:B------:R-:W-:-:S02]  /*c280*/  SHF.R.U64 R35, R46, 0x10, R47 ;  /* 0x000000102e237819 */ /* 0x000fc4000000122f */
[----:B------:R-:W-:Y:S02]  /*c290*/  SHF.R.U64 R36, R50, 0x10, R51 ;  /* 0x0000001032247819 */ /* 0x000fe40000001233 */
[----:B------:R-:W-:Y:S01]  /*c2a0*/  SHF.R.U64 R37, R48, 0x10, R49 ;  /* 0x0000001030257819 */ /* 0x000fe20000001231 */
        /* <DEDUP_REMOVED lines=71> */
.L_x_417:
[----:B------:R-:W-:Y:S05]  /*c720*/  BSYNC B0 ;  /* 0x0000000000007941 */ /* 0x000fea0003800000 */
.L_x_416:
        /* <DEDUP_REMOVED lines=13> */
[----:B------:R-:W-:Y:S01]  /*c800*/  IADD3 R5, R26, c[0x0][0x27c], RZ ;  /* 0x00009f001a057a10 */ /* 0x000fe20007ffe0ff */
[----:B------:R-:W-:Y:S01]  /*c810*/  HADD2.F32 R19, -RZ, R19.H0_H0 ;  /* 0x20000013ff137230 */ /* 0x000fe20000004100 */
        /* <DEDUP_REMOVED lines=16> */
[--C-:B-1----:R-:W-:Y:S02]  /*c920*/  HADD2.F32 R16, -RZ, R11.reuse.H0_H0 ;  /* 0x2000000bff107230 */ /* 0x102fe40000004100 */
[----:B------:R-:W-:Y:S02]  /*c930*/  HADD2.F32 R11, -RZ, R11.H1_H1 ;  /* 0x3000000bff0b7230 */ /* 0x000fe40000004100 */
[--C-:B------:R-:W-:Y:S01]  /*c940*/  HADD2.F32 R20, -RZ, R8.reuse.H0_H0 ;  /* 0x20000008ff147230 */ /* 0x100fe20000004100 */
[----:B------:R-:W-:Y:S01]  /*c950*/  FMUL.FTZ R7, R16, R0 ;  /* 0x0000000010077220 */ /* 0x000fe20000410000 */
[----:B------:R-:W-:Y:S02]  /*c960*/  HADD2.F32 R26, -RZ, R8.H1_H1 ;  /* 0x30000008ff1a7230 */ /* 0x000fe40000004100 */
[----:B------:R-:W-:-:S02]  /*c970*/  HADD2.F32 R17, -RZ, R9.H0_H0 ;  /* 0x20000009ff117230 */ /* 0x000fc40000004100 */
[--C-:B--2---:R-:W-:Y:S02]  /*c980*/  HADD2.F32 R5, -RZ, R15.reuse.H0_H0 ;  /* 0x2000000fff057230 */ /* 0x104fe40000004100 */
[----:B------:R-:W-:Y:S02]  /*c990*/  HADD2.F32 R15, -RZ, R15.H1_H1 ;  /* 0x3000000fff0f7230 */ /* 0x000fe40000004100 */
[--C-:B------:R-:W-:Y:S01]  /*c9a0*/  HADD2.F32 R8, -RZ, R13.reuse.H0_H0 ;  /* 0x2000000dff087230 */ /* 0x100fe20000004100 */
[C---:B------:R-:W-:Y:S01]  /*c9b0*/  FMUL.FTZ R6, R5.reuse, R0 ;  /* 0x0000000005067220 */ /* 0x040fe20000410000 */
[--C-:B------:R-:W-:Y:S01]  /*c9c0*/  HADD2.F32 R0, -RZ, R80.reuse.H0_H0 ;  /* 0x20000050ff007230 */ /* 0x100fe20000004100 */
[-C--:B------:R-:W-:Y:S01]  /*c9d0*/  FFMA.FTZ R31, R5, R3.reuse, R7 ;  /* 0x00000003051f7223 */ /* 0x080fe20000010007 */
[----:B------:R-:W-:Y:S01]  /*c9e0*/  HADD2.F32 R13, -RZ, R13.H1_H1 ;  /* 0x3000000dff0d7230 */ /* 0x000fe20000004100 */
[----:B------:R-:W-:Y:S01]  /*c9f0*/  FFMA.FTZ R33, R16, R3, -R6 ;  /* 0x0000000310217223 */ /* 0x000fe20000010806 */
[----:B------:R-:W-:Y:S01]  /*ca00*/  HADD2.F32 R3, -RZ, R80.H1_H1 ;  /* 0x30000050ff037230 */ /* 0x000fe20000004100 */
[-C--:B------:R-:W-:Y:S01]  /*ca10*/  FMUL.FTZ R6, R15, R28.reuse ;  /* 0x0000001c0f067220 */ /* 0x080fe20000410000 */
[----:B------:R-:W-:Y:S01]  /*ca20*/  HADD2.F32 R9, -RZ, R9.H1_H1 ;  /* 0x30000009ff097230 */ /* 0x000fe20000004100 */
[C---:B------:R-:W-:Y:S01]  /*ca30*/  FMUL.FTZ R5, R11.reuse, R28 ;  /* 0x0000001c0b057220 */ /* 0x040fe20000410000 */
[----:B------:R-:W-:Y:S01]  /*ca40*/  HADD2.F32 R7, -RZ, R25.H0_H0 ;  /* 0x20000019ff077230 */ /* 0x000fe20000004100 */
[-C--:B------:R-:W-:Y:S01]  /*ca50*/  FFMA.FTZ R28, R11, R19.reuse, -R6 ;  /* 0x000000130b1c7223 */ /* 0x080fe20000010806 */
[----:B------:R-:W-:Y:S01]  /*ca60*/  HADD2.F32 R11, -RZ, R22.H0_H0 ;  /* 0x20000016ff0b7230 */ /* 0x000fe20000004100 */
[CC--:B------:R-:W-:Y:S01]  /*ca70*/  FMUL.FTZ R6, R8.reuse, R0.reuse ;  /* 0x0000000008067220 */ /* 0x0c0fe20000410000 */
[--C-:B------:R-:W-:Y:S01]  /*ca80*/  HADD2.F32 R21, -RZ, R10.reuse.H0_H0 ;  /* 0x2000000aff157230 */ /* 0x100fe20000004100 */
[----:B------:R-:W-:Y:S01]  /*ca90*/  FMUL.FTZ R0, R17, R0 ;  /* 0x0000000011007220 */ /* 0x000fe20000410000 */
[----:B------:R-:W-:Y:S01]  /*caa0*/  HADD2.F32 R27, -RZ, R10.H1_H1 ;  /* 0x3000000aff1b7230 */ /* 0x000fe20000004100 */
[----:B------:R-:W-:Y:S01]  /*cab0*/  FFMA.FTZ R22, R15, R19, R5 ;  /* 0x000000130f167223 */ /* 0x000fe20000010005 */
[----:B------:R-:W-:Y:S01]  /*cac0*/  HADD2.F32 R18, -RZ, R12.H0_H0 ;  /* 0x2000000cff127230 */ /* 0x000fe20000004100 */
[----:B------:R-:W-:Y:S01]  /*cad0*/  FFMA.FTZ R19, R17, R3, -R6 ;  /* 0x0000000311137223 */ /* 0x000fe20000010806 */
[--C-:B------:R-:W-:Y:S01]  /*cae0*/  HADD2.F32 R10, -RZ, R14.reuse.H0_H0 ;  /* 0x2000000eff0a7230 */ /* 0x100fe20000004100 */
[----:B------:R-:W-:Y:S01]  /*caf0*/  FMUL.FTZ R6, R13, R11 ;  /* 0x0000000b0d067220 */ /* 0x000fe20000410000 */
[----:B------:R-:W-:Y:S01]  /*cb00*/  HADD2.F32 R24, -RZ, R14.H1_H1 ;  /* 0x3000000eff187230 */ /* 0x000fe20000004100 */
        /* <DEDUP_REMOVED lines=9> */
[----:B------:R-:W-:Y:S01]  /*cba0*/  HADD2.F32 R23, -RZ, R12.H1_H1 ;  /* 0x3000000cff177230 */ /* 0x000fe20000004100 */
[----:B------:R-:W-:Y:S01]  /*cbb0*/  FMUL.FTZ R7, R20, R3 ;  /* 0x0000000314077220 */ /* 0x000fe20000410000 */
[----:B------:R-:W-:Y:S01]  /*cbc0*/  F2FP.PACK_AB R15, R28, R33 ;  /* 0x000000211c0f723e */ /* 0x000fe200000000ff */
[-C--:B------:R-:W-:Y:S01]  /*cbd0*/  FMUL.FTZ R3, R10, R0.reuse ;  /* 0x000000000a037220 */ /* 0x080fe20000410000 */
[----:B------:R-:W-:Y:S01]  /*cbe0*/  F2FP.PACK_AB R13, R16, R19 ;  /* 0x00000013100d723e */ /* 0x000fe200000000ff */
[C---:B------:R-:W-:Y:S01]  /*cbf0*/  FMUL.FTZ R0, R21.reuse, R0 ;  /* 0x0000000015007220 */ /* 0x040fe20000410000 */
[----:B------:R-:W-:Y:S01]  /*cc00*/  F2FP.PACK_AB R11, R22, R31 ;  /* 0x0000001f160b723e */ /* 0x000fe200000000ff */
        /* <DEDUP_REMOVED lines=8> */
[----:B------:R-:W-:Y:S01]  /*cc90*/  FMUL.FTZ R6, R23, R3 ;  /* 0x0000000317067220 */ /* 0x000fe20000410000 */
[----:B------:R-:W-:Y:S01]  /*cca0*/  F2FP.PACK_AB R9, R9, R17 ;  /* 0x000000110909723e */ /* 0x000fe200000000ff */
[----:B------:R-:W-:-:S02]  /*ccb0*/  FMUL.FTZ R5, R26, R3 ;  /* 0x000000031a057220 */ /* 0x000fc40000410000 */
[-C--:B------:R-:W-:Y:S02]  /*ccc0*/  FMUL.FTZ R3, R24, R0.reuse ;  /* 0x0000000018037220 */ /* 0x080fe40000410000 */
[C---:B------:R-:W-:Y:S02]  /*ccd0*/  FMUL.FTZ R0, R27.reuse, R0 ;  /* 0x000000001b007220 */ /* 0x040fe40000410000 */
[-C--:B------:R-:W-:Y:S02]  /*cce0*/  FFMA.FTZ R6, R26, R7.reuse, -R6 ;  /* 0x000000071a067223 */ /* 0x080fe40000010806 */
[----:B------:R-:W-:Y:S02]  /*ccf0*/  FFMA.FTZ R3, R27, R8, -R3 ;  /* 0x000000081b037223 */ /* 0x000fe40000010803 */
[----:B------:R-:W-:Y:S01]  /*cd00*/  FFMA.FTZ R5, R23, R7, R5 ;  /* 0x0000000717057223 */ /* 0x000fe20000010005 */
[----:B------:R-:W-:Y:S01]  /*cd10*/  F2FP.PACK_AB R12, R6, R12 ;  /* 0x0000000c060c723e */ /* 0x000fe200000000ff */
[----:B------:R-:W-:Y:S01]  /*cd20*/  FFMA.FTZ R0, R24, R8, R0 ;  /* 0x0000000818007223 */ /* 0x000fe20000010000 */
[----:B------:R-:W-:-:S02]  /*cd30*/  F2FP.PACK_AB R14, R3, R14 ;  /* 0x0000000e030e723e */ /* 0x000fc400000000ff */
[----:B------:R-:W-:Y:S02]  /*cd40*/  F2FP.PACK_AB R8, R5, R18 ;  /* 0x000000120508723e */ /* 0x000fe400000000ff */
[----:B------:R-:W-:Y:S01]  /*cd50*/  F2FP.PACK_AB R10, R0, R10 ;  /* 0x0000000a000a723e */ /* 0x000fe200000000ff */
[----:B------:R1:W-:Y:S04]  /*cd60*/  STS.128 [R30+0x6100], R12 ;  /* 0x0061000c1e007388 */ /* 0x0003e80000000c00 */
[----:B------:R1:W-:Y:S02]  /*cd70*/  STS.128 [R29+0x6100], R8 ;  /* 0x006100081d007388 */ /* 0x0003e40000000c00 */
.L_x_405:
[----:B------:R-:W-:Y:S05]  /*cd80*/  BSYNC B2 ;  /* 0x0000000000027941 */ /* 0x000fea0003800000 */
.L_x_383:
[----:B------:R-:W-:Y:S01]  /*cd90*/  SHF.R.S32.HI R6, RZ, 0x4, R89 ;  /* 0x00000004ff067819 */ /* 0x000fe20000011459 */
[----:B------:R-:W-:Y:S01]  /*cda0*/  IMAD.SHL.U32 R7, R86, 0x40, RZ ;  /* 0x0000004056077824 */ /* 0x000fe200078e00ff */
[----:B------:R-:W-:-:S04]  /*cdb0*/  DEPBAR.LE SB0, 0x0 ;  /* 0x000080000000791a */ /* 0x000fc80000000000 */
[----:B---3--:R-:W-:Y:S01]  /*cdc0*/  LEA.HI R0, R89, R6, RZ, 0x1 ;  /* 0x0000000659007211 */ /* 0x008fe200078f08ff */
[----:B------:R-:W-:Y:S01]  /*cdd0*/  IMAD.SHL.U32 R3, R83, 0x40, RZ ;  /* 0x0000004053037824 */ /* 0x000fe200078e00ff */
[----:B------:R-:W-:Y:S01]  /*cde0*/  LOP3.LUT P0, RZ, R86, 0x2, RZ, 0xc0, !PT ;  /* 0x0000000256ff7812 */ /* 0x000fe2000780c0ff */
[----:B------:R-:W-:Y:S01]  /*cdf0*/  IMAD.SHL.U32 R5, R85, 0x40, RZ ;  /* 0x0000004055057824 */ /* 0x000fe200078e00ff */
[----:B------:R-:W-:Y:S01]  /*ce00*/  LOP3.LUT R0, R0, 0xfffffffe, RZ, 0xc0, !PT ;  /* 0xfffffffe00007812 */ /* 0x000fe200078ec0ff */
[----:B-1----:R-:W-:Y:S01]  /*ce10*/  IMAD.SHL.U32 R8, R72, 0x8, RZ ;  /* 0x0000000848087824 */ /* 0x002fe200078e00ff */
[----:B------:R-:W-:Y:S01]  /*ce20*/  LOP3.LUT R3, R3, 0x1c0, RZ, 0xc0, !PT ;  /* 0x000001c003037812 */ /* 0x000fe200078ec0ff */
[----:B------:R-:W-:Y:S01]  /*ce30*/  IMAD.MOV.U32 R40, RZ, RZ, R92 ;  /* 0x000000ffff287224 */ /* 0x000fe200078e005c */
[----:B------:R-:W-:Y:S01]  /*ce40*/  LOP3.LUT R85, R5, 0xfffffe00, RZ, 0xc0, !PT ;  /* 0xfffffe0005557812 */ /* 0x000fe200078ec0ff */
[----:B------:R-:W-:Y:S01]  /*ce50*/  IMAD.IADD R6, R6, 0x1, -R0 ;  /* 0x0000000106067824 */ /* 0x000fe200078e0a00 */
[----:B------:R-:W-:Y:S01]  /*ce60*/  LOP3.LUT R0, R7, 0x1c0, RZ, 0xc0, !PT ;  /* 0x000001c007007812 */ /* 0x000fe200078ec0ff */
[----:B------:R-:W-:Y:S01]  /*ce70*/  IMAD.MOV.U32 R41, RZ, RZ, R93 ;  /* 0x000000ffff297224 */ /* 0x000fe200078e005d */
[----:B------:R-:W-:Y:S01]  /*ce80*/  BAR.SYNC.DEFER_BLOCKING 0x0 ;  /* 0x0000000000007b1d */ /* 0x000fe20000010000 */
[----:B------:R-:W-:Y:S01]  /*ce90*/  IMAD.SHL.U32 R7, R6, 0x8, RZ ;  /* 0x0000000806077824 */ /* 0x000fe200078e00ff */
[----:B------:R-:W-:Y:S01]  /*cea0*/  LOP3.LUT R5, R0, 0x8, R8, 0xf8, !PT ;  /* 0x0000000800057812 */ /* 0x000fe200078ef808 */
[----:B------:R-:W-:Y:S01]  /*ceb0*/  IMAD.MOV.U32 R40, RZ, RZ, R90 ;  /* 0x000000ffff287224 */ /* 0x000fe200078e005a */
[----:B------:R-:W-:Y:S01]  /*cec0*/  SHF.R.U32.HI R0, RZ, 0x3, R0 ;  /* 0x00000003ff007819 */ /* 0x000fe20000011600 */
[----:B------:R-:W-:Y:S01]  /*ced0*/  IMAD.MOV.U32 R210, RZ, RZ, 0x5 ;  /* 0x00000005ffd27424 */ /* 0x000fe200078e00ff */
[----:B------:R-:W-:Y:S01]  /*cee0*/  LOP3.LUT R8, R3, 0x8, R7, 0xf8, !PT ;  /* 0x0000000803087812 */ /* 0x000fe200078ef807 */
[----:B------:R-:W-:Y:S01]  /*cef0*/  IMAD.SHL.U32 R227, R76, 0x2, RZ ;  /* 0x000000024ce37824 */ /* 0x000fe200078e00ff */
[----:B------:R-:W-:Y:S01]  /*cf00*/  SHF.R.U32.HI R7, RZ, 0x3, R3 ;  /* 0x00000003ff077819 */ /* 0x000fe20000011603 */
[----:B------:R-:W-:Y:S01]  /*cf10*/  IMAD R3, R211, 0x400, R85 ;  /* 0x00000400d3037824 */ /* 0x000fe200078e0255 */
[----:B------:R-:W-:Y:S01]  /*cf20*/  LOP3.LUT R0, R5, R0, RZ, 0x3c, !PT ;  /* 0x0000000005007212 */ /* 0x000fe200078e3cff */
[----:B------:R-:W-:Y:S01]  /*cf30*/  STL.64 [R1+0x50], R40 ;  /* 0x0000502801007387 */ /* 0x000fe20000100a00 */
[----:B------:R-:W-:-:S02]  /*cf40*/  LOP3.LUT R5, R8, R7, RZ, 0x3c, !PT ;  /* 0x0000000708057212 */ /* 0x000fc400078e3cff */
[----:B------:R-:W-:Y:S01]  /*cf50*/  ISETP.GE.AND P1, PT, R56, c[0x0][0x1d4], PT ;  /* 0x0000750038007a0c */ /* 0x000fe20003f26270 */
[----:B------:R-:W-:Y:S02]  /*cf60*/  IMAD R0, R6, 0x200, R0 ;  /* 0x0000020006007824 */ /* 0x000fe400078e0200 */
[----:B------:R-:W-:Y:S01]  /*cf70*/  IMAD.IADD R3, R5, 0x1, R3 ;  /* 0x0000000105037824 */ /* 0x000fe200078e0203 */
[C---:B------:R-:W-:Y:S01]  /*cf80*/  ISETP.LT.OR P3, PT, R77.reuse, 0x1, P1 ;  /* 0x000000014d00780c */ /* 0x040fe20000f61670 */
[----:B------:R-:W-:Y:S01]  /*cf90*/  IMAD.SHL.U32 R208, R0, 0x2, RZ ;  /* 0x0000000200d07824 */ /* 0x000fe200078e00ff */
[----:B------:R-:W-:Y:S01]  /*cfa0*/  ISETP.LT.OR P4, PT, R77, 0x11, P1 ;  /* 0x000000114d00780c */ /* 0x000fe20000f81670 */
[----:B------:R-:W-:Y:S01]  /*cfb0*/  IMAD.SHL.U32 R215, R3, 0x2, RZ ;  /* 0x0000000203d77824 */ /* 0x000fe200078e00ff */
[----:B------:R-:W-:Y:S01]  /*cfc0*/  ISETP.LT.OR P2, PT, R77, 0x21, P1 ;  /* 0x000000214d00780c */ /* 0x000fe20000f41670 */
[----:B------:R-:W-:Y:S01]  /*cfd0*/  IMAD.WIDE.U32 R6, R87, c[0x0][0x208], RZ ;  /* 0x0000820057067a25 */ /* 0x000fe200078e00ff */
[----:B------:R-:W-:Y:S01]  /*cfe0*/  LDSM.16.M88.4 R20, [R208+0x3900] ;  /* 0x00390000d014783b */ /* 0x000fe20000000200 */
[----:B------:R-:W-:-:S02]  /*cff0*/  IADD3 R0, R208, 0x3100, RZ ;  /* 0x00003100d0007810 */ /* 0x000fc40007ffe0ff */
[----:B------:R-:W-:Y:S01]  /*d000*/  IADD3 R219, R208, 0x3120, RZ ;  /* 0x00003120d0db7810 */ /* 0x000fe20007ffe0ff */
[----:B------:R-:W1:Y:S01]  /*d010*/  LDSM.16.M88.4 R8, [R215+0x8100] ;  /* 0x00810000d708783b */ /* 0x000e620000000200 */
[----:B------:R-:W-:Y:S01]  /*d020*/  @P0 IADD3 R219, R0, -0x20, RZ ;  /* 0xffffffe000db0810 */ /* 0x000fe20007ffe0ff */
[----:B------:R-:W-:Y:S02]  /*d030*/  IMAD R0, R88, c[0x0][0x208], RZ ;  /* 0x0000820058007a24 */ /* 0x000fe400078e02ff */
[----:B------:R-:W2:Y:S01]  /*d040*/  LDSM.16.M88.4 R16, [R208+0x4100] ;  /* 0x00410000d010783b */ /* 0x000ea20000000200 */
[----:B------:R-:W-:Y:S02]  /*d050*/  IMAD R218, R2, 0x2, R215 ;  /* 0x0000000202da7824 */ /* 0x000fe400078e02d7 */
[----:B------:R-:W-:Y:S01]  /*d060*/  IMAD R0, R87, c[0x0][0x20c], R0 ;  /* 0x0000830057007a24 */ /* 0x000fe200078e0200 */
[----:B------:R-:W3:Y:S01]  /*d070*/  LDSM.16.M88.4 R12, [R215+0x6100] ;  /* 0x00610000d70c783b */ /* 0x000ee20000000200 */
[----:B------:R-:W-:-:S02]  /*d080*/  IMAD.MOV.U32 R3, RZ, RZ, c[0x0][0x208] ;  /* 0x00008200ff037624 */ /* 0x000fc400078e00ff */
[----:B------:R-:W-:Y:S01]  /*d090*/  IMAD.IADD R0, R7, 0x1, R0 ;  /* 0x0000000107007824 */ /* 0x000fe200078e0200 */
[----:B------:R-:W4:Y:S01]  /*d0a0*/  LDSM.16.M88.4 R24, [R208+0x3100] ;  /* 0x00310000d018783b */ /* 0x000f220000000200 */
[----:B------:R-:W-:Y:S01]  /*d0b0*/  IMAD.WIDE.U32 R6, R6, 0x60, R40 ;  /* 0x0000006006067825 */ /* 0x000fe200078e0028 */
[C---:B------:R-:W-:Y:S02]  /*d0c0*/  SHF.L.U64.HI R58, R3.reuse, R210, c[0x0][0x20c] ;  /* 0x00008300033a7619 */ /* 0x040fe400000102d2 */
[----:B------:R-:W3:Y:S01]  /*d0d0*/  LDSM.16.M88.4 R28, [R208+0x4900] ;  /* 0x00490000d01c783b */ /* 0x000ee20000000200 */
[----:B------:R-:W-:Y:S02]  /*d0e0*/  IMAD R0, R0, 0x60, RZ ;  /* 0x0000006000007824 */ /* 0x000fe400078e02ff */
[----:B------:R-:W-:Y:S01]  /*d0f0*/  IMAD.SHL.U32 R59, R3, 0x20, RZ ;  /* 0x00000020033b7824 */ /* 0x000fe200078e00ff */
[----:B------:R-:W3:Y:S01]  /*d100*/  LDSM.16.M88.4 R32, [R208+0x5100] ;  /* 0x00510000d020783b */ /* 0x000ee20000000200 */
[----:B------:R-:W-:-:S02]  /*d110*/  IMAD.IADD R0, R7, 0x1, R0 ;  /* 0x0000000107007824 */ /* 0x000fc400078e0200 */
[----:B------:R-:W-:Y:S01]  /*d120*/  IMAD R216, R4, 0x2, R215 ;  /* 0x0000000204d87824 */ /* 0x000fe200078e02d7 */
[----:B------:R-:W3:Y:S03]  /*d130*/  LDSM.16.M88.4 R36, [R208+0x5900] ;  /* 0x00590000d024783b */ /* 0x000ee60000000200 */
[----:B------:R-:W-:Y:S01]  /*d140*/  IMAD R217, R2, 0x2, R216 ;  /* 0x0000000202d97824 */ /* 0x000fe200078e02d8 */
[----:B------:R-:W-:Y:S04]  /*d150*/  LDSM.16.M88.4 R48, [R219] ;  /* 0x00000000db30783b */ /* 0x000fe80000000200 */
[----:B------:R-:W-:Y:S04]  /*d160*/  LDSM.16.M88.4 R44, [R219+0x800] ;  /* 0x00080000db2c783b */ /* 0x000fe80000000200 */
[----:B------:R-:W-:Y:S01]  /*d170*/  LDSM.16.M88.4 R40, [R219+0x1000] ;  /* 0x00100000db28783b */ /* 0x000fe20000000200 */
[C---:B-1----:R-:W-:Y:S08]  /*d180*/  HMMA.16816.F32 R168, R8.reuse, R22, RZ ;  /* 0x0000001608a8723c */ /* 0x042ff000000018ff */
[C---:B--2---:R-:W-:Y:S08]  /*d190*/  HMMA.16816.F32 R68, R8.reuse, R16, RZ ;  /* 0x000000100844723c */ /* 0x044ff000000018ff */
[----:B------:R-:W-:Y:S08]  /*d1a0*/  HMMA.16816.F32 R172, R8, R18, RZ ;  /* 0x0000001208ac723c */ /* 0x000ff000000018ff */
[C---:B---3--:R-:W-:Y:S07]  /*d1b0*/  HMMA.16816.F32 R136, R12.reuse, R22, RZ ;  /* 0x000000160c88723c */ /* 0x048fee00000018ff */
[C---:B------:R-:W-:Y:S01]  /*d1c0*/  LEA R22, P0, R6.reuse, c[0x0][0x1f8], 0x1 ;  /* 0x00007e0006167a11 */ /* 0x040fe200078008ff */
[----:B------:R-:W-:Y:S03]  /*d1d0*/  HMMA.16816.F32 R120, R12, R16, RZ ;  /* 0x000000100c78723c */ /* 0x000fe600000018ff */
[----:B------:R-:W-:Y:S01]  /*d1e0*/  LEA.HI.X R23, R6, c[0x0][0x1fc], R0, 0x1, P0 ;  /* 0x00007f0006177a11 */ /* 0x000fe200000f0c00 */
[----:B------:R-:W-:-:S04]  /*d1f0*/  IMAD.MOV.U32 R0, RZ, RZ, 0x40 ;  /* 0x00000040ff007424 */ /* 0x000fc800078e00ff */
[----:B------:R-:W-:Y:S01]  /*d200*/  HMMA.16816.F32 R144, R12, R18, RZ ;  /* 0x000000120c90723c */ /* 0x000fe200000018ff */
[----:B------:R-:W1:Y:S07]  /*d210*/  LDSM.16.M88.4 R16, [R218+0x8100] ;  /* 0x00810000da10783b */ /* 0x000e6e0000000200 */
[C---:B----4-:R-:W-:Y:S08]  /*d220*/  HMMA.16816.F32 R52, R8.reuse, R24, RZ ;  /* 0x000000180834723c */ /* 0x050ff000000018ff */
[----:B------:R-:W-:Y:S08]  /*d230*/  HMMA.16816.F32 R96, R8, R26, RZ ;  /* 0x0000001a0860723c */ /* 0x000ff000000018ff */
[C---:B------:R-:W-:Y:S08]  /*d240*/  HMMA.16816.F32 R140, R12.reuse, R24, RZ ;  /* 0x000000180c8c723c */ /* 0x040ff000000018ff */
[----:B------:R-:W-:Y:S01]  /*d250*/  HMMA.16816.F32 R132, R12, R26, RZ ;  /* 0x0000001a0c84723c */ /* 0x000fe200000018ff */
[----:B------:R-:W2:Y:S07]  /*d260*/  LDSM.16.M88.4 R24, [R219+0x2800] ;  /* 0x00280000db18783b */ /* 0x000eae0000000200 */
[-C--:B------:R-:W-:Y:S08]  /*d270*/  HMMA.16816.F32 R72, R8, R20.reuse, RZ ;  /* 0x000000140848723c */ /* 0x080ff000000018ff */
[C---:B------:R-:W-:Y:S07]  /*d280*/  HMMA.16816.F32 R124, R12.reuse, R20, RZ ;  /* 0x000000140c7c723c */ /* 0x040fee00000018ff */
[----:B------:R-:W-:Y:S01]  /*d290*/  IADD3 R20, P0, R59, R22, RZ ;  /* 0x000000163b147210 */ /* 0x000fe20007f1e0ff */
[----:B------:R-:W-:Y:S04]  /*d2a0*/  HMMA.16816.F32 R116, R12, R28, RZ ;  /* 0x0000001c0c74723c */ /* 0x000fe800000018ff */
[----:B------:R-:W-:-:S04]  /*d2b0*/  IMAD.X R21, R58, 0x1, R23, P0 ;  /* 0x000000013a157824 */ /* 0x000fc800000e0617 */
[C---:B------:R-:W-:Y:S08]  /*d2c0*/  HMMA.16816.F32 R128, R12.reuse, R30, RZ ;  /* 0x0000001e0c80723c */ /* 0x040ff000000018ff */
[C---:B------:R-:W-:Y:S08]  /*d2d0*/  HMMA.16816.F32 R108, R12.reuse, R32, RZ ;  /* 0x000000200c6c723c */ /* 0x040ff000000018ff */
[C---:B------:R-:W-:Y:S08]  /*d2e0*/  HMMA.16816.F32 R112, R12.reuse, R34, RZ ;  /* 0x000000220c70723c */ /* 0x040ff000000018ff */
[C---:B------:R-:W-:Y:S08]  /*d2f0*/  HMMA.16816.F32 R104, R12.reuse, R36, RZ ;  /* 0x000000240c68723c */ /* 0x040ff000000018ff */
[----:B------:R-:W-:Y:S07]  /*d300*/  HMMA.16816.F32 R100, R12, R38, RZ ;  /* 0x000000260c64723c */ /* 0x000fee00000018ff */
[-C--:B------:R-:W-:Y:S01]  /*d310*/  IADD3 R12, P0, R20, R59.reuse, RZ ;  /* 0x0000003b140c7210 */ /* 0x080fe20007f1e0ff */
[----:B------:R-:W-:Y:S04]  /*d320*/  HMMA.16816.F32 R60, R8, R28, RZ ;  /* 0x0000001c083c723c */ /* 0x000fe800000018ff */
[----:B------:R-:W-:Y:S01]  /*d330*/  IMAD.X R13, R21, 0x1, R58, P0 ;  /* 0x00000001150d7824 */ /* 0x000fe200000e063a */
[----:B------:R-:W-:-:S03]  /*d340*/  IADD3 R6, P0, R12, R59, RZ ;  /* 0x0000003b0c067210 */ /* 0x000fc60007f1e0ff */
[----:B------:R-:W-:Y:S02]  /*d350*/  HMMA.16816.F32 R64, R8, R32, RZ ;  /* 0x000000200840723c */ /* 0x000fe400000018ff */
[----:B------:R-:W-:Y:S01]  /*d360*/  IMAD.X R7, R13, 0x1, R58, P0 ;  /* 0x000000010d077824 */ /* 0x000fe200000e063a */
[----:B------:R-:W-:-:S05]  /*d370*/  IADD3 R14, P0, R6, R59, RZ ;  /* 0x0000003b060e7210 */ /* 0x000fca0007f1e0ff */
[----:B------:R-:W-:Y:S01]  /*d380*/  HMMA.16816.F32 R80, R8, R36, RZ ;  /* 0x000000240850723c */ /* 0x000fe200000018ff */
[----:B------:R-:W-:-:S07]  /*d390*/  IMAD.X R15, R7, 0x1, R58, P0 ;  /* 0x00000001070f7824 */ /* 0x000fce00000e063a */
[C---:B------:R-:W-:Y:S01]  /*d3a0*/  HMMA.16816.F32 R156, R8.reuse, R30, RZ ;  /* 0x0000001e089c723c */ /* 0x040fe200000018ff */
[----:B------:R-:W-:Y:S07]  /*d3b0*/  LDSM.16.M88.4 R28, [R219+0x2000] ;  /* 0x00200000db1c783b */ /* 0x000fee0000000200 */
[C---:B------:R-:W-:Y:S01]  /*d3c0*/  HMMA.16816.F32 R152, R8.reuse, R34, RZ ;  /* 0x000000220898723c */ /* 0x040fe200000018ff */
[----:B------:R-:W3:Y:S07]  /*d3d0*/  LDSM.16.M88.4 R32, [R219+0x1800] ;  /* 0x00180000db20783b */ /* 0x000eee0000000200 */
[----:B-----5:R-:W-:Y:S01]  /*d3e0*/  HMMA.16816.F32 R148, R8, R38, RZ ;  /* 0x000000260894723c */ /* 0x020fe200000018ff */
[----:B------:R-:W4:Y:S04]  /*d3f0*/  LDSM.16.M88.4 R8, [R218+0x6100] ;  /* 0x00610000da08783b */ /* 0x000f280000000200 */
[----:B------:R-:W-:Y:S01]  /*d400*/  @!PT LDS RZ, [RZ] ;  /* 0x00000000fffff984 */ /* 0x000fe20000000800 */
[----:B------:R-:W-:Y:S01]  /*d410*/  @!PT LDS RZ, [RZ] ;  /* 0x00000000fffff984 */ /* 0x000fe20000000800 */
[----:B------:R-:W-:Y:S01]  /*d420*/  @!PT LDS RZ, [RZ] ;  /* 0x00000000fffff984 */ /* 0x000fe20000000800 */
[----:B------:R3:W-:Y:S01]  /*d430*/  LDGSTS.E.BYPASS.LTC128B.128 [R227+0x100], [R22.64], !P3 ;  /* 0x0010000016e37fae */ /* 0x0007e2000d901d48 */
[----:B------:R-:W-:-:S02]  /*d440*/  ISETP.LT.OR P3, PT, R77, 0x41, P1 ;  /* 0x000000414d00780c */ /* 0x000fc40000f61670 */
[C---:B-1----:R-:W-:Y:S01]  /*d450*/  HMMA.16816.F32 R92, R16.reuse, R48, R52 ;  /* 0x00000030105c723c */ /* 0x042fe20000001834 */
[----:B------:R1:W-:Y:S01]  /*d460*/  LDGSTS.E.BYPASS.LTC128B.128 [R227+0x900], [R20.64], !P4 ;  /* 0x0090000014e37fae */ /* 0x0003e2000e101d48 */
[C---:B------:R-:W-:Y:S02]  /*d470*/  ISETP.LT.OR P4, PT, R77.reuse, 0x31, P1 ;  /* 0x000000314d00780c */ /* 0x040fe40000f81670 */
[----:B------:R-:W-:Y:S01]  /*d480*/  ISETP.LT.OR P1, PT, R77, 0x51, P1 ;  /* 0x000000514d00780c */ /* 0x000fe20000f21670 */
[----:B------:R1:W-:Y:S01]  /*d490*/  LDGSTS.E.BYPASS.LTC128B.128 [R227+0x1100], [R12.64], !P2 ;  /* 0x011000000ce37fae */ /* 0x0003e2000d101d48 */
[----:B------:R-:W-:Y:S02]  /*d4a0*/  LOP3.LUT P2, RZ, R86, 0x4, RZ, 0xc0, !PT ;  /* 0x0000000456ff7812 */ /* 0x000fe4000784c0ff */
[----:B--2---:R-:W-:Y:S02]  /*d4b0*/  HMMA.16816.F32 R76, R16, R24, R80 ;  /* 0x00000018104c723c */ /* 0x004fe40000001850 */
[----:B------:R-:W-:-:S05]  /*d4c0*/  SEL R0, R0, 0xffffffc0, !P2 ;  /* 0xffffffc000007807 */ /* 0x000fca0005000000 */
[----:B------:R2:W-:Y:S01]  /*d4d0*/  LDGSTS.E.BYPASS.LTC128B.128 [R227+0x1900], [R6.64], !P4 ;  /* 0x0190000006e37fae */ /* 0x0005e2000e101d48 */
[----:B------:R-:W-:Y:S01]  /*d4e0*/  IMAD.IADD R214, R208, 0x1, R0 ;  /* 0x00000001d0d67824 */ /* 0x000fe200078e0200 */
[----:B------:R-:W-:Y:S01]  /*d4f0*/  HMMA.16816.F32 R72, R16, R44, R72 ;  /* 0x0000002c1048723c */ /* 0x000fe20000001848 */
[----:B------:R-:W-:Y:S01]  /*d500*/  IMAD.IADD R213, R0, 0x1, R219 ;  /* 0x0000000100d57824 */ /* 0x000fe200078e02db */
[----:B------:R1:W-:Y:S01]  /*d510*/  LDGSTS.E.BYPASS.LTC128B.128 [R227+0x2100], [R14.64], !P3 ;  /* 0x021000000ee37fae */ /* 0x0003e2000d901d48 */
[----:B------:R-:W-:-:S05]  /*d520*/  LOP3.LUT R0, R5, R85, RZ, 0xfc, !PT ;  /* 0x0000005505007212 */ /* 0x000fca00078efcff */
[C---:B---3--:R-:W-:Y:S08]  /*d530*/  HMMA.16816.F32 R36, R16.reuse, R32, R60 ;  /* 0x000000201024723c */ /* 0x048ff0000000183c */
[C---:B------:R-:W-:Y:S08]  /*d540*/  HMMA.16816.F32 R68, R16.reuse, R40, R68 ;  /* 0x000000281044723c */ /* 0x040ff00000001844 */
[----:B------:R-:W-:Y:S01]  /*d550*/  HMMA.16816.F32 R96, R16, R50, R96 ;  /* 0x000000321060723c */ /* 0x000fe20000001860 */
[----:B--2---:R-:W-:-:S05]  /*d560*/  IADD3 R6, P0, R14, R59, RZ ;  /* 0x0000003b0e067210 */ /* 0x004fca0007f1e0ff */
[----:B------:R-:W-:Y:S01]  /*d570*/  IMAD.X R7, R15, 0x1, R58, P0 ;  /* 0x000000010f077824 */ /* 0x000fe200000e063a */
[----:B------:R-:W-:Y:S01]  /*d580*/  ISETP.GT.AND P0, PT, R87, R224, PT ;  /* 0x000000e05700720c */ /* 0x000fe20003f04270 */
[C---:B-1----:R-:W-:Y:S01]  /*d590*/  HMMA.16816.F32 R12, R16.reuse, R28, R64 ;  /* 0x0000001c100c723c */ /* 0x042fe20000001840 */
[----:B------:R-:W-:Y:S02]  /*d5a0*/  IADD3 R224, R219, 0x800, RZ ;  /* 0x00000800dbe07810 */ /* 0x000fe40007ffe0ff */
[----:B------:R1:W-:Y:S04]  /*d5b0*/  LDGSTS.E.BYPASS.LTC128B.128 [R227+0x2900], [R6.64], !P1 ;  /* 0x0290000006e37fae */ /* 0x0003e8000c901d48 */
[----:B------:R-:W-:Y:S01]  /*d5c0*/  LDSM.16.M88.4 R20, [R216+0x8100] ;  /* 0x00810000d814783b */ /* 0x000fe20000000200 */
[C---:B------:R-:W-:Y:S03]  /*d5d0*/  HMMA.16816.F32 R168, R16.reuse, R46, R168 ;  /* 0x0000002e10a8723c */ /* 0x040fe600000018a8 */
[----:B------:R-:W2:Y:S04]  /*d5e0*/  LDSM.16.M88.4 R52, [R214+0x4900] ;  /* 0x00490000d634783b */ /* 0x000ea80000000200 */
[----:B------:R-:W3:Y:S01]  /*d5f0*/  LDSM.16.M88.4 R80, [R214+0x5100] ;  /* 0x00510000d650783b */ /* 0x000ee20000000200 */
[C---:B------:R-:W-:Y:S03]  /*d600*/  HMMA.16816.F32 R172, R16.reuse, R42, R172 ;  /* 0x0000002a10ac723c */ /* 0x040fe600000018ac */
[----:B------:R-:W1:Y:S04]  /*d610*/  LDSM.16.M88.4 R64, [R214+0x3100] ;  /* 0x00310000d640783b */ /* 0x000e680000000200 */
[----:B------:R-:W1:Y:S01]  /*d620*/  LDSM.16.M88.4 R56, [R214+0x4100] ;  /* 0x00410000d638783b */ /* 0x000e620000000200 */
[C---:B------:R-:W-:Y:S03]  /*d630*/  HMMA.16816.F32 R184, R16.reuse, R34, R156 ;  /* 0x0000002210b8723c */ /* 0x040fe6000000189c */
[----:B------:R-:W1:Y:S04]  /*d640*/  LDSM.16.M88.4 R60, [R214+0x3900] ;  /* 0x00390000d63c783b */ /* 0x000e680000000200 */
[----:B------:R-:W1:Y:S01]  /*d650*/  LDSM.16.M88.4 R88, [R214+0x5900] ;  /* 0x00590000d658783b */ /* 0x000e620000000200 */
[C---:B------:R-:W-:Y:S03]  /*d660*/  HMMA.16816.F32 R196, R16.reuse, R30, R152 ;  /* 0x0000001e10c4723c */ /* 0x040fe60000001898 */
[----:B------:R-:W0:Y:S05]  /*d670*/  LDGDEPBAR ;  /* 0x00000000000079af */ /* 0x000e2a0000000000 */
[----:B------:R-:W-:Y:S01]  /*d680*/  HMMA.16816.F32 R180, R16, R26, R148 ;  /* 0x0000001a10b4723c */ /* 0x000fe20000001894 */
[----:B------:R-:W1:Y:S07]  /*d690*/  LDSM.16.M88.4 R16, [R216+0x6100] ;  /* 0x00610000d810783b */ /* 0x000e6e0000000200 */
[C---:B----4-:R-:W-:Y:S08]  /*d6a0*/  HMMA.16816.F32 R176, R8.reuse, R48, R140 ;  /* 0x0000003008b0723c */ /* 0x050ff0000000188c */
        /* <DEDUP_REMOVED lines=17> */
[C---:B--2---:R-:W-:Y:S01]  /*d7c0*/  HMMA.16816.F32 R132, R20.reuse, R52, R36 ;  /* 0x000000341484723c */ /* 0x044fe20000001824 */
[----:B------:R-:W2:Y:S07]  /*d7d0*/  LDSM.16.M88.4 R36, [R213+0x1000] ;  /* 0x00100000d524783b */ /* 0x000eae0000000200 */
[----:B---3--:R-:W-:Y:S01]  /*d7e0*/  HMMA.16816.F32 R128, R20, R80, R12 ;  /* 0x000000501480723c */ /* 0x008fe2000000180c */
[----:B------:R-:W3:Y:S01]  /*d7f0*/  LDSM.16.M88.4 R12, [R217+0x6100] ;  /* 0x00610000d90c783b */ /* 0x000ee20000000200 */
[----:B------:R-:W-:-:S06]  /*d800*/  DEPBAR.LE SB0, 0x0 ;  /* 0x000080000000791a */ /* 0x000fcc0000000000 */
        /* <DEDUP_REMOVED lines=8> */
[----:B------:R-:W-:Y:S08]  /*d890*/  HMMA.16816.F32 R92, R16, R66, R48 ;  /* 0x00000042105c723c */ /* 0x000ff00000001830 */
[----:B------:R-:W-:Y:S08]  /*d8a0*/  HMMA.16816.F32 R116, R20, R62, R168 ;  /* 0x0000003e1474723c */ /* 0x000ff000000018a8 */
[C---:B------:R-:W-:Y:S08]  /*d8b0*/  HMMA.16816.F32 R76, R16.reuse, R60, R188 ;  /* 0x0000003c104c723c */ /* 0x040ff000000018bc */
[C---:B------:R-:W-:Y:S08]  /*d8c0*/  HMMA.16816.F32 R72, R16.reuse, R62, R136 ;  /* 0x0000003e1048723c */ /* 0x040ff00000001888 */
[C---:B------:R-:W-:Y:S08]  /*d8d0*/  HMMA.16816.F32 R68, R16.reuse, R56, R192 ;  /* 0x000000381044723c */ /* 0x040ff000000018c0 */
[----:B------:R-:W-:Y:S08]  /*d8e0*/  HMMA.16816.F32 R64, R16, R58, R144 ;  /* 0x0000003a1040723c */ /* 0x000ff00000001890 */
[C---:B------:R-:W-:Y:S08]  /*d8f0*/  HMMA.16816.F32 R108, R20.reuse, R54, R184 ;  /* 0x00000036146c723c */ /* 0x040ff000000018b8 */
[----:B------:R-:W-:Y:S08]  /*d900*/  HMMA.16816.F32 R100, R20, R90, R180 ;  /* 0x0000005a1464723c */ /* 0x000ff000000018b4 */
[C---:B------:R-:W-:Y:S08]  /*d910*/  HMMA.16816.F32 R60, R16.reuse, R52, R200 ;  /* 0x00000034103c723c */ /* 0x040ff000000018c8 */
[C---:B------:R-:W-:Y:S08]  /*d920*/  HMMA.16816.F32 R56, R16.reuse, R54, R160 ;  /* 0x000000361038723c */ /* 0x040ff000000018a0 */
[C---:B------:R-:W-:Y:S08]  /*d930*/  HMMA.16816.F32 R52, R16.reuse, R80, R204 ;  /* 0x000000501034723c */ /* 0x040ff000000018cc */
[C---:B------:R-:W-:Y:S08]  /*d940*/  HMMA.16816.F32 R48, R16.reuse, R82, R164 ;  /* 0x000000521030723c */ /* 0x040ff000000018a4 */
[C---:B------:R-:W-:Y:S07]  /*d950*/  HMMA.16816.F32 R20, R16.reuse, R88, R220 ;  /* 0x000000581014723c */ /* 0x040fee00000018dc */
[C---:B------:R-:W-:Y:S01]  /*d960*/  IADD3 R223, R219.reuse, 0x1000, RZ ;  /* 0x00001000dbdf7810 */ /* 0x040fe20007ffe0ff */
[----:B------:R-:W-:Y:S01]  /*d970*/  HMMA.16816.F32 R16, R16, R90, R156 ;  /* 0x0000005a1010723c */ /* 0x000fe2000000189c */
[----:B------:R-:W-:-:S02]  /*d980*/  IADD3 R222, R219, 0x1800, RZ ;  /* 0x00001800dbde7810 */ /* 0x000fc40007ffe0ff */
[C---:B------:R-:W-:Y:S02]  /*d990*/  IADD3 R221, R219.reuse, 0x2000, RZ ;  /* 0x00002000dbdd7810 */ /* 0x040fe40007ffe0ff */
[----:B------:R-:W-:-:S03]  /*d9a0*/  IADD3 R220, R219, 0x2800, RZ ;  /* 0x00002800dbdc7810 */ /* 0x000fc60007ffe0ff */
[C---:B--2---:R-:W-:Y:S08]  /*d9b0*/  HMMA.16816.F32 R160, R8.reuse, R38, R112 ;  /* 0x0000002608a0723c */ /* 0x044ff00000001870 */
[C---:B------:R-:W-:Y:S08]  /*d9c0*/  HMMA.16816.F32 R192, R8.reuse, R40, R148 ;  /* 0x0000002808c0723c */ /* 0x040ff00000001894 */
[C---:B------:R-:W-:Y:S08]  /*d9d0*/  HMMA.16816.F32 R112, R8.reuse, R30, R104 ;  /* 0x0000001e0870723c */ /* 0x040ff00000001868 */
[----:B------:R-:W-:Y:S08]  /*d9e0*/  HMMA.16816.F32 R148, R8, R28, R128 ;  /* 0x0000001c0894723c */ /* 0x000ff00000001880 */
[----:B---3--:R-:W-:Y:S08]  /*d9f0*/  HMMA.16816.F32 R104, R12, R44, R96 ;  /* 0x0000002c0c68723c */ /* 0x008ff00000001860 */
[----:B------:R-:W-:Y:S08]  /*da00*/  HMMA.16816.F32 R128, R8, R26, R100 ;  /* 0x0000001a0880723c */ /* 0x000ff00000001864 */
[----:B------:R-:W-:Y:S08]  /*da10*/  HMMA.16816.F32 R96, R12, R38, R64 ;  /* 0x000000260c60723c */ /* 0x000ff00000001840 */
        /* <DEDUP_REMOVED lines=19> */
[----:B------:R-:W-:Y:S01]  /*db50*/  IADD3 R3, R252, -0x2, RZ ;  /* 0xfffffffefc037810 */ /* 0x000fe20007ffe0ff */
        /* <DEDUP_REMOVED lines=25> */
[----:B-1----:R-:W-:-:S05]  /*dcf0*/  IADD3 R14, P0, R16, R6, RZ ;  /* 0x00000006100e7210 */ /* 0x002fca0007f1e0ff */
[----:B------:R-:W-:-:S05]  /*dd00*/  IMAD.X R15, R5, 0x1, R7, P0 ;  /* 0x00000001050f7824 */ /* 0x000fca00000e0607 */
[----:B------:R2:W-:Y:S03]  /*dd10*/  LDGSTS.E.BYPASS.LTC128B.128 [R227+0x5900], [R14.64], !P5 ;  /* 0x059000000ee37fae */ /* 0x0005e6000e901d48 */
.L_x_418:
[----:B------:R-:W-:Y:S01]  /*dd20*/  FMUL.FTZ R3, R65, c[0x0][0x320] ;  /* 0x0000c80041037a20 */ /* 0x000fe20000410000 */
[----:B--2---:R-:W-:Y:S01]  /*dd30*/  SHF.R.S32.HI R6, RZ, 0x1f, R211 ;  /* 0x0000001fff067819 */ /* 0x004fe200000114d3 */
[----:B------:R-:W-:Y:S01]  /*dd40*/  FMUL.FTZ R5, R57, c[0x0][0x320] ;  /* 0x0000c80039057a20 */ /* 0x000fe20000410000 */
[----:B------:R-:W-:Y:S01]  /*dd50*/  LEA.HI R7, R212, R228, RZ, 0x2 ;  /* 0x000000e4d4077211 */ /* 0x000fe200078f10ff */
[----:B------:R1:W2:Y:S01]  /*dd60*/  MUFU.TANH R31, R3 ;  /* 0x00000003001f7308 */ /* 0x0002a20000002400 */
[-C--:B------:R-:W-:Y:S01]  /*dd70*/  LEA.HI R6, R6, R211.reuse, RZ, 0x2 ;  /* 0x000000d306067211 */ /* 0x080fe200078f10ff */
[----:B------:R-:W-:Y:S01]  /*dd80*/  FMUL.FTZ R9, R61, c[0x0][0x320] ;  /* 0x0000c8003d097a20 */ /* 0x000fe20000410000 */
[----:B------:R-:W-:Y:S01]  /*dd90*/  ISETP.NE.AND P0, PT, R231, 0x1, PT ;  /* 0x00000001e700780c */ /* 0x000fe20003f05270 */
[----:B------:R-:W-:Y:S01]  /*dda0*/  ULDC UR7, c[0x0][0x324] ;  /* 0x0000c90000077ab9 */ /* 0x000fe20000000800 */
[----:B------:R-:W-:Y:S01]  /*ddb0*/  LOP3.LUT R8, R6, 0xffffffc, RZ, 0xc0, !PT ;  /* 0x0ffffffc06087812 */ /* 0x000fe200078ec0ff */
[----:B------:R-:W-:Y:S01]  /*ddc0*/  FMUL.FTZ R6, R60, c[0x0][0x320] ;  /* 0x0000c8003c067a20 */ /* 0x000fe20000410000 */
[----:B------:R-:W-:Y:S01]  /*ddd0*/  ULOP3.LUT UR7, URZ, UR7, URZ, 0x33, !UPT ;  /* 0x000000073f077292 */ /* 0x000fe2000f8e333f */
[----:B------:R3:W4:Y:S01]  /*dde0*/  MUFU.TANH R16, R5 ;  /* 0x0000000500107308 */ /* 0x0007220000002400 */
[----:B------:R-:W-:Y:S01]  /*ddf0*/  IADD3 R11, -R8, R211, RZ ;  /* 0x000000d3080b7210 */ /* 0x000fe20007ffe1ff */
[----:B------:R-:W0:Y:S01]  /*de00*/  LDGDEPBAR ;  /* 0x00000000000079af */ /* 0x000e220000000000 */
[----:B-1----:R-:W-:-:S05]  /*de10*/  FMUL.FTZ R3, R104, c[0x0][0x320] ;  /* 0x0000c80068037a20 */ /* 0x002fca0000410000 */
[----:B------:R1:W1:Y:S01]  /*de20*/  MUFU.TANH R15, R6 ;  /* 0x00000006000f7308 */ /* 0x0002620000002400 */
[----:B---3--:R-:W-:-:S07]  /*de30*/  LOP3.LUT R5, R7, 0xfffffffc, RZ, 0xc0, !PT ;  /* 0xfffffffc07057812 */ /* 0x008fce00078ec0ff */
[----:B------:R3:W2:Y:S01]  /*de40*/  MUFU.TANH R32, R3 ;  /* 0x0000000300207308 */ /* 0x0006a20000002400 */
[----:B------:R-:W-:-:S07]  /*de50*/  IMAD.IADD R5, R228, 0x1, -R5 ;  /* 0x00000001e4057824 */ /* 0x000fce00078e0a05 */
[----:B------:R5:W2:Y:S01]  /*de60*/  MUFU.TANH R14, R9 ;  /* 0x00000009000e7308 */ /* 0x000aa20000002400 */
[----:B-1----:R-:W-:-:S05]  /*de70*/  LEA.HI R6, R5, R5, RZ, 0x1 ;  /* 0x0000000505067211 */ /* 0x002fca00078f08ff */
[C---:B------:R-:W-:Y:S01]  /*de80*/  IMAD.SHL.U32 R10, R6.reuse, 0x20, RZ ;  /* 0x00000020060a7824 */ /* 0x040fe200078e00ff */
[----:B------:R-:W-:Y:S01]  /*de90*/  LOP3.LUT R6, R6, 0x1ffffffe, RZ, 0xc0, !PT ;  /* 0x1ffffffe06067812 */ /* 0x000fe200078ec0ff */
[----:B---3--:R-:W-:-:S04]  /*dea0*/  FMUL.FTZ R3, R105, c[0x0][0x320] ;  /* 0x0000c80069037a20 */ /* 0x008fc80000410000 */
[----:B------:R1:W3:Y:S01]  /*deb0*/  MUFU.TANH R30, R3 ;  /* 0x00000003001e7308 */ /* 0x0002e20000002400 */
[----:B-----5:R-:W-:Y:S01]  /*dec0*/  LOP3.LUT R9, R10, 0xffffffc0, RZ, 0xc0, !PT ;  /* 0xffffffc00a097812 */ /* 0x020fe200078ec0ff */
        /* <DEDUP_REMOVED lines=24> */
[----:B-1----:R-:W-:-:S04]  /*e050*/  LOP3.LUT R3, R209, 0xffffffe0, RZ, 0xc0, !PT ;  /* 0xffffffe0d1037812 */ /* 0x002fc800078ec0ff */
[----:B------:R-:W-:-:S04]  /*e060*/  IADD3 R3, -R3, R228, RZ ;  /* 0x000000e403037210 */ /* 0x000fc80007ffe1ff */
[----:B------:R-:W-:-:S04]  /*e070*/  SHF.R.S32.HI R7, RZ, 0x1f, R3 ;  /* 0x0000001fff077819 */ /* 0x000fc80000011403 */
[----:B------:R-:W-:-:S04]  /*e080*/  LEA.HI R7, R7, R3, RZ, 0x2 ;  /* 0x0000000307077211 */ /* 0x000fc800078f10ff */
[C---:B------:R-:W-:Y:S02]  /*e090*/  LEA.HI.SX32 R8, R7.reuse, R226, 0x1e ;  /* 0x000000e207087211 */ /* 0x040fe400078ff2ff */
[----:B------:R-:W-:Y:S02]  /*e0a0*/  LOP3.LUT R7, R7, 0x7ffffffc, RZ, 0xc0, !PT ;  /* 0x7ffffffc07077812 */ /* 0x000fe400078ec0ff */
[----:B------:R-:W-:Y:S01]  /*e0b0*/  LEA R11, R11, R8, 0x4 ;  /* 0x000000080b0b7211 */ /* 0x000fe200078e20ff */
[----:B------:R-:W-:Y:S01]  /*e0c0*/  IMAD.IADD R8, R5, 0x1, -R6 ;  /* 0x0000000105087824 */ /* 0x000fe200078e0a06 */
[----:B------:R-:W-:Y:S01]  /*e0d0*/  IADD3 R3, R3, -R7, RZ ;  /* 0x8000000703037210 */ /* 0x000fe20007ffe0ff */
[----:B------:R-:W-:Y:S01]  /*e0e0*/  FMUL.FTZ R5, R72, c[0x0][0x320] ;  /* 0x0000c80048057a20 */ /* 0x000fe20000410000 */
[----:B------:R-:W-:Y:S02]  /*e0f0*/  IADD3 R6, R9, R11, RZ ;  /* 0x0000000b09067210 */ /* 0x000fe40007ffe0ff */
[----:B------:R-:W-:Y:S01]  /*e100*/  IADD3 R7, R235, 0x1, R84 ;  /* 0x00000001eb077810 */ /* 0x000fe20007ffe054 */
[----:B------:R1:W1:Y:S01]  /*e110*/  MUFU.TANH R13, R5 ;  /* 0x00000005000d7308 */ /* 0x0002620000002400 */
[----:B------:R-:W-:-:S02]  /*e120*/  LEA R8, R8, R6, 0x3 ;  /* 0x0000000608087211 */ /* 0x000fc400078e18ff */
[----:B------:R-:W-:-:S03]  /*e130*/  SHF.L.U32 R36, R3, 0x1, RZ ;  /* 0x0000000103247819 */ /* 0x000fc600000006ff */
[----:B------:R-:W-:Y:S01]  /*e140*/  @P0 IMAD.HI.U32 R6, R8, c[0x0][0x2c8], RZ ;  /* 0x0000b20008060a27 */ /* 0x000fe200078e00ff */
[----:B------:R-:W-:Y:S01]  /*e150*/  IADD3 R3, -R234, R7, -R36 ;  /* 0x00000007ea037210 */ /* 0x000fe20007ffe924 */
[----:B------:R-:W-:Y:S01]  /*e160*/  STL [R1+0x60], R8 ;  /* 0x0000600801007387 */ /* 0x000fe20000100800 */
[----:B------:R-:W-:Y:S01]  /*e170*/  IADD3 R34, -R36, R235, R84 ;  /* 0x000000eb24227210 */ /* 0x000fe20007ffe154 */
[----:B------:R-:W-:Y:S01]  /*e180*/  IMAD.MOV.U32 R23, RZ, RZ, R8 ;  /* 0x000000ffff177224 */ /* 0x000fe200078e0008 */
[----:B------:R-:W-:Y:S01]  /*e190*/  @P0 SHF.R.U32.HI R23, RZ, c[0x0][0x2cc], R6 ;  /* 0x0000b300ff170a19 */ /* 0x000fe20000011606 */
[----:B------:R5:W-:Y:S01]  /*e1a0*/  STL [R1+0x34], R36 ;  /* 0x0000342401007387 */ /* 0x000be20000100800 */
[C---:B------:R-:W-:Y:S02]  /*e1b0*/  IADD3 R33, R3.reuse, c[0x0][0x328], RZ ;  /* 0x0000ca0003217a10 */ /* 0x040fe40007ffe0ff */
[----:B------:R-:W-:Y:S01]  /*e1c0*/  IADD3 R35, R3, UR7, RZ ;  /* 0x0000000703237c10 */ /* 0x000fe2000fffe0ff */
[----:B-1----:R-:W-:Y:S01]  /*e1d0*/  FMUL.FTZ R5, R73, c[0x0][0x320] ;  /* 0x0000c80049057a20 */ /* 0x002fe20000410000 */
[----:B------:R-:W1:Y:S03]  /*e1e0*/  SHFL.IDX PT, R6, R23, RZ, 0x1c1f ;  /* 0x001c1fff17067589 */ /* 0x000e6600000e0000 */
[----:B------:R2:W1:Y:S02]  /*e1f0*/  MUFU.TANH R12, R5 ;  /* 0x00000005000c7308 */ /* 0x0004640000002400 */
[----:B--2---:R-:W-:Y:S01]  /*e200*/  FMUL.FTZ R5, R76, c[0x0][0x320] ;  /* 0x0000c8004c057a20 */ /* 0x004fe20000410000 */
[----:B-----5:R-:W-:-:S05]  /*e210*/  IADD3 R36, R84, -R36, RZ ;  /* 0x8000002454247210 */ /* 0x020fca0007ffe0ff */
[----:B------:R2:W2:Y:S01]  /*e220*/  MUFU.TANH R11, R5 ;  /* 0x00000005000b7308 */ /* 0x0004a20000002400 */
[----:B-1----:R-:W-:Y:S01]  /*e230*/  IADD3 R3, R35, R6, RZ ;  /* 0x0000000623037210 */ /* 0x002fe20007ffe0ff */
[----:B--2---:R-:W-:-:S06]  /*e240*/  FMUL.FTZ R5, R77, c[0x0][0x320] ;  /* 0x0000c8004d057a20 */ /* 0x004fcc0000410000 */
[----:B------:R1:W2:Y:S02]  /*e250*/  MUFU.TANH R10, R5 ;  /* 0x00000005000a7308 */ /* 0x0002a40000002400 */
[----:B-1----:R-:W-:-:S06]  /*e260*/  FMUL.FTZ R5, R68, c[0x0][0x320] ;  /* 0x0000c80044057a20 */ /* 0x002fcc0000410000 */
[----:B------:R1:W1:Y:S02]  /*e270*/  MUFU.TANH R9, R5 ;  /* 0x0000000500097308 */ /* 0x0002640000002400 */
[----:B-1----:R-:W-:-:S06]  /*e280*/  FMUL.FTZ R5, R69, c[0x0][0x320] ;  /* 0x0000c80045057a20 */ /* 0x002fcc0000410000 */
[----:B------:R1:W1:Y:S02]  /*e290*/  MUFU.TANH R8, R5 ;  /* 0x0000000500087308 */ /* 0x0002640000002400 */
[----:B-1----:R-:W-:-:S05]  /*e2a0*/  IMAD.IADD R5, R33, 0x1, R6 ;  /* 0x0000000121057824 */ /* 0x002fca00078e0206 */
[----:B------:R-:W-:Y:S01]  /*e2b0*/  IMNMX R5, R5, R34, PT ;  /* 0x0000002205057217 */ /* 0x000fe20003800200 */
[----:B------:R-:W-:Y:S05]  /*e2c0*/  @!P6 BRA `(.L_x_419) ;  /* 0x000001400000e947 */ /* 0x000fea0003800000 */
[----:B--234-:R-:W-:Y:S01]  /*e2d0*/  IADD3 R6, -R234, R235, R6 ;  /* 0x000000ebea067210 */ /* 0x01cfe20007ffe106 */
[----:B------:R-:W-:Y:S03]  /*e2e0*/  BSSY B0, `(.L_x_420) ;  /* 0x000000e000007945 */ /* 0x000fe60003800000 */
        /* <DEDUP_REMOVED lines=9> */
.L_x_421:
[----:B------:R-:W-:-:S04]  /*e380*/  MOV R7, c[0x0][0x32c] ;  /* 0x0000cb0000077a02 */ /* 0x000fc80000000f00 */
[----:B------:R-:W-:-:S13]  /*e390*/  ISETP.NE.AND P0, PT, R7, 0x1, PT ;  /* 0x000000010700780c */ /* 0x000fda0003f05270 */
[----:B------:R-:W-:-:S05]  /*e3a0*/  @P0 IMAD.HI.U32 R7, R6, c[0x0][0x330], RZ ;  /* 0x0000cc0006070a27 */ /* 0x000fca00078e00ff */
[----:B------:R-:W-:Y:S02]  /*e3b0*/  @P0 SHF.R.U32.HI R6, RZ, c[0x0][0x334], R7 ;  /* 0x0000cd00ff060a19 */ /* 0x000fe40000011607 */
.L_x_422:
[----:B------:R-:W-:Y:S05]  /*e3c0*/  BSYNC B0 ;  /* 0x0000000000007941 */ /* 0x000fea0003800000 */
.L_x_420:
[----:B------:R-:W-:-:S05]  /*e3d0*/  IMAD R6, R6, c[0x0][0x32c], R36 ;  /* 0x0000cb0006067a24 */ /* 0x000fca00078e0224 */
[----:B------:R-:W-:Y:S02]  /*e3e0*/  IADD3 R7, R6, c[0x0][0x32c], RZ ;  /* 0x0000cb0006077a10 */ /* 0x000fe40007ffe0ff */
[----:B------:R-:W-:Y:S02]  /*e3f0*/  IMNMX R3, R3, R6, !PT ;  /* 0x0000000603037217 */ /* 0x000fe40007800200 */
[----:B------:R-:W-:Y:S02]  /*e400*/  IMNMX R5, R5, R7, PT ;  /* 0x0000000705057217 */ /* 0x000fe40003800200 */
.L_x_419:
[C---:B--234-:R-:W-:Y:S01]  /*e410*/  ISETP.GE.AND P0, PT, R84.reuse, 0x9, PT ;  /* 0x000000095400780c */ /* 0x05cfe20003f06270 */
        /* <DEDUP_REMOVED lines=11> */
[----:B------:R-:W-:Y:S02]  /*e4d0*/  FSEL R69, R30, -INF , !P1 ;  /* 0xff8000001e457808 */ /* 0x000fe40004800000 */
        /* <DEDUP_REMOVED lines=10> */
[----:B------:R-:W-:Y:S02]  /*e580*/  ISETP.LT.OR P0, PT, R5, 0x12, P0 ;  /* 0x000000120500780c */ /* 0x000fe40000701670 */
[----:B------:R-:W-:Y:S02]  /*e590*/  ISETP.GE.AND P1, PT, R84, 0x19, PT ;  /* 0x000000195400780c */ /* 0x000fe40003f26270 */
[----:B------:R-:W-:Y:S02]  /*e5a0*/  FSEL R81, R26, -INF , !P0 ;  /* 0xff8000001a517808 */ /* 0x000fe40004000000 */
[----:B------:R-:W-:Y:S02]  /*e5b0*/  ISETP.GT.AND P0, PT, R3, 0x18, !P1 ;  /* 0x000000180300780c */ /* 0x000fe40004f04270 */
[----:B------:R-:W-:Y:S02]  /*e5c0*/  P2R R47, PR, RZ, 0x2 ;  /* 0x00000002ff2f7803 */ /* 0x000fe40000000000 */
[----:B------:R-:W-:-:S02]  /*e5d0*/  ISETP.LT.OR P0, PT, R5, 0x19, P0 ;  /* 0x000000190500780c */ /* 0x000fc40000701670 */
[C---:B------:R-:W-:Y:S02]  /*e5e0*/  ISETP.GE.AND P1, PT, R84.reuse, 0x1a, PT ;  /* 0x0000001a5400780c */ /* 0x040fe40003f26270 */
        /* <DEDUP_REMOVED lines=42> */
[C---:B------:R-:W-:Y:S02]  /*e890*/  ISETP.GE.AND P6, PT, R84.reuse, 0x41, PT ;  /* 0x000000415400780c */ /* 0x040fe40003fc6270 */
[----:B------:R-:W-:Y:S02]  /*e8a0*/  ISETP.LT.OR P0, PT, R5, 0x3a, P0 ;  /* 0x0000003a0500780c */ /* 0x000fe40000701670 */
[----:B------:R-:W-:Y:S02]  /*e8b0*/  ISETP.GE.AND P4, PT, R84, 0x42, PT ;  /* 0x000000425400780c */ /* 0x000fe40003f86270 */
[----:B------:R-:W-:Y:S02]  /*e8c0*/  FSEL R187, R16, -INF , !P0 ;  /* 0xff80000010bb7808 */ /* 0x000fe40004000000 */
[----:B------:R-:W-:-:S02]  /*e8d0*/  ISETP.GT.AND P0, PT, R3, 0x40, !P6 ;  /* 0x000000400300780c */ /* 0x000fc40007704270 */
[C---:B------:R-:W-:Y:S02]  /*e8e0*/  ISETP.GE.AND P3, PT, R84.reuse, 0x49, PT ;  /* 0x000000495400780c */ /* 0x040fe40003f66270 */
[----:B------:R-:W-:Y:S02]  /*e8f0*/  ISETP.LT.OR P0, PT, R5, 0x41, P0 ;  /* 0x000000410500780c */ /* 0x000fe40000701670 */
[----:B------:R-:W-:Y:S02]  /*e900*/  P2R R50, PR, RZ, 0x4 ;  /* 0x00000004ff327803 */ /* 0x000fe40000000000 */
[----:B------:R-:W-:Y:S02]  /*e910*/  FSEL R196, R15, -INF , !P0 ;  /* 0xff8000000fc47808 */ /* 0x000fe40004000000 */
[----:B------:R-:W-:Y:S02]  /*e920*/  ISETP.GT.AND P0, PT, R3, 0x41, !P4 ;  /* 0x000000410300780c */ /* 0x000fe40006704270 */
[----:B------:R-:W-:-:S02]  /*e930*/  ISETP.GE.AND P2, PT, R84, 0x4a, PT ;  /* 0x0000004a5400780c */ /* 0x000fc40003f46270 */
[----:B------:R-:W-:Y:S02]  /*e940*/  ISETP.LT.OR P0, PT, R5, 0x42, P0 ;  /* 0x000000420500780c */ /* 0x000fe40000701670 */
[----:B------:R-:W-:Y:S02]  /*e950*/  P2R R38, PR, RZ, 0x2 ;  /* 0x00000002ff267803 */ /* 0x000fe40000000000 */
[----:B------:R-:W-:Y:S02]  /*e960*/  FSEL R197, R14, -INF , !P0 ;  /* 0xff8000000ec57808 */ /* 0x000fe40004000000 */
[----:B------:R-:W-:Y:S02]  /*e970*/  ISETP.GT.AND P0, PT, R3, 0x48, !P3 ;  /* 0x000000480300780c */ /* 0x000fe40005f04270 */
[----:B------:R-:W-:Y:S02]  /*e980*/  ISETP.GE.AND P1, PT, R84, 0x51, PT ;  /* 0x000000515400780c */ /* 0x000fe40003f26270 */
[----:B------:R-:W-:-:S02]  /*e990*/  ISETP.LT.OR P0, PT, R5, 0x49, P0 ;  /* 0x000000490500780c */ /* 0x000fc40000701670 */
[----:B------:R-:W-:Y:S02]  /*e9a0*/  P2R R37, PR, RZ, 0x2 ;  /* 0x00000002ff257803 */ /* 0x000fe40000000000 */
[----:B------:R-:W-:Y:S02]  /*e9b0*/  FSEL R198, R13, -INF , !P0 ;  /* 0xff8000000dc67808 */ /* 0x000fe40004000000 */
[----:B------:R-:W-:-:S04]  /*e9c0*/  ISETP.GT.AND P0, PT, R3, 0x49, !P2 ;  /* 0x000000490300780c */ /* 0x000fc80005704270 */
[----:B------:R-:W-:-:S04]  /*e9d0*/  ISETP.LT.OR P0, PT, R5, 0x4a, P0 ;  /* 0x0000004a0500780c */ /* 0x000fc80000701670 */
[----:B------:R-:W-:Y:S02]  /*e9e0*/  FSEL R199, R12, -INF , !P0 ;  /* 0xff8000000cc77808 */ /* 0x000fe40004000000 */
[----:B------:R-:W-:Y:S02]  /*e9f0*/  ISETP.GT.AND P0, PT, R3, 0x50, !P1 ;  /* 0x000000500300780c */ /* 0x000fe40004f04270 */
[----:B------:R-:W-:Y:S02]  /*ea00*/  ISETP.GE.AND P1, PT, R84, 0x52, PT ;  /* 0x000000525400780c */ /* 0x000fe40003f26270 */
[----:B------:R-:W-:Y:S02]  /*ea10*/  ISETP.LT.OR P0, PT, R5, 0x51, P0 ;  /* 0x000000510500780c */ /* 0x000fe40000701670 */
[----:B------:R-:W-:Y:S02]  /*ea20*/  P2R R55, PR, RZ, 0x2 ;  /* 0x00000002ff377803 */ /* 0x000fe40000000000 */
        /* <DEDUP_REMOVED lines=19> */
[----:B-1----:R-:W-:Y:S02]  /*eb60*/  IMAD.IADD R5, R33, 0x1, R6 ;  /* 0x0000000121057824 */ /* 0x002fe400078e0206 */
[----:B------:R-:W-:Y:S02]  /*eb70*/  FSEL R230, R8, -INF , !P0 ;  /* 0xff80000008e67808 */ /* 0x000fe40004000000 */
[----:B------:R-:W-:Y:S02]  /*eb80*/  ISETP.GE.AND P0, PT, R236, 0x1, PT ;  /* 0x00000001ec00780c */ /* 0x000fe40003f06270 */
        /* <DEDUP_REMOVED lines=60> */
.L_x_425:
[----:B------:R-:W-:-:S04]  /*ef50*/  MOV R7, c[0x0][0x32c] ;  /* 0x0000cb0000077a02 */ /* 0x000fc80000000f00 */
[----:B------:R-:W-:-:S13]  /*ef60*/  ISETP.NE.AND P0, PT, R7, 0x1, PT ;  /* 0x000000010700780c */ /* 0x000fda0003f05270 */
[----:B------:R-:W-:-:S05]  /*ef70*/  @P0 IMAD.HI.U32 R7, R6, c[0x0][0x330], RZ ;  /* 0x0000cc0006070a27 */ /* 0x000fca00078e00ff */
[----:B------:R-:W-:Y:S02]  /*ef80*/  @P0 SHF.R.U32.HI R6, RZ, c[0x0][0x334], R7 ;  /* 0x0000cd00ff060a19 */ /* 0x000fe40000011607 */
.L_x_426:
[----:B------:R-:W-:Y:S05]  /*ef90*/  BSYNC B0 ;  /* 0x0000000000007941 */ /* 0x000fea0003800000 */
.L_x_424:
[----:B------:R-:W-:-:S05]  /*efa0*/  IMAD R6, R6, c[0x0][0x32c], R36 ;  /* 0x0000cb0006067a24 */ /* 0x000fca00078e0224 */
[----:B------:R-:W-:Y:S02]  /*efb0*/  IADD3 R7, R6, c[0x0][0x32c], RZ ;  /* 0x0000cb0006077a10 */ /* 0x000fe40007ffe0ff */
[----:B------:R-:W-:Y:S02]  /*efc0*/  IMNMX R3, R3, R6, !PT ;  /* 0x0000000603037217 */ /* 0x000fe40007800200 */
[----:B------:R-:W-:Y:S02]  /*efd0*/  IMNMX R5, R5, R7, PT ;  /* 0x0000000705057217 */ /* 0x000fe40003800200 */
.L_x_423:
        /* <DEDUP_REMOVED lines=156> */
.L_x_429:
[----:B------:R-:W-:-:S04]  /*f9a0*/  MOV R7, c[0x0][0x32c] ;  /* 0x0000cb0000077a02 */ /* 0x000fc80000000f00 */
[----:B------:R-:W-:-:S13]  /*f9b0*/  ISETP.NE.AND P0, PT, R7, 0x1, PT ;  /* 0x000000010700780c */ /* 0x000fda0003f05270 */
[----:B------:R-:W-:-:S05]  /*f9c0*/  @P0 IMAD.HI.U32 R7, R6, c[0x0][0x330], RZ ;  /* 0x0000cc0006070a27 */ /* 0x000fca00078e00ff */
[----:B------:R-:W-:Y:S02]  /*f9d0*/  @P0 SHF.R.U32.HI R6, RZ, c[0x0][0x334], R7 ;  /* 0x0000cd00ff060a19 */ /* 0x000fe40000011607 */
.L_x_430:
[----:B------:R-:W-:Y:S05]  /*f9e0*/  BSYNC B0 ;  /* 0x0000000000007941 */ /* 0x000fea0003800000 */
.L_x_428:
[----:B------:R-:W-:-:S05]  /*f9f0*/  IMAD R6, R6, c[0x0][0x32c], R36 ;  /* 0x0000cb0006067a24 */ /* 0x000fca00078e0224 */
[----:B------:R-:W-:Y:S02]  /*fa00*/  IADD3 R7, R6, c[0x0][0x32c], RZ ;  /* 0x0000cb0006077a10 */ /* 0x000fe40007ffe0ff */
[----:B------:R-:W-:Y:S02]  /*fa10*/  IMNMX R3, R3, R6, !PT ;  /* 0x0000000603037217 */ /* 0x000fe40007800200 */
[----:B------:R-:W-:Y:S02]  /*fa20*/  IMNMX R5, R5, R7, PT ;  /* 0x0000000705057217 */ /* 0x000fe40003800200 */
.L_x_427:
        /* <DEDUP_REMOVED lines=156> */
.L_x_433:
[----:B------:R-:W-:-:S04]  /*103f0*/  MOV R7, c[0x0][0x32c] ;  /* 0x0000cb0000077a02 */ /* 0x000fc80000000f00 */
[----:B------:R-:W-:-:S13]  /*10400*/  ISETP.NE.AND P0, PT, R7, 0x1, PT ;  /* 0x000000010700780c */ /* 0x000fda0003f05270 */
[----:B------:R-:W-:-:S05]  /*10410*/  @P0 IMAD.HI.U32 R7, R6, c[0x0][0x330], RZ ;  /* 0x0000cc0006070a27 */ /* 0x000fca00078e00ff */
[----:B------:R-:W-:Y:S02]  /*10420*/  @P0 SHF.R.U32.HI R6, RZ, c[0x0][0x334], R7 ;  /* 0x0000cd00ff060a19 */ /* 0x000fe40000011607 */
.L_x_434:
[----:B------:R-:W-:Y:S05]  /*10430*/  BSYNC B0 ;  /* 0x0000000000007941 */ /* 0x000fea0003800000 */
.L_x_432:
[----:B------:R-:W-:-:S05]  /*10440*/  IMAD R6, R6, c[0x0][0x32c], R36 ;  /* 0x0000cb0006067a24 */ /* 0x000fca00078e0224 */
[----:B------:R-:W-:Y:S02]  /*10450*/  IADD3 R7, R6, c[0x0][0x32c], RZ ;  /* 0x0000cb0006077a10 */ /* 0x000fe40007ffe0ff */
[----:B------:R-:W-:Y:S02]  /*10460*/  IMNMX R3, R3, R6, !PT ;  /* 0x0000000603037217 */ /* 0x000fe40007800200 */
[----:B------:R-:W-:Y:S02]  /*10470*/  IMNMX R5, R5, R7, PT ;  /* 0x0000000705057217 */ /* 0x000fe40003800200 */
.L_x_431:
[----:B--234-:R-:W-:Y:S01]  /*10480*/  ISETP.NE.AND P0, PT, R52, RZ, PT ;  /* 0x000000ff3400720c */ /* 0x01cfe20003f05270 */
[----:B------:R-:W-:Y:S01]  /*10490*/  STL [R1+0x88], R220 ;  /* 0x000088dc01007387 */ /* 0x000fe20000100800 */
[----:B------:R-:W-:Y:S01]  /*104a0*/  FMNMX.FTZ R72, R64, R69, !PT ;  /* 0x0000004540487209 */ /* 0x000fe20007810000 */
[----:B------:R-:W-:Y:S01]  /*104b0*/  IMAD.SHL.U32 R209, R0, 0x2, RZ ;  /* 0x0000000200d17824 */ /* 0x000fe200078e00ff */
[----:B------:R-:W-:Y:S01]  /*104c0*/  ISETP.GT.AND P0, PT, R3, 0x1, !P0 ;  /* 0x000000010300780c */ /* 0x000fe20004704270 */
[----:B------:R-:W-:Y:S01]  /*104d0*/  STL [R1+0x84], R219 ;  /* 0x000084db01007387 */ /* 0x000fe20000100800 */
[----:B------:R-:W-:Y:S01]  /*104e0*/  FMNMX.FTZ R72, R73, R72, !PT ;  /* 0x0000004849487209 */ /* 0x000fe20007810000 */
[--C-:B------:R-:W-:Y:S01]  /*104f0*/  IMAD R210, R4, 0x2, R209.reuse ;  /* 0x0000000204d27824 */ /* 0x100fe200078e02d1 */
[----:B------:R-:W-:Y:S01]  /*10500*/  ISETP.LT.OR P0, PT, R5, 0x2, P0 ;  /* 0x000000020500780c */ /* 0x000fe20000701670 */
[----:B------:R-:W-:Y:S01]  /*10510*/  STL [R1+0x80], R218 ;  /* 0x000080da01007387 */ /* 0x000fe20000100800 */
[----:B------:R-:W-:Y:S01]  /*10520*/  FMNMX.FTZ R72, R76, R72, !PT ;  /* 0x000000484c487209 */ /* 0x000fe20007810000 */
[----:B------:R-:W-:Y:S01]  /*10530*/  IMAD R212, R2, 0x2, R209 ;  /* 0x0000000202d47824 */ /* 0x000fe200078e02d1 */
[----:B------:R-:W-:Y:S01]  /*10540*/  FSEL R74, R9, -INF , !P0 ;  /* 0xff800000094a7808 */ /* 0x000fe20004000000 */
[----:B------:R-:W-:Y:S01]  /*10550*/  STL [R1+0x7c], R217 ;  /* 0x00007cd901007387 */ /* 0x000fe20000100800 */
[----:B------:R-:W-:-:S02]  /*10560*/  ISETP.NE.AND P0, PT, R51, RZ, PT ;  /* 0x000000ff3300720c */ /* 0x000fc40003f05270 */
[----:B------:R-:W-:Y:S01]  /*10570*/  FMNMX.FTZ R72, R77, R72, !PT ;  /* 0x000000484d487209 */ /* 0x000fe20007810000 */
[----:B------:R-:W-:Y:S01]  /*10580*/  STL [R1+0x78], R216 ;  /* 0x000078d801007387 */ /* 0x000fe20000100800 */
[----:B------:R-:W-:Y:S02]  /*10590*/  ISETP.GT.AND P0, PT, R3, 0x8, !P0 ;  /* 0x000000080300780c */ /* 0x000fe40004704270 */
[----:B------:R-:W-:Y:S01]  /*105a0*/  FMNMX.FTZ R72, R81, R72, !PT ;  /* 0x0000004851487209 */ /* 0x000fe20007810000 */
[----:B------:R-:W-:Y:S01]  /*105b0*/  STL [R1+0x74], R215 ;  /* 0x000074d701007387 */ /* 0x000fe20000100800 */
        /* <DEDUP_REMOVED lines=10> */
[----:B------:R-:W-:Y:S01]  /*10660*/  ISETP.LT.OR P0, PT, R5, 0xa, P0 ;  /* 0x0000000a0500780c */ /* 0x000fe20000701670 */
[----:B------:R-:W-:Y:S01]  /*10670*/  LDSM.16.MT88.4 R104, [R210+0x900] ;  /* 0x00090000d268783b */ /* 0x000fe20000004200 */
[----:B------:R-:W-:-:S02]  /*10680*/  FMNMX.FTZ R72, R109, R72, !PT ;  /* 0x000000486d487209 */ /* 0x000fc40007810000 */
[----:B------:R-:W-:Y:S01]  /*10690*/  FSEL R75, R15, -INF , !P0 ;  /* 0xff8000000f4b7808 */ /* 0x000fe20004000000 */
[----:B------:R-:W-:Y:S01]  /*106a0*/  STL [R1+0x68], R208 ;  /* 0x000068d001007387 */ /* 0x000fe20000100800 */
[----:B------:R-:W-:Y:S02]  /*106b0*/  ISETP.NE.AND P0, PT, R49, RZ, PT ;  /* 0x000000ff3100720c */ /* 0x000fe40003f05270 */
[----:B------:R-:W-:Y:S01]  /*106c0*/  FMNMX.FTZ R72, R121, R72, !PT ;  /* 0x0000004879487209 */ /* 0x000fe20007810000 */
[----:B------:R-:W-:Y:S01]  /*106d0*/  LDSM.16.MT88.4 R96, [R212+0x900] ;  /* 0x00090000d460783b */ /* 0x000fe20000004200 */
[----:B------:R-:W-:Y:S02]  /*106e0*/  ISETP.GT.AND P0, PT, R3, 0x10, !P0 ;  /* 0x000000100300780c */ /* 0x000fe40004704270 */
        /* <DEDUP_REMOVED lines=11> */
[----:B------:R-:W-:Y:S02]  /*107a0*/  ISETP.NE.AND P0, PT, R47, RZ, PT ;  /* 0x000000ff2f00720c */ /* 0x000fe40003f05270 */
[----:B------:R-:W-:Y:S02]  /*107b0*/  FMNMX.FTZ R72, R187, R72, !PT ;  /* 0x00000048bb487209 */ /* 0x000fe40007810000 */
[----:B------:R-:W-:-:S02]  /*107c0*/  ISETP.GT.AND P0, PT, R3, 0x18, !P0 ;  /* 0x000000180300780c */ /* 0x000fc40004704270 */
[----:B------:R-:W-:Y:S02]  /*107d0*/  FMNMX.FTZ R71, R60, R71, !PT ;  /* 0x000000473c477209 */ /* 0x000fe40007810000 */
[----:B------:R-:W-:Y:S02]  /*107e0*/  ISETP.LT.OR P0, PT, R5, 0x19, P0 ;  /* 0x000000190500780c */ /* 0x000fe40000701670 */
[----:B------:R-:W-:Y:S02]  /*107f0*/  FMNMX.FTZ R72, R196, R72, !PT ;  /* 0x00000048c4487209 */ /* 0x000fe40007810000 */
[----:B------:R-:W-:Y:S02]  /*10800*/  FSEL R115, R17, -INF , !P0 ;  /* 0xff80000011737808 */ /* 0x000fe40004000000 */
        /* <DEDUP_REMOVED lines=15> */
[----:B------:R-:W-:Y:S02]  /*10900*/  FMNMX.FTZ R71, R70, R71, !PT ;  /* 0x0000004746477209 */ /* 0x000fe40007810000 */
[----:B------:R-:W-:Y:S02]  /*10910*/  ISETP.GT.AND P0, PT, R3, 0x21, !P0 ;  /* 0x000000210300780c */ /* 0x000fe40004704270 */
        /* <DEDUP_REMOVED lines=16> */
[----:B------:R-:W-:Y:S01]  /*10a20*/  FMNMX.FTZ R71, R84, R71, !PT ;  /* 0x0000004754477209 */ /* 0x000fe20007810000 */
[----:B------:R-:W1:Y:S01]  /*10a30*/  SHFL.BFLY PT, R6, R72, 0x2, 0x1f ;  /* 0x0c401f0048067f89 */ /* 0x000e6200000e0000 */
        /* <DEDUP_REMOVED lines=16> */
[----:B-1----:R-:W-:Y:S02]  /*10b40*/  FMNMX.FTZ R72, R72, R6, !PT ;  /* 0x0000000648487209 */ /* 0x002fe40007810000 */
[----:B------:R-:W-:Y:S02]  /*10b50*/  ISETP.GT.AND P0, PT, R3, 0x38, !P0 ;  /* 0x000000380300780c */ /* 0x000fe40004704270 */
[----:B------:R-:W-:Y:S01]  /*10b60*/  FMNMX.FTZ R71, R182, R71, !PT ;  /* 0x00000047b6477209 */ /* 0x000fe20007810000 */
[----:B------:R-:W1:Y:S01]  /*10b70*/  SHFL.BFLY PT, R6, R72, 0x1, 0x1f ;  /* 0x0c201f0048067f89 */ /* 0x000e6200000e0000 */
        /* <DEDUP_REMOVED lines=10> */
[----:B------:R-:W-:Y:S02]  /*10c20*/  ISETP.GT.AND P0, PT, R3, 0x40, !P6 ;  /* 0x000000400300780c */ /* 0x000fe40007704270 */
[----:B------:R-:W-:Y:S02]  /*10c30*/  FMNMX.FTZ R71, R204, R71, !PT ;  /* 0x00000047cc477209 */ /* 0x000fe40007810000 */
[----:B------:R-:W-:Y:S02]  /*10c40*/  ISETP.LT.OR P0, PT, R5, 0x41, P0 ;  /* 0x000000410500780c */ /* 0x000fe40000701670 */
[----:B------:R-:W-:Y:S02]  /*10c50*/  FMNMX.FTZ R71, R207, R71, !PT ;  /* 0x00000047cf477209 */ /* 0x000fe40007810000 */
[----:B------:R-:W-:-:S02]  /*10c60*/  FSEL R178, R11, -INF , !P0 ;  /* 0xff8000000bb27808 */ /* 0x000fc40004000000 */
[----:B------:R-:W-:Y:S02]  /*10c70*/  ISETP.GT.AND P0, PT, R3, 0x41, !P4 ;  /* 0x000000410300780c */ /* 0x000fe40006704270 */
[----:B-1----:R-:W-:Y:S02]  /*10c80*/  FMNMX.FTZ R72, R72, R6, !PT ;  /* 0x0000000648487209 */ /* 0x002fe40007810000 */
[----:B------:R-:W-:Y:S01]  /*10c90*/  ISETP.LT.OR P0, PT, R5, 0x42, P0 ;  /* 0x000000420500780c */ /* 0x000fe20000701670 */
[----:B------:R-:W1:Y:S01]  /*10ca0*/  SHFL.BFLY PT, R6, R71, 0x2, 0x1f ;  /* 0x0c401f0047067f89 */ /* 0x000e6200000e0000 */
[----:B------:R-:W-:Y:S01]  /*10cb0*/  FMNMX.FTZ R9, R67, R88, !PT ;  /* 0x0000005843097209 */ /* 0x000fe20007810000 */
[----:B------:R-:W-:Y:S01]  /*10cc0*/  FMUL.FTZ R7, R72, c[0x0][0x2d0] ;  /* 0x0000b40048077a20 */ /* 0x000fe20000410000 */
[----:B------:R-:W-:Y:S02]  /*10cd0*/  FSEL R179, R10, -INF , !P0 ;  /* 0xff8000000ab37808 */ /* 0x000fe40004000000 */
[----:B------:R-:W-:-:S02]  /*10ce0*/  ISETP.GT.AND P0, PT, R3, 0x48, !P3 ;  /* 0x000000480300780c */ /* 0x000fc40005f04270 */
[----:B------:R-:W-:Y:S02]  /*10cf0*/  LEA R211, R2, R210, 0x1 ;  /* 0x000000d202d37211 */ /* 0x000fe400078e08ff */
[----:B------:R-:W-:Y:S02]  /*10d00*/  ISETP.LT.OR P0, PT, R5, 0x49, P0 ;  /* 0x000000490500780c */ /* 0x000fe40000701670 */
[----:B------:R-:W-:Y:S01]  /*10d10*/  ISETP.NE.AND P6, PT, R37, RZ, PT ;  /* 0x000000ff2500720c */ /* 0x000fe20003fc5270 */
[----:B------:R-:W-:Y:S01]  /*10d20*/  LDSM.16.MT88.4 R100, [R211+0x100] ;  /* 0x00010000d364783b */ /* 0x000fe20000004200 */
[----:B------:R-:W-:Y:S02]  /*10d30*/  FSEL R180, R24, -INF , !P0 ;  /* 0xff80000018b47808 */ /* 0x000fe40004000000 */
[C---:B------:R-:W-:Y:S02]  /*10d40*/  ISETP.GT.AND P0, PT, R3.reuse, 0x49, !P2 ;  /* 0x000000490300780c */ /* 0x040fe40005704270 */
[----:B------:R-:W-:-:S02]  /*10d50*/  ISETP.GT.AND P2, PT, R3, 0x50, !P6 ;  /* 0x000000500300780c */ /* 0x000fc40007744270 */
[----:B------:R-:W-:Y:S02]  /*10d60*/  ISETP.LT.OR P0, PT, R5, 0x4a, P0 ;  /* 0x0000004a0500780c */ /* 0x000fe40000701670 */
[----:B------:R-:W-:Y:S02]  /*10d70*/  ISETP.NE.AND P3, PT, R55, RZ, PT ;  /* 0x000000ff3700720c */ /* 0x000fe40003f65270 */
[----:B------:R-:W-:Y:S02]  /*10d80*/  FSEL R181, R22, -INF , !P0 ;  /* 0xff80000016b57808 */ /* 0x000fe40004000000 */
[----:B------:R-:W-:Y:S02]  /*10d90*/  ISETP.GT.AND P0, PT, R3, RZ, !P1 ;  /* 0x000000ff0300720c */ /* 0x000fe40004f04270 */
[----:B-1----:R-:W-:Y:S02]  /*10da0*/  FMNMX.FTZ R71, R71, R6, !PT ;  /* 0x0000000647477209 */ /* 0x002fe40007810000 */
[----:B------:R-:W-:-:S02]  /*10db0*/  ISETP.LT.OR P0, PT, R5, 0x1, P0 ;  /* 0x000000010500780c */ /* 0x000fc40000701670 */
[----:B------:R-:W-:Y:S01]  /*10dc0*/  ISETP.NE.AND P4, PT, R54, RZ, PT ;  /* 0x000000ff3600720c */ /* 0x000fe20003f85270 */
[----:B------:R-:W1:Y:S01]  /*10dd0*/  SHFL.BFLY PT, R6, R71, 0x1, 0x1f ;  /* 0x0c201f0047067f89 */ /* 0x000e6200000e0000 */
[----:B------:R-:W-:Y:S02]  /*10de0*/  FSEL R68, R18, -INF , !P0 ;  /* 0xff80000012447808 */ /* 0x000fe40004000000 */
[----:B------:R-:W-:Y:S02]  /*10df0*/  FSETP.NEU.FTZ.AND P0, PT, R72, -INF , PT ;  /* 0xff8000004800780b */ /* 0x000fe40003f1d000 */
[----:B------:R-:W-:Y:S02]  /*10e00*/  ISETP.NE.AND P6, PT, R53, RZ, PT ;  /* 0x000000ff3500720c */ /* 0x000fe40003fc5270 */
[----:B------:R-:W-:Y:S02]  /*10e10*/  FSEL R7, R7, RZ, P0 ;  /* 0x000000ff07077208 */ /* 0x000fe40000000000 */
[----:B------:R-:W-:-:S02]  /*10e20*/  ISETP.GT.AND P1, PT, R3, 0x51, !P3 ;  /* 0x000000510300780c */ /* 0x000fc40005f24270 */
[----:B------:R-:W-:Y:S01]  /*10e30*/  ISETP.GT.AND P3, PT, R3, 0x59, !P6 ;  /* 0x000000590300780c */ /* 0x000fe20007764270 */
[----:B------:R-:W-:-:S04]  /*10e40*/  FFMA.FTZ R8, R64, c[0x0][0x2d0], -R7 ;  /* 0x0000b40040087a23 */ /* 0x000fc80000010807 */
[----:B------:R2:W-:Y:S01]  /*10e50*/  MUFU.EX2 R237, R8 ;  /* 0x0000000800ed7308 */ /* 0x0005e20000000800 */
[----:B-1----:R-:W-:-:S04]  /*10e60*/  FMNMX.FTZ R71, R71, R6, !PT ;  /* 0x0000000647477209 */ /* 0x002fc80007810000 */
[C---:B------:R-:W-:Y:S01]  /*10e70*/  FSETP.NEU.FTZ.AND P0, PT, R71.reuse, -INF , PT ;  /* 0xff8000004700780b */ /* 0x040fe20003f1d000 */
[----:B------:R-:W-:Y:S02]  /*10e80*/  FMUL.FTZ R6, R71, c[0x0][0x2d0] ;  /* 0x0000b40047067a20 */ /* 0x000fe40000410000 */
[----:B--2---:R-:W-:-:S03]  /*10e90*/  FFMA.FTZ R8, R69, c[0x0][0x2d0], -R7 ;  /* 0x0000b40045087a23 */ /* 0x004fc60000010807 */
[----:B------:R-:W-:Y:S01]  /*10ea0*/  FSEL R6, R6, RZ, P0 ;  /* 0x000000ff06067208 */ /* 0x000fe20000000000 */
[----:B------:R1:W2:Y:S01]  /*10eb0*/  MUFU.EX2 R203, R8 ;  /* 0x0000000800cb7308 */ /* 0x0002a20000000800 */
[----:B------:R-:W-:Y:S01]  /*10ec0*/  ISETP.GT.AND P0, PT, R3, 0x58, !P4 ;  /* 0x000000580300780c */ /* 0x000fe20006704270 */
[----:B------:R-:W-:Y:S01]  /*10ed0*/  FFMA.FTZ R3, R87, c[0x0][0x2d0], -R7 ;  /* 0x0000b40057037a23 */ /* 0x000fe20000010807 */
[C---:B------:R-:W-:Y:S02]  /*10ee0*/  ISETP.LT.OR P4, PT, R5.reuse, 0x51, P2 ;  /* 0x000000510500780c */ /* 0x040fe40001781670 */
[C---:B------:R-:W-:Y:S02]  /*10ef0*/  ISETP.LT.OR P2, PT, R5.reuse, 0x52, P1 ;  /* 0x000000520500780c */ /* 0x040fe40000f41670 */
[----:B------:R-:W-:Y:S01]  /*10f00*/  FSEL R170, R32, -INF , !P4 ;  /* 0xff80000020aa7808 */ /* 0x000fe20006000000 */
[----:B------:R3:W-:Y:S01]  /*10f10*/  MUFU.EX2 R240, R3 ;  /* 0x0000000300f07308 */ /* 0x0007e20000000800 */
[----:B------:R-:W-:-:S02]  /*10f20*/  ISETP.LT.OR P1, PT, R5, 0x59, P0 ;  /* 0x000000590500780c */ /* 0x000fc40000721670 */
[----:B------:R-:W-:Y:S02]  /*10f30*/  FSEL R169, R91, -INF , !P2 ;  /* 0xff8000005ba97808 */ /* 0x000fe40005000000 */
[----:B------:R-:W-:Y:S02]  /*10f40*/  ISETP.LT.OR P0, PT, R5, 0x5a, P3 ;  /* 0x0000005a0500780c */ /* 0x000fe40001f01670 */
[----:B------:R-:W-:Y:S01]  /*10f50*/  FSEL R168, R89, -INF , !P1 ;  /* 0xff80000059a87808 */ /* 0x000fe20004800000 */
[----:B-1----:R-:W-:Y:S01]  /*10f60*/  FFMA.FTZ R8, R73, c[0x0][0x2d0], -R7 ;  /* 0x0000b40049087a23 */ /* 0x002fe20000010807 */
[----:B------:R-:W-:Y:S02]  /*10f70*/  FSEL R73, R108, -INF , !P0 ;  /* 0xff8000006c497808 */ /* 0x000fe40004000000 */
[----:B--2---:R-:W-:Y:S01]  /*10f80*/  F2FP.PACK_AB R12, R203, R237 ;  /* 0x000000edcb0c723e */ /* 0x004fe200000000ff */
[----:B------:R1:W-:Y:S01]  /*10f90*/  MUFU.EX2 R214, R8 ;  /* 0x0000000800d67308 */ /* 0x0003e20000000800 */
[----:B---3--:R-:W-:-:S07]  /*10fa0*/  FFMA.FTZ R3, R65, c[0x0][0x2d0], -R6 ;  /* 0x0000b40041037a23 */ /* 0x008fce0000010806 */
[----:B------:R-:W-:Y:S01]  /*10fb0*/  MUFU.EX2 R248, R3 ;  /* 0x0000000300f87308 */ /* 0x000fe20000000800 */
[----:B-1----:R-:W-:Y:S01]  /*10fc0*/  FMNMX.FTZ R8, R117, R9, !PT ;  /* 0x0000000975087209 */ /* 0x002fe20007810000 */
[----:B------:R-:W-:-:S03]  /*10fd0*/  FFMA.FTZ R9, R76, c[0x0][0x2d0], -R7 ;  /* 0x0000b4004c097a23 */ /* 0x000fc60000010807 */
[----:B------:R-:W-:-:S03]  /*10fe0*/  FMNMX.FTZ R8, R118, R8, !PT ;  /* 0x0000000876087209 */ /* 0x000fc60007810000 */
[----:B------:R1:W2:Y:S01]  /*10ff0*/  MUFU.EX2 R202, R9 ;  /* 0x0000000900ca7308 */ /* 0x0002a20000000800 */
[----:B------:R-:W-:-:S04]  /*11000*/  FMNMX.FTZ R8, R119, R8, !PT ;  /* 0x0000000877087209 */ /* 0x000fc80007810000 */
[----:B------:R-:W-:Y:S01]  /*11010*/  FMNMX.FTZ R8, R120, R8, !PT ;  /* 0x0000000878087209 */ /* 0x000fe20007810000 */
[----:B-1----:R-:W-:Y:S01]  /*11020*/  FFMA.FTZ R9, R77, c[0x0][0x2d0], -R7 ;  /* 0x0000b4004d097a23 */ /* 0x002fe20000010807 */
[----:B--2---:R-:W-:Y:S01]  /*11030*/  F2FP.PACK_AB R14, R202, R214 ;  /* 0x000000d6ca0e723e */ /* 0x004fe200000000ff */
[----:B------:R-:W-:Y:S02]  /*11040*/  LDSM.16.MT88.4 R76, [R212+0x100] ;  /* 0x00010000d44c783b */ /* 0x000fe40000004200 */
[----:B------:R1:W-:Y:S02]  /*11050*/  MUFU.EX2 R247, R9 ;  /* 0x0000000900f77308 */ /* 0x0003e40000000800 */
[----:B-1----:R-:W-:Y:S01]  /*11060*/  FMNMX.FTZ R9, R128, R8, !PT ;  /* 0x0000000880097209 */ /* 0x002fe20007810000 */
[----:B------:R-:W-:-:S03]  /*11070*/  FFMA.FTZ R8, R56, c[0x0][0x2d0], -R6 ;  /* 0x0000b40038087a23 */ /* 0x000fc60000010806 */
[----:B------:R-:W-:Y:S02]  /*11080*/  FMNMX.FTZ R9, R134, R9, !PT ;  /* 0x0000000986097209 */ /* 0x000fe40007810000 */
[----:B------:R1:W-:Y:S02]  /*11090*/  MUFU.EX2 R235, R8 ;  /* 0x0000000800eb7308 */ /* 0x0003e40000000800 */
[----:B------:R-:W-:Y:S01]  /*110a0*/  FMNMX.FTZ R0, R160, R9, !PT ;  /* 0x00000009a0007209 */ /* 0x000fe20007810000 */
[----:B------:R-:W-:Y:S02]  /*110b0*/  FFMA.FTZ R9, R57, c[0x0][0x2d0], -R6 ;  /* 0x0000b40039097a23 */ /* 0x000fe40000010806 */
[----:B------:R-:W2:Y:S01]  /*110c0*/  LDSM.16.MT88.4 R56, [R209+0x100] ;  /* 0x00010000d138783b */ /* 0x000ea20000004200 */
[----:B------:R-:W-:Y:S02]  /*110d0*/  FMNMX.FTZ R0, R143, R0, !PT ;  /* 0x000000008f007209 */ /* 0x000fe40007810000 */
[----:B------:R3:W4:Y:S02]  /*110e0*/  MUFU.EX2 R241, R9 ;  /* 0x0000000900f17308 */ /* 0x0007240000000800 */
[----:B------:R-:W-:-:S04]  /*110f0*/  FMNMX.FTZ R0, R142, R0, !PT ;  /* 0x000000008e007209 */ /* 0x000fc80007810000 */
[----:B------:R-:W-:Y:S02]  /*11100*/  FMNMX.FTZ R0, R141, R0, !PT ;  /* 0x000000008d007209 */ /* 0x000fe40007810000 */
[----:B-1----:R-:W-:Y:S02]  /*11110*/  FMNMX.FTZ R8, R68, R74, !PT ;  /* 0x0000004a44087209 */ /* 0x002fe40007810000 */
[----:B------:R-:W-:Y:S02]  /*11120*/  FMNMX.FTZ R0, R166, R0, !PT ;  /* 0x00000000a6007209 */ /* 0x000fe40007810000 */
[----:B------:R-:W-:Y:S02]  /*11130*/  FMNMX.FTZ R8, R112, R8, !PT ;  /* 0x0000000870087209 */ /* 0x000fe40007810000 */
[----:B------:R-:W-:Y:S01]  /*11140*/  FMNMX.FTZ R0, R167, R0, !PT ;  /* 0x00000000a7007209 */ /* 0x000fe20007810000 */
[----:B---3--:R-:W-:Y:S01]  /*11150*/  FFMA.FTZ R9, R60, c[0x0][0x2d0], -R6 ;  /* 0x0000b4003c097a23 */ /* 0x008fe20000010806 */
[----:B------:R-:W-:-:S02]  /*11160*/  FMNMX.FTZ R8, R75, R8, !PT ;  /* 0x000000084b087209 */ /* 0x000fc40007810000 */
[----:B------:R-:W-:Y:S01]  /*11170*/  FMNMX.FTZ R0, R173, R0, !PT ;  /* 0x00000000ad007209 */ /* 0x000fe20007810000 */
[----:B------:R-:W-:Y:S01]  /*11180*/  MUFU.EX2 R213, R9 ;  /* 0x0000000900d57308 */ /* 0x000fe20000000800 */
[----:B------:R-:W-:Y:S01]  /*11190*/  FMNMX.FTZ R4, R113, R8, !PT ;  /* 0x0000000871047209 */ /* 0x000fe20007810000 */
[----:B------:R-:W-:Y:S01]  /*111a0*/  FFMA.FTZ R8, R61, c[0x0][0x2d0], -R6 ;  /* 0x0000b4003d087a23 */ /* 0x000fe20000010806 */
[----:B------:R-:W-:Y:S01]  /*111b0*/  FMNMX.FTZ R0, R174, R0, !PT ;  /* 0x00000000ae007209 */ /* 0x000fe20007810000 */
[----:B------:R-:W1:Y:S01]  /*111c0*/  LDSM.16.MT88.4 R60, [R210+0x100] ;  /* 0x00010000d23c783b */ /* 0x000e620000004200 */
[----:B------:R-:W-:Y:S02]  /*111d0*/  FMNMX.FTZ R4, R114, R4, !PT ;  /* 0x0000000472047209 */ /* 0x000fe40007810000 */
[----:B----4-:R-:W-:Y:S01]  /*111e0*/  F2FP.PACK_AB R13, R241, R235 ;  /* 0x000000ebf10d723e */ /* 0x010fe200000000ff */
[----:B------:R-:W3:Y:S01]  /*111f0*/  MUFU.EX2 R243, R8 ;  /* 0x0000000800f37308 */ /* 0x000ee20000000800 */
[----:B------:R-:W-:Y:S01]  /*11200*/  FMNMX.FTZ R2, R115, R4, !PT ;  /* 0x0000000473027209 */ /* 0x000fe20007810000 */
[----:B------:R-:W-:-:S03]  /*11210*/  FFMA.FTZ R4, R81, c[0x0][0x2d0], -R7 ;  /* 0x0000b40051047a23 */ /* 0x000fc60000010807 */
[----:B------:R-:W-:-:S03]  /*11220*/  FMNMX.FTZ R2, R116, R2, !PT ;  /* 0x0000000274027209 */ /* 0x000fc60007810000 */
[----:B------:R4:W1:Y:S01]  /*11230*/  MUFU.EX2 R244, R4 ;  /* 0x0000000400f47308 */ /* 0x0008620000000800 */
[----:B------:R-:W-:Y:S02]  /*11240*/  FMNMX.FTZ R2, R132, R2, !PT ;  /* 0x0000000284027209 */ /* 0x000fe40007810000 */
[----:B---3--:R-:W-:-:S07]  /*11250*/  F2FP.PACK_AB R15, R243, R213 ;  /* 0x000000d5f30f723e */ /* 0x008fce00000000ff */
[C---:B--2---:R-:W-:Y:S01]  /*11260*/  HMMA.16816.F32 R28, R12.reuse, R56, RZ ;  /* 0x000000380c1c723c */ /* 0x044fe200000018ff */
[----:B----4-:R-:W-:Y:S02]  /*11270*/  FMNMX.FTZ R4, R133, R2, !PT ;  /* 0x0000000285047209 */ /* 0x010fe40007810000 */
[----:B------:R-:W-:Y:S01]  /*11280*/  FMNMX.FTZ R2, R188, R0, !PT ;  /* 0x00000000bc027209 */ /* 0x000fe20007810000 */
[----:B------:R-:W-:Y:S01]  /*11290*/  FFMA.FTZ R0, R85, c[0x0][0x2d0], -R7 ;  /* 0x0000b40055007a23 */ /* 0x000fe20000010807 */
[----:B------:R-:W-:Y:S02]  /*112a0*/  FMNMX.FTZ R8, R135, R4, !PT ;  /* 0x0000000487087209 */ /* 0x000fe40007810000 */
[----:B------:R-:W-:Y:S01]  /*112b0*/  FMNMX.FTZ R2, R189, R2, !PT ;  /* 0x00000002bd027209 */ /* 0x000fe20007810000 */
[----:B------:R2:W-:Y:S01]  /*112c0*/  MUFU.EX2 R219, R0 ;  /* 0x0000000000db7308 */ /* 0x0005e20000000800 */
[----:B------:R-:W-:Y:S02]  /*112d0*/  HMMA.16816.F32 R36, R12, R58, RZ ;  /* 0x0000003a0c24723c */ /* 0x000fe400000018ff */
[----:B------:R-:W-:-:S02]  /*112e0*/  FMNMX.FTZ R4, R193, R2, !PT ;  /* 0x00000002c1047209 */ /* 0x000fc40007810000 */
[----:B------:R-:W-:Y:S02]  /*112f0*/  FMNMX.FTZ R2, R140, R8, !PT ;  /* 0x000000088c027209 */ /* 0x000fe40007810000 */
[----:B-1----:R-:W-:Y:S02]  /*11300*/  F2FP.PACK_AB R8, R244, R247 ;  /* 0x000000f7f408723e */ /* 0x002fe400000000ff */
[----:B------:R-:W-:Y:S01]  /*11310*/  FMNMX.FTZ R2, R161, R2, !PT ;  /* 0x00000002a1027209 */ /* 0x000fe20007810000 */
[----:B------:R-:W-:Y:S03]  /*11320*/  HMMA.16816.F32 R16, R12, R60, RZ ;  /* 0x0000003c0c10723c */ /* 0x000fe600000018ff */
[----:B------:R-:W-:Y:S01]  /*11330*/  FMNMX.FTZ R2, R162, R2, !PT ;  /* 0x00000002a2027209 */ /* 0x000fe20007810000 */
[----:B--2---:R-:W-:-:S03]  /*11340*/  FFMA.FTZ R0, R86, c[0x0][0x2d0], -R7 ;  /* 0x0000b40056007a23 */ /* 0x004fc60000010807 */
[----:B------:R-:W-:Y:S01]  /*11350*/  FMNMX.FTZ R2, R163, R2, !PT ;  /* 0x00000002a3027209 */ /* 0x000fe20007810000 */
[----:B------:R-:W-:Y:S01]  /*11360*/  HMMA.16816.F32 R24, R12, R76, RZ ;  /* 0x0000004c0c18723c */ /* 0x000fe200000018ff */
[----:B------:R1:W2:Y:S02]  /*11370*/  MUFU.EX2 R242, R0 ;  /* 0x0000000000f27308 */ /* 0x0002a40000000800 */
[----:B------:R-:W-:Y:S01]  /*11380*/  FMNMX.FTZ R3, R164, R2, !PT ;  /* 0x00000002a4037209 */ /* 0x000fe20007810000 */
[----:B------:R-:W-:-:S03]  /*11390*/  FFMA.FTZ R2, R66, c[0x0][0x2d0], -R6 ;  /* 0x0000b40042027a23 */ /* 0x000fc60000010806 */
[----:B------:R-:W-:Y:S01]  /*113a0*/  FMNMX.FTZ R3, R178, R3, !PT ;  /* 0x00000003b2037209 */ /* 0x000fe20007810000 */
[----:B------:R-:W-:Y:S01]  /*113b0*/  HMMA.16816.F32 R20, R12, R100, RZ ;  /* 0x000000640c14723c */ /* 0x000fe200000018ff */
[----:B------:R3:W4:Y:S02]  /*113c0*/  MUFU.EX2 R249, R2 ;  /* 0x0000000200f97308 */ /* 0x0007240000000800 */
[----:B------:R-:W-:-:S04]  /*113d0*/  FMNMX.FTZ R3, R179, R3, !PT ;  /* 0x00000003b3037209 */ /* 0x000fc80007810000 */
[----:B------:R-:W-:Y:S01]  /*113e0*/  FMNMX.FTZ R3, R180, R3, !PT ;  /* 0x00000003b4037209 */ /* 0x000fe20007810000 */
[----:B------:R-:W-:Y:S01]  /*113f0*/  HMMA.16816.F32 R44, R12, R78, RZ ;  /* 0x0000004e0c2c723c */ /* 0x000fe200000018ff */
[----:B-1----:R-:W-:Y:S02]  /*11400*/  FMNMX.FTZ R0, R192, R4, !PT ;  /* 0x00000004c0007209 */ /* 0x002fe40007810000 */
[----:B--2---:R-:W-:Y:S02]  /*11410*/  F2FP.PACK_AB R10, R242, R219 ;  /* 0x000000dbf20a723e */ /* 0x004fe400000000ff */
[----:B------:R-:W-:-:S03]  /*11420*/  FMNMX.FTZ R0, R201, R0, !PT ;  /* 0x00000000c9007209 */ /* 0x000fc60007810000 */
[C---:B------:R-:W-:Y:S01]  /*11430*/  HMMA.16816.F32 R40, R12.reuse, R62, RZ ;  /* 0x0000003e0c28723c */ /* 0x040fe200000018ff */
[----:B------:R-:W-:Y:S01]  /*11440*/  FMNMX.FTZ R0, R228, R0, !PT ;  /* 0x00000000e4007209 */ /* 0x000fe20007810000 */
[----:B---3--:R-:W-:Y:S01]  /*11450*/  FFMA.FTZ R2, R70, c[0x0][0x2d0], -R6 ;  /* 0x0000b40046027a23 */ /* 0x008fe20000010806 */
[----:B----4-:R-:W-:Y:S02]  /*11460*/  F2FP.PACK_AB R9, R249, R248 ;  /* 0x000000f8f909723e */ /* 0x010fe400000000ff */
[----:B------:R-:W-:Y:S01]  /*11470*/  FMNMX.FTZ R0, R229, R0, !PT ;  /* 0x00000000e5007209 */ /* 0x000fe20007810000 */
[----:B------:R1:W-:Y:S02]  /*11480*/  MUFU.EX2 R236, R2 ;  /* 0x0000000200ec7308 */ /* 0x0003e40000000800 */
[----:B------:R-:W-:Y:S01]  /*11490*/  HMMA.16816.F32 R12, R12, R102, RZ ;  /* 0x000000660c0c723c */ /* 0x000fe200000018ff */
[----:B------:R-:W-:-:S05]  /*114a0*/  FMNMX.FTZ R0, R200, R0, !PT ;  /* 0x00000000c8007209 */ /* 0x000fca0007810000 */
[----:B------:R-:W2:Y:S01]  /*114b0*/  SHFL.BFLY PT, R4, R0, 0x2, 0x1f ;  /* 0x0c401f0000047f89 */ /* 0x000ea200000e0000 */
[----:B-1----:R-:W-:Y:S01]  /*114c0*/  FMNMX.FTZ R2, R181, R3, !PT ;  /* 0x00000003b5027209 */ /* 0x002fe20007810000 */
[----:B------:R-:W-:-:S03]  /*114d0*/  FFMA.FTZ R3, R80, c[0x0][0x2d0], -R6 ;  /* 0x0000b40050037a23 */ /* 0x000fc60000010806 */
[----:B------:R-:W-:Y:S01]  /*114e0*/  FMNMX.FTZ R2, R170, R2, !PT ;  /* 0x00000002aa027209 */ /* 0x000fe20007810000 */
[----:B------:R1:W3:Y:S03]  /*114f0*/  MUFU.EX2 R218, R3 ;  /* 0x0000000300da7308 */ /* 0x0002e60000000800 */
[----:B------:R-:W-:-:S04]  /*11500*/  FMNMX.FTZ R2, R169, R2, !PT ;  /* 0x00000002a9027209 */ /* 0x000fc80007810000 */
[----:B------:R-:W-:Y:S02]  /*11510*/  FMNMX.FTZ R2, R168, R2, !PT ;  /* 0x00000002a8027209 */ /* 0x000fe40007810000 */
[----:B--2---:R-:W-:Y:S01]  /*11520*/  FMNMX.FTZ R0, R0, R4, !PT ;  /* 0x0000000400007209 */ /* 0x004fe20007810000 */
[----:B-1----:R-:W-:-:S04]  /*11530*/  FFMA.FTZ R3, R109, c[0x0][0x2d0], -R7 ;  /* 0x0000b4006d037a23 */ /* 0x002fc80000010807 */
[----:B------:R-:W1:Y:S01]  /*11540*/  SHFL.BFLY PT, R4, R0, 0x1, 0x1f ;  /* 0x0c201f0000047f89 */ /* 0x000e6200000e0000 */
[----:B---3--:R-:W-:Y:S01]  /*11550*/  F2FP.PACK_AB R11, R218, R236 ;  /* 0x000000ecda0b723e */ /* 0x008fe200000000ff */
[----:B------:R2:W3:Y:S02]  /*11560*/  MUFU.EX2 R245, R3 ;  /* 0x0000000300f57308 */ /* 0x0004e40000000800 */
[----:B------:R-:W4:Y:S04]  /*11570*/  LDSM.16.MT88.4 R108, [R211+0x900] ;  /* 0x00090000d36c783b */ /* 0x000f280000004200 */
[C---:B------:R-:W-:Y:S08]  /*11580*/  HMMA.16816.F32 R52, R8.reuse, R92, R28 ;  /* 0x0000005c0834723c */ /* 0x040ff0000000181c */
[----:B------:R-:W-:Y:S01]  /*11590*/  HMMA.16816.F32 R28, R8, R94, R36 ;  /* 0x0000005e081c723c */ /* 0x000fe20000001824 */
[----:B--2---:R-:W-:Y:S01]  /*115a0*/  FMNMX.FTZ R3, R73, R2, !PT ;  /* 0x0000000249037209 */ /* 0x004fe20007810000 */
[----:B------:R-:W-:-:S04]  /*115b0*/  FFMA.FTZ R2, R121, c[0x0][0x2d0], -R7 ;  /* 0x0000b40079027a23 */ /* 0x000fc80000010807 */
[----:B------:R-:W2:Y:S01]  /*115c0*/  SHFL.BFLY PT, R5, R3, 0x2, 0x1f ;  /* 0x0c401f0003057f89 */ /* 0x000ea200000e0000 */
[----:B------:R3:W-:Y:S01]  /*115d0*/  MUFU.EX2 R123, R2 ;  /* 0x00000002007b7308 */ /* 0x0007e20000000800 */
[----:B-1----:R-:W-:Y:S01]  /*115e0*/  FMNMX.FTZ R70, R0, R4, !PT ;  /* 0x0000000400467209 */ /* 0x002fe20007810000 */
[----:B------:R-:W-:Y:S01]  /*115f0*/  FFMA.FTZ R0, R84, c[0x0][0x2d0], -R6 ;  /* 0x0000b40054007a23 */ /* 0x000fe20000010806 */
[----:B------:R-:W-:Y:S01]  /*11600*/  HMMA.16816.F32 R32, R8, R104, R16 ;  /* 0x000000680820723c */ /* 0x000fe20000001810 */
[----:B------:R-:W-:Y:S01]  /*11610*/  LDSM.16.MT88.4 R84, [R209+0x1100] ;  /* 0x00110000d154783b */ /* 0x000fe20000004200 */
[----:B------:R-:W-:-:S03]  /*11620*/  FSETP.NEU.FTZ.AND P0, PT, R70, -INF , PT ;  /* 0xff8000004600780b */ /* 0x000fc60003f1d000 */
[----:B------:R1:W-:Y:S03]  /*11630*/  MUFU.EX2 R191, R0 ;  /* 0x0000000000bf7308 */ /* 0x0003e60000000800 */
[----:B------:R-:W-:Y:S01]  /*11640*/  HMMA.16816.F32 R48, R8, R96, R24 ;  /* 0x000000600830723c */ /* 0x000fe20000001818 */
[----:B---3--:R-:W-:-:S07]  /*11650*/  FFMA.FTZ R2, R122, c[0x0][0x2d0], -R7 ;  /* 0x0000b4007a027a23 */ /* 0x008fce0000010807 */
[----:B----4-:R-:W-:Y:S01]  /*11660*/  HMMA.16816.F32 R16, R8, R108, R20 ;  /* 0x0000006c0810723c */ /* 0x010fe20000001814 */
[----:B------:R3:W-:Y:S01]  /*11670*/  MUFU.EX2 R195, R2 ;  /* 0x0000000200c37308 */ /* 0x0007e20000000800 */
[----:B--2---:R-:W-:Y:S01]  /*11680*/  FMNMX.FTZ R3, R3, R5, !PT ;  /* 0x0000000503037209 */ /* 0x004fe20007810000 */
[----:B-1----:R-:W-:-:S05]  /*11690*/  FFMA.FTZ R0, R90, c[0x0][0x2d0], -R6 ;  /* 0x0000b4005a007a23 */ /* 0x002fca0000010806 */
[C---:B------:R-:W-:Y:S01]  /*116a0*/  HMMA.16816.F32 R24, R8.reuse, R98, R44 ;  /* 0x000000620818723c */ /* 0x040fe2000000182c */
[----:B------:R-:W1:Y:S01]  /*116b0*/  SHFL.BFLY PT, R4, R3, 0x1, 0x1f ;  /* 0x0c201f0003047f89 */ /* 0x000e6200000e0000 */
[----:B------:R-:W2:Y:S06]  /*116c0*/  MUFU.EX2 R194, R0 ;  /* 0x0000000000c27308 */ /* 0x000eac0000000800 */
[----:B------:R-:W-:Y:S01]  /*116d0*/  HMMA.16816.F32 R20, R8, R106, R40 ;  /* 0x0000006a0814723c */ /* 0x000fe20000001828 */
[----:B---3--:R-:W-:-:S04]  /*116e0*/  FFMA.FTZ R2, R82, c[0x0][0x2d0], -R6 ;  /* 0x0000b40052027a23 */ /* 0x008fc80000010806 */
[----:B------:R3:W-:Y:S03]  /*116f0*/  MUFU.EX2 R238, R2 ;  /* 0x0000000200ee7308 */ /* 0x0007e60000000800 */
[----:B------:R-:W-:Y:S07]  /*11700*/  HMMA.16816.F32 R12, R8, R110, R12 ;  /* 0x0000006e080c723c */ /* 0x000fee000000180c */
[----:B------:R-:W-:-:S02]  /*11710*/  F2FP.PACK_AB R8, R245, R240 ;  /* 0x000000f0f508723e */ /* 0x000fc400000000ff */
[----:B-1----:R-:W-:Y:S02]  /*11720*/  FMNMX.FTZ R3, R3, R4, !PT ;  /* 0x0000000403037209 */ /* 0x002fe40007810000 */
[----:B--2---:R-:W-:Y:S01]  /*11730*/  F2FP.PACK_AB R11, R194, R191 ;  /* 0x000000bfc20b723e */ /* 0x004fe200000000ff */
[----:B---3--:R-:W-:Y:S02]  /*11740*/  FFMA.FTZ R2, R83, c[0x0][0x2d0], -R6 ;  /* 0x0000b40053027a23 */ /* 0x008fe40000010806 */
[----:B------:R-:W1:Y:S02]  /*11750*/  LDSM.16.MT88.4 R80, [R210+0x1100] ;  /* 0x00110000d250783b */ /* 0x000e640000004200 */
[----:B------:R2:W3:Y:S02]  /*11760*/  MUFU.EX2 R246, R2 ;  /* 0x0000000200f67308 */ /* 0x0004e40000000800 */
[----:B--2---:R-:W-:Y:S01]  /*11770*/  FMUL.FTZ R2, R70, c[0x0][0x2d0] ;  /* 0x0000b40046027a20 */ /* 0x004fe20000410000 */
[----:B---3--:R-:W-:-:S04]  /*11780*/  F2FP.PACK_AB R9, R246, R238 ;  /* 0x000000eef609723e */ /* 0x008fc800000000ff */
[----:B------:R-:W-:Y:S02]  /*11790*/  FSEL R2, R2, RZ, P0 ;  /* 0x000000ff02027208 */ /* 0x000fe40000000000 */
[----:B------:R-:W-:-:S03]  /*117a0*/  FSETP.NEU.FTZ.AND P0, PT, R3, -INF , PT ;  /* 0xff8000000300780b */ /* 0x000fc60003f1d000 */
[--C-:B------:R-:W-:Y:S02]  /*117b0*/  FFMA.FTZ R0, R67, c[0x0][0x2d0], -R2.reuse ;  /* 0x0000b40043007a23 */ /* 0x100fe40000010802 */
[--C-:B------:R-:W-:Y:S01]  /*117c0*/  FFMA.FTZ R4, R120, c[0x0][0x2d0], -R2.reuse ;  /* 0x0000b40078047a23 */ /* 0x100fe20000010802 */
[----:B------:R-:W2:Y:S01]  /*117d0*/  LDSM.16.MT88.4 R64, [R212+0x1100] ;  /* 0x00110000d440783b */ /* 0x000ea20000004200 */
[----:B------:R3:W-:Y:S08]  /*117e0*/  MUFU.EX2 R215, R0 ;  /* 0x0000000000d77308 */ /* 0x0007f00000000800 */
[----:B------:R-:W-:Y:S01]  /*117f0*/  MUFU.EX2 R190, R4 ;  /* 0x0000000400be7308 */ /* 0x000fe20000000800 */
[----:B---3--:R-:W-:-:S02]  /*11800*/  FFMA.FTZ R0, R88, c[0x0][0x2d0], -R2 ;  /* 0x0000b40058007a23 */ /* 0x008fc40000010802 */
[----:B------:R-:W3:Y:S05]  /*11810*/  LDSM.16.MT88.4 R88, [R211+0x1100] ;  /* 0x00110000d358783b */ /* 0x000eea0000004200 */
[----:B------:R4:W-:Y:S02]  /*11820*/  MUFU.EX2 R216, R0 ;  /* 0x0000000000d87308 */ /* 0x0009e40000000800 */
[----:B----4-:R-:W-:Y:S02]  /*11830*/  FFMA.FTZ R0, R117, c[0x0][0x2d0], -R2 ;  /* 0x0000b40075007a23 */ /* 0x010fe40000010802 */
[----:B------:R-:W-:-:S04]  /*11840*/  IMAD.MOV.U32 R117, RZ, RZ, R248 ;  /* 0x000000ffff757224 */ /* 0x000fc800078e00f8 */
[----:B------:R4:W-:Y:S02]  /*11850*/  MUFU.EX2 R208, R0 ;  /* 0x0000000000d07308 */ /* 0x0009e40000000800 */
[----:B----4-:R-:W-:Y:S02]  /*11860*/  FFMA.FTZ R0, R118, c[0x0][0x2d0], -R2 ;  /* 0x0000b40076007a23 */ /* 0x010fe40000010802 */
[----:B------:R-:W-:-:S04]  /*11870*/  IMAD.MOV.U32 R118, RZ, RZ, R123 ;  /* 0x000000ffff767224 */ /* 0x000fc800078e007b */
[----:B------:R4:W-:Y:S01]  /*11880*/  MUFU.EX2 R5, R0 ;  /* 0x0000000000057308 */ /* 0x0009e20000000800 */
[----:B------:R-:W-:-:S07]  /*11890*/  F2FP.PACK_AB R10, R195, R118 ;  /* 0x00000076c30a723e */ /* 0x000fce00000000ff */
[----:B-1----:R-:W-:Y:S01]  /*118a0*/  HMMA.16816.F32 R152, R8, R80, R32 ;  /* 0x000000500898723c */ /* 0x002fe20000001820 */
[----:B----4-:R-:W-:-:S07]  /*118b0*/  FFMA.FTZ R0, R119, c[0x0][0x2d0], -R2 ;  /* 0x0000b40077007a23 */ /* 0x010fce0000010802 */
[C---:B------:R-:W-:Y:S01]  /*118c0*/  HMMA.16816.F32 R144, R8.reuse, R84, R52 ;  /* 0x000000540890723c */ /* 0x040fe20000001834 */
[----:B------:R1:W-:Y:S07]  /*118d0*/  MUFU.EX2 R36, R0 ;  /* 0x0000000000247308 */ /* 0x0003ee0000000800 */
[C---:B--2---:R-:W-:Y:S08]  /*118e0*/  HMMA.16816.F32 R148, R8.reuse, R64, R48 ;  /* 0x000000400894723c */ /* 0x044ff00000001830 */
[----:B---3--:R-:W-:Y:S01]  /*118f0*/  HMMA.16816.F32 R156, R8, R88, R16 ;  /* 0x00000058089c723c */ /* 0x008fe20000001810 */
[----:B-1----:R-:W-:-:S05]  /*11900*/  FMUL.FTZ R0, R3, c[0x0][0x2d0] ;  /* 0x0000b40003007a20 */ /* 0x002fca0000410000 */
[----:B------:R-:W-:Y:S02]  /*11910*/  FSEL R0, R0, RZ, P0 ;  /* 0x000000ff00007208 */ /* 0x000fe40000000000 */
[C---:B------:R-:W-:Y:S03]  /*11920*/  HMMA.16816.F32 R120, R8.reuse, R86, R28 ;  /* 0x000000560878723c */ /* 0x040fe6000000181c */
[--C-:B------:R-:W-:Y:S02]  /*11930*/  FFMA.FTZ R4, R68, c[0x0][0x2d0], -R0.reuse ;  /* 0x0000b40044047a23 */ /* 0x100fe40000010800 */
[----:B------:R-:W-:Y:S02]  /*11940*/  IMAD.MOV.U32 R68, RZ, RZ, R249 ;  /* 0x000000ffff447224 */ /* 0x000fe400078e00f9 */
[----:B------:R1:W-:Y:S01]  /*11950*/  MUFU.EX2 R69, R4 ;  /* 0x0000000400457308 */ /* 0x0003e20000000800 */
[C---:B------:R-:W-:Y:S08]  /*11960*/  HMMA.16816.F32 R124, R8.reuse, R66, R24 ;  /* 0x00000042087c723c */ /* 0x040ff00000001818 */
[----:B------:R-:W-:Y:S01]  /*11970*/  HMMA.16816.F32 R136, R8, R90, R12 ;  /* 0x0000005a0888723c */ /* 0x000fe2000000180c */
[----:B-1----:R-:W-:-:S04]  /*11980*/  FFMA.FTZ R4, R74, c[0x0][0x2d0], -R0 ;  /* 0x0000b4004a047a23 */ /* 0x002fc80000010800 */
[----:B------:R1:W-:Y:S02]  /*11990*/  MUFU.EX2 R239, R4 ;  /* 0x0000000400ef7308 */ /* 0x0003e40000000800 */
[----:B-1----:R-:W-:-:S06]  /*119a0*/  FFMA.FTZ R4, R112, c[0x0][0x2d0], -R0 ;  /* 0x0000b40070047a23 */ /* 0x002fcc0000010800 */
[----:B------:R1:W2:Y:S02]  /*119b0*/  MUFU.EX2 R37, R4 ;  /* 0x0000000400257308 */ /* 0x0002a40000000800 */
[----:B-1----:R-:W-:Y:S02]  /*119c0*/  FFMA.FTZ R4, R75, c[0x0][0x2d0], -R0 ;  /* 0x0000b4004b047a23 */ /* 0x002fe40000010800 */
[----:B--2---:R-:W-:-:S04]  /*119d0*/  IMAD.MOV.U32 R75, RZ, RZ, R37 ;  /* 0x000000ffff4b7224 */ /* 0x004fc800078e0025 */
[----:B------:R1:W2:Y:S02]  /*119e0*/  MUFU.EX2 R112, R4 ;  /* 0x0000000400707308 */ /* 0x0002a40000000800 */
[----:B-1----:R-:W-:Y:S02]  /*119f0*/  FFMA.FTZ R4, R128, c[0x0][0x2d0], -R2 ;  /* 0x0000b40080047a23 */ /* 0x002fe40000010802 */
[----:B------:R-:W-:Y:S04]  /*11a00*/  HMMA.16816.F32 R128, R8, R82, R20 ;  /* 0x000000520880723c */ /* 0x000fe80000001814 */
[----:B------:R1:W-:Y:S03]  /*11a10*/  MUFU.EX2 R119, R4 ;  /* 0x0000000400777308 */ /* 0x0003e60000000800 */
[----:B------:R-:W-:-:S02]  /*11a20*/  F2FP.PACK_AB R8, R216, R215 ;  /* 0x000000d7d808723e */ /* 0x000fc400000000ff */
[----:B------:R-:W-:Y:S02]  /*11a30*/  F2FP.PACK_AB R10, R5, R208 ;  /* 0x000000d0050a723e */ /* 0x000fe400000000ff */
[----:B------:R-:W-:Y:S02]  /*11a40*/  F2FP.PACK_AB R9, R239, R69 ;  /* 0x00000045ef09723e */ /* 0x000fe400000000ff */
[----:B--2---:R-:W-:Y:S01]  /*11a50*/  F2FP.PACK_AB R11, R112, R75 ;  /* 0x0000004b700b723e */ /* 0x004fe200000000ff */
[----:B-1----:R-:W-:-:S06]  /*11a60*/  FFMA.FTZ R4, R134, c[0x0][0x2d0], -R2 ;  /* 0x0000b40086047a23 */ /* 0x002fcc0000010802 */
[C---:B------:R-:W-:Y:S01]  /*11a70*/  HMMA.16816.F32 R20, R8.reuse, R56, RZ ;  /* 0x000000380814723c */ /* 0x040fe200000018ff */
[----:B------:R-:W-:Y:S01]  /*11a80*/  IMAD.MOV.U32 R134, RZ, RZ, R241 ;  /* 0x000000ffff867224 */ /* 0x000fe200078e00f1 */
[----:B------:R1:W-:Y:S05]  /*11a90*/  MUFU.EX2 R234, R4 ;  /* 0x0000000400ea7308 */ /* 0x0003ea0000000800 */
[----:B------:R-:W-:Y:S01]  /*11aa0*/  IMAD.MOV.U32 R57, RZ, RZ, R244 ;  /* 0x000000ffff397224 */ /* 0x000fe200078e00f4 */
[----:B------:R-:W-:Y:S01]  /*11ab0*/  HMMA.16816.F32 R16, R8, R76, RZ ;  /* 0x0000004c0810723c */ /* 0x000fe200000018ff */
[----:B------:R-:W-:-:S07]  /*11ac0*/  IMAD.MOV.U32 R56, RZ, RZ, R239 ;  /* 0x000000ffff387224 */ /* 0x000fce00078e00ef */
[----:B------:R-:W-:Y:S01]  /*11ad0*/  HMMA.16816.F32 R12, R8, R60, RZ ;  /* 0x0000003c080c723c */ /* 0x000fe200000018ff */
[----:B-1----:R-:W-:-:S04]  /*11ae0*/  FFMA.FTZ R4, R113, c[0x0][0x2d0], -R0 ;  /* 0x0000b40071047a23 */ /* 0x002fc80000010800 */
[----:B------:R1:W-:Y:S02]  /*11af0*/  MUFU.EX2 R220, R4 ;  /* 0x0000000400dc7308 */ /* 0x0003e40000000800 */
[----:B------:R-:W-:Y:S01]  /*11b00*/  IMAD.MOV.U32 R61, RZ, RZ, R236 ;  /* 0x000000ffff3d7224 */ /* 0x000fe200078e00ec */
[C---:B------:R-:W-:Y:S07]  /*11b10*/  HMMA.16816.F32 R28, R8.reuse, R58, RZ ;  /* 0x0000003a081c723c */ /* 0x040fee00000018ff */
[----:B------:R-:W-:Y:S01]  /*11b20*/  MOV R59, R240 ;  /* 0x000000f0003b7202 */ /* 0x000fe20000000f00 */
[----:B------:R-:W-:Y:S01]  /*11b30*/  HMMA.16816.F32 R24, R8, R100, RZ ;  /* 0x000000640818723c */ /* 0x000fe200000018ff */
[----:B------:R-:W-:-:S03]  /*11b40*/  IMAD.MOV.U32 R58, RZ, RZ, R112 ;  /* 0x000000ffff3a7224 */ /* 0x000fc600078e0070 */
[----:B------:R-:W-:Y:S02]  /*11b50*/  IMAD.MOV.U32 R76, RZ, RZ, R59 ;  /* 0x000000ffff4c7224 */ /* 0x000fe400078e003b */
[--C-:B-1----:R-:W-:Y:S02]  /*11b60*/  FFMA.FTZ R4, R114, c[0x0][0x2d0], -R0.reuse ;  /* 0x0000b40072047a23 */ /* 0x102fe40000010800 */
[----:B------:R-:W-:Y:S02]  /*11b70*/  HMMA.16816.F32 R40, R8, R102, RZ ;  /* 0x000000660828723c */ /* 0x000fe400000018ff */
[----:B------:R1:W2:Y:S02]  /*11b80*/  MUFU.EX2 R32, R4 ;  /* 0x0000000400207308 */ /* 0x0002a40000000800 */
[----:B-1----:R-:W-:Y:S02]  /*11b90*/  FFMA.FTZ R4, R115, c[0x0][0x2d0], -R0 ;  /* 0x0000b40073047a23 */ /* 0x002fe40000010800 */
[----:B--2---:R-:W-:-:S04]  /*11ba0*/  IMAD.MOV.U32 R77, RZ, RZ, R32 ;  /* 0x000000ffff4d7224 */ /* 0x004fc800078e0020 */
[----:B------:R1:W-:Y:S01]  /*11bb0*/  MUFU.EX2 R217, R4 ;  /* 0x0000000400d97308 */ /* 0x0003e20000000800 */
[----:B------:R-:W-:Y:S01]  /*11bc0*/  HMMA.16816.F32 R32, R8, R78, RZ ;  /* 0x0000004e0820723c */ /* 0x000fe200000018ff */
[----:B-1----:R-:W-:Y:S01]  /*11bd0*/  FFMA.FTZ R4, R116, c[0x0][0x2d0], -R0 ;  /* 0x0000b40074047a23 */ /* 0x002fe20000010800 */
[----:B------:R-:W-:-:S06]  /*11be0*/  MOV R116, R36 ;  /* 0x0000002400747202 */ /* 0x000fcc0000000f00 */
[----:B------:R-:W-:Y:S01]  /*11bf0*/  HMMA.16816.F32 R36, R8, R62, RZ ;  /* 0x0000003e0824723c */ /* 0x000fe200000018ff */
[----:B------:R1:W2:Y:S06]  /*11c00*/  MUFU.EX2 R74, R4 ;  /* 0x00000004004a7308 */ /* 0x0002ac0000000800 */
[----:B------:R-:W-:Y:S02]  /*11c10*/  F2FP.PACK_AB R8, R190, R116 ;  /* 0x00000074be08723e */ /* 0x000fe400000000ff */
[----:B------:R-:W-:Y:S02]  /*11c20*/  F2FP.PACK_AB R10, R234, R119 ;  /* 0x00000077ea0a723e */ /* 0x000fe400000000ff */
[----:B------:R-:W-:Y:S01]  /*11c30*/  F2FP.PACK_AB R9, R77, R220 ;  /* 0x000000dc4d09723e */ /* 0x000fe200000000ff */
[----:B-1----:R-:W-:Y:S01]  /*11c40*/  FFMA.FTZ R4, R176, c[0x0][0x2d0], -R7 ;  /* 0x0000b400b0047a23 */ /* 0x002fe20000010807 */
[----:B--2---:R-:W-:Y:S01]  /*11c50*/  F2FP.PACK_AB R11, R74, R217 ;  /* 0x000000d94a0b723e */ /* 0x004fe200000000ff */
[----:B------:R-:W-:-:S02]  /*11c60*/  IMAD.MOV.U32 R176, RZ, RZ, R247 ;  /* 0x000000ffffb07224 */ /* 0x000fc400078e00f7 */
[----:B------:R1:W-:Y:S04]  /*11c70*/  MUFU.EX2 R251, R4 ;  /* 0x0000000400fb7308 */ /* 0x0003e80000000800 */
[C---:B------:R-:W-:Y:S08]  /*11c80*/  HMMA.16816.F32 R16, R8.reuse, R96, R16 ;  /* 0x000000600810723c */ /* 0x040ff00000001810 */
[----:B------:R-:W-:Y:S01]  /*11c90*/  HMMA.16816.F32 R48, R8, R92, R20 ;  /* 0x0000005c0830723c */ /* 0x000fe20000001814 */
[----:B-1----:R-:W-:-:S02]  /*11ca0*/  FFMA.FTZ R4, R160, c[0x0][0x2d0], -R2 ;  /* 0x0000b400a0047a23 */ /* 0x002fc40000010802 */
[----:B------:R-:W-:Y:S02]  /*11cb0*/  IMAD.MOV.U32 R160, RZ, RZ, R119 ;  /* 0x000000ffffa07224 */ /* 0x000fe400078e0077 */
[----:B------:R1:W-:Y:S03]  /*11cc0*/  MUFU.EX2 R247, R4 ;  /* 0x0000000400f77308 */ /* 0x0003e60000000800 */
[----:B------:R-:W-:Y:S01]  /*11cd0*/  HMMA.16816.F32 R52, R8, R104, R12 ;  /* 0x000000680834723c */ /* 0x000fe2000000180c */
[----:B------:R-:W-:-:S07]  /*11ce0*/  IMAD.MOV.U32 R119, RZ, RZ, R191 ;  /* 0x000000ffff777224 */ /* 0x000fce00078e00bf */
[----:B------:R-:W-:Y:S01]  /*11cf0*/  HMMA.16816.F32 R12, R8, R94, R28 ;  /* 0x0000005e080c723c */ /* 0x000fe2000000181c */
[----:B-1----:R-:W-:Y:S01]  /*11d00*/  FFMA.FTZ R4, R143, c[0x0][0x2d0], -R2 ;  /* 0x0000b4008f047a23 */ /* 0x002fe20000010802 */
[----:B------:R-:W-:-:S06]  /*11d10*/  MOV R143, R246 ;  /* 0x000000f6008f7202 */ /* 0x000fcc0000000f00 */
[C---:B------:R-:W-:Y:S01]  /*11d20*/  HMMA.16816.F32 R20, R8.reuse, R98, R32 ;  /* 0x000000620814723c */ /* 0x040fe20000001820 */
[----:B------:R1:W2:Y:S07]  /*11d30*/  MUFU.EX2 R248, R4 ;  /* 0x0000000400f87308 */ /* 0x0002ae0000000800 */
[C---:B------:R-:W-:Y:S01]  /*11d40*/  HMMA.16816.F32 R44, R8.reuse, R108, R24 ;  /* 0x0000006c082c723c */ /* 0x040fe20000001818 */
[----:B------:R-:W-:Y:S07]  /*11d50*/  LDSM.16.MT88.4 R24, [R212+0x1900] ;  /* 0x00190000d418783b */ /* 0x000fee0000004200 */
[----:B------:R-:W-:Y:S01]  /*11d60*/  HMMA.16816.F32 R28, R8, R106, R36 ;  /* 0x0000006a081c723c */ /* 0x000fe20000001824 */
[----:B-1----:R-:W-:-:S02]  /*11d70*/  FFMA.FTZ R4, R142, c[0x0][0x2d0], -R2 ;  /* 0x0000b4008e047a23 */ /* 0x002fc40000010802 */
[----:B------:R-:W-:Y:S02]  /*11d80*/  IMAD.MOV.U32 R142, RZ, RZ, R5 ;  /* 0x000000ffff8e7224 */ /* 0x000fe400078e0005 */
[----:B------:R1:W-:Y:S01]  /*11d90*/  MUFU.EX2 R249, R4 ;  /* 0x0000000400f97308 */ /* 0x0003e20000000800 */
[----:B------:R-:W-:Y:S02]  /*11da0*/  IMAD.MOV.U32 R5, RZ, RZ, R242 ;  /* 0x000000ffff057224 */ /* 0x000fe400078e00f2 */
[----:B------:R-:W-:Y:S07]  /*11db0*/  HMMA.16816.F32 R32, R8, R110, R40 ;  /* 0x0000006e0820723c */ /* 0x000fee0000001828 */
[----:B--2---:R-:W-:Y:S01]  /*11dc0*/  F2FP.PACK_AB R8, R248, R247 ;  /* 0x000000f7f808723e */ /* 0x004fe200000000ff */
[----:B-1----:R-:W-:-:S02]  /*11dd0*/  FFMA.FTZ R4, R141, c[0x0][0x2d0], -R2 ;  /* 0x0000b4008d047a23 */ /* 0x002fc40000010802 */
[----:B------:R-:W-:Y:S02]  /*11de0*/  IMAD.MOV.U32 R141, RZ, RZ, R245 ;  /* 0x000000ffff8d7224 */ /* 0x000fe400078e00f5 */
        /* <DEDUP_REMOVED lines=9> */
[----:B--2---:R-:W-:Y:S01]  /*11e80*/  F2FP.PACK_AB R9, R246, R244 ;  /* 0x000000f4f609723e */ /* 0x004fe200000000ff */
[----:B------:R-:W-:Y:S01]  /*11e90*/  IMAD.MOV.U32 R135, RZ, RZ, R134 ;  /* 0x000000ffff877224 */ /* 0x000fe200078e0086 */
[----:B------:R-:W-:-:S03]  /*11ea0*/  MOV R134, R203 ;  /* 0x000000cb00867202 */ /* 0x000fc60000000f00 */
[----:B------:R1:W-:Y:S02]  /*11eb0*/  MUFU.EX2 R245, R4 ;  /* 0x0000000400f57308 */ /* 0x0003e40000000800 */
[----:B-1----:R-:W-:Y:S01]  /*11ec0*/  FFMA.FTZ R4, R140, c[0x0][0x2d0], -R0 ;  /* 0x0000b4008c047a23 */ /* 0x002fe20000010800 */
[----:B------:R-:W-:-:S05]  /*11ed0*/  MOV R140, R243 ;  /* 0x000000f3008c7202 */ /* 0x000fca0000000f00 */
[----:B------:R1:W2:Y:S02]  /*11ee0*/  MUFU.EX2 R243, R4 ;  /* 0x0000000400f37308 */ /* 0x0002a40000000800 */
[----:B-1----:R-:W-:Y:S01]  /*11ef0*/  FFMA.FTZ R4, R186, c[0x0][0x2d0], -R7 ;  /* 0x0000b400ba047a23 */ /* 0x002fe20000010807 */
[----:B--2---:R-:W-:-:S05]  /*11f00*/  F2FP.PACK_AB R11, R243, R245 ;  /* 0x000000f5f30b723e */ /* 0x004fca00000000ff */
[----:B------:R1:W2:Y:S02]  /*11f10*/  MUFU.EX2 R242, R4 ;  /* 0x0000000400f27308 */ /* 0x0002a40000000800 */
[C---:B------:R-:W-:Y:S01]  /*11f20*/  HMMA.16816.F32 R112, R8.reuse, R64, R16 ;  /* 0x000000400870723c */ /* 0x040fe20000001810 */
[----:B------:R-:W3:Y:S07]  /*11f30*/  LDSM.16.MT88.4 R16, [R209+0x1900] ;  /* 0x00190000d110783b */ /* 0x000eee0000004200 */
[----:B------:R-:W-:Y:S01]  /*11f40*/  HMMA.16816.F32 R100, R8, R66, R20 ;  /* 0x000000420864723c */ /* 0x000fe20000001814 */
[----:B------:R-:W-:Y:S01]  /*11f50*/  LDSM.16.MT88.4 R20, [R211+0x1900] ;  /* 0x00190000d314783b */ /* 0x000fe20000004200 */
[----:B-1----:R-:W-:-:S03]  /*11f60*/  FFMA.FTZ R4, R185, c[0x0][0x2d0], -R7 ;  /* 0x0000b400b9047a23 */ /* 0x002fc60000010807 */
[----:B------:R-:W-:Y:S01]  /*11f70*/  LDSM.16.MT88.4 R64, [R212+0x2100] ;  /* 0x00210000d440783b */ /* 0x000fe20000004200 */
[----:B------:R-:W-:Y:S01]  /*11f80*/  IMAD.MOV.U32 R185, RZ, RZ, R238 ;  /* 0x000000ffffb97224 */ /* 0x000fe200078e00ee */
[----:B------:R1:W-:Y:S01]  /*11f90*/  MUFU.EX2 R240, R4 ;  /* 0x0000000400f07308 */ /* 0x0003e20000000800 */
[C---:B------:R-:W-:Y:S01]  /*11fa0*/  HMMA.16816.F32 R92, R8.reuse, R82, R28 ;  /* 0x00000052085c723c */ /* 0x040fe2000000181c */
[----:B------:R-:W4:Y:S07]  /*11fb0*/  LDSM.16.MT88.4 R28, [R210+0x1900] ;  /* 0x00190000d21c783b */ /* 0x000f2e0000004200 */
[----:B------:R-:W-:Y:S01]  /*11fc0*/  HMMA.16816.F32 R108, R8, R84, R48 ;  /* 0x00000054086c723c */ /* 0x000fe20000001830 */
[----:B-1----:R-:W-:-:S07]  /*11fd0*/  FFMA.FTZ R4, R187, c[0x0][0x2d0], -R7 ;  /* 0x0000b400bb047a23 */ /* 0x002fce0000010807 */
[C---:B------:R-:W-:Y:S01]  /*11fe0*/  HMMA.16816.F32 R104, R8.reuse, R86, R12 ;  /* 0x000000560868723c */ /* 0x040fe2000000180c */
[----:B------:R1:W1:Y:S07]  /*11ff0*/  MUFU.EX2 R241, R4 ;  /* 0x0000000400f17308 */ /* 0x00026e0000000800 */
[C---:B------:R-:W-:Y:S08]  /*12000*/  HMMA.16816.F32 R84, R8.reuse, R88, R44 ;  /* 0x000000580854723c */ /* 0x040ff0000000182c */
[----:B------:R-:W-:Y:S01]  /*12010*/  HMMA.16816.F32 R96, R8, R80, R52 ;  /* 0x000000500860723c */ /* 0x000fe20000001834 */
[----:B------:R-:W-:Y:S01]  /*12020*/  LDSM.16.MT88.4 R80, [R211+0x2100] ;  /* 0x00210000d350783b */ /* 0x000fe20000004200 */
[----:B-1----:R-:W-:-:S04]  /*12030*/  FFMA.FTZ R4, R196, c[0x0][0x2d0], -R7 ;  /* 0x0000b400c4047a23 */ /* 0x002fc80000010807 */
[----:B------:R1:W-:Y:S02]  /*12040*/  MUFU.EX2 R239, R4 ;  /* 0x0000000400ef7308 */ /* 0x0003e40000000800 */
[----:B------:R-:W-:Y:S07]  /*12050*/  HMMA.16816.F32 R88, R8, R90, R32 ;  /* 0x0000005a0858723c */ /* 0x000fee0000001820 */
[----:B--2---:R-:W-:Y:S02]  /*12060*/  F2FP.PACK_AB R8, R242, R251 ;  /* 0x000000fbf208723e */ /* 0x004fe400000000ff */
[----:B------:R-:W-:Y:S01]  /*12070*/  F2FP.PACK_AB R10, R241, R240 ;  /* 0x000000f0f10a723e */ /* 0x000fe200000000ff */
[----:B-1----:R-:W-:-:S04]  /*12080*/  FFMA.FTZ R4, R197, c[0x0][0x2d0], -R7 ;  /* 0x0000b400c5047a23 */ /* 0x002fc80000010807 */
[----:B------:R1:W-:Y:S02]  /*12090*/  MUFU.EX2 R238, R4 ;  /* 0x0000000400ee7308 */ /* 0x0003e40000000800 */
[----:B-1----:R-:W-:Y:S02]  /*120a0*/  FFMA.FTZ R4, R165, c[0x0][0x2d0], -R6 ;  /* 0x0000b400a5047a23 */ /* 0x002fe40000010806 */
[----:B------:R-:W-:Y:S01]  /*120b0*/  IMAD.MOV.U32 R165, RZ, RZ, R57 ;  /* 0x000000ffffa57224 */ /* 0x000fe200078e0039 */
[----:B------:R-:W-:-:S03]  /*120c0*/  MOV R57, R237 ;  /* 0x000000ed00397202 */ /* 0x000fc60000000f00 */
[----:B------:R1:W-:Y:S02]  /*120d0*/  MUFU.EX2 R237, R4 ;  /* 0x0000000400ed7308 */ /* 0x0003e40000000800 */
[----:B-1----:R-:W-:Y:S02]  /*120e0*/  FFMA.FTZ R4, R172, c[0x0][0x2d0], -R6 ;  /* 0x0000b400ac047a23 */ /* 0x002fe40000010806 */
[----:B------:R-:W-:-:S04]  /*120f0*/  IMAD.MOV.U32 R172, RZ, RZ, R58 ;  /* 0x000000ffffac7224 */ /* 0x000fc800078e003a */
[----:B------:R1:W2:Y:S02]  /*12100*/  MUFU.EX2 R236, R4 ;  /* 0x0000000400ec7308 */ /* 0x0002a40000000800 */
[----:B-1----:R-:W-:Y:S01]  /*12110*/  FFMA.FTZ R4, R171, c[0x0][0x2d0], -R6 ;  /* 0x0000b400ab047a23 */ /* 0x002fe20000010806 */
[----:B--2---:R-:W-:Y:S02]  /*12120*/  F2FP.PACK_AB R9, R236, R237 ;  /* 0x000000edec09723e */ /* 0x004fe400000000ff */
[----:B------:R-:W-:-:S03]  /*12130*/  MOV R171, R56 ;  /* 0x0000003800ab7202 */ /* 0x000fc60000000f00 */
[----:B------:R1:W-:Y:S02]  /*12140*/  MUFU.EX2 R235, R4 ;  /* 0x0000000400eb7308 */ /* 0x0003e40000000800 */
[----:B-1----:R-:W-:Y:S02]  /*12150*/  FFMA.FTZ R4, R175, c[0x0][0x2d0], -R6 ;  /* 0x0000b400af047a23 */ /* 0x002fe40000010806 */
[----:B------:R-:W-:-:S04]  /*12160*/  IMAD.MOV.U32 R175, RZ, RZ, R202 ;  /* 0x000000ffffaf7224 */ /* 0x000fc800078e00ca */
[----:B------:R1:W2:Y:S02]  /*12170*/  MUFU.EX2 R203, R4 ;  /* 0x0000000400cb7308 */ /* 0x0002a40000000800 */
[----:B-1----:R-:W-:Y:S01]  /*12180*/  FFMA.FTZ R4, R198, c[0x0][0x2d0], -R7 ;  /* 0x0000b400c6047a23 */ /* 0x002fe20000010807 */
[----:B--2---:R-:W-:-:S05]  /*12190*/  F2FP.PACK_AB R11, R203, R235 ;  /* 0x000000ebcb0b723e */ /* 0x004fca00000000ff */
[----:B------:R1:W-:Y:S02]  /*121a0*/  MUFU.EX2 R234, R4 ;  /* 0x0000000400ea7308 */ /* 0x0003e40000000800 */
[C---:B---3--:R-:W-:Y:S07]  /*121b0*/  HMMA.16816.F32 R52, R8.reuse, R18, R120 ;  /* 0x000000120834723c */ /* 0x048fee0000001878 */
[----:B------:R-:W-:Y:S01]  /*121c0*/  IMAD.MOV.U32 R123, RZ, RZ, R190 ;  /* 0x000000ffff7b7224 */ /* 0x000fe200078e00be */
[----:B------:R-:W-:Y:S01]  /*121d0*/  HMMA.16816.F32 R48, R8, R24, R148 ;  /* 0x000000180830723c */ /* 0x000fe20000001894 */
[----:B------:R-:W-:Y:S01]  /*121e0*/  IMAD.MOV.U32 R122, RZ, RZ, R185 ;  /* 0x000000ffff7a7224 */ /* 0x000fe200078e00b9 */
[----:B------:R-:W-:Y:S01]  /*121f0*/  MOV R120, R141 ;  /* 0x0000008d00787202 */ /* 0x000fe20000000f00 */
[----:B------:R-:W-:-:S02]  /*12200*/  IMAD.MOV.U32 R121, RZ, RZ, R140 ;  /* 0x000000ffff797224 */ /* 0x000fc400078e008c */
[----:B-1----:R-:W-:-:S03]  /*12210*/  FFMA.FTZ R4, R199, c[0x0][0x2d0], -R7 ;  /* 0x0000b400c7047a23 */ /* 0x002fc60000010807 */
[C---:B------:R-:W-:Y:S01]  /*12220*/  HMMA.16816.F32 R44, R8.reuse, R26, R124 ;  /* 0x0000001a082c723c */ /* 0x040fe2000000187c */
[----:B------:R1:W2:Y:S07]  /*12230*/  MUFU.EX2 R202, R4 ;  /* 0x0000000400ca7308 */ /* 0x0002ae0000000800 */
[C---:B----4-:R-:W-:Y:S07]  /*12240*/  HMMA.16816.F32 R40, R8.reuse, R28, R152 ;  /* 0x0000001c0828723c */ /* 0x050fee0000001898 */
[----:B------:R-:W-:Y:S01]  /*12250*/  IMAD.MOV.U32 R154, RZ, RZ, R142 ;  /* 0x000000ffff9a7224 */ /* 0x000fe200078e008e */
[----:B------:R-:W-:Y:S01]  /*12260*/  HMMA.16816.F32 R36, R8, R30, R128 ;  /* 0x0000001e0824723c */ /* 0x000fe20000001880 */
[----:B-1----:R-:W-:Y:S01]  /*12270*/  FFMA.FTZ R4, R177, c[0x0][0x2d0], -R6 ;  /* 0x0000b400b1047a23 */ /* 0x002fe20000010806 */
[----:B------:R-:W-:Y:S01]  /*12280*/  LDSM.16.MT88.4 R128, [R212+0x2900] ;  /* 0x00290000d480783b */ /* 0x000fe20000004200 */
[----:B------:R-:W-:-:S02]  /*12290*/  IMAD.MOV.U32 R177, RZ, RZ, R57 ;  /* 0x000000ffffb17224 */ /* 0x000fc400078e0039 */
[----:B------:R1:W-:Y:S01]  /*122a0*/  MUFU.EX2 R199, R4 ;  /* 0x0000000400c77308 */ /* 0x0003e20000000800 */
[----:B------:R-:W-:Y:S02]  /*122b0*/  IMAD.MOV.U32 R153, RZ, RZ, R143 ;  /* 0x000000ffff997224 */ /* 0x000fe400078e008f */
[C---:B------:R-:W-:Y:S01]  /*122c0*/  HMMA.16816.F32 R56, R8.reuse, R16, R144 ;  /* 0x000000100838723c */ /* 0x040fe20000001890 */
[----:B------:R-:W-:Y:S02]  /*122d0*/  IMAD.MOV.U32 R152, RZ, RZ, R176 ;  /* 0x000000ffff987224 */ /* 0x000fe400078e00b0 */
[----:B------:R-:W-:Y:S02]  /*122e0*/  IMAD.MOV.U32 R155, RZ, RZ, R171 ;  /* 0x000000ffff9b7224 */ /* 0x000fe400078e00ab */
[----:B------:R-:W-:Y:S02]  /*122f0*/  IMAD.MOV.U32 R148, RZ, RZ, R177 ;  /* 0x000000ffff947224 */ /* 0x000fe400078e00b1 */
[----:B------:R-:W-:Y:S01]  /*12300*/  IMAD.MOV.U32 R144, RZ, RZ, R195 ;  /* 0x000000ffff907224 */ /* 0x000fe200078e00c3 */
[----:B------:R-:W-:Y:S01]  /*12310*/  MOV R146, R76 ;  /* 0x0000004c00927202 */ /* 0x000fe20000000f00 */
[----:B------:R-:W-:Y:S01]  /*12320*/  IMAD.MOV.U32 R147, RZ, RZ, R61 ;  /* 0x000000ffff937224 */ /* 0x000fe200078e003d */
[C---:B------:R-:W-:Y:S01]  /*12330*/  HMMA.16816.F32 R32, R8.reuse, R20, R156 ;  /* 0x000000140820723c */ /* 0x040fe2000000189c */
[----:B------:R-:W-:Y:S01]  /*12340*/  IMAD.MOV.U32 R145, RZ, RZ, R77 ;  /* 0x000000ffff917224 */ /* 0x000fe200078e004d */
[----:B------:R-:W3:Y:S01]  /*12350*/  LDSM.16.MT88.4 R60, [R209+0x2100] ;  /* 0x00210000d13c783b */ /* 0x000ee20000004200 */
[----:B-1----:R-:W-:Y:S01]  /*12360*/  FFMA.FTZ R4, R182, c[0x0][0x2d0], -R6 ;  /* 0x0000b400b6047a23 */ /* 0x002fe20000010806 */
[----:B------:R-:W-:Y:S01]  /*12370*/  MOV R182, R194 ;  /* 0x000000c200b67202 */ /* 0x000fe20000000f00 */
[----:B------:R-:W-:Y:S01]  /*12380*/  IMAD.MOV.U32 R151, RZ, RZ, R145 ;  /* 0x000000ffff977224 */ /* 0x000fe200078e0091 */
[----:B------:R-:W1:Y:S01]  /*12390*/  LDSM.16.MT88.4 R76, [R210+0x2100] ;  /* 0x00210000d24c783b */ /* 0x000e620000004200 */
[----:B------:R4:W4:Y:S01]  /*123a0*/  MUFU.EX2 R198, R4 ;  /* 0x0000000400c67308 */ /* 0x0009220000000800 */
[----:B------:R-:W-:Y:S01]  /*123b0*/  HMMA.16816.F32 R12, R8, R22, R136 ;  /* 0x00000016080c723c */ /* 0x000fe20000001888 */
[----:B------:R-:W-:Y:S01]  /*123c0*/  MOV R158, R182 ;  /* 0x000000b6009e7202 */ /* 0x000fe20000000f00 */
[----:B------:R-:W-:Y:S01]  /*123d0*/  IMAD.MOV.U32 R156, RZ, RZ, R175 ;  /* 0x000000ffff9c7224 */ /* 0x000fe200078e00af */
[----:B------:R-:W-:Y:S01]  /*123e0*/  MOV R159, R75 ;  /* 0x0000004b009f7202 */ /* 0x000fe20000000f00 */
[----:B------:R-:W-:Y:S01]  /*123f0*/  IMAD.MOV.U32 R157, RZ, RZ, R144 ;  /* 0x000000ffff9d7224 */ /* 0x000fe200078e0090 */
[----:B------:R-:W-:Y:S01]  /*12400*/  MOV R149, R147 ;  /* 0x0000009300957202 */ /* 0x000fe20000000f00 */
[----:B------:R-:W-:Y:S01]  /*12410*/  IMAD.MOV.U32 R150, RZ, RZ, R146 ;  /* 0x000000ffff967224 */ /* 0x000fe200078e0092 */
[----:B------:R-:W-:Y:S01]  /*12420*/  F2FP.PACK_AB R8, R238, R239 ;  /* 0x000000efee08723e */ /* 0x000fe200000000ff */
[----:B------:R-:W-:Y:S01]  /*12430*/  IMAD.MOV.U32 R138, RZ, RZ, R68 ;  /* 0x000000ffff8a7224 */ /* 0x000fe200078e0044 */
[----:B--2---:R-:W-:Y:S01]  /*12440*/  F2FP.PACK_AB R10, R202, R234 ;  /* 0x000000eaca0a723e */ /* 0x004fe200000000ff */
[----:B------:R-:W-:Y:S01]  /*12450*/  LDSM.16.MT88.4 R144, [R210+0x2900] ;  /* 0x00290000d290783b */ /* 0x000fe20000004200 */
[----:B------:R-:W-:-:S02]  /*12460*/  IMAD.MOV.U32 R139, RZ, RZ, R165 ;  /* 0x000000ffff8b7224 */ /* 0x000fc400078e00a5 */
[----:B----4-:R-:W-:Y:S01]  /*12470*/  FFMA.FTZ R4, R183, c[0x0][0x2d0], -R6 ;  /* 0x0000b400b7047a23 */ /* 0x010fe20000010806 */
[----:B------:R-:W-:-:S03]  /*12480*/  F2FP.PACK_AB R9, R198, R199 ;  /* 0x000000c7c609723e */ /* 0x000fc600000000ff */
[----:B------:R2:W-:Y:S02]  /*12490*/  MUFU.EX2 R197, R4 ;  /* 0x0000000400c57308 */ /* 0x0005e40000000800 */
[----:B--2---:R-:W-:-:S06]  /*124a0*/  FFMA.FTZ R4, R184, c[0x0][0x2d0], -R6 ;  /* 0x0000b400b8047a23 */ /* 0x004fcc0000010806 */
[----:B------:R2:W4:Y:S02]  /*124b0*/  MUFU.EX2 R196, R4 ;  /* 0x0000000400c47308 */ /* 0x0005240000000800 */
[----:B--2---:R-:W-:Y:S01]  /*124c0*/  FFMA.FTZ R4, R166, c[0x0][0x2d0], -R2 ;  /* 0x0000b400a6047a23 */ /* 0x004fe20000010802 */
[----:B----4-:R-:W-:-:S05]  /*124d0*/  F2FP.PACK_AB R11, R196, R197 ;  /* 0x000000c5c40b723e */ /* 0x010fca00000000ff */
[----:B------:R2:W-:Y:S02]  /*124e0*/  MUFU.EX2 R195, R4 ;  /* 0x0000000400c37308 */ /* 0x0005e40000000800 */
[C---:B---3--:R-:W-:Y:S08]  /*124f0*/  HMMA.16816.F32 R56, R8.reuse, R60, R56 ;  /* 0x0000003c0838723c */ /* 0x048ff00000001838 */
[----:B------:R-:W-:Y:S01]  /*12500*/  HMMA.16816.F32 R52, R8, R62, R52 ;  /* 0x0000003e0834723c */ /* 0x000fe20000001834 */
[----:B--2---:R-:W-:-:S04]  /*12510*/  FFMA.FTZ R4, R167, c[0x0][0x2d0], -R2 ;  /* 0x0000b400a7047a23 */ /* 0x004fc80000010802 */
[----:B------:R2:W3:Y:S03]  /*12520*/  MUFU.EX2 R194, R4 ;  /* 0x0000000400c27308 */ /* 0x0004e60000000800 */
[C---:B------:R-:W-:Y:S08]  /*12530*/  HMMA.16816.F32 R48, R8.reuse, R64, R48 ;  /* 0x000000400830723c */ /* 0x040ff00000001830 */
[----:B------:R-:W-:Y:S01]  /*12540*/  HMMA.16816.F32 R44, R8, R66, R44 ;  /* 0x00000042082c723c */ /* 0x000fe2000000182c */
[----:B--2---:R-:W-:-:S07]  /*12550*/  FFMA.FTZ R4, R173, c[0x0][0x2d0], -R2 ;  /* 0x0000b400ad047a23 */ /* 0x004fce0000010802 */
[C---:B-1----:R-:W-:Y:S01]  /*12560*/  HMMA.16816.F32 R40, R8.reuse, R76, R40 ;  /* 0x0000004c0828723c */ /* 0x042fe20000001828 */
[----:B------:R1:W-:Y:S07]  /*12570*/  MUFU.EX2 R191, R4 ;  /* 0x0000000400bf7308 */ /* 0x0003ee0000000800 */
[C---:B------:R-:W-:Y:S08]  /*12580*/  HMMA.16816.F32 R36, R8.reuse, R78, R36 ;  /* 0x0000004e0824723c */ /* 0x040ff00000001824 */
[----:B------:R-:W-:Y:S01]  /*12590*/  HMMA.16816.F32 R32, R8, R80, R32 ;  /* 0x000000500820723c */ /* 0x000fe20000001820 */
[----:B-1----:R-:W-:-:S04]  /*125a0*/  FFMA.FTZ R4, R174, c[0x0][0x2d0], -R2 ;  /* 0x0000b400ae047a23 */ /* 0x002fc80000010802 */
[----:B------:R1:W2:Y:S03]  /*125b0*/  MUFU.EX2 R190, R4 ;  /* 0x0000000400be7308 */ /* 0x0002a60000000800 */
[----:B------:R-:W-:Y:S07]  /*125c0*/  HMMA.16816.F32 R12, R8, R82, R12 ;  /* 0x00000052080c723c */ /* 0x000fee000000180c */
[----:B---3--:R-:W-:Y:S01]  /*125d0*/  F2FP.PACK_AB R8, R194, R195 ;  /* 0x000000c3c208723e */ /* 0x008fe200000000ff */
[----:B-1----:R-:W-:Y:S01]  /*125e0*/  FFMA.FTZ R4, R161, c[0x0][0x2d0], -R0 ;  /* 0x0000b400a1047a23 */ /* 0x002fe20000010800 */
[----:B--2---:R-:W-:-:S02]  /*125f0*/  F2FP.PACK_AB R10, R190, R191 ;  /* 0x000000bfbe0a723e */ /* 0x004fc400000000ff */
[----:B------:R-:W-:Y:S01]  /*12600*/  MOV R161, R172 ;  /* 0x000000ac00a17202 */ /* 0x000fe20000000f00 */
[----:B------:R1:W-:Y:S02]  /*12610*/  MUFU.EX2 R186, R4 ;  /* 0x0000000400ba7308 */ /* 0x0003e40000000800 */
[----:B-1----:R-:W-:-:S06]  /*12620*/  FFMA.FTZ R4, R162, c[0x0][0x2d0], -R0 ;  /* 0x0000b400a2047a23 */ /* 0x002fcc0000010800 */
[----:B------:R1:W2:Y:S02]  /*12630*/  MUFU.EX2 R187, R4 ;  /* 0x0000000400bb7308 */ /* 0x0002a40000000800 */
[----:B-1----:R-:W-:Y:S01]  /*12640*/  FFMA.FTZ R4, R163, c[0x0][0x2d0], -R0 ;  /* 0x0000b400a3047a23 */ /* 0x002fe20000010800 */
[----:B--2---:R-:W-:Y:S01]  /*12650*/  F2FP.PACK_AB R9, R187, R186 ;  /* 0x000000babb09723e */ /* 0x004fe200000000ff */
[----:B------:R-:W-:-:S04]  /*12660*/  IMAD.MOV.U32 R163, RZ, RZ, R123 ;  /* 0x000000ffffa37224 */ /* 0x000fc800078e007b */
[----:B------:R1:W-:Y:S01]  /*12670*/  MUFU.EX2 R185, R4 ;  /* 0x0000000400b97308 */ /* 0x0003e20000000800 */
[----:B------:R-:W-:Y:S02]  /*12680*/  IMAD.MOV.U32 R123, RZ, RZ, R74 ;  /* 0x000000ffff7b7224 */ /* 0x000fe400078e004a */
[----:B-1----:R-:W-:-:S05]  /*12690*/  FFMA.FTZ R4, R164, c[0x0][0x2d0], -R0 ;  /* 0x0000b400a4047a23 */ /* 0x002fca0000010800 */
[----:B------:R1:W2:Y:S02]  /*126a0*/  MUFU.EX2 R68, R4 ;  /* 0x0000000400447308 */ /* 0x0002a40000000800 */
[----:B-1----:R-:W-:Y:S01]  /*126b0*/  FFMA.FTZ R4, R233, c[0x0][0x2d0], -R7 ;  /* 0x0000b400e9047a23 */ /* 0x002fe20000010807 */
[----:B--2---:R-:W-:Y:S01]  /*126c0*/  F2FP.PACK_AB R11, R68, R185 ;  /* 0x000000b9440b723e */ /* 0x004fe200000000ff */
[----:B------:R-:W-:-:S04]  /*126d0*/  IMAD.MOV.U32 R233, RZ, RZ, R158 ;  /* 0x000000ffffe97224 */ /* 0x000fc800078e009e */
[----:B------:R1:W-:Y:S02]  /*126e0*/  MUFU.EX2 R182, R4 ;  /* 0x0000000400b67308 */ /* 0x0003e40000000800 */
[C---:B------:R-:W-:Y:S01]  /*126f0*/  HMMA.16816.F32 R140, R8.reuse, R24, R112 ;  /* 0x00000018088c723c */ /* 0x040fe20000001870 */
[----:B------:R-:W2:Y:S07]  /*12700*/  LDSM.16.MT88.4 R112, [R209+0x2900] ;  /* 0x00290000d170783b */ /* 0x000eae0000004200 */
[----:B------:R-:W-:Y:S01]  /*12710*/  HMMA.16816.F32 R108, R8, R16, R108 ;  /* 0x00000010086c723c */ /* 0x000fe2000000186c */
[----:B-1----:R-:W-:Y:S01]  /*12720*/  FFMA.FTZ R4, R232, c[0x0][0x2d0], -R7 ;  /* 0x0000b400e8047a23 */ /* 0x002fe20000010807 */
[----:B------:R-:W-:-:S03]  /*12730*/  MOV R232, R157 ;  /* 0x0000009d00e87202 */ /* 0x000fc60000000f00 */
[----:B------:R1:W3:Y:S03]  /*12740*/  MUFU.EX2 R183, R4 ;  /* 0x0000000400b77308 */ /* 0x0002e60000000800 */
[C---:B------:R-:W-:Y:S01]  /*12750*/  HMMA.16816.F32 R124, R8.reuse, R18, R104 ;  /* 0x00000012087c723c */ /* 0x040fe20000001868 */
[----:B------:R-:W4:Y:S07]  /*12760*/  LDSM.16.MT88.4 R16, [R211+0x2900] ;  /* 0x00290000d310783b */ /* 0x000f2e0000004200 */
[----:B------:R-:W-:Y:S01]  /*12770*/  HMMA.16816.F32 R100, R8, R26, R100 ;  /* 0x0000001a0864723c */ /* 0x000fe20000001864 */
[----:B-1----:R-:W-:-:S07]  /*12780*/  FFMA.FTZ R4, R231, c[0x0][0x2d0], -R7 ;  /* 0x0000b400e7047a23 */ /* 0x002fce0000010807 */
[----:B------:R-:W-:Y:S01]  /*12790*/  HMMA.16816.F32 R96, R8, R28, R96 ;  /* 0x0000001c0860723c */ /* 0x000fe20000001860 */
[----:B------:R-:W-:Y:S01]  /*127a0*/  FFMA.FTZ R7, R230, c[0x0][0x2d0], -R7 ;  /* 0x0000b400e6077a23 */ /* 0x000fe20000010807 */
[----:B---3--:R-:W-:Y:S01]  /*127b0*/  F2FP.PACK_AB R164, R183, R182 ;  /* 0x000000b6b7a4723e */ /* 0x008fe200000000ff */
[----:B------:R1:W-:Y:S01]  /*127c0*/  MUFU.EX2 R184, R4 ;  /* 0x0000000400b87308 */ /* 0x0003e20000000800 */
[----:B------:R-:W-:Y:S01]  /*127d0*/  MOV R231, R119 ;  /* 0x0000007700e77202 */ /* 0x000fe20000000f00 */
[----:B------:R-:W-:-:S03]  /*127e0*/  IMAD.MOV.U32 R230, RZ, RZ, R118 ;  /* 0x000000ffffe67224 */ /* 0x000fc600078e0076 */
[C---:B------:R-:W-:Y:S03]  /*127f0*/  HMMA.16816.F32 R92, R8.reuse, R30, R92 ;  /* 0x0000001e085c723c */ /* 0x040fe6000000185c */
[----:B------:R-:W3:Y:S05]  /*12800*/  MUFU.EX2 R177, R7 ;  /* 0x0000000700b17308 */ /* 0x000eea0000000800 */
[----:B------:R-:W-:Y:S01]  /*12810*/  HMMA.16816.F32 R84, R8, R20, R84 ;  /* 0x000000140854723c */ /* 0x000fe20000001854 */
[----:B-1----:R-:W-:Y:S02]  /*12820*/  FFMA.FTZ R4, R206, c[0x0][0x2d0], -R6 ;  /* 0x0000b400ce047a23 */ /* 0x002fe40000010806 */
[----:B------:R-:W-:-:S02]  /*12830*/  IMAD.MOV.U32 R206, RZ, RZ, R153 ;  /* 0x000000ffffce7224 */ /* 0x000fc400078e0099 */
[----:B------:R1:W-:Y:S03]  /*12840*/  MUFU.EX2 R174, R4 ;  /* 0x0000000400ae7308 */ /* 0x0003e60000000800 */
[----:B------:R-:W-:Y:S01]  /*12850*/  HMMA.16816.F32 R88, R8, R22, R88 ;  /* 0x000000160858723c */ /* 0x000fe20000001858 */
[----:B---3--:R-:W-:-:S06]  /*12860*/  F2FP.PACK_AB R166, R177, R184 ;  /* 0x000000b8b1a6723e */ /* 0x008fcc00000000ff */
[----:B------:R-:W-:-:S04]  /*12870*/  FFMA.FTZ R8, R201, c[0x0][0x2d0], -R2 ;  /* 0x0000b400c9087a23 */ /* 0x000fc80000010802 */
[----:B------:R3:W-:Y:S01]  /*12880*/  MUFU.EX2 R28, R8 ;  /* 0x00000008001c7308 */ /* 0x0007e20000000800 */
[----:B-1----:R-:W-:Y:S02]  /*12890*/  FFMA.FTZ R4, R205, c[0x0][0x2d0], -R6 ;  /* 0x0000b400cd047a23 */ /* 0x002fe40000010806 */
[----:B------:R-:W-:-:S05]  /*128a0*/  IMAD.MOV.U32 R205, RZ, RZ, R120 ;  /* 0x000000ffffcd7224 */ /* 0x000fca00078e0078 */
[----:B------:R1:W1:Y:S01]  /*128b0*/  MUFU.EX2 R175, R4 ;  /* 0x0000000400af7308 */ /* 0x0002620000000800 */
[----:B---3--:R-:W-:-:S07]  /*128c0*/  FFMA.FTZ R8, R228, c[0x0][0x2d0], -R2 ;  /* 0x0000b400e4087a23 */ /* 0x008fce0000010802 */
[----:B------:R3:W-:Y:S01]  /*128d0*/  MUFU.EX2 R30, R8 ;  /* 0x00000008001e7308 */ /* 0x0007e20000000800 */
[--C-:B-1----:R-:W-:Y:S01]  /*128e0*/  FFMA.FTZ R4, R204, c[0x0][0x2d0], -R6.reuse ;  /* 0x0000b400cc047a23 */ /* 0x102fe20000010806 */
[----:B------:R-:W-:Y:S01]  /*128f0*/  F2FP.PACK_AB R165, R175, R174 ;  /* 0x000000aeafa5723e */ /* 0x000fe200000000ff */
[----:B------:R-:W-:Y:S01]  /*12900*/  FFMA.FTZ R6, R207, c[0x0][0x2d0], -R6 ;  /* 0x0000b400cf067a23 */ /* 0x000fe20000010806 */
[----:B------:R-:W-:-:S04]  /*12910*/  MOV R204, R122 ;  /* 0x0000007a00cc7202 */ /* 0x000fc80000000f00 */
[----:B------:R1:W-:Y:S01]  /*12920*/  MUFU.EX2 R176, R4 ;  /* 0x0000000400b07308 */ /* 0x0003e20000000800 */
[----:B------:R-:W-:-:S07]  /*12930*/  IMAD.MOV.U32 R207, RZ, RZ, R123 ;  /* 0x000000ffffcf7224 */ /* 0x000fce00078e007b */
[----:B------:R-:W2:Y:S01]  /*12940*/  MUFU.EX2 R173, R6 ;  /* 0x0000000600ad7308 */ /* 0x000ea20000000800 */
[--C-:B---3--:R-:W-:Y:S02]  /*12950*/  FFMA.FTZ R8, R229, c[0x0][0x2d0], -R2.reuse ;  /* 0x0000b400e5087a23 */ /* 0x108fe40000010802 */
[----:B-1----:R-:W-:-:S05]  /*12960*/  FFMA.FTZ R4, R188, c[0x0][0x2d0], -R2 ;  /* 0x0000b400bc047a23 */ /* 0x002fca0000010802 */
[----:B------:R-:W-:Y:S01]  /*12970*/  MUFU.EX2 R31, R8 ;  /* 0x00000008001f7308 */ /* 0x000fe20000000800 */
[----:B------:R-:W-:Y:S02]  /*12980*/  MOV R188, R150 ;  /* 0x0000009600bc7202 */ /* 0x000fe40000000f00 */
[----:B--2---:R-:W-:-:S05]  /*12990*/  F2FP.PACK_AB R167, R173, R176 ;  /* 0x000000b0ada7723e */ /* 0x004fca00000000ff */
[----:B------:R1:W-:Y:S02]  /*129a0*/  MUFU.EX2 R172, R4 ;  /* 0x0000000400ac7308 */ /* 0x0003e40000000800 */
[----:B------:R-:W-:Y:S07]  /*129b0*/  HMMA.16816.F32 R104, R164, R112, R56 ;  /* 0x00000070a468723c */ /* 0x000fee0000001838 */
[----:B------:R-:W-:Y:S01]  /*129c0*/  IMAD.MOV.U32 R56, RZ, RZ, R116 ;  /* 0x000000ffff387224 */ /* 0x000fe200078e0074 */
[----:B------:R-:W-:Y:S01]  /*129d0*/  MOV R59, R139 ;  /* 0x0000008b003b7202 */ /* 0x000fe20000000f00 */
[----:B------:R-:W-:-:S02]  /*129e0*/  IMAD.MOV.U32 R58, RZ, RZ, R161 ;  /* 0x000000ffff3a7224 */ /* 0x000fc400078e00a1 */
[----:B-1----:R-:W-:Y:S02]  /*129f0*/  FFMA.FTZ R4, R189, c[0x0][0x2d0], -R2 ;  /* 0x0000b400bd047a23 */ /* 0x002fe40000010802 */
[----:B------:R-:W-:Y:S02]  /*12a00*/  IMAD.MOV.U32 R189, RZ, RZ, R132 ;  /* 0x000000ffffbd7224 */ /* 0x000fe400078e0084 */
[----:B------:R1:W-:Y:S01]  /*12a10*/  MUFU.EX2 R171, R4 ;  /* 0x0000000400ab7308 */ /* 0x0003e20000000800 */
[----:B------:R-:W-:Y:S02]  /*12a20*/  IMAD.MOV.U32 R57, RZ, RZ, R156 ;  /* 0x000000ffff397224 */ /* 0x000fe400078e009c */
[----:B-1----:R-:W-:Y:S01]  /*12a30*/  FFMA.FTZ R4, R193, c[0x0][0x2d0], -R2 ;  /* 0x0000b400c1047a23 */ /* 0x002fe20000010802 */
[----:B------:R-:W-:-:S04]  /*12a40*/  MOV R193, R5 ;  /* 0x0000000500c17202 */ /* 0x000fc80000000f00 */
[----:B------:R1:W-:Y:S02]  /*12a50*/  MUFU.EX2 R75, R4 ;  /* 0x00000004004b7308 */ /* 0x0003e40000000800 */
[--C-:B-1----:R-:W-:Y:S02]  /*12a60*/  FFMA.FTZ R4, R192, c[0x0][0x2d0], -R2.reuse ;  /* 0x0000b400c0047a23 */ /* 0x102fe40000010802 */
[----:B------:R-:W-:-:S04]  /*12a70*/  FFMA.FTZ R2, R200, c[0x0][0x2d0], -R2 ;  /* 0x0000b400c8027a23 */ /* 0x000fc80000010802 */
[----:B------:R1:W2:Y:S01]  /*12a80*/  MUFU.EX2 R74, R4 ;  /* 0x00000004004a7308 */ /* 0x0002a20000000800 */
[----:B------:R-:W-:Y:S01]  /*12a90*/  IMAD.MOV.U32 R192, RZ, RZ, R160 ;  /* 0x000000ffffc07224 */ /* 0x000fe200078e00a0 */
[----:B------:R-:W-:-:S06]  /*12aa0*/  F2FP.PACK_AB R160, R30, R28 ;  /* 0x0000001c1ea0723e */ /* 0x000fcc00000000ff */
[----:B------:R3:W3:Y:S01]  /*12ab0*/  MUFU.EX2 R29, R2 ;  /* 0x00000002001d7308 */ /* 0x0006e20000000800 */
[----:B-1----:R-:W-:Y:S01]  /*12ac0*/  FFMA.FTZ R4, R178, c[0x0][0x2d0], -R0 ;  /* 0x0000b400b2047a23 */ /* 0x002fe20000010800 */
[----:B--2---:R-:W-:Y:S01]  /*12ad0*/  F2FP.PACK_AB R6, R74, R75 ;  /* 0x0000004b4a06723e */ /* 0x004fe200000000ff */
[----:B------:R-:W-:-:S05]  /*12ae0*/  IMAD.MOV.U32 R178, RZ, RZ, R151 ;  /* 0x000000ffffb27224 */ /* 0x000fca00078e0097 */
[----:B------:R1:W-:Y:S01]  /*12af0*/  MUFU.EX2 R24, R4 ;  /* 0x0000000400187308 */ /* 0x0003e20000000800 */
[----:B---3--:R-:W-:Y:S01]  /*12b00*/  FFMA.FTZ R2, R170, c[0x0][0x2d0], -R0 ;  /* 0x0000b400aa027a23 */ /* 0x008fe20000010800 */
[----:B------:R-:W-:-:S06]  /*12b10*/  F2FP.PACK_AB R162, R29, R31 ;  /* 0x0000001f1da2723e */ /* 0x000fcc00000000ff */
[----:B------:R2:W-:Y:S01]  /*12b20*/  MUFU.EX2 R20, R2 ;  /* 0x0000000200147308 */ /* 0x0005e20000000800 */
[----:B-1----:R-:W-:Y:S02]  /*12b30*/  FFMA.FTZ R4, R179, c[0x0][0x2d0], -R0 ;  /* 0x0000b400b3047a23 */ /* 0x002fe40000010800 */
[----:B------:R-:W-:-:S05]  /*12b40*/  IMAD.MOV.U32 R179, RZ, RZ, R149 ;  /* 0x000000ffffb37224 */ /* 0x000fca00078e0095 */
[----:B------:R1:W3:Y:S01]  /*12b50*/  MUFU.EX2 R27, R4 ;  /* 0x00000004001b7308 */ /* 0x0002e20000000800 */
[----:B--2---:R-:W-:-:S07]  /*12b60*/  FFMA.FTZ R2, R169, c[0x0][0x2d0], -R0 ;  /* 0x0000b400a9027a23 */ /* 0x004fce0000010800 */
[----:B------:R2:W2:Y:S01]  /*12b70*/  MUFU.EX2 R21, R2 ;  /* 0x0000000200157308 */ /* 0x0004a20000000800 */
[----:B-1----:R-:W-:Y:S01]  /*12b80*/  FFMA.FTZ R4, R180, c[0x0][0x2d0], -R0 ;  /* 0x0000b400b4047a23 */ /* 0x002fe20000010800 */
[----:B---3--:R-:W-:Y:S01]  /*12b90*/  F2FP.PACK_AB R5, R27, R24 ;  /* 0x000000181b05723e */ /* 0x008fe200000000ff */
[----:B------:R-:W-:-:S05]  /*12ba0*/  IMAD.MOV.U32 R180, RZ, RZ, R138 ;  /* 0x000000ffffb47224 */ /* 0x000fca00078e008a */
[----:B------:R1:W-:Y:S01]  /*12bb0*/  MUFU.EX2 R26, R4 ;  /* 0x00000004001a7308 */ /* 0x0003e20000000800 */
[----:B------:R-:W-:Y:S01]  /*12bc0*/  HMMA.16816.F32 R136, R164, R144, R40 ;  /* 0x00000090a488723c */ /* 0x000fe20000001828 */
[----:B--2---:R-:W-:Y:S01]  /*12bd0*/  FFMA.FTZ R2, R168, c[0x0][0x2d0], -R0 ;  /* 0x0000b400a8027a23 */ /* 0x004fe20000010800 */
[----:B------:R-:W-:-:S05]  /*12be0*/  F2FP.PACK_AB R161, R21, R20 ;  /* 0x0000001415a1723e */ /* 0x000fca00000000ff */
[----:B------:R-:W-:Y:S01]  /*12bf0*/  MUFU.EX2 R23, R2 ;  /* 0x0000000200177308 */ /* 0x000fe20000000800 */
[--C-:B-1----:R-:W-:Y:S02]  /*12c00*/  FFMA.FTZ R4, R181, c[0x0][0x2d0], -R0.reuse ;  /* 0x0000b400b5047a23 */ /* 0x102fe40000010800 */
[----:B------:R-:W-:Y:S02]  /*12c10*/  IMAD.MOV.U32 R181, RZ, RZ, R117 ;  /* 0x000000ffffb57224 */ /* 0x000fe400078e0075 */
[----:B------:R-:W-:Y:S03]  /*12c20*/  HMMA.16816.F32 R116, R164, R114, R52 ;  /* 0x00000072a474723c */ /* 0x000fe60000001834 */
[----:B------:R1:W2:Y:S01]  /*12c30*/  MUFU.EX2 R25, R4 ;  /* 0x0000000400197308 */ /* 0x0002a20000000800 */
[----:B------:R-:W-:-:S03]  /*12c40*/  FFMA.FTZ R0, R73, c[0x0][0x2d0], -R0 ;  /* 0x0000b40049007a23 */ /* 0x000fc60000010800 */
[----:B------:R-:W-:Y:S01]  /*12c50*/  IMAD.MOV.U32 R52, RZ, RZ, R121 ;  /* 0x000000ffff347224 */ /* 0x000fe200078e0079 */
[----:B------:R-:W-:Y:S01]  /*12c60*/  MOV R53, R154 ;  /* 0x0000009a00357202 */ /* 0x000fe20000000f00 */
[C---:B------:R-:W-:Y:S01]  /*12c70*/  HMMA.16816.F32 R120, R164.reuse, R128, R48 ;  /* 0x00000080a478723c */ /* 0x040fe20000001830 */
[----:B------:R-:W-:Y:S01]  /*12c80*/  IMAD.MOV.U32 R54, RZ, RZ, R152 ;  /* 0x000000ffff367224 */ /* 0x000fe200078e0098 */
[----:B------:R-:W-:Y:S01]  /*12c90*/  MOV R55, R159 ;  /* 0x0000009f00377202 */ /* 0x000fe20000000f00 */
[----:B------:R3:W3:Y:S04]  /*12ca0*/  MUFU.EX2 R22, R0 ;  /* 0x0000000000167308 */ /* 0x0006e80000000800 */
[----:B------:R-:W-:Y:S01]  /*12cb0*/  MOV R50, R135 ;  /* 0x0000008700327202 */ /* 0x000fe20000000f00 */
[----:B------:R-:W-:Y:S01]  /*12cc0*/  IMAD.MOV.U32 R49, RZ, RZ, R133 ;  /* 0x000000ffff317224 */ /* 0x000fe200078e0085 */
[----:B------:R-:W-:Y:S01]  /*12cd0*/  MOV R48, R134 ;  /* 0x0000008600307202 */ /* 0x000fe20000000f00 */
[----:B------:R-:W-:Y:S01]  /*12ce0*/  IMAD.MOV.U32 R51, RZ, RZ, R155 ;  /* 0x000000ffff337224 */ /* 0x000fe200078e009b */
[----:B------:R-:W-:Y:S01]  /*12cf0*/  HMMA.16816.F32 R132, R164, R130, R44 ;  /* 0x00000082a484723c */ /* 0x000fe2000000182c */
[----:B-1----:R-:W-:-:S02]  /*12d00*/  F2FP.PACK_AB R4, R171, R172 ;  /* 0x000000acab04723e */ /* 0x002fc400000000ff */
[----:B--2---:R-:W-:-:S04]  /*12d10*/  F2FP.PACK_AB R7, R25, R26 ;  /* 0x0000001a1907723e */ /* 0x004fc800000000ff */
[----:B------:R-:W-:Y:S01]  /*12d20*/  IMAD.MOV.U32 R47, RZ, RZ, R148 ;  /* 0x000000ffff2f7224 */ /* 0x000fe200078e0094 */
[----:B------:R-:W-:Y:S01]  /*12d30*/  MOV R44, R48 ;  /* 0x00000030002c7202 */ /* 0x000fe20000000f00 */
[----:B------:R-:W-:Y:S01]  /*12d40*/  IMAD.MOV.U32 R46, RZ, RZ, c[0x0][0x2c4] ;  /* 0x0000b100ff2e7624 */ /* 0x000fe200078e00ff */
[----:B------:R-:W-:Y:S01]  /*12d50*/  MOV R48, R51 ;  /* 0x0000003300307202 */ /* 0x000fe20000000f00 */
[----:B------:R-:W-:Y:S01]  /*12d60*/  IMAD.MOV.U32 R45, RZ, RZ, R47 ;  /* 0x000000ffff2d7224 */ /* 0x000fe200078e002f */
[----:B------:R-:W-:Y:S01]  /*12d70*/  MOV R51, R54 ;  /* 0x0000003600337202 */ /* 0x000fe20000000f00 */
[----:B------:R-:W-:Y:S01]  /*12d80*/  IMAD.MOV.U32 R47, RZ, RZ, R50 ;  /* 0x000000ffff2f7224 */ /* 0x000fe200078e0032 */
[----:B------:R-:W-:Y:S01]  /*12d90*/  ISETP.NE.AND P6, PT, R46, 0x1, PT ;  /* 0x000000012e00780c */ /* 0x000fe20003fc5270 */
[----:B------:R-:W-:Y:S01]  /*12da0*/  IMAD.MOV.U32 R46, RZ, RZ, R49 ;  /* 0x000000ffff2e7224 */ /* 0x000fe200078e0031 */
[----:B------:R-:W-:Y:S01]  /*12db0*/  MOV R54, R56 ;  /* 0x0000003800367202 */ /* 0x000fe20000000f00 */
[----:B------:R-:W-:Y:S01]  /*12dc0*/  IMAD.MOV.U32 R49, RZ, RZ, R52 ;  /* 0x000000ffff317224 */ /* 0x000fe200078e0034 */
[----:B------:R-:W-:Y:S01]  /*12dd0*/  MOV R56, R59 ;  /* 0x0000003b00387202 */ /* 0x000fe20000000f00 */
[----:B------:R-:W-:Y:S01]  /*12de0*/  IMAD.MOV.U32 R50, RZ, RZ, R53 ;  /* 0x000000ffff327224 */ /* 0x000fe200078e0035 */
[----:B------:R-:W-:Y:S01]  /*12df0*/  MOV R59, R220 ;  /* 0x000000dc003b7202 */ /* 0x000fe20000000f00 */
[----:B------:R-:W-:Y:S01]  /*12e00*/  FADD.FTZ R2, R45, R44 ;  /* 0x0000002c2d027221 */ /* 0x000fe20000010000 */
[----:B------:R-:W-:Y:S01]  /*12e10*/  MOV R44, R47 ;  /* 0x0000002f002c7202 */ /* 0x000fe20000000f00 */
[----:B------:R-:W-:Y:S01]  /*12e20*/  IMAD.MOV.U32 R52, RZ, RZ, R55 ;  /* 0x000000ffff347224 */ /* 0x000fe200078e0037 */
[----:B------:R-:W-:Y:S01]  /*12e30*/  HMMA.16816.F32 R8, R4, R62, R124 ;  /* 0x0000003e0408723c */ /* 0x000fe2000000187c */
[----:B------:R-:W-:Y:S01]  /*12e40*/  IMAD.MOV.U32 R53, RZ, RZ, R181 ;  /* 0x000000ffff357224 */ /* 0x000fe200078e00b5 */
[----:B------:R1:W5:Y:S01]  /*12e50*/  LDL.LU R220, [R1+0x88] ;  /* 0x0000880001dc7983 */ /* 0x0003620000300800 */
[----:B------:R-:W-:-:S02]  /*12e60*/  IMAD.MOV.U32 R47, RZ, RZ, R48 ;  /* 0x000000ffff2f7224 */ /* 0x000fc400078e0030 */
[----:B------:R-:W-:Y:S01]  /*12e70*/  IMAD.MOV.U32 R48, RZ, RZ, R49 ;  /* 0x000000ffff307224 */ /* 0x000fe200078e0031 */
[----:B------:R-:W-:Y:S01]  /*12e80*/  MOV R49, R50 ;  /* 0x0000003200317202 */ /* 0x000fe20000000f00 */
[----:B------:R-:W-:Y:S01]  /*12e90*/  IMAD.MOV.U32 R181, RZ, RZ, R58 ;  /* 0x000000ffffb57224 */ /* 0x000fe200078e003a */
[C---:B------:R-:W-:Y:S01]  /*12ea0*/  HMMA.16816.F32 R148, R164.reuse, R146, R36 ;  /* 0x00000092a494723c */ /* 0x040fe20000001824 */
[----:B------:R-:W-:Y:S02]  /*12eb0*/  IMAD.MOV.U32 R55, RZ, RZ, R57 ;  /* 0x000000ffff377224 */ /* 0x000fe400078e0039 */
[----:B------:R-:W-:Y:S02]  /*12ec0*/  IMAD.MOV.U32 R50, RZ, RZ, R51 ;  /* 0x000000ffff327224 */ /* 0x000fe400078e0033 */
[----:B------:R-:W-:Y:S02]  /*12ed0*/  IMAD.MOV.U32 R57, RZ, RZ, R180 ;  /* 0x000000ffff397224 */ /* 0x000fe400078e00b4 */
[----:B------:R-:W-:Y:S01]  /*12ee0*/  IMAD.MOV.U32 R58, RZ, RZ, R163 ;  /* 0x000000ffff3a7224 */ /* 0x000fe200078e00a3 */
[----:B----4-:R-:W-:Y:S01]  /*12ef0*/  HMMA.16816.F32 R152, R164, R16, R32 ;  /* 0x00000010a498723c */ /* 0x010fe20000001820 */
[----:B------:R-:W-:Y:S01]  /*12f00*/  IMAD.MOV.U32 R51, RZ, RZ, R52 ;  /* 0x000000ffff337224 */ /* 0x000fe200078e0034 */
[----:B------:R-:W-:Y:S01]  /*12f10*/  MOV R52, R53 ;  /* 0x0000003500347202 */ /* 0x000fe20000000f00 */
[----:B------:R-:W-:-:S02]  /*12f20*/  IMAD.MOV.U32 R180, RZ, RZ, R219 ;  /* 0x000000ffffb47224 */ /* 0x000fc400078e00db */
[----:B------:R-:W-:Y:S01]  /*12f30*/  IMAD.MOV.U32 R45, RZ, RZ, R46 ;  /* 0x000000ffff2d7224 */ /* 0x000fe200078e002e */
[----:B------:R1:W5:Y:S01]  /*12f40*/  LDL.LU R219, [R1+0x84] ;  /* 0x0000840001db7983 */ /* 0x0003620000300800 */
[----:B------:R-:W-:Y:S01]  /*12f50*/  IMAD.MOV.U32 R53, RZ, RZ, R54 ;  /* 0x000000ffff357224 */ /* 0x000fe200078e0036 */
[----:B------:R-:W-:Y:S01]  /*12f60*/  MOV R54, R181 ;  /* 0x000000b500367202 */ /* 0x000fe20000000f00 */
[----:B------:R-:W-:Y:S01]  /*12f70*/  IMAD.MOV.U32 R46, RZ, RZ, R55 ;  /* 0x000000ffff2e7224 */ /* 0x000fe200078e0037 */
[----:B------:R-:W-:Y:S01]  /*12f80*/  HMMA.16816.F32 R124, R4, R64, R140 ;  /* 0x00000040047c723c */ /* 0x000fe2000000188c */
[----:B------:R-:W-:Y:S01]  /*12f90*/  IMAD.MOV.U32 R55, RZ, RZ, R56 ;  /* 0x000000ffff377224 */ /* 0x000fe200078e0038 */
[----:B------:R-:W-:Y:S01]  /*12fa0*/  MOV R56, R58 ;  /* 0x0000003a00387202 */ /* 0x000fe20000000f00 */
[----:B------:R-:W-:Y:S02]  /*12fb0*/  IMAD.MOV.U32 R181, RZ, RZ, R57 ;  /* 0x000000ffffb57224 */ /* 0x000fe400078e0039 */
[----:B------:R-:W-:Y:S01]  /*12fc0*/  IMAD.MOV.U32 R57, RZ, RZ, R59 ;  /* 0x000000ffff397224 */ /* 0x000fe200078e003b */
[----:B------:R-:W-:Y:S01]  /*12fd0*/  MOV R59, R179 ;  /* 0x000000b3003b7202 */ /* 0x000fe20000000f00 */
[----:B------:R-:W-:Y:S01]  /*12fe0*/  IMAD.MOV.U32 R58, RZ, RZ, R180 ;  /* 0x000000ffff3a7224 */ /* 0x000fe200078e00b4 */
[----:B------:R-:W-:Y:S01]  /*12ff0*/  HMMA.16816.F32 R164, R164, R18, R12 ;  /* 0x00000012a4a4723c */ /* 0x000fe2000000180c */
[----:B---3--:R-:W-:-:S04]  /*13000*/  @P6 IMAD.HI.U32 R0, R226, c[0x0][0x2c8], RZ ;  /* 0x0000b200e2006a27 */ /* 0x008fc800078e00ff */
[----:B------:R-:W-:Y:S01]  /*13010*/  IMAD.MOV.U32 R180, RZ, RZ, R178 ;  /* 0x000000ffffb47224 */ /* 0x000fe200078e00b2 */
[----:B------:R-:W-:Y:S01]  /*13020*/  MOV R178, R193 ;  /* 0x000000c100b27202 */ /* 0x000fe20000000f00 */
[----:B------:R-:W-:Y:S01]  /*13030*/  IMAD.MOV.U32 R179, RZ, RZ, R192 ;  /* 0x000000ffffb37224 */ /* 0x000fe200078e00c0 */
[----:B------:R-:W-:Y:S01]  /*13040*/  HMMA.16816.F32 R140, R4, R76, R96 ;  /* 0x0000004c048c723c */ /* 0x000fe20000001860 */
[----:B------:R-:W-:Y:S02]  /*13050*/  IMAD.MOV.U32 R192, RZ, RZ, R218 ;  /* 0x000000ffffc07224 */ /* 0x000fe400078e00da */
[----:B------:R1:W5:Y:S01]  /*13060*/  LDL.LU R218, [R1+0x80] ;  /* 0x0000800001da7983 */ /* 0x0003620000300800 */
[----:B------:R-:W-:-:S04]  /*13070*/  IMAD.MOV.U32 R193, RZ, RZ, R217 ;  /* 0x000000ffffc17224 */ /* 0x000fc800078e00d9 */
[----:B------:R-:W-:Y:S01]  /*13080*/  HMMA.16816.F32 R156, R4, R80, R84 ;  /* 0x00000050049c723c */ /* 0x000fe20000001854 */
[----:B------:R1:W5:Y:S01]  /*13090*/  LDL.LU R217, [R1+0x7c] ;  /* 0x00007c0001d97983 */ /* 0x0003620000300800 */
[----:B------:R-:W-:Y:S01]  /*130a0*/  @P6 SHF.R.U32.HI R226, RZ, c[0x0][0x2cc], R0 ;  /* 0x0000b300ffe26a19 */ /* 0x000fe20000011600 */
[----:B------:R-:W-:-:S05]  /*130b0*/  FADD.FTZ R2, R214, R2 ;  /* 0x00000002d6027221 */ /* 0x000fca0000010000 */
[----:B------:R-:W-:Y:S01]  /*130c0*/  HMMA.16816.F32 R108, R4, R60, R108 ;  /* 0x0000003c046c723c */ /* 0x000fe2000000186c */
[----:B------:R-:W-:-:S07]  /*130d0*/  FADD.FTZ R0, R45, R44 ;  /* 0x0000002c2d007221 */ /* 0x000fce0000010000 */
[C---:B------:R-:W-:Y:S08]  /*130e0*/  HMMA.16816.F32 R12, R4.reuse, R66, R100 ;  /* 0x00000042040c723c */ /* 0x040ff00000001864 */
[C---:B------:R-:W-:Y:S08]  /*130f0*/  HMMA.16816.F32 R76, R4.reuse, R78, R92 ;  /* 0x0000004e044c723c */ /* 0x040ff0000000185c */
[----:B------:R-:W-:Y:S07]  /*13100*/  HMMA.16816.F32 R80, R4, R82, R88 ;  /* 0x000000520450723c */ /* 0x000fee0000001858 */
[----:B------:R-:W-:-:S02]  /*13110*/  FADD.FTZ R7, R215, R216 ;  /* 0x000000d8d7077221 */ /* 0x000fc40000010000 */
[----:B------:R1:W5:Y:S04]  /*13120*/  LDL.LU R216, [R1+0x78] ;  /* 0x0000780001d87983 */ /* 0x0003680000300800 */
[----:B------:R1:W5:Y:S04]  /*13130*/  LDL.LU R215, [R1+0x74] ;  /* 0x0000740001d77983 */ /* 0x0003680000300800 */
[----:B------:R1:W5:Y:S04]  /*13140*/  LDL.LU R214, [R1+0x70] ;  /* 0x0000700001d67983 */ /* 0x0003680000300800 */
[----:B------:R-:W2:Y:S01]  /*13150*/  LDL.LU R45, [R1+0x18] ;  /* 0x00001800012d7983 */ /* 0x000ea20000300800 */
[----:B------:R-:W-:-:S02]  /*13160*/  FADD.FTZ R6, R213, R0 ;  /* 0x00000000d5067221 */ /* 0x000fc40000010000 */
[----:B------:R-:W-:Y:S01]  /*13170*/  FADD.FTZ R0, R69, R47 ;  /* 0x0000002f45007221 */ /* 0x000fe20000010000 */
[----:B------:R-:W-:Y:S01]  /*13180*/  F2FP.PACK_AB R163, R22, R23 ;  /* 0x0000001716a3723e */ /* 0x000fe200000000ff */
[----:B------:R-:W-:Y:S01]  /*13190*/  FADD.FTZ R7, R208, R7 ;  /* 0x00000007d0077221 */ /* 0x000fe20000010000 */
[----:B------:R1:W5:Y:S01]  /*131a0*/  LDL.LU R213, [R1+0x6c] ;  /* 0x00006c0001d57983 */ /* 0x0003620000300800 */
[----:B------:R-:W-:Y:S02]  /*131b0*/  FADD.FTZ R0, R51, R0 ;  /* 0x0000000033007221 */ /* 0x000fe40000010000 */
[----:B------:R-:W-:Y:S01]  /*131c0*/  FADD.FTZ R2, R46, R2 ;  /* 0x000000022e027221 */ /* 0x000fe20000010000 */
[----:B------:R1:W5:Y:S01]  /*131d0*/  LDL.LU R208, [R1+0x68] ;  /* 0x0000680001d07983 */ /* 0x0003620000300800 */
[----:B------:R-:W-:Y:S02]  /*131e0*/  FADD.FTZ R6, R48, R6 ;  /* 0x0000000630067221 */ /* 0x000fe40000010000 */
[----:B------:R-:W-:-:S02]  /*131f0*/  FADD.FTZ R7, R49, R7 ;  /* 0x0000000731077221 */ /* 0x000fc40000010000 */
[----:B------:R-:W-:Y:S02]  /*13200*/  FADD.FTZ R5, R54, R0 ;  /* 0x0000000036057221 */ /* 0x000fe40000010000 */
[----:B------:R-:W-:Y:S02]  /*13210*/  FADD.FTZ R2, R50, R2 ;  /* 0x0000000232027221 */ /* 0x000fe40000010000 */
[----:B------:R-:W-:Y:S02]  /*13220*/  FADD.FTZ R6, R52, R6 ;  /* 0x0000000634067221 */ /* 0x000fe40000010000 */
[----:B------:R-:W-:Y:S01]  /*13230*/  FADD.FTZ R7, R53, R7 ;  /* 0x0000000735077221 */ /* 0x000fe20000010000 */
[----:B------:R-:W-:Y:S01]  /*13240*/  HMMA.16816.F32 R108, R160, R112, R108 ;  /* 0x00000070a06c723c */ /* 0x000fe2000000186c */
[----:B------:R-:W-:Y:S02]  /*13250*/  FADD.FTZ R5, R57, R5 ;  /* 0x0000000539057221 */ /* 0x000fe40000010000 */
[----:B------:R-:W-:-:S02]  /*13260*/  FADD.FTZ R2, R55, R2 ;  /* 0x0000000237027221 */ /* 0x000fc40000010000 */
[----:B------:R-:W-:-:S03]  /*13270*/  FADD.FTZ R0, R181, R6 ;  /* 0x00000006b5007221 */ /* 0x000fc60000010000 */
[----:B------:R-:W-:Y:S01]  /*13280*/  HMMA.16816.F32 R112, R160, R114, R8 ;  /* 0x00000072a070723c */ /* 0x000fe20000001808 */
[----:B------:R-:W-:Y:S02]  /*13290*/  FADD.FTZ R5, R180, R5 ;  /* 0x00000005b4057221 */ /* 0x000fe40000010000 */
[----:B------:R-:W-:-:S04]  /*132a0*/  FADD.FTZ R6, R59, R0 ;  /* 0x000000003b067221 */ /* 0x000fc80000010000 */
        /* <DEDUP_REMOVED lines=72> */
[----:B------:R-:W-:Y:S01]  /*13730*/  STL [R1+0x1c], R6 ;  /* 0x00001c0601007387 */ /* 0x000fe20000100800 */
[----:B------:R-:W-:-:S03]  /*13740*/  IMAD.MOV.U32 R233, RZ, RZ, c[0x0][0x32c] ;  /* 0x0000cb00ffe97624 */ /* 0x000fc600078e00ff */
[----:B------:R-:W-:Y:S04]  /*13750*/  STL [R1+0x20], R5 ;  /* 0x0000200501007387 */ /* 0x000fe80000100800 */
[----:B------:R3:W-:Y:S04]  /*13760*/  STL [R1+0x24], R2 ;  /* 0x0000240201007387 */ /* 0x0007e80000100800 */
[----:B------:R1:W-:Y:S01]  /*13770*/  STL [R1+0x28], R0 ;  /* 0x0000280001007387 */ /* 0x0003e20000100800 */
[----:B------:R-:W-:Y:S01]  /*13780*/  ISETP.GE.AND P3, PT, R233, 0x1, PT ;  /* 0x00000001e900780c */ /* 0x000fe20003f66270 */
[C---:B------:R-:W-:Y:S08]  /*13790*/  HMMA.16816.F32 R124, R160.reuse, R128, R124 ;  /* 0x00000080a07c723c */ /* 0x040ff0000000187c */
[C---:B------:R-:W-:Y:S08]  /*137a0*/  HMMA.16816.F32 R140, R160.reuse, R144, R140 ;  /* 0x00000090a08c723c */ /* 0x040ff0000000188c */
[C---:B------:R-:W-:Y:S08]  /*137b0*/  HMMA.16816.F32 R128, R160.reuse, R130, R12 ;  /* 0x00000082a080723c */ /* 0x040ff0000000180c */
[C---:B------:R-:W-:Y:S08]  /*137c0*/  HMMA.16816.F32 R144, R160.reuse, R146, R76 ;  /* 0x00000092a090723c */ /* 0x040ff0000000184c */
[C---:B------:R-:W-:Y:S08]  /*137d0*/  HMMA.16816.F32 R156, R160.reuse, R16, R156 ;  /* 0x00000010a09c723c */ /* 0x040ff0000000189c */
[----:B------:R-:W-:Y:S01]  /*137e0*/  HMMA.16816.F32 R160, R160, R18, R80 ;  /* 0x00000012a0a0723c */ /* 0x000fe20000001850 */
[----:B--2---:R-:W-:-:S02]  /*137f0*/  IADD3 R4, R45, R226, RZ ;  /* 0x000000e22d047210 */ /* 0x004fc40007ffe0ff */
[----:B------:R-:W-:Y:S02]  /*13800*/  IADD3 R226, R252, -0x2, RZ ;  /* 0xfffffffefce27810 */ /* 0x000fe40007ffe0ff */
[----:B---3--:R-:W-:Y:S01]  /*13810*/  IADD3 R2, R4, c[0x0][0x328], RZ ;  /* 0x0000ca0004027a10 */ /* 0x008fe20007ffe0ff */
[----:B------:R-:W-:Y:S05]  /*13820*/  @!P3 BRA `(.L_x_435) ;  /* 0x000000f00000b947 */ /* 0x000fea0003800000 */
[C---:B-1----:R-:W-:Y:S01]  /*13830*/  ISETP.GT.AND P0, PT, R4.reuse, RZ, PT ;  /* 0x000000ff0400720c */ /* 0x042fe20003f04270 */
        /* <DEDUP_REMOVED lines=9> */
.L_x_436:
[----:B------:R-:W-:-:S13]  /*138d0*/  ISETP.NE.AND P0, PT, R5, 0x1, PT ;  /* 0x000000010500780c */ /* 0x000fda0003f05270 */
[----:B------:R-:W-:-:S05]  /*138e0*/  @P0 IMAD.HI.U32 R4, R0, c[0x0][0x330], RZ ;  /* 0x0000cc0000040a27 */ /* 0x000fca00078e00ff */
[----:B------:R-:W-:-:S05]  /*138f0*/  @P0 SHF.R.U32.HI R0, RZ, c[0x0][0x334], R4 ;  /* 0x0000cd00ff000a19 */ /* 0x000fca0000011604 */
.L_x_437:
[----:B------:R-:W-:-:S05]  /*13900*/  IMAD R0, R0, R5, c[0x0][0x32c] ;  /* 0x0000cb0000007624 */ /* 0x000fca00078e0205 */
[----:B------:R-:W-:-:S04]  /*13910*/  IMNMX R2, R2, R0, PT ;  /* 0x0000000002027217 */ /* 0x000fc80003800200 */
.L_x_435:
[----:B-1----:R-:W2:Y:S01]  /*13920*/  LDL R4, [R1+0x14] ;  /* 0x0000140001047983 */ /* 0x002ea20000100800 */
[----:B------:R-:W-:-:S05]  /*13930*/  IMAD.HI R2, R2, 0x2aaaaaab, RZ ;  /* 0x2aaaaaab02027827 */ /* 0x000fca00078e02ff */
[----:B------:R-:W-:-:S04]  /*13940*/  SHF.R.U32.HI R0, RZ, 0x1f, R2 ;  /* 0x0000001fff007819 */ /* 0x000fc80000011602 */
[----:B------:R-:W-:-:S04]  /*13950*/  LEA.HI.SX32 R2, R2, R0, 0x1c ;  /* 0x0000000002027211 */ /* 0x000fc800078fe2ff */
[----:B--2---:R-:W-:-:S04]  /*13960*/  IMNMX R4, R4, R2, !PT ;  /* 0x0000000204047217 */ /* 0x004fc80007800200 */
[----:B------:R-:W-:Y:S01]  /*13970*/  ISETP.GE.AND P0, PT, R226, R4, PT ;  /* 0x00000004e200720c */ /* 0x000fe20003f06270 */
[----:B------:R1:W-:-:S12]  /*13980*/  STL [R1+0xc], R4 ;  /* 0x00000c0401007387 */ /* 0x0003d80000100800 */
[----:B------:R-:W-:Y:S05]  /*13990*/  @!P0 BRA `(.L_x_438) ;  /* 0x000068b000008947 */ /* 0x000fea0003800000 */
[----:B-1----:R-:W2:Y:S01]  /*139a0*/  LDL R4, [R1+0x60] ;  /* 0x0000600001047983 */ /* 0x002ea20000100800 */
[----:B------:R-:W-:Y:S01]  /*139b0*/  IMAD.MOV.U32 R101, RZ, RZ, R71 ;  /* 0x000000ffff657224 */ /* 0x000fe200078e0047 */
[----:B------:R-:W-:Y:S01]  /*139c0*/  MOV R103, R3 ;  /* 0x0000000300677202 */ /* 0x000fe20000000f00 */
[----:B------:R-:W-:Y:S01]  /*139d0*/  IMAD.MOV.U32 R100, RZ, RZ, R72 ;  /* 0x000000ffff647224 */ /* 0x000fe200078e0048 */
[----:B------:R-:W-:Y:S01]  /*139e0*/  MOV R102, R70 ;  /* 0x0000004600667202 */ /* 0x000fe20000000f00 */
[----:B--2---:R-:W-:-:S05]  /*139f0*/  @P6 IMAD.HI.U32 R0, R4, c[0x0][0x2c8], RZ ;  /* 0x0000b20004006a27 */ /* 0x004fca00078e00ff */
[----:B------:R-:W-:-:S05]  /*13a00*/  @P6 SHF.R.U32.HI R0, RZ, c[0x0][0x2cc], R0 ;  /* 0x0000b300ff006a19 */ /* 0x000fca0000011600 */
[----:B------:R1:W-:Y:S02]  /*13a10*/  @P6 STL [R1+0x10], R0 ;  /* 0x0000100001006387 */ /* 0x0003e40000100800 */
.L_x_455:
[----:B------:R-:W-:Y:S04]  /*13a20*/  DEPBAR.LE SB0, 0x0 ;  /* 0x000080000000791a */ /* 0x000fe80000000000 */
[----:B------:R-:W-:Y:S01]  /*13a30*/  BAR.SYNC.DEFER_BLOCKING 0x0 ;  /* 0x0000000000007b1d */ /* 0x000fe20000010000 */
[----:B------:R-:W-:Y:S04]  /*13a40*/  MOV R196, c[0x0][0x208] ;  /* 0x0000820000c47a02 */ /* 0x000fe80000000f00 */
[----:B------:R-:W-:Y:S03]  /*13a50*/  SHF.L.U32 R196, R196, 0x5, RZ ;  /* 0x00000005c4c47819 */ /* 0x000fe600000006ff */
[----:B-----5:R-:W-:Y:S08]  /*13a60*/  LDSM.16.M88.4 R96, [R215+0x6100] ;  /* 0x00610000d760783b */ /* 0x020ff00000000200 */
[----:B------:R-:W2:Y:S04]  /*13a70*/  LDL R228, [R1+0x14] ;  /* 0x0000140001e47983 */ /* 0x000ea80000100800 */
[----:B------:R-:W3:Y:S08]  /*13a80*/  LDSM.16.M88.4 R16, [R208+0x3100] ;  /* 0x00310000d010783b */ /* 0x000ef00000000200 */
[----:B------:R-:W4:Y:S08]  /*13a90*/  LDSM.16.M88.4 R92, [R215+0x8100] ;  /* 0x00810000d75c783b */ /* 0x000f300000000200 */
[----:B------:R-:W2:Y:S06]  /*13aa0*/  LDL.64 R194, [R1+0x50] ;  /* 0x0000500001c27983 */ /* 0x000eac0000100a00 */
[----:B------:R-:W2:Y:S06]  /*13ab0*/  LDL.64 R2, [R1+0x58] ;  /* 0x0000580001027983 */ /* 0x000eac0000100a00 */
        /* <DEDUP_REMOVED lines=9> */
[----:B------:R-:W2:Y:S06]  /*13b50*/  LDL.64 R232, [R1+0x40] ;  /* 0x0000400001e87983 */ /* 0x000eac0000100a00 */
[----:B------:R-:W1:Y:S08]  /*13b60*/  LDSM.16.M88.4 R188, [R223] ;  /* 0x00000000dfbc783b */ /* 0x000e700000000200 */
[----:B------:R-:W2:Y:S01]  /*13b70*/  LDL.64 R230, [R1+0x48] ;  /* 0x0000480001e67983 */ /* 0x000ea20000100a00 */
[-C--:B---3--:R-:W-:Y:S08]  /*13b80*/  HMMA.16816.F32 R4, R96, R16.reuse, RZ ;  /* 0x000000106004723c */ /* 0x088ff000000018ff */
[C---:B----4-:R-:W-:Y:S08]  /*13b90*/  HMMA.16816.F32 R8, R92.reuse, R16, RZ ;  /* 0x000000105c08723c */ /* 0x050ff000000018ff */
[-C--:B------:R-:W-:Y:S08]  /*13ba0*/  HMMA.16816.F32 R12, R92, R18.reuse, RZ ;  /* 0x000000125c0c723c */ /* 0x080ff000000018ff */
[C---:B------:R-:W-:Y:S08]  /*13bb0*/  HMMA.16816.F32 R16, R96.reuse, R18, RZ ;  /* 0x000000126010723c */ /* 0x040ff000000018ff */
[-C--:B-1----:R-:W-:Y:S08]  /*13bc0*/  HMMA.16816.F32 R20, R96, R32.reuse, RZ ;  /* 0x000000206014723c */ /* 0x082ff000000018ff */
        /* <DEDUP_REMOVED lines=17> */
[-C--:B------:R-:W-:Y:S01]  /*13ce0*/  HMMA.16816.F32 R92, R92, R170.reuse, RZ ;  /* 0x000000aa5c5c723c */ /* 0x080fe200000018ff */
[----:B--2---:R-:W-:Y:S07]  /*13cf0*/  ISETP.GT.AND P0, PT, R228, R226, PT ;  /* 0x000000e2e400720c */ /* 0x004fee0003f04270 */
[----:B------:R-:W-:Y:S01]  /*13d00*/  HMMA.16816.F32 R96, R96, R170, RZ ;  /* 0x000000aa6060723c */ /* 0x000fe200000018ff */
[----:B------:R-:W1:Y:S07]  /*13d10*/  LDSM.16.M88.4 R168, [R222] ;  /* 0x00000000dea8783b */ /* 0x000e6e0000000200 */
[-C--:B------:R-:W-:Y:S05]  /*13d20*/  HMMA.16816.F32 R4, R172, R176.reuse, R4 ;  /* 0x000000b0ac04723c */ /* 0x080fea0000001804 */
[----:B------:R-:W-:Y:S03]  /*13d30*/  @!P0 SHF.R.S32.HI R0, RZ, 0x1f, R226 ;  /* 0x0000001fff008819 */ /* 0x000fe600000114e2 */
[C---:B------:R-:W-:Y:S01]  /*13d40*/  HMMA.16816.F32 R8, R180.reuse, R176, R8 ;  /* 0x000000b0b408723c */ /* 0x040fe20000001808 */
[----:B------:R-:W-:Y:S03]  /*13d50*/  MOV R194, c[0x0][0x208] ;  /* 0x0000820000c27a02 */ /* 0x000fe60000000f00 */
[----:B------:R-:W-:Y:S03]  /*13d60*/  @!P0 IMAD R0, R0, c[0x0][0x208], RZ ;  /* 0x0000820000008a24 */ /* 0x000fe600078e02ff */
[C---:B------:R-:W-:Y:S01]  /*13d70*/  @!P0 IMAD.WIDE.U32 R176, R226.reuse, c[0x0][0x208], RZ ;  /* 0x00008200e2b08a25 */ /* 0x040fe200078e00ff */
[-C--:B------:R-:W-:Y:S04]  /*13d80*/  HMMA.16816.F32 R12, R180, R178.reuse, R12 ;  /* 0x000000b2b40c723c */ /* 0x080fe8000000180c */
[----:B------:R-:W-:Y:S01]  /*13d90*/  @!P0 IMAD R0, R226, c[0x0][0x20c], R0 ;  /* 0x00008300e2008a24 */ /* 0x000fe200078e0200 */
[----:B------:R-:W-:Y:S02]  /*13da0*/  @!P0 MOV R3, R195 ;  /* 0x000000c300038202 */ /* 0x000fe40000000f00 */
[----:B------:R-:W-:Y:S01]  /*13db0*/  MOV R195, 0x5 ;  /* 0x0000000500c37802 */ /* 0x000fe20000000f00 */
[C---:B------:R-:W-:Y:S04]  /*13dc0*/  HMMA.16816.F32 R16, R172.reuse, R178, R16 ;  /* 0x000000b2ac10723c */ /* 0x040fe80000001810 */
[----:B------:R-:W-:Y:S01]  /*13dd0*/  @!P0 IMAD.WIDE.U32 R2, R176, 0x60, R2 ;  /* 0x00000060b0028825 */ /* 0x000fe200078e0002 */
[----:B------:R-:W-:Y:S02]  /*13de0*/  @!P0 IADD3 R0, R177, R0, RZ ;  /* 0x00000000b1008210 */ /* 0x000fe40007ffe0ff */
[----:B------:R-:W2:Y:S01]  /*13df0*/  LDSM.16.M88.4 R176, [R221] ;  /* 0x00000000ddb0783b */ /* 0x000ea20000000200 */
[-C--:B------:R-:W-:Y:S04]  /*13e00*/  HMMA.16816.F32 R20, R172, R184.reuse, R20 ;  /* 0x000000b8ac14723c */ /* 0x080fe80000001814 */
[----:B------:R-:W-:Y:S01]  /*13e10*/  @!P0 LEA R192, P1, R2, c[0x0][0x1f8], 0x1 ;  /* 0x00007e0002c08a11 */ /* 0x000fe200078208ff */
[----:B------:R-:W-:Y:S01]  /*13e20*/  @!P0 IMAD R0, R0, 0x60, RZ ;  /* 0x0000006000008824 */ /* 0x000fe200078e02ff */
[----:B------:R-:W-:Y:S02]  /*13e30*/  SHF.L.U64.HI R194, R194, R195, c[0x0][0x20c] ;  /* 0x00008300c2c27619 */ /* 0x000fe400000102c3 */
        /* <DEDUP_REMOVED lines=14> */
[----:B------:R-:W-:Y:S01]  /*13f20*/  @!P0 IADD3 R190, P2, R192, R196, RZ ;  /* 0x000000c4c0be8210 */ /* 0x000fe20007f5e0ff */
[-C--:B-1----:R-:W-:Y:S04]  /*13f30*/  HMMA.16816.F32 R52, R172, R168.reuse, R52 ;  /* 0x000000a8ac34723c */ /* 0x082fe80000001834 */
[----:B------:R-:W-:Y:S02]  /*13f40*/  @!P0 IADD3.X R191, R193, R194, RZ, P2, !PT ;  /* 0x000000c2c1bf8210 */ /* 0x000fe400017fe4ff */
[----:B------:R-:W-:Y:S02]  /*13f50*/  @!P0 IADD3 R188, P1, R190, R196, RZ ;  /* 0x000000c4bebc8210 */ /* 0x000fe40007f3e0ff */
[C---:B------:R-:W-:Y:S01]  /*13f60*/  HMMA.16816.F32 R56, R180.reuse, R168, R56 ;  /* 0x000000a8b438723c */ /* 0x040fe20000001838 */
[----:B------:R1:W-:Y:S03]  /*13f70*/  @!P0 LDGSTS.E.BYPASS.LTC128B.128 [R227+0x900], [R190.64], !P5 ;  /* 0x00900000bee38fae */ /* 0x0003e6000e901d48 */
[----:B------:R-:W-:Y:S03]  /*13f80*/  @!P0 IADD3.X R189, R191, R194, RZ, P1, !PT ;  /* 0x000000c2bfbd8210 */ /* 0x000fe60000ffe4ff */
[----:B------:R-:W-:Y:S01]  /*13f90*/  @!P0 IADD3 R168, P3, R188, R196, RZ ;  /* 0x000000c4bca88210 */ /* 0x000fe20007f7e0ff */
[-C--:B------:R-:W-:Y:S01]  /*13fa0*/  HMMA.16816.F32 R60, R180, R170.reuse, R60 ;  /* 0x000000aab43c723c */ /* 0x080fe2000000183c */
[----:B------:R1:W-:Y:S03]  /*13fb0*/  @!P0 LDGSTS.E.BYPASS.LTC128B.128 [R227+0x1100], [R188.64], !P5 ;  /* 0x01100000bce38fae */ /* 0x0003e6000e901d48 */
[----:B------:R-:W-:Y:S02]  /*13fc0*/  @!P0 IADD3.X R169, R189, R194, RZ, P3, !PT ;  /* 0x000000c2bda98210 */ /* 0x000fe40001ffe4ff */
[----:B------:R-:W-:Y:S02]  /*13fd0*/  @!P0 IADD3 R2, P2, R168, R196, RZ ;  /* 0x000000c4a8028210 */ /* 0x000fe40007f5e0ff */
[C---:B------:R-:W-:Y:S01]  /*13fe0*/  HMMA.16816.F32 R64, R172.reuse, R170, R64 ;  /* 0x000000aaac40723c */ /* 0x040fe20000001840 */
[----:B------:R3:W-:Y:S03]  /*13ff0*/  @!P0 LDGSTS.E.BYPASS.LTC128B.128 [R227+0x1900], [R168.64], !P5 ;  /* 0x01900000a8e38fae */ /* 0x0007e6000e901d48 */
[----:B------:R-:W-:Y:S02]  /*14000*/  @!P0 IADD3.X R3, R169, R194, RZ, P2, !PT ;  /* 0x000000c2a9038210 */ /* 0x000fe400017fe4ff */
[----:B----4-:R-:W-:Y:S02]  /*14010*/  @!P0 IADD3 R192, P1, R2, R196, RZ ;  /* 0x000000c402c08210 */ /* 0x010fe40007f3e0ff */
[-C--:B--2---:R-:W-:Y:S01]  /*14020*/  HMMA.16816.F32 R68, R172, R176.reuse, R68 ;  /* 0x000000b0ac44723c */ /* 0x084fe20000001844 */
[----:B------:R2:W-:Y:S03]  /*14030*/  @!P0 LDGSTS.E.BYPASS.LTC128B.128 [R227+0x2100], [R2.64], !P5 ;  /* 0x0210000002e38fae */ /* 0x0005e6000e901d48 */
[----:B------:R-:W-:Y:S04]  /*14040*/  @!P0 IADD3.X R193, R3, R194, RZ, P1, !PT ;  /* 0x000000c203c18210 */ /* 0x000fe80000ffe4ff */
[C---:B------:R-:W-:Y:S01]  /*14050*/  HMMA.16816.F32 R72, R180.reuse, R176, R72 ;  /* 0x000000b0b448723c */ /* 0x040fe20000001848 */
[----:B------:R4:W-:Y:S03]  /*14060*/  @!P0 LDGSTS.E.BYPASS.LTC128B.128 [R227+0x2900], [R192.64], !P5 ;  /* 0x02900000c0e38fae */ /* 0x0009e6000e901d48 */
[C---:B------:R-:W-:Y:S02]  /*14070*/  ISETP.GT.AND P0, PT, R226.reuse, R228, PT ;  /* 0x000000e4e200720c */ /* 0x040fe40003f04270 */
[----:B------:R-:W-:Y:S02]  /*14080*/  MOV R228, c[0x0][0x1e0] ;  /* 0x0000780000e47a02 */ /* 0x000fe40000000f00 */
[-C--:B------:R-:W-:Y:S01]  /*14090*/  HMMA.16816.F32 R76, R180, R178.reuse, R76 ;  /* 0x000000b2b44c723c */ /* 0x080fe2000000184c */
[----:B-1----:R-:W-:Y:S07]  /*140a0*/  LDSM.16.M88.4 R188, [R214+0x3100] ;  /* 0x00310000d6bc783b */ /* 0x002fee0000000200 */
[C---:B------:R-:W-:Y:S01]  /*140b0*/  HMMA.16816.F32 R80, R172.reuse, R178, R80 ;  /* 0x000000b2ac50723c */ /* 0x040fe20000001850 */
[----:B------:R-:W0:Y:S03]  /*140c0*/  LDGDEPBAR ;  /* 0x00000000000079af */ /* 0x000e260000000000 */
[----:B------:R-:W-:Y:S02]  /*140d0*/  @P0 IADD3 R0, R226, -0x1, RZ ;  /* 0xffffffffe2000810 */ /* 0x000fe40007ffe0ff */
[----:B--2---:R-:W-:Y:S02]  /*140e0*/  @P0 MOV R3, R233 ;  /* 0x000000e900030202 */ /* 0x004fe40000000f00 */
[-C--:B---3--:R-:W-:Y:S01]  /*140f0*/  HMMA.16816.F32 R84, R172, R184.reuse, R84 ;  /* 0x000000b8ac54723c */ /* 0x088fe20000001854 */
[----:B------:R-:W1:Y:S03]  /*14100*/  LDSM.16.M88.4 R168, [R216+0x6100] ;  /* 0x00610000d8a8783b */ /* 0x000e660000000200 */
[----:B------:R-:W-:Y:S04]  /*14110*/  @P0 SHF.R.S32.HI R2, RZ, 0x1f, R0 ;  /* 0x0000001fff020819 */ /* 0x000fe80000011400 */
        /* <DEDUP_REMOVED lines=63> */
[----:B---3--:R-:W4:Y:S09]  /*14510*/  LDL R15, [R1+0x34] ;  /* 0x00003400010f7983 */ /* 0x008f320000100800 */
        /* <DEDUP_REMOVED lines=57> */
[----:B------:R-:W2:Y:S01]  /*148b0*/  MUFU.TANH R176, R20 ;  /* 0x0000001400b07308 */ /* 0x000ea20000002400 */
[----:B------:R-:W-:Y:S01]  /*148c0*/  BAR.SYNC.DEFER_BLOCKING 0x0 ;  /* 0x0000000000007b1d */ /* 0x000fe20000010000 */
[-C--:B-1----:R-:W-:Y:S05]  /*148d0*/  HMMA.16816.F32 R68, R172, R8.reuse, R68 ;  /* 0x00000008ac44723c */ /* 0x082fea0000001844 */
[----:B------:R-:W-:Y:S02]  /*148e0*/  FMUL.FTZ R62, R62, c[0x0][0x320] ;  /* 0x0000c8003e3e7a20 */ /* 0x000fe40000410000 */
[----:B------:R-:W-:Y:S01]  /*148f0*/  FMUL.FTZ R49, R49, c[0x0][0x320] ;  /* 0x0000c80031317a20 */ /* 0x000fe20000410000 */
[----:B------:R1:W1:Y:S01]  /*14900*/  MUFU.TANH R38, R58 ;  /* 0x0000003a00267308 */ /* 0x0002620000002400 */
[C---:B------:R-:W-:Y:S04]  /*14910*/  HMMA.16816.F32 R72, R188.reuse, R8, R72 ;  /* 0x00000008bc48723c */ /* 0x040fe80000001848 */
[----:B------:R-:W-:Y:S02]  /*14920*/  FMUL.FTZ R50, R50, c[0x0][0x320] ;  /* 0x0000c80032327a20 */ /* 0x000fe40000410000 */
[----:B------:R-:W-:Y:S01]  /*14930*/  FMUL.FTZ R51, R51, c[0x0][0x320] ;  /* 0x0000c80033337a20 */ /* 0x000fe20000410000 */
[----:B------:R-:W-:Y:S01]  /*14940*/  MOV R8, 0x5 ;  /* 0x0000000500087802 */ /* 0x000fe20000000f00 */
[-C--:B------:R-:W-:Y:S01]  /*14950*/  HMMA.16816.F32 R76, R188, R10.reuse, R76 ;  /* 0x0000000abc4c723c */ /* 0x080fe2000000184c */
[----:B------:R4:W4:Y:S03]  /*14960*/  MUFU.TANH R37, R62 ;  /* 0x0000003e00257308 */ /* 0x0009260000002400 */
[----:B------:R-:W-:Y:S02]  /*14970*/  FMUL.FTZ R52, R52, c[0x0][0x320] ;  /* 0x0000c80034347a20 */ /* 0x000fe40000410000 */
[----:B------:R-:W-:Y:S02]  /*14980*/  FMUL.FTZ R53, R53, c[0x0][0x320] ;  /* 0x0000c80035357a20 */ /* 0x000fe40000410000 */
[C---:B------:R-:W-:Y:S01]  /*14990*/  HMMA.16816.F32 R80, R172.reuse, R10, R80 ;  /* 0x0000000aac50723c */ /* 0x040fe20000001850 */
[----:B------:R-:W3:Y:S02]  /*149a0*/  LDL R10, [R1+0x10] ;  /* 0x00001000010a7983 */ /* 0x000ee40000100800 */
[----:B------:R3:W3:Y:S01]  /*149b0*/  MUFU.TANH R180, R22 ;  /* 0x0000001600b47308 */ /* 0x0006e20000002400 */
[----:B------:R-:W-:Y:S02]  /*149c0*/  FMUL.FTZ R54, R54, c[0x0][0x320] ;  /* 0x0000c80036367a20 */ /* 0x000fe40000410000 */
[----:B------:R-:W-:Y:S01]  /*149d0*/  FMUL.FTZ R55, R55, c[0x0][0x320] ;  /* 0x0000c80037377a20 */ /* 0x000fe20000410000 */
[----:B-1----:R-:W3:Y:S01]  /*149e0*/  LDL R58, [R1+0x30] ;  /* 0x00003000013a7983 */ /* 0x002ee20000100800 */
[-C--:B--2---:R-:W-:Y:S01]  /*149f0*/  HMMA.16816.F32 R84, R172, R4.reuse, R84 ;  /* 0x00000004ac54723c */ /* 0x084fe20000001854 */
[----:B------:R-:W-:Y:S03]  /*14a00*/  MOV R11, c[0x0][0x2c4] ;  /* 0x0000b100000b7a02 */ /* 0x000fe60000000f00 */
[----:B------:R-:W-:Y:S01]  /*14a10*/  FMUL.FTZ R56, R56, c[0x0][0x320] ;  /* 0x0000c80038387a20 */ /* 0x000fe20000410000 */
[----:B------:R1:W2:Y:S01]  /*14a20*/  MUFU.TANH R185, R25 ;  /* 0x0000001900b97308 */ /* 0x0002a20000002400 */
[----:B------:R-:W-:Y:S01]  /*14a30*/  ISETP.NE.AND P4, PT, R11, 0x1, PT ;  /* 0x000000010b00780c */ /* 0x000fe20003f85270 */
[----:B------:R-:W-:Y:S01]  /*14a40*/  FMUL.FTZ R57, R57, c[0x0][0x320] ;  /* 0x0000c80039397a20 */ /* 0x000fe20000410000 */
[C---:B------:R-:W-:Y:S01]  /*14a50*/  HMMA.16816.F32 R88, R188.reuse, R4, R88 ;  /* 0x00000004bc58723c */ /* 0x040fe20000001858 */
[----:B----4-:R-:W3:Y:S03]  /*14a60*/  LDL R62, [R1+0x2c] ;  /* 0x00002c00013e7983 */ /* 0x010ee60000100800 */
[----:B------:R-:W-:Y:S02]  /*14a70*/  FMUL.FTZ R59, R59, c[0x0][0x320] ;  /* 0x0000c8003b3b7a20 */ /* 0x000fe40000410000 */
[----:B------:R-:W-:Y:S01]  /*14a80*/  FMUL.FTZ R60, R60, c[0x0][0x320] ;  /* 0x0000c8003c3c7a20 */ /* 0x000fe20000410000 */
[----:B------:R1:W4:Y:S01]  /*14a90*/  MUFU.TANH R202, R26 ;  /* 0x0000001a00ca7308 */ /* 0x0003220000002400 */
        /* <DEDUP_REMOVED lines=22> */
[----:B------:R-:W-:Y:S01]  /*14c00*/  @P0 IADD3 R2, P1, R7, R4, RZ ;  /* 0x0000000407020210 */ /* 0x000fe20007f3e0ff */
[----:B------:R-:W-:Y:S01]  /*14c10*/  FMUL.FTZ R69, R69, c[0x0][0x320] ;  /* 0x0000c80045457a20 */ /* 0x000fe20000410000 */
[----:B------:R-:W-:Y:S01]  /*14c20*/  @P0 SHF.L.U64.HI R0, R228, R8, c[0x0][0x1e4] ;  /* 0x00007900e4000619 */ /* 0x000fe20000010208 */
[----:B------:R-:W-:Y:S01]  /*14c30*/  @!PT LDS RZ, [RZ] ;  /* 0x00000000fffff984 */ /* 0x000fe20000000800 */
[----:B------:R-:W-:Y:S01]  /*14c40*/  @!PT LDS RZ, [RZ] ;  /* 0x00000000fffff984 */ /* 0x000fe20000000800 */
[----:B------:R-:W-:Y:S01]  /*14c50*/  @!PT LDS RZ, [RZ] ;  /* 0x00000000fffff984 */ /* 0x000fe20000000800 */
[----:B------:R1:W-:Y:S01]  /*14c60*/  @P0 LDGSTS.E.BYPASS.LTC128B.128 [R227+0x3100], [R4.64], !P5 ;  /* 0x0310000004e30fae */ /* 0x0003e2000e901d48 */
[----:B------:R-:W-:Y:S01]  /*14c70*/  @P0 IADD3 R8, P2, R7, R2, RZ ;  /* 0x0000000207080210 */ /* 0x000fe20007f5e0ff */
[----:B------:R-:W-:Y:S01]  /*14c80*/  FMUL.FTZ R70, R70, c[0x0][0x320] ;  /* 0x0000c80046467a20 */ /* 0x000fe20000410000 */
[----:B------:R1:W1:Y:S01]  /*14c90*/  MUFU.TANH R28, R32 ;  /* 0x00000020001c7308 */ /* 0x0002620000002400 */
[----:B------:R-:W-:Y:S01]  /*14ca0*/  @P0 IADD3.X R3, R0, R5, RZ, P1, !PT ;  /* 0x0000000500030210 */ /* 0x000fe20000ffe4ff */
[----:B------:R-:W-:Y:S02]  /*14cb0*/  FMUL.FTZ R71, R71, c[0x0][0x320] ;  /* 0x0000c80047477a20 */ /* 0x000fe40000410000 */
[----:B------:R-:W-:Y:S01]  /*14cc0*/  FMUL.FTZ R72, R72, c[0x0][0x320] ;  /* 0x0000c80048487a20 */ /* 0x000fe20000410000 */
[----:B------:R-:W-:Y:S01]  /*14cd0*/  @P0 IADD3.X R9, R0, R3, RZ, P2, !PT ;  /* 0x0000000300090210 */ /* 0x000fe200017fe4ff */
        /* <DEDUP_REMOVED lines=13> */
[----:B-1----:R-:W-:Y:S01]  /*14db0*/  @P0 IADD3 R4, P1, R7, R8, RZ ;  /* 0x0000000807040210 */ /* 0x002fe20007f3e0ff */
[----:B------:R-:W-:Y:S01]  /*14dc0*/  FMUL.FTZ R82, R82, c[0x0][0x320] ;  /* 0x0000c80052527a20 */ /* 0x000fe20000410000 */
[----:B------:R-:W-:Y:S01]  /*14dd0*/  MOV R81, c[0x0][0x32c] ;  /* 0x0000cb0000517a02 */ /* 0x000fe20000000f00 */
[----:B------:R-:W-:Y:S01]  /*14de0*/  FMUL.FTZ R83, R83, c[0x0][0x320] ;  /* 0x0000c80053537a20 */ /* 0x000fe20000410000 */
[----:B------:R-:W-:Y:S01]  /*14df0*/  @P0 IADD3.X R5, R0, R9, RZ, P1, !PT ;  /* 0x0000000900050210 */ /* 0x000fe20000ffe4ff */
[----:B------:R-:W-:Y:S01]  /*14e00*/  FMUL.FTZ R18, R84, c[0x0][0x320] ;  /* 0x0000c80054127a20 */ /* 0x000fe20000410000 */
[----:B------:R-:W1:Y:S01]  /*14e10*/  MUFU.TANH R39, R39 ;  /* 0x0000002700277308 */ /* 0x000e620000002400 */
[----:B------:R-:W-:Y:S02]  /*14e20*/  FMUL.FTZ R17, R85, c[0x0][0x320] ;  /* 0x0000c80055117a20 */ /* 0x000fe40000410000 */
[----:B------:R3:W-:Y:S01]  /*14e30*/  @P0 LDGSTS.E.BYPASS.LTC128B.128 [R227+0x4900], [R4.64], !P5 ;  /* 0x0490000004e30fae */ /* 0x0007e2000e901d48 */
[----:B------:R-:W-:Y:S01]  /*14e40*/  @P0 IADD3 R2, P2, R7, R4, RZ ;  /* 0x0000000407020210 */ /* 0x000fe20007f5e0ff */
[----:B------:R-:W-:Y:S02]  /*14e50*/  FMUL.FTZ R86, R86, c[0x0][0x320] ;  /* 0x0000c80056567a20 */ /* 0x000fe40000410000 */
[----:B------:R-:W-:Y:S01]  /*14e60*/  FMUL.FTZ R87, R87, c[0x0][0x320] ;  /* 0x0000c80057577a20 */ /* 0x000fe20000410000 */
[----:B------:R-:W-:Y:S01]  /*14e70*/  @P0 IADD3.X R3, R0, R5, RZ, P2, !PT ;  /* 0x0000000500030210 */ /* 0x000fe200017fe4ff */
[----:B------:R-:W-:Y:S01]  /*14e80*/  FMUL.FTZ R88, R88, c[0x0][0x320] ;  /* 0x0000c80058587a20 */ /* 0x000fe20000410000 */
[----:B------:R-:W1:Y:S01]  /*14e90*/  MUFU.TANH R42, R42 ;  /* 0x0000002a002a7308 */ /* 0x000e620000002400 */
[----:B----4-:R-:W-:Y:S01]  /*14ea0*/  @P0 IADD3 R8, P1, R7, R2, RZ ;  /* 0x0000000207080210 */ /* 0x010fe20007f3e0ff */
[----:B------:R-:W-:Y:S01]  /*14eb0*/  FMUL.FTZ R89, R89, c[0x0][0x320] ;  /* 0x0000c80059597a20 */ /* 0x000fe20000410000 */
[----:B------:R4:W-:Y:S01]  /*14ec0*/  @P0 LDGSTS.E.BYPASS.LTC128B.128 [R227+0x5100], [R2.64], !P5 ;  /* 0x0510000002e30fae */ /* 0x0009e2000e901d48 */
[----:B------:R-:W-:Y:S01]  /*14ed0*/  FMUL.FTZ R91, R91, c[0x0][0x320] ;  /* 0x0000c8005b5b7a20 */ /* 0x000fe20000410000 */
[----:B------:R-:W-:Y:S01]  /*14ee0*/  @P0 IADD3.X R9, R0, R3, RZ, P1, !PT ;  /* 0x0000000300090210 */ /* 0x000fe20000ffe4ff */
[----:B------:R-:W-:Y:S02]  /*14ef0*/  FMUL.FTZ R92, R92, c[0x0][0x320] ;  /* 0x0000c8005c5c7a20 */ /* 0x000fe40000410000 */
[----:B------:R-:W-:Y:S02]  /*14f00*/  FMUL.FTZ R23, R93, c[0x0][0x320] ;  /* 0x0000c8005d177a20 */ /* 0x000fe40000410000 */
[----:B------:R-:W1:Y:S01]  /*14f10*/  MUFU.TANH R43, R43 ;  /* 0x0000002b002b7308 */ /* 0x000e620000002400 */
[----:B------:R1:W-:Y:S01]  /*14f20*/  @P0 LDGSTS.E.BYPASS.LTC128B.128 [R227+0x5900], [R8.64], !P5 ;  /* 0x0590000008e30fae */ /* 0x0003e2000e901d48 */
[----:B------:R-:W-:Y:S02]  /*14f30*/  FMUL.FTZ R95, R95, c[0x0][0x320] ;  /* 0x0000c8005f5f7a20 */ /* 0x000fe40000410000 */
[----:B------:R-:W-:Y:S02]  /*14f40*/  FMUL.FTZ R13, R96, c[0x0][0x320] ;  /* 0x0000c800600d7a20 */ /* 0x000fe40000410000 */
[----:B------:R-:W-:Y:S02]  /*14f50*/  FMUL.FTZ R12, R97, c[0x0][0x320] ;  /* 0x0000c800610c7a20 */ /* 0x000fe40000410000 */
[----:B------:R-:W-:Y:S01]  /*14f60*/  FMUL.FTZ R14, R98, c[0x0][0x320] ;  /* 0x0000c800620e7a20 */ /* 0x000fe20000410000 */
[----:B------:R-:W0:Y:S01]  /*14f70*/  LDGDEPBAR ;  /* 0x00000000000079af */ /* 0x000e220000000000 */
[----:B------:R-:W1:Y:S01]  /*14f80*/  MUFU.TANH R45, R45 ;  /* 0x0000002d002d7308 */ /* 0x000e620000002400 */
[----:B------:R-:W-:Y:S02]  /*14f90*/  FMUL.FTZ R11, R99, c[0x0][0x320] ;  /* 0x0000c800630b7a20 */ /* 0x000fe40000410000 */
[----:B------:R-:W-:Y:S02]  /*14fa0*/  FMUL.FTZ R27, R27, c[0x0][0x320] ;  /* 0x0000c8001b1b7a20 */ /* 0x000fe40000410000 */
[----:B------:R-:W-:Y:S02]  /*14fb0*/  FMUL.FTZ R30, R30, c[0x0][0x320] ;  /* 0x0000c8001e1e7a20 */ /* 0x000fe40000410000 */
[----:B------:R-:W-:Y:S02]  /*14fc0*/  FMUL.FTZ R33, R33, c[0x0][0x320] ;  /* 0x0000c80021217a20 */ /* 0x000fe40000410000 */
[----:B------:R-:W-:Y:S01]  /*14fd0*/  FMUL.FTZ R34, R34, c[0x0][0x320] ;  /* 0x0000c80022227a20 */ /* 0x000fe20000410000 */
[----:B------:R2:W2:Y:S01]  /*14fe0*/  MUFU.TANH R199, R27 ;  /* 0x0000001b00c77308 */ /* 0x0004a20000002400 */
[----:B------:R-:W-:Y:S02]  /*14ff0*/  FMUL.FTZ R40, R40, c[0x0][0x320] ;  /* 0x0000c80028287a20 */ /* 0x000fe40000410000 */
[----:B------:R-:W-:Y:S02]  /*15000*/  FMUL.FTZ R41, R41, c[0x0][0x320] ;  /* 0x0000c80029297a20 */ /* 0x000fe40000410000 */
[----:B------:R-:W-:Y:S02]  /*15010*/  FMUL.FTZ R44, R44, c[0x0][0x320] ;  /* 0x0000c8002c2c7a20 */ /* 0x000fe40000410000 */
[----:B------:R-:W-:Y:S02]  /*15020*/  FMUL.FTZ R90, R90, c[0x0][0x320] ;  /* 0x0000c8005a5a7a20 */ /* 0x000fe40000410000 */
[----:B------:R-:W-:Y:S01]  /*15030*/  FMUL.FTZ R94, R94, c[0x0][0x320] ;  /* 0x0000c8005e5e7a20 */ /* 0x000fe20000410000 */
[----:B------:R2:W2:Y:S01]  /*15040*/  MUFU.TANH R197, R30 ;  /* 0x0000001e00c57308 */ /* 0x0004a20000002400 */
[----:B----4-:R-:W-:Y:S05]  /*15050*/  IMAD R2, R226, -0x60, RZ ;  /* 0xffffffa0e2027824 */ /* 0x010fea00078e02ff */
[----:B-1----:R-:W-:Y:S04]  /*15060*/  IADD3 R8, -R15, 0x1, R2 ;  /* 0x000000010f087810 */ /* 0x002fe80007ffe102 */
[----:B------:R1:W4:Y:S10]  /*15070*/  MUFU.TANH R32, R33 ;  /* 0x0000002100207308 */ /* 0x0003340000002400 */
        /* <DEDUP_REMOVED lines=15> */
[----:B------:R-:W1:Y:S01]  /*15170*/  MUFU.TANH R57, R57 ;  /* 0x0000003900397308 */ /* 0x000e620000002400 */
[----:B---3--:R-:W-:Y:S04]  /*15180*/  IADD3 R4, -R58, R8, R62 ;  /* 0x000000083a047210 */ /* 0x008fe80007ffe13e */
[C---:B------:R-:W-:Y:S05]  /*15190*/  IADD3 R7, R4.reuse, c[0x0][0x328], RZ ;  /* 0x0000ca0004077a10 */ /* 0x040fea0007ffe0ff */
[----:B------:R-:W3:Y:S01]  /*151a0*/  MUFU.TANH R59, R59 ;  /* 0x0000003b003b7308 */ /* 0x000ee20000002400 */
[----:B------:R-:W-:Y:S09]  /*151b0*/  IADD3 R9, R4, UR7, RZ ;  /* 0x0000000704097c10 */ /* 0x000ff2000fffe0ff */
[----:B------:R-:W1:Y:S01]  /*151c0*/  MUFU.TANH R60, R60 ;  /* 0x0000003c003c7308 */ /* 0x000e620000002400 */
[----:B--2---:R-:W-:Y:S02]  /*151d0*/  @P4 MOV R6, R10 ;  /* 0x0000000a00064202 */ /* 0x004fe40000000f00 */
[----:B------:R-:W-:Y:S03]  /*151e0*/  ISETP.GE.AND P4, PT, R81, 0x1, PT ;  /* 0x000000015100780c */ /* 0x000fe60003f86270 */
[----:B------:R-:W2:Y:S04]  /*151f0*/  SHFL.IDX PT, R5, R6, RZ, 0x1c1f ;  /* 0x001c1fff06057589 */ /* 0x000ea800000e0000 */
[----:B------:R-:W1:Y:S10]  /*15200*/  MUFU.TANH R61, R61 ;  /* 0x0000003d003d7308 */ /* 0x000e740000002400 */
[----:B------:R-:W1:Y:S10]  /*15210*/  MUFU.TANH R63, R63 ;  /* 0x0000003f003f7308 */ /* 0x000e740000002400 */
[----:B------:R-:W1:Y:S01]  /*15220*/  MUFU.TANH R64, R64 ;  /* 0x0000004000407308 */ /* 0x000e620000002400 */
[----:B--2---:R-:W-:Y:S02]  /*15230*/  IADD3 R3, R7, R5, RZ ;  /* 0x0000000507037210 */ /* 0x004fe40007ffe0ff */
[----:B------:R-:W-:Y:S07]  /*15240*/  IADD3 R0, R5, R9, RZ ;  /* 0x0000000905007210 */ /* 0x000fee0007ffe0ff */
[----:B------:R-:W2:Y:S10]  /*15250*/  MUFU.TANH R65, R65 ;  /* 0x0000004100417308 */ /* 0x000eb40000002400 */
        /* <DEDUP_REMOVED lines=33> */
[----:B------:R-:W1:Y:S01]  /*15470*/  MUFU.TANH R11, R11 ;  /* 0x0000000b000b7308 */ /* 0x000e620000002400 */
[----:B------:R-:W-:-:S05]  /*15480*/  @!P4 BRA `(.L_x_439) ;  /* 0x000001800000c947 */ /* 0x000fca0003800000 */
[----:B--234-:R-:W-:Y:S01]  /*15490*/  IADD3 R5, -R58, R62, R5 ;  /* 0x0000003e3a057210 */ /* 0x01cfe20007ffe105 */
[----:B------:R-:W-:Y:S03]  /*154a0*/  BSSY B0, `(.L_x_440) ;  /* 0x0000011000007945 */ /* 0x000fe60003800000 */
        /* <DEDUP_REMOVED lines=11> */
.L_x_441:
[----:B------:R-:W-:Y:S04]  /*15560*/  MOV R10, c[0x0][0x32c] ;  /* 0x0000cb00000a7a02 */ /* 0x000fe80000000f00 */
[----:B------:R-:W-:Y:S11]  /*15570*/  ISETP.NE.AND P0, PT, R10, 0x1, PT ;  /* 0x000000010a00780c */ /* 0x000ff60003f05270 */
[----:B------:R-:W-:Y:S02]  /*15580*/  @!UPT UIADD3 URZ, URZ, URZ, URZ ;  /* 0x0000003f3f3ff290 */ /* 0x000fe4000fffe03f */
[----:B------:R-:W-:Y:S05]  /*15590*/  @P0 IMAD.HI.U32 R10, R5, c[0x0][0x330], RZ ;  /* 0x0000cc00050a0a27 */ /* 0x000fea00078e00ff */
[----:B------:R-:W-:Y:S02]  /*155a0*/  @P0 SHF.R.U32.HI R5, RZ, c[0x0][0x334], R10 ;  /* 0x0000cd00ff050a19 */ /* 0x000fe4000001160a */
.L_x_442:
[----:B------:R-:W-:Y:S05]  /*155b0*/  BSYNC B0 ;  /* 0x0000000000007941 */ /* 0x000fea0003800000 */
.L_x_440:
[----:B------:R-:W-:Y:S04]  /*155c0*/  IMAD.IADD R10, R2, 0x1, -R15 ;  /* 0x00000001020a7824 */ /* 0x000fe800078e0a0f */
[----:B------:R-:W-:Y:S05]  /*155d0*/  IMAD R5, R5, c[0x0][0x32c], R10 ;  /* 0x0000cb0005057a24 */ /* 0x000fea00078e020a */
[----:B------:R-:W-:Y:S02]  /*155e0*/  IADD3 R10, R5, c[0x0][0x32c], RZ ;  /* 0x0000cb00050a7a10 */ /* 0x000fe40007ffe0ff */
[----:B------:R-:W-:Y:S02]  /*155f0*/  IMNMX R0, R0, R5, !PT ;  /* 0x0000000500007217 */ /* 0x000fe40007800200 */
[----:B------:R-:W-:Y:S02]  /*15600*/  IMNMX R3, R3, R10, PT ;  /* 0x0000000a03037217 */ /* 0x000fe40003800200 */
.L_x_439:
[C---:B--234-:R-:W-:Y:S02]  /*15610*/  ISETP.GE.AND P1, PT, R2.reuse, 0x2, PT ;  /* 0x000000020200780c */ /* 0x05cfe40003f26270 */
[C---:B------:R-:W-:Y:S02]  /*15620*/  ISETP.GE.AND P0, PT, R2.reuse, 0x9, PT ;  /* 0x000000090200780c */ /* 0x040fe40003f06270 */
[----:B------:R-:W-:Y:S02]  /*15630*/  LOP3.LUT R225, R225, 0xffffdfff, RZ, 0xc0, !PT ;  /* 0xffffdfffe1e17812 */ /* 0x000fe400078ec0ff */
[C---:B------:R-:W-:Y:S02]  /*15640*/  ISETP.GE.AND P2, PT, R2.reuse, 0xa, PT ;  /* 0x0000000a0200780c */ /* 0x040fe40003f46270 */
[C---:B------:R-:W-:Y:S02]  /*15650*/  ISETP.GE.AND P6, PT, R2.reuse, 0x42, PT ;  /* 0x000000420200780c */ /* 0x040fe40003fc6270 */
[C---:B------:R-:W-:Y:S02]  /*15660*/  ISETP.GE.AND P4, PT, R2.reuse, 0x49, PT ;  /* 0x000000490200780c */ /* 0x040fe40003f86270 */
[----:B------:R-:W-:Y:S02]  /*15670*/  ISETP.GE.AND P3, PT, R2, 0x4a, PT ;  /* 0x0000004a0200780c */ /* 0x000fe40003f66270 */
[----:B------:R-:W-:Y:S02]  /*15680*/  @P1 LOP3.LUT R225, R225, 0x2000, RZ, 0xfc, !PT ;  /* 0x00002000e1e11812 */ /* 0x000fe400078efcff */
[C---:B------:R-:W-:Y:S02]  /*15690*/  ISETP.GT.AND P1, PT, R0.reuse, 0x1, !P1 ;  /* 0x000000010000780c */ /* 0x040fe40004f24270 */
[----:B------:R-:W-:Y:S02]  /*156a0*/  LOP3.LUT R225, R225, 0xfffdffff, RZ, 0xc0, !PT ;  /* 0xfffdffffe1e17812 */ /* 0x000fe400078ec0ff */
[----:B------:R-:W-:Y:S02]  /*156b0*/  ISETP.LT.OR P1, PT, R3, 0x2, P1 ;  /* 0x000000020300780c */ /* 0x000fe40000f21670 */
[----:B------:R-:W-:Y:S02]  /*156c0*/  @P0 LOP3.LUT R225, R225, 0x20000, RZ, 0xfc, !PT ;  /* 0x00020000e1e10812 */ /* 0x000fe400078efcff */
[----:B------:R-:W-:Y:S02]  /*156d0*/  ISETP.GT.AND P0, PT, R0, 0x8, !P0 ;  /* 0x000000080000780c */ /* 0x000fe40004704270 */
[----:B------:R-:W-:Y:S02]  /*156e0*/  FSEL R15, R178, -INF , !P1 ;  /* 0xff800000b20f7808 */ /* 0x000fe40004800000 */
[----:B------:R-:W-:Y:S02]  /*156f0*/  ISETP.GE.AND P1, PT, R2, 0x11, PT ;  /* 0x000000110200780c */ /* 0x000fe40003f26270 */
[----:B------:R-:W-:Y:S02]  /*15700*/  ISETP.LT.OR P0, PT, R3, 0x9, P0 ;  /* 0x000000090300780c */ /* 0x000fe40000701670 */
[----:B------:R-:W-:Y:S02]  /*15710*/  LOP3.LUT R225, R225, 0xffff7fff, RZ, 0xc0, !PT ;  /* 0xffff7fffe1e17812 */ /* 0x000fe400078ec0ff */
[----:B------:R-:W-:Y:S02]  /*15720*/  FSEL R16, R16, -INF , !P0 ;  /* 0xff80000010107808 */ /* 0x000fe40004000000 */
[----:B------:R-:W-:Y:S02]  /*15730*/  @P2 LOP3.LUT R225, R225, 0x8000, RZ, 0xfc, !PT ;  /* 0x00008000e1e12812 */ /* 0x000fe400078efcff */
[C---:B------:R-:W-:Y:S02]  /*15740*/  ISETP.GT.AND P0, PT, R0.reuse, 0x9, !P2 ;  /* 0x000000090000780c */ /* 0x040fe40005704270 */
[----:B------:R-:W-:Y:S02]  /*15750*/  LOP3.LUT R225, R225, 0xffffefff, RZ, 0xc0, !PT ;  /* 0xffffefffe1e17812 */ /* 0x000fe400078ec0ff */
[----:B------:R-:W-:Y:S02]  /*15760*/  ISETP.LT.OR P0, PT, R3, 0xa, P0 ;  /* 0x0000000a0300780c */ /* 0x000fe40000701670 */
[----:B------:R-:W-:Y:S02]  /*15770*/  @P1 LOP3.LUT R225, R225, 0x1000, RZ, 0xfc, !PT ;  /* 0x00001000e1e11812 */ /* 0x000fe400078efcff */
[----:B------:R-:W-:Y:S02]  /*15780*/  FSEL R20, R177, -INF , !P0 ;  /* 0xff800000b1147808 */ /* 0x000fe40004000000 */
[----:B------:R-:W-:Y:S02]  /*15790*/  ISETP.GT.AND P0, PT, R0, 0x10, !P1 ;  /* 0x000000100000780c */ /* 0x000fe40004f04270 */
[----:B------:R-:W-:Y:S02]  /*157a0*/  ISETP.GE.AND P1, PT, R2, 0x12, PT ;  /* 0x000000120200780c */ /* 0x000fe40003f26270 */
[----:B------:R-:W-:Y:S02]  /*157b0*/  ISETP.LT.OR P0, PT, R3, 0x11, P0 ;  /* 0x000000110300780c */ /* 0x000fe40000701670 */
[----:B------:R-:W-:Y:S02]  /*157c0*/  LOP3.LUT R225, R225, 0xfffff7ff, RZ, 0xc0, !PT ;  /* 0xfffff7ffe1e17812 */ /* 0x000fe400078ec0ff */
[----:B------:R-:W-:Y:S02]  /*157d0*/  FSEL R25, R176, -INF , !P0 ;  /* 0xff800000b0197808 */ /* 0x000fe40004000000 */
[----:B------:R-:W-:Y:S02]  /*157e0*/  ISETP.GT.AND P0, PT, R0, 0x11, !P1 ;  /* 0x000000110000780c */ /* 0x000fe40004f04270 */
[C---:B------:R-:W-:Y:S02]  /*157f0*/  ISETP.GE.AND P2, PT, R2.reuse, 0x51, PT ;  /* 0x000000510200780c */ /* 0x040fe40003f46270 */
[----:B------:R-:W-:Y:S02]  /*15800*/  ISETP.LT.OR P0, PT, R3, 0x12, P0 ;  /* 0x000000120300780c */ /* 0x000fe40000701670 */
[----:B------:R-:W-:Y:S02]  /*15810*/  @P1 LOP3.LUT R225, R225, 0x800, RZ, 0xfc, !PT ;  /* 0x00000800e1e11812 */ /* 0x000fe400078efcff */
[----:B------:R-:W-:Y:S02]  /*15820*/  ISETP.GE.AND P1, PT, R2, 0x19, PT ;  /* 0x000000190200780c */ /* 0x000fe40003f26270 */
[----:B------:R-:W-:Y:S02]  /*15830*/  LOP3.LUT R225, R225, 0xfffffbff, RZ, 0xc0, !PT ;  /* 0xfffffbffe1e17812 */ /* 0x000fe400078ec0ff */
[----:B------:R-:W-:Y:S02]  /*15840*/  FSEL R26, R171, -INF , !P0 ;  /* 0xff800000ab1a7808 */ /* 0x000fe40004000000 */
[----:B------:R-:W-:Y:S04]  /*15850*/  ISETP.GT.AND P0, PT, R0, 0x18, !P1 ;  /* 0x000000180000780c */ /* 0x000fe80004f04270 */
[----:B------:R-:W-:Y:S03]  /*15860*/  ISETP.LT.OR P0, PT, R3, 0x19, P0 ;  /* 0x000000190300780c */ /* 0x000fe60000701670 */
        /* <DEDUP_REMOVED lines=15> */
[----:B-1----:R-:W-:Y:S02]  /*15960*/  FSEL R41, R22, -INF , !P0 ;  /* 0xff80000016297808 */ /* 0x002fe40004000000 */
        /* <DEDUP_REMOVED lines=34> */
[----:B------:R-:W-:Y:S02]  /*15b90*/  FSEL R189, R64, -INF , !P0 ;  /* 0xff80000040bd7808 */ /* 0x000fe40004000000 */
[----:B------:R-:W-:Y:S02]  /*15ba0*/  LOP3.LUT R225, R225, 0xfffffffd, RZ, 0xc0, !PT ;  /* 0xfffffffde1e17812 */ /* 0x000fe400078ec0ff */
[----:B------:R-:W-:Y:S04]  /*15bb0*/  ISETP.GT.AND P0, PT, R0, 0x39, !P1 ;  /* 0x000000390000780c */ /* 0x000fe80004f04270 */
[----:B------:R-:W-:Y:S03]  /*15bc0*/  ISETP.LT.OR P0, PT, R3, 0x3a, P0 ;  /* 0x0000003a0300780c */ /* 0x000fe60000701670 */
[----:B------:R-:W-:Y:S02]  /*15bd0*/  @P1 LOP3.LUT R225, R225, 0x2, RZ, 0xfc, !PT ;  /* 0x00000002e1e11812 */ /* 0x000fe400078efcff */
[----:B------:R-:W-:Y:S02]  /*15be0*/  ISETP.GE.AND P1, PT, R2, 0x41, PT ;  /* 0x000000410200780c */ /* 0x000fe40003f26270 */
[----:B------:R-:W-:Y:S02]  /*15bf0*/  FSEL R191, R65, -INF , !P0 ;  /* 0xff80000041bf7808 */ /* 0x000fe40004000000 */
[----:B------:R-:W-:Y:S02]  /*15c00*/  ISETP.GT.AND P0, PT, R0, 0x40, !P1 ;  /* 0x000000400000780c */ /* 0x000fe40004f04270 */
[----:B------:R-:W-:Y:S02]  /*15c10*/  LOP3.LUT R225, R225, 0xfffffffe, RZ, 0xc0, !PT ;  /* 0xfffffffee1e17812 */ /* 0x000fe400078ec0ff */
[----:B------:R-:W-:Y:S04]  /*15c20*/  ISETP.LT.OR P0, PT, R3, 0x41, P0 ;  /* 0x000000410300780c */ /* 0x000fe80000701670 */
[----:B------:R-:W-:Y:S02]  /*15c30*/  FSEL R193, R68, -INF , !P0 ;  /* 0xff80000044c17808 */ /* 0x000fe40004000000 */
[----:B------:R-:W-:Y:S02]  /*15c40*/  ISETP.GT.AND P0, PT, R0, 0x41, !P6 ;  /* 0x000000410000780c */ /* 0x000fe40007704270 */
[----:B------:R-:W-:Y:S02]  /*15c50*/  @P1 LOP3.LUT R225, R225, 0x1, RZ, 0xfc, !PT ;  /* 0x00000001e1e11812 */ /* 0x000fe400078efcff */
[----:B------:R-:W-:Y:S02]  /*15c60*/  ISETP.LT.OR P0, PT, R3, 0x42, P0 ;  /* 0x000000420300780c */ /* 0x000fe40000701670 */
[----:B------:R-:W-:Y:S02]  /*15c70*/  ISETP.GE.AND P1, PT, R2, 0x52, PT ;  /* 0x000000520200780c */ /* 0x000fe40003f26270 */
[----:B------:R-:W-:Y:S02]  /*15c80*/  FSEL R195, R69, -INF , !P0 ;  /* 0xff80000045c37808 */ /* 0x000fe40004000000 */
[----:B------:R-:W-:Y:S02]  /*15c90*/  ISETP.GT.AND P0, PT, R0, 0x48, !P4 ;  /* 0x000000480000780c */ /* 0x000fe40006704270 */
[----:B------:R-:W-:Y:S02]  /*15ca0*/  LOP3.LUT R225, R225, 0xffffbfff, RZ, 0xc0, !PT ;  /* 0xffffbfffe1e17812 */ /* 0x000fe400078ec0ff */
[----:B------:R-:W-:Y:S04]  /*15cb0*/  ISETP.LT.OR P0, PT, R3, 0x49, P0 ;  /* 0x000000490300780c */ /* 0x000fe80000701670 */
[----:B------:R-:W-:Y:S02]  /*15cc0*/  FSEL R230, R80, -INF , !P0 ;  /* 0xff80000050e67808 */ /* 0x000fe40004000000 */
[C---:B------:R-:W-:Y:S02]  /*15cd0*/  ISETP.GT.AND P0, PT, R0.reuse, 0x49, !P3 ;  /* 0x000000490000780c */ /* 0x040fe40005f04270 */
[----:B------:R-:W-:Y:S02]  /*15ce0*/  @P1 LOP3.LUT R225, R225, 0x4000, RZ, 0xfc, !PT ;  /* 0x00004000e1e11812 */ /* 0x000fe400078efcff */
[----:B------:R-:W-:Y:S02]  /*15cf0*/  ISETP.LT.OR P0, PT, R3, 0x4a, P0 ;  /* 0x0000004a0300780c */ /* 0x000fe40000701670 */
[----:B------:R-:W-:Y:S02]  /*15d00*/  LOP3.LUT R225, R225, 0xfffeffff, RZ, 0xc0, !PT ;  /* 0xfffeffffe1e17812 */ /* 0x000fe400078ec0ff */
[----:B------:R-:W-:Y:S02]  /*15d10*/  FSEL R231, R19, -INF , !P0 ;  /* 0xff80000013e77808 */ /* 0x000fe40004000000 */
[----:B------:R-:W-:Y:S04]  /*15d20*/  ISETP.GT.AND P0, PT, R0, 0x50, !P2 ;  /* 0x000000500000780c */ /* 0x000fe80005704270 */
[C---:B------:R-:W-:Y:S04]  /*15d30*/  ISETP.LT.OR P0, PT, R3.reuse, 0x51, P0 ;  /* 0x000000510300780c */ /* 0x040fe80000701670 */
[----:B------:R-:W-:Y:S02]  /*15d40*/  FSEL R232, R18, -INF , !P0 ;  /* 0xff80000012e87808 */ /* 0x000fe40004000000 */
[----:B------:R-:W-:Y:S02]  /*15d50*/  ISETP.GT.AND P0, PT, R0, 0x51, !P1 ;  /* 0x000000510000780c */ /* 0x000fe40004f04270 */
[----:B------:R-:W-:Y:S02]  /*15d60*/  ISETP.GE.AND P1, PT, R2, 0x59, PT ;  /* 0x000000590200780c */ /* 0x000fe40003f26270 */
[----:B------:R-:W-:Y:S04]  /*15d70*/  ISETP.LT.OR P0, PT, R3, 0x52, P0 ;  /* 0x000000520300780c */ /* 0x000fe80000701670 */
[----:B------:R-:W-:Y:S02]  /*15d80*/  FSEL R233, R17, -INF , !P0 ;  /* 0xff80000011e97808 */ /* 0x000fe40004000000 */
[----:B------:R-:W-:Y:S04]  /*15d90*/  ISETP.GT.AND P0, PT, R0, 0x58, !P1 ;  /* 0x000000580000780c */ /* 0x000fe80004f04270 */
[----:B------:R-:W-:Y:S02]  /*15da0*/  ISETP.LT.OR P0, PT, R3, 0x59, P0 ;  /* 0x000000590300780c */ /* 0x000fe40000701670 */
[----:B------:R-:W-:Y:S02]  /*15db0*/  @P1 LOP3.LUT R225, R225, 0x10000, RZ, 0xfc, !PT ;  /* 0x00010000e1e11812 */ /* 0x000fe400078efcff */
[----:B------:R-:W-:Y:S02]  /*15dc0*/  ISETP.GE.AND P1, PT, R2, 0x1, PT ;  /* 0x000000010200780c */ /* 0x000fe40003f26270 */
[----:B------:R-:W-:Y:S02]  /*15dd0*/  FSEL R245, R13, -INF , !P0 ;  /* 0xff8000000df57808 */ /* 0x000fe40004000000 */
[----:B------:R-:W-:Y:S02]  /*15de0*/  ISETP.GT.AND P0, PT, R0, RZ, !P1 ;  /* 0x000000ff0000720c */ /* 0x000fe40004f04270 */
[----:B------:R-:W-:Y:S02]  /*15df0*/  LOP3.LUT R225, R225, 0xfffbffff, RZ, 0xc0, !PT ;  /* 0xfffbffffe1e17812 */ /* 0x000fe400078ec0ff */
[----:B------:R-:W-:Y:S04]  /*15e00*/  ISETP.LT.OR P0, PT, R3, 0x1, P0 ;  /* 0x000000010300780c */ /* 0x000fe80000701670 */
[----:B------:R-:W-:Y:S02]  /*15e10*/  FSEL R10, R192, -INF , !P0 ;  /* 0xff800000c00a7808 */ /* 0x000fe40004000000 */
[----:B------:R-:W-:Y:S11]  /*15e20*/  ISETP.GE.AND P0, PT, R2, 0x5a, PT ;  /* 0x0000005a0200780c */ /* 0x000ff60003f06270 */
[----:B------:R-:W-:Y:S02]  /*15e30*/  @!UPT UIADD3 URZ, URZ, URZ, URZ ;  /* 0x0000003f3f3ff290 */ /* 0x000fe4000fffe03f */
[----:B------:R-:W-:Y:S02]  /*15e40*/  @P0 LOP3.LUT R225, R225, 0x40000, RZ, 0xfc, !PT ;  /* 0x00040000e1e10812 */ /* 0x000fe400078efcff */
[----:B------:R-:W-:Y:S04]  /*15e50*/  ISETP.GT.AND P0, PT, R0, 0x59, !P0 ;  /* 0x000000590000780c */ /* 0x000fe80004704270 */
[----:B------:R-:W-:Y:S02]  /*15e60*/  ISETP.LT.OR P0, PT, R3, 0x5a, P0 ;  /* 0x0000005a0300780c */ /* 0x000fe40000701670 */
[----:B------:R-:W1:Y:S02]  /*15e70*/  SHFL.IDX PT, R3, R6, 0x1, 0x1c1f ;  /* 0x003c1f0006037f89 */ /* 0x000e6400000e0000 */
[----:B------:R-:W-:Y:S02]  /*15e80*/  FSEL R244, R12, -INF , !P0 ;  /* 0xff8000000cf47808 */ /* 0x000fe40004000000 */
[----:B------:R-:W-:Y:S01]  /*15e90*/  ISETP.GE.AND P0, PT, R81, 0x1, PT ;  /* 0x000000015100780c */ /* 0x000fe20003f06270 */
[--C-:B-1----:R-:W-:Y:S02]  /*15ea0*/  IMAD.IADD R2, R7, 0x1, R3.reuse ;  /* 0x0000000107027824 */ /* 0x102fe400078e0203 */
[----:B------:R-:W-:Y:S10]  /*15eb0*/  IMAD.IADD R0, R9, 0x1, R3 ;  /* 0x0000000109007824 */ /* 0x000ff400078e0203 */
[----:B------:R-:W-:-:S05]  /*15ec0*/  @!P0 BRA `(.L_x_443) ;  /* 0x000001a000008947 */ /* 0x000fca0003800000 */
[----:B------:R-:W-:Y:S01]  /*15ed0*/  IADD3 R0, -R58, R62, R3 ;  /* 0x0000003e3a007210 */ /* 0x000fe20007ffe103 */
        /* <DEDUP_REMOVED lines=12> */
.L_x_445:
[----:B------:R-:W-:Y:S04]  /*15fa0*/  MOV R2, c[0x0][0x32c] ;  /* 0x0000cb0000027a02 */ /* 0x000fe80000000f00 */
[----:B------:R-:W-:Y:S11]  /*15fb0*/  ISETP.NE.AND P0, PT, R2, 0x1, PT ;  /* 0x000000010200780c */ /* 0x000ff60003f05270 */
[----:B------:R-:W-:Y:S02]  /*15fc0*/  @!UPT UIADD3 URZ, URZ, URZ, URZ ;  /* 0x0000003f3f3ff290 */ /* 0x000fe4000fffe03f */
[----:B------:R-:W-:Y:S05]  /*15fd0*/  @P0 IMAD.HI.U32 R2, R0, c[0x0][0x330], RZ ;  /* 0x0000cc0000020a27 */ /* 0x000fea00078e00ff */
[----:B------:R-:W-:Y:S02]  /*15fe0*/  @P0 SHF.R.U32.HI R0, RZ, c[0x0][0x334], R2 ;  /* 0x0000cd00ff000a19 */ /* 0x000fe40000011602 */
.L_x_446:
[----:B------:R-:W-:Y:S05]  /*15ff0*/  BSYNC B0 ;  /* 0x0000000000007941 */ /* 0x000fea0003800000 */
.L_x_444:
[----:B------:R-:W-:Y:S02]  /*16000*/  IADD3 R2, R8, -0x1, RZ ;  /* 0xffffffff08027810 */ /* 0x000fe40007ffe0ff */
[C-C-:B------:R-:W-:Y:S02]  /*16010*/  IADD3 R5, R3.reuse, UR7, R4.reuse ;  /* 0x0000000703057c10 */ /* 0x140fe4000fffe004 */
[----:B------:R-:W-:Y:S01]  /*16020*/  IADD3 R3, R3, c[0x0][0x328], R4 ;  /* 0x0000ca0003037a10 */ /* 0x000fe20007ffe004 */
[----:B------:R-:W-:Y:S05]  /*16030*/  IMAD R0, R0, c[0x0][0x32c], R2 ;  /* 0x0000cb0000007a24 */ /* 0x000fea00078e0202 */
[----:B------:R-:W-:Y:S02]  /*16040*/  IADD3 R2, R0, c[0x0][0x32c], RZ ;  /* 0x0000cb0000027a10 */ /* 0x000fe40007ffe0ff */
[----:B------:R-:W-:Y:S02]  /*16050*/  IMNMX R0, R5, R0, !PT ;  /* 0x0000000005007217 */ /* 0x000fe40007800200 */
[----:B------:R-:W-:Y:S02]  /*16060*/  IMNMX R2, R3, R2, PT ;  /* 0x0000000203027217 */ /* 0x000fe40003800200 */
.L_x_443:
[C---:B------:R-:W-:Y:S01]  /*16070*/  LOP3.LUT P0, RZ, R225.reuse, 0x2000, RZ, 0xc0, !PT ;  /* 0x00002000e1ff7812 */ /* 0x040fe2000780c0ff */
[----:B------:R-:W1:Y:S03]  /*16080*/  SHFL.IDX PT, R3, R6, 0x2, 0x1c1f ;  /* 0x005c1f0006037f89 */ /* 0x000e6600000e0000 */
[----:B------:R-:W-:Y:S04]  /*16090*/  ISETP.GT.AND P0, PT, R0, 0x1, !P0 ;  /* 0x000000010000780c */ /* 0x000fe80004704270 */
[----:B------:R-:W-:Y:S04]  /*160a0*/  ISETP.LT.OR P0, PT, R2, 0x2, P0 ;  /* 0x000000020200780c */ /* 0x000fe80000701670 */
[----:B------:R-:W-:Y:S02]  /*160b0*/  FSEL R13, R194, -INF , !P0 ;  /* 0xff800000c20d7808 */ /* 0x000fe40004000000 */
[C---:B------:R-:W-:Y:S04]  /*160c0*/  LOP3.LUT P0, RZ, R225.reuse, 0x20000, RZ, 0xc0, !PT ;  /* 0x00020000e1ff7812 */ /* 0x040fe8000780c0ff */
[----:B------:R-:W-:Y:S04]  /*160d0*/  ISETP.GT.AND P0, PT, R0, 0x8, !P0 ;  /* 0x000000080000780c */ /* 0x000fe80004704270 */
[----:B------:R-:W-:Y:S04]  /*160e0*/  ISETP.LT.OR P0, PT, R2, 0x9, P0 ;  /* 0x000000090200780c */ /* 0x000fe80000701670 */
[----:B------:R-:W-:Y:S02]  /*160f0*/  FSEL R19, R184, -INF , !P0 ;  /* 0xff800000b8137808 */ /* 0x000fe40004000000 */
[----:B------:R-:W-:Y:S04]  /*16100*/  LOP3.LUT P0, RZ, R225, 0x8000, RZ, 0xc0, !PT ;  /* 0x00008000e1ff7812 */ /* 0x000fe8000780c0ff */
        /* <DEDUP_REMOVED lines=75> */
[----:B------:R-:W-:Y:S04]  /*165c0*/  ISETP.GT.AND P0, PT, R0, RZ, !P1 ;  /* 0x000000ff0000720c */ /* 0x000fe80004f04270 */
[----:B------:R-:W-:Y:S04]  /*165d0*/  ISETP.LT.OR P0, PT, R2, 0x1, P0 ;  /* 0x000000010200780c */ /* 0x000fe80000701670 */
[----:B------:R-:W-:Y:S02]  /*165e0*/  FSEL R12, R201, -INF , !P0 ;  /* 0xff800000c90c7808 */ /* 0x000fe40004000000 */
[----:B------:R-:W-:Y:S04]  /*165f0*/  LOP3.LUT P0, RZ, R225, 0x40000, RZ, 0xc0, !PT ;  /* 0x00040000e1ff7812 */ /* 0x000fe8000780c0ff */
[----:B------:R-:W-:Y:S01]  /*16600*/  ISETP.GT.AND P0, PT, R0, 0x59, !P0 ;  /* 0x000000590000780c */ /* 0x000fe20004704270 */
[--C-:B-1----:R-:W-:Y:S03]  /*16610*/  IMAD.IADD R0, R9, 0x1, R3.reuse ;  /* 0x0000000109007824 */ /* 0x102fe600078e0203 */
[----:B------:R-:W-:Y:S01]  /*16620*/  ISETP.LT.OR P0, PT, R2, 0x5a, P0 ;  /* 0x0000005a0200780c */ /* 0x000fe20000701670 */
[----:B------:R-:W-:Y:S03]  /*16630*/  IMAD.IADD R2, R7, 0x1, R3 ;  /* 0x0000000107027824 */ /* 0x000fe600078e0203 */
[----:B------:R-:W-:Y:S02]  /*16640*/  FSEL R243, R11, -INF , !P0 ;  /* 0xff8000000bf37808 */ /* 0x000fe40004000000 */
[----:B------:R-:W-:Y:S11]  /*16650*/  ISETP.GE.AND P0, PT, R81, 0x1, PT ;  /* 0x000000015100780c */ /* 0x000ff60003f06270 */
[----:B------:R-:W-:Y:S02]  /*16660*/  @!UPT UIADD3 URZ, URZ, URZ, URZ ;  /* 0x0000003f3f3ff290 */ /* 0x000fe4000fffe03f */
        /* <DEDUP_REMOVED lines=14> */
.L_x_449:
[----:B------:R-:W-:Y:S04]  /*16750*/  MOV R2, c[0x0][0x32c] ;  /* 0x0000cb0000027a02 */ /* 0x000fe80000000f00 */
[----:B------:R-:W-:Y:S11]  /*16760*/  ISETP.NE.AND P0, PT, R2, 0x1, PT ;  /* 0x000000010200780c */ /* 0x000ff60003f05270 */
[----:B------:R-:W-:Y:S02]  /*16770*/  @!UPT UIADD3 URZ, URZ, URZ, URZ ;  /* 0x0000003f3f3ff290 */ /* 0x000fe4000fffe03f */
[----:B------:R-:W-:Y:S05]  /*16780*/  @P0 IMAD.HI.U32 R2, R0, c[0x0][0x330], RZ ;  /* 0x0000cc0000020a27 */ /* 0x000fea00078e00ff */
[----:B------:R-:W-:Y:S02]  /*16790*/  @P0 SHF.R.U32.HI R0, RZ, c[0x0][0x334], R2 ;  /* 0x0000cd00ff000a19 */ /* 0x000fe40000011602 */
.L_x_450:
[----:B------:R-:W-:Y:S05]  /*167a0*/  BSYNC B0 ;  /* 0x0000000000007941 */ /* 0x000fea0003800000 */
.L_x_448:
[----:B------:R-:W-:Y:S02]  /*167b0*/  IADD3 R2, R8, -0x1, RZ ;  /* 0xffffffff08027810 */ /* 0x000fe40007ffe0ff */
[C-C-:B------:R-:W-:Y:S02]  /*167c0*/  IADD3 R5, R3.reuse, UR7, R4.reuse ;  /* 0x0000000703057c10 */ /* 0x140fe4000fffe004 */
[----:B------:R-:W-:Y:S01]  /*167d0*/  IADD3 R3, R3, c[0x0][0x328], R4 ;  /* 0x0000ca0003037a10 */ /* 0x000fe20007ffe004 */
[----:B------:R-:W-:Y:S05]  /*167e0*/  IMAD R0, R0, c[0x0][0x32c], R2 ;  /* 0x0000cb0000007a24 */ /* 0x000fea00078e0202 */
[----:B------:R-:W-:Y:S02]  /*167f0*/  IADD3 R2, R0, c[0x0][0x32c], RZ ;  /* 0x0000cb0000027a10 */ /* 0x000fe40007ffe0ff */
[----:B------:R-:W-:Y:S02]  /*16800*/  IMNMX R0, R5, R0, !PT ;  /* 0x0000000005007217 */ /* 0x000fe40007800200 */
[----:B------:R-:W-:Y:S02]  /*16810*/  IMNMX R2, R3, R2, PT ;  /* 0x0000000203027217 */ /* 0x000fe40003800200 */
.L_x_447:
[----:B------:R-:W-:Y:S01]  /*16820*/  LOP3.LUT P0, RZ, R225, 0x2000, RZ, 0xc0, !PT ;  /* 0x00002000e1ff7812 */ /* 0x000fe2000780c0ff */
        /* <DEDUP_REMOVED lines=109> */
.L_x_453:
[----:B------:R-:W-:Y:S04]  /*16f00*/  MOV R2, c[0x0][0x32c] ;  /* 0x0000cb0000027a02 */ /* 0x000fe80000000f00 */
[----:B------:R-:W-:Y:S11]  /*16f10*/  ISETP.NE.AND P0, PT, R2, 0x1, PT ;  /* 0x000000010200780c */ /* 0x000ff60003f05270 */
[----:B------:R-:W-:Y:S02]  /*16f20*/  @!UPT UIADD3 URZ, URZ, URZ, URZ ;  /* 0x0000003f3f3ff290 */ /* 0x000fe4000fffe03f */
[----:B------:R-:W-:Y:S05]  /*16f30*/  @P0 IMAD.HI.U32 R2, R0, c[0x0][0x330], RZ ;  /* 0x0000cc0000020a27 */ /* 0x000fea00078e00ff */
[----:B------:R-:W-:Y:S02]  /*16f40*/  @P0 SHF.R.U32.HI R0, RZ, c[0x0][0x334], R2 ;  /* 0x0000cd00ff000a19 */ /* 0x000fe40000011602 */
.L_x_454:
[----:B------:R-:W-:Y:S05]  /*16f50*/  BSYNC B0 ;  /* 0x0000000000007941 */ /* 0x000fea0003800000 */
.L_x_452:
[----:B------:R-:W-:Y:S02]  /*16f60*/  IADD3 R8, R8, -0x1, RZ ;  /* 0xffffffff08087810 */ /* 0x000fe40007ffe0ff */
[C-C-:B------:R-:W-:Y:S02]  /*16f70*/  IADD3 R5, R3.reuse, UR7, R4.reuse ;  /* 0x0000000703057c10 */ /* 0x140fe4000fffe004 */
[----:B------:R-:W-:Y:S01]  /*16f80*/  IADD3 R3, R3, c[0x0][0x328], R4 ;  /* 0x0000ca0003037a10 */ /* 0x000fe20007ffe004 */
[----:B------:R-:W-:Y:S05]  /*16f90*/  IMAD R0, R0, c[0x0][0x32c], R8 ;  /* 0x0000cb0000007a24 */ /* 0x000fea00078e0208 */
[----:B------:R-:W-:Y:S02]  /*16fa0*/  IADD3 R2, R0, c[0x0][0x32c], RZ ;  /* 0x0000cb0000027a10 */ /* 0x000fe40007ffe0ff */
[----:B------:R-:W-:Y:S02]  /*16fb0*/  IMNMX R0, R5, R0, !PT ;  /* 0x0000000005007217 */ /* 0x000fe40007800200 */
[----:B------:R-:W-:Y:S02]  /*16fc0*/  IMNMX R2, R3, R2, PT ;  /* 0x0000000203027217 */ /* 0x000fe40003800200 */
.L_x_451:
[----:B------:R-:W-:Y:S01]  /*16fd0*/  ISETP.GT.AND P0, PT, R0, RZ, !P1 ;  /* 0x000000ff0000720c */ /* 0x000fe20004f04270 */
[----:B------:R-:W-:Y:S01]  /*16fe0*/  LDSM.16.MT88.4 R52, [R210+0x100] ;  /* 0x00010000d234783b */ /* 0x000fe20000004200 */
[----:B------:R-:W-:Y:S02]  /*16ff0*/  LOP3.LUT P1, RZ, R225, 0x800, RZ, 0xc0, !PT ;  /* 0x00000800e1ff7812 */ /* 0x000fe4000782c0ff */
[----:B------:R-:W-:Y:S02]  /*17000*/  ISETP.LT.OR P0, PT, R2, 0x1, P0 ;  /* 0x000000010200780c */ /* 0x000fe40000701670 */
[----:B------:R-:W-:Y:S02]  /*17010*/  FMNMX.FTZ R72, R10, R100, !PT ;  /* 0x000000640a487209 */ /* 0x000fe40007810000 */
[----:B------:R-:W-:Y:S01]  /*17020*/  FSEL R7, R239, -INF , !P0 ;  /* 0xff800000ef077808 */ /* 0x000fe20004000000 */
[----:B------:R-:W-:Y:S01]  /*17030*/  LDSM.16.MT88.4 R84, [R209+0x900] ;  /* 0x00090000d154783b */ /* 0x000fe20000004200 */
[----:B------:R-:W-:Y:S02]  /*17040*/  LOP3.LUT P0, RZ, R225, 0x2000, RZ, 0xc0, !PT ;  /* 0x00002000e1ff7812 */ /* 0x000fe4000780c0ff */
[----:B------:R-:W-:Y:S02]  /*17050*/  FMNMX.FTZ R72, R15, R72, !PT ;  /* 0x000000480f487209 */ /* 0x000fe40007810000 */
[----:B------:R-:W-:Y:S02]  /*17060*/  ISETP.GT.AND P0, PT, R0, 0x1, !P0 ;  /* 0x000000010000780c */ /* 0x000fe40004704270 */
[----:B------:R-:W-:Y:S02]  /*17070*/  FMNMX.FTZ R72, R16, R72, !PT ;  /* 0x0000004810487209 */ /* 0x000fe40007810000 */
[----:B------:R-:W-:Y:S02]  /*17080*/  ISETP.LT.OR P0, PT, R2, 0x2, P0 ;  /* 0x000000020200780c */ /* 0x000fe40000701670 */
[----:B------:R-:W-:Y:S02]  /*17090*/  FMNMX.FTZ R72, R20, R72, !PT ;  /* 0x0000004814487209 */ /* 0x000fe40007810000 */
[----:B------:R-:W-:Y:S02]  /*170a0*/  FSEL R8, R237, -INF , !P0 ;  /* 0xff800000ed087808 */ /* 0x000fe40004000000 */
        /* <DEDUP_REMOVED lines=74> */
[----:B------:R-:W-:Y:S02]  /*17550*/  FMNMX.FTZ R4, R18, R4, !PT ;  /* 0x0000000412047209 */ /* 0x000fe40007810000 */
[----:B------:R-:W-:Y:S02]  /*17560*/  FMNMX.FTZ R3, R171, R3, !PT ;  /* 0x00000003ab037209 */ /* 0x000fe40007810000 */
[----:B------:R-:W-:Y:S02]  /*17570*/  FSEL R183, R38, -INF , !P0 ;  /* 0xff80000026b77808 */ /* 0x000fe40004000000 */
[----:B------:R-:W-:Y:S02]  /*17580*/  LOP3.LUT P0, RZ, R225, 0x8, RZ, 0xc0, !PT ;  /* 0x00000008e1ff7812 */ /* 0x000fe4000780c0ff */
[----:B------:R-:W-:Y:S02]  /*17590*/  FMNMX.FTZ R72, R245, R72, !PT ;  /* 0x00000048f5487209 */ /* 0x000fe40007810000 */
[----:B------:R-:W-:Y:S02]  /*175a0*/  FMNMX.FTZ R3, R176, R3, !PT ;  /* 0x00000003b0037209 */ /* 0x000fe40007810000 */
[----:B------:R-:W-:Y:S02]  /*175b0*/  FMNMX.FTZ R4, R30, R4, !PT ;  /* 0x000000041e047209 */ /* 0x000fe40007810000 */
[----:B------:R-:W-:Y:S02]  /*175c0*/  ISETP.GT.AND P0, PT, R0, 0x31, !P0 ;  /* 0x000000310000780c */ /* 0x000fe40004704270 */
[----:B------:R-:W-:Y:S02]  /*175d0*/  FMNMX.FTZ R72, R244, R72, !PT ;  /* 0x00000048f4487209 */ /* 0x000fe40007810000 */
[----:B------:R-:W-:Y:S02]  /*175e0*/  FMNMX.FTZ R4, R33, R4, !PT ;  /* 0x0000000421047209 */ /* 0x000fe40007810000 */
[----:B------:R-:W-:Y:S01]  /*175f0*/  FMNMX.FTZ R3, R179, R3, !PT ;  /* 0x00000003b3037209 */ /* 0x000fe20007810000 */
[----:B------:R-:W1:Y:S01]  /*17600*/  SHFL.BFLY PT, R5, R72, 0x2, 0x1f ;  /* 0x0c401f0048057f89 */ /* 0x000e6200000e0000 */
[----:B------:R-:W-:Y:S02]  /*17610*/  ISETP.LT.OR P0, PT, R2, 0x32, P0 ;  /* 0x000000320200780c */ /* 0x000fe40000701670 */
[----:B------:R-:W-:Y:S02]  /*17620*/  FMNMX.FTZ R4, R34, R4, !PT ;  /* 0x0000000422047209 */ /* 0x000fe40007810000 */
[----:B------:R-:W-:Y:S02]  /*17630*/  FMNMX.FTZ R3, R184, R3, !PT ;  /* 0x00000003b8037209 */ /* 0x000fe40007810000 */
[----:B------:R-:W-:Y:S02]  /*17640*/  FSEL R186, R59, -INF , !P0 ;  /* 0xff8000003bba7808 */ /* 0x000fe40004000000 */
[----:B------:R-:W-:Y:S02]  /*17650*/  LOP3.LUT P0, RZ, R225, 0x4, RZ, 0xc0, !PT ;  /* 0x00000004e1ff7812 */ /* 0x000fe4000780c0ff */
        /* <DEDUP_REMOVED lines=16> */
[----:B------:R-:W-:Y:S02]  /*17760*/  LOP3.LUT P1, RZ, R225, 0x1, RZ, 0xc0, !PT ;  /* 0x00000001e1ff7812 */ /* 0x000fe4000782c0ff */
[----:B------:R-:W-:Y:S02]  /*17770*/  FMNMX.FTZ R4, R180, R4, !PT ;  /* 0x00000004b4047209 */ /* 0x000fe40007810000 */
[----:B-1----:R-:W-:Y:S02]  /*17780*/  FMNMX.FTZ R72, R72, R5, !PT ;  /* 0x0000000548487209 */ /* 0x002fe40007810000 */
[----:B------:R-:W-:Y:S02]  /*17790*/  FMNMX.FTZ R3, R234, R3, !PT ;  /* 0x00000003ea037209 */ /* 0x000fe40007810000 */
[----:B------:R-:W-:Y:S01]  /*177a0*/  FSEL R190, R63, -INF , !P0 ;  /* 0xff8000003fbe7808 */ /* 0x000fe20004000000 */
[----:B------:R-:W1:Y:S01]  /*177b0*/  SHFL.BFLY PT, R5, R72, 0x1, 0x1f ;  /* 0x0c201f0048057f89 */ /* 0x000e6200000e0000 */
[----:B------:R-:W-:Y:S02]  /*177c0*/  ISETP.GT.AND P0, PT, R0, 0x40, !P1 ;  /* 0x000000400000780c */ /* 0x000fe40004f04270 */
[----:B------:R-:W-:Y:S02]  /*177d0*/  FMNMX.FTZ R4, R181, R4, !PT ;  /* 0x00000004b5047209 */ /* 0x000fe40007810000 */
[----:B------:R-:W-:Y:S02]  /*177e0*/  FMNMX.FTZ R3, R235, R3, !PT ;  /* 0x00000003eb037209 */ /* 0x000fe40007810000 */
[----:B------:R-:W-:Y:S02]  /*177f0*/  ISETP.LT.OR P0, PT, R2, 0x41, P0 ;  /* 0x000000410200780c */ /* 0x000fe40000701670 */
[----:B------:R-:W-:Y:S02]  /*17800*/  FMNMX.FTZ R71, R242, R3, !PT ;  /* 0x00000003f2477209 */ /* 0x000fe40007810000 */
[----:B------:R-:W-:Y:S02]  /*17810*/  FMNMX.FTZ R3, R182, R4, !PT ;  /* 0x00000004b6037209 */ /* 0x000fe40007810000 */
[----:B------:R-:W-:Y:S02]  /*17820*/  FSEL R199, R74, -INF , !P0 ;  /* 0xff8000004ac77808 */ /* 0x000fe40004000000 */
        /* <DEDUP_REMOVED lines=9> */
[----:B------:R-:W-:Y:S02]  /*178c0*/  FMNMX.FTZ R4, R7, R103, !PT ;  /* 0x0000006707047209 */ /* 0x000fe40007810000 */
[----:B------:R-:W-:Y:S02]  /*178d0*/  FSEL R203, R78, -INF , !P0 ;  /* 0xff8000004ecb7808 */ /* 0x000fe40004000000 */
[----:B------:R-:W-:Y:S02]  /*178e0*/  ISETP.GT.AND P0, PT, R0, 0x49, !P3 ;  /* 0x000000490000780c */ /* 0x000fe40005f04270 */
[----:B------:R-:W-:Y:S02]  /*178f0*/  FMNMX.FTZ R3, R204, R3, !PT ;  /* 0x00000003cc037209 */ /* 0x000fe40007810000 */
[----:B------:R-:W-:Y:S02]  /*17900*/  FMNMX.FTZ R4, R8, R4, !PT ;  /* 0x0000000408047209 */ /* 0x000fe40007810000 */
[----:B-1----:R-:W-:Y:S02]  /*17910*/  FMNMX.FTZ R72, R72, R5, !PT ;  /* 0x0000000548487209 */ /* 0x002fe40007810000 */
[----:B------:R-:W-:Y:S02]  /*17920*/  ISETP.LT.OR P0, PT, R2, 0x4a, P0 ;  /* 0x0000004a0200780c */ /* 0x000fe40000701670 */
[----:B------:R-:W-:Y:S01]  /*17930*/  FMNMX.FTZ R4, R9, R4, !PT ;  /* 0x0000000409047209 */ /* 0x000fe20007810000 */
[----:B------:R-:W-:Y:S01]  /*17940*/  FMUL.FTZ R74, R72, c[0x0][0x2d0] ;  /* 0x0000b400484a7a20 */ /* 0x000fe20000410000 */
[----:B------:R-:W-:Y:S02]  /*17950*/  FMNMX.FTZ R3, R236, R3, !PT ;  /* 0x00000003ec037209 */ /* 0x000fe40007810000 */
[----:B------:R-:W-:Y:S02]  /*17960*/  FSEL R207, R79, -INF , !P0 ;  /* 0xff8000004fcf7808 */ /* 0x000fe40004000000 */
[----:B------:R-:W-:Y:S02]  /*17970*/  ISETP.GT.AND P0, PT, R0, 0x50, !P2 ;  /* 0x000000500000780c */ /* 0x000fe40005704270 */
[----:B------:R-:W-:Y:S02]  /*17980*/  FSETP.NEU.FTZ.AND P2, PT, R72, -INF , PT ;  /* 0xff8000004800780b */ /* 0x000fe40003f5d000 */
        /* <DEDUP_REMOVED lines=9> */
[----:B------:R-:W1:Y:S01]  /*17a20*/  SHFL.BFLY PT, R6, R71, 0x2, 0x1f ;  /* 0x0c401f0047067f89 */ /* 0x000e6200000e0000 */
[----:B------:R-:W-:Y:S01]  /*17a30*/  FMNMX.FTZ R4, R62, R4, !PT ;  /* 0x000000043e047209 */ /* 0x000fe20007810000 */
[----:B------:R2:W-:Y:S01]  /*17a40*/  MUFU.EX2 R23, R3 ;  /* 0x0000000300177308 */ /* 0x0005e20000000800 */
[----:B------:R-:W-:Y:S02]  /*17a50*/  LOP3.LUT P1, RZ, R225, 0x4000, RZ, 0xc0, !PT ;  /* 0x00004000e1ff7812 */ /* 0x000fe4000782c0ff */
[----:B------:R-:W-:Y:S02]  /*17a60*/  FSEL R229, R35, -INF , !P0 ;  /* 0xff80000023e57808 */ /* 0x000fe40004000000 */
[----:B------:R-:W-:Y:S02]  /*17a70*/  ISETP.GT.AND P0, PT, R0, 0x51, !P1 ;  /* 0x000000510000780c */ /* 0x000fe40004f04270 */
[----:B------:R-:W-:Y:S02]  /*17a80*/  FMNMX.FTZ R70, R240, R70, !PT ;  /* 0x00000046f0467209 */ /* 0x000fe40007810000 */
[----:B------:R-:W-:Y:S02]  /*17a90*/  ISETP.LT.OR P0, PT, R2, 0x52, P0 ;  /* 0x000000520200780c */ /* 0x000fe40000701670 */
[----:B------:R-:W-:Y:S02]  /*17aa0*/  FMNMX.FTZ R70, R241, R70, !PT ;  /* 0x00000046f1467209 */ /* 0x000fe40007810000 */
[C---:B------:R-:W-:Y:S02]  /*17ab0*/  LOP3.LUT P4, RZ, R225.reuse, 0x10000, RZ, 0xc0, !PT ;  /* 0x00010000e1ff7812 */ /* 0x040fe4000788c0ff */
[----:B------:R-:W-:Y:S01]  /*17ac0*/  LOP3.LUT P6, RZ, R225, 0x40000, RZ, 0xc0, !PT ;  /* 0x00040000e1ff7812 */ /* 0x000fe200078cc0ff */
[----:B------:R-:W3:Y:S01]  /*17ad0*/  SHFL.BFLY PT, R5, R70, 0x2, 0x1f ;  /* 0x0c401f0046057f89 */ /* 0x000ee200000e0000 */
[----:B------:R-:W-:Y:S02]  /*17ae0*/  FSEL R206, R91, -INF , !P0 ;  /* 0xff8000005bce7808 */ /* 0x000fe40004000000 */
[C---:B------:R-:W-:Y:S02]  /*17af0*/  ISETP.GT.AND P3, PT, R0.reuse, 0x58, !P4 ;  /* 0x000000580000780c */ /* 0x040fe40006764270 */
[----:B------:R-:W-:Y:S02]  /*17b00*/  ISETP.GT.AND P0, PT, R0, 0x59, !P6 ;  /* 0x000000590000780c */ /* 0x000fe40007704270 */
[----:B-1----:R-:W-:Y:S02]  /*17b10*/  FMNMX.FTZ R71, R71, R6, !PT ;  /* 0x0000000647477209 */ /* 0x002fe40007810000 */
[----:B--2---:R-:W-:Y:S01]  /*17b20*/  FMNMX.FTZ R3, R88, R4, !PT ;  /* 0x0000000458037209 */ /* 0x004fe20007810000 */
[--C-:B------:R-:W-:Y:S01]  /*17b30*/  FFMA.FTZ R4, R15, c[0x0][0x2d0], -R74.reuse ;  /* 0x0000b4000f047a23 */ /* 0x100fe2000001084a */
[C---:B------:R-:W-:Y:S01]  /*17b40*/  ISETP.LT.OR P4, PT, R2.reuse, 0x59, P3 ;  /* 0x000000590200780c */ /* 0x040fe20001f81670 */
[----:B------:R-:W1:Y:S01]  /*17b50*/  SHFL.BFLY PT, R6, R71, 0x1, 0x1f ;  /* 0x0c201f0047067f89 */ /* 0x000e6200000e0000 */
[----:B------:R-:W-:Y:S01]  /*17b60*/  ISETP.LT.OR P3, PT, R2, 0x5a, P0 ;  /* 0x0000005a0200780c */ /* 0x000fe20000761670 */
[----:B------:R2:W-:Y:S01]  /*17b70*/  MUFU.EX2 R246, R4 ;  /* 0x0000000400f67308 */ /* 0x0005e20000000800 */
[----:B------:R-:W-:Y:S02]  /*17b80*/  FMNMX.FTZ R3, R169, R3, !PT ;  /* 0x00000003a9037209 */ /* 0x000fe40007810000 */
[----:B------:R-:W-:Y:S02]  /*17b90*/  FSEL R197, R36, -INF , !P4 ;  /* 0xff80000024c57808 */ /* 0x000fe40006000000 */
[----:B------:R-:W-:Y:S01]  /*17ba0*/  FMNMX.FTZ R3, R172, R3, !PT ;  /* 0x00000003ac037209 */ /* 0x000fe20007810000 */
[----:B------:R-:W-:Y:S01]  /*17bb0*/  LDSM.16.MT88.4 R36, [R212+0x100] ;  /* 0x00010000d424783b */ /* 0x000fe20000004200 */
[----:B------:R-:W-:Y:S02]  /*17bc0*/  FSEL R73, R95, -INF , !P3 ;  /* 0xff8000005f497808 */ /* 0x000fe40005800000 */
[----:B------:R-:W-:Y:S02]  /*17bd0*/  FMNMX.FTZ R3, R173, R3, !PT ;  /* 0x00000003ad037209 */ /* 0x000fe40007810000 */
[----:B---3--:R-:W-:Y:S02]  /*17be0*/  FMNMX.FTZ R70, R70, R5, !PT ;  /* 0x0000000546467209 */ /* 0x008fe40007810000 */
[----:B------:R-:W-:Y:S03]  /*17bf0*/  FMNMX.FTZ R3, R174, R3, !PT ;  /* 0x00000003ae037209 */ /* 0x000fe60007810000 */
[----:B------:R-:W3:Y:S01]  /*17c00*/  SHFL.BFLY PT, R5, R70, 0x1, 0x1f ;  /* 0x0c201f0046057f89 */ /* 0x000ee200000e0000 */
[----:B-1----:R-:W-:Y:S01]  /*17c10*/  FMNMX.FTZ R71, R71, R6, !PT ;  /* 0x0000000647477209 */ /* 0x002fe20007810000 */
[--C-:B--2---:R-:W-:Y:S03]  /*17c20*/  FFMA.FTZ R4, R16, c[0x0][0x2d0], -R74.reuse ;  /* 0x0000b40010047a23 */ /* 0x104fe6000001084a */
[C---:B------:R-:W-:Y:S01]  /*17c30*/  FSETP.NEU.FTZ.AND P1, PT, R71.reuse, -INF , PT ;  /* 0xff8000004700780b */ /* 0x040fe20003f3d000 */
[----:B------:R-:W-:Y:S01]  /*17c40*/  FMUL.FTZ R75, R71, c[0x0][0x2d0] ;  /* 0x0000b400474b7a20 */ /* 0x000fe20000410000 */
[----:B------:R1:W-:Y:S04]  /*17c50*/  MUFU.EX2 R60, R4 ;  /* 0x00000004003c7308 */ /* 0x0003e80000000800 */
[----:B------:R-:W-:Y:S05]  /*17c60*/  FSEL R75, R75, RZ, P1 ;  /* 0x000000ff4b4b7208 */ /* 0x000fea0000800000 */
[--C-:B------:R-:W-:Y:S02]  /*17c70*/  FFMA.FTZ R2, R21, c[0x0][0x2d0], -R75.reuse ;  /* 0x0000b40015027a23 */ /* 0x100fe4000001084b */
[--C-:B------:R-:W-:Y:S01]  /*17c80*/  FFMA.FTZ R16, R29, c[0x0][0x2d0], -R75.reuse ;  /* 0x0000b4001d107a23 */ /* 0x100fe2000001084b */
[----:B---3--:R-:W-:Y:S01]  /*17c90*/  FMNMX.FTZ R70, R70, R5, !PT ;  /* 0x0000000546467209 */ /* 0x008fe20007810000 */
[----:B------:R2:W-:Y:S01]  /*17ca0*/  MUFU.EX2 R50, R2 ;  /* 0x0000000200327308 */ /* 0x0005e20000000800 */
[--C-:B------:R-:W-:Y:S02]  /*17cb0*/  FFMA.FTZ R48, R48, c[0x0][0x2d0], -R75.reuse ;  /* 0x0000b40030307a23 */ /* 0x100fe4000001084b */
[C---:B------:R-:W-:Y:S01]  /*17cc0*/  FSETP.NEU.FTZ.AND P0, PT, R70.reuse, -INF , PT ;  /* 0xff8000004600780b */ /* 0x040fe20003f1d000 */
[----:B------:R-:W-:Y:S05]  /*17cd0*/  FMUL.FTZ R96, R70, c[0x0][0x2d0] ;  /* 0x0000b40046607a20 */ /* 0x000fea0000410000 */
[----:B------:R-:W-:Y:S01]  /*17ce0*/  FSEL R96, R96, RZ, P0 ;  /* 0x000000ff60607208 */ /* 0x000fe20000000000 */
[----:B------:R-:W-:Y:S01]  /*17cf0*/  MUFU.EX2 R63, R16 ;  /* 0x00000010003f7308 */ /* 0x000fe20000000800 */
[----:B-1----:R-:W-:Y:S01]  /*17d00*/  FMNMX.FTZ R4, R183, R3, !PT ;  /* 0x00000003b7047209 */ /* 0x002fe20007810000 */
[----:B------:R-:W-:Y:S03]  /*17d10*/  FFMA.FTZ R3, R20, c[0x0][0x2d0], -R74 ;  /* 0x0000b40014037a23 */ /* 0x000fe6000001084a */
[----:B------:R-:W-:Y:S04]  /*17d20*/  FMNMX.FTZ R4, R186, R4, !PT ;  /* 0x00000004ba047209 */ /* 0x000fe80007810000 */
[----:B------:R-:W-:Y:S01]  /*17d30*/  FMNMX.FTZ R4, R188, R4, !PT ;  /* 0x00000004bc047209 */ /* 0x000fe20007810000 */
[----:B------:R1:W3:Y:S03]  /*17d40*/  MUFU.EX2 R51, R3 ;  /* 0x0000000300337308 */ /* 0x0002e60000000800 */
[----:B------:R-:W-:Y:S01]  /*17d50*/  FMNMX.FTZ R4, R190, R4, !PT ;  /* 0x00000004be047209 */ /* 0x000fe20007810000 */
[----:B--2---:R-:W-:Y:S03]  /*17d60*/  FFMA.FTZ R2, R11, c[0x0][0x2d0], -R96 ;  /* 0x0000b4000b027a23 */ /* 0x004fe60000010860 */
[----:B------:R-:W-:Y:S03]  /*17d70*/  FMNMX.FTZ R4, R199, R4, !PT ;  /* 0x00000004c7047209 */ /* 0x000fe60007810000 */
[----:B------:R-:W-:Y:S01]  /*17d80*/  MUFU.EX2 R92, R2 ;  /* 0x00000002005c7308 */ /* 0x000fe20000000800 */
[----:B------:R-:W-:Y:S01]  /*17d90*/  FMNMX.FTZ R4, R202, R4, !PT ;  /* 0x00000004ca047209 */ /* 0x000fe20007810000 */
[--C-:B-1----:R-:W-:Y:S01]  /*17da0*/  FFMA.FTZ R3, R12, c[0x0][0x2d0], -R75.reuse ;  /* 0x0000b4000c037a23 */ /* 0x102fe2000001084b */
[----:B---3--:R-:W-:Y:S01]  /*17db0*/  F2FP.PACK_AB R78, R51, R60 ;  /* 0x0000003c334e723e */ /* 0x008fe200000000ff */
[----:B------:R-:W-:Y:S06]  /*17dc0*/  FFMA.FTZ R12, R32, c[0x0][0x2d0], -R74 ;  /* 0x0000b400200c7a23 */ /* 0x000fec000001084a */
[----:B------:R1:W-:Y:S01]  /*17dd0*/  MUFU.EX2 R89, R3 ;  /* 0x0000000300597308 */ /* 0x0003e20000000800 */
[----:B------:R-:W-:Y:S02]  /*17de0*/  FFMA.FTZ R32, R34, c[0x0][0x2d0], -R96 ;  /* 0x0000b40022207a23 */ /* 0x000fe40000010860 */
[--C-:B-1----:R-:W-:Y:S07]  /*17df0*/  FFMA.FTZ R3, R13, c[0x0][0x2d0], -R75.reuse ;  /* 0x0000b4000d037a23 */ /* 0x102fee000001084b */
[----:B------:R1:W2:Y:S02]  /*17e00*/  MUFU.EX2 R247, R3 ;  /* 0x0000000300f77308 */ /* 0x0002a40000000800 */
[----:B-1----:R-:W-:Y:S01]  /*17e10*/  FMNMX.FTZ R3, R203, R4, !PT ;  /* 0x00000004cb037209 */ /* 0x002fe20007810000 */
[----:B------:R-:W-:Y:S01]  /*17e20*/  FFMA.FTZ R4, R26, c[0x0][0x2d0], -R74 ;  /* 0x0000b4001a047a23 */ /* 0x000fe2000001084a */
[----:B--2---:R-:W-:Y:S02]  /*17e30*/  F2FP.PACK_AB R77, R247, R89 ;  /* 0x00000059f74d723e */ /* 0x004fe400000000ff */
[----:B------:R-:W-:Y:S04]  /*17e40*/  FMNMX.FTZ R0, R207, R3, !PT ;  /* 0x00000003cf007209 */ /* 0x000fe80007810000 */
[----:B------:R-:W-:Y:S01]  /*17e50*/  MUFU.EX2 R80, R4 ;  /* 0x0000000400507308 */ /* 0x000fe20000000800 */
[--C-:B------:R-:W-:Y:S01]  /*17e60*/  FFMA.FTZ R3, R19, c[0x0][0x2d0], -R75.reuse ;  /* 0x0000b40013037a23 */ /* 0x100fe2000001084b */
[----:B------:R-:W-:Y:S04]  /*17e70*/  FMNMX.FTZ R0, R229, R0, !PT ;  /* 0x00000000e5007209 */ /* 0x000fe80007810000 */
[----:B------:R-:W-:Y:S04]  /*17e80*/  FMNMX.FTZ R0, R206, R0, !PT ;  /* 0x00000000ce007209 */ /* 0x000fe80007810000 */
[----:B------:R1:W2:Y:S01]  /*17e90*/  MUFU.EX2 R45, R3 ;  /* 0x00000003002d7308 */ /* 0x0002a20000000800 */
[----:B------:R-:W-:Y:S04]  /*17ea0*/  FMNMX.FTZ R0, R197, R0, !PT ;  /* 0x00000000c5007209 */ /* 0x000fe80007810000 */
[----:B------:R-:W-:Y:S05]  /*17eb0*/  FMNMX.FTZ R0, R73, R0, !PT ;  /* 0x0000000049007209 */ /* 0x000fea0007810000 */
[----:B------:R-:W3:Y:S01]  /*17ec0*/  SHFL.BFLY PT, R2, R0, 0x2, 0x1f ;  /* 0x0c401f0000027f89 */ /* 0x000ee200000e0000 */
[--C-:B-1----:R-:W-:Y:S01]  /*17ed0*/  FFMA.FTZ R3, R14, c[0x0][0x2d0], -R96.reuse ;  /* 0x0000b4000e037a23 */ /* 0x102fe20000010860 */
[----:B--2---:R-:W-:Y:S03]  /*17ee0*/  F2FP.PACK_AB R79, R50, R45 ;  /* 0x0000002d324f723e */ /* 0x004fe600000000ff */
[----:B------:R1:W2:Y:S02]  /*17ef0*/  MUFU.EX2 R61, R3 ;  /* 0x00000003003d7308 */ /* 0x0002a40000000800 */
[--C-:B-1----:R-:W-:Y:S01]  /*17f00*/  FFMA.FTZ R3, R17, c[0x0][0x2d0], -R96.reuse ;  /* 0x0000b40011037a23 */ /* 0x102fe20000010860 */
[----:B--2---:R-:W-:Y:S07]  /*17f10*/  F2FP.PACK_AB R64, R61, R92 ;  /* 0x0000005c3d40723e */ /* 0x004fee00000000ff */
[----:B------:R1:W-:Y:S02]  /*17f20*/  MUFU.EX2 R57, R3 ;  /* 0x0000000300397308 */ /* 0x0003e40000000800 */
[----:B-1----:R-:W-:Y:S08]  /*17f30*/  FFMA.FTZ R3, R18, c[0x0][0x2d0], -R96 ;  /* 0x0000b40012037a23 */ /* 0x002ff00000010860 */
[----:B------:R1:W2:Y:S02]  /*17f40*/  MUFU.EX2 R49, R3 ;  /* 0x0000000300317308 */ /* 0x0002a40000000800 */
[----:B-1----:R-:W-:Y:S01]  /*17f50*/  FFMA.FTZ R3, R25, c[0x0][0x2d0], -R74 ;  /* 0x0000b40019037a23 */ /* 0x002fe2000001084a */
[----:B--2---:R-:W-:Y:S07]  /*17f60*/  F2FP.PACK_AB R66, R49, R57 ;  /* 0x000000393142723e */ /* 0x004fee00000000ff */
[----:B------:R3:W-:Y:S02]  /*17f70*/  MUFU.EX2 R81, R3 ;  /* 0x0000000300517308 */ /* 0x0007e40000000800 */
[----:B---3--:R-:W-:Y:S01]  /*17f80*/  FMNMX.FTZ R3, R0, R2, !PT ;  /* 0x0000000200037209 */ /* 0x008fe20007810000 */
[----:B------:R-:W-:Y:S01]  /*17f90*/  FFMA.FTZ R2, R22, c[0x0][0x2d0], -R75 ;  /* 0x0000b40016027a23 */ /* 0x000fe2000001084b */
[----:B------:R-:W-:Y:S06]  /*17fa0*/  FSEL R0, R72, RZ, P2 ;  /* 0x000000ff48007208 */ /* 0x000fec0001000000 */
[----:B------:R1:W-:Y:S01]  /*17fb0*/  MUFU.EX2 R82, R2 ;  /* 0x0000000200527308 */ /* 0x0003e20000000800 */
[----:B------:R-:W2:Y:S01]  /*17fc0*/  SHFL.BFLY PT, R4, R3, 0x1, 0x1f ;  /* 0x0c201f0003047f89 */ /* 0x000ea200000e0000 */
[----:B------:R-:W-:Y:S01]  /*17fd0*/  FADD.FTZ R0, -R0, R100 ;  /* 0x0000006400007221 */ /* 0x000fe20000010100 */
[----:B------:R-:W-:Y:S03]  /*17fe0*/  MOV R100, R23 ;  /* 0x0000001700647202 */ /* 0x000fe60000000f00 */
[----:B------:R-:W-:Y:S01]  /*17ff0*/  FMUL.FTZ R0, R0, c[0x0][0x2d0] ;  /* 0x0000b40000007a20 */ /* 0x000fe20000410000 */
[----:B------:R-:W-:Y:S02]  /*18000*/  F2FP.PACK_AB R76, R246, R100 ;  /* 0x00000064f64c723e */ /* 0x000fe400000000ff */
[----:B------:R-:W3:Y:S01]  /*18010*/  LDSM.16.MT88.4 R20, [R209+0x100] ;  /* 0x00010000d114783b */ /* 0x000ee20000004200 */
[----:B------:R4:W5:Y:S01]  /*18020*/  MUFU.EX2 R69, R0 ;  /* 0x0000000000457308 */ /* 0x0009620000000800 */
[----:B-1----:R-:W-:Y:S02]  /*18030*/  FSEL R2, R71, RZ, P1 ;  /* 0x000000ff47027208 */ /* 0x002fe40000800000 */
[----:B--2---:R-:W-:Y:S03]  /*18040*/  FMNMX.FTZ R3, R3, R4, !PT ;  /* 0x0000000403037209 */ /* 0x004fe60007810000 */
[----:B------:R-:W-:Y:S02]  /*18050*/  FADD.FTZ R2, -R2, R101 ;  /* 0x0000006502027221 */ /* 0x000fe40000010100 */
[----:B------:R-:W-:Y:S02]  /*18060*/  FMUL.FTZ R97, R3, c[0x0][0x2d0] ;  /* 0x0000b40003617a20 */ /* 0x000fe40000410000 */
[----:B------:R-:W-:Y:S01]  /*18070*/  FMUL.FTZ R2, R2, c[0x0][0x2d0] ;  /* 0x0000b40002027a20 */ /* 0x000fe20000410000 */
[----:B----4-:R-:W-:Y:S01]  /*18080*/  FSEL R0, R70, RZ, P0 ;  /* 0x000000ff46007208 */ /* 0x010fe20000000000 */
[----:B-----5:R-:W-:Y:S01]  /*18090*/  FMUL.FTZ R16, R69, R116 ;  /* 0x0000007445107220 */ /* 0x020fe20000410000 */
[----:B------:R-:W-:Y:S01]  /*180a0*/  FSETP.NEU.FTZ.AND P0, PT, R3, -INF , PT ;  /* 0xff8000000300780b */ /* 0x000fe20003f1d000 */
[----:B------:R-:W1:Y:S01]  /*180b0*/  MUFU.EX2 R68, R2 ;  /* 0x0000000200447308 */ /* 0x000e620000000800 */
[----:B------:R-:W-:Y:S02]  /*180c0*/  FMUL.FTZ R5, R69, R105 ;  /* 0x0000006945057220 */ /* 0x000fe40000410000 */
[----:B------:R-:W-:Y:S01]  /*180d0*/  FADD.FTZ R0, -R0, R102 ;  /* 0x0000006600007221 */ /* 0x000fe20000010100 */
[----:B------:R-:W-:Y:S01]  /*180e0*/  FSEL R97, R97, RZ, P0 ;  /* 0x000000ff61617208 */ /* 0x000fe20000000000 */
[----:B------:R-:W-:Y:S02]  /*180f0*/  FMUL.FTZ R17, R69, R117 ;  /* 0x0000007545117220 */ /* 0x000fe40000410000 */
[----:B------:R-:W-:Y:S02]  /*18100*/  FMUL.FTZ R0, R0, c[0x0][0x2d0] ;  /* 0x0000b40000007a20 */ /* 0x000fe40000410000 */
[--C-:B------:R-:W-:Y:S02]  /*18110*/  FFMA.FTZ R58, R58, c[0x0][0x2d0], -R97.reuse ;  /* 0x0000b4003a3a7a23 */ /* 0x100fe40000010861 */
[----:B------:R2:W4:Y:S01]  /*18120*/  MUFU.EX2 R2, R0 ;  /* 0x0000000000027308 */ /* 0x0005220000000800 */
[--C-:B------:R-:W-:Y:S02]  /*18130*/  FFMA.FTZ R4, R9, c[0x0][0x2d0], -R97.reuse ;  /* 0x0000b40009047a23 */ /* 0x100fe40000010861 */
[--C-:B------:R-:W-:Y:S07]  /*18140*/  FFMA.FTZ R62, R62, c[0x0][0x2d0], -R97.reuse ;  /* 0x0000b4003e3e7a23 */ /* 0x100fee0000010861 */
[----:B------:R5:W3:Y:S01]  /*18150*/  MUFU.EX2 R42, R4 ;  /* 0x00000004002a7308 */ /* 0x000ae20000000800 */
[C---:B-1----:R-:W-:Y:S02]  /*18160*/  FMUL.FTZ R6, R68.reuse, R106 ;  /* 0x0000006a44067220 */ /* 0x042fe40000410000 */
[C---:B------:R-:W-:Y:S02]  /*18170*/  FMUL.FTZ R18, R68.reuse, R118 ;  /* 0x0000007644127220 */ /* 0x040fe40000410000 */
[C---:B------:R-:W-:Y:S02]  /*18180*/  FMUL.FTZ R19, R68.reuse, R119 ;  /* 0x0000007744137220 */ /* 0x040fe40000410000 */
[----:B------:R-:W-:Y:S03]  /*18190*/  LDSM.16.MT88.4 R116, [R209+0x2900] ;  /* 0x00290000d174783b */ /* 0x000fe60000004200 */
[----:B------:R1:W-:Y:S01]  /*181a0*/  MUFU.EX2 R106, R12 ;  /* 0x0000000c006a7308 */ /* 0x0003e20000000800 */
[----:B------:R-:W-:Y:S02]  /*181b0*/  FMUL.FTZ R34, R68, R134 ;  /* 0x0000008644227220 */ /* 0x000fe40000410000 */
[--C-:B--2---:R-:W-:Y:S02]  /*181c0*/  FFMA.FTZ R0, R7, c[0x0][0x2d0], -R97.reuse ;  /* 0x0000b40007007a23 */ /* 0x104fe40000010861 */
[----:B----4-:R-:W-:Y:S01]  /*181d0*/  FMUL.FTZ R25, R2, R125 ;  /* 0x0000007d02197220 */ /* 0x010fe20000410000 */
[----:B------:R-:W-:Y:S01]  /*181e0*/  MOV R125, R82 ;  /* 0x00000052007d7202 */ /* 0x000fe20000000f00 */
[----:B------:R-:W-:Y:S03]  /*181f0*/  FMUL.FTZ R7, R68, R107 ;  /* 0x0000006b44077220 */ /* 0x000fe60000410000 */
[----:B------:R2:W-:Y:S01]  /*18200*/  MUFU.EX2 R196, R0 ;  /* 0x0000000000c47308 */ /* 0x0005e20000000800 */
[C---:B------:R-:W-:Y:S02]  /*18210*/  FMUL.FTZ R9, R2.reuse, R109 ;  /* 0x0000006d02097220 */ /* 0x040fe40000410000 */
[----:B------:R-:W-:Y:S02]  /*18220*/  FMUL.FTZ R13, R2, R113 ;  /* 0x00000071020d7220 */ /* 0x000fe40000410000 */
[--C-:B-----5:R-:W-:Y:S02]  /*18230*/  FFMA.FTZ R4, R24, c[0x0][0x2d0], -R97.reuse ;  /* 0x0000b40018047a23 */ /* 0x120fe40000010861 */
[----:B------:R-:W-:Y:S02]  /*18240*/  FMUL.FTZ R29, R2, R129 ;  /* 0x00000081021d7220 */ /* 0x000fe40000410000 */
[----:B------:R-:W-:Y:S01]  /*18250*/  FFMA.FTZ R24, R30, c[0x0][0x2d0], -R96 ;  /* 0x0000b4001e187a23 */ /* 0x000fe20000010860 */
[----:B------:R4:W-:Y:S01]  /*18260*/  MUFU.EX2 R10, R4 ;  /* 0x00000004000a7308 */ /* 0x0009e20000000800 */
[----:B-1----:R-:W-:Y:S01]  /*18270*/  FMUL.FTZ R12, R2, R112 ;  /* 0x00000070020c7220 */ /* 0x002fe20000410000 */
[----:B---3--:R-:W-:Y:S08]  /*18280*/  MOV R112, R42 ;  /* 0x0000002a00707202 */ /* 0x008ff00000000f00 */
[----:B------:R1:W3:Y:S01]  /*18290*/  MUFU.EX2 R46, R24 ;  /* 0x00000018002e7308 */ /* 0x0002e20000000800 */
[----:B--2---:R-:W-:Y:S02]  /*182a0*/  FFMA.FTZ R0, R8, c[0x0][0x2d0], -R97 ;  /* 0x0000b40008007a23 */ /* 0x004fe40000010861 */
[----:B------:R-:W-:Y:S02]  /*182b0*/  FFMA.FTZ R8, R28, c[0x0][0x2d0], -R74 ;  /* 0x0000b4001c087a23 */ /* 0x000fe4000001084a */
[----:B------:R-:W-:Y:S05]  /*182c0*/  FFMA.FTZ R28, R33, c[0x0][0x2d0], -R96 ;  /* 0x0000b400211c7a23 */ /* 0x000fea0000010860 */
[----:B------:R2:W5:Y:S01]  /*182d0*/  MUFU.EX2 R35, R0 ;  /* 0x0000000000237308 */ /* 0x0005620000000800 */
[----:B------:R-:W-:Y:S02]  /*182e0*/  FMUL.FTZ R33, R69, R133 ;  /* 0x0000008545217220 */ /* 0x000fe40000410000 */
[----:B----4-:R-:W-:Y:S07]  /*182f0*/  FFMA.FTZ R4, R27, c[0x0][0x2d0], -R75 ;  /* 0x0000b4001b047a23 */ /* 0x010fee000001084b */
[----:B------:R4:W-:Y:S01]  /*18300*/  MUFU.EX2 R43, R4 ;  /* 0x00000004002b7308 */ /* 0x0009e20000000800 */
[----:B-1----:R-:W-:Y:S02]  /*18310*/  FMUL.FTZ R24, R2, R124 ;  /* 0x0000007c02187220 */ /* 0x002fe40000410000 */
[----:B---3--:R-:W-:Y:S07]  /*18320*/  IMAD.MOV.U32 R124, RZ, RZ, R46 ;  /* 0x000000ffff7c7224 */ /* 0x008fee00078e002e */
[----:B------:R1:W3:Y:S01]  /*18330*/  MUFU.EX2 R59, R8 ;  /* 0x00000008003b7308 */ /* 0x0002e20000000800 */
[----:B--2---:R-:W-:Y:S02]  /*18340*/  FSEL R0, R3, RZ, P0 ;  /* 0x000000ff03007208 */ /* 0x004fe40000000000 */
[----:B-----5:R-:W-:Y:S03]  /*18350*/  F2FP.PACK_AB R65, R35, R196 ;  /* 0x000000c42341723e */ /* 0x020fe600000000ff */
[----:B------:R-:W-:Y:S04]  /*18360*/  FADD.FTZ R0, -R0, R103 ;  /* 0x0000006700007221 */ /* 0x000fe80000010100 */
[----:B------:R2:W-:Y:S01]  /*18370*/  MUFU.EX2 R47, R28 ;  /* 0x0000001c002f7308 */ /* 0x0005e20000000800 */
[----:B------:R-:W-:Y:S02]  /*18380*/  FMUL.FTZ R0, R0, c[0x0][0x2d0] ;  /* 0x0000b40000007a20 */ /* 0x000fe40000410000 */
[C---:B----4-:R-:W-:Y:S07]  /*18390*/  FMUL.FTZ R4, R69.reuse, R104 ;  /* 0x0000006845047220 */ /* 0x050fee0000410000 */
[----:B------:R-:W4:Y:S01]  /*183a0*/  MUFU.EX2 R0, R0 ;  /* 0x0000000000007308 */ /* 0x000f220000000800 */
[-C--:B------:R-:W-:Y:S05]  /*183b0*/  HMMA.16816.F32 R4, R76, R20.reuse, R4 ;  /* 0x000000144c04723c */ /* 0x080fea0000001804 */
[----:B-1----:R-:W-:Y:S02]  /*183c0*/  FMUL.FTZ R8, R2, R108 ;  /* 0x0000006c02087220 */ /* 0x002fe40000410000 */
[----:B------:R-:W-:Y:S02]  /*183d0*/  IMAD.MOV.U32 R108, RZ, RZ, R10 ;  /* 0x000000ffff6c7224 */ /* 0x000fe400078e000a */
[----:B------:R1:W-:Y:S03]  /*183e0*/  MUFU.EX2 R104, R32 ;  /* 0x0000002000687308 */ /* 0x0003e60000000800 */
[----:B---3--:R-:W-:Y:S01]  /*183f0*/  IMAD.MOV.U32 R129, RZ, RZ, R59 ;  /* 0x000000ffff817224 */ /* 0x008fe200078e003b */
[----:B------:R-:W-:Y:S01]  /*18400*/  F2FP.PACK_AB R67, R108, R42 ;  /* 0x0000002a6c43723e */ /* 0x000fe200000000ff */
[----:B--2---:R-:W-:Y:S01]  /*18410*/  FMUL.FTZ R28, R2, R128 ;  /* 0x00000080021c7220 */ /* 0x004fe20000410000 */
[----:B------:R-:W-:Y:S04]  /*18420*/  MOV R128, R63 ;  /* 0x0000003f00807202 */ /* 0x000fe80000000f00 */
[----:B------:R-:W-:Y:S01]  /*18430*/  MUFU.EX2 R103, R58 ;  /* 0x0000003a00677308 */ /* 0x000fe20000000800 */
[C---:B----4-:R-:W-:Y:S02]  /*18440*/  FMUL.FTZ R11, R0.reuse, R111 ;  /* 0x0000006f000b7220 */ /* 0x050fe40000410000 */
[C---:B------:R-:W-:Y:S01]  /*18450*/  FMUL.FTZ R10, R0.reuse, R110 ;  /* 0x0000006e000a7220 */ /* 0x040fe20000410000 */
[----:B------:R-:W-:Y:S01]  /*18460*/  MOV R110, R43 ;  /* 0x0000002b006e7202 */ /* 0x000fe20000000f00 */
[C---:B------:R-:W-:Y:S02]  /*18470*/  FMUL.FTZ R15, R0.reuse, R115 ;  /* 0x00000073000f7220 */ /* 0x040fe40000410000 */
[----:B------:R-:W2:Y:S01]  /*18480*/  LDL.LU R115, [R1+0x28] ;  /* 0x0000280001737983 */ /* 0x000ea20000300800 */
[----:B------:R-:W-:Y:S02]  /*18490*/  IMAD.MOV.U32 R111, RZ, RZ, R80 ;  /* 0x000000ffff6f7224 */ /* 0x000fe400078e0050 */
[C---:B------:R-:W-:Y:S04]  /*184a0*/  HMMA.16816.F32 R8, R64.reuse, R20, R8 ;  /* 0x000000144008723c */ /* 0x040fe80000001808 */
[C---:B------:R-:W-:Y:S02]  /*184b0*/  FMUL.FTZ R14, R0.reuse, R114 ;  /* 0x00000072000e7220 */ /* 0x040fe40000410000 */
[----:B-1----:R-:W-:Y:S01]  /*184c0*/  FMUL.FTZ R32, R69, R132 ;  /* 0x0000008445207220 */ /* 0x002fe20000410000 */
[----:B------:R-:W-:Y:S01]  /*184d0*/  MUFU.EX2 R114, R48 ;  /* 0x0000003000727308 */ /* 0x000fe20000000800 */
[----:B------:R-:W-:Y:S03]  /*184e0*/  FFMA.FTZ R20, R31, c[0x0][0x2d0], -R75 ;  /* 0x0000b4001f147a23 */ /* 0x000fe6000001084b */
[-C--:B------:R-:W-:Y:S03]  /*184f0*/  HMMA.16816.F32 R12, R64, R22.reuse, R12 ;  /* 0x00000016400c723c */ /* 0x080fe6000000180c */
[C---:B------:R-:W-:Y:S02]  /*18500*/  FMUL.FTZ R63, R0.reuse, R163 ;  /* 0x000000a3003f7220 */ /* 0x040fe40000410000 */
[----:B------:R-:W3:Y:S01]  /*18510*/  LDL.LU R163, [R1+0x24] ;  /* 0x0000240001a37983 */ /* 0x000ee20000300800 */
[----:B------:R1:W-:Y:S01]  /*18520*/  MUFU.EX2 R107, R20 ;  /* 0x00000014006b7308 */ /* 0x0003e20000000800 */
[C---:B------:R-:W-:Y:S01]  /*18530*/  FMUL.FTZ R26, R0.reuse, R126 ;  /* 0x0000007e001a7220 */ /* 0x040fe20000410000 */
[C---:B------:R-:W-:Y:S04]  /*18540*/  HMMA.16816.F32 R16, R76.reuse, R22, R16 ;  /* 0x000000164c10723c */ /* 0x040fe80000001810 */
[C---:B------:R-:W-:Y:S02]  /*18550*/  FMUL.FTZ R21, R69.reuse, R121 ;  /* 0x0000007945157220 */ /* 0x040fe40000410000 */
[----:B------:R-:W-:Y:S01]  /*18560*/  FMUL.FTZ R27, R0, R127 ;  /* 0x0000007f001b7220 */ /* 0x000fe20000410000 */
[----:B------:R-:W-:Y:S01]  /*18570*/  MOV R127, R35 ;  /* 0x00000023007f7202 */ /* 0x000fe20000000f00 */
[C---:B------:R-:W-:Y:S01]  /*18580*/  FMUL.FTZ R22, R68.reuse, R122 ;  /* 0x0000007a44167220 */ /* 0x040fe20000410000 */
[----:B------:R-:W-:Y:S01]  /*18590*/  MOV R122, R57 ;  /* 0x00000039007a7202 */ /* 0x000fe20000000f00 */
[----:B------:R-:W-:Y:S02]  /*185a0*/  MUFU.EX2 R121, R62 ;  /* 0x0000003e00797308 */ /* 0x000fe40000000800 */
[----:B------:R-:W-:Y:S02]  /*185b0*/  FMUL.FTZ R23, R68, R123 ;  /* 0x0000007b44177220 */ /* 0x000fe40000410000 */
[C---:B------:R-:W-:Y:S02]  /*185c0*/  FMUL.FTZ R30, R0.reuse, R130 ;  /* 0x00000082001e7220 */ /* 0x040fe40000410000 */
[----:B------:R-:W-:Y:S01]  /*185d0*/  FMUL.FTZ R31, R0, R131 ;  /* 0x00000083001f7220 */ /* 0x000fe20000410000 */
[----:B------:R-:W-:Y:S01]  /*185e0*/  MOV R131, R47 ;  /* 0x0000002f00837202 */ /* 0x000fe20000000f00 */
[----:B------:R-:W-:Y:S02]  /*185f0*/  FMUL.FTZ R35, R68, R135 ;  /* 0x0000008744237220 */ /* 0x000fe40000410000 */
[----:B------:R-:W-:Y:S01]  /*18600*/  FMUL.FTZ R42, R0, R142 ;  /* 0x0000008e002a7220 */ /* 0x000fe20000410000 */
[----:B------:R-:W-:Y:S01]  /*18610*/  LDSM.16.MT88.4 R132, [R212+0x2900] ;  /* 0x00290000d484783b */ /* 0x000fe20000004200 */
[C---:B-1----:R-:W-:Y:S02]  /*18620*/  FMUL.FTZ R20, R69.reuse, R120 ;  /* 0x0000007845147220 */ /* 0x042fe40000410000 */
[----:B------:R-:W-:Y:S01]  /*18630*/  IMAD.MOV.U32 R126, RZ, RZ, R81 ;  /* 0x000000ffff7e7224 */ /* 0x000fe200078e0051 */
[----:B------:R1:W-:Y:S01]  /*18640*/  MUFU.EX2 R120, R44 ;  /* 0x0000002c00787308 */ /* 0x0003e20000000800 */
[C---:B------:R-:W-:Y:S02]  /*18650*/  FMUL.FTZ R48, R69.reuse, R148 ;  /* 0x0000009445307220 */ /* 0x040fe40000410000 */
[----:B------:R-:W-:Y:S01]  /*18660*/  IMAD.MOV.U32 R148, RZ, RZ, R49 ;  /* 0x000000ffff947224 */ /* 0x000fe200078e0031 */
[-C--:B------:R-:W-:Y:S01]  /*18670*/  HMMA.16816.F32 R20, R76, R36.reuse, R20 ;  /* 0x000000244c14723c */ /* 0x080fe20000001814 */
[----:B------:R-:W4:Y:S02]  /*18680*/  LDSM.16.MT88.4 R80, [R211+0x100] ;  /* 0x00010000d350783b */ /* 0x000f240000004200 */
[----:B------:R-:W-:Y:S01]  /*18690*/  FMUL.FTZ R49, R69, R149 ;  /* 0x0000009545317220 */ /* 0x000fe20000410000 */
[----:B------:R-:W-:Y:S01]  /*186a0*/  MOV R149, R50 ;  /* 0x0000003200957202 */ /* 0x000fe20000000f00 */
[C---:B------:R-:W-:Y:S02]  /*186b0*/  FMUL.FTZ R50, R68.reuse, R150 ;  /* 0x0000009644327220 */ /* 0x040fe40000410000 */
[----:B------:R-:W-:Y:S01]  /*186c0*/  IMAD.MOV.U32 R150, RZ, RZ, R51 ;  /* 0x000000ffff967224 */ /* 0x000fe200078e0033 */
[C---:B------:R-:W-:Y:S04]  /*186d0*/  HMMA.16816.F32 R24, R64.reuse, R36, R24 ;  /* 0x000000244018723c */ /* 0x040fe80000001818 */
[----:B------:R-:W-:Y:S01]  /*186e0*/  FMUL.FTZ R51, R68, R151 ;  /* 0x0000009744337220 */ /* 0x000fe20000410000 */
[----:B------:R-:W-:Y:S01]  /*186f0*/  MOV R151, R60 ;  /* 0x0000003c00977202 */ /* 0x000fe20000000f00 */
[----:B------:R-:W-:Y:S02]  /*18700*/  FMUL.FTZ R43, R0, R143 ;  /* 0x0000008f002b7220 */ /* 0x000fe40000410000 */
[-C--:B------:R-:W-:Y:S04]  /*18710*/  HMMA.16816.F32 R28, R64, R38.reuse, R28 ;  /* 0x00000026401c723c */ /* 0x080fe8000000181c */
[----:B------:R-:W-:Y:S02]  /*18720*/  FFMA.FTZ R36, R40, c[0x0][0x2d0], -R96 ;  /* 0x0000b40028247a23 */ /* 0x000fe40000010860 */
[----:B------:R-:W-:Y:S02]  /*18730*/  FFMA.FTZ R40, R41, c[0x0][0x2d0], -R74 ;  /* 0x0000b40029287a23 */ /* 0x000fe4000001084a */
[C---:B------:R-:W-:Y:S01]  /*18740*/  HMMA.16816.F32 R32, R76.reuse, R38, R32 ;  /* 0x000000264c20723c */ /* 0x040fe20000001820 */
[----:B------:R5:W-:Y:S03]  /*18750*/  MUFU.EX2 R109, R36 ;  /* 0x00000024006d7308 */ /* 0x000be60000000800 */
[C---:B------:R-:W-:Y:S02]  /*18760*/  FMUL.FTZ R37, R69.reuse, R137 ;  /* 0x0000008945257220 */ /* 0x040fe40000410000 */
[----:B------:R-:W-:Y:S02]  /*18770*/  FMUL.FTZ R41, R2, R141 ;  /* 0x0000008d02297220 */ /* 0x000fe40000410000 */
[C---:B------:R-:W-:Y:S03]  /*18780*/  FMUL.FTZ R38, R68.reuse, R138 ;  /* 0x0000008a44267220 */ /* 0x040fe60000410000 */
[----:B------:R4:W-:Y:S01]  /*18790*/  MUFU.EX2 R113, R40 ;  /* 0x0000002800717308 */ /* 0x0009e20000000800 */
[----:B------:R-:W-:Y:S02]  /*187a0*/  FMUL.FTZ R39, R68, R139 ;  /* 0x0000008b44277220 */ /* 0x000fe40000410000 */
[----:B-1----:R-:W-:Y:S02]  /*187b0*/  FMUL.FTZ R44, R2, R144 ;  /* 0x00000090022c7220 */ /* 0x002fe40000410000 */
[C---:B------:R-:W-:Y:S02]  /*187c0*/  FMUL.FTZ R46, R0.reuse, R146 ;  /* 0x00000092002e7220 */ /* 0x040fe40000410000 */
[----:B------:R-:W-:Y:S02]  /*187d0*/  FMUL.FTZ R47, R0, R147 ;  /* 0x00000093002f7220 */ /* 0x000fe40000410000 */
[----:B------:R-:W-:Y:S02]  /*187e0*/  IMAD.MOV.U32 R123, RZ, RZ, R45 ;  /* 0x000000ffff7b7224 */ /* 0x000fe400078e002d */
[C---:B------:R-:W-:Y:S02]  /*187f0*/  FMUL.FTZ R45, R2.reuse, R145 ;  /* 0x00000091022d7220 */ /* 0x040fe40000410000 */
[----:B------:R-:W-:Y:S02]  /*18800*/  FMUL.FTZ R57, R2, R157 ;  /* 0x0000009d02397220 */ /* 0x000fe40000410000 */
[C---:B-----5:R-:W-:Y:S02]  /*18810*/  FMUL.FTZ R36, R69.reuse, R136 ;  /* 0x0000008845247220 */ /* 0x060fe40000410000 */
[C---:B------:R-:W-:Y:S02]  /*18820*/  FMUL.FTZ R58, R0.reuse, R158 ;  /* 0x0000009e003a7220 */ /* 0x040fe40000410000 */
[----:B------:R-:W-:Y:S02]  /*18830*/  FMUL.FTZ R59, R0, R159 ;  /* 0x0000009f003b7220 */ /* 0x000fe40000410000 */
[C---:B------:R-:W-:Y:S01]  /*18840*/  FMUL.FTZ R60, R2.reuse, R160 ;  /* 0x000000a0023c7220 */ /* 0x040fe20000410000 */
[-C--:B------:R-:W-:Y:S03]  /*18850*/  HMMA.16816.F32 R36, R76, R52.reuse, R36 ;  /* 0x000000344c24723c */ /* 0x080fe60000001824 */
[C---:B----4-:R-:W-:Y:S02]  /*18860*/  FMUL.FTZ R40, R2.reuse, R140 ;  /* 0x0000008c02287220 */ /* 0x050fe40000410000 */
[----:B------:R-:W-:Y:S02]  /*18870*/  IMAD.MOV.U32 R160, RZ, RZ, R61 ;  /* 0x000000ffffa07224 */ /* 0x000fe400078e003d */
[----:B------:R-:W-:Y:S01]  /*18880*/  FMUL.FTZ R61, R2, R161 ;  /* 0x000000a1023d7220 */ /* 0x000fe20000410000 */
[----:B------:R-:W-:Y:S01]  /*18890*/  MOV R161, R247 ;  /* 0x000000f700a17202 */ /* 0x000fe20000000f00 */
[----:B------:R-:W-:Y:S01]  /*188a0*/  FMUL.FTZ R62, R0, R162 ;  /* 0x000000a2003e7220 */ /* 0x000fe20000410000 */
[C---:B------:R-:W-:Y:S04]  /*188b0*/  HMMA.16816.F32 R40, R64.reuse, R52, R40 ;  /* 0x000000344028723c */ /* 0x040fe80000001828 */
[----:B------:R-:W-:Y:S03]  /*188c0*/  MOV R162, R246 ;  /* 0x000000f600a27202 */ /* 0x000fe60000000f00 */
[--C-:B------:R-:W-:Y:S01]  /*188d0*/  FFMA.FTZ R52, R56, c[0x0][0x2d0], -R97.reuse ;  /* 0x0000b40038347a23 */ /* 0x100fe20000010861 */
[-C--:B------:R-:W-:Y:S03]  /*188e0*/  HMMA.16816.F32 R44, R64, R54.reuse, R44 ;  /* 0x00000036402c723c */ /* 0x080fe6000000182c */
[----:B------:R1:W4:Y:S01]  /*188f0*/  MUFU.EX2 R105, R52 ;  /* 0x0000003400697308 */ /* 0x0003220000000800 */
[C---:B------:R-:W-:Y:S02]  /*18900*/  FMUL.FTZ R53, R69.reuse, R153 ;  /* 0x0000009945357220 */ /* 0x040fe40000410000 */
[----:B------:R-:W-:Y:S02]  /*18910*/  FMUL.FTZ R56, R2, R156 ;  /* 0x0000009c02387220 */ /* 0x000fe40000410000 */
[C---:B------:R-:W-:Y:S07]  /*18920*/  HMMA.16816.F32 R48, R76.reuse, R54, R48 ;  /* 0x000000364c30723c */ /* 0x040fee0000001830 */
[C---:B------:R-:W-:Y:S02]  /*18930*/  FMUL.FTZ R55, R68.reuse, R155 ;  /* 0x0000009b44377220 */ /* 0x040fe40000410000 */
[----:B------:R-:W-:Y:S03]  /*18940*/  FMUL.FTZ R54, R68, R154 ;  /* 0x0000009a44367220 */ /* 0x000fe60000410000 */
[----:B-1----:R-:W-:Y:S07]  /*18950*/  FMUL.FTZ R52, R69, R152 ;  /* 0x0000009845347220 */ /* 0x002fee0000410000 */
[-C--:B------:R-:W-:Y:S08]  /*18960*/  HMMA.16816.F32 R52, R76, R80.reuse, R52 ;  /* 0x000000504c34723c */ /* 0x080ff00000001834 */
[C---:B------:R-:W-:Y:S07]  /*18970*/  HMMA.16816.F32 R56, R64.reuse, R80, R56 ;  /* 0x000000504038723c */ /* 0x040fee0000001838 */
[----:B------:R-:W-:Y:S01]  /*18980*/  FFMA.FTZ R80, R88, c[0x0][0x2d0], -R97 ;  /* 0x0000b40058507a23 */ /* 0x000fe20000010861 */
[-C--:B------:R-:W-:Y:S03]  /*18990*/  HMMA.16816.F32 R60, R64, R82.reuse, R60 ;  /* 0x00000052403c723c */ /* 0x080fe6000000183c */
[----:B------:R1:W5:Y:S01]  /*189a0*/  MUFU.EX2 R139, R80 ;  /* 0x00000050008b7308 */ /* 0x0003620000000800 */
[----:B----4-:R-:W-:Y:S03]  /*189b0*/  F2FP.PACK_AB R81, R103, R105 ;  /* 0x000000696751723e */ /* 0x010fe600000000ff */
[C---:B------:R-:W-:Y:S02]  /*189c0*/  FMUL.FTZ R65, R69.reuse, R165 ;  /* 0x000000a545417220 */ /* 0x040fe40000410000 */
[C---:B------:R-:W-:Y:S01]  /*189d0*/  FMUL.FTZ R67, R68.reuse, R167 ;  /* 0x000000a744437220 */ /* 0x040fe20000410000 */
[----:B------:R-:W4:Y:S02]  /*189e0*/  LDL.LU R165, [R1+0x20] ;  /* 0x0000200001a57983 */ /* 0x000f240000300800 */
[----:B------:R-:W-:Y:S01]  /*189f0*/  FMUL.FTZ R66, R68, R166 ;  /* 0x000000a644427220 */ /* 0x000fe20000410000 */
[----:B------:R-:W-:Y:S01]  /*18a00*/  MOV R166, R89 ;  /* 0x0000005900a67202 */ /* 0x000fe20000000f00 */
[----:B------:R-:W-:Y:S01]  /*18a10*/  FMUL.FTZ R64, R69, R164 ;  /* 0x000000a445407220 */ /* 0x000fe20000410000 */
[----:B------:R-:W2:Y:S01]  /*18a20*/  LDL.LU R167, [R1+0x1c] ;  /* 0x00001c0001a77983 */ /* 0x000ea20000300800 */
[----:B------:R-:W-:Y:S02]  /*18a30*/  IMAD.MOV.U32 R164, RZ, RZ, R92 ;  /* 0x000000ffffa47224 */ /* 0x000fe400078e005c */
[--C-:B------:R-:W-:Y:S03]  /*18a40*/  FFMA.FTZ R92, R175, c[0x0][0x2d0], -R74.reuse ;  /* 0x0000b400af5c7a23 */ /* 0x100fe6000001084a */
[----:B------:R-:W-:Y:S01]  /*18a50*/  HMMA.16816.F32 R64, R76, R82, R64 ;  /* 0x000000524c40723c */ /* 0x000fe20000001840 */
[----:B------:R-:W-:Y:S03]  /*18a60*/  MUFU.EX2 R252, R92 ;  /* 0x0000005c00fc7308 */ /* 0x000fe60000000800 */
[--C-:B-1----:R-:W-:Y:S03]  /*18a70*/  FFMA.FTZ R80, R90, c[0x0][0x2d0], -R75.reuse ;  /* 0x0000b4005a507a23 */ /* 0x102fe6000001084b */
[----:B------:R-:W-:Y:S01]  /*18a80*/  F2FP.PACK_AB R76, R111, R126 ;  /* 0x0000007e6f4c723e */ /* 0x000fe200000000ff */
[----:B------:R-:W1:Y:S01]  /*18a90*/  LDSM.16.MT88.4 R88, [R212+0x900] ;  /* 0x00090000d458783b */ /* 0x000e620000004200 */
[----:B------:R-:W-:Y:S02]  /*18aa0*/  F2FP.PACK_AB R77, R110, R125 ;  /* 0x0000007d6e4d723e */ /* 0x000fe400000000ff */
[----:B------:R1:W-:Y:S01]  /*18ab0*/  MUFU.EX2 R138, R80 ;  /* 0x00000050008a7308 */ /* 0x0003e20000000800 */
[----:B------:R-:W-:Y:S02]  /*18ac0*/  F2FP.PACK_AB R78, R106, R129 ;  /* 0x000000816a4e723e */ /* 0x000fe400000000ff */
[----:B------:R-:W-:Y:S02]  /*18ad0*/  F2FP.PACK_AB R79, R107, R128 ;  /* 0x000000806b4f723e */ /* 0x000fe400000000ff */
[----:B------:R-:W-:Y:S02]  /*18ae0*/  F2FP.PACK_AB R82, R109, R104 ;  /* 0x000000686d52723e */ /* 0x000fe400000000ff */
[----:B-----5:R-:W-:Y:S03]  /*18af0*/  F2FP.PACK_AB R83, R139, R121 ;  /* 0x000000798b53723e */ /* 0x020fe600000000ff */
[-C--:B------:R-:W-:Y:S03]  /*18b00*/  HMMA.16816.F32 R4, R76, R84.reuse, R4 ;  /* 0x000000544c04723c */ /* 0x080fe60000001804 */
[----:B-1----:R-:W-:Y:S04]  /*18b10*/  FFMA.FTZ R80, R94, c[0x0][0x2d0], -R74 ;  /* 0x0000b4005e507a23 */ /* 0x002fe8000001084a */
[----:B------:R1:W-:Y:S02]  /*18b20*/  MUFU.EX2 R130, R80 ;  /* 0x0000005000827308 */ /* 0x0003e40000000800 */
[----:B-1----:R-:W-:Y:S07]  /*18b30*/  F2FP.PACK_AB R80, R131, R124 ;  /* 0x0000007c8350723e */ /* 0x002fee00000000ff */
[C---:B------:R-:W-:Y:S07]  /*18b40*/  HMMA.16816.F32 R8, R80.reuse, R84, R8 ;  /* 0x000000545008723c */ /* 0x040fee0000001808 */
[--C-:B------:R-:W-:Y:S01]  /*18b50*/  FFMA.FTZ R84, R93, c[0x0][0x2d0], -R75.reuse ;  /* 0x0000b4005d547a23 */ /* 0x100fe2000001084b */
[-C--:B------:R-:W-:Y:S01]  /*18b60*/  HMMA.16816.F32 R12, R80, R86.reuse, R12 ;  /* 0x00000056500c723c */ /* 0x080fe2000000180c */
[----:B------:R-:W1:Y:S02]  /*18b70*/  LDSM.16.MT88.4 R92, [R210+0x900] ;  /* 0x00090000d25c783b */ /* 0x000e640000004200 */
[----:B------:R5:W-:Y:S05]  /*18b80*/  MUFU.EX2 R251, R84 ;  /* 0x0000005400fb7308 */ /* 0x000bea0000000800 */
[C---:B------:R-:W-:Y:S08]  /*18b90*/  HMMA.16816.F32 R16, R76.reuse, R86, R16 ;  /* 0x000000564c10723c */ /* 0x040ff00000001810 */
[-C--:B------:R-:W-:Y:S08]  /*18ba0*/  HMMA.16816.F32 R20, R76, R88.reuse, R20 ;  /* 0x000000584c14723c */ /* 0x080ff00000001814 */
[C---:B------:R-:W-:Y:S04]  /*18bb0*/  HMMA.16816.F32 R24, R80.reuse, R88, R24 ;  /* 0x000000585018723c */ /* 0x040fe80000001818 */
[----:B-----5:R-:W-:Y:S03]  /*18bc0*/  FFMA.FTZ R84, R171, c[0x0][0x2d0], -R75 ;  /* 0x0000b400ab547a23 */ /* 0x020fe6000001084b */
[----:B------:R-:W-:Y:S01]  /*18bd0*/  FFMA.FTZ R88, R170, c[0x0][0x2d0], -R96 ;  /* 0x0000b400aa587a23 */ /* 0x000fe20000010860 */
[-C--:B------:R-:W-:Y:S01]  /*18be0*/  HMMA.16816.F32 R28, R80, R90.reuse, R28 ;  /* 0x0000005a501c723c */ /* 0x080fe2000000181c */
[----:B------:R5:W-:Y:S07]  /*18bf0*/  MUFU.EX2 R143, R84 ;  /* 0x00000054008f7308 */ /* 0x000bee0000000800 */
[C---:B------:R-:W-:Y:S03]  /*18c00*/  HMMA.16816.F32 R32, R76.reuse, R90, R32 ;  /* 0x0000005a4c20723c */ /* 0x040fe60000001820 */
[----:B------:R5:W-:Y:S01]  /*18c10*/  MUFU.EX2 R141, R88 ;  /* 0x00000058008d7308 */ /* 0x000be20000000800 */
[----:B---3--:R-:W-:Y:S04]  /*18c20*/  FFMA.FTZ R2, R2, R163, R164 ;  /* 0x000000a302027223 */ /* 0x008fe800000100a4 */
[-C--:B-1----:R-:W-:Y:S08]  /*18c30*/  HMMA.16816.F32 R36, R76, R92.reuse, R36 ;  /* 0x0000005c4c24723c */ /* 0x082ff00000001824 */
[C---:B------:R-:W-:Y:S04]  /*18c40*/  HMMA.16816.F32 R40, R80.reuse, R92, R40 ;  /* 0x0000005c5028723c */ /* 0x040fe80000001828 */
[----:B-----5:R-:W-:Y:S03]  /*18c50*/  FFMA.FTZ R84, R98, c[0x0][0x2d0], -R96 ;  /* 0x0000b40062547a23 */ /* 0x020fe60000010860 */
[--C-:B------:R-:W-:Y:S01]  /*18c60*/  FFMA.FTZ R92, R172, c[0x0][0x2d0], -R97.reuse ;  /* 0x0000b400ac5c7a23 */ /* 0x100fe20000010861 */
[-C--:B------:R-:W-:Y:S01]  /*18c70*/  HMMA.16816.F32 R44, R80, R94.reuse, R44 ;  /* 0x0000005e502c723c */ /* 0x080fe2000000182c */
[----:B------:R1:W-:Y:S03]  /*18c80*/  MUFU.EX2 R137, R84 ;  /* 0x0000005400897308 */ /* 0x0003e60000000800 */
[----:B------:R-:W-:Y:S04]  /*18c90*/  FFMA.FTZ R88, R177, c[0x0][0x2d0], -R74 ;  /* 0x0000b400b1587a23 */ /* 0x000fe8000001084a */
[C---:B------:R-:W-:Y:S03]  /*18ca0*/  HMMA.16816.F32 R48, R76.reuse, R94, R48 ;  /* 0x0000005e4c30723c */ /* 0x040fe60000001830 */
[----:B------:R3:W-:Y:S10]  /*18cb0*/  MUFU.EX2 R250, R88 ;  /* 0x0000005800fa7308 */ /* 0x0007f40000000800 */
[----:B------:R5:W-:Y:S01]  /*18cc0*/  MUFU.EX2 R147, R92 ;  /* 0x0000005c00937308 */ /* 0x000be20000000800 */
[----:B-1----:R-:W-:Y:S09]  /*18cd0*/  FFMA.FTZ R84, R99, c[0x0][0x2d0], -R96 ;  /* 0x0000b40063547a23 */ /* 0x002ff20000010860 */
[----:B------:R1:W-:Y:S01]  /*18ce0*/  MUFU.EX2 R136, R84 ;  /* 0x0000005400887308 */ /* 0x0003e20000000800 */
[----:B---3--:R-:W-:Y:S09]  /*18cf0*/  FFMA.FTZ R88, R178, c[0x0][0x2d0], -R74 ;  /* 0x0000b400b2587a23 */ /* 0x008ff2000001084a */
[----:B------:R3:W-:Y:S01]  /*18d00*/  MUFU.EX2 R249, R88 ;  /* 0x0000005800f97308 */ /* 0x0007e20000000800 */
[----:B-----5:R-:W-:Y:S09]  /*18d10*/  FFMA.FTZ R92, R173, c[0x0][0x2d0], -R97 ;  /* 0x0000b400ad5c7a23 */ /* 0x020ff20000010861 */
[----:B------:R5:W-:Y:S01]  /*18d20*/  MUFU.EX2 R146, R92 ;  /* 0x0000005c00927308 */ /* 0x000be20000000800 */
[----:B-1----:R-:W-:Y:S09]  /*18d30*/  FFMA.FTZ R84, R168, c[0x0][0x2d0], -R96 ;  /* 0x0000b400a8547a23 */ /* 0x002ff20000010860 */
[----:B------:R1:W1:Y:S01]  /*18d40*/  MUFU.EX2 R142, R84 ;  /* 0x00000054008e7308 */ /* 0x0002620000000800 */
[----:B---3--:R-:W-:Y:S09]  /*18d50*/  FFMA.FTZ R88, R176, c[0x0][0x2d0], -R75 ;  /* 0x0000b400b0587a23 */ /* 0x008ff2000001084b */
[----:B------:R3:W-:Y:S01]  /*18d60*/  MUFU.EX2 R248, R88 ;  /* 0x0000005800f87308 */ /* 0x0007e20000000800 */
[----:B-----5:R-:W-:Y:S09]  /*18d70*/  FFMA.FTZ R92, R191, c[0x0][0x2d0], -R74 ;  /* 0x0000b400bf5c7a23 */ /* 0x020ff2000001084a */
[----:B------:R5:W-:Y:S01]  /*18d80*/  MUFU.EX2 R239, R92 ;  /* 0x0000005c00ef7308 */ /* 0x000be20000000800 */
[----:B-1----:R-:W1:Y:S01]  /*18d90*/  LDSM.16.MT88.4 R84, [R211+0x900] ;  /* 0x00090000d354783b */ /* 0x002e620000004200 */
[--C-:B---3--:R-:W-:Y:S08]  /*18da0*/  FFMA.FTZ R88, R169, c[0x0][0x2d0], -R97.reuse ;  /* 0x0000b400a9587a23 */ /* 0x108ff00000010861 */
[----:B------:R3:W1:Y:S01]  /*18db0*/  MUFU.EX2 R140, R88 ;  /* 0x00000058008c7308 */ /* 0x0006620000000800 */
[----:B-----5:R-:W-:Y:S08]  /*18dc0*/  LDSM.16.MT88.4 R92, [R210+0x1100] ;  /* 0x00110000d25c783b */ /* 0x020ff00000004200 */
[----:B---3--:R-:W3:Y:S01]  /*18dd0*/  LDSM.16.MT88.4 R88, [R209+0x1100] ;  /* 0x00110000d158783b */ /* 0x008ee20000004200 */
[-C--:B-1----:R-:W-:Y:S08]  /*18de0*/  HMMA.16816.F32 R52, R76, R84.reuse, R52 ;  /* 0x000000544c34723c */ /* 0x082ff00000001834 */
[C---:B------:R-:W-:Y:S07]  /*18df0*/  HMMA.16816.F32 R56, R80.reuse, R84, R56 ;  /* 0x000000545038723c */ /* 0x040fee0000001838 */
[----:B------:R-:W-:Y:S01]  /*18e00*/  FFMA.FTZ R84, R174, c[0x0][0x2d0], -R97 ;  /* 0x0000b400ae547a23 */ /* 0x000fe20000010861 */
[-C--:B------:R-:W-:Y:S03]  /*18e10*/  HMMA.16816.F32 R60, R80, R86.reuse, R60 ;  /* 0x00000056503c723c */ /* 0x080fe6000000183c */
[----:B------:R1:W5:Y:S01]  /*18e20*/  MUFU.EX2 R247, R84 ;  /* 0x0000005400f77308 */ /* 0x0003620000000800 */
[----:B----4-:R-:W-:Y:S03]  /*18e30*/  FFMA.FTZ R68, R68, R165, R166 ;  /* 0x000000a544447223 */ /* 0x010fe600000100a6 */
[----:B------:R-:W-:Y:S01]  /*18e40*/  F2FP.PACK_AB R82, R141, R142 ;  /* 0x0000008e8d52723e */ /* 0x000fe200000000ff */
[----:B------:R-:W-:Y:S04]  /*18e50*/  HMMA.16816.F32 R64, R76, R86, R64 ;  /* 0x000000564c40723c */ /* 0x000fe80000001840 */
[--C-:B------:R-:W-:Y:S01]  /*18e60*/  FFMA.FTZ R80, R179, c[0x0][0x2d0], -R75.reuse ;  /* 0x0000b400b3507a23 */ /* 0x100fe2000001084b */
[----:B------:R-:W-:Y:S01]  /*18e70*/  F2FP.PACK_AB R81, R147, R140 ;  /* 0x0000008c9351723e */ /* 0x000fe200000000ff */
[----:B------:R-:W-:Y:S01]  /*18e80*/  FADD.FTZ R68, R161, R68 ;  /* 0x00000044a1447221 */ /* 0x000fe20000010000 */
[----:B------:R-:W-:Y:S01]  /*18e90*/  F2FP.PACK_AB R76, R120, R113 ;  /* 0x00000071784c723e */ /* 0x000fe200000000ff */
[----:B------:R4:W-:Y:S01]  /*18ea0*/  MUFU.EX2 R145, R80 ;  /* 0x0000005000917308 */ /* 0x0009e20000000800 */
[----:B------:R-:W-:Y:S03]  /*18eb0*/  F2FP.PACK_AB R77, R138, R114 ;  /* 0x000000728a4d723e */ /* 0x000fe600000000ff */
[----:B------:R-:W-:Y:S02]  /*18ec0*/  F2FP.PACK_AB R78, R252, R130 ;  /* 0x00000082fc4e723e */ /* 0x000fe400000000ff */
[----:B------:R-:W-:Y:S01]  /*18ed0*/  F2FP.PACK_AB R79, R143, R251 ;  /* 0x000000fb8f4f723e */ /* 0x000fe200000000ff */
[----:B-1----:R-:W1:Y:S01]  /*18ee0*/  LDSM.16.MT88.4 R84, [R212+0x1100] ;  /* 0x00110000d454783b */ /* 0x002e620000004200 */
[----:B-----5:R-:W-:Y:S05]  /*18ef0*/  F2FP.PACK_AB R83, R247, R146 ;  /* 0x00000092f753723e */ /* 0x020fea00000000ff */
[-C--:B---3--:R-:W-:Y:S03]  /*18f00*/  HMMA.16816.F32 R4, R76, R88.reuse, R4 ;  /* 0x000000584c04723c */ /* 0x088fe60000001804 */
[----:B----4-:R-:W-:Y:S04]  /*18f10*/  FFMA.FTZ R80, R189, c[0x0][0x2d0], -R74 ;  /* 0x0000b400bd507a23 */ /* 0x010fe8000001084a */
        /* <DEDUP_REMOVED lines=15> */
[-C--:B------:R-:W-:Y:S08]  /*19010*/  HMMA.16816.F32 R36, R76, R92.reuse, R36 ;  /* 0x0000005c4c24723c */ /* 0x080ff00000001824 */
[C---:B------:R-:W-:Y:S04]  /*19020*/  HMMA.16816.F32 R40, R80.reuse, R92, R40 ;  /* 0x0000005c5028723c */ /* 0x040fe80000001828 */
[--C-:B-1----:R-:W-:Y:S03]  /*19030*/  FFMA.FTZ R88, R180, c[0x0][0x2d0], -R96.reuse ;  /* 0x0000b400b4587a23 */ /* 0x102fe60000010860 */
[----:B------:R-:W-:Y:S01]  /*19040*/  FFMA.FTZ R92, R186, c[0x0][0x2d0], -R97 ;  /* 0x0000b400ba5c7a23 */ /* 0x000fe20000010861 */
[-C--:B------:R-:W-:Y:S01]  /*19050*/  HMMA.16816.F32 R44, R80, R94.reuse, R44 ;  /* 0x0000005e502c723c */ /* 0x080fe2000000182c */
[----:B------:R1:W-:Y:S03]  /*19060*/  MUFU.EX2 R144, R88 ;  /* 0x0000005800907308 */ /* 0x0003e60000000800 */
[--C-:B---3--:R-:W-:Y:S01]  /*19070*/  FFMA.FTZ R84, R185, c[0x0][0x2d0], -R96.reuse ;  /* 0x0000b400b9547a23 */ /* 0x108fe20000010860 */
[----:B------:R-:W-:Y:S03]  /*19080*/  MOV R186, R113 ;  /* 0x0000007100ba7202 */ /* 0x000fe60000000f00 */
[C---:B------:R-:W-:Y:S03]  /*19090*/  HMMA.16816.F32 R48, R76.reuse, R94, R48 ;  /* 0x0000005e4c30723c */ /* 0x040fe60000001830 */
[----:B------:R3:W4:Y:S10]  /*190a0*/  MUFU.EX2 R185, R84 ;  /* 0x0000005400b97308 */ /* 0x0007340000000800 */
[----:B------:R5:W-:Y:S01]  /*190b0*/  MUFU.EX2 R154, R92 ;  /* 0x0000005c009a7308 */ /* 0x000be20000000800 */
[----:B-1----:R-:W-:Y:S09]  /*190c0*/  FFMA.FTZ R88, R181, c[0x0][0x2d0], -R96 ;  /* 0x0000b400b5587a23 */ /* 0x002ff20000010860 */
[----:B------:R1:W-:Y:S01]  /*190d0*/  MUFU.EX2 R189, R88 ;  /* 0x0000005800bd7308 */ /* 0x0003e20000000800 */
[----:B---3--:R-:W-:Y:S01]  /*190e0*/  FFMA.FTZ R84, R193, c[0x0][0x2d0], -R74 ;  /* 0x0000b400c1547a23 */ /* 0x008fe2000001084a */
[----:B------:R-:W-:Y:S08]  /*190f0*/  MOV R193, R100 ;  /* 0x0000006400c17202 */ /* 0x000ff00000000f00 */
[----:B------:R3:W-:Y:S01]  /*19100*/  MUFU.EX2 R182, R84 ;  /* 0x0000005400b67308 */ /* 0x0007e20000000800 */
[----:B--2---:R-:W-:Y:S02]  /*19110*/  FFMA.FTZ R69, R69, R167, R193 ;  /* 0x000000a745457223 */ /* 0x004fe400000100c1 */
[----:B------:R-:W-:Y:S01]  /*19120*/  IMAD.MOV.U32 R193, RZ, RZ, R130 ;  /* 0x000000ffffc17224 */ /* 0x000fe200078e0082 */
[----:B------:R-:W-:Y:S01]  /*19130*/  MOV R130, R108 ;  /* 0x0000006c00827202 */ /* 0x000fe20000000f00 */
[----:B-----5:R-:W-:Y:S02]  /*19140*/  FFMA.FTZ R92, R188, c[0x0][0x2d0], -R97 ;  /* 0x0000b400bc5c7a23 */ /* 0x020fe40000010861 */
[----:B------:R-:W-:Y:S02]  /*19150*/  FADD.FTZ R69, R162, R69 ;  /* 0x00000045a2457221 */ /* 0x000fe40000010000 */
[----:B------:R-:W-:Y:S01]  /*19160*/  IMAD.MOV.U32 R188, RZ, RZ, R109 ;  /* 0x000000ffffbc7224 */ /* 0x000fe200078e006d */
[----:B------:R2:W-:Y:S01]  /*19170*/  MUFU.EX2 R153, R92 ;  /* 0x0000005c00997308 */ /* 0x0005e20000000800 */
[----:B------:R-:W-:Y:S01]  /*19180*/  FADD.FTZ R69, R151, R69 ;  /* 0x0000004597457221 */ /* 0x000fe20000010000 */
[----:B-1----:R-:W1:Y:S01]  /*19190*/  LDSM.16.MT88.4 R88, [R211+0x1100] ;  /* 0x00110000d358783b */ /* 0x002e620000004200 */
[--C-:B---3--:R-:W-:Y:S01]  /*191a0*/  FFMA.FTZ R84, R195, c[0x0][0x2d0], -R74.reuse ;  /* 0x0000b400c3547a23 */ /* 0x108fe2000001084a */
[----:B------:R-:W-:Y:S06]  /*191b0*/  MOV R195, R120 ;  /* 0x0000007800c37202 */ /* 0x000fec0000000f00 */
[----:B------:R3:W-:Y:S01]  /*191c0*/  MUFU.EX2 R184, R84 ;  /* 0x0000005400b87308 */ /* 0x0007e20000000800 */
[----:B--2---:R-:W-:Y:S01]  /*191d0*/  FFMA.FTZ R92, R231, c[0x0][0x2d0], -R74 ;  /* 0x0000b400e75c7a23 */ /* 0x004fe2000001084a */
[----:B------:R-:W-:Y:S08]  /*191e0*/  MOV R231, R104 ;  /* 0x0000006800e77202 */ /* 0x000ff00000000f00 */
[----:B------:R2:W-:Y:S01]  /*191f0*/  MUFU.EX2 R180, R92 ;  /* 0x0000005c00b47308 */ /* 0x0005e20000000800 */
[----:B---3--:R-:W-:Y:S01]  /*19200*/  FFMA.FTZ R84, R192, c[0x0][0x2d0], -R75 ;  /* 0x0000b400c0547a23 */ /* 0x008fe2000001084b */
[-C--:B-1----:R-:W-:Y:S08]  /*19210*/  HMMA.16816.F32 R52, R76, R88.reuse, R52 ;  /* 0x000000584c34723c */ /* 0x082ff00000001834 */
[----:B------:R1:W-:Y:S01]  /*19220*/  MUFU.EX2 R181, R84 ;  /* 0x0000005400b57308 */ /* 0x0003e20000000800 */
[----:B------:R-:W-:Y:S01]  /*19230*/  IMAD.MOV.U32 R192, RZ, RZ, R121 ;  /* 0x000000ffffc07224 */ /* 0x000fe200078e0079 */
[C---:B------:R-:W-:Y:S01]  /*19240*/  HMMA.16816.F32 R56, R80.reuse, R88, R56 ;  /* 0x000000585038723c */ /* 0x040fe20000001838 */
[----:B--2---:R-:W-:Y:S06]  /*19250*/  LDSM.16.MT88.4 R92, [R210+0x1900] ;  /* 0x00190000d25c783b */ /* 0x004fec0000004200 */
[----:B------:R-:W-:Y:S01]  /*19260*/  FFMA.FTZ R88, R190, c[0x0][0x2d0], -R97 ;  /* 0x0000b400be587a23 */ /* 0x000fe20000010861 */
[-C--:B------:R-:W-:Y:S03]  /*19270*/  HMMA.16816.F32 R60, R80, R90.reuse, R60 ;  /* 0x0000005a503c723c */ /* 0x080fe6000000183c */
[----:B------:R2:W3:Y:S01]  /*19280*/  MUFU.EX2 R102, R88 ;  /* 0x0000005800667308 */ /* 0x0004e20000000800 */
[----:B------:R-:W-:Y:S03]  /*19290*/  MOV R190, R107 ;  /* 0x0000006b00be7202 */ /* 0x000fe60000000f00 */
[----:B------:R-:W-:Y:S01]  /*192a0*/  FFMA.FTZ R80, R194, c[0x0][0x2d0], -R75 ;  /* 0x0000b400c2507a23 */ /* 0x000fe2000001084b */
[----:B------:R-:W-:Y:S04]  /*192b0*/  HMMA.16816.F32 R64, R76, R90, R64 ;  /* 0x0000005a4c40723c */ /* 0x000fe80000001840 */
[----:B-1----:R-:W-:Y:S01]  /*192c0*/  FFMA.FTZ R84, R183, c[0x0][0x2d0], -R97 ;  /* 0x0000b400b7547a23 */ /* 0x002fe20000010861 */
[----:B------:R1:W-:Y:S01]  /*192d0*/  MUFU.EX2 R159, R80 ;  /* 0x00000050009f7308 */ /* 0x0003e20000000800 */
[----:B----4-:R-:W-:Y:S01]  /*192e0*/  F2FP.PACK_AB R82, R185, R187 ;  /* 0x000000bbb952723e */ /* 0x010fe200000000ff */
[----:B------:R-:W-:Y:S01]  /*192f0*/  IMAD.MOV.U32 R194, RZ, RZ, R106 ;  /* 0x000000ffffc27224 */ /* 0x000fe200078e006a */
[----:B------:R-:W-:Y:S04]  /*19300*/  F2FP.PACK_AB R76, R249, R250 ;  /* 0x000000faf94c723e */ /* 0x000fe800000000ff */
[----:B------:R-:W-:Y:S02]  /*19310*/  F2FP.PACK_AB R77, R145, R248 ;  /* 0x000000f8914d723e */ /* 0x000fe400000000ff */
[----:B------:R-:W-:Y:S01]  /*19320*/  F2FP.PACK_AB R78, R239, R246 ;  /* 0x000000f6ef4e723e */ /* 0x000fe200000000ff */
[----:B------:R4:W5:Y:S01]  /*19330*/  MUFU.EX2 R155, R84 ;  /* 0x00000054009b7308 */ /* 0x0009620000000800 */
[----:B------:R-:W-:Y:S02]  /*19340*/  F2FP.PACK_AB R79, R237, R191 ;  /* 0x000000bfed4f723e */ /* 0x000fe400000000ff */
[----:B------:R-:W-:Y:S01]  /*19350*/  MOV R183, R114 ;  /* 0x0000007200b77202 */ /* 0x000fe20000000f00 */
[----:B--2---:R-:W-:Y:S01]  /*19360*/  LDSM.16.MT88.4 R88, [R212+0x1900] ;  /* 0x00190000d458783b */ /* 0x004fe20000004200 */
[----:B---3--:R-:W-:Y:S01]  /*19370*/  F2FP.PACK_AB R83, R102, R153 ;  /* 0x000000996653723e */ /* 0x008fe200000000ff */
[----:B-1----:R-:W-:Y:S01]  /*19380*/  FFMA.FTZ R80, R230, c[0x0][0x2d0], -R74 ;  /* 0x0000b400e6507a23 */ /* 0x002fe2000001084a */
[----:B------:R-:W-:Y:S03]  /*19390*/  MOV R230, R105 ;  /* 0x0000006900e67202 */ /* 0x000fe60000000f00 */
[----:B------:R1:W-:Y:S02]  /*193a0*/  MUFU.EX2 R158, R80 ;  /* 0x00000050009e7308 */ /* 0x0003e40000000800 */
[----:B----4-:R-:W2:Y:S01]  /*193b0*/  LDSM.16.MT88.4 R84, [R209+0x1900] ;  /* 0x00190000d154783b */ /* 0x010ea20000004200 */
[----:B-----5:R-:W-:Y:S02]  /*193c0*/  F2FP.PACK_AB R81, R154, R155 ;  /* 0x0000009b9a51723e */ /* 0x020fe400000000ff */
[----:B-1----:R-:W-:Y:S01]  /*193d0*/  F2FP.PACK_AB R80, R189, R144 ;  /* 0x00000090bd50723e */ /* 0x002fe200000000ff */
[-C--:B--2---:R-:W-:Y:S08]  /*193e0*/  HMMA.16816.F32 R4, R76, R84.reuse, R4 ;  /* 0x000000544c04723c */ /* 0x084ff00000001804 */
[C---:B------:R-:W-:Y:S07]  /*193f0*/  HMMA.16816.F32 R8, R80.reuse, R84, R8 ;  /* 0x000000545008723c */ /* 0x040fee0000001808 */
[--C-:B------:R-:W-:Y:S01]  /*19400*/  FFMA.FTZ R84, R205, c[0x0][0x2d0], -R75.reuse ;  /* 0x0000b400cd547a23 */ /* 0x100fe2000001084b */
[-C--:B------:R-:W-:Y:S03]  /*19410*/  HMMA.16816.F32 R12, R80, R86.reuse, R12 ;  /* 0x00000056500c723c */ /* 0x080fe6000000180c */
[----:B------:R1:W-:Y:S01]  /*19420*/  MUFU.EX2 R157, R84 ;  /* 0x00000054009d7308 */ /* 0x0003e20000000800 */
[----:B------:R-:W-:Y:S04]  /*19430*/  MOV R205, R110 ;  /* 0x0000006e00cd7202 */ /* 0x000fe80000000f00 */
[C---:B------:R-:W-:Y:S08]  /*19440*/  HMMA.16816.F32 R16, R76.reuse, R86, R16 ;  /* 0x000000564c10723c */ /* 0x040ff00000001810 */
[-C--:B------:R-:W-:Y:S08]  /*19450*/  HMMA.16816.F32 R20, R76, R88.reuse, R20 ;  /* 0x000000584c14723c */ /* 0x080ff00000001814 */
[C---:B------:R-:W-:Y:S04]  /*19460*/  HMMA.16816.F32 R24, R80.reuse, R88, R24 ;  /* 0x000000585018723c */ /* 0x040fe80000001818 */
[----:B-1----:R-:W-:Y:S01]  /*19470*/  FFMA.FTZ R84, R228, c[0x0][0x2d0], -R75 ;  /* 0x0000b400e4547a23 */ /* 0x002fe2000001084b */
[----:B------:R-:W-:Y:S02]  /*19480*/  MOV R228, R111 ;  /* 0x0000006f00e47202 */ /* 0x000fe40000000f00 */
[----:B------:R-:W-:Y:S01]  /*19490*/  FFMA.FTZ R88, R204, c[0x0][0x2d0], -R96 ;  /* 0x0000b400cc587a23 */ /* 0x000fe20000010860 */
[-C--:B------:R-:W-:Y:S01]  /*194a0*/  HMMA.16816.F32 R28, R80, R90.reuse, R28 ;  /* 0x0000005a501c723c */ /* 0x080fe2000000181c */
[----:B------:R1:W-:Y:S03]  /*194b0*/  MUFU.EX2 R179, R84 ;  /* 0x0000005400b37308 */ /* 0x0003e60000000800 */
[----:B------:R-:W-:Y:S04]  /*194c0*/  IMAD.MOV.U32 R204, RZ, RZ, R150 ;  /* 0x000000ffffcc7224 */ /* 0x000fe800078e0096 */
        /* <DEDUP_REMOVED lines=8> */
[----:B--2---:R-:W-:Y:S02]  /*19550*/  FFMA.FTZ R88, R232, c[0x0][0x2d0], -R74 ;  /* 0x0000b400e8587a23 */ /* 0x004fe4000001084a */
[--C-:B------:R-:W-:Y:S02]  /*19560*/  FFMA.FTZ R92, R202, c[0x0][0x2d0], -R97.reuse ;  /* 0x0000b400ca5c7a23 */ /* 0x100fe40000010861 */
[C---:B------:R-:W-:Y:S03]  /*19570*/  HMMA.16816.F32 R48, R76.reuse, R94, R48 ;  /* 0x0000005e4c30723c */ /* 0x040fe60000001830 */
[----:B------:R2:W-:Y:S10]  /*19580*/  MUFU.EX2 R175, R88 ;  /* 0x0000005800af7308 */ /* 0x0005f40000000800 */
[----:B------:R3:W-:Y:S01]  /*19590*/  MUFU.EX2 R101, R92 ;  /* 0x0000005c00657308 */ /* 0x0007e20000000800 */
[----:B-1----:R-:W-:Y:S01]  /*195a0*/  FFMA.FTZ R84, R200, c[0x0][0x2d0], -R96 ;  /* 0x0000b400c8547a23 */ /* 0x002fe20000010860 */
[----:B------:R-:W-:Y:S08]  /*195b0*/  MOV R200, R148 ;  /* 0x0000009400c87202 */ /* 0x000ff00000000f00 */
[----:B------:R1:W-:Y:S01]  /*195c0*/  MUFU.EX2 R156, R84 ;  /* 0x00000054009c7308 */ /* 0x0003e20000000800 */
[----:B--2---:R-:W-:Y:S09]  /*195d0*/  FFMA.FTZ R88, R233, c[0x0][0x2d0], -R74 ;  /* 0x0000b400e9587a23 */ /* 0x004ff2000001084a */
[----:B------:R2:W4:Y:S01]  /*195e0*/  MUFU.EX2 R176, R88 ;  /* 0x0000005800b07308 */ /* 0x0005220000000800 */
[--C-:B---3--:R-:W-:Y:S09]  /*195f0*/  FFMA.FTZ R92, R203, c[0x0][0x2d0], -R97.reuse ;  /* 0x0000b400cb5c7a23 */ /* 0x108ff20000010861 */
[----:B------:R3:W-:Y:S01]  /*19600*/  MUFU.EX2 R99, R92 ;  /* 0x0000005c00637308 */ /* 0x0007e20000000800 */
[----:B-1----:R-:W-:Y:S01]  /*19610*/  FFMA.FTZ R84, R201, c[0x0][0x2d0], -R96 ;  /* 0x0000b400c9547a23 */ /* 0x002fe20000010860 */
[----:B------:R-:W-:Y:S02]  /*19620*/  MOV R201, R149 ;  /* 0x0000009500c97202 */ /* 0x000fe40000000f00 */
[----:B------:R-:W-:Y:S06]  /*19630*/  LDSM.16.MT88.4 R148, [R210+0x2900] ;  /* 0x00290000d294783b */ /* 0x000fec0000004200 */
[----:B------:R1:W5:Y:S01]  /*19640*/  MUFU.EX2 R178, R84 ;  /* 0x0000005400b27308 */ /* 0x0003620000000800 */
[--C-:B--2---:R-:W-:Y:S01]  /*19650*/  FFMA.FTZ R88, R199, c[0x0][0x2d0], -R97.reuse ;  /* 0x0000b400c7587a23 */ /* 0x104fe20000010861 */
[----:B----4-:R-:W-:Y:S08]  /*19660*/  F2FP.PACK_AB R164, R176, R175 ;  /* 0x000000afb0a4723e */ /* 0x010ff000000000ff */
[----:B------:R2:W4:Y:S01]  /*19670*/  MUFU.EX2 R100, R88 ;  /* 0x0000005800647308 */ /* 0x0005220000000800 */
[----:B---3--:R-:W-:Y:S09]  /*19680*/  FFMA.FTZ R92, R207, c[0x0][0x2d0], -R97 ;  /* 0x0000b400cf5c7a23 */ /* 0x008ff20000010861 */
[----:B------:R3:W3:Y:S01]  /*19690*/  MUFU.EX2 R98, R92 ;  /* 0x0000005c00627308 */ /* 0x0006e20000000800 */
[----:B-1----:R-:W1:Y:S08]  /*196a0*/  LDSM.16.MT88.4 R84, [R211+0x1900] ;  /* 0x00190000d354783b */ /* 0x002e700000004200 */
[----:B--2---:R-:W2:Y:S08]  /*196b0*/  LDSM.16.MT88.4 R88, [R209+0x2100] ;  /* 0x00210000d158783b */ /* 0x004eb00000004200 */
[----:B---3--:R-:W3:Y:S01]  /*196c0*/  LDSM.16.MT88.4 R92, [R212+0x2100] ;  /* 0x00210000d45c783b */ /* 0x008ee20000004200 */
[-C--:B-1----:R-:W-:Y:S08]  /*196d0*/  HMMA.16816.F32 R52, R76, R84.reuse, R52 ;  /* 0x000000544c34723c */ /* 0x082ff00000001834 */
[C---:B------:R-:W-:Y:S07]  /*196e0*/  HMMA.16816.F32 R56, R80.reuse, R84, R56 ;  /* 0x000000545038723c */ /* 0x040fee0000001838 */
[--C-:B------:R-:W-:Y:S01]  /*196f0*/  FFMA.FTZ R84, R245, c[0x0][0x2d0], -R74.reuse ;  /* 0x0000b400f5547a23 */ /* 0x100fe2000001084a */
[-C--:B------:R-:W-:Y:S03]  /*19700*/  HMMA.16816.F32 R60, R80, R86.reuse, R60 ;  /* 0x00000056503c723c */ /* 0x080fe6000000183c */
[----:B------:R1:W-:Y:S01]  /*19710*/  MUFU.EX2 R172, R84 ;  /* 0x0000005400ac7308 */ /* 0x0003e20000000800 */
[----:B------:R-:W-:Y:S03]  /*19720*/  FFMA.FTZ R74, R244, c[0x0][0x2d0], -R74 ;  /* 0x0000b400f44a7a23 */ /* 0x000fe6000001084a */
[--C-:B------:R-:W-:Y:S01]  /*19730*/  FFMA.FTZ R80, R234, c[0x0][0x2d0], -R75.reuse ;  /* 0x0000b400ea507a23 */ /* 0x100fe2000001084b */
[----:B------:R-:W-:Y:S04]  /*19740*/  HMMA.16816.F32 R64, R76, R86, R64 ;  /* 0x000000564c40723c */ /* 0x000fe80000001840 */
[----:B-----5:R-:W-:Y:S01]  /*19750*/  F2FP.PACK_AB R82, R177, R178 ;  /* 0x000000b2b152723e */ /* 0x020fe200000000ff */
[----:B------:R5:W-:Y:S01]  /*19760*/  MUFU.EX2 R174, R80 ;  /* 0x0000005000ae7308 */ /* 0x000be20000000800 */
[----:B----4-:R-:W-:Y:S02]  /*19770*/  F2FP.PACK_AB R81, R101, R100 ;  /* 0x000000646551723e */ /* 0x010fe400000000ff */
[----:B------:R-:W-:Y:S04]  /*19780*/  F2FP.PACK_AB R76, R184, R182 ;  /* 0x000000b6b84c723e */ /* 0x000fe800000000ff */
[----:B------:R-:W-:Y:S02]  /*19790*/  F2FP.PACK_AB R77, R159, R181 ;  /* 0x000000b59f4d723e */ /* 0x000fe400000000ff */
[----:B------:R-:W-:Y:S01]  /*197a0*/  F2FP.PACK_AB R78, R180, R158 ;  /* 0x0000009eb44e723e */ /* 0x000fe200000000ff */
[----:B------:R4:W3:Y:S01]  /*197b0*/  MUFU.EX2 R171, R74 ;  /* 0x0000004a00ab7308 */ /* 0x0008e20000000800 */
[----:B------:R-:W-:Y:S02]  /*197c0*/  F2FP.PACK_AB R79, R179, R157 ;  /* 0x0000009db34f723e */ /* 0x000fe400000000ff */
[----:B------:R-:W-:Y:S01]  /*197d0*/  F2FP.PACK_AB R83, R98, R99 ;  /* 0x000000636253723e */ /* 0x000fe200000000ff */
[----:B-1----:R-:W1:Y:S04]  /*197e0*/  LDSM.16.MT88.4 R84, [R210+0x2100] ;  /* 0x00210000d254783b */ /* 0x002e680000004200 */
[-C--:B--2---:R-:W-:Y:S03]  /*197f0*/  HMMA.16816.F32 R4, R76, R88.reuse, R4 ;  /* 0x000000584c04723c */ /* 0x084fe60000001804 */
[--C-:B-----5:R-:W-:Y:S04]  /*19800*/  FFMA.FTZ R80, R235, c[0x0][0x2d0], -R75.reuse ;  /* 0x0000b400eb507a23 */ /* 0x120fe8000001084b */
[----:B------:R2:W5:Y:S01]  /*19810*/  MUFU.EX2 R173, R80 ;  /* 0x0000005000ad7308 */ /* 0x0005620000000800 */
[--C-:B----4-:R-:W-:Y:S01]  /*19820*/  FFMA.FTZ R74, R242, c[0x0][0x2d0], -R75.reuse ;  /* 0x0000b400f24a7a23 */ /* 0x110fe2000001084b */
[----:B---3--:R-:W-:Y:S03]  /*19830*/  F2FP.PACK_AB R166, R171, R172 ;  /* 0x000000acaba6723e */ /* 0x008fe600000000ff */
[----:B------:R-:W-:Y:S05]  /*19840*/  FFMA.FTZ R75, R243, c[0x0][0x2d0], -R75 ;  /* 0x0000b400f34b7a23 */ /* 0x000fea000001084b */
[----:B------:R3:W-:Y:S10]  /*19850*/  MUFU.EX2 R170, R74 ;  /* 0x0000004a00aa7308 */ /* 0x0007f40000000800 */
[----:B------:R-:W4:Y:S01]  /*19860*/  MUFU.EX2 R169, R75 ;  /* 0x0000004b00a97308 */ /* 0x000f220000000800 */
[----:B--2---:R-:W-:Y:S02]  /*19870*/  F2FP.PACK_AB R80, R156, R152 ;  /* 0x000000989c50723e */ /* 0x004fe400000000ff */
[----:B-----5:R-:W-:Y:S05]  /*19880*/  F2FP.PACK_AB R165, R173, R174 ;  /* 0x000000aeada5723e */ /* 0x020fea00000000ff */
[C---:B------:R-:W-:Y:S04]  /*19890*/  HMMA.16816.F32 R8, R80.reuse, R88, R8 ;  /* 0x000000585008723c */ /* 0x040fe80000001808 */
[--C-:B---3--:R-:W-:Y:S04]  /*198a0*/  FFMA.FTZ R74, R236, c[0x0][0x2d0], -R96.reuse ;  /* 0x0000b400ec4a7a23 */ /* 0x108fe80000010860 */
[-C--:B------:R-:W-:Y:S01]  /*198b0*/  HMMA.16816.F32 R12, R80, R90.reuse, R12 ;  /* 0x0000005a500c723c */ /* 0x080fe2000000180c */
[----:B------:R2:W-:Y:S03]  /*198c0*/  MUFU.EX2 R168, R74 ;  /* 0x0000004a00a87308 */ /* 0x0005e60000000800 */
[----:B----4-:R-:W-:Y:S04]  /*198d0*/  F2FP.PACK_AB R167, R169, R170 ;  /* 0x000000aaa9a7723e */ /* 0x010fe800000000ff */
[C---:B------:R-:W-:Y:S01]  /*198e0*/  HMMA.16816.F32 R16, R76.reuse, R90, R16 ;  /* 0x0000005a4c10723c */ /* 0x040fe20000001810 */
[----:B------:R-:W3:Y:S07]  /*198f0*/  LDSM.16.MT88.4 R88, [R211+0x2100] ;  /* 0x00210000d358783b */ /* 0x000eee0000004200 */
        /* <DEDUP_REMOVED lines=8> */
[--C-:B--2---:R-:W-:Y:S02]  /*19980*/  FFMA.FTZ R74, R240, c[0x0][0x2d0], -R96.reuse ;  /* 0x0000b400f04a7a23 */ /* 0x104fe40000010860 */
[----:B------:R-:W-:Y:S02]  /*19990*/  FFMA.FTZ R96, R241, c[0x0][0x2d0], -R96 ;  /* 0x0000b400f1607a23 */ /* 0x000fe40000010860 */
[----:B------:R1:W-:Y:S01]  /*199a0*/  MUFU.EX2 R93, R74 ;  /* 0x0000004a005d7308 */ /* 0x0003e20000000800 */
[-C--:B------:R-:W-:Y:S08]  /*199b0*/  HMMA.16816.F32 R44, R80, R86.reuse, R44 ;  /* 0x00000056502c723c */ /* 0x080ff0000000182c */
[C---:B------:R-:W-:Y:S01]  /*199c0*/  HMMA.16816.F32 R48, R76.reuse, R86, R48 ;  /* 0x000000564c30723c */ /* 0x040fe20000001830 */
[----:B------:R-:W2:Y:S07]  /*199d0*/  MUFU.EX2 R96, R96 ;  /* 0x0000006000607308 */ /* 0x000eae0000000800 */
[-C--:B---3--:R-:W-:Y:S04]  /*199e0*/  HMMA.16816.F32 R52, R76, R88.reuse, R52 ;  /* 0x000000584c34723c */ /* 0x088fe80000001834 */
[--C-:B-1----:R-:W-:Y:S04]  /*199f0*/  FFMA.FTZ R74, R229, c[0x0][0x2d0], -R97.reuse ;  /* 0x0000b400e54a7a23 */ /* 0x102fe80000010861 */
[C---:B------:R-:W-:Y:S01]  /*19a00*/  HMMA.16816.F32 R56, R80.reuse, R88, R56 ;  /* 0x000000585038723c */ /* 0x040fe20000001838 */
[----:B------:R1:W-:Y:S07]  /*19a10*/  MUFU.EX2 R75, R74 ;  /* 0x0000004a004b7308 */ /* 0x0003ee0000000800 */
[-C--:B------:R-:W-:Y:S04]  /*19a20*/  HMMA.16816.F32 R60, R80, R90.reuse, R60 ;  /* 0x0000005a503c723c */ /* 0x080fe8000000183c */
[----:B--2---:R-:W-:Y:S04]  /*19a30*/  F2FP.PACK_AB R162, R96, R93 ;  /* 0x0000005d60a2723e */ /* 0x004fe800000000ff */
[----:B------:R-:W-:Y:S08]  /*19a40*/  HMMA.16816.F32 R64, R76, R90, R64 ;  /* 0x0000005a4c40723c */ /* 0x000ff00000001840 */
[-C--:B------:R-:W-:Y:S05]  /*19a50*/  HMMA.16816.F32 R104, R164, R116.reuse, R4 ;  /* 0x00000074a468723c */ /* 0x080fea0000001804 */
[----:B-1----:R-:W-:Y:S02]  /*19a60*/  FFMA.FTZ R74, R206, c[0x0][0x2d0], -R97 ;  /* 0x0000b400ce4a7a23 */ /* 0x002fe40000010861 */
[----:B------:R-:W-:Y:S02]  /*19a70*/  FADD.FTZ R4, R204, R69 ;  /* 0x00000045cc047221 */ /* 0x000fe40000010000 */
[----:B------:R1:W2:Y:S03]  /*19a80*/  MUFU.EX2 R84, R74 ;  /* 0x0000004a00547308 */ /* 0x0002a60000000800 */
[----:B------:R-:W-:Y:S02]  /*19a90*/  FADD.FTZ R6, R126, R4 ;  /* 0x000000047e067221 */ /* 0x000fe40000010000 */
[--C-:B-1----:R-:W-:Y:S01]  /*19aa0*/  FFMA.FTZ R74, R197, c[0x0][0x2d0], -R97.reuse ;  /* 0x0000b400c54a7a23 */ /* 0x102fe20000010861 */
[----:B--2---:R-:W-:Y:S01]  /*19ab0*/  F2FP.PACK_AB R161, R84, R75 ;  /* 0x0000004b54a1723e */ /* 0x004fe200000000ff */
[----:B------:R-:W-:Y:S02]  /*19ac0*/  FFMA.FTZ R97, R73, c[0x0][0x2d0], -R97 ;  /* 0x0000b40049617a23 */ /* 0x000fe40000010861 */
[----:B------:R-:W-:Y:S01]  /*19ad0*/  FADD.FTZ R73, R160, R2 ;  /* 0x00000002a0497221 */ /* 0x000fe20000010000 */
[----:B------:R-:W-:Y:S01]  /*19ae0*/  F2FP.PACK_AB R160, R92, R168 ;  /* 0x000000a85ca0723e */ /* 0x000fe200000000ff */
[----:B------:R-:W-:Y:S01]  /*19af0*/  FADD.FTZ R2, R123, R68 ;  /* 0x000000447b027221 */ /* 0x000fe20000010000 */
[----:B------:R-:W-:Y:S01]  /*19b00*/  MUFU.EX2 R74, R74 ;  /* 0x0000004a004a7308 */ /* 0x000fe20000000800 */
[----:B------:R-:W-:Y:S02]  /*19b10*/  FFMA.FTZ R68, R0, R115, R196 ;  /* 0x0000007300447223 */ /* 0x000fe400000100c4 */
[----:B------:R-:W-:Y:S02]  /*19b20*/  FADD.FTZ R0, R122, R73 ;  /* 0x000000497a007221 */ /* 0x000fe40000010000 */
[----:B------:R-:W-:Y:S02]  /*19b30*/  FADD.FTZ R2, R201, R2 ;  /* 0x00000002c9027221 */ /* 0x000fe40000010000 */
[----:B------:R-:W-:Y:S02]  /*19b40*/  FADD.FTZ R0, R200, R0 ;  /* 0x00000000c8007221 */ /* 0x000fe40000010000 */
[----:B------:R-:W-:Y:S01]  /*19b50*/  FADD.FTZ R5, R125, R2 ;  /* 0x000000027d057221 */ /* 0x000fe20000010000 */
[----:B------:R-:W1:Y:S01]  /*19b60*/  MUFU.EX2 R97, R97 ;  /* 0x0000006100617308 */ /* 0x000e620000000800 */
        /* <DEDUP_REMOVED lines=8> */
[----:B-1----:R-:W-:Y:S07]  /*19bf0*/  F2FP.PACK_AB R163, R97, R74 ;  /* 0x0000004a61a3723e */ /* 0x002fee00000000ff */
[C---:B------:R-:W-:Y:S07]  /*19c00*/  HMMA.16816.F32 R108, R160.reuse, R116, R8 ;  /* 0x00000074a06c723c */ /* 0x040fee0000001808 */
[----:B------:R-:W-:Y:S01]  /*19c10*/  FADD.FTZ R8, R127, R68 ;  /* 0x000000447f087221 */ /* 0x000fe20000010000 */
[-C--:B------:R-:W-:Y:S01]  /*19c20*/  HMMA.16816.F32 R112, R160, R118.reuse, R12 ;  /* 0x00000076a070723c */ /* 0x080fe2000000180c */
[----:B------:R-:W2:Y:S03]  /*19c30*/  LDL R13, [R1+0xc] ;  /* 0x00000c00010d7983 */ /* 0x000ea60000100800 */
[----:B------:R-:W-:Y:S02]  /*19c40*/  FADD.FTZ R4, R198, R8 ;  /* 0x00000008c6047221 */ /* 0x000fe40000010000 */
[----:B------:R-:W-:Y:S02]  /*19c50*/  FADD.FTZ R10, R190, R5 ;  /* 0x00000005be0a7221 */ /* 0x000fe40000010000 */
[----:B------:R-:W-:Y:S01]  /*19c60*/  FADD.FTZ R4, R130, R4 ;  /* 0x0000000482047221 */ /* 0x000fe20000010000 */
[C---:B------:R-:W-:Y:S04]  /*19c70*/  HMMA.16816.F32 R116, R164.reuse, R118, R16 ;  /* 0x00000076a474723c */ /* 0x040fe80000001810 */
[----:B------:R-:W-:Y:S02]  /*19c80*/  FADD.FTZ R4, R230, R4 ;  /* 0x00000004e6047221 */ /* 0x000fe40000010000 */
[----:B------:R-:W-:Y:S02]  /*19c90*/  FADD.FTZ R8, R188, R2 ;  /* 0x00000002bc087221 */ /* 0x000fe40000010000 */
[----:B------:R-:W-:Y:S01]  /*19ca0*/  FADD.FTZ R11, R103, R4 ;  /* 0x00000004670b7221 */ /* 0x000fe20000010000 */
[-C--:B------:R-:W-:Y:S01]  /*19cb0*/  HMMA.16816.F32 R120, R164, R132.reuse, R20 ;  /* 0x00000084a478723c */ /* 0x080fe20000001814 */
[----:B------:R-:W1:Y:S02]  /*19cc0*/  LDSM.16.MT88.4 R4, [R211+0x2900] ;  /* 0x00290000d304783b */ /* 0x000e640000004200 */
[----:B------:R-:W-:Y:S01]  /*19cd0*/  FADD.FTZ R9, R186, R0 ;  /* 0x00000000ba097221 */ /* 0x000fe20000010000 */
[----:B------:R-:W-:Y:S01]  /*19ce0*/  MOV R103, R3 ;  /* 0x0000000300677202 */ /* 0x000fe20000000f00 */
        /* <DEDUP_REMOVED lines=83> */
[C---:B--2---:R-:W-:Y:S02]  /*1a220*/  ISETP.GT.AND P0, PT, R226.reuse, R13, PT ;  /* 0x0000000de200720c */ /* 0x044fe40003f04270 */
[----:B------:R-:W-:Y:S11]  /*1a230*/  IADD3 R226, R226, -0x1, RZ ;  /* 0xffffffffe2e27810 */ /* 0x000ff60007ffe0ff */
[----:B-1----:R-:W-:-:S05]  /*1a240*/  @P0 BRA `(.L_x_455) ;  /* 0xffff97d000000947 */ /* 0x002fca000383ffff */
.L_x_438:
[----:B-1----:R-:W2:Y:S04]  /*1a250*/  LDL R4, [R1+0x30] ;  /* 0x0000300001047983 */ /* 0x002ea80000100800 */
[----:B------:R-:W3:Y:S01]  /*1a260*/  LDL R2, [R1+0x2c] ;  /* 0x00002c0001027983 */ /* 0x000ee20000100800 */
[----:B------:R-:W-:-:S02]  /*1a270*/  IMAD.MOV.U32 R0, RZ, RZ, c[0x0][0x2c4] ;  /* 0x0000b100ff007624 */ /* 0x000fc400078e00ff */
[----:B------:R-:W-:-:S03]  /*1a280*/  IMAD.MOV.U32 R5, RZ, RZ, c[0x0][0x32c] ;  /* 0x0000cb00ff057624 */ /* 0x000fc600078e00ff */
[----:B------:R-:W-:Y:S02]  /*1a290*/  ISETP.NE.AND P1, PT, R0, 0x1, PT ;  /* 0x000000010000780c */ /* 0x000fe40003f25270 */
[----:B------:R-:W1:Y:S01]  /*1a2a0*/  S2R R0, SR_CTAID.X ;  /* 0x0000000000007919 */ /* 0x000e620000002500 */
[----:B------:R-:W-:Y:S02]  /*1a2b0*/  ISETP.GE.AND P0, PT, R5, 0x1, PT ;  /* 0x000000010500780c */ /* 0x000fe40003f06270 */
[----:B-1----:R-:W-:Y:S01]  /*1a2c0*/  LEA R0, R0, 0x7f, 0x7 ;  /* 0x0000007f00007811 */ /* 0x002fe200078e38ff */
[----:B--2---:R-:W-:-:S07]  /*1a2d0*/  IMAD.MOV.U32 R6, RZ, RZ, R4 ;  /* 0x000000ffff067224 */ /* 0x004fce00078e0004 */
[----:B------:R-:W-:Y:S01]  /*1a2e0*/  @P1 IMAD.HI.U32 R4, R0, c[0x0][0x2c8], RZ ;  /* 0x0000b20000041a27 */ /* 0x000fe200078e00ff */
[----:B---3--:R-:W-:-:S04]  /*1a2f0*/  IADD3 R2, R2, 0x1, -R6 ;  /* 0x0000000102027810 */ /* 0x008fc80007ffe806 */
[----:B------:R-:W-:-:S05]  /*1a300*/  @P1 SHF.R.U32.HI R0, RZ, c[0x0][0x2cc], R4 ;  /* 0x0000b300ff001a19 */ /* 0x000fca0000011604 */
[----:B------:R-:W-:-:S05]  /*1a310*/  IMAD.IADD R0, R0, 0x1, R2 ;  /* 0x0000000100007824 */ /* 0x000fca00078e0202 */
        /* <DEDUP_REMOVED lines=11> */
.L_x_457:
[----:B------:R-:W-:-:S04]  /*1a3d0*/  MOV R4, c[0x0][0x32c] ;  /* 0x0000cb0000047a02 */ /* 0x000fc80000000f00 */
[----:B------:R-:W-:-:S13]  /*1a3e0*/  ISETP.NE.AND P0, PT, R4, 0x1, PT ;  /* 0x000000010400780c */ /* 0x000fda0003f05270 */
[----:B------:R-:W-:-:S05]  /*1a3f0*/  @P0 IMAD.HI.U32 R4, R0, c[0x0][0x330], RZ ;  /* 0x0000cc0000040a27 */ /* 0x000fca00078e00ff */
[----:B------:R-:W-:-:S05]  /*1a400*/  @P0 SHF.R.U32.HI R0, RZ, c[0x0][0x334], R4 ;  /* 0x0000cd00ff000a19 */ /* 0x000fca0000011604 */
.L_x_458:
[----:B------:R-:W-:-:S05]  /*1a410*/  IMAD R0, R0, c[0x0][0x32c], RZ ;  /* 0x0000cb0000007a24 */ /* 0x000fca00078e02ff */
[----:B------:R-:W-:-:S03]  /*1a420*/  IMNMX R2, R2, R0, !PT ;  /* 0x0000000002027217 */ /* 0x000fc60007800200 */
.L_x_456:
[----:B------:R-:W2:Y:S01]  /*1a430*/  LDL R4, [R1+0x14] ;  /* 0x0000140001047983 */ /* 0x000ea20000100800 */
[----:B------:R-:W-:-:S05]  /*1a440*/  IADD3 R2, R2, 0x5f, RZ ;  /* 0x0000005f02027810 */ /* 0x000fca0007ffe0ff */
[----:B------:R-:W-:-:S05]  /*1a450*/  IMAD.HI R2, R2, 0x2aaaaaab, RZ ;  /* 0x2aaaaaab02027827 */ /* 0x000fca00078e02ff */
[----:B------:R-:W-:-:S04]  /*1a460*/  SHF.R.U32.HI R0, RZ, 0x1f, R2 ;  /* 0x0000001fff007819 */ /* 0x000fc80000011602 */
[----:B------:R-:W-:-:S04]  /*1a470*/  LEA.HI.SX32 R0, R2, R0, 0x1c ;  /* 0x0000000002007211 */ /* 0x000fc800078fe2ff */
[----:B--2---:R-:W-:-:S04]  /*1a480*/  IMNMX R4, R4, R0, !PT ;  /* 0x0000000004047217 */ /* 0x004fc80007800200 */
[----:B------:R-:W-:Y:S01]  /*1a490*/  ISETP.GE.AND P0, PT, R226, R4, PT ;  /* 0x00000004e200720c */ /* 0x000fe20003f06270 */
[----:B------:R1:W-:-:S12]  /*1a4a0*/  STL [R1+0x38], R4 ;  /* 0x0000380401007387 */ /* 0x0003d80000100800 */
[----:B------:R-:W-:Y:S05]  /*1a4b0*/  @!P0 BRA `(.L_x_459) ;  /* 0x000048b000008947 */ /* 0x000fea0003800000 */
[----:B------:R-:W-:Y:S01]  /*1a4c0*/  MOV R100, R71 ;  /* 0x0000004700647202 */ /* 0x000fe20000000f00 */
[----:B------:R-:W-:Y:S01]  /*1a4d0*/  IMAD.MOV.U32 R102, RZ, RZ, R3 ;  /* 0x000000ffff667224 */ /* 0x000fe200078e0003 */
[----:B------:R-:W-:Y:S01]  /*1a4e0*/  MOV R2, R72 ;  /* 0x0000004800027202 */ /* 0x000fe20000000f00 */
[----:B------:R-:W-:Y:S01]  /*1a4f0*/  IMAD.MOV.U32 R225, RZ, RZ, R226 ;  /* 0x000000ffffe17224 */ /* 0x000fe200078e00e2 */
[----:B------:R-:W-:Y:S02]  /*1a500*/  MOV R101, R70 ;  /* 0x0000004600657202 */ /* 0x000fe40000000f00 */
.L_x_460:
[----:B--2---:R-:W2:Y:S01]  /*1a510*/  LDL R226, [R1+0x14] ;  /* 0x0000140001e27983 */ /* 0x004ea20000100800 */
[----:B------:R-:W-:Y:S04]  /*1a520*/  DEPBAR.LE SB0, 0x0 ;  /* 0x000080000000791a */ /* 0x000fe80000000000 */
[----:B------:R-:W-:Y:S01]  /*1a530*/  BAR.SYNC.DEFER_BLOCKING 0x0 ;  /* 0x0000000000007b1d */ /* 0x000fe20000010000 */
[----:B------:R-:W-:Y:S02]  /*1a540*/  MOV R103, 0x5 ;  /* 0x0000000500677802 */ /* 0x000fe40000000f00 */
[----:B------:R-:W-:Y:S04]  /*1a550*/  MOV R3, c[0x0][0x208] ;  /* 0x0000820000037a02 */ /* 0x000fe80000000f00 */
[----:B------:R-:W-:Y:S01]  /*1a560*/  SHF.L.U64.HI R3, R3, R103, c[0x0][0x20c] ;  /* 0x0000830003037619 */ /* 0x000fe20000010267 */
[----:B-----5:R-:W-:Y:S08]  /*1a570*/  LDSM.16.M88.4 R96, [R215+0x6100] ;  /* 0x00610000d760783b */ /* 0x020ff00000000200 */
[----:B------:R-:W3:Y:S08]  /*1a580*/  LDSM.16.M88.4 R16, [R208+0x3100] ;  /* 0x00310000d010783b */ /* 0x000ef00000000200 */
[----:B------:R-:W4:Y:S06]  /*1a590*/  LDL.64 R198, [R1+0x50] ;  /* 0x0000500001c67983 */ /* 0x000f2c0000100a00 */
[----:B------:R-:W4:Y:S06]  /*1a5a0*/  LDL.64 R196, [R1+0x58] ;  /* 0x0000580001c47983 */ /* 0x000f2c0000100a00 */
        /* <DEDUP_REMOVED lines=9> */
[----:B------:R-:W2:Y:S08]  /*1a640*/  LDSM.16.M88.4 R184, [R224] ;  /* 0x00000000e0b8783b */ /* 0x000eb00000000200 */
[----:B------:R-:W2:Y:S08]  /*1a650*/  LDSM.16.M88.4 R188, [R223] ;  /* 0x00000000dfbc783b */ /* 0x000eb00000000200 */
[----:B------:R-:W-:Y:S04]  /*1a660*/  STL [R1+0x68], R215 ;  /* 0x000068d701007387 */ /* 0x000fe80000100800 */
[----:B------:R-:W-:Y:S04]  /*1a670*/  STL [R1+0x6c], R208 ;  /* 0x00006cd001007387 */ /* 0x000fe80000100800 */
[----:B------:R-:W-:Y:S04]  /*1a680*/  STL [R1+0x70], R219 ;  /* 0x000070db01007387 */ /* 0x000fe80000100800 */
[----:B------:R-:W-:Y:S01]  /*1a690*/  STL [R1+0x74], R218 ;  /* 0x000074da01007387 */ /* 0x000fe20000100800 */
[-C--:B-1-3--:R-:W-:Y:S08]  /*1a6a0*/  HMMA.16816.F32 R4, R96, R16.reuse, RZ ;  /* 0x000000106004723c */ /* 0x08aff000000018ff */
        /* <DEDUP_REMOVED lines=16> */
[C---:B------:R-:W-:Y:S02]  /*1a7b0*/  HMMA.16816.F32 R72, R92.reuse, R80, RZ ;  /* 0x000000505c48723c */ /* 0x040fe400000018ff */
[----:B--2---:R-:W-:Y:S06]  /*1a7c0*/  ISETP.GT.AND P0, PT, R226, R225, PT ;  /* 0x000000e1e200720c */ /* 0x004fec0003f04270 */
[-C--:B------:R-:W-:Y:S08]  /*1a7d0*/  HMMA.16816.F32 R76, R92, R82.reuse, RZ ;  /* 0x000000525c4c723c */ /* 0x080ff000000018ff */
[C---:B------:R-:W-:Y:S04]  /*1a7e0*/  HMMA.16816.F32 R80, R96.reuse, R82, RZ ;  /* 0x000000526050723c */ /* 0x040fe800000018ff */
[----:B------:R-:W-:Y:S04]  /*1a7f0*/  @!P0 SHF.R.S32.HI R0, RZ, 0x1f, R225 ;  /* 0x0000001fff008819 */ /* 0x000fe800000114e1 */
[-C--:B------:R-:W-:Y:S01]  /*1a800*/  HMMA.16816.F32 R84, R96, R168.reuse, RZ ;  /* 0x000000a86054723c */ /* 0x080fe200000018ff */
[----:B------:R-:W-:Y:S04]  /*1a810*/  @!P0 IMAD R0, R0, c[0x0][0x208], RZ ;  /* 0x0000820000008a24 */ /* 0x000fe800078e02ff */
[C---:B------:R-:W-:Y:S03]  /*1a820*/  @!P0 IMAD R0, R225.reuse, c[0x0][0x20c], R0 ;  /* 0x00008300e1008a24 */ /* 0x040fe600078e0200 */
        /* <DEDUP_REMOVED lines=13> */
[----:B----4-:R-:W-:Y:S01]  /*1a900*/  @!P0 MOV R185, R199 ;  /* 0x000000c700b98202 */ /* 0x010fe20000000f00 */
[-C--:B------:R-:W-:Y:S04]  /*1a910*/  HMMA.16816.F32 R28, R180, R186.reuse, R28 ;  /* 0x000000bab41c723c */ /* 0x080fe8000000181c */
[----:B------:R-:W-:Y:S02]  /*1a920*/  @!P0 MOV R184, R196 ;  /* 0x000000c400b88202 */ /* 0x000fe40000000f00 */
[----:B------:R-:W-:Y:S02]  /*1a930*/  MOV R196, c[0x0][0x208] ;  /* 0x0000820000c47a02 */ /* 0x000fe40000000f00 */
[C---:B------:R-:W-:Y:S04]  /*1a940*/  HMMA.16816.F32 R32, R172.reuse, R186, R32 ;  /* 0x000000baac20723c */ /* 0x040fe80000001820 */
[----:B------:R-:W-:Y:S01]  /*1a950*/  @!P0 IMAD.WIDE.U32 R184, R176, 0x60, R184 ;  /* 0x00000060b0b88825 */ /* 0x000fe200078e00b8 */
[----:B------:R-:W-:Y:S01]  /*1a960*/  SHF.L.U32 R196, R196, 0x5, RZ ;  /* 0x00000005c4c47819 */ /* 0x000fe200000006ff */
[----:B------:R-:W2:Y:S02]  /*1a970*/  LDSM.16.M88.4 R176, [R221] ;  /* 0x00000000ddb0783b */ /* 0x000ea40000000200 */
[-C--:B------:R-:W-:Y:S04]  /*1a980*/  HMMA.16816.F32 R36, R172, R188.reuse, R36 ;  /* 0x000000bcac24723c */ /* 0x080fe80000001824 */
[C---:B------:R-:W-:Y:S02]  /*1a990*/  @!P0 LEA R194, P1, R184.reuse, c[0x0][0x1f8], 0x1 ;  /* 0x00007e00b8c28a11 */ /* 0x040fe400078208ff */
[----:B------:R-:W-:Y:S02]  /*1a9a0*/  @!P0 IADD3 R0, R185, R0, RZ ;  /* 0x00000000b9008210 */ /* 0x000fe40007ffe0ff */
[C---:B------:R-:W-:Y:S04]  /*1a9b0*/  HMMA.16816.F32 R40, R180.reuse, R188, R40 ;  /* 0x000000bcb428723c */ /* 0x040fe80000001828 */
[----:B------:R-:W-:Y:S02]  /*1a9c0*/  @!P0 LEA.HI.X R195, R184, c[0x0][0x1fc], R0, 0x1, P1 ;  /* 0x00007f00b8c38a11 */ /* 0x000fe400008f0c00 */
[----:B------:R-:W3:Y:S01]  /*1a9d0*/  LDSM.16.M88.4 R184, [R220] ;  /* 0x00000000dcb8783b */ /* 0x000ee20000000200 */
[-C--:B------:R-:W-:Y:S01]  /*1a9e0*/  @!P0 IADD3 R192, P2, R194, R196.reuse, RZ ;  /* 0x000000c4c2c08210 */ /* 0x080fe20007f5e0ff */
[-C--:B------:R-:W-:Y:S04]  /*1a9f0*/  HMMA.16816.F32 R44, R180, R190.reuse, R44 ;  /* 0x000000beb42c723c */ /* 0x080fe8000000182c */
[-C--:B------:R-:W-:Y:S02]  /*1aa00*/  @!P0 IADD3.X R193, R195, R3.reuse, RZ, P2, !PT ;  /* 0x00000003c3c18210 */ /* 0x080fe400017fe4ff */
[----:B------:R-:W-:Y:S01]  /*1aa10*/  @!PT LDS RZ, [RZ] ;  /* 0x00000000fffff984 */ /* 0x000fe20000000800 */
[----:B------:R-:W-:Y:S01]  /*1aa20*/  @!PT LDS RZ, [RZ] ;  /* 0x00000000fffff984 */ /* 0x000fe20000000800 */
[----:B------:R-:W-:Y:S01]  /*1aa30*/  @!PT LDS RZ, [RZ] ;  /* 0x00000000fffff984 */ /* 0x000fe20000000800 */
[----:B------:R4:W-:Y:S02]  /*1aa40*/  @!P0 LDGSTS.E.BYPASS.LTC128B.128 [R227+0x100], [R194.64], !P5 ;  /* 0x00100000c2e38fae */ /* 0x0009e4000e901d48 */
[C---:B------:R-:W-:Y:S06]  /*1aa50*/  HMMA.16816.F32 R48, R172.reuse, R190, R48 ;  /* 0x000000beac30723c */ /* 0x040fec0000001830 */
[----:B------:R2:W-:Y:S01]  /*1aa60*/  @!P0 LDGSTS.E.BYPASS.LTC128B.128 [R227+0x900], [R192.64], !P5 ;  /* 0x00900000c0e38fae */ /* 0x0005e2000e901d48 */
[-C--:B------:R-:W-:Y:S01]  /*1aa70*/  @!P0 IADD3 R190, P1, R192, R196.reuse, RZ ;  /* 0x000000c4c0be8210 */ /* 0x080fe20007f3e0ff */
[-C--:B-1----:R-:W-:Y:S04]  /*1aa80*/  HMMA.16816.F32 R52, R172, R168.reuse, R52 ;  /* 0x000000a8ac34723c */ /* 0x082fe80000001834 */
[-C--:B------:R-:W-:Y:S02]  /*1aa90*/  @!P0 IADD3.X R191, R193, R3.reuse, RZ, P1, !PT ;  /* 0x00000003c1bf8210 */ /* 0x080fe40000ffe4ff */
[-C--:B------:R-:W-:Y:S02]  /*1aaa0*/  @!P0 IADD3 R188, P3, R190, R196.reuse, RZ ;  /* 0x000000c4bebc8210 */ /* 0x080fe40007f7e0ff */
[C---:B------:R-:W-:Y:S01]  /*1aab0*/  HMMA.16816.F32 R56, R180.reuse, R168, R56 ;  /* 0x000000a8b438723c */ /* 0x040fe20000001838 */
[----:B------:R1:W-:Y:S03]  /*1aac0*/  @!P0 LDGSTS.E.BYPASS.LTC128B.128 [R227+0x1100], [R190.64], !P5 ;  /* 0x01100000bee38fae */ /* 0x0003e6000e901d48 */
[-C--:B------:R-:W-:Y:S03]  /*1aad0*/  @!P0 IADD3.X R189, R191, R3.reuse, RZ, P3, !PT ;  /* 0x00000003bfbd8210 */ /* 0x080fe60001ffe4ff */
[-C--:B------:R-:W-:Y:S01]  /*1aae0*/  @!P0 IADD3 R168, P2, R188, R196.reuse, RZ ;  /* 0x000000c4bca88210 */ /* 0x080fe20007f5e0ff */
[-C--:B------:R-:W-:Y:S01]  /*1aaf0*/  HMMA.16816.F32 R60, R180, R170.reuse, R60 ;  /* 0x000000aab43c723c */ /* 0x080fe2000000183c */
[----:B------:R1:W-:Y:S03]  /*1ab00*/  @!P0 LDGSTS.E.BYPASS.LTC128B.128 [R227+0x1900], [R188.64], !P5 ;  /* 0x01900000bce38fae */ /* 0x0003e6000e901d48 */
[-C--:B------:R-:W-:Y:S02]  /*1ab10*/  @!P0 IADD3.X R169, R189, R3.reuse, RZ, P2, !PT ;  /* 0x00000003bda98210 */ /* 0x080fe400017fe4ff */
[----:B----4-:R-:W-:Y:S02]  /*1ab20*/  @!P0 IADD3 R194, P1, R168, R196, RZ ;  /* 0x000000c4a8c28210 */ /* 0x010fe40007f3e0ff */
[C---:B------:R-:W-:Y:S01]  /*1ab30*/  HMMA.16816.F32 R64, R172.reuse, R170, R64 ;  /* 0x000000aaac40723c */ /* 0x040fe20000001840 */
[----:B------:R4:W-:Y:S03]  /*1ab40*/  @!P0 LDGSTS.E.BYPASS.LTC128B.128 [R227+0x2100], [R168.64], !P5 ;  /* 0x02100000a8e38fae */ /* 0x0009e6000e901d48 */
[----:B------:R-:W-:Y:S04]  /*1ab50*/  @!P0 IADD3.X R195, R169, R3, RZ, P1, !PT ;  /* 0x00000003a9c38210 */ /* 0x000fe80000ffe4ff */
[-C--:B--2---:R-:W-:Y:S01]  /*1ab60*/  HMMA.16816.F32 R68, R172, R176.reuse, R68 ;  /* 0x000000b0ac44723c */ /* 0x084fe20000001844 */
[----:B------:R2:W-:Y:S02]  /*1ab70*/  @!P0 LDGSTS.E.BYPASS.LTC128B.128 [R227+0x2900], [R194.64], !P5 ;  /* 0x02900000c2e38fae */ /* 0x0005e4000e901d48 */
[C---:B------:R-:W-:Y:S02]  /*1ab80*/  ISETP.GT.AND P0, PT, R225.reuse, R226, PT ;  /* 0x000000e2e100720c */ /* 0x040fe40003f04270 */
[----:B------:R-:W-:Y:S03]  /*1ab90*/  IADD3 R226, R225, -0x1, RZ ;  /* 0xffffffffe1e27810 */ /* 0x000fe60007ffe0ff */
        /* <DEDUP_REMOVED lines=48> */
[----:B------:R-:W-:Y:S01]  /*1aea0*/  MUFU.TANH R168, R4 ;  /* 0x0000000400a87308 */ /* 0x000fe20000002400 */
        /* <DEDUP_REMOVED lines=10> */
[----:B------:R-:W-:Y:S01]  /*1af50*/  MUFU.TANH R103, R5 ;  /* 0x0000000500677308 */ /* 0x000fe20000002400 */
[----:B------:R-:W-:Y:S02]  /*1af60*/  FMUL.FTZ R16, R16, c[0x0][0x320] ;  /* 0x0000c80010107a20 */ /* 0x000fe40000410000 */
[----:B------:R-:W-:Y:S02]  /*1af70*/  FMUL.FTZ R17, R17, c[0x0][0x320] ;  /* 0x0000c80011117a20 */ /* 0x000fe40000410000 */
[----:B------:R-:W-:Y:S02]  /*1af80*/  FMUL.FTZ R18, R18, c[0x0][0x320] ;  /* 0x0000c80012127a20 */ /* 0x000fe40000410000 */
[----:B------:R-:W-:Y:S02]  /*1af90*/  FMUL.FTZ R19, R19, c[0x0][0x320] ;  /* 0x0000c80013137a20 */ /* 0x000fe40000410000 */
[----:B------:R-:W-:Y:S01]  /*1afa0*/  FMUL.FTZ R15, R15, c[0x0][0x320] ;  /* 0x0000c8000f0f7a20 */ /* 0x000fe20000410000 */
[----:B------:R1:W-:Y:S01]  /*1afb0*/  MUFU.TANH R169, R7 ;  /* 0x0000000700a97308 */ /* 0x0003e20000002400 */
[----:B------:R-:W-:Y:S09]  /*1afc0*/  FMUL.FTZ R14, R14, c[0x0][0x320] ;  /* 0x0000c8000e0e7a20 */ /* 0x000ff20000410000 */
[----:B------:R-:W-:Y:S10]  /*1afd0*/  MUFU.TANH R15, R15 ;  /* 0x0000000f000f7308 */ /* 0x000ff40000002400 */
[----:B------:R-:W2:Y:S01]  /*1afe0*/  MUFU.TANH R178, R8 ;  /* 0x0000000800b27308 */ /* 0x000ea20000002400 */
[----:B-1----:R-:W1:Y:S09]  /*1aff0*/  LDSM.16.M88.4 R4, [R213+0x800] ;  /* 0x00080000d504783b */ /* 0x002e720000000200 */
[----:B------:R-:W-:Y:S10]  /*1b000*/  MUFU.TANH R170, R9 ;  /* 0x0000000900aa7308 */ /* 0x000ff40000002400 */
[----:B------:R-:W-:Y:S10]  /*1b010*/  MUFU.TANH R176, R10 ;  /* 0x0000000a00b07308 */ /* 0x000ff40000002400 */
[----:B------:R3:W-:Y:S10]  /*1b020*/  MUFU.TANH R171, R11 ;  /* 0x0000000b00ab7308 */ /* 0x0007f40000002400 */
[----:B------:R-:W-:Y:S01]  /*1b030*/  MUFU.TANH R16, R16 ;  /* 0x0000001000107308 */ /* 0x000fe20000002400 */
[-C--:B-1----:R-:W-:Y:S09]  /*1b040*/  HMMA.16816.F32 R20, R172, R4.reuse, R20 ;  /* 0x00000004ac14723c */ /* 0x082ff20000001814 */
[----:B------:R-:W-:Y:S01]  /*1b050*/  MUFU.TANH R18, R18 ;  /* 0x0000001200127308 */ /* 0x000fe20000002400 */
[C---:B------:R-:W-:Y:S01]  /*1b060*/  HMMA.16816.F32 R24, R188.reuse, R4, R24 ;  /* 0x00000004bc18723c */ /* 0x040fe20000001818 */
[----:B---3--:R-:W1:Y:S08]  /*1b070*/  LDSM.16.M88.4 R8, [R213+0x1000] ;  /* 0x00100000d508783b */ /* 0x008e700000000200 */
[----:B------:R-:W-:Y:S01]  /*1b080*/  MUFU.TANH R17, R17 ;  /* 0x0000001100117308 */ /* 0x000fe20000002400 */
[-C--:B------:R-:W-:Y:S04]  /*1b090*/  HMMA.16816.F32 R28, R188, R6.reuse, R28 ;  /* 0x00000006bc1c723c */ /* 0x080fe8000000181c */
[----:B------:R-:W-:Y:S04]  /*1b0a0*/  FMUL.FTZ R20, R20, c[0x0][0x320] ;  /* 0x0000c80014147a20 */ /* 0x000fe80000410000 */
[C---:B------:R-:W-:Y:S01]  /*1b0b0*/  HMMA.16816.F32 R32, R172.reuse, R6, R32 ;  /* 0x00000006ac20723c */ /* 0x040fe20000001820 */
[----:B------:R-:W-:Y:S01]  /*1b0c0*/  MUFU.TANH R19, R19 ;  /* 0x0000001300137308 */ /* 0x000fe20000002400 */
[----:B------:R-:W3:Y:S02]  /*1b0d0*/  LDSM.16.M88.4 R4, [R213+0x1800] ;  /* 0x00180000d504783b */ /* 0x000ee40000000200 */
[----:B------:R-:W-:Y:S02]  /*1b0e0*/  FMUL.FTZ R22, R22, c[0x0][0x320] ;  /* 0x0000c80016167a20 */ /* 0x000fe40000410000 */
[----:B------:R-:W-:Y:S02]  /*1b0f0*/  FMUL.FTZ R21, R21, c[0x0][0x320] ;  /* 0x0000c80015157a20 */ /* 0x000fe40000410000 */
[----:B------:R-:W-:Y:S03]  /*1b100*/  FMUL.FTZ R23, R23, c[0x0][0x320] ;  /* 0x0000c80017177a20 */ /* 0x000fe60000410000 */
        /* <DEDUP_REMOVED lines=9> */
[-C--:B-1----:R-:W-:Y:S03]  /*1b1a0*/  HMMA.16816.F32 R36, R172, R8.reuse, R36 ;  /* 0x00000008ac24723c */ /* 0x082fe60000001824 */
        /* <DEDUP_REMOVED lines=11> */
[----:B------:R-:W-:Y:S01]  /*1b260*/  MUFU.TANH R21, R21 ;  /* 0x0000001500157308 */ /* 0x000fe20000002400 */
[----:B------:R-:W1:Y:S02]  /*1b270*/  LDSM.16.M88.4 R8, [R213+0x2000] ;  /* 0x00200000d508783b */ /* 0x000e640000000200 */
[----:B------:R-:W-:Y:S02]  /*1b280*/  FMUL.FTZ R39, R39, c[0x0][0x320] ;  /* 0x0000c80027277a20 */ /* 0x000fe40000410000 */
[----:B------:R-:W-:Y:S02]  /*1b290*/  FMUL.FTZ R36, R36, c[0x0][0x320] ;  /* 0x0000c80024247a20 */ /* 0x000fe40000410000 */
[-C--:B---3--:R-:W-:Y:S03]  /*1b2a0*/  HMMA.16816.F32 R52, R172, R4.reuse, R52 ;  /* 0x00000004ac34723c */ /* 0x088fe60000001834 */
[----:B------:R-:W-:Y:S01]  /*1b2b0*/  MUFU.TANH R23, R23 ;  /* 0x0000001700177308 */ /* 0x000fe20000002400 */
[----:B------:R-:W-:Y:S02]  /*1b2c0*/  FMUL.FTZ R37, R37, c[0x0][0x320] ;  /* 0x0000c80025257a20 */ /* 0x000fe40000410000 */
[----:B------:R-:W-:Y:S02]  /*1b2d0*/  FMUL.FTZ R43, R43, c[0x0][0x320] ;  /* 0x0000c8002b2b7a20 */ /* 0x000fe40000410000 */
[C---:B------:R-:W-:Y:S04]  /*1b2e0*/  HMMA.16816.F32 R56, R188.reuse, R4, R56 ;  /* 0x00000004bc38723c */ /* 0x040fe80000001838 */
[----:B------:R-:W-:Y:S01]  /*1b2f0*/  FMUL.FTZ R45, R45, c[0x0][0x320] ;  /* 0x0000c8002d2d7a20 */ /* 0x000fe20000410000 */
[----:B------:R-:W-:Y:S01]  /*1b300*/  MUFU.TANH R32, R32 ;  /* 0x0000002000207308 */ /* 0x000fe20000002400 */
[----:B------:R-:W-:Y:S02]  /*1b310*/  FMUL.FTZ R42, R42, c[0x0][0x320] ;  /* 0x0000c8002a2a7a20 */ /* 0x000fe40000410000 */
[-C--:B------:R-:W-:Y:S04]  /*1b320*/  HMMA.16816.F32 R60, R188, R6.reuse, R60 ;  /* 0x00000006bc3c723c */ /* 0x080fe8000000183c */
[----:B------:R-:W-:Y:S02]  /*1b330*/  FMUL.FTZ R51, R51, c[0x0][0x320] ;  /* 0x0000c80033337a20 */ /* 0x000fe40000410000 */
[----:B------:R-:W-:Y:S01]  /*1b340*/  FMUL.FTZ R50, R50, c[0x0][0x320] ;  /* 0x0000c80032327a20 */ /* 0x000fe20000410000 */
[----:B------:R-:W-:Y:S01]  /*1b350*/  MUFU.TANH R200, R45 ;  /* 0x0000002d00c87308 */ /* 0x000fe20000002400 */
[C---:B------:R-:W-:Y:S01]  /*1b360*/  HMMA.16816.F32 R64, R172.reuse, R6, R64 ;  /* 0x00000006ac40723c */ /* 0x040fe20000001840 */
[----:B------:R-:W3:Y:S01]  /*1b370*/  LDSM.16.M88.4 R4, [R213+0x2800] ;  /* 0x00280000d504783b */ /* 0x000ee20000000200 */
[----:B------:R-:W-:Y:S04]  /*1b380*/  DEPBAR.LE SB0, 0x0 ;  /* 0x000080000000791a */ /* 0x000fe80000000000 */
[----:B------:R-:W-:Y:S02]  /*1b390*/  FMUL.FTZ R54, R54, c[0x0][0x320] ;  /* 0x0000c80036367a20 */ /* 0x000fe40000410000 */
[----:B------:R-:W-:Y:S01]  /*1b3a0*/  FMUL.FTZ R58, R58, c[0x0][0x320] ;  /* 0x0000c8003a3a7a20 */ /* 0x000fe20000410000 */
[----:B------:R-:W-:Y:S01]  /*1b3b0*/  MUFU.TANH R192, R51 ;  /* 0x0000003300c07308 */ /* 0x000fe20000002400 */
[-C--:B-1----:R-:W-:Y:S01]  /*1b3c0*/  HMMA.16816.F32 R68, R172, R8.reuse, R68 ;  /* 0x00000008ac44723c */ /* 0x082fe20000001844 */
[----:B------:R-:W-:Y:S04]  /*1b3d0*/  BAR.SYNC.DEFER_BLOCKING 0x0 ;  /* 0x0000000000007b1d */ /* 0x000fe80000010000 */
[----:B------:R-:W-:Y:S02]  /*1b3e0*/  FMUL.FTZ R55, R55, c[0x0][0x320] ;  /* 0x0000c80037377a20 */ /* 0x000fe40000410000 */
[----:B------:R-:W-:Y:S01]  /*1b3f0*/  FMUL.FTZ R61, R61, c[0x0][0x320] ;  /* 0x0000c8003d3d7a20 */ /* 0x000fe20000410000 */
[C---:B------:R-:W-:Y:S01]  /*1b400*/  HMMA.16816.F32 R72, R188.reuse, R8, R72 ;  /* 0x00000008bc48723c */ /* 0x040fe20000001848 */
[----:B------:R-:W1:Y:S03]  /*1b410*/  MUFU.TANH R3, R54 ;  /* 0x0000003600037308 */ /* 0x000e660000002400 */
[----:B------:R-:W-:Y:S02]  /*1b420*/  FMUL.FTZ R52, R52, c[0x0][0x320] ;  /* 0x0000c80034347a20 */ /* 0x000fe40000410000 */
[----:B------:R-:W-:Y:S02]  /*1b430*/  FMUL.FTZ R53, R53, c[0x0][0x320] ;  /* 0x0000c80035357a20 */ /* 0x000fe40000410000 */
[-C--:B------:R-:W-:Y:S03]  /*1b440*/  HMMA.16816.F32 R76, R188, R10.reuse, R76 ;  /* 0x0000000abc4c723c */ /* 0x080fe6000000184c */
[----:B------:R4:W1:Y:S01]  /*1b450*/  MUFU.TANH R0, R55 ;  /* 0x0000003700007308 */ /* 0x0008620000002400 */
[----:B------:R-:W-:Y:S02]  /*1b460*/  FMUL.FTZ R60, R60, c[0x0][0x320] ;  /* 0x0000c8003c3c7a20 */ /* 0x000fe40000410000 */
[----:B------:R-:W-:Y:S02]  /*1b470*/  FMUL.FTZ R59, R59, c[0x0][0x320] ;  /* 0x0000c8003b3b7a20 */ /* 0x000fe40000410000 */
[C---:B------:R-:W-:Y:S04]  /*1b480*/  HMMA.16816.F32 R80, R172.reuse, R10, R80 ;  /* 0x0000000aac50723c */ /* 0x040fe80000001850 */
[----:B------:R-:W-:Y:S01]  /*1b490*/  FMUL.FTZ R48, R48, c[0x0][0x320] ;  /* 0x0000c80030307a20 */ /* 0x000fe20000410000 */
[----:B------:R-:W-:Y:S01]  /*1b4a0*/  MUFU.TANH R45, R58 ;  /* 0x0000003a002d7308 */ /* 0x000fe20000002400 */
[----:B------:R-:W-:Y:S02]  /*1b4b0*/  FMUL.FTZ R49, R49, c[0x0][0x320] ;  /* 0x0000c80031317a20 */ /* 0x000fe40000410000 */
[-C--:B---3--:R-:W-:Y:S04]  /*1b4c0*/  HMMA.16816.F32 R84, R172, R4.reuse, R84 ;  /* 0x00000004ac54723c */ /* 0x088fe80000001854 */
[----:B------:R-:W-:Y:S02]  /*1b4d0*/  FMUL.FTZ R73, R73, c[0x0][0x320] ;  /* 0x0000c80049497a20 */ /* 0x000fe40000410000 */
[----:B------:R-:W-:Y:S01]  /*1b4e0*/  FMUL.FTZ R74, R74, c[0x0][0x320] ;  /* 0x0000c8004a4a7a20 */ /* 0x000fe20000410000 */
[----:B------:R1:W-:Y:S01]  /*1b4f0*/  MUFU.TANH R51, R61 ;  /* 0x0000003d00337308 */ /* 0x0003e20000002400 */
[C---:B------:R-:W-:Y:S01]  /*1b500*/  HMMA.16816.F32 R88, R188.reuse, R4, R88 ;  /* 0x00000004bc58723c */ /* 0x040fe20000001858 */
[----:B----4-:R-:W3:Y:S03]  /*1b510*/  LDL.64 R54, [R1+0x40] ;  /* 0x0000400001367983 */ /* 0x010ee60000100a00 */
[----:B------:R-:W-:Y:S02]  /*1b520*/  FMUL.FTZ R76, R76, c[0x0][0x320] ;  /* 0x0000c8004c4c7a20 */ /* 0x000fe40000410000 */
[----:B------:R-:W-:Y:S01]  /*1b530*/  FMUL.FTZ R78, R78, c[0x0][0x320] ;  /* 0x0000c8004e4e7a20 */ /* 0x000fe20000410000 */
[----:B--2---:R-:W-:Y:S01]  /*1b540*/  FMNMX.FTZ R5, R178, R101, !PT ;  /* 0x00000065b2057209 */ /* 0x004fe20007810000 */
[----:B------:R-:W-:Y:S01]  /*1b550*/  FMUL.FTZ R80, R80, c[0x0][0x320] ;  /* 0x0000c80050507a20 */ /* 0x000fe20000410000 */
[----:B------:R-:W2:Y:S01]  /*1b560*/  MUFU.TANH R34, R34 ;  /* 0x0000002200227308 */ /* 0x000ea20000002400 */
[-C--:B------:R-:W-:Y:S03]  /*1b570*/  HMMA.16816.F32 R92, R188, R6.reuse, R92 ;  /* 0x00000006bc5c723c */ /* 0x080fe6000000185c */
[----:B------:R-:W-:Y:S02]  /*1b580*/  FMUL.FTZ R82, R82, c[0x0][0x320] ;  /* 0x0000c80052527a20 */ /* 0x000fe40000410000 */
[----:B------:R-:W-:Y:S02]  /*1b590*/  FMUL.FTZ R83, R83, c[0x0][0x320] ;  /* 0x0000c80053537a20 */ /* 0x000fe40000410000 */
[----:B------:R-:W-:Y:S01]  /*1b5a0*/  FMUL.FTZ R81, R81, c[0x0][0x320] ;  /* 0x0000c80051517a20 */ /* 0x000fe20000410000 */
[----:B------:R-:W-:Y:S01]  /*1b5b0*/  HMMA.16816.F32 R96, R172, R6, R96 ;  /* 0x00000006ac60723c */ /* 0x000fe20000001860 */
[----:B------:R4:W-:Y:S03]  /*1b5c0*/  MUFU.TANH R58, R80 ;  /* 0x00000050003a7308 */ /* 0x0009e60000002400 */
[----:B------:R-:W-:Y:S01]  /*1b5d0*/  FMUL.FTZ R86, R86, c[0x0][0x320] ;  /* 0x0000c80056567a20 */ /* 0x000fe20000410000 */
[----:B-1----:R-:W-:Y:S01]  /*1b5e0*/  MOV R61, R3 ;  /* 0x00000003003d7202 */ /* 0x002fe20000000f00 */
[----:B------:R-:W-:Y:S01]  /*1b5f0*/  FMUL.FTZ R87, R87, c[0x0][0x320] ;  /* 0x0000c80057577a20 */ /* 0x000fe20000410000 */
[----:B------:R-:W-:Y:S01]  /*1b600*/  FMNMX.FTZ R3, R177, R100, !PT ;  /* 0x00000064b1037209 */ /* 0x000fe20007810000 */
[----:B------:R-:W-:Y:S03]  /*1b610*/  FMUL.FTZ R84, R84, c[0x0][0x320] ;  /* 0x0000c80054547a20 */ /* 0x000fe60000410000 */
[----:B------:R-:W1:Y:S01]  /*1b620*/  MUFU.TANH R33, R33 ;  /* 0x0000002100217308 */ /* 0x000e620000002400 */
[----:B------:R-:W-:Y:S01]  /*1b630*/  FMUL.FTZ R85, R85, c[0x0][0x320] ;  /* 0x0000c80055557a20 */ /* 0x000fe20000410000 */
[----:B------:R-:W-:Y:S01]  /*1b640*/  FMNMX.FTZ R3, R169, R3, !PT ;  /* 0x00000003a9037209 */ /* 0x000fe20007810000 */
[----:B------:R-:W-:Y:S02]  /*1b650*/  FMUL.FTZ R88, R88, c[0x0][0x320] ;  /* 0x0000c80058587a20 */ /* 0x000fe40000410000 */
[----:B------:R-:W-:Y:S02]  /*1b660*/  FMUL.FTZ R89, R89, c[0x0][0x320] ;  /* 0x0000c80059597a20 */ /* 0x000fe40000410000 */
[----:B------:R-:W-:Y:S02]  /*1b670*/  FMUL.FTZ R93, R93, c[0x0][0x320] ;  /* 0x0000c8005d5d7a20 */ /* 0x000fe40000410000 */
[----:B------:R-:W-:Y:S01]  /*1b680*/  FMUL.FTZ R90, R90, c[0x0][0x320] ;  /* 0x0000c8005a5a7a20 */ /* 0x000fe20000410000 */
[----:B------:R-:W1:Y:S01]  /*1b690*/  MUFU.TANH R35, R35 ;  /* 0x0000002300237308 */ /* 0x000e620000002400 */
[----:B------:R-:W-:Y:S02]  /*1b6a0*/  FMUL.FTZ R72, R72, c[0x0][0x320] ;  /* 0x0000c80048487a20 */ /* 0x000fe40000410000 */
[----:B------:R-:W-:Y:S01]  /*1b6b0*/  FMUL.FTZ R91, R91, c[0x0][0x320] ;  /* 0x0000c8005b5b7a20 */ /* 0x000fe20000410000 */
[----:B----4-:R-:W-:Y:S01]  /*1b6c0*/  MOV R80, R0 ;  /* 0x0000000000507202 */ /* 0x010fe20000000f00 */
[----:B------:R-:W-:Y:S01]  /*1b6d0*/  FMUL.FTZ R99, R99, c[0x0][0x320] ;  /* 0x0000c80063637a20 */ /* 0x000fe20000410000 */
[----:B------:R-:W-:Y:S01]  /*1b6e0*/  FMNMX.FTZ R0, R168, R2, !PT ;  /* 0x00000002a8007209 */ /* 0x000fe20007810000 */
[----:B------:R-:W-:Y:S02]  /*1b6f0*/  FMUL.FTZ R98, R98, c[0x0][0x320] ;  /* 0x0000c80062627a20 */ /* 0x000fe40000410000 */
[----:B------:R-:W-:Y:S01]  /*1b700*/  FMUL.FTZ R96, R96, c[0x0][0x320] ;  /* 0x0000c80060607a20 */ /* 0x000fe20000410000 */
[----:B------:R-:W-:Y:S01]  /*1b710*/  MUFU.TANH R182, R36 ;  /* 0x0000002400b67308 */ /* 0x000fe20000002400 */
[----:B------:R-:W-:Y:S01]  /*1b720*/  FMNMX.FTZ R0, R103, R0, !PT ;  /* 0x0000000067007209 */ /* 0x000fe20007810000 */
[----:B------:R-:W-:Y:S02]  /*1b730*/  FMUL.FTZ R97, R97, c[0x0][0x320] ;  /* 0x0000c80061617a20 */ /* 0x000fe40000410000 */
[----:B------:R-:W-:Y:S01]  /*1b740*/  FMUL.FTZ R92, R92, c[0x0][0x320] ;  /* 0x0000c8005c5c7a20 */ /* 0x000fe20000410000 */
[----:B------:R-:W-:Y:S01]  /*1b750*/  FMNMX.FTZ R4, R16, R0, !PT ;  /* 0x0000000010047209 */ /* 0x000fe20007810000 */
[----:B------:R-:W-:Y:S01]  /*1b760*/  FMUL.FTZ R79, R79, c[0x0][0x320] ;  /* 0x0000c8004f4f7a20 */ /* 0x000fe20000410000 */
[----:B------:R-:W-:Y:S01]  /*1b770*/  FMNMX.FTZ R0, R18, R3, !PT ;  /* 0x0000000312007209 */ /* 0x000fe20007810000 */
[----:B------:R-:W-:Y:S01]  /*1b780*/  FMUL.FTZ R64, R64, c[0x0][0x320] ;  /* 0x0000c80040407a20 */ /* 0x000fe20000410000 */
[----:B------:R-:W-:Y:S01]  /*1b790*/  FMNMX.FTZ R4, R17, R4, !PT ;  /* 0x0000000411047209 */ /* 0x000fe20007810000 */
        /* <DEDUP_REMOVED lines=10> */
[----:B------:R-:W4:Y:S01]  /*1b840*/  MUFU.TANH R235, R72 ;  /* 0x0000004800eb7308 */ /* 0x000f220000002400 */
[----:B------:R-:W-:Y:S02]  /*1b850*/  FMUL.FTZ R41, R41, c[0x0][0x320] ;  /* 0x0000c80029297a20 */ /* 0x000fe40000410000 */
[----:B------:R-:W-:Y:S01]  /*1b860*/  FMNMX.FTZ R3, R12, R3, !PT ;  /* 0x000000030c037209 */ /* 0x000fe20007810000 */
[----:B------:R-:W-:Y:S02]  /*1b870*/  FMUL.FTZ R46, R46, c[0x0][0x320] ;  /* 0x0000c8002e2e7a20 */ /* 0x000fe40000410000 */
[----:B------:R-:W-:Y:S01]  /*1b880*/  FMUL.FTZ R44, R44, c[0x0][0x320] ;  /* 0x0000c8002c2c7a20 */ /* 0x000fe20000410000 */
[----:B------:R-:W-:Y:S01]  /*1b890*/  FMNMX.FTZ R5, R13, R3, !PT ;  /* 0x000000030d057209 */ /* 0x000fe20007810000 */
[----:B------:R-:W-:Y:S01]  /*1b8a0*/  FMUL.FTZ R47, R47, c[0x0][0x320] ;  /* 0x0000c8002f2f7a20 */ /* 0x000fe20000410000 */
[----:B------:R-:W-:Y:S01]  /*1b8b0*/  FMNMX.FTZ R3, R23, R0, !PT ;  /* 0x0000000017037209 */ /* 0x000fe20007810000 */
[----:B------:R4:W4:Y:S01]  /*1b8c0*/  MUFU.TANH R194, R39 ;  /* 0x0000002700c27308 */ /* 0x0009220000002400 */
[----:B------:R-:W-:Y:S01]  /*1b8d0*/  FMNMX.FTZ R0, R32, R4, !PT ;  /* 0x0000000420007209 */ /* 0x000fe20007810000 */
[----:B------:R-:W-:Y:S01]  /*1b8e0*/  FMUL.FTZ R63, R63, c[0x0][0x320] ;  /* 0x0000c8003f3f7a20 */ /* 0x000fe20000410000 */
[----:B--2---:R-:W-:Y:S01]  /*1b8f0*/  FMNMX.FTZ R3, R34, R3, !PT ;  /* 0x0000000322037209 */ /* 0x004fe20007810000 */
[----:B------:R-:W-:Y:S01]  /*1b900*/  FMUL.FTZ R66, R66, c[0x0][0x320] ;  /* 0x0000c80042427a20 */ /* 0x000fe20000410000 */
[----:B-1----:R-:W-:Y:S01]  /*1b910*/  FMNMX.FTZ R0, R33, R0, !PT ;  /* 0x0000000021007209 */ /* 0x002fe20007810000 */
[----:B------:R-:W-:Y:S01]  /*1b920*/  FMUL.FTZ R67, R67, c[0x0][0x320] ;  /* 0x0000c80043437a20 */ /* 0x000fe20000410000 */
[----:B------:R-:W-:Y:S01]  /*1b930*/  FMNMX.FTZ R3, R35, R3, !PT ;  /* 0x0000000323037209 */ /* 0x000fe20007810000 */
[----:B------:R-:W-:Y:S02]  /*1b940*/  FMUL.FTZ R70, R70, c[0x0][0x320] ;  /* 0x0000c80046467a20 */ /* 0x000fe40000410000 */
[----:B------:R1:W2:Y:S01]  /*1b950*/  MUFU.TANH R185, R37 ;  /* 0x0000002500b97308 */ /* 0x0002a20000002400 */
[----:B------:R-:W-:Y:S02]  /*1b960*/  FMUL.FTZ R56, R56, c[0x0][0x320] ;  /* 0x0000c80038387a20 */ /* 0x000fe40000410000 */
[----:B------:R-:W-:Y:S01]  /*1b970*/  FMUL.FTZ R62, R62, c[0x0][0x320] ;  /* 0x0000c8003e3e7a20 */ /* 0x000fe20000410000 */
[----:B----4-:R-:W-:Y:S01]  /*1b980*/  MOV R189, R235 ;  /* 0x000000eb00bd7202 */ /* 0x010fe20000000f00 */
[----:B------:R-:W-:Y:S01]  /*1b990*/  FMUL.FTZ R71, R71, c[0x0][0x320] ;  /* 0x0000c80047477a20 */ /* 0x000fe20000410000 */
[----:B------:R-:W-:Y:S01]  /*1b9a0*/  FMNMX.FTZ R72, R182, R0, !PT ;  /* 0x00000000b6487209 */ /* 0x000fe20007810000 */
[----:B------:R-:W-:Y:S01]  /*1b9b0*/  FMUL.FTZ R77, R77, c[0x0][0x320] ;  /* 0x0000c8004d4d7a20 */ /* 0x000fe20000410000 */
[----:B------:R-:W-:Y:S01]  /*1b9c0*/  FMNMX.FTZ R0, R193, R3, !PT ;  /* 0x00000003c1007209 */ /* 0x000fe20007810000 */
[----:B------:R-:W-:Y:S01]  /*1b9d0*/  FMUL.FTZ R75, R75, c[0x0][0x320] ;  /* 0x0000c8004b4b7a20 */ /* 0x000fe20000410000 */
[----:B------:R-:W4:Y:S01]  /*1b9e0*/  MUFU.TANH R187, R50 ;  /* 0x0000003200bb7308 */ /* 0x000f220000002400 */
[----:B------:R-:W-:Y:S01]  /*1b9f0*/  FMUL.FTZ R57, R57, c[0x0][0x320] ;  /* 0x0000c80039397a20 */ /* 0x000fe20000410000 */
[----:B------:R-:W3:Y:S01]  /*1ba00*/  LDL.64 R38, [R1+0x48] ;  /* 0x0000480001267983 */ /* 0x000ee20000100a00 */
[----:B------:R-:W-:Y:S07]  /*1ba10*/  FMNMX.FTZ R0, R194, R0, !PT ;  /* 0x00000000c2007209 */ /* 0x000fee0007810000 */
[----:B------:R-:W4:Y:S01]  /*1ba20*/  MUFU.TANH R48, R48 ;  /* 0x0000003000307308 */ /* 0x000f220000002400 */
[----:B-1----:R-:W-:Y:S02]  /*1ba30*/  MOV R37, c[0x0][0x1e0] ;  /* 0x0000780000257a02 */ /* 0x002fe40000000f00 */
[----:B--2---:R-:W-:Y:S07]  /*1ba40*/  FMNMX.FTZ R72, R185, R72, !PT ;  /* 0x00000048b9487209 */ /* 0x004fee0007810000 */
[----:B------:R-:W1:Y:S01]  /*1ba50*/  MUFU.TANH R49, R49 ;  /* 0x0000003100317308 */ /* 0x000e620000002400 */
[----:B----4-:R-:W-:Y:S04]  /*1ba60*/  FMNMX.FTZ R0, R187, R0, !PT ;  /* 0x00000000bb007209 */ /* 0x010fe80007810000 */
[----:B------:R-:W-:Y:S05]  /*1ba70*/  FMNMX.FTZ R0, R192, R0, !PT ;  /* 0x00000000c0007209 */ /* 0x000fea0007810000 */
[----:B------:R-:W2:Y:S01]  /*1ba80*/  MUFU.TANH R201, R52 ;  /* 0x0000003400c97308 */ /* 0x000ea20000002400 */
[----:B------:R-:W-:Y:S02]  /*1ba90*/  FMNMX.FTZ R0, R61, R0, !PT ;  /* 0x000000003d007209 */ /* 0x000fe40007810000 */
[----:B------:R-:W-:Y:S02]  /*1baa0*/  FMNMX.FTZ R72, R48, R72, !PT ;  /* 0x0000004830487209 */ /* 0x000fe40007810000 */
[----:B------:R-:W-:Y:S05]  /*1bab0*/  FMNMX.FTZ R0, R80, R0, !PT ;  /* 0x0000000050007209 */ /* 0x000fea0007810000 */
        /* <DEDUP_REMOVED lines=17> */
[----:B----4-:R-:W-:Y:S04]  /*1bbd0*/  MOV R191, R234 ;  /* 0x000000ea00bf7202 */ /* 0x010fe80000000f00 */
[----:B------:R-:W-:Y:S05]  /*1bbe0*/  FMNMX.FTZ R0, R191, R0, !PT ;  /* 0x00000000bf007209 */ /* 0x000fea0007810000 */
[----:B------:R-:W4:Y:S01]  /*1bbf0*/  MUFU.TANH R29, R29 ;  /* 0x0000001d001d7308 */ /* 0x000f220000002400 */
[----:B-1----:R-:W-:Y:S09]  /*1bc00*/  FMNMX.FTZ R4, R28, R4, !PT ;  /* 0x000000041c047209 */ /* 0x002ff20007810000 */
[----:B------:R-:W1:Y:S01]  /*1bc10*/  MUFU.TANH R207, R68 ;  /* 0x0000004400cf7308 */ /* 0x000e620000002400 */
[----:B--2---:R-:W-:Y:S09]  /*1bc20*/  FMNMX.FTZ R72, R197, R72, !PT ;  /* 0x00000048c5487209 */ /* 0x004ff20007810000 */
[----:B------:R-:W2:Y:S01]  /*1bc30*/  MUFU.TANH R206, R71 ;  /* 0x0000004700ce7308 */ /* 0x000ea20000002400 */
[----:B----4-:R-:W-:Y:S02]  /*1bc40*/  FMNMX.FTZ R3, R29, R4, !PT ;  /* 0x000000041d037209 */ /* 0x010fe40007810000 */
[----:B------:R-:W-:Y:S07]  /*1bc50*/  FMNMX.FTZ R4, R176, R102, !PT ;  /* 0x00000066b0047209 */ /* 0x000fee0007810000 */
[----:B------:R-:W-:Y:S01]  /*1bc60*/  MUFU.TANH R230, R56 ;  /* 0x0000003800e67308 */ /* 0x000fe20000002400 */
[----:B------:R-:W-:Y:S02]  /*1bc70*/  FMNMX.FTZ R4, R171, R4, !PT ;  /* 0x00000004ab047209 */ /* 0x000fe40007810000 */
[----:B-1----:R-:W-:Y:S07]  /*1bc80*/  FMNMX.FTZ R72, R207, R72, !PT ;  /* 0x00000048cf487209 */ /* 0x002fee0007810000 */
[----:B------:R-:W-:Y:S01]  /*1bc90*/  MUFU.TANH R56, R62 ;  /* 0x0000003e00387308 */ /* 0x000fe20000002400 */
[----:B--2---:R-:W-:Y:S09]  /*1bca0*/  FMNMX.FTZ R0, R206, R0, !PT ;  /* 0x00000000ce007209 */ /* 0x004ff20007810000 */
[----:B------:R-:W1:Y:S10]  /*1bcb0*/  MUFU.TANH R62, R69 ;  /* 0x00000045003e7308 */ /* 0x000e740000002400 */
[----:B------:R-:W2:Y:S10]  /*1bcc0*/  MUFU.TANH R232, R82 ;  /* 0x0000005200e87308 */ /* 0x000eb40000002400 */
[----:B------:R-:W4:Y:S01]  /*1bcd0*/  MUFU.TANH R14, R14 ;  /* 0x0000000e000e7308 */ /* 0x000f220000002400 */
[----:B-1----:R-:W-:Y:S04]  /*1bce0*/  FMNMX.FTZ R72, R62, R72, !PT ;  /* 0x000000483e487209 */ /* 0x002fe80007810000 */
[----:B------:R-:W-:Y:S05]  /*1bcf0*/  FMNMX.FTZ R72, R58, R72, !PT ;  /* 0x000000483a487209 */ /* 0x000fea0007810000 */
[----:B------:R-:W1:Y:S01]  /*1bd00*/  MUFU.TANH R219, R83 ;  /* 0x0000005300db7308 */ /* 0x000e620000002400 */
[----:B--2---:R-:W-:Y:S09]  /*1bd10*/  FMNMX.FTZ R0, R232, R0, !PT ;  /* 0x00000000e8007209 */ /* 0x004ff20007810000 */
[----:B------:R-:W2:Y:S01]  /*1bd20*/  MUFU.TANH R196, R40 ;  /* 0x0000002800c47308 */ /* 0x000ea20000002400 */
[----:B----4-:R-:W-:Y:S04]  /*1bd30*/  FMNMX.FTZ R4, R14, R4, !PT ;  /* 0x000000040e047209 */ /* 0x010fe80007810000 */
[----:B------:R-:W-:Y:S05]  /*1bd40*/  FMNMX.FTZ R4, R15, R4, !PT ;  /* 0x000000040f047209 */ /* 0x000fea0007810000 */
[----:B------:R-:W-:Y:S01]  /*1bd50*/  MUFU.TANH R228, R43 ;  /* 0x0000002b00e47308 */ /* 0x000fe20000002400 */
[----:B-1----:R-:W-:Y:S09]  /*1bd60*/  FMNMX.FTZ R0, R219, R0, !PT ;  /* 0x00000000db007209 */ /* 0x002ff20007810000 */
[----:B------:R-:W1:Y:S01]  /*1bd70*/  MUFU.TANH R43, R81 ;  /* 0x00000051002b7308 */ /* 0x000e620000002400 */
[----:B--2---:R-:W-:Y:S09]  /*1bd80*/  FMNMX.FTZ R3, R196, R3, !PT ;  /* 0x00000003c4037209 */ /* 0x004ff20007810000 */
[----:B------:R-:W2:Y:S10]  /*1bd90*/  MUFU.TANH R198, R41 ;  /* 0x0000002900c67308 */ /* 0x000eb40000002400 */
[----:B------:R-:W-:Y:S01]  /*1bda0*/  MUFU.TANH R203, R46 ;  /* 0x0000002e00cb7308 */ /* 0x000fe20000002400 */
[----:B-1----:R-:W-:Y:S09]  /*1bdb0*/  FMNMX.FTZ R72, R43, R72, !PT ;  /* 0x000000482b487209 */ /* 0x002ff20007810000 */
[----:B------:R-:W-:Y:S01]  /*1bdc0*/  MUFU.TANH R46, R60 ;  /* 0x0000003c002e7308 */ /* 0x000fe20000002400 */
[----:B--2---:R-:W-:Y:S09]  /*1bdd0*/  FMNMX.FTZ R3, R198, R3, !PT ;  /* 0x00000003c6037209 */ /* 0x004ff20007810000 */
[----:B------:R-:W1:Y:S10]  /*1bde0*/  MUFU.TANH R60, R86 ;  /* 0x00000056003c7308 */ /* 0x000e740000002400 */
[----:B------:R-:W2:Y:S10]  /*1bdf0*/  MUFU.TANH R8, R87 ;  /* 0x0000005700087308 */ /* 0x000eb40000002400 */
[----:B------:R2:W-:Y:S01]  /*1be00*/  MUFU.TANH R41, R99 ;  /* 0x0000006300297308 */ /* 0x0005e20000002400 */
[----:B-1----:R-:W-:Y:S09]  /*1be10*/  FMNMX.FTZ R0, R60, R0, !PT ;  /* 0x000000003c007209 */ /* 0x002ff20007810000 */
[----:B------:R-:W1:Y:S10]  /*1be20*/  MUFU.TANH R26, R26 ;  /* 0x0000001a001a7308 */ /* 0x000e740000002400 */
[----:B------:R-:W4:Y:S01]  /*1be30*/  MUFU.TANH R231, R84 ;  /* 0x0000005400e77308 */ /* 0x000f220000002400 */
[----:B--2---:R-:W-:Y:S04]  /*1be40*/  MOV R99, R8 ;  /* 0x0000000800637202 */ /* 0x004fe80000000f00 */
[----:B------:R-:W-:Y:S05]  /*1be50*/  FMNMX.FTZ R0, R99, R0, !PT ;  /* 0x0000000063007209 */ /* 0x000fea0007810000 */
[----:B------:R-:W2:Y:S01]  /*1be60*/  MUFU.TANH R27, R27 ;  /* 0x0000001b001b7308 */ /* 0x000ea20000002400 */
[----:B-1----:R-:W-:Y:S09]  /*1be70*/  FMNMX.FTZ R4, R26, R4, !PT ;  /* 0x000000041a047209 */ /* 0x002ff20007810000 */
[----:B------:R-:W1:Y:S01]  /*1be80*/  MUFU.TANH R199, R44 ;  /* 0x0000002c00c77308 */ /* 0x000e620000002400 */
[----:B----4-:R-:W-:Y:S09]  /*1be90*/  FMNMX.FTZ R72, R231, R72, !PT ;  /* 0x00000048e7487209 */ /* 0x010ff20007810000 */
[----:B------:R-:W4:Y:S01]  /*1bea0*/  MUFU.TANH R233, R85 ;  /* 0x0000005500e97308 */ /* 0x000f220000002400 */
[----:B--2---:R-:W-:Y:S09]  /*1beb0*/  FMNMX.FTZ R4, R27, R4, !PT ;  /* 0x000000041b047209 */ /* 0x004ff20007810000 */
[----:B------:R-:W2:Y:S01]  /*1bec0*/  MUFU.TANH R40, R98 ;  /* 0x0000006200287308 */ /* 0x000ea20000002400 */
[----:B-1----:R-:W-:Y:S04]  /*1bed0*/  FMNMX.FTZ R3, R199, R3, !PT ;  /* 0x00000003c7037209 */ /* 0x002fe80007810000 */
[----:B------:R-:W-:Y:S05]  /*1bee0*/  FMNMX.FTZ R3, R200, R3, !PT ;  /* 0x00000003c8037209 */ /* 0x000fea0007810000 */
[----:B------:R-:W1:Y:S01]  /*1bef0*/  MUFU.TANH R30, R30 ;  /* 0x0000001e001e7308 */ /* 0x000e620000002400 */
[----:B------:R-:W-:Y:S02]  /*1bf00*/  FMNMX.FTZ R3, R230, R3, !PT ;  /* 0x00000003e6037209 */ /* 0x000fe40007810000 */
[----:B----4-:R-:W-:Y:S07]  /*1bf10*/  FMNMX.FTZ R72, R233, R72, !PT ;  /* 0x00000048e9487209 */ /* 0x010fee0007810000 */
[----:B------:R-:W4:Y:S01]  /*1bf20*/  MUFU.TANH R173, R96 ;  /* 0x0000006000ad7308 */ /* 0x000f220000002400 */
[----:B--2---:R-:W-:Y:S04]  /*1bf30*/  FMNMX.FTZ R0, R40, R0, !PT ;  /* 0x0000000028007209 */ /* 0x004fe80007810000 */
[----:B------:R-:W-:Y:S05]  /*1bf40*/  FMNMX.FTZ R0, R41, R0, !PT ;  /* 0x0000000029007209 */ /* 0x000fea0007810000 */
[----:B------:R-:W2:Y:S01]  /*1bf50*/  MUFU.TANH R31, R31 ;  /* 0x0000001f001f7308 */ /* 0x000ea20000002400 */
[----:B------:R-:W3:Y:S01]  /*1bf60*/  SHFL.BFLY PT, R71, R0, 0x2, 0x1f ;  /* 0x0c401f0000477f89 */ /* 0x000ee200000e0000 */
[----:B-1----:R-:W-:Y:S08]  /*1bf70*/  FMNMX.FTZ R4, R30, R4, !PT ;  /* 0x000000041e047209 */ /* 0x002ff00007810000 */
[----:B------:R-:W1:Y:S01]  /*1bf80*/  MUFU.TANH R172, R97 ;  /* 0x0000006100ac7308 */ /* 0x000e620000002400 */
[----:B----4-:R-:W-:Y:S09]  /*1bf90*/  FMNMX.FTZ R72, R173, R72, !PT ;  /* 0x00000048ad487209 */ /* 0x010ff20007810000 */
[----:B------:R-:W4:Y:S01]  /*1bfa0*/  MUFU.TANH R204, R42 ;  /* 0x0000002a00cc7308 */ /* 0x000f220000002400 */
[----:B--2---:R-:W-:Y:S02]  /*1bfb0*/  FMNMX.FTZ R4, R31, R4, !PT ;  /* 0x000000041f047209 */ /* 0x004fe40007810000 */
[----:B---3--:R-:W-:Y:S07]  /*1bfc0*/  FMNMX.FTZ R71, R0, R71, !PT ;  /* 0x0000004700477209 */ /* 0x008fee0007810000 */
[----:B------:R-:W2:Y:S01]  /*1bfd0*/  MUFU.TANH R57, R57 ;  /* 0x0000003900397308 */ /* 0x000ea20000002400 */
[----:B-1----:R-:W-:Y:S05]  /*1bfe0*/  FMNMX.FTZ R72, R172, R72, !PT ;  /* 0x00000048ac487209 */ /* 0x002fea0007810000 */
[----:B------:R-:W1:Y:S04]  /*1bff0*/  SHFL.BFLY PT, R5, R72, 0x2, 0x1f ;  /* 0x0c401f0048057f89 */ /* 0x000e6800000e0000 */
[----:B------:R-:W3:Y:S01]  /*1c000*/  MUFU.TANH R180, R47 ;  /* 0x0000002f00b47308 */ /* 0x000ee20000002400 */
[----:B----4-:R-:W-:Y:S04]  /*1c010*/  FMNMX.FTZ R4, R204, R4, !PT ;  /* 0x00000004cc047209 */ /* 0x010fe80007810000 */
[----:B------:R-:W-:Y:S05]  /*1c020*/  FMNMX.FTZ R4, R228, R4, !PT ;  /* 0x00000004e4047209 */ /* 0x000fea0007810000 */
[----:B------:R-:W4:Y:S01]  /*1c030*/  MUFU.TANH R218, R73 ;  /* 0x0000004900da7308 */ /* 0x000f220000002400 */
[----:B------:R-:W-:Y:S02]  /*1c040*/  FMNMX.FTZ R4, R203, R4, !PT ;  /* 0x00000004cb047209 */ /* 0x000fe40007810000 */
[----:B--2---:R-:W-:Y:S04]  /*1c050*/  FMNMX.FTZ R3, R57, R3, !PT ;  /* 0x0000000339037209 */ /* 0x004fe80007810000 */
[----:B------:R-:W-:Y:S03]  /*1c060*/  FMNMX.FTZ R3, R46, R3, !PT ;  /* 0x000000032e037209 */ /* 0x000fe60007810000 */
[----:B------:R-:W2:Y:S01]  /*1c070*/  MUFU.TANH R208, R59 ;  /* 0x0000003b00d07308 */ /* 0x000ea20000002400 */
[----:B------:R-:W-:Y:S02]  /*1c080*/  FMNMX.FTZ R3, R51, R3, !PT ;  /* 0x0000000333037209 */ /* 0x000fe40007810000 */
[----:B---3--:R-:W-:Y:S02]  /*1c090*/  FMNMX.FTZ R4, R180, R4, !PT ;  /* 0x00000004b4047209 */ /* 0x008fe40007810000 */
[----:B------:R-:W-:Y:S02]  /*1c0a0*/  FMNMX.FTZ R3, R189, R3, !PT ;  /* 0x00000003bd037209 */ /* 0x000fe40007810000 */
[----:B------:R-:W-:Y:S03]  /*1c0b0*/  FMNMX.FTZ R4, R45, R4, !PT ;  /* 0x000000042d047209 */ /* 0x000fe60007810000 */
[----:B------:R-:W3:Y:S01]  /*1c0c0*/  MUFU.TANH R215, R76 ;  /* 0x0000004c00d77308 */ /* 0x000ee20000002400 */
[----:B-1----:R-:W-:Y:S02]  /*1c0d0*/  FMNMX.FTZ R72, R72, R5, !PT ;  /* 0x0000000548487209 */ /* 0x002fe40007810000 */
[----:B------:R-:W1:Y:S01]  /*1c0e0*/  SHFL.BFLY PT, R5, R71, 0x1, 0x1f ;  /* 0x0c201f0047057f89 */ /* 0x000e6200000e0000 */
[----:B----4-:R-:W-:Y:S06]  /*1c0f0*/  FMNMX.FTZ R3, R218, R3, !PT ;  /* 0x00000003da037209 */ /* 0x010fec0007810000 */
[----:B------:R-:W4:Y:S01]  /*1c100*/  MUFU.TANH R229, R77 ;  /* 0x0000004d00e57308 */ /* 0x000f220000002400 */
[----:B------:R-:W4:Y:S01]  /*1c110*/  SHFL.BFLY PT, R7, R72, 0x1, 0x1f ;  /* 0x0c201f0048077f89 */ /* 0x000f2200000e0000 */
[----:B--2---:R-:W-:Y:S04]  /*1c120*/  FMNMX.FTZ R4, R208, R4, !PT ;  /* 0x00000004d0047209 */ /* 0x004fe80007810000 */
[----:B------:R-:W-:Y:S04]  /*1c130*/  FMNMX.FTZ R0, R56, R4, !PT ;  /* 0x0000000438007209 */ /* 0x000fe80007810000 */
[----:B------:R-:W2:Y:S01]  /*1c140*/  MUFU.TANH R44, R63 ;  /* 0x0000003f002c7308 */ /* 0x000ea20000002400 */
[----:B---3--:R-:W-:Y:S02]  /*1c150*/  FMNMX.FTZ R3, R215, R3, !PT ;  /* 0x00000003d7037209 */ /* 0x008fe40007810000 */
[----:B-1----:R-:W-:Y:S07]  /*1c160*/  FMNMX.FTZ R71, R71, R5, !PT ;  /* 0x0000000547477209 */ /* 0x002fee0007810000 */
[----:B------:R-:W1:Y:S01]  /*1c170*/  MUFU.TANH R42, R88 ;  /* 0x00000058002a7308 */ /* 0x000e620000002400 */
[----:B----4-:R-:W-:Y:S02]  /*1c180*/  FMNMX.FTZ R3, R229, R3, !PT ;  /* 0x00000003e5037209 */ /* 0x010fe40007810000 */
[----:B------:R-:W-:Y:S07]  /*1c190*/  FMNMX.FTZ R72, R72, R7, !PT ;  /* 0x0000000748487209 */ /* 0x000fee0007810000 */
[----:B------:R3:W4:Y:S01]  /*1c1a0*/  MUFU.TANH R205, R74 ;  /* 0x0000004a00cd7308 */ /* 0x0007220000002400 */
[----:B------:R-:W-:Y:S01]  /*1c1b0*/  FMUL.FTZ R96, R72, c[0x0][0x2d0] ;  /* 0x0000b40048607a20 */ /* 0x000fe20000410000 */
[----:B--2---:R-:W-:Y:S03]  /*1c1c0*/  FMNMX.FTZ R0, R44, R0, !PT ;  /* 0x000000002c007209 */ /* 0x004fe60007810000 */
[--C-:B------:R-:W-:Y:S02]  /*1c1d0*/  FFMA.FTZ R7, R20, c[0x0][0x2d0], -R96.reuse ;  /* 0x0000b40014077a23 */ /* 0x100fe40000010860 */
[----:B------:R-:W-:Y:S03]  /*1c1e0*/  FFMA.FTZ R8, R21, c[0x0][0x2d0], -R96 ;  /* 0x0000b40015087a23 */ /* 0x000fe60000010860 */
[----:B------:R-:W2:Y:S01]  /*1c1f0*/  MUFU.TANH R50, R89 ;  /* 0x0000005900327308 */ /* 0x000ea20000002400 */
[----:B-1----:R-:W-:Y:S09]  /*1c200*/  FMNMX.FTZ R3, R42, R3, !PT ;  /* 0x000000032a037209 */ /* 0x002ff20007810000 */
[----:B------:R-:W-:Y:S01]  /*1c210*/  MUFU.EX2 R244, R8 ;  /* 0x0000000800f47308 */ /* 0x000fe20000000800 */
[----:B---3--:R-:W-:Y:S01]  /*1c220*/  FMUL.FTZ R74, R94, c[0x0][0x320] ;  /* 0x0000c8005e4a7a20 */ /* 0x008fe20000410000 */
[----:B----4-:R-:W-:Y:S01]  /*1c230*/  FMNMX.FTZ R4, R205, R0, !PT ;  /* 0x00000000cd047209 */ /* 0x010fe20007810000 */
[----:B------:R-:W-:Y:S07]  /*1c240*/  FMUL.FTZ R0, R95, c[0x0][0x320] ;  /* 0x0000c8005f007a20 */ /* 0x000fee0000410000 */
[----:B------:R-:W1:Y:S01]  /*1c250*/  MUFU.TANH R47, R92 ;  /* 0x0000005c002f7308 */ /* 0x000e620000002400 */
[----:B--2---:R-:W-:Y:S09]  /*1c260*/  FMNMX.FTZ R3, R50, R3, !PT ;  /* 0x0000000332037209 */ /* 0x004ff20007810000 */
[----:B------:R-:W2:Y:S10]  /*1c270*/  MUFU.TANH R175, R93 ;  /* 0x0000005d00af7308 */ /* 0x000eb40000002400 */
[----:B------:R-:W3:Y:S01]  /*1c280*/  MUFU.TANH R63, R75 ;  /* 0x0000004b003f7308 */ /* 0x000ee20000002400 */
[----:B-1----:R-:W-:Y:S09]  /*1c290*/  FMNMX.FTZ R3, R47, R3, !PT ;  /* 0x000000032f037209 */ /* 0x002ff20007810000 */
[----:B------:R1:W-:Y:S01]  /*1c2a0*/  MUFU.TANH R75, R0 ;  /* 0x00000000004b7308 */ /* 0x0003e20000002400 */
[----:B--2---:R-:W-:Y:S05]  /*1c2b0*/  FMNMX.FTZ R3, R175, R3, !PT ;  /* 0x00000003af037209 */ /* 0x004fea0007810000 */
[----:B------:R-:W2:Y:S04]  /*1c2c0*/  SHFL.BFLY PT, R6, R3, 0x2, 0x1f ;  /* 0x0c401f0003067f89 */ /* 0x000ea800000e0000 */
[----:B------:R-:W4:Y:S01]  /*1c2d0*/  MUFU.TANH R98, R78 ;  /* 0x0000004e00627308 */ /* 0x000f220000002400 */
[----:B---3--:R-:W-:Y:S09]  /*1c2e0*/  FMNMX.FTZ R4, R63, R4, !PT ;  /* 0x000000043f047209 */ /* 0x008ff20007810000 */
[----:B------:R-:W3:Y:S01]  /*1c2f0*/  MUFU.TANH R97, R79 ;  /* 0x0000004f00617308 */ /* 0x000ee20000002400 */
[----:B-1----:R-:W-:Y:S04]  /*1c300*/  FADD.FTZ R0, -R72, R2 ;  /* 0x0000000248007221 */ /* 0x002fe80000010100 */
[----:B------:R-:W-:Y:S05]  /*1c310*/  FMUL.FTZ R2, R0, c[0x0][0x2d0] ;  /* 0x0000b40000027a20 */ /* 0x000fea0000410000 */
[----:B------:R-:W1:Y:S01]  /*1c320*/  MUFU.TANH R59, R90 ;  /* 0x0000005a003b7308 */ /* 0x000e620000002400 */
[----:B--2---:R-:W-:Y:S02]  /*1c330*/  FMNMX.FTZ R3, R3, R6, !PT ;  /* 0x0000000603037209 */ /* 0x004fe40007810000 */
[----:B----4-:R-:W-:Y:S02]  /*1c340*/  FMNMX.FTZ R4, R98, R4, !PT ;  /* 0x0000000462047209 */ /* 0x010fe40007810000 */
[----:B------:R-:W-:Y:S01]  /*1c350*/  @P0 SHF.R.S32.HI R6, RZ, 0x1f, R226 ;  /* 0x0000001fff060819 */ /* 0x000fe200000114e2 */
[----:B------:R-:W2:Y:S04]  /*1c360*/  SHFL.BFLY PT, R70, R3, 0x1, 0x1f ;  /* 0x0c201f0003467f89 */ /* 0x000ea800000e0000 */
[----:B------:R-:W4:Y:S01]  /*1c370*/  MUFU.TANH R174, R91 ;  /* 0x0000005b00ae7308 */ /* 0x000f220000002400 */
[----:B------:R-:W-:Y:S01]  /*1c380*/  @P0 IMAD R6, R6, c[0x0][0x1e0], RZ ;  /* 0x0000780006060a24 */ /* 0x000fe200078e02ff */
[----:B---3--:R-:W-:Y:S03]  /*1c390*/  FMNMX.FTZ R4, R97, R4, !PT ;  /* 0x0000000461047209 */ /* 0x008fe60007810000 */
[----:B------:R-:W-:Y:S05]  /*1c3a0*/  @P0 IMAD R6, R226, c[0x0][0x1e4], R6 ;  /* 0x00007900e2060a24 */ /* 0x000fea00078e0206 */
[----:B------:R-:W3:Y:S01]  /*1c3b0*/  MUFU.TANH R74, R74 ;  /* 0x0000004a004a7308 */ /* 0x000ee20000002400 */
[----:B-1----:R-:W-:Y:S09]  /*1c3c0*/  FMNMX.FTZ R4, R59, R4, !PT ;  /* 0x000000043b047209 */ /* 0x002ff20007810000 */
[----:B------:R1:W1:Y:S01]  /*1c3d0*/  MUFU.EX2 R73, R2 ;  /* 0x0000000200497308 */ /* 0x0002620000000800 */
[----:B--2---:R-:W-:Y:S02]  /*1c3e0*/  FMNMX.FTZ R70, R3, R70, !PT ;  /* 0x0000004603467209 */ /* 0x004fe40007810000 */
[----:B----4-:R-:W-:Y:S01]  /*1c3f0*/  FMNMX.FTZ R0, R174, R4, !PT ;  /* 0x00000004ae007209 */ /* 0x010fe20007810000 */
[--C-:B------:R-:W-:Y:S01]  /*1c400*/  FFMA.FTZ R4, R168, c[0x0][0x2d0], -R96.reuse ;  /* 0x0000b400a8047a23 */ /* 0x100fe20000010860 */
[----:B------:R-:W-:Y:S01]  /*1c410*/  MOV R168, R40 ;  /* 0x0000002800a87202 */ /* 0x000fe20000000f00 */
[----:B------:R-:W-:Y:S04]  /*1c420*/  FFMA.FTZ R40, R185, c[0x0][0x2d0], -R96 ;  /* 0x0000b400b9287a23 */ /* 0x000fe80000010860 */
[----:B------:R-:W-:Y:S01]  /*1c430*/  MUFU.EX2 R249, R4 ;  /* 0x0000000400f97308 */ /* 0x000fe20000000800 */
[----:B---3--:R-:W-:Y:S04]  /*1c440*/  FMNMX.FTZ R0, R74, R0, !PT ;  /* 0x000000004a007209 */ /* 0x008fe80007810000 */
[----:B------:R-:W-:Y:S05]  /*1c450*/  FMNMX.FTZ R0, R75, R0, !PT ;  /* 0x000000004b007209 */ /* 0x000fea0007810000 */
[----:B------:R2:W-:Y:S01]  /*1c460*/  MUFU.EX2 R245, R7 ;  /* 0x0000000700f57308 */ /* 0x0005e20000000800 */
[----:B------:R-:W3:Y:S01]  /*1c470*/  SHFL.BFLY PT, R3, R0, 0x2, 0x1f ;  /* 0x0c401f0000037f89 */ /* 0x000ee200000e0000 */
[C---:B-1----:R-:W-:Y:S02]  /*1c480*/  FADD.FTZ R2, -R71.reuse, R100 ;  /* 0x0000006447027221 */ /* 0x042fe40000010100 */
[----:B------:R-:W-:Y:S02]  /*1c490*/  FMUL.FTZ R100, R71, c[0x0][0x2d0] ;  /* 0x0000b40047647a20 */ /* 0x000fe40000410000 */
[----:B------:R-:W-:Y:S04]  /*1c4a0*/  FMUL.FTZ R2, R2, c[0x0][0x2d0] ;  /* 0x0000b40002027a20 */ /* 0x000fe80000410000 */
[----:B------:R1:W4:Y:S01]  /*1c4b0*/  MUFU.EX2 R69, R2 ;  /* 0x0000000200457308 */ /* 0x0003220000000800 */
[----:B--2---:R-:W-:Y:S02]  /*1c4c0*/  @P0 MOV R7, R55 ;  /* 0x0000003700070202 */ /* 0x004fe40000000f00 */
[----:B---3--:R-:W-:Y:S01]  /*1c4d0*/  FMNMX.FTZ R0, R0, R3, !PT ;  /* 0x0000000300007209 */ /* 0x008fe20007810000 */
[----:B------:R-:W-:Y:S02]  /*1c4e0*/  FFMA.FTZ R3, R17, c[0x0][0x2d0], -R96 ;  /* 0x0000b40011037a23 */ /* 0x000fe40000010860 */
[----:B------:R-:W-:Y:S01]  /*1c4f0*/  FMUL.FTZ R17, R73, R117 ;  /* 0x0000007549117220 */ /* 0x000fe20000410000 */
[----:B------:R-:W-:Y:S03]  /*1c500*/  MOV R117, R207 ;  /* 0x000000cf00757202 */ /* 0x000fe60000000f00 */
[----:B------:R2:W-:Y:S01]  /*1c510*/  MUFU.EX2 R52, R3 ;  /* 0x0000000300347308 */ /* 0x0005e20000000800 */
[----:B-1----:R-:W-:Y:S01]  /*1c520*/  FADD.FTZ R2, -R70, R101 ;  /* 0x0000006546027221 */ /* 0x002fe20000010100 */
[----:B------:R-:W-:Y:S01]  /*1c530*/  MOV R101, R50 ;  /* 0x0000003200657202 */ /* 0x000fe20000000f00 */
[----:B----4-:R-:W-:Y:S02]  /*1c540*/  FMUL.FTZ R50, R69, R150 ;  /* 0x0000009645327220 */ /* 0x010fe40000410000 */
[----:B------:R-:W-:Y:S05]  /*1c550*/  FMUL.FTZ R2, R2, c[0x0][0x2d0] ;  /* 0x0000b40002027a20 */ /* 0x000fea0000410000 */
[----:B------:R1:W3:Y:S01]  /*1c560*/  MUFU.EX2 R68, R2 ;  /* 0x0000000200447308 */ /* 0x0002e20000000800 */
[----:B--2---:R-:W-:Y:S01]  /*1c570*/  FFMA.FTZ R3, R177, c[0x0][0x2d0], -R100 ;  /* 0x0000b400b1037a23 */ /* 0x004fe20000010864 */
[----:B------:R-:W-:Y:S08]  /*1c580*/  MOV R177, R231 ;  /* 0x000000e700b17202 */ /* 0x000ff00000000f00 */
[----:B------:R2:W-:Y:S01]  /*1c590*/  MUFU.EX2 R246, R3 ;  /* 0x0000000300f67308 */ /* 0x0005e20000000800 */
[----:B-1----:R-:W-:Y:S02]  /*1c5a0*/  FFMA.FTZ R2, R103, c[0x0][0x2d0], -R96 ;  /* 0x0000b40067027a23 */ /* 0x002fe40000010860 */
[----:B------:R-:W-:Y:S07]  /*1c5b0*/  FMUL.FTZ R103, R70, c[0x0][0x2d0] ;  /* 0x0000b40046677a20 */ /* 0x000fee0000410000 */
[----:B------:R1:W4:Y:S01]  /*1c5c0*/  MUFU.EX2 R251, R2 ;  /* 0x0000000200fb7308 */ /* 0x0003220000000800 */
[--C-:B------:R-:W-:Y:S02]  /*1c5d0*/  FFMA.FTZ R92, R199, c[0x0][0x2d0], -R103.reuse ;  /* 0x0000b400c75c7a23 */ /* 0x100fe40000010867 */
[--C-:B------:R-:W-:Y:S07]  /*1c5e0*/  FFMA.FTZ R101, R101, c[0x0][0x2d0], -R103.reuse ;  /* 0x0000b40065657a23 */ /* 0x100fee0000010867 */
[----:B------:R-:W-:Y:S01]  /*1c5f0*/  MUFU.EX2 R101, R101 ;  /* 0x0000006500657308 */ /* 0x000fe20000000800 */
[----:B--2---:R-:W-:Y:S01]  /*1c600*/  FFMA.FTZ R3, R169, c[0x0][0x2d0], -R100 ;  /* 0x0000b400a9037a23 */ /* 0x004fe20000010864 */
[----:B------:R-:W-:Y:S01]  /*1c610*/  MOV R169, R41 ;  /* 0x0000002900a97202 */ /* 0x000fe20000000f00 */
[----:B---3--:R-:W-:Y:S07]  /*1c620*/  FMUL.FTZ R41, R68, R141 ;  /* 0x0000008d44297220 */ /* 0x008fee0000410000 */
[----:B------:R2:W3:Y:S01]  /*1c630*/  MUFU.EX2 R247, R3 ;  /* 0x0000000300f77308 */ /* 0x0004e20000000800 */
[----:B-1----:R-:W-:Y:S01]  /*1c640*/  FFMA.FTZ R2, R16, c[0x0][0x2d0], -R96 ;  /* 0x0000b40010027a23 */ /* 0x002fe20000010860 */
[----:B----4-:R-:W-:Y:S01]  /*1c650*/  F2FP.PACK_AB R76, R251, R249 ;  /* 0x000000f9fb4c723e */ /* 0x010fe200000000ff */
[--C-:B------:R-:W-:Y:S02]  /*1c660*/  FFMA.FTZ R16, R29, c[0x0][0x2d0], -R103.reuse ;  /* 0x0000b4001d107a23 */ /* 0x100fe40000010867 */
[----:B------:R-:W-:Y:S05]  /*1c670*/  FMUL.FTZ R29, R68, R129 ;  /* 0x00000081441d7220 */ /* 0x000fea0000410000 */
[----:B------:R1:W-:Y:S01]  /*1c680*/  MUFU.EX2 R53, R2 ;  /* 0x0000000200357308 */ /* 0x0003e20000000800 */
[----:B--2---:R-:W-:Y:S01]  /*1c690*/  FFMA.FTZ R3, R18, c[0x0][0x2d0], -R100 ;  /* 0x0000b40012037a23 */ /* 0x004fe20000010864 */
[----:B---3--:R-:W-:Y:S01]  /*1c6a0*/  F2FP.PACK_AB R77, R247, R246 ;  /* 0x000000f6f74d723e */ /* 0x008fe200000000ff */
[----:B------:R-:W-:Y:S01]  /*1c6b0*/  FMUL.FTZ R18, R69, R118 ;  /* 0x0000007645127220 */ /* 0x000fe20000410000 */
[----:B------:R-:W-:Y:S06]  /*1c6c0*/  MOV R118, R44 ;  /* 0x0000002c00767202 */ /* 0x000fec0000000f00 */
[----:B------:R2:W-:Y:S01]  /*1c6d0*/  MUFU.EX2 R252, R3 ;  /* 0x0000000300fc7308 */ /* 0x0005e20000000800 */
[--C-:B------:R-:W-:Y:S02]  /*1c6e0*/  FFMA.FTZ R44, R48, c[0x0][0x2d0], -R96.reuse ;  /* 0x0000b400302c7a23 */ /* 0x100fe40000010860 */
[----:B------:R-:W-:Y:S02]  /*1c6f0*/  FFMA.FTZ R48, R49, c[0x0][0x2d0], -R96 ;  /* 0x0000b40031307a23 */ /* 0x000fe40000010860 */
[----:B------:R-:W-:Y:S01]  /*1c700*/  FMUL.FTZ R49, R73, R149 ;  /* 0x0000009549317220 */ /* 0x000fe20000410000 */
[----:B-1----:R-:W2:Y:S02]  /*1c710*/  SHFL.BFLY PT, R2, R0, 0x1, 0x1f ;  /* 0x0c201f0000027f89 */ /* 0x002ea400000e0000 */
[----:B--2---:R-:W-:Y:S01]  /*1c720*/  FMNMX.FTZ R3, R0, R2, !PT ;  /* 0x0000000200037209 */ /* 0x004fe20007810000 */
[--C-:B------:R-:W-:Y:S01]  /*1c730*/  FFMA.FTZ R2, R178, c[0x0][0x2d0], -R103.reuse ;  /* 0x0000b400b2027a23 */ /* 0x100fe20000010867 */
[----:B------:R-:W-:Y:S01]  /*1c740*/  MOV R178, R229 ;  /* 0x000000e500b27202 */ /* 0x000fe20000000f00 */
[----:B------:R-:W-:Y:S01]  /*1c750*/  FFMA.FTZ R0, R19, c[0x0][0x2d0], -R100 ;  /* 0x0000b40013007a23 */ /* 0x000fe20000010864 */
[----:B------:R1:W-:Y:S01]  /*1c760*/  MUFU.EX2 R229, R48 ;  /* 0x0000003000e57308 */ /* 0x0003e20000000800 */
[----:B------:R-:W-:Y:S01]  /*1c770*/  FMUL.FTZ R19, R69, R119 ;  /* 0x0000007745137220 */ /* 0x000fe20000410000 */
[----:B------:R-:W-:Y:S01]  /*1c780*/  MOV R119, R45 ;  /* 0x0000002d00777202 */ /* 0x000fe20000000f00 */
[----:B------:R-:W-:Y:S07]  /*1c790*/  FMUL.FTZ R45, R68, R145 ;  /* 0x00000091442d7220 */ /* 0x000fee0000410000 */
[----:B------:R2:W-:Y:S10]  /*1c7a0*/  MUFU.EX2 R240, R2 ;  /* 0x0000000200f07308 */ /* 0x0005f40000000800 */
[----:B------:R3:W-:Y:S01]  /*1c7b0*/  MUFU.EX2 R36, R0 ;  /* 0x0000000000247308 */ /* 0x0007e20000000800 */
[----:B-1----:R-:W-:Y:S02]  /*1c7c0*/  FMUL.FTZ R48, R73, R148 ;  /* 0x0000009449307220 */ /* 0x002fe40000410000 */
[--C-:B--2---:R-:W-:Y:S01]  /*1c7d0*/  FFMA.FTZ R2, R170, c[0x0][0x2d0], -R103.reuse ;  /* 0x0000b400aa027a23 */ /* 0x104fe20000010867 */
[----:B------:R-:W-:Y:S06]  /*1c7e0*/  MOV R170, R42 ;  /* 0x0000002a00aa7202 */ /* 0x000fec0000000f00 */
[----:B------:R1:W2:Y:S01]  /*1c7f0*/  MUFU.EX2 R241, R2 ;  /* 0x0000000200f17308 */ /* 0x0002a20000000800 */
[----:B---3--:R-:W-:Y:S01]  /*1c800*/  FADD.FTZ R0, -R3, R102 ;  /* 0x0000006603007221 */ /* 0x008fe20000010100 */
[----:B------:R-:W-:Y:S03]  /*1c810*/  MOV R102, R47 ;  /* 0x0000002f00667202 */ /* 0x000fe60000000f00 */
[----:B------:R-:W-:Y:S02]  /*1c820*/  FMUL.FTZ R0, R0, c[0x0][0x2d0] ;  /* 0x0000b40000007a20 */ /* 0x000fe40000410000 */
[--C-:B------:R-:W-:Y:S04]  /*1c830*/  FFMA.FTZ R102, R102, c[0x0][0x2d0], -R103.reuse ;  /* 0x0000b40066667a23 */ /* 0x100fe80000010867 */
[----:B------:R-:W3:Y:S01]  /*1c840*/  MUFU.EX2 R0, R0 ;  /* 0x0000000000007308 */ /* 0x000ee20000000800 */
[--C-:B-1----:R-:W-:Y:S01]  /*1c850*/  FFMA.FTZ R2, R12, c[0x0][0x2d0], -R103.reuse ;  /* 0x0000b4000c027a23 */ /* 0x102fe20000010867 */
[----:B--2---:R-:W-:Y:S08]  /*1c860*/  F2FP.PACK_AB R64, R241, R240 ;  /* 0x000000f0f140723e */ /* 0x004ff000000000ff */
[----:B------:R-:W-:Y:S10]  /*1c870*/  MUFU.EX2 R102, R102 ;  /* 0x0000006600667308 */ /* 0x000ff40000000800 */
[----:B------:R1:W-:Y:S01]  /*1c880*/  MUFU.EX2 R248, R2 ;  /* 0x0000000200f87308 */ /* 0x0003e20000000800 */
[C---:B---3--:R-:W-:Y:S02]  /*1c890*/  FMUL.FTZ R42, R0.reuse, R142 ;  /* 0x0000008e002a7220 */ /* 0x048fe40000410000 */
[----:B------:R-:W-:Y:S07]  /*1c8a0*/  FMUL.FTZ R47, R0, R147 ;  /* 0x00000093002f7220 */ /* 0x000fee0000410000 */
[----:B------:R-:W-:Y:S01]  /*1c8b0*/  MUFU.EX2 R142, R92 ;  /* 0x0000005c008e7308 */ /* 0x000fe20000000800 */
[----:B-1----:R-:W-:Y:S01]  /*1c8c0*/  FFMA.FTZ R2, R13, c[0x0][0x2d0], -R103 ;  /* 0x0000b4000d027a23 */ /* 0x002fe20000010867 */
[----:B------:R-:W-:Y:S08]  /*1c8d0*/  @P0 SHF.L.U32 R13, R37, 0x5, RZ ;  /* 0x00000005250d0819 */ /* 0x000ff000000006ff */
[----:B------:R1:W2:Y:S02]  /*1c8e0*/  MUFU.EX2 R250, R2 ;  /* 0x0000000200fa7308 */ /* 0x0002a40000000800 */
[----:B-1----:R-:W-:Y:S01]  /*1c8f0*/  FMUL.FTZ R2, R3, c[0x0][0x2d0] ;  /* 0x0000b40003027a20 */ /* 0x002fe20000410000 */
[----:B--2---:R-:W-:Y:S03]  /*1c900*/  F2FP.PACK_AB R66, R250, R248 ;  /* 0x000000f8fa42723e */ /* 0x004fe600000000ff */
[--C-:B------:R-:W-:Y:S01]  /*1c910*/  FFMA.FTZ R4, R176, c[0x0][0x2d0], -R2.reuse ;  /* 0x0000b400b0047a23 */ /* 0x100fe20000010802 */
[----:B------:R-:W-:Y:S01]  /*1c920*/  MOV R176, R233 ;  /* 0x000000e900b07202 */ /* 0x000fe20000000f00 */
[--C-:B------:R-:W-:Y:S02]  /*1c930*/  FFMA.FTZ R74, R74, c[0x0][0x2d0], -R2.reuse ;  /* 0x0000b4004a4a7a23 */ /* 0x100fe40000010802 */
[----:B------:R1:W-:Y:S02]  /*1c940*/  MUFU.EX2 R184, R4 ;  /* 0x0000000400b87308 */ /* 0x0003e40000000800 */
[--C-:B-1----:R-:W-:Y:S01]  /*1c950*/  FFMA.FTZ R4, R171, c[0x0][0x2d0], -R2.reuse ;  /* 0x0000b400ab047a23 */ /* 0x102fe20000010802 */
[----:B------:R-:W-:Y:S07]  /*1c960*/  MOV R171, R36 ;  /* 0x0000002400ab7202 */ /* 0x000fee0000000f00 */
[----:B------:R1:W2:Y:S01]  /*1c970*/  MUFU.EX2 R186, R4 ;  /* 0x0000000400ba7308 */ /* 0x0002a20000000800 */
[----:B------:R-:W-:Y:S01]  /*1c980*/  F2FP.PACK_AB R79, R171, R252 ;  /* 0x000000fcab4f723e */ /* 0x000fe200000000ff */
[--C-:B-1----:R-:W-:Y:S01]  /*1c990*/  FFMA.FTZ R4, R14, c[0x0][0x2d0], -R2.reuse ;  /* 0x0000b4000e047a23 */ /* 0x102fe20000010802 */
[----:B--2---:R-:W-:Y:S01]  /*1c9a0*/  F2FP.PACK_AB R65, R186, R184 ;  /* 0x000000b8ba41723e */ /* 0x004fe200000000ff */
[C---:B------:R-:W-:Y:S01]  /*1c9b0*/  FMUL.FTZ R14, R0.reuse, R114 ;  /* 0x00000072000e7220 */ /* 0x040fe20000410000 */
[----:B------:R-:W-:Y:S05]  /*1c9c0*/  MOV R114, R232 ;  /* 0x000000e800727202 */ /* 0x000fea0000000f00 */
[----:B------:R1:W-:Y:S10]  /*1c9d0*/  MUFU.EX2 R188, R4 ;  /* 0x0000000400bc7308 */ /* 0x0003f40000000800 */
[----:B------:R2:W-:Y:S01]  /*1c9e0*/  MUFU.EX2 R232, R16 ;  /* 0x0000001000e87308 */ /* 0x0005e20000000800 */
[----:B-1----:R-:W-:Y:S02]  /*1c9f0*/  FFMA.FTZ R4, R15, c[0x0][0x2d0], -R2 ;  /* 0x0000b4000f047a23 */ /* 0x002fe40000010802 */
[C---:B------:R-:W-:Y:S01]  /*1ca00*/  FMUL.FTZ R15, R0.reuse, R115 ;  /* 0x00000073000f7220 */ /* 0x040fe20000410000 */
[----:B------:R-:W-:Y:S06]  /*1ca10*/  MOV R115, R43 ;  /* 0x0000002b00737202 */ /* 0x000fec0000000f00 */
[----:B------:R1:W3:Y:S01]  /*1ca20*/  MUFU.EX2 R190, R4 ;  /* 0x0000000400be7308 */ /* 0x0002e20000000800 */
[C---:B------:R-:W-:Y:S02]  /*1ca30*/  FMUL.FTZ R43, R0.reuse, R143 ;  /* 0x0000008f002b7220 */ /* 0x040fe40000410000 */
[----:B--2---:R-:W-:Y:S01]  /*1ca40*/  FMUL.FTZ R16, R73, R116 ;  /* 0x0000007449107220 */ /* 0x004fe20000410000 */
[----:B------:R-:W-:Y:S01]  /*1ca50*/  MOV R116, R58 ;  /* 0x0000003a00747202 */ /* 0x000fe20000000f00 */
[----:B------:R-:W-:Y:S02]  /*1ca60*/  FMUL.FTZ R58, R0, R158 ;  /* 0x0000009e003a7220 */ /* 0x000fe40000410000 */
[----:B-1----:R-:W-:Y:S01]  /*1ca70*/  @P0 IMAD.WIDE.U32 R4, R226, c[0x0][0x1e0], RZ ;  /* 0x00007800e2040a25 */ /* 0x002fe200078e00ff */
[----:B---3--:R-:W-:Y:S04]  /*1ca80*/  F2FP.PACK_AB R67, R190, R188 ;  /* 0x000000bcbe43723e */ /* 0x008fe800000000ff */
[----:B------:R-:W-:Y:S02]  /*1ca90*/  @P0 IADD3 R5, R5, R6, RZ ;  /* 0x0000000605050210 */ /* 0x000fe40007ffe0ff */
[----:B------:R-:W-:Y:S02]  /*1caa0*/  @P0 MOV R6, R38 ;  /* 0x0000002600060202 */ /* 0x000fe40000000f00 */
[----:B------:R-:W-:Y:S01]  /*1cab0*/  MOV R38, 0x5 ;  /* 0x0000000500267802 */ /* 0x000fe20000000f00 */
[----:B------:R-:W-:Y:S02]  /*1cac0*/  @P0 IMAD R5, R5, 0x60, RZ ;  /* 0x0000006005050824 */ /* 0x000fe400078e02ff */
[----:B------:R-:W-:Y:S01]  /*1cad0*/  @P0 IMAD.WIDE.U32 R6, R4, 0x60, R6 ;  /* 0x0000006004060825 */ /* 0x000fe200078e0006 */
[----:B------:R-:W-:Y:S04]  /*1cae0*/  @P0 SHF.L.U64.HI R12, R37, R38, c[0x0][0x1e4] ;  /* 0x00007900250c0619 */ /* 0x000fe80000010226 */
[----:B------:R-:W-:Y:S01]  /*1caf0*/  @P0 IADD3 R5, R7, R5, RZ ;  /* 0x0000000507050210 */ /* 0x000fe20007ffe0ff */
[----:B------:R-:W-:Y:S01]  /*1cb00*/  FFMA.FTZ R7, R32, c[0x0][0x2d0], -R96 ;  /* 0x0000b40020077a23 */ /* 0x000fe20000010860 */
[C---:B------:R-:W-:Y:S01]  /*1cb10*/  @P0 LEA R4, P1, R6.reuse, c[0x0][0x1c8], 0x1 ;  /* 0x0000720006040a11 */ /* 0x040fe200078208ff */
[----:B------:R-:W-:Y:S02]  /*1cb20*/  FFMA.FTZ R32, R31, c[0x0][0x2d0], -R2 ;  /* 0x0000b4001f207a23 */ /* 0x000fe40000010802 */
[----:B------:R1:W-:Y:S01]  /*1cb30*/  MUFU.EX2 R243, R7 ;  /* 0x0000000700f37308 */ /* 0x0003e20000000800 */
[----:B------:R-:W-:Y:S01]  /*1cb40*/  @P0 LEA.HI.X R5, R6, c[0x0][0x1cc], R5, 0x1, P1 ;  /* 0x0000730006050a11 */ /* 0x000fe200008f0c05 */
[----:B------:R-:W-:Y:S01]  /*1cb50*/  FMUL.FTZ R31, R0, R131 ;  /* 0x00000083001f7220 */ /* 0x000fe20000410000 */
[C---:B------:R-:W-:Y:S03]  /*1cb60*/  @P0 IADD3 R10, P2, R13.reuse, R4, RZ ;  /* 0x000000040d0a0210 */ /* 0x040fe60007f5e0ff */
[----:B------:R2:W-:Y:S01]  /*1cb70*/  @P0 LDGSTS.E.BYPASS.LTC128B.128 [R227+0x3100], [R4.64], !P5 ;  /* 0x0310000004e30fae */ /* 0x0005e2000e901d48 */
[C---:B------:R-:W-:Y:S02]  /*1cb80*/  @P0 IADD3.X R11, R12.reuse, R5, RZ, P2, !PT ;  /* 0x000000050c0b0210 */ /* 0x040fe400017fe4ff */
[C---:B------:R-:W-:Y:S04]  /*1cb90*/  @P0 IADD3 R8, P1, R13.reuse, R10, RZ ;  /* 0x0000000a0d080210 */ /* 0x040fe80007f3e0ff */
[----:B------:R-:W-:Y:S01]  /*1cba0*/  @P0 IADD3.X R9, R12, R11, RZ, P1, !PT ;  /* 0x0000000b0c090210 */ /* 0x000fe20000ffe4ff */
[----:B------:R3:W-:Y:S01]  /*1cbb0*/  @P0 LDGSTS.E.BYPASS.LTC128B.128 [R227+0x3900], [R10.64], !P5 ;  /* 0x039000000ae30fae */ /* 0x0007e2000e901d48 */
[----:B------:R-:W-:Y:S07]  /*1cbc0*/  @P0 IADD3 R6, P3, R13, R8, RZ ;  /* 0x000000080d060210 */ /* 0x000fee0007f7e0ff */
[----:B------:R4:W-:Y:S01]  /*1cbd0*/  @P0 LDGSTS.E.BYPASS.LTC128B.128 [R227+0x4100], [R8.64], !P5 ;  /* 0x0410000008e30fae */ /* 0x0009e2000e901d48 */
[----:B-1----:R-:W-:Y:S02]  /*1cbe0*/  FFMA.FTZ R7, R33, c[0x0][0x2d0], -R96 ;  /* 0x0000b40021077a23 */ /* 0x002fe40000010860 */
[----:B------:R-:W-:Y:S02]  /*1cbf0*/  FMUL.FTZ R33, R73, R133 ;  /* 0x0000008549217220 */ /* 0x000fe40000410000 */
[----:B------:R1:W-:Y:S01]  /*1cc00*/  MUFU.EX2 R242, R7 ;  /* 0x0000000700f27308 */ /* 0x0003e20000000800 */
[C---:B--2---:R-:W-:Y:S04]  /*1cc10*/  @P0 IADD3 R4, P2, R13.reuse, R6, RZ ;  /* 0x000000060d040210 */ /* 0x044fe80007f5e0ff */
[----:B---3--:R-:W-:Y:S01]  /*1cc20*/  @P0 IADD3 R10, P1, R13, R4, RZ ;  /* 0x000000040d0a0210 */ /* 0x008fe20007f3e0ff */
[----:B------:R-:W-:Y:S02]  /*1cc30*/  FFMA.FTZ R11, R22, c[0x0][0x2d0], -R100 ;  /* 0x0000b400160b7a23 */ /* 0x000fe40000010864 */
[C---:B------:R-:W-:Y:S01]  /*1cc40*/  FMUL.FTZ R13, R68.reuse, R113 ;  /* 0x00000071440d7220 */ /* 0x040fe20000410000 */
[----:B------:R-:W-:Y:S01]  /*1cc50*/  MOV R113, R230 ;  /* 0x000000e600717202 */ /* 0x000fe20000000f00 */
[----:B------:R2:W-:Y:S01]  /*1cc60*/  MUFU.EX2 R239, R11 ;  /* 0x0000000b00ef7308 */ /* 0x0005e20000000800 */
[----:B----4-:R-:W-:Y:S01]  /*1cc70*/  FMUL.FTZ R8, R68, R108 ;  /* 0x0000006c44087220 */ /* 0x010fe20000410000 */
[----:B------:R-:W-:Y:S01]  /*1cc80*/  MOV R108, R63 ;  /* 0x0000003f006c7202 */ /* 0x000fe20000000f00 */
[----:B------:R-:W-:Y:S01]  /*1cc90*/  FMUL.FTZ R63, R0, R163 ;  /* 0x000000a3003f7220 */ /* 0x000fe20000410000 */
[----:B-1----:R-:W-:Y:S01]  /*1cca0*/  @P0 IADD3.X R7, R12, R9, RZ, P3, !PT ;  /* 0x000000090c070210 */ /* 0x002fe20001ffe4ff */
[----:B------:R-:W-:Y:S01]  /*1ccb0*/  FMUL.FTZ R9, R68, R109 ;  /* 0x0000006d44097220 */ /* 0x000fe20000410000 */
[----:B------:R-:W-:Y:S02]  /*1ccc0*/  MOV R109, R205 ;  /* 0x000000cd006d7202 */ /* 0x000fe40000000f00 */
[C---:B------:R-:W-:Y:S01]  /*1ccd0*/  @P0 IADD3.X R5, R12.reuse, R7, RZ, P2, !PT ;  /* 0x000000070c050210 */ /* 0x040fe200017fe4ff */
[----:B------:R1:W-:Y:S01]  /*1cce0*/  @P0 LDGSTS.E.BYPASS.LTC128B.128 [R227+0x4900], [R6.64], !P5 ;  /* 0x0490000006e30fae */ /* 0x0003e2000e901d48 */
[----:B------:R3:W-:Y:S07]  /*1ccf0*/  MUFU.EX2 R230, R44 ;  /* 0x0000002c00e67308 */ /* 0x0007ee0000000800 */
[----:B------:R4:W-:Y:S01]  /*1cd00*/  @P0 LDGSTS.E.BYPASS.LTC128B.128 [R227+0x5100], [R4.64], !P5 ;  /* 0x0510000004e30fae */ /* 0x0009e2000e901d48 */
[----:B--2---:R-:W-:Y:S01]  /*1cd10*/  @P0 IADD3.X R11, R12, R5, RZ, P1, !PT ;  /* 0x000000050c0b0210 */ /* 0x004fe20000ffe4ff */
[--C-:B------:R-:W-:Y:S02]  /*1cd20*/  FFMA.FTZ R12, R28, c[0x0][0x2d0], -R103.reuse ;  /* 0x0000b4001c0c7a23 */ /* 0x100fe40000010867 */
[----:B------:R-:W-:Y:S04]  /*1cd30*/  FFMA.FTZ R28, R30, c[0x0][0x2d0], -R2 ;  /* 0x0000b4001e1c7a23 */ /* 0x000fe80000010802 */
[----:B------:R2:W-:Y:S01]  /*1cd40*/  @P0 LDGSTS.E.BYPASS.LTC128B.128 [R227+0x5900], [R10.64], !P5 ;  /* 0x059000000ae30fae */ /* 0x0005e2000e901d48 */
[----:B------:R2:W-:Y:S01]  /*1cd50*/  MUFU.EX2 R233, R12 ;  /* 0x0000000c00e97308 */ /* 0x0005e20000000800 */
[----:B------:R-:W-:Y:S02]  /*1cd60*/  FMUL.FTZ R30, R0, R130 ;  /* 0x00000082001e7220 */ /* 0x000fe40000410000 */
[----:B---3--:R-:W-:Y:S04]  /*1cd70*/  FMUL.FTZ R44, R68, R144 ;  /* 0x00000090442c7220 */ /* 0x008fe80000410000 */
[----:B------:R-:W-:Y:S01]  /*1cd80*/  LDSM.16.MT88.4 R36, [R212+0x100] ;  /* 0x00010000d424783b */ /* 0x000fe20000004200 */
[--C-:B-1----:R-:W-:Y:S02]  /*1cd90*/  FFMA.FTZ R6, R23, c[0x0][0x2d0], -R100.reuse ;  /* 0x0000b40017067a23 */ /* 0x102fe40000010864 */
[----:B------:R-:W-:Y:S01]  /*1cda0*/  FMUL.FTZ R7, R69, R107 ;  /* 0x0000006b45077220 */ /* 0x000fe20000410000 */
[----:B------:R-:W-:Y:S01]  /*1cdb0*/  MOV R107, R60 ;  /* 0x0000003c006b7202 */ /* 0x000fe20000000f00 */
[----:B------:R1:W-:Y:S01]  /*1cdc0*/  MUFU.EX2 R236, R6 ;  /* 0x0000000600ec7308 */ /* 0x0003e20000000800 */
[--C-:B------:R-:W-:Y:S02]  /*1cdd0*/  FFMA.FTZ R60, R187, c[0x0][0x2d0], -R100.reuse ;  /* 0x0000b400bb3c7a23 */ /* 0x100fe40000010864 */
[----:B------:R-:W3:Y:S01]  /*1cde0*/  LDSM.16.MT88.4 R20, [R209+0x100] ;  /* 0x00010000d114783b */ /* 0x000ee20000004200 */
[--C-:B----4-:R-:W-:Y:S02]  /*1cdf0*/  FFMA.FTZ R4, R34, c[0x0][0x2d0], -R100.reuse ;  /* 0x0000b40022047a23 */ /* 0x110fe40000010864 */
[----:B------:R-:W-:Y:S01]  /*1ce00*/  FMUL.FTZ R5, R73, R105 ;  /* 0x0000006949057220 */ /* 0x000fe20000410000 */
[----:B------:R-:W-:Y:S01]  /*1ce10*/  MOV R105, R59 ;  /* 0x0000003b00697202 */ /* 0x000fe20000000f00 */
[C---:B------:R-:W-:Y:S02]  /*1ce20*/  FMUL.FTZ R34, R69.reuse, R134 ;  /* 0x0000008645227220 */ /* 0x040fe40000410000 */
[----:B------:R4:W-:Y:S01]  /*1ce30*/  MUFU.EX2 R237, R4 ;  /* 0x0000000400ed7308 */ /* 0x0009e20000000800 */
[----:B------:R-:W-:Y:S01]  /*1ce40*/  FMUL.FTZ R59, R0, R159 ;  /* 0x0000009f003b7220 */ /* 0x000fe20000410000 */
[----:B------:R-:W-:Y:S01]  /*1ce50*/  LDSM.16.MT88.4 R84, [R209+0x900] ;  /* 0x00090000d154783b */ /* 0x000fe20000004200 */
[----:B--2---:R-:W-:Y:S01]  /*1ce60*/  FMUL.FTZ R12, R68, R112 ;  /* 0x00000070440c7220 */ /* 0x004fe20000410000 */
[----:B------:R-:W-:Y:S01]  /*1ce70*/  MOV R112, R206 ;  /* 0x000000ce00707202 */ /* 0x000fe20000000f00 */
[C---:B------:R-:W-:Y:S01]  /*1ce80*/  FMUL.FTZ R10, R0.reuse, R110 ;  /* 0x0000006e000a7220 */ /* 0x040fe20000410000 */
[----:B------:R-:W-:Y:S01]  /*1ce90*/  MOV R110, R62 ;  /* 0x0000003e006e7202 */ /* 0x000fe20000000f00 */
[C---:B------:R-:W-:Y:S01]  /*1cea0*/  FMUL.FTZ R11, R0.reuse, R111 ;  /* 0x0000006f000b7220 */ /* 0x040fe20000410000 */
[----:B------:R-:W-:Y:S01]  /*1ceb0*/  MOV R111, R181 ;  /* 0x000000b5006f7202 */ /* 0x000fe20000000f00 */
[----:B------:R-:W-:Y:S01]  /*1cec0*/  FMUL.FTZ R62, R0, R162 ;  /* 0x000000a2003e7220 */ /* 0x000fe20000410000 */
[----:B------:R2:W-:Y:S01]  /*1ced0*/  MUFU.EX2 R207, R60 ;  /* 0x0000003c00cf7308 */ /* 0x0005e20000000800 */
[----:B------:R-:W-:Y:S01]  /*1cee0*/  LDSM.16.MT88.4 R88, [R212+0x900] ;  /* 0x00090000d458783b */ /* 0x000fe20000004200 */
[----:B-1----:R-:W-:Y:S01]  /*1cef0*/  FMUL.FTZ R6, R69, R106 ;  /* 0x0000006a45067220 */ /* 0x002fe20000410000 */
[----:B------:R-:W-:Y:S06]  /*1cf00*/  MOV R106, R52 ;  /* 0x00000034006a7202 */ /* 0x000fec0000000f00 */
[----:B------:R-:W-:Y:S01]  /*1cf10*/  LDSM.16.MT88.4 R92, [R210+0x900] ;  /* 0x00090000d25c783b */ /* 0x000fe20000004200 */
[----:B----4-:R-:W-:Y:S02]  /*1cf20*/  FFMA.FTZ R4, R35, c[0x0][0x2d0], -R100 ;  /* 0x0000b40023047a23 */ /* 0x010fe40000010864 */
[----:B------:R-:W-:Y:S05]  /*1cf30*/  FMUL.FTZ R35, R69, R135 ;  /* 0x0000008745237220 */ /* 0x000fea0000410000 */
[----:B------:R-:W0:Y:S01]  /*1cf40*/  LDGDEPBAR ;  /* 0x00000000000079af */ /* 0x000e220000000000 */
[----:B------:R1:W-:Y:S01]  /*1cf50*/  MUFU.EX2 R238, R4 ;  /* 0x0000000400ee7308 */ /* 0x0003e20000000800 */
[----:B--2---:R-:W-:Y:S02]  /*1cf60*/  FMUL.FTZ R60, R68, R160 ;  /* 0x000000a0443c7220 */ /* 0x004fe40000410000 */
[--C-:B-1----:R-:W-:Y:S02]  /*1cf70*/  FFMA.FTZ R4, R24, c[0x0][0x2d0], -R103.reuse ;  /* 0x0000b40018047a23 */ /* 0x102fe40000010867 */
[--C-:B------:R-:W-:Y:S05]  /*1cf80*/  FFMA.FTZ R24, R27, c[0x0][0x2d0], -R2.reuse ;  /* 0x0000b4001b187a23 */ /* 0x100fea0000010802 */
[----:B------:R1:W-:Y:S01]  /*1cf90*/  MUFU.EX2 R234, R4 ;  /* 0x0000000400ea7308 */ /* 0x0003e20000000800 */
[----:B------:R-:W-:Y:S01]  /*1cfa0*/  FMUL.FTZ R27, R0, R127 ;  /* 0x0000007f001b7220 */ /* 0x000fe20000410000 */
[----:B------:R-:W-:Y:S08]  /*1cfb0*/  MOV R127, R180 ;  /* 0x000000b4007f7202 */ /* 0x000ff00000000f00 */
[----:B------:R2:W-:Y:S10]  /*1cfc0*/  MUFU.EX2 R181, R24 ;  /* 0x0000001800b57308 */ /* 0x0005f40000000800 */
[----:B------:R4:W-:Y:S01]  /*1cfd0*/  MUFU.EX2 R180, R32 ;  /* 0x0000002000b47308 */ /* 0x0009e20000000800 */
[--C-:B-1----:R-:W-:Y:S02]  /*1cfe0*/  FFMA.FTZ R4, R25, c[0x0][0x2d0], -R103.reuse ;  /* 0x0000b40019047a23 */ /* 0x102fe40000010867 */
[C---:B------:R-:W-:Y:S01]  /*1cff0*/  FMUL.FTZ R25, R68.reuse, R125 ;  /* 0x0000007d44197220 */ /* 0x040fe20000410000 */
[----:B------:R-:W-:Y:S02]  /*1d000*/  MOV R125, R80 ;  /* 0x00000050007d7202 */ /* 0x000fe40000000f00 */
[----:B------:R-:W-:Y:S04]  /*1d010*/  LDSM.16.MT88.4 R80, [R211+0x100] ;  /* 0x00010000d350783b */ /* 0x000fe80000004200 */
[----:B------:R1:W-:Y:S01]  /*1d020*/  MUFU.EX2 R235, R4 ;  /* 0x0000000400eb7308 */ /* 0x0003e20000000800 */
[----:B--2---:R-:W-:Y:S01]  /*1d030*/  FMUL.FTZ R24, R68, R124 ;  /* 0x0000007c44187220 */ /* 0x004fe20000410000 */
[----:B------:R-:W-:Y:S08]  /*1d040*/  MOV R124, R179 ;  /* 0x000000b3007c7202 */ /* 0x000ff00000000f00 */
[----:B------:R2:W-:Y:S01]  /*1d050*/  MUFU.EX2 R179, R28 ;  /* 0x0000001c00b37308 */ /* 0x0005e20000000800 */
[C---:B----4-:R-:W-:Y:S02]  /*1d060*/  FMUL.FTZ R32, R73.reuse, R132 ;  /* 0x0000008449207220 */ /* 0x050fe40000410000 */
[----:B------:R-:W-:Y:S01]  /*1d070*/  LDSM.16.MT88.4 R132, [R212+0x2900] ;  /* 0x00290000d484783b */ /* 0x000fe20000004200 */
[C---:B-1----:R-:W-:Y:S01]  /*1d080*/  FMUL.FTZ R4, R73.reuse, R104 ;  /* 0x0000006849047220 */ /* 0x042fe20000410000 */
[----:B------:R-:W-:Y:S06]  /*1d090*/  MOV R104, R53 ;  /* 0x0000003500687202 */ /* 0x000fec0000000f00 */
[----:B------:R-:W1:Y:S01]  /*1d0a0*/  LDSM.16.MT88.4 R52, [R210+0x100] ;  /* 0x00010000d234783b */ /* 0x000e620000004200 */
[----:B------:R-:W-:Y:S01]  /*1d0b0*/  F2FP.PACK_AB R78, R106, R104 ;  /* 0x000000686a4e723e */ /* 0x000fe200000000ff */
[----:B--2---:R-:W-:Y:S01]  /*1d0c0*/  FMUL.FTZ R28, R68, R128 ;  /* 0x00000080441c7220 */ /* 0x004fe20000410000 */
[----:B------:R-:W-:Y:S05]  /*1d0d0*/  MOV R128, R228 ;  /* 0x000000e400807202 */ /* 0x000fea0000000f00 */
[-C--:B---3--:R-:W-:Y:S08]  /*1d0e0*/  HMMA.16816.F32 R4, R76, R20.reuse, R4 ;  /* 0x000000144c04723c */ /* 0x088ff00000001804 */
[C---:B------:R-:W-:Y:S07]  /*1d0f0*/  HMMA.16816.F32 R8, R64.reuse, R20, R8 ;  /* 0x000000144008723c */ /* 0x040fee0000001808 */
[----:B------:R-:W-:Y:S01]  /*1d100*/  FFMA.FTZ R20, R26, c[0x0][0x2d0], -R2 ;  /* 0x0000b4001a147a23 */ /* 0x000fe20000010802 */
[-C--:B------:R-:W-:Y:S03]  /*1d110*/  HMMA.16816.F32 R12, R64, R22.reuse, R12 ;  /* 0x00000016400c723c */ /* 0x080fe6000000180c */
[----:B------:R2:W3:Y:S01]  /*1d120*/  MUFU.EX2 R183, R20 ;  /* 0x0000001400b77308 */ /* 0x0004e20000000800 */
[----:B------:R-:W-:Y:S01]  /*1d130*/  FMUL.FTZ R21, R73, R121 ;  /* 0x0000007949157220 */ /* 0x000fe20000410000 */
[----:B------:R-:W-:Y:S01]  /*1d140*/  MOV R121, R46 ;  /* 0x0000002e00797202 */ /* 0x000fe20000000f00 */
[C---:B------:R-:W-:Y:S01]  /*1d150*/  FMUL.FTZ R26, R0.reuse, R126 ;  /* 0x0000007e001a7220 */ /* 0x040fe20000410000 */
[----:B------:R-:W-:Y:S01]  /*1d160*/  MOV R126, R61 ;  /* 0x0000003d007e7202 */ /* 0x000fe20000000f00 */
[C---:B------:R-:W-:Y:S04]  /*1d170*/  HMMA.16816.F32 R16, R76.reuse, R22, R16 ;  /* 0x000000164c10723c */ /* 0x040fe80000001810 */
[----:B------:R-:W-:Y:S02]  /*1d180*/  FMUL.FTZ R46, R0, R146 ;  /* 0x00000092002e7220 */ /* 0x000fe40000410000 */
[C---:B------:R-:W-:Y:S02]  /*1d190*/  FMUL.FTZ R61, R68.reuse, R161 ;  /* 0x000000a1443d7220 */ /* 0x040fe40000410000 */
[C---:B------:R-:W-:Y:S01]  /*1d1a0*/  FMUL.FTZ R22, R69.reuse, R122 ;  /* 0x0000007a45167220 */ /* 0x040fe20000410000 */
[----:B------:R-:W-:Y:S03]  /*1d1b0*/  MOV R122, R51 ;  /* 0x00000033007a7202 */ /* 0x000fe60000000f00 */
[C---:B------:R-:W-:Y:S01]  /*1d1c0*/  FMUL.FTZ R23, R69.reuse, R123 ;  /* 0x0000007b45177220 */ /* 0x040fe20000410000 */
[----:B------:R-:W-:Y:S01]  /*1d1d0*/  MOV R123, R57 ;  /* 0x00000039007b7202 */ /* 0x000fe20000000f00 */
[----:B------:R-:W-:Y:S02]  /*1d1e0*/  FMUL.FTZ R51, R69, R151 ;  /* 0x0000009745337220 */ /* 0x000fe40000410000 */
[----:B------:R-:W-:Y:S01]  /*1d1f0*/  FMUL.FTZ R57, R68, R157 ;  /* 0x0000009d44397220 */ /* 0x000fe20000410000 */
[----:B------:R-:W-:Y:S01]  /*1d200*/  LDSM.16.MT88.4 R148, [R210+0x2900] ;  /* 0x00290000d294783b */ /* 0x000fe20000004200 */
[C---:B--2---:R-:W-:Y:S01]  /*1d210*/  FMUL.FTZ R20, R73.reuse, R120 ;  /* 0x0000007849147220 */ /* 0x044fe20000410000 */
[----:B------:R-:W-:Y:S01]  /*1d220*/  MOV R120, R56 ;  /* 0x0000003800787202 */ /* 0x000fe20000000f00 */
[----:B------:R-:W-:Y:S04]  /*1d230*/  FFMA.FTZ R56, R194, c[0x0][0x2d0], -R100 ;  /* 0x0000b400c2387a23 */ /* 0x000fe80000010864 */
[----:B------:R2:W-:Y:S01]  /*1d240*/  MUFU.EX2 R228, R56 ;  /* 0x0000003800e47308 */ /* 0x0005e20000000800 */
[-C--:B------:R-:W-:Y:S08]  /*1d250*/  HMMA.16816.F32 R20, R76, R36.reuse, R20 ;  /* 0x000000244c14723c */ /* 0x080ff00000001814 */
[C---:B------:R-:W-:Y:S07]  /*1d260*/  HMMA.16816.F32 R24, R64.reuse, R36, R24 ;  /* 0x000000244018723c */ /* 0x040fee0000001818 */
[----:B------:R-:W-:Y:S01]  /*1d270*/  FFMA.FTZ R36, R182, c[0x0][0x2d0], -R96 ;  /* 0x0000b400b6247a23 */ /* 0x000fe20000010860 */
[-C--:B------:R-:W-:Y:S03]  /*1d280*/  HMMA.16816.F32 R28, R64, R38.reuse, R28 ;  /* 0x00000026401c723c */ /* 0x080fe6000000181c */
[----:B------:R4:W-:Y:S01]  /*1d290*/  MUFU.EX2 R231, R36 ;  /* 0x0000002400e77308 */ /* 0x0009e20000000800 */
[----:B------:R-:W-:Y:S02]  /*1d2a0*/  FMUL.FTZ R37, R73, R137 ;  /* 0x0000008949257220 */ /* 0x000fe40000410000 */
[C---:B--2---:R-:W-:Y:S02]  /*1d2b0*/  FMUL.FTZ R56, R68.reuse, R156 ;  /* 0x0000009c44387220 */ /* 0x044fe40000410000 */
[C---:B------:R-:W-:Y:S07]  /*1d2c0*/  HMMA.16816.F32 R32, R76.reuse, R38, R32 ;  /* 0x000000264c20723c */ /* 0x040fee0000001820 */
[C---:B------:R-:W-:Y:S02]  /*1d2d0*/  FMUL.FTZ R39, R69.reuse, R139 ;  /* 0x0000008b45277220 */ /* 0x040fe40000410000 */
[----:B------:R2:W-:Y:S03]  /*1d2e0*/  MUFU.EX2 R139, R40 ;  /* 0x00000028008b7308 */ /* 0x0005e60000000800 */
[----:B------:R-:W-:Y:S02]  /*1d2f0*/  FMUL.FTZ R38, R69, R138 ;  /* 0x0000008a45267220 */ /* 0x000fe40000410000 */
[----:B----4-:R-:W-:Y:S07]  /*1d300*/  FMUL.FTZ R36, R73, R136 ;  /* 0x0000008849247220 */ /* 0x010fee0000410000 */
[-C--:B-1----:R-:W-:Y:S03]  /*1d310*/  HMMA.16816.F32 R36, R76, R52.reuse, R36 ;  /* 0x000000344c24723c */ /* 0x082fe60000001824 */
[----:B--2---:R-:W-:Y:S07]  /*1d320*/  FMUL.FTZ R40, R68, R140 ;  /* 0x0000008c44287220 */ /* 0x004fee0000410000 */
[C---:B------:R-:W-:Y:S07]  /*1d330*/  HMMA.16816.F32 R40, R64.reuse, R52, R40 ;  /* 0x000000344028723c */ /* 0x040fee0000001828 */
[--C-:B------:R-:W-:Y:S01]  /*1d340*/  FFMA.FTZ R52, R193, c[0x0][0x2d0], -R100.reuse ;  /* 0x0000b400c1347a23 */ /* 0x100fe20000010864 */
[-C--:B------:R-:W-:Y:S03]  /*1d350*/  HMMA.16816.F32 R44, R64, R54.reuse, R44 ;  /* 0x00000036402c723c */ /* 0x080fe6000000182c */
[----:B------:R1:W-:Y:S01]  /*1d360*/  MUFU.EX2 R138, R52 ;  /* 0x00000034008a7308 */ /* 0x0003e20000000800 */
[----:B------:R-:W-:Y:S04]  /*1d370*/  FMUL.FTZ R53, R73, R153 ;  /* 0x0000009949357220 */ /* 0x000fe80000410000 */
        /* <DEDUP_REMOVED lines=8> */
[----:B------:R1:W-:Y:S01]  /*1d400*/  MUFU.EX2 R206, R80 ;  /* 0x0000005000ce7308 */ /* 0x0003e20000000800 */
[----:B---3--:R-:W-:Y:S03]  /*1d410*/  F2FP.PACK_AB R81, R181, R183 ;  /* 0x000000b7b551723e */ /* 0x008fe600000000ff */
        /* <DEDUP_REMOVED lines=15> */
[----:B------:R1:W-:Y:S02]  /*1d510*/  MUFU.EX2 R143, R80 ;  /* 0x00000050008f7308 */ /* 0x0003e40000000800 */
[----:B-1----:R-:W-:Y:S07]  /*1d520*/  F2FP.PACK_AB R80, R235, R234 ;  /* 0x000000eaeb50723e */ /* 0x002fee00000000ff */
[C---:B------:R-:W-:Y:S07]  /*1d530*/  HMMA.16816.F32 R8, R80.reuse, R84, R8 ;  /* 0x000000545008723c */ /* 0x040fee0000001808 */
[--C-:B------:R-:W-:Y:S01]  /*1d540*/  FFMA.FTZ R84, R200, c[0x0][0x2d0], -R103.reuse ;  /* 0x0000b400c8547a23 */ /* 0x100fe20000010867 */
[-C--:B------:R-:W-:Y:S03]  /*1d550*/  HMMA.16816.F32 R12, R80, R86.reuse, R12 ;  /* 0x00000056500c723c */ /* 0x080fe6000000180c */
[----:B------:R1:W2:Y:S05]  /*1d560*/  MUFU.EX2 R205, R84 ;  /* 0x0000005400cd7308 */ /* 0x0002aa0000000800 */
[C---:B------:R-:W-:Y:S08]  /*1d570*/  HMMA.16816.F32 R16, R76.reuse, R86, R16 ;  /* 0x000000564c10723c */ /* 0x040ff00000001810 */
[-C--:B------:R-:W-:Y:S08]  /*1d580*/  HMMA.16816.F32 R20, R76, R88.reuse, R20 ;  /* 0x000000584c14723c */ /* 0x080ff00000001814 */
[C---:B------:R-:W-:Y:S04]  /*1d590*/  HMMA.16816.F32 R24, R80.reuse, R88, R24 ;  /* 0x000000585018723c */ /* 0x040fe80000001818 */
[--C-:B-1----:R-:W-:Y:S04]  /*1d5a0*/  FFMA.FTZ R84, R204, c[0x0][0x2d0], -R2.reuse ;  /* 0x0000b400cc547a23 */ /* 0x102fe80000010802 */
[-C--:B------:R-:W-:Y:S01]  /*1d5b0*/  HMMA.16816.F32 R28, R80, R90.reuse, R28 ;  /* 0x0000005a501c723c */ /* 0x080fe2000000181c */
[----:B------:R1:W-:Y:S07]  /*1d5c0*/  MUFU.EX2 R136, R84 ;  /* 0x0000005400887308 */ /* 0x0003ee0000000800 */
[C---:B------:R-:W-:Y:S08]  /*1d5d0*/  HMMA.16816.F32 R32, R76.reuse, R90, R32 ;  /* 0x0000005a4c20723c */ /* 0x040ff00000001820 */
[-C--:B------:R-:W-:Y:S08]  /*1d5e0*/  HMMA.16816.F32 R36, R76, R92.reuse, R36 ;  /* 0x0000005c4c24723c */ /* 0x080ff00000001824 */
[C---:B------:R-:W-:Y:S04]  /*1d5f0*/  HMMA.16816.F32 R40, R80.reuse, R92, R40 ;  /* 0x0000005c5028723c */ /* 0x040fe80000001828 */
[--C-:B-1----:R-:W-:Y:S01]  /*1d600*/  FFMA.FTZ R84, R128, c[0x0][0x2d0], -R2.reuse ;  /* 0x0000b40080547a23 */ /* 0x102fe20000010802 */
[----:B------:R-:W-:Y:S02]  /*1d610*/  MOV R128, R127 ;  /* 0x0000007f00807202 */ /* 0x000fe40000000f00 */
[----:B------:R-:W-:Y:S01]  /*1d620*/  MOV R127, R126 ;  /* 0x0000007e007f7202 */ /* 0x000fe20000000f00 */
[-C--:B------:R-:W-:Y:S01]  /*1d630*/  HMMA.16816.F32 R44, R80, R94.reuse, R44 ;  /* 0x0000005e502c723c */ /* 0x080fe2000000182c */
[----:B------:R1:W3:Y:S03]  /*1d640*/  MUFU.EX2 R141, R84 ;  /* 0x00000054008d7308 */ /* 0x0002e60000000800 */
[----:B------:R-:W-:Y:S01]  /*1d650*/  FFMA.FTZ R88, R128, c[0x0][0x2d0], -R2 ;  /* 0x0000b40080587a23 */ /* 0x000fe20000010802 */
[----:B------:R-:W-:Y:S02]  /*1d660*/  MOV R128, R127 ;  /* 0x0000007f00807202 */ /* 0x000fe40000000f00 */
[----:B------:R-:W-:Y:S01]  /*1d670*/  MOV R126, R125 ;  /* 0x0000007d007e7202 */ /* 0x000fe20000000f00 */
[C---:B------:R-:W-:Y:S03]  /*1d680*/  HMMA.16816.F32 R48, R76.reuse, R94, R48 ;  /* 0x0000005e4c30723c */ /* 0x040fe60000001830 */
[----:B------:R4:W-:Y:S01]  /*1d690*/  MUFU.EX2 R144, R88 ;  /* 0x0000005800907308 */ /* 0x0009e20000000800 */
[----:B------:R-:W-:Y:S01]  /*1d6a0*/  FFMA.FTZ R92, R128, c[0x0][0x2d0], -R100 ;  /* 0x0000b400805c7a23 */ /* 0x000fe20000010864 */
[----:B------:R-:W-:Y:S02]  /*1d6b0*/  MOV R125, R111 ;  /* 0x0000006f007d7202 */ /* 0x000fe40000000f00 */
[----:B------:R-:W-:Y:S02]  /*1d6c0*/  MOV R127, R126 ;  /* 0x0000007e007f7202 */ /* 0x000fe40000000f00 */
[----:B------:R-:W-:Y:S03]  /*1d6d0*/  MOV R126, R125 ;  /* 0x0000007d007e7202 */ /* 0x000fe60000000f00 */
[----:B------:R-:W-:Y:S01]  /*1d6e0*/  MOV R125, R124 ;  /* 0x0000007c007d7202 */ /* 0x000fe20000000f00 */
[----:B------:R2:W-:Y:S01]  /*1d6f0*/  MUFU.EX2 R146, R92 ;  /* 0x0000005c00927308 */ /* 0x0005e20000000800 */
[----:B------:R-:W-:Y:S02]  /*1d700*/  MOV R128, R127 ;  /* 0x0000007f00807202 */ /* 0x000fe40000000f00 */
[----:B------:R-:W-:Y:S01]  /*1d710*/  MOV R127, R126 ;  /* 0x0000007e007f7202 */ /* 0x000fe20000000f00 */
[----:B-1----:R-:W-:Y:S01]  /*1d720*/  FFMA.FTZ R84, R203, c[0x0][0x2d0], -R2 ;  /* 0x0000b400cb547a23 */ /* 0x002fe20000010802 */
[----:B------:R-:W-:Y:S02]  /*1d730*/  MOV R126, R125 ;  /* 0x0000007d007e7202 */ /* 0x000fe40000000f00 */
[----:B------:R-:W-:Y:S02]  /*1d740*/  MOV R124, R113 ;  /* 0x00000071007c7202 */ /* 0x000fe40000000f00 */
[----:B------:R-:W-:Y:S01]  /*1d750*/  MOV R113, R219 ;  /* 0x000000db00717202 */ /* 0x000fe20000000f00 */
[----:B------:R1:W1:Y:S01]  /*1d760*/  MUFU.EX2 R140, R84 ;  /* 0x00000054008c7308 */ /* 0x0002620000000800 */
[----:B------:R-:W-:Y:S02]  /*1d770*/  MOV R125, R124 ;  /* 0x0000007c007d7202 */ /* 0x000fe40000000f00 */
[----:B------:R-:W-:Y:S01]  /*1d780*/  MOV R124, R123 ;  /* 0x0000007b007c7202 */ /* 0x000fe20000000f00 */
[----:B----4-:R-:W-:Y:S01]  /*1d790*/  FFMA.FTZ R88, R201, c[0x0][0x2d0], -R96 ;  /* 0x0000b400c9587a23 */ /* 0x010fe20000010860 */
[----:B------:R-:W-:Y:S02]  /*1d7a0*/  MOV R123, R122 ;  /* 0x0000007a007b7202 */ /* 0x000fe40000000f00 */
[----:B------:R-:W-:Y:S02]  /*1d7b0*/  MOV R122, R121 ;  /* 0x00000079007a7202 */ /* 0x000fe40000000f00 */
[----:B------:R-:W-:Y:S01]  /*1d7c0*/  MOV R121, R119 ;  /* 0x0000007700797202 */ /* 0x000fe20000000f00 */
[----:B------:R4:W-:Y:S01]  /*1d7d0*/  MUFU.EX2 R147, R88 ;  /* 0x0000005800937308 */ /* 0x0009e20000000800 */
[----:B------:R-:W-:Y:S02]  /*1d7e0*/  MOV R119, R118 ;  /* 0x0000007600777202 */ /* 0x000fe40000000f00 */
[----:B------:R-:W-:Y:S01]  /*1d7f0*/  MOV R118, R117 ;  /* 0x0000007500767202 */ /* 0x000fe20000000f00 */
[----:B--2---:R-:W-:Y:S01]  /*1d800*/  FFMA.FTZ R92, R128, c[0x0][0x2d0], -R100 ;  /* 0x0000b400805c7a23 */ /* 0x004fe20000010864 */
[----:B------:R-:W-:Y:S02]  /*1d810*/  MOV R128, R127 ;  /* 0x0000007f00807202 */ /* 0x000fe40000000f00 */
[----:B------:R-:W-:Y:S02]  /*1d820*/  MOV R127, R126 ;  /* 0x0000007e007f7202 */ /* 0x000fe40000000f00 */
[----:B------:R-:W-:Y:S01]  /*1d830*/  MOV R126, R125 ;  /* 0x0000007d007e7202 */ /* 0x000fe20000000f00 */
[----:B------:R2:W-:Y:S01]  /*1d840*/  MUFU.EX2 R201, R92 ;  /* 0x0000005c00c97308 */ /* 0x0005e20000000800 */
        /* <DEDUP_REMOVED lines=9> */
[--C-:B----4-:R-:W-:Y:S01]  /*1d8e0*/  FFMA.FTZ R88, R202, c[0x0][0x2d0], -R96.reuse ;  /* 0x0000b400ca587a23 */ /* 0x110fe20000010860 */
[----:B------:R-:W-:Y:S01]  /*1d8f0*/  MOV R110, R215 ;  /* 0x000000d7006e7202 */ /* 0x000fe20000000f00 */
[----:B------:R4:W5:Y:S02]  /*1d900*/  LDL.LU R219, [R1+0x70] ;  /* 0x0000700001db7983 */ /* 0x0009640000300800 */
[----:B------:R3:W-:Y:S02]  /*1d910*/  MUFU.EX2 R204, R88 ;  /* 0x0000005800cc7308 */ /* 0x0007e40000000800 */
[----:B------:R4:W5:Y:S04]  /*1d920*/  LDL.LU R208, [R1+0x6c] ;  /* 0x00006c0001d07983 */ /* 0x0009680000300800 */
[----:B------:R4:W5:Y:S01]  /*1d930*/  LDL.LU R215, [R1+0x68] ;  /* 0x0000680001d77983 */ /* 0x0009620000300800 */
[--C-:B--2---:R-:W-:Y:S02]  /*1d940*/  FFMA.FTZ R92, R125, c[0x0][0x2d0], -R103.reuse ;  /* 0x0000b4007d5c7a23 */ /* 0x104fe40000010867 */
[----:B---3--:R-:W-:Y:S01]  /*1d950*/  FFMA.FTZ R88, R195, c[0x0][0x2d0], -R96 ;  /* 0x0000b400c3587a23 */ /* 0x008fe20000010860 */
[-C--:B-1----:R-:W-:Y:S03]  /*1d960*/  HMMA.16816.F32 R52, R76, R84.reuse, R52 ;  /* 0x000000544c34723c */ /* 0x082fe60000001834 */
[----:B------:R1:W-:Y:S05]  /*1d970*/  MUFU.EX2 R203, R88 ;  /* 0x0000005800cb7308 */ /* 0x0003ea0000000800 */
[C---:B------:R-:W-:Y:S07]  /*1d980*/  HMMA.16816.F32 R56, R80.reuse, R84, R56 ;  /* 0x000000545038723c */ /* 0x040fee0000001838 */
[--C-:B------:R-:W-:Y:S01]  /*1d990*/  FFMA.FTZ R84, R128, c[0x0][0x2d0], -R100.reuse ;  /* 0x0000b40080547a23 */ /* 0x100fe20000010864 */
[-C--:B------:R-:W-:Y:S03]  /*1d9a0*/  HMMA.16816.F32 R60, R80, R86.reuse, R60 ;  /* 0x00000056503c723c */ /* 0x080fe6000000183c */
[----:B------:R2:W-:Y:S04]  /*1d9b0*/  MUFU.EX2 R200, R84 ;  /* 0x0000005400c87308 */ /* 0x0005e80000000800 */
[----:B------:R-:W-:Y:S01]  /*1d9c0*/  FFMA.FTZ R80, R127, c[0x0][0x2d0], -R100 ;  /* 0x0000b4007f507a23 */ /* 0x000fe20000010864 */
[----:B------:R-:W-:Y:S04]  /*1d9d0*/  HMMA.16816.F32 R64, R76, R86, R64 ;  /* 0x000000564c40723c */ /* 0x000fe80000001840 */
[----:B-1----:R-:W-:Y:S01]  /*1d9e0*/  FFMA.FTZ R88, R197, c[0x0][0x2d0], -R96 ;  /* 0x0000b400c5587a23 */ /* 0x002fe20000010860 */
[----:B------:R1:W-:Y:S01]  /*1d9f0*/  MUFU.EX2 R199, R80 ;  /* 0x0000005000c77308 */ /* 0x0003e20000000800 */
[----:B------:R-:W-:Y:S02]  /*1da00*/  F2FP.PACK_AB R82, R205, R142 ;  /* 0x0000008ecd52723e */ /* 0x000fe400000000ff */
[----:B------:R-:W-:Y:S04]  /*1da10*/  F2FP.PACK_AB R76, R139, R231 ;  /* 0x000000e78b4c723e */ /* 0x000fe800000000ff */
[----:B------:R-:W-:Y:S02]  /*1da20*/  F2FP.PACK_AB R78, R229, R230 ;  /* 0x000000e6e54e723e */ /* 0x000fe400000000ff */
[----:B------:R-:W-:Y:S01]  /*1da30*/  F2FP.PACK_AB R77, R228, R138 ;  /* 0x0000008ae44d723e */ /* 0x000fe200000000ff */
[----:B------:R3:W-:Y:S01]  /*1da40*/  MUFU.EX2 R202, R88 ;  /* 0x0000005800ca7308 */ /* 0x0007e20000000800 */
[----:B------:R-:W-:Y:S02]  /*1da50*/  F2FP.PACK_AB R79, R206, R207 ;  /* 0x000000cfce4f723e */ /* 0x000fe400000000ff */
[----:B------:R-:W-:Y:S01]  /*1da60*/  F2FP.PACK_AB R81, R141, R136 ;  /* 0x000000888d51723e */ /* 0x000fe200000000ff */
[----:B--2---:R-:W-:Y:S01]  /*1da70*/  LDSM.16.MT88.4 R84, [R212+0x1100] ;  /* 0x00110000d454783b */ /* 0x004fe20000004200 */
[----:B------:R-:W-:Y:S05]  /*1da80*/  F2FP.PACK_AB R83, R144, R140 ;  /* 0x0000008c9053723e */ /* 0x000fea00000000ff */
[----:B------:R2:W-:Y:S01]  /*1da90*/  MUFU.EX2 R197, R92 ;  /* 0x0000005c00c57308 */ /* 0x0005e20000000800 */
[--C-:B-1----:R-:W-:Y:S09]  /*1daa0*/  FFMA.FTZ R80, R126, c[0x0][0x2d0], -R103.reuse ;  /* 0x0000b4007e507a23 */ /* 0x102ff20000010867 */
[----:B------:R1:W-:Y:S01]  /*1dab0*/  MUFU.EX2 R145, R80 ;  /* 0x0000005000917308 */ /* 0x0003e20000000800 */
[----:B---3--:R-:W3:Y:S08]  /*1dac0*/  LDSM.16.MT88.4 R88, [R209+0x1100] ;  /* 0x00110000d158783b */ /* 0x008ef00000004200 */
[----:B--2---:R-:W2:Y:S01]  /*1dad0*/  LDSM.16.MT88.4 R92, [R210+0x1100] ;  /* 0x00110000d25c783b */ /* 0x004ea20000004200 */
[----:B-1----:R-:W-:Y:S01]  /*1dae0*/  F2FP.PACK_AB R80, R143, R137 ;  /* 0x000000898f50723e */ /* 0x002fe200000000ff */
[-C--:B---3--:R-:W-:Y:S08]  /*1daf0*/  HMMA.16816.F32 R4, R76, R88.reuse, R4 ;  /* 0x000000584c04723c */ /* 0x088ff00000001804 */
[C---:B------:R-:W-:Y:S07]  /*1db00*/  HMMA.16816.F32 R8, R80.reuse, R88, R8 ;  /* 0x000000585008723c */ /* 0x040fee0000001808 */
[--C-:B------:R-:W-:Y:S01]  /*1db10*/  FFMA.FTZ R88, R124, c[0x0][0x2d0], -R103.reuse ;  /* 0x0000b4007c587a23 */ /* 0x100fe20000010867 */
[-C--:B------:R-:W-:Y:S03]  /*1db20*/  HMMA.16816.F32 R12, R80, R90.reuse, R12 ;  /* 0x0000005a500c723c */ /* 0x080fe6000000180c */
[----:B------:R1:W-:Y:S05]  /*1db30*/  MUFU.EX2 R198, R88 ;  /* 0x0000005800c67308 */ /* 0x0003ea0000000800 */
[C---:B------:R-:W-:Y:S08]  /*1db40*/  HMMA.16816.F32 R16, R76.reuse, R90, R16 ;  /* 0x0000005a4c10723c */ /* 0x040ff00000001810 */
[-C--:B------:R-:W-:Y:S08]  /*1db50*/  HMMA.16816.F32 R20, R76, R84.reuse, R20 ;  /* 0x000000544c14723c */ /* 0x080ff00000001814 */
[C---:B------:R-:W-:Y:S04]  /*1db60*/  HMMA.16816.F32 R24, R80.reuse, R84, R24 ;  /* 0x000000545018723c */ /* 0x040fe80000001818 */
[--C-:B-1----:R-:W-:Y:S03]  /*1db70*/  FFMA.FTZ R88, R123, c[0x0][0x2d0], -R103.reuse ;  /* 0x0000b4007b587a23 */ /* 0x102fe60000010867 */
[--C-:B------:R-:W-:Y:S01]  /*1db80*/  FFMA.FTZ R84, R120, c[0x0][0x2d0], -R2.reuse ;  /* 0x0000b40078547a23 */ /* 0x100fe20000010802 */
[-C--:B------:R-:W-:Y:S01]  /*1db90*/  HMMA.16816.F32 R28, R80, R86.reuse, R28 ;  /* 0x00000056501c723c */ /* 0x080fe2000000181c */
[----:B------:R1:W3:Y:S07]  /*1dba0*/  MUFU.EX2 R196, R88 ;  /* 0x0000005800c47308 */ /* 0x0002ee0000000800 */
[C---:B------:R-:W-:Y:S03]  /*1dbb0*/  HMMA.16816.F32 R32, R76.reuse, R86, R32 ;  /* 0x000000564c20723c */ /* 0x040fe60000001820 */
[----:B------:R3:W-:Y:S05]  /*1dbc0*/  MUFU.EX2 R154, R84 ;  /* 0x00000054009a7308 */ /* 0x0007ea0000000800 */
[-C--:B--2---:R-:W-:Y:S08]  /*1dbd0*/  HMMA.16816.F32 R36, R76, R92.reuse, R36 ;  /* 0x0000005c4c24723c */ /* 0x084ff00000001824 */
[C---:B------:R-:W-:Y:S04]  /*1dbe0*/  HMMA.16816.F32 R40, R80.reuse, R92, R40 ;  /* 0x0000005c5028723c */ /* 0x040fe80000001828 */
[----:B-1----:R-:W-:Y:S03]  /*1dbf0*/  FFMA.FTZ R88, R122, c[0x0][0x2d0], -R2 ;  /* 0x0000b4007a587a23 */ /* 0x002fe60000010802 */
[----:B------:R-:W-:Y:S01]  /*1dc00*/  FFMA.FTZ R92, R115, c[0x0][0x2d0], -R96 ;  /* 0x0000b400735c7a23 */ /* 0x000fe20000010860 */
[-C--:B------:R-:W-:Y:S01]  /*1dc10*/  HMMA.16816.F32 R44, R80, R94.reuse, R44 ;  /* 0x0000005e502c723c */ /* 0x080fe2000000182c */
[----:B------:R1:W-:Y:S03]  /*1dc20*/  MUFU.EX2 R155, R88 ;  /* 0x00000058009b7308 */ /* 0x0003e60000000800 */
[--C-:B---3--:R-:W-:Y:S04]  /*1dc30*/  FFMA.FTZ R84, R119, c[0x0][0x2d0], -R2.reuse ;  /* 0x0000b40077547a23 */ /* 0x108fe80000010802 */
[C---:B------:R-:W-:Y:S03]  /*1dc40*/  HMMA.16816.F32 R48, R76.reuse, R94, R48 ;  /* 0x0000005e4c30723c */ /* 0x040fe60000001830 */
[----:B------:R2:W-:Y:S10]  /*1dc50*/  MUFU.EX2 R152, R84 ;  /* 0x0000005400987308 */ /* 0x0005f40000000800 */
[----:B------:R3:W-:Y:S01]  /*1dc60*/  MUFU.EX2 R192, R92 ;  /* 0x0000005c00c07308 */ /* 0x0007e20000000800 */
[----:B-1----:R-:W-:Y:S09]  /*1dc70*/  FFMA.FTZ R88, R121, c[0x0][0x2d0], -R2 ;  /* 0x0000b40079587a23 */ /* 0x002ff20000010802 */
[----:B------:R1:W1:Y:S01]  /*1dc80*/  MUFU.EX2 R153, R88 ;  /* 0x0000005800997308 */ /* 0x0002620000000800 */
[----:B--2---:R-:W-:Y:S09]  /*1dc90*/  FFMA.FTZ R84, R118, c[0x0][0x2d0], -R96 ;  /* 0x0000b40076547a23 */ /* 0x004ff20000010860 */
[----:B------:R2:W-:Y:S01]  /*1dca0*/  MUFU.EX2 R194, R84 ;  /* 0x0000005400c27308 */ /* 0x0005e20000000800 */
[----:B---3--:R-:W-:Y:S09]  /*1dcb0*/  FFMA.FTZ R92, R191, c[0x0][0x2d0], -R100 ;  /* 0x0000b400bf5c7a23 */ /* 0x008ff20000010864 */
[----:B------:R-:W-:Y:S01]  /*1dcc0*/  MUFU.EX2 R191, R92 ;  /* 0x0000005c00bf7308 */ /* 0x000fe20000000800 */
[----:B-1----:R-:W1:Y:S01]  /*1dcd0*/  LDSM.16.MT88.4 R88, [R211+0x1100] ;  /* 0x00110000d358783b */ /* 0x002e620000004200 */
[--C-:B--2---:R-:W-:Y:S08]  /*1dce0*/  FFMA.FTZ R84, R117, c[0x0][0x2d0], -R96.reuse ;  /* 0x0000b40075547a23 */ /* 0x104ff00000010860 */
[----:B------:R2:W-:Y:S02]  /*1dcf0*/  MUFU.EX2 R195, R84 ;  /* 0x0000005400c37308 */ /* 0x0005e40000000800 */
[----:B--2---:R-:W-:Y:S01]  /*1dd00*/  FFMA.FTZ R84, R116, c[0x0][0x2d0], -R96 ;  /* 0x0000b40074547a23 */ /* 0x004fe20000010860 */
[-C--:B-1----:R-:W-:Y:S01]  /*1dd10*/  HMMA.16816.F32 R52, R76, R88.reuse, R52 ;  /* 0x000000584c34723c */ /* 0x082fe20000001834 */
[----:B------:R-:W-:Y:S06]  /*1dd20*/  LDSM.16.MT88.4 R116, [R209+0x2900] ;  /* 0x00290000d174783b */ /* 0x000fec0000004200 */
[----:B------:R1:W-:Y:S01]  /*1dd30*/  MUFU.EX2 R193, R84 ;  /* 0x0000005400c17308 */ /* 0x0003e20000000800 */
[C---:B------:R-:W-:Y:S07]  /*1dd40*/  HMMA.16816.F32 R56, R80.reuse, R88, R56 ;  /* 0x000000585038723c */ /* 0x040fee0000001838 */
[--C-:B------:R-:W-:Y:S01]  /*1dd50*/  FFMA.FTZ R88, R112, c[0x0][0x2d0], -R100.reuse ;  /* 0x0000b40070587a23 */ /* 0x100fe20000010864 */
[-C--:B------:R-:W-:Y:S04]  /*1dd60*/  HMMA.16816.F32 R60, R80, R90.reuse, R60 ;  /* 0x0000005a503c723c */ /* 0x080fe8000000183c */
[----:B------:R-:W-:Y:S02]  /*1dd70*/  MOV R112, R189 ;  /* 0x000000bd00707202 */ /* 0x000fe40000000f00 */
[----:B------:R2:W-:Y:S01]  /*1dd80*/  MUFU.EX2 R189, R88 ;  /* 0x0000005800bd7308 */ /* 0x0005e20000000800 */
[--C-:B------:R-:W-:Y:S01]  /*1dd90*/  FFMA.FTZ R80, R114, c[0x0][0x2d0], -R100.reuse ;  /* 0x0000b40072507a23 */ /* 0x100fe20000010864 */
[----:B------:R-:W-:Y:S01]  /*1dda0*/  HMMA.16816.F32 R64, R76, R90, R64 ;  /* 0x0000005a4c40723c */ /* 0x000fe20000001840 */
[----:B-1----:R-:W1:Y:S03]  /*1ddb0*/  LDSM.16.MT88.4 R84, [R209+0x1900] ;  /* 0x00190000d154783b */ /* 0x002e660000004200 */
[----:B------:R-:W-:Y:S01]  /*1ddc0*/  F2FP.PACK_AB R82, R196, R198 ;  /* 0x000000c6c452723e */ /* 0x000fe200000000ff */
[--C-:B------:R-:W-:Y:S01]  /*1ddd0*/  FFMA.FTZ R92, R112, c[0x0][0x2d0], -R103.reuse ;  /* 0x0000b400705c7a23 */ /* 0x100fe20000010867 */
[----:B------:R-:W-:Y:S02]  /*1dde0*/  F2FP.PACK_AB R81, R153, R155 ;  /* 0x0000009b9951723e */ /* 0x000fe400000000ff */
[----:B------:R3:W-:Y:S01]  /*1ddf0*/  MUFU.EX2 R187, R80 ;  /* 0x0000005000bb7308 */ /* 0x0007e20000000800 */
[----:B------:R-:W-:Y:S03]  /*1de00*/  F2FP.PACK_AB R76, R204, R147 ;  /* 0x00000093cc4c723e */ /* 0x000fe600000000ff */
[----:B------:R-:W-:Y:S02]  /*1de10*/  F2FP.PACK_AB R78, R202, R203 ;  /* 0x000000cbca4e723e */ /* 0x000fe400000000ff */
[----:B------:R-:W-:Y:S02]  /*1de20*/  F2FP.PACK_AB R77, R201, R146 ;  /* 0x00000092c94d723e */ /* 0x000fe400000000ff */
[----:B------:R-:W-:Y:S02]  /*1de30*/  F2FP.PACK_AB R79, R199, R200 ;  /* 0x000000c8c74f723e */ /* 0x000fe400000000ff */
[----:B------:R1:W-:Y:S01]  /*1de40*/  MUFU.EX2 R159, R92 ;  /* 0x0000005c009f7308 */ /* 0x0003e20000000800 */
[----:B------:R-:W-:Y:S01]  /*1de50*/  F2FP.PACK_AB R83, R152, R154 ;  /* 0x0000009a9853723e */ /* 0x000fe200000000ff */
[----:B--2---:R-:W2:Y:S01]  /*1de60*/  LDSM.16.MT88.4 R88, [R212+0x1900] ;  /* 0x00190000d458783b */ /* 0x004ea20000004200 */
[----:B---3--:R-:W-:Y:S07]  /*1de70*/  FFMA.FTZ R80, R113, c[0x0][0x2d0], -R100 ;  /* 0x0000b40071507a23 */ /* 0x008fee0000010864 */
[----:B------:R3:W-:Y:S01]  /*1de80*/  MUFU.EX2 R185, R80 ;  /* 0x0000005000b97308 */ /* 0x0007e20000000800 */
[-C--:B-1----:R-:W-:Y:S01]  /*1de90*/  HMMA.16816.F32 R4, R76, R84.reuse, R4 ;  /* 0x000000544c04723c */ /* 0x082fe20000001804 */
[----:B------:R-:W1:Y:S02]  /*1dea0*/  LDSM.16.MT88.4 R92, [R210+0x1900] ;  /* 0x00190000d25c783b */ /* 0x000e640000004200 */
[----:B---3--:R-:W-:Y:S07]  /*1deb0*/  F2FP.PACK_AB R80, R197, R145 ;  /* 0x00000091c550723e */ /* 0x008fee00000000ff */
[C---:B------:R-:W-:Y:S07]  /*1dec0*/  HMMA.16816.F32 R8, R80.reuse, R84, R8 ;  /* 0x000000545008723c */ /* 0x040fee0000001808 */
[--C-:B------:R-:W-:Y:S01]  /*1ded0*/  FFMA.FTZ R84, R111, c[0x0][0x2d0], -R103.reuse ;  /* 0x0000b4006f547a23 */ /* 0x100fe20000010867 */
[-C--:B------:R-:W-:Y:S03]  /*1dee0*/  HMMA.16816.F32 R12, R80, R86.reuse, R12 ;  /* 0x00000056500c723c */ /* 0x080fe6000000180c */
[----:B------:R3:W-:Y:S01]  /*1def0*/  MUFU.EX2 R158, R84 ;  /* 0x00000054009e7308 */ /* 0x0007e20000000800 */
[----:B------:R-:W-:Y:S02]  /*1df00*/  MOV R111, R107 ;  /* 0x0000006b006f7202 */ /* 0x000fe40000000f00 */
[----:B------:R-:W-:Y:S02]  /*1df10*/  MOV R107, R175 ;  /* 0x000000af006b7202 */ /* 0x000fe40000000f00 */
[C---:B------:R-:W-:Y:S08]  /*1df20*/  HMMA.16816.F32 R16, R76.reuse, R86, R16 ;  /* 0x000000564c10723c */ /* 0x040ff00000001810 */
[-C--:B--2---:R-:W-:Y:S08]  /*1df30*/  HMMA.16816.F32 R20, R76, R88.reuse, R20 ;  /* 0x000000584c14723c */ /* 0x084ff00000001814 */
[C---:B------:R-:W-:Y:S04]  /*1df40*/  HMMA.16816.F32 R24, R80.reuse, R88, R24 ;  /* 0x000000585018723c */ /* 0x040fe80000001818 */
[--C-:B---3--:R-:W-:Y:S01]  /*1df50*/  FFMA.FTZ R84, R110, c[0x0][0x2d0], -R103.reuse ;  /* 0x0000b4006e547a23 */ /* 0x108fe20000010867 */
[----:B------:R-:W-:Y:S02]  /*1df60*/  MOV R110, R168 ;  /* 0x000000a8006e7202 */ /* 0x000fe40000000f00 */
[----:B------:R-:W-:Y:S01]  /*1df70*/  FFMA.FTZ R88, R98, c[0x0][0x2d0], -R2 ;  /* 0x0000b40062587a23 */ /* 0x000fe20000010802 */
[-C--:B------:R-:W-:Y:S01]  /*1df80*/  HMMA.16816.F32 R28, R80, R90.reuse, R28 ;  /* 0x0000005a501c723c */ /* 0x080fe2000000181c */
[----:B------:R2:W-:Y:S07]  /*1df90*/  MUFU.EX2 R182, R84 ;  /* 0x0000005400b67308 */ /* 0x0005ee0000000800 */
[C---:B------:R-:W-:Y:S03]  /*1dfa0*/  HMMA.16816.F32 R32, R76.reuse, R90, R32 ;  /* 0x0000005a4c20723c */ /* 0x040fe60000001820 */
[----:B------:R3:W-:Y:S05]  /*1dfb0*/  MUFU.EX2 R168, R88 ;  /* 0x0000005800a87308 */ /* 0x0007ea0000000800 */
[-C--:B-1----:R-:W-:Y:S08]  /*1dfc0*/  HMMA.16816.F32 R36, R76, R92.reuse, R36 ;  /* 0x0000005c4c24723c */ /* 0x082ff00000001824 */
[C---:B------:R-:W-:Y:S04]  /*1dfd0*/  HMMA.16816.F32 R40, R80.reuse, R92, R40 ;  /* 0x0000005c5028723c */ /* 0x040fe80000001828 */
[--C-:B--2---:R-:W-:Y:S03]  /*1dfe0*/  FFMA.FTZ R84, R178, c[0x0][0x2d0], -R103.reuse ;  /* 0x0000b400b2547a23 */ /* 0x104fe60000010867 */
[----:B------:R-:W-:Y:S01]  /*1dff0*/  FFMA.FTZ R92, R172, c[0x0][0x2d0], -R96 ;  /* 0x0000b400ac5c7a23 */ /* 0x000fe20000010860 */
[-C--:B------:R-:W-:Y:S01]  /*1e000*/  HMMA.16816.F32 R44, R80, R94.reuse, R44 ;  /* 0x0000005e502c723c */ /* 0x080fe2000000182c */
[----:B------:R1:W-:Y:S03]  /*1e010*/  MUFU.EX2 R178, R84 ;  /* 0x0000005400b27308 */ /* 0x0003e60000000800 */
[--C-:B---3--:R-:W-:Y:S04]  /*1e020*/  FFMA.FTZ R88, R97, c[0x0][0x2d0], -R2.reuse ;  /* 0x0000b40061587a23 */ /* 0x108fe80000010802 */
[C---:B------:R-:W-:Y:S04]  /*1e030*/  HMMA.16816.F32 R48, R76.reuse, R94, R48 ;  /* 0x0000005e4c30723c */ /* 0x040fe80000001830 */
[--C-:B-1----:R-:W-:Y:S01]  /*1e040*/  FFMA.FTZ R84, R109, c[0x0][0x2d0], -R2.reuse ;  /* 0x0000b4006d547a23 */ /* 0x102fe20000010802 */
[----:B------:R-:W-:Y:S02]  /*1e050*/  MOV R109, R170 ;  /* 0x000000aa006d7202 */ /* 0x000fe40000000f00 */
[----:B------:R-:W-:Y:S01]  /*1e060*/  MOV R170, R169 ;  /* 0x000000a900aa7202 */ /* 0x000fe20000000f00 */
[----:B------:R1:W-:Y:S10]  /*1e070*/  MUFU.EX2 R157, R84 ;  /* 0x00000054009d7308 */ /* 0x0003f40000000800 */
[----:B------:R2:W-:Y:S01]  /*1e080*/  MUFU.EX2 R169, R88 ;  /* 0x0000005800a97308 */ /* 0x0005e20000000800 */
[----:B-1----:R-:W-:Y:S01]  /*1e090*/  FFMA.FTZ R84, R108, c[0x0][0x2d0], -R2 ;  /* 0x0000b4006c547a23 */ /* 0x002fe20000010802 */
[----:B------:R-:W-:Y:S02]  /*1e0a0*/  MOV R108, R105 ;  /* 0x00000069006c7202 */ /* 0x000fe40000000f00 */
[----:B------:R-:W-:Y:S06]  /*1e0b0*/  MOV R105, R174 ;  /* 0x000000ae00697202 */ /* 0x000fec0000000f00 */
[----:B------:R1:W-:Y:S01]  /*1e0c0*/  MUFU.EX2 R156, R84 ;  /* 0x00000054009c7308 */ /* 0x0003e20000000800 */
[----:B------:R-:W-:Y:S02]  /*1e0d0*/  MOV R113, R108 ;  /* 0x0000006c00717202 */ /* 0x000fe40000000f00 */
[----:B------:R-:W-:Y:S01]  /*1e0e0*/  MOV R112, R105 ;  /* 0x0000006900707202 */ /* 0x000fe20000000f00 */
[----:B--2---:R-:W-:Y:S06]  /*1e0f0*/  FFMA.FTZ R88, R177, c[0x0][0x2d0], -R96 ;  /* 0x0000b400b1587a23 */ /* 0x004fec0000010860 */
[----:B------:R2:W-:Y:S10]  /*1e100*/  MUFU.EX2 R174, R92 ;  /* 0x0000005c00ae7308 */ /* 0x0005f40000000800 */
[----:B------:R3:W-:Y:S01]  /*1e110*/  MUFU.EX2 R177, R88 ;  /* 0x0000005800b17308 */ /* 0x0007e20000000800 */
[----:B-1----:R-:W1:Y:S01]  /*1e120*/  LDSM.16.MT88.4 R84, [R211+0x1900] ;  /* 0x00190000d354783b */ /* 0x002e620000004200 */
[----:B--2---:R-:W-:Y:S01]  /*1e130*/  FFMA.FTZ R92, R111, c[0x0][0x2d0], -R100 ;  /* 0x0000b4006f5c7a23 */ /* 0x004fe20000010864 */
[----:B------:R-:W-:Y:S04]  /*1e140*/  MOV R111, R171 ;  /* 0x000000ab006f7202 */ /* 0x000fe80000000f00 */
[----:B------:R-:W-:Y:S01]  /*1e150*/  MOV R124, R111 ;  /* 0x0000006f007c7202 */ /* 0x000fe20000000f00 */
[--C-:B---3--:R-:W-:Y:S04]  /*1e160*/  FFMA.FTZ R88, R176, c[0x0][0x2d0], -R96.reuse ;  /* 0x0000b400b0587a23 */ /* 0x108fe80000010860 */
[----:B------:R2:W3:Y:S01]  /*1e170*/  MUFU.EX2 R175, R88 ;  /* 0x0000005800af7308 */ /* 0x0004e20000000800 */
[-C--:B-1----:R-:W-:Y:S08]  /*1e180*/  HMMA.16816.F32 R52, R76, R84.reuse, R52 ;  /* 0x000000544c34723c */ /* 0x082ff00000001834 */
[C---:B------:R-:W-:Y:S04]  /*1e190*/  HMMA.16816.F32 R56, R80.reuse, R84, R56 ;  /* 0x000000545038723c */ /* 0x040fe80000001838 */
[----:B--2---:R-:W-:Y:S01]  /*1e1a0*/  FFMA.FTZ R88, R173, c[0x0][0x2d0], -R96 ;  /* 0x0000b400ad587a23 */ /* 0x004fe20000010860 */
[----:B---3--:R-:W-:Y:S01]  /*1e1b0*/  F2FP.PACK_AB R164, R175, R177 ;  /* 0x000000b1afa4723e */ /* 0x008fe200000000ff */
[----:B------:R-:W-:Y:S01]  /*1e1c0*/  MUFU.EX2 R173, R92 ;  /* 0x0000005c00ad7308 */ /* 0x000fe20000000800 */
[--C-:B------:R-:W-:Y:S01]  /*1e1d0*/  FFMA.FTZ R84, R99, c[0x0][0x2d0], -R100.reuse ;  /* 0x0000b40063547a23 */ /* 0x100fe20000010864 */
[-C--:B------:R-:W-:Y:S01]  /*1e1e0*/  HMMA.16816.F32 R60, R80, R86.reuse, R60 ;  /* 0x00000056503c723c */ /* 0x080fe2000000183c */
[----:B------:R-:W-:Y:S06]  /*1e1f0*/  LDSM.16.MT88.4 R96, [R210+0x2100] ;  /* 0x00210000d260783b */ /* 0x000fec0000004200 */
[--C-:B------:R-:W-:Y:S01]  /*1e200*/  FFMA.FTZ R80, R110, c[0x0][0x2d0], -R100.reuse ;  /* 0x0000b4006e507a23 */ /* 0x100fe20000010864 */
[----:B------:R-:W-:Y:S01]  /*1e210*/  HMMA.16816.F32 R64, R76, R86, R64 ;  /* 0x000000564c40723c */ /* 0x000fe20000001840 */
[----:B------:R-:W1:Y:S03]  /*1e220*/  MUFU.EX2 R176, R88 ;  /* 0x0000005800b07308 */ /* 0x000e660000000800 */
[----:B------:R-:W-:Y:S01]  /*1e230*/  FFMA.FTZ R81, R170, c[0x0][0x2d0], -R100 ;  /* 0x0000b400aa517a23 */ /* 0x000fe20000010864 */
[----:B------:R-:W-:Y:S01]  /*1e240*/  MOV R110, R106 ;  /* 0x0000006a006e7202 */ /* 0x000fe20000000f00 */
[--C-:B------:R-:W-:Y:S01]  /*1e250*/  FFMA.FTZ R100, R109, c[0x0][0x2d0], -R103.reuse ;  /* 0x0000b4006d647a23 */ /* 0x100fe20000010867 */
[----:B------:R-:W-:Y:S01]  /*1e260*/  F2FP.PACK_AB R76, R195, R194 ;  /* 0x000000c2c34c723e */ /* 0x000fe200000000ff */
[----:B------:R-:W2:Y:S01]  /*1e270*/  LDL R109, [R1+0x38] ;  /* 0x00003800016d7983 */ /* 0x000ea20000100800 */
[----:B------:R-:W-:Y:S02]  /*1e280*/  FFMA.FTZ R103, R107, c[0x0][0x2d0], -R103 ;  /* 0x0000b4006b677a23 */ /* 0x000fe40000010867 */
[----:B------:R3:W-:Y:S01]  /*1e290*/  MUFU.EX2 R171, R81 ;  /* 0x0000005100ab7308 */ /* 0x0007e20000000800 */
[----:B------:R-:W4:Y:S01]  /*1e2a0*/  LDL.LU R108, [R1+0x1c] ;  /* 0x00001c00016c7983 */ /* 0x000f220000300800 */
[----:B------:R-:W-:Y:S02]  /*1e2b0*/  F2FP.PACK_AB R78, R192, R193 ;  /* 0x000000c1c04e723e */ /* 0x000fe400000000ff */
[----:B------:R-:W-:Y:S01]  /*1e2c0*/  F2FP.PACK_AB R77, R189, R191 ;  /* 0x000000bfbd4d723e */ /* 0x000fe200000000ff */
[----:B------:R-:W4:Y:S01]  /*1e2d0*/  LDL.LU R107, [R1+0x20] ;  /* 0x00002000016b7983 */ /* 0x000f220000300800 */
[----:B------:R-:W-:Y:S02]  /*1e2e0*/  F2FP.PACK_AB R79, R185, R187 ;  /* 0x000000bbb94f723e */ /* 0x000fe400000000ff */
[----:B------:R-:W-:Y:S01]  /*1e2f0*/  F2FP.PACK_AB R82, R178, R182 ;  /* 0x000000b6b252723e */ /* 0x000fe200000000ff */
[----:B------:R-:W4:Y:S01]  /*1e300*/  LDL.LU R106, [R1+0x24] ;  /* 0x00002400016a7983 */ /* 0x000f220000300800 */
[----:B------:R3:W3:Y:S01]  /*1e310*/  MUFU.EX2 R170, R80 ;  /* 0x0000005000aa7308 */ /* 0x0006e20000000800 */
[----:B------:R-:W-:Y:S02]  /*1e320*/  F2FP.PACK_AB R83, R169, R168 ;  /* 0x000000a8a953723e */ /* 0x000fe400000000ff */
[----:B------:R-:W4:Y:S01]  /*1e330*/  LDL.LU R105, [R1+0x28] ;  /* 0x0000280001697983 */ /* 0x000f220000300800 */
[----:B-1----:R-:W-:Y:S02]  /*1e340*/  F2FP.PACK_AB R166, R174, R176 ;  /* 0x000000b0aea6723e */ /* 0x002fe400000000ff */
[----:B------:R-:W-:Y:S01]  /*1e350*/  MOV R125, R110 ;  /* 0x0000006e007d7202 */ /* 0x000fe20000000f00 */
[----:B------:R-:W1:Y:S03]  /*1e360*/  LDSM.16.MT88.4 R88, [R209+0x2100] ;  /* 0x00210000d158783b */ /* 0x000e660000004200 */
[----:B------:R3:W3:Y:S02]  /*1e370*/  MUFU.EX2 R172, R84 ;  /* 0x0000005400ac7308 */ /* 0x0006e40000000800 */
[----:B---3--:R-:W-:Y:S03]  /*1e380*/  F2FP.PACK_AB R81, R156, R157 ;  /* 0x0000009d9c51723e */ /* 0x008fe600000000ff */
[----:B------:R-:W3:Y:S05]  /*1e390*/  LDSM.16.MT88.4 R92, [R212+0x2100] ;  /* 0x00210000d45c783b */ /* 0x000eea0000004200 */
[----:B------:R-:W1:Y:S01]  /*1e3a0*/  MUFU.EX2 R103, R103 ;  /* 0x0000006700677308 */ /* 0x000e620000000800 */
[----:B------:R-:W-:Y:S02]  /*1e3b0*/  F2FP.PACK_AB R80, R158, R159 ;  /* 0x0000009f9e50723e */ /* 0x000fe400000000ff */
[----:B------:R-:W-:Y:S07]  /*1e3c0*/  F2FP.PACK_AB R167, R171, R170 ;  /* 0x000000aaaba7723e */ /* 0x000fee00000000ff */
[----:B------:R-:W3:Y:S01]  /*1e3d0*/  MUFU.EX2 R100, R100 ;  /* 0x0000006400647308 */ /* 0x000ee20000000800 */
[----:B------:R-:W3:Y:S01]  /*1e3e0*/  LDSM.16.MT88.4 R84, [R211+0x2100] ;  /* 0x00210000d354783b */ /* 0x000ee20000004200 */
[----:B------:R-:W-:Y:S02]  /*1e3f0*/  F2FP.PACK_AB R165, R172, R173 ;  /* 0x000000adaca5723e */ /* 0x000fe400000000ff */
[----:B-1----:R-:W-:Y:S01]  /*1e400*/  F2FP.PACK_AB R162, R103, R102 ;  /* 0x0000006667a2723e */ /* 0x002fe200000000ff */
[-C--:B------:R-:W-:Y:S03]  /*1e410*/  HMMA.16816.F32 R4, R76, R88.reuse, R4 ;  /* 0x000000584c04723c */ /* 0x080fe60000001804 */
[----:B---3--:R-:W-:Y:S05]  /*1e420*/  F2FP.PACK_AB R160, R101, R100 ;  /* 0x0000006465a0723e */ /* 0x008fea00000000ff */
[C---:B------:R-:W-:Y:S07]  /*1e430*/  HMMA.16816.F32 R8, R80.reuse, R88, R8 ;  /* 0x000000585008723c */ /* 0x040fee0000001808 */
[--C-:B------:R-:W-:Y:S01]  /*1e440*/  FFMA.FTZ R88, R113, c[0x0][0x2d0], -R2.reuse ;  /* 0x0000b40071587a23 */ /* 0x100fe20000010802 */
[-C--:B------:R-:W-:Y:S03]  /*1e450*/  HMMA.16816.F32 R12, R80, R90.reuse, R12 ;  /* 0x0000005a500c723c */ /* 0x080fe6000000180c */
[----:B------:R1:W-:Y:S05]  /*1e460*/  MUFU.EX2 R89, R88 ;  /* 0x0000005800597308 */ /* 0x0003ea0000000800 */
[C---:B------:R-:W-:Y:S08]  /*1e470*/  HMMA.16816.F32 R16, R76.reuse, R90, R16 ;  /* 0x0000005a4c10723c */ /* 0x040ff00000001810 */
[-C--:B------:R-:W-:Y:S08]  /*1e480*/  HMMA.16816.F32 R20, R76, R92.reuse, R20 ;  /* 0x0000005c4c14723c */ /* 0x080ff00000001814 */
[C---:B------:R-:W-:Y:S04]  /*1e490*/  HMMA.16816.F32 R24, R80.reuse, R92, R24 ;  /* 0x0000005c5018723c */ /* 0x040fe80000001818 */
[--C-:B-1----:R-:W-:Y:S02]  /*1e4a0*/  FFMA.FTZ R88, R112, c[0x0][0x2d0], -R2.reuse ;  /* 0x0000b40070587a23 */ /* 0x102fe40000010802 */
[----:B------:R-:W-:Y:S02]  /*1e4b0*/  FFMA.FTZ R2, R75, c[0x0][0x2d0], -R2 ;  /* 0x0000b4004b027a23 */ /* 0x000fe40000010802 */
[-C--:B------:R-:W-:Y:S01]  /*1e4c0*/  HMMA.16816.F32 R28, R80, R94.reuse, R28 ;  /* 0x0000005e501c723c */ /* 0x080fe2000000181c */
[----:B------:R-:W1:Y:S07]  /*1e4d0*/  MUFU.EX2 R90, R88 ;  /* 0x00000058005a7308 */ /* 0x000e6e0000000800 */
[C---:B------:R-:W-:Y:S03]  /*1e4e0*/  HMMA.16816.F32 R32, R76.reuse, R94, R32 ;  /* 0x0000005e4c20723c */ /* 0x040fe60000001820 */
[----:B------:R-:W-:Y:S05]  /*1e4f0*/  MUFU.EX2 R88, R74 ;  /* 0x0000004a00587308 */ /* 0x000fea0000000800 */
[-C--:B------:R-:W-:Y:S05]  /*1e500*/  HMMA.16816.F32 R36, R76, R96.reuse, R36 ;  /* 0x000000604c24723c */ /* 0x080fea0000001824 */
[----:B------:R-:W3:Y:S03]  /*1e510*/  MUFU.EX2 R74, R2 ;  /* 0x00000002004a7308 */ /* 0x000ee60000000800 */
[C---:B------:R-:W-:Y:S04]  /*1e520*/  HMMA.16816.F32 R40, R80.reuse, R96, R40 ;  /* 0x000000605028723c */ /* 0x040fe80000001828 */
[----:B-1----:R-:W-:Y:S04]  /*1e530*/  F2FP.PACK_AB R161, R90, R89 ;  /* 0x000000595aa1723e */ /* 0x002fe800000000ff */
[-C--:B------:R-:W-:Y:S08]  /*1e540*/  HMMA.16816.F32 R44, R80, R98.reuse, R44 ;  /* 0x00000062502c723c */ /* 0x080ff0000000182c */
[C---:B------:R-:W-:Y:S04]  /*1e550*/  HMMA.16816.F32 R48, R76.reuse, R98, R48 ;  /* 0x000000624c30723c */ /* 0x040fe80000001830 */
[----:B---3--:R-:W-:Y:S04]  /*1e560*/  F2FP.PACK_AB R163, R74, R88 ;  /* 0x000000584aa3723e */ /* 0x008fe800000000ff */
[-C--:B------:R-:W-:Y:S08]  /*1e570*/  HMMA.16816.F32 R52, R76, R84.reuse, R52 ;  /* 0x000000544c34723c */ /* 0x080ff00000001834 */
[C---:B------:R-:W-:Y:S08]  /*1e580*/  HMMA.16816.F32 R56, R80.reuse, R84, R56 ;  /* 0x000000545038723c */ /* 0x040ff00000001838 */
[-C--:B------:R-:W-:Y:S08]  /*1e590*/  HMMA.16816.F32 R60, R80, R86.reuse, R60 ;  /* 0x00000056503c723c */ /* 0x080ff0000000183c */
[----:B------:R-:W-:Y:S04]  /*1e5a0*/  HMMA.16816.F32 R64, R76, R86, R64 ;  /* 0x000000564c40723c */ /* 0x000fe80000001840 */
[----:B--2---:R-:W-:Y:S02]  /*1e5b0*/  ISETP.GT.AND P0, PT, R225, R109, PT ;  /* 0x0000006de100720c */ /* 0x004fe40003f04270 */
[----:B------:R-:W-:Y:S01]  /*1e5c0*/  MOV R225, R226 ;  /* 0x000000e200e17202 */ /* 0x000fe20000000f00 */
[----:B----4-:R-:W-:Y:S05]  /*1e5d0*/  FFMA.FTZ R73, R73, R108, R249 ;  /* 0x0000006c49497223 */ /* 0x010fea00000100f9 */
[----:B------:R-:W-:Y:S02]  /*1e5e0*/  FADD.FTZ R73, R251, R73 ;  /* 0x00000049fb497221 */ /* 0x000fe40000010000 */
[----:B------:R-:W-:Y:S02]  /*1e5f0*/  FFMA.FTZ R69, R69, R107, R246 ;  /* 0x0000006b45457223 */ /* 0x000fe400000100f6 */
[----:B------:R-:W-:Y:S02]  /*1e600*/  FFMA.FTZ R68, R68, R106, R240 ;  /* 0x0000006a44447223 */ /* 0x000fe400000100f0 */
[----:B------:R-:W-:Y:S02]  /*1e610*/  FADD.FTZ R73, R104, R73 ;  /* 0x0000004968497221 */ /* 0x000fe40000010000 */
[----:B------:R-:W-:Y:S02]  /*1e620*/  FFMA.FTZ R0, R0, R105, R184 ;  /* 0x0000006900007223 */ /* 0x000fe400000100b8 */
[----:B------:R-:W-:Y:S01]  /*1e630*/  FADD.FTZ R69, R247, R69 ;  /* 0x00000045f7457221 */ /* 0x000fe20000010000 */
        /* <DEDUP_REMOVED lines=93> */
[----:B------:R-:W-:Y:S01]  /*1ec10*/  FADD.FTZ R8, R100, R8 ;  /* 0x0000000864087221 */ /* 0x000fe20000010000 */
[----:B------:R-:W-:Y:S01]  /*1ec20*/  MOV R100, R71 ;  /* 0x0000004700647202 */ /* 0x000fe20000000f00 */
[----:B------:R-:W-:Y:S02]  /*1ec30*/  FADD.FTZ R4, R89, R4 ;  /* 0x0000000459047221 */ /* 0x000fe40000010000 */
[----:B------:R-:W-:Y:S02]  /*1ec40*/  FADD.FTZ R5, R172, R0 ;  /* 0x00000000ac057221 */ /* 0x000fe40000010000 */
[----:B------:R-:W-:Y:S02]  /*1ec50*/  FADD.FTZ R6, R176, R2 ;  /* 0x00000002b0067221 */ /* 0x000fe40000010000 */
[----:B------:R-:W-:Y:S01]  /*1ec60*/  FADD.FTZ R0, R101, R8 ;  /* 0x0000000865007221 */ /* 0x000fe20000010000 */
[----:B------:R-:W-:Y:S01]  /*1ec70*/  MOV R101, R70 ;  /* 0x0000004600657202 */ /* 0x000fe20000000f00 */
        /* <DEDUP_REMOVED lines=8> */
[----:B------:R-:W-:Y:S02]  /*1ed00*/  FADD.FTZ R2, R103, R2 ;  /* 0x0000000267027221 */ /* 0x000fe40000010000 */
[----:B------:R-:W-:Y:S01]  /*1ed10*/  FADD.FTZ R0, R74, R0 ;  /* 0x000000004a007221 */ /* 0x000fe20000010000 */
[----:B------:R-:W-:Y:S04]  /*1ed20*/  STL [R1+0x20], R4 ;  /* 0x0000200401007387 */ /* 0x000fe80000100800 */
[----:B------:R1:W-:Y:S04]  /*1ed30*/  STL [R1+0x24], R2 ;  /* 0x0000240201007387 */ /* 0x0003e80000100800 */
[----:B------:R2:W-:Y:S01]  /*1ed40*/  STL [R1+0x28], R0 ;  /* 0x0000280001007387 */ /* 0x0005e20000100800 */
[----:B-1----:R-:W-:Y:S01]  /*1ed50*/  MOV R2, R72 ;  /* 0x0000004800027202 */ /* 0x002fe20000000f00 */
[----:B------:R-:W-:-:S05]  /*1ed60*/  @P0 BRA `(.L_x_460) ;  /* 0xffffb7a000000947 */ /* 0x000fca000383ffff */
.L_x_459:
[----:B--2---:R-:W2:Y:S02]  /*1ed70*/  LDL R0, [R1+0x14] ;  /* 0x0000140001007983 */ /* 0x004ea40000100800 */
[----:B--2---:R-:W-:-:S13]  /*1ed80*/  ISETP.GE.AND P0, PT, R226, R0, PT ;  /* 0x00000000e200720c */ /* 0x004fda0003f06270 */
[----:B------:R-:W-:Y:S05]  /*1ed90*/  @!P0 BRA `(.L_x_461) ;  /* 0x0000677000008947 */ /* 0x000fea0003800000 */
[----:B------:R-:W2:Y:S01]  /*1eda0*/  LDL.LU.64 R6, [R1+0x50] ;  /* 0x0000500001067983 */ /* 0x000ea20000300a00 */
[----:B------:R-:W-:Y:S02]  /*1edb0*/  UMOV UR10, 0x60 ;  /* 0x00000060000a7882 */ /* 0x000fe40000000000 */
[----:B------:R-:W-:Y:S01]  /*1edc0*/  ULDC.64 UR4, c[0x0][0x208] ;  /* 0x0000820000047ab9 */ /* 0x000fe20000000a00 */
[----:B-1----:R-:W3:Y:S04]  /*1edd0*/  LDL.LU.64 R4, [R1+0x58] ;  /* 0x0000580001047983 */ /* 0x002ee80000300a00 */
[----:B------:R-:W4:Y:S01]  /*1ede0*/  LDL R0, [R1+0x60] ;  /* 0x0000600001007983 */ /* 0x000f220000100800 */
[----:B------:R-:W-:Y:S01]  /*1edf0*/  MOV R8, c[0x0][0x2c4] ;  /* 0x0000b10000087a02 */ /* 0x000fe20000000f00 */
[----:B------:R-:W-:Y:S01]  /*1ee00*/  UIMAD.WIDE.U32 UR12, UR10, UR4, URZ ;  /* 0x000000040a0c72a5 */ /* 0x000fe2000f8e003f */
[----:B------:R-:W-:Y:S01]  /*1ee10*/  MOV R103, R3 ;  /* 0x0000000300677202 */ /* 0x000fe20000000f00 */
[----:B------:R-:W-:Y:S01]  /*1ee20*/  UIMAD UR10, UR10, UR5, URZ ;  /* 0x000000050a0a72a4 */ /* 0x000fe2000f8e023f */
[----:B------:R-:W-:Y:S01]  /*1ee30*/  ISETP.NE.AND P1, PT, R8, 0x1, PT ;  /* 0x000000010800780c */ /* 0x000fe20003f25270 */
[----:B------:R-:W-:Y:S01]  /*1ee40*/  UMOV UR6, 0x5 ;  /* 0x0000000500067882 */ /* 0x000fe20000000000 */
[----:B------:R-:W-:Y:S01]  /*1ee50*/  MOV R101, R71 ;  /* 0x0000004700657202 */ /* 0x000fe20000000f00 */
[----:B------:R-:W-:Y:S01]  /*1ee60*/  ULDC.64 UR4, c[0x0][0x1e0] ;  /* 0x0000780000047ab9 */ /* 0x000fe20000000a00 */
[----:B------:R-:W-:Y:S01]  /*1ee70*/  IMAD.MOV.U32 R100, RZ, RZ, R72 ;  /* 0x000000ffff647224 */ /* 0x000fe200078e0048 */
[----:B------:R-:W-:Y:S01]  /*1ee80*/  USHF.L.U64.HI UR5, UR4, UR6, UR5 ;  /* 0x0000000604057299 */ /* 0x000fe20008010205 */
[----:B------:R-:W-:Y:S01]  /*1ee90*/  IMAD.MOV.U32 R102, RZ, RZ, R70 ;  /* 0x000000ffff667224 */ /* 0x000fe200078e0046 */
[----:B------:R-:W-:-:S02]  /*1eea0*/  USHF.L.U32 UR4, UR4, 0x5, URZ ;  /* 0x0000000504047899 */ /* 0x000fc4000800063f */
[----:B------:R-:W-:Y:S01]  /*1eeb0*/  UIADD3 UR10, UR13, UR10, URZ ;  /* 0x0000000a0d0a7290 */ /* 0x000fe2000fffe03f */
[----:B--2---:R-:W-:Y:S01]  /*1eec0*/  IMAD.MOV.U32 R3, RZ, RZ, R7 ;  /* 0x000000ffff037224 */ /* 0x004fe200078e0007 */
[----:B---3--:R-:W-:Y:S02]  /*1eed0*/  MOV R2, R4 ;  /* 0x0000000400027202 */ /* 0x008fe40000000f00 */
[----:B----4-:R-:W-:-:S03]  /*1eee0*/  @P1 IMAD.HI.U32 R0, R0, c[0x0][0x2c8], RZ ;  /* 0x0000b20000001a27 */ /* 0x010fc600078e00ff */
[----:B------:R1:W-:Y:S04]  /*1eef0*/  STL.64 [R1], R2 ;  /* 0x0000000201007387 */ /* 0x0003e80000100a00 */
[----:B------:R1:W-:Y:S02]  /*1ef00*/  @P1 STL [R1+0x8], R0 ;  /* 0x0000080001001387 */ /* 0x0003e40000100800 */
.L_x_478:
[----:B------:R-:W-:Y:S04]  /*1ef10*/  DEPBAR.LE SB0, 0x0 ;  /* 0x000080000000791a */ /* 0x000fe80000000000 */
[----:B------:R-:W-:Y:S01]  /*1ef20*/  BAR.SYNC.DEFER_BLOCKING 0x0 ;  /* 0x0000000000007b1d */ /* 0x000fe20000010000 */
[----:B-12---:R-:W-:Y:S01]  /*1ef30*/  SHF.R.S32.HI R2, RZ, 0x1f, R226 ;  /* 0x0000001fff027819 */ /* 0x006fe200000114e2 */
[----:B------:R-:W-:Y:S01]  /*1ef40*/  IMAD R0, R226, UR10, RZ ;  /* 0x0000000ae2007c24 */ /* 0x000fe2000f8e02ff */
[----:B------:R-:W-:Y:S02]  /*1ef50*/  MOV R198, c[0x0][0x208] ;  /* 0x0000820000c67a02 */ /* 0x000fe40000000f00 */
[----:B------:R-:W-:Y:S01]  /*1ef60*/  MOV R228, c[0x0][0x2c4] ;  /* 0x0000b10000e47a02 */ /* 0x000fe20000000f00 */
[----:B------:R-:W-:Y:S01]  /*1ef70*/  IMAD R0, R2, UR12, R0 ;  /* 0x0000000c02007c24 */ /* 0x000fe2000f8e0200 */
[----:B------:R-:W-:Y:S02]  /*1ef80*/  SHF.L.U32 R198, R198, 0x5, RZ ;  /* 0x00000005c6c67819 */ /* 0x000fe400000006ff */
[----:B------:R-:W-:Y:S01]  /*1ef90*/  ISETP.NE.AND P3, PT, R228, 0x1, PT ;  /* 0x00000001e400780c */ /* 0x000fe20003f65270 */
        /* <DEDUP_REMOVED lines=16> */
[----:B------:R-:W2:Y:S01]  /*1f0a0*/  LDL.64 R248, [R1+0x48] ;  /* 0x0000480001f87983 */ /* 0x000ea20000100a00 */
        /* <DEDUP_REMOVED lines=28> */
[-C--:B------:R-:W-:Y:S01]  /*1f270*/  HMMA.16816.F32 R12, R180, R178.reuse, R12 ;  /* 0x000000b2b40c723c */ /* 0x080fe2000000180c */
[----:B------:R-:W-:Y:S03]  /*1f280*/  MOV R197, 0x5 ;  /* 0x0000000500c57802 */ /* 0x000fe60000000f00 */
[C---:B------:R-:W-:Y:S02]  /*1f290*/  LEA R2, P0, R176.reuse, c[0x0][0x1f8], 0x1 ;  /* 0x00007e00b0027a11 */ /* 0x040fe400078008ff */
[----:B------:R-:W-:Y:S02]  /*1f2a0*/  IADD3 R0, R177, R0, RZ ;  /* 0x00000000b1007210 */ /* 0x000fe40007ffe0ff */
[C---:B------:R-:W-:Y:S01]  /*1f2b0*/  HMMA.16816.F32 R16, R172.reuse, R178, R16 ;  /* 0x000000b2ac10723c */ /* 0x040fe20000001810 */
[----:B------:R-:W-:Y:S03]  /*1f2c0*/  MOV R196, c[0x0][0x208] ;  /* 0x0000820000c47a02 */ /* 0x000fe60000000f00 */
[----:B------:R-:W-:Y:S02]  /*1f2d0*/  LEA.HI.X R3, R176, c[0x0][0x1fc], R0, 0x1, P0 ;  /* 0x00007f00b0037a11 */ /* 0x000fe400000f0c00 */
[----:B------:R-:W2:Y:S01]  /*1f2e0*/  LDSM.16.M88.4 R176, [R220] ;  /* 0x00000000dcb0783b */ /* 0x000ea20000000200 */
[----:B------:R-:W-:Y:S01]  /*1f2f0*/  SHF.L.U64.HI R196, R196, R197, c[0x0][0x20c] ;  /* 0x00008300c4c47619 */ /* 0x000fe200000102c5 */
        /* <DEDUP_REMOVED lines=10> */
[----:B------:R-:W-:Y:S01]  /*1f3a0*/  IADD3 R188, P1, R2, R198, RZ ;  /* 0x000000c602bc7210 */ /* 0x000fe20007f3e0ff */
[-C--:B------:R-:W-:Y:S04]  /*1f3b0*/  HMMA.16816.F32 R44, R180, R190.reuse, R44 ;  /* 0x000000beb42c723c */ /* 0x080fe8000000182c */
[----:B------:R-:W-:Y:S02]  /*1f3c0*/  IADD3.X R189, R3, R196, RZ, P1, !PT ;  /* 0x000000c403bd7210 */ /* 0x000fe40000ffe4ff */
[----:B------:R-:W-:Y:S02]  /*1f3d0*/  IADD3 R186, P0, R188, R198, RZ ;  /* 0x000000c6bcba7210 */ /* 0x000fe40007f1e0ff */
[C---:B------:R-:W-:Y:S01]  /*1f3e0*/  HMMA.16816.F32 R48, R172.reuse, R190, R48 ;  /* 0x000000beac30723c */ /* 0x040fe20000001830 */
[----:B------:R4:W-:Y:S03]  /*1f3f0*/  LDGSTS.E.BYPASS.LTC128B.128 [R227+0x900], [R188.64], !P5 ;  /* 0x00900000bce37fae */ /* 0x0009e6000e901d48 */
[----:B------:R-:W-:Y:S02]  /*1f400*/  IADD3.X R187, R189, R196, RZ, P0, !PT ;  /* 0x000000c4bdbb7210 */ /* 0x000fe400007fe4ff */
[----:B------:R-:W-:Y:S02]  /*1f410*/  IADD3 R184, P2, R186, R198, RZ ;  /* 0x000000c6bab87210 */ /* 0x000fe40007f5e0ff */
[-C--:B------:R-:W-:Y:S01]  /*1f420*/  HMMA.16816.F32 R52, R172, R192.reuse, R52 ;  /* 0x000000c0ac34723c */ /* 0x080fe20000001834 */
[----:B------:R1:W-:Y:S03]  /*1f430*/  LDGSTS.E.BYPASS.LTC128B.128 [R227+0x1100], [R186.64], !P5 ;  /* 0x01100000bae37fae */ /* 0x0003e6000e901d48 */
[----:B------:R-:W-:Y:S02]  /*1f440*/  IADD3.X R185, R187, R196, RZ, P2, !PT ;  /* 0x000000c4bbb97210 */ /* 0x000fe400017fe4ff */
[----:B---3--:R-:W-:Y:S02]  /*1f450*/  IADD3 R2, P1, R184, R198, RZ ;  /* 0x000000c6b8027210 */ /* 0x008fe40007f3e0ff */
[C---:B------:R-:W-:Y:S01]  /*1f460*/  HMMA.16816.F32 R56, R180.reuse, R192, R56 ;  /* 0x000000c0b438723c */ /* 0x040fe20000001838 */
[----:B------:R3:W-:Y:S03]  /*1f470*/  LDGSTS.E.BYPASS.LTC128B.128 [R227+0x1900], [R184.64], !P5 ;  /* 0x01900000b8e37fae */ /* 0x0007e6000e901d48 */
[----:B------:R-:W-:Y:S02]  /*1f480*/  IADD3.X R3, R185, R196, RZ, P1, !PT ;  /* 0x000000c4b9037210 */ /* 0x000fe40000ffe4ff */
[----:B------:R-:W-:Y:S02]  /*1f490*/  IADD3 R190, P0, R2, R198, RZ ;  /* 0x000000c602be7210 */ /* 0x000fe40007f1e0ff */
[-C--:B------:R-:W-:Y:S01]  /*1f4a0*/  HMMA.16816.F32 R60, R180, R194.reuse, R60 ;  /* 0x000000c2b43c723c */ /* 0x080fe2000000183c */
[----:B------:R2:W-:Y:S03]  /*1f4b0*/  LDGSTS.E.BYPASS.LTC128B.128 [R227+0x2100], [R2.64], !P5 ;  /* 0x0210000002e37fae */ /* 0x0005e6000e901d48 */
[----:B------:R-:W-:Y:S04]  /*1f4c0*/  IADD3.X R191, R3, R196, RZ, P0, !PT ;  /* 0x000000c403bf7210 */ /* 0x000fe800007fe4ff */
[C---:B------:R-:W-:Y:S01]  /*1f4d0*/  HMMA.16816.F32 R64, R172.reuse, R194, R64 ;  /* 0x000000c2ac40723c */ /* 0x040fe20000001840 */
[----:B------:R4:W-:Y:S07]  /*1f4e0*/  LDGSTS.E.BYPASS.LTC128B.128 [R227+0x2900], [R190.64], !P5 ;  /* 0x02900000bee37fae */ /* 0x0009ee000e901d48 */
[-C--:B-1----:R-:W-:Y:S01]  /*1f4f0*/  HMMA.16816.F32 R68, R172, R168.reuse, R68 ;  /* 0x000000a8ac44723c */ /* 0x082fe20000001844 */
[----:B------:R-:W-:Y:S07]  /*1f500*/  LDSM.16.M88.4 R192, [R216+0x8100] ;  /* 0x00810000d8c0783b */ /* 0x000fee0000000200 */
[C---:B------:R-:W-:Y:S01]  /*1f510*/  HMMA.16816.F32 R72, R180.reuse, R168, R72 ;  /* 0x000000a8b448723c */ /* 0x040fe20000001848 */
[----:B---3--:R-:W-:Y:S07]  /*1f520*/  LDSM.16.M88.4 R184, [R216+0x6100] ;  /* 0x00610000d8b8783b */ /* 0x008fee0000000200 */
[-C--:B------:R-:W-:Y:S01]  /*1f530*/  HMMA.16816.F32 R76, R180, R170.reuse, R76 ;  /* 0x000000aab44c723c */ /* 0x080fe2000000184c */
[----:B------:R-:W-:Y:S07]  /*1f540*/  LDSM.16.M88.4 R196, [R214+0x3900] ;  /* 0x00390000d6c4783b */ /* 0x000fee0000000200 */
[C---:B------:R-:W-:Y:S01]  /*1f550*/  HMMA.16816.F32 R80, R172.reuse, R170, R80 ;  /* 0x000000aaac50723c */ /* 0x040fe20000001850 */
[----:B----4-:R-:W1:Y:S07]  /*1f560*/  LDSM.16.M88.4 R188, [R214+0x3100] ;  /* 0x00310000d6bc783b */ /* 0x010e6e0000000200 */
[-C--:B--2---:R-:W-:Y:S01]  /*1f570*/  HMMA.16816.F32 R84, R172, R176.reuse, R84 ;  /* 0x000000b0ac54723c */ /* 0x084fe20000001854 */
[----:B------:R-:W2:Y:S07]  /*1f580*/  LDSM.16.M88.4 R200, [R214+0x4100] ;  /* 0x00410000d6c8783b */ /* 0x000eae0000000200 */
[C---:B------:R-:W-:Y:S01]  /*1f590*/  HMMA.16816.F32 R88, R180.reuse, R176, R88 ;  /* 0x000000b0b458723c */ /* 0x040fe20000001858 */
[----:B------:R-:W3:Y:S07]  /*1f5a0*/  LDSM.16.M88.4 R168, [R214+0x4900] ;  /* 0x00490000d6a8783b */ /* 0x000eee0000000200 */
[-C--:B------:R-:W-:Y:S01]  /*1f5b0*/  HMMA.16816.F32 R92, R180, R178.reuse, R92 ;  /* 0x000000b2b45c723c */ /* 0x080fe2000000185c */
[----:B------:R-:W4:Y:S07]  /*1f5c0*/  LDSM.16.M88.4 R180, [R214+0x5100] ;  /* 0x00510000d6b4783b */ /* 0x000f2e0000000200 */
[----:B------:R-:W-:Y:S01]  /*1f5d0*/  HMMA.16816.F32 R96, R172, R178, R96 ;  /* 0x000000b2ac60723c */ /* 0x000fe20000001860 */
[----:B------:R-:W2:Y:S07]  /*1f5e0*/  LDSM.16.M88.4 R204, [R214+0x5900] ;  /* 0x00590000d6cc783b */ /* 0x000eae0000000200 */
[-C--:B-1----:R-:W-:Y:S01]  /*1f5f0*/  HMMA.16816.F32 R4, R184, R188.reuse, R4 ;  /* 0x000000bcb804723c */ /* 0x082fe20000001804 */
[----:B------:R-:W-:Y:S07]  /*1f600*/  LDSM.16.M88.4 R172, [R217+0x6100] ;  /* 0x00610000d9ac783b */ /* 0x000fee0000000200 */
[C---:B------:R-:W-:Y:S01]  /*1f610*/  HMMA.16816.F32 R8, R192.reuse, R188, R8 ;  /* 0x000000bcc008723c */ /* 0x040fe20000001808 */
[----:B------:R-:W1:Y:S07]  /*1f620*/  LDSM.16.M88.4 R176, [R213] ;  /* 0x00000000d5b0783b */ /* 0x000e6e0000000200 */
[-C--:B------:R-:W-:Y:S01]  /*1f630*/  HMMA.16816.F32 R12, R192, R190.reuse, R12 ;  /* 0x000000bec00c723c */ /* 0x080fe2000000180c */
[----:B------:R-:W0:Y:S07]  /*1f640*/  LDGDEPBAR ;  /* 0x00000000000079af */ /* 0x000e2e0000000000 */
[C---:B------:R-:W-:Y:S01]  /*1f650*/  HMMA.16816.F32 R16, R184.reuse, R190, R16 ;  /* 0x000000beb810723c */ /* 0x040fe20000001810 */
[----:B------:R-:W1:Y:S07]  /*1f660*/  LDSM.16.M88.4 R188, [R217+0x8100] ;  /* 0x00810000d9bc783b */ /* 0x000e6e0000000200 */
[-C--:B------:R-:W-:Y:S08]  /*1f670*/  HMMA.16816.F32 R20, R184, R196.reuse, R20 ;  /* 0x000000c4b814723c */ /* 0x080ff00000001814 */
[C---:B------:R-:W-:Y:S08]  /*1f680*/  HMMA.16816.F32 R24, R192.reuse, R196, R24 ;  /* 0x000000c4c018723c */ /* 0x040ff00000001818 */
[-C--:B------:R-:W-:Y:S08]  /*1f690*/  HMMA.16816.F32 R28, R192, R198.reuse, R28 ;  /* 0x000000c6c01c723c */ /* 0x080ff0000000181c */
[C---:B------:R-:W-:Y:S08]  /*1f6a0*/  HMMA.16816.F32 R32, R184.reuse, R198, R32 ;  /* 0x000000c6b820723c */ /* 0x040ff00000001820 */
        /* <DEDUP_REMOVED lines=45> */
[----:B------:R-:W2:Y:S10]  /*1f980*/  MUFU.TANH R237, R12 ;  /* 0x0000000c00ed7308 */ /* 0x000eb40000002400 */
[----:B------:R-:W2:Y:S01]  /*1f990*/  MUFU.TANH R230, R13 ;  /* 0x0000000d00e67308 */ /* 0x000ea20000002400 */
[----:B-1----:R-:W1:Y:S01]  /*1f9a0*/  LDSM.16.M88.4 R8, [R213+0x1000] ;  /* 0x00100000d508783b */ /* 0x002e620000000200 */
[-C--:B----4-:R-:W-:Y:S08]  /*1f9b0*/  HMMA.16816.F32 R20, R172, R4.reuse, R20 ;  /* 0x00000004ac14723c */ /* 0x090ff00000001814 */
[----:B------:R-:W4:Y:S01]  /*1f9c0*/  MUFU.TANH R242, R14 ;  /* 0x0000000e00f27308 */ /* 0x000f220000002400 */
        /* <DEDUP_REMOVED lines=57> */
[----:B------:R-:W3:Y:S03]  /*1fd60*/  MUFU.TANH R178, R59 ;  /* 0x0000003b00b27308 */ /* 0x000ee60000002400 */
[----:B------:R-:W-:Y:S02]  /*1fd70*/  FMUL.FTZ R54, R54, c[0x0][0x320] ;  /* 0x0000c80036367a20 */ /* 0x000fe40000410000 */
[----:B------:R-:W-:Y:S02]  /*1fd80*/  FMUL.FTZ R55, R55, c[0x0][0x320] ;  /* 0x0000c80037377a20 */ /* 0x000fe40000410000 */
[C---:B------:R-:W-:Y:S01]  /*1fd90*/  HMMA.16816.F32 R80, R172.reuse, R10, R80 ;  /* 0x0000000aac50723c */ /* 0x040fe20000001850 */
[----:B------:R-:W3:Y:S02]  /*1fda0*/  LDL R11, [R1+0x8] ;  /* 0x00000800010b7983 */ /* 0x000ee40000100800 */
[----:B------:R4:W3:Y:S01]  /*1fdb0*/  MUFU.TANH R59, R62 ;  /* 0x0000003e003b7308 */ /* 0x0008e20000002400 */
[----:B------:R-:W-:Y:S01]  /*1fdc0*/  FMUL.FTZ R56, R56, c[0x0][0x320] ;  /* 0x0000c80038387a20 */ /* 0x000fe20000410000 */
[----:B------:R-:W3:Y:S01]  /*1fdd0*/  LDL R10, [R1+0x34] ;  /* 0x00003400010a7983 */ /* 0x000ee20000100800 */
[----:B------:R-:W-:Y:S02]  /*1fde0*/  FMUL.FTZ R57, R57, c[0x0][0x320] ;  /* 0x0000c80039397a20 */ /* 0x000fe40000410000 */
[-C--:B--2---:R-:W-:Y:S01]  /*1fdf0*/  HMMA.16816.F32 R84, R172, R4.reuse, R84 ;  /* 0x00000004ac54723c */ /* 0x084fe20000001854 */
[----:B-1----:R-:W2:Y:S03]  /*1fe00*/  LDL R58, [R1+0x14] ;  /* 0x00001400013a7983 */ /* 0x002ea60000100800 */
[----:B------:R-:W-:Y:S01]  /*1fe10*/  FMUL.FTZ R60, R60, c[0x0][0x320] ;  /* 0x0000c8003c3c7a20 */ /* 0x000fe20000410000 */
[----:B------:R-:W1:Y:S01]  /*1fe20*/  MUFU.TANH R21, R21 ;  /* 0x0000001500157308 */ /* 0x000e620000002400 */
[----:B------:R-:W-:Y:S02]  /*1fe30*/  FMUL.FTZ R61, R61, c[0x0][0x320] ;  /* 0x0000c8003d3d7a20 */ /* 0x000fe40000410000 */
[C---:B------:R-:W-:Y:S04]  /*1fe40*/  HMMA.16816.F32 R88, R188.reuse, R4, R88 ;  /* 0x00000004bc58723c */ /* 0x040fe80000001858 */
[----:B------:R-:W-:Y:S02]  /*1fe50*/  FMUL.FTZ R63, R63, c[0x0][0x320] ;  /* 0x0000c8003f3f7a20 */ /* 0x000fe40000410000 */
[----:B------:R-:W-:Y:S01]  /*1fe60*/  FMUL.FTZ R64, R64, c[0x0][0x320] ;  /* 0x0000c80040407a20 */ /* 0x000fe20000410000 */
[----:B------:R1:W1:Y:S01]  /*1fe70*/  MUFU.TANH R198, R22 ;  /* 0x0000001600c67308 */ /* 0x0002620000002400 */
[-C--:B------:R-:W-:Y:S01]  /*1fe80*/  HMMA.16816.F32 R92, R188, R6.reuse, R92 ;  /* 0x00000006bc5c723c */ /* 0x080fe2000000185c */
[----:B----4-:R-:W3:Y:S03]  /*1fe90*/  LDL R62, [R1+0x30] ;  /* 0x00003000013e7983 */ /* 0x010ee60000100800 */
[----:B------:R-:W-:Y:S02]  /*1fea0*/  FMUL.FTZ R65, R65, c[0x0][0x320] ;  /* 0x0000c80041417a20 */ /* 0x000fe40000410000 */
[----:B------:R-:W-:Y:S02]  /*1feb0*/  FMUL.FTZ R66, R66, c[0x0][0x320] ;  /* 0x0000c80042427a20 */ /* 0x000fe40000410000 */
[----:B------:R-:W-:Y:S01]  /*1fec0*/  HMMA.16816.F32 R96, R172, R6, R96 ;  /* 0x00000006ac60723c */ /* 0x000fe20000001860 */
[----:B------:R1:W1:Y:S03]  /*1fed0*/  MUFU.TANH R184, R23 ;  /* 0x0000001700b87308 */ /* 0x0002660000002400 */
[----:B------:R-:W-:Y:S02]  /*1fee0*/  FMUL.FTZ R67, R67, c[0x0][0x320] ;  /* 0x0000c80043437a20 */ /* 0x000fe40000410000 */
[----:B------:R-:W-:Y:S02]  /*1fef0*/  FMUL.FTZ R68, R68, c[0x0][0x320] ;  /* 0x0000c80044447a20 */ /* 0x000fe40000410000 */
[----:B------:R-:W-:Y:S03]  /*1ff00*/  FMUL.FTZ R69, R69, c[0x0][0x320] ;  /* 0x0000c80045457a20 */ /* 0x000fe60000410000 */
        /* <DEDUP_REMOVED lines=9> */
[----:B------:R-:W3:Y:S01]  /*1ffa0*/  LDL R96, [R1+0x2c] ;  /* 0x00002c0001607983 */ /* 0x000ee20000100800 */
        /* <DEDUP_REMOVED lines=21> */
[----:B------:R-:W-:Y:S01]  /*20100*/  FMUL.FTZ R27, R97, c[0x0][0x320] ;  /* 0x0000c800611b7a20 */ /* 0x000fe20000410000 */
[----:B------:R-:W-:Y:S01]  /*20110*/  MOV R97, c[0x0][0x32c] ;  /* 0x0000cb0000617a02 */ /* 0x000fe20000000f00 */
        /* <DEDUP_REMOVED lines=19> */
[----:B------:R1:W1:Y:S10]  /*20250*/  MUFU.TANH R170, R38 ;  /* 0x0000002600aa7308 */ /* 0x0002740000002400 */
        /* <DEDUP_REMOVED lines=12> */
[----:B------:R1:W1:Y:S10]  /*20320*/  MUFU.TANH R45, R51 ;  /* 0x00000033002d7308 */ /* 0x0002740000002400 */
[----:B------:R-:W1:Y:S10]  /*20330*/  MUFU.TANH R52, R52 ;  /* 0x0000003400347308 */ /* 0x000e740000002400 */
[----:B------:R-:W1:Y:S10]  /*20340*/  MUFU.TANH R53, R53 ;  /* 0x0000003500357308 */ /* 0x000e740000002400 */
[----:B------:R1:W1:Y:S01]  /*20350*/  MUFU.TANH R36, R54 ;  /* 0x0000003600247308 */ /* 0x0002620000002400 */
[C---:B--2---:R-:W-:Y:S09]  /*20360*/  ISETP.GT.AND P0, PT, R226.reuse, R58, PT ;  /* 0x0000003ae200720c */ /* 0x044ff20003f04270 */
[----:B------:R2:W1:Y:S04]  /*20370*/  MUFU.TANH R35, R55 ;  /* 0x0000003700237308 */ /* 0x0004680000002400 */
[----:B------:R-:W-:Y:S06]  /*20380*/  @P0 IADD3 R0, R226, -0x1, RZ ;  /* 0xffffffffe2000810 */ /* 0x000fec0007ffe0ff */
[----:B------:R2:W1:Y:S01]  /*20390*/  MUFU.TANH R168, R56 ;  /* 0x0000003800a87308 */ /* 0x0004620000002400 */
[----:B------:R-:W-:Y:S02]  /*203a0*/  @P0 MOV R3, R251 ;  /* 0x000000fb00030202 */ /* 0x000fe40000000f00 */
[----:B------:R-:W-:Y:S01]  /*203b0*/  @P0 SHF.R.S32.HI R2, RZ, 0x1f, R0 ;  /* 0x0000001fff020819 */ /* 0x000fe20000011400 */
[----:B------:R-:W-:Y:S04]  /*203c0*/  @P0 IMAD.WIDE.U32 R4, R0, c[0x0][0x1e0], RZ ;  /* 0x0000780000040a25 */ /* 0x000fe800078e00ff */
[----:B------:R-:W-:Y:S02]  /*203d0*/  @P0 IMAD R2, R2, c[0x0][0x1e0], RZ ;  /* 0x0000780002020a24 */ /* 0x000fe400078e02ff */
[----:B------:R2:W1:Y:S02]  /*203e0*/  MUFU.TANH R56, R57 ;  /* 0x0000003900387308 */ /* 0x0004640000002400 */
[----:B------:R-:W-:Y:S05]  /*203f0*/  @P0 IMAD R2, R0, c[0x0][0x1e4], R2 ;  /* 0x0000790000020a24 */ /* 0x000fea00078e0202 */
[----:B------:R-:W-:Y:S02]  /*20400*/  @P0 IADD3 R0, R5, R2, RZ ;  /* 0x0000000205000210 */ /* 0x000fe40007ffe0ff */
[----:B------:R-:W-:Y:S01]  /*20410*/  @P0 MOV R2, R248 ;  /* 0x000000f800020202 */ /* 0x000fe20000000f00 */
[----:B------:R-:W1:Y:S02]  /*20420*/  MUFU.TANH R60, R60 ;  /* 0x0000003c003c7308 */ /* 0x000e640000002400 */
[----:B------:R-:W-:Y:S02]  /*20430*/  @P0 IMAD R0, R0, 0x60, RZ ;  /* 0x0000006000000824 */ /* 0x000fe400078e02ff */
[----:B------:R-:W-:Y:S05]  /*20440*/  @P0 IMAD.WIDE.U32 R2, R4, 0x60, R2 ;  /* 0x0000006004020825 */ /* 0x000fea00078e0002 */
[C---:B------:R-:W-:Y:S01]  /*20450*/  @P0 LEA R4, P1, R2.reuse, c[0x0][0x1c8], 0x1 ;  /* 0x0000720002040a11 */ /* 0x040fe200078208ff */
[----:B------:R-:W1:Y:S01]  /*20460*/  MUFU.TANH R61, R61 ;  /* 0x0000003d003d7308 */ /* 0x000e620000002400 */
[----:B------:R-:W-:Y:S04]  /*20470*/  @P0 IADD3 R0, R3, R0, RZ ;  /* 0x0000000003000210 */ /* 0x000fe80007ffe0ff */
[----:B------:R-:W-:Y:S02]  /*20480*/  @P0 LEA.HI.X R5, R2, c[0x0][0x1cc], R0, 0x1, P1 ;  /* 0x0000730002050a11 */ /* 0x000fe400008f0c00 */
[----:B------:R-:W-:Y:S03]  /*20490*/  @P0 IADD3 R2, P1, R4, UR4, RZ ;  /* 0x0000000404020c10 */ /* 0x000fe6000ff3e0ff */
[----:B------:R-:W1:Y:S01]  /*204a0*/  MUFU.TANH R63, R63 ;  /* 0x0000003f003f7308 */ /* 0x000e620000002400 */
[----:B------:R-:W-:Y:S01]  /*204b0*/  @!PT LDS RZ, [RZ] ;  /* 0x00000000fffff984 */ /* 0x000fe20000000800 */
[----:B------:R-:W-:Y:S01]  /*204c0*/  @!PT LDS RZ, [RZ] ;  /* 0x00000000fffff984 */ /* 0x000fe20000000800 */
[----:B------:R-:W-:Y:S01]  /*204d0*/  @!PT LDS RZ, [RZ] ;  /* 0x00000000fffff984 */ /* 0x000fe20000000800 */
[----:B------:R1:W-:Y:S01]  /*204e0*/  @P0 LDGSTS.E.BYPASS.LTC128B.128 [R227+0x3100], [R4.64], !P5 ;  /* 0x0310000004e30fae */ /* 0x0003e2000e901d48 */
[----:B------:R-:W-:Y:S02]  /*204f0*/  @P0 IADD3.X R3, R5, UR5, RZ, P1, !PT ;  /* 0x0000000505030c10 */ /* 0x000fe40008ffe4ff */
[----:B------:R-:W-:Y:S04]  /*20500*/  @P0 IADD3 R8, P2, R2, UR4, RZ ;  /* 0x0000000402080c10 */ /* 0x000fe8000ff5e0ff */
[----:B------:R-:W-:Y:S01]  /*20510*/  @P0 IADD3.X R9, R3, UR5, RZ, P2, !PT ;  /* 0x0000000503090c10 */ /* 0x000fe200097fe4ff */
[----:B------:R2:W-:Y:S01]  /*20520*/  @P0 LDGSTS.E.BYPASS.LTC128B.128 [R227+0x3900], [R2.64], !P5 ;  /* 0x0390000002e30fae */ /* 0x0005e2000e901d48 */
[----:B------:R-:W2:Y:S01]  /*20530*/  MUFU.TANH R64, R64 ;  /* 0x0000004000407308 */ /* 0x000ea20000002400 */
[----:B------:R-:W-:Y:S04]  /*20540*/  @P0 IADD3 R6, P1, R8, UR4, RZ ;  /* 0x0000000408060c10 */ /* 0x000fe8000ff3e0ff */
[----:B------:R-:W-:Y:S02]  /*20550*/  @P0 IADD3.X R7, R9, UR5, RZ, P1, !PT ;  /* 0x0000000509070c10 */ /* 0x000fe40008ffe4ff */
[----:B------:R3:W-:Y:S03]  /*20560*/  @P0 LDGSTS.E.BYPASS.LTC128B.128 [R227+0x4100], [R8.64], !P5 ;  /* 0x0410000008e30fae */ /* 0x0007e6000e901d48 */
[----:B------:R-:W3:Y:S05]  /*20570*/  MUFU.TANH R65, R65 ;  /* 0x0000004100417308 */ /* 0x000eea0000002400 */
[----:B------:R3:W-:Y:S05]  /*20580*/  @P0 LDGSTS.E.BYPASS.LTC128B.128 [R227+0x4900], [R6.64], !P5 ;  /* 0x0490000006e30fae */ /* 0x0007ea000e901d48 */
[----:B------:R-:W3:Y:S03]  /*20590*/  MUFU.TANH R66, R66 ;  /* 0x0000004200427308 */ /* 0x000ee60000002400 */
[----:B-1----:R1:W4:Y:S01]  /*205a0*/  LDL R5, [R1+0x60] ;  /* 0x0000600001057983 */ /* 0x0023220000100800 */
[----:B--2---:R-:W-:Y:S06]  /*205b0*/  @P0 IADD3 R2, P2, R6, UR4, RZ ;  /* 0x0000000406020c10 */ /* 0x004fec000ff5e0ff */
[----:B------:R-:W2:Y:S01]  /*205c0*/  MUFU.TANH R67, R67 ;  /* 0x0000004300437308 */ /* 0x000ea20000002400 */
[----:B------:R-:W-:Y:S02]  /*205d0*/  @P0 IADD3.X R3, R7, UR5, RZ, P2, !PT ;  /* 0x0000000507030c10 */ /* 0x000fe400097fe4ff */
[----:B---3--:R-:W-:Y:S03]  /*205e0*/  @P0 IADD3 R8, P1, R2, UR4, RZ ;  /* 0x0000000402080c10 */ /* 0x008fe6000ff3e0ff */
[----:B------:R3:W-:Y:S01]  /*205f0*/  @P0 LDGSTS.E.BYPASS.LTC128B.128 [R227+0x5100], [R2.64], !P5 ;  /* 0x0510000002e30fae */ /* 0x0007e2000e901d48 */
[----:B------:R-:W-:Y:S03]  /*20600*/  @P0 IADD3.X R9, R3, UR5, RZ, P1, !PT ;  /* 0x0000000503090c10 */ /* 0x000fe60008ffe4ff */
[----:B------:R-:W1:Y:S04]  /*20610*/  MUFU.TANH R68, R68 ;  /* 0x0000004400447308 */ /* 0x000e680000002400 */
[----:B------:R1:W-:Y:S06]  /*20620*/  @P0 LDGSTS.E.BYPASS.LTC128B.128 [R227+0x5900], [R8.64], !P5 ;  /* 0x0590000008e30fae */ /* 0x0003ec000e901d48 */
[----:B------:R-:W2:Y:S02]  /*20630*/  MUFU.TANH R69, R69 ;  /* 0x0000004500457308 */ /* 0x000ea40000002400 */
[----:B------:R-:W0:Y:S08]  /*20640*/  LDGDEPBAR ;  /* 0x00000000000079af */ /* 0x000e300000000000 */
[----:B------:R-:W2:Y:S01]  /*20650*/  MUFU.TANH R70, R70 ;  /* 0x0000004600467308 */ /* 0x000ea20000002400 */
[----:B---3--:R-:W-:Y:S05]  /*20660*/  IMAD R2, R226, -0x60, RZ ;  /* 0xffffffa0e2027824 */ /* 0x008fea00078e02ff */
[C---:B------:R-:W-:Y:S04]  /*20670*/  IADD3 R7, -R10.reuse, 0x1, R2 ;  /* 0x000000010a077810 */ /* 0x040fe80007ffe102 */
[----:B------:R-:W3:Y:S01]  /*20680*/  MUFU.TANH R71, R71 ;  /* 0x0000004700477308 */ /* 0x000ee20000002400 */
[----:B-1----:R-:W-:Y:S02]  /*20690*/  IADD3 R8, -R10, R2, RZ ;  /* 0x000000020a087210 */ /* 0x002fe40007ffe1ff */
[----:B------:R-:W-:Y:S04]  /*206a0*/  IADD3 R7, -R62, R7, R96 ;  /* 0x000000073e077210 */ /* 0x000fe80007ffe160 */
[C---:B------:R-:W-:Y:S02]  /*206b0*/  IADD3 R6, R7.reuse, c[0x0][0x328], RZ ;  /* 0x0000ca0007067a10 */ /* 0x040fe40007ffe0ff */
[----:B------:R-:W-:Y:S01]  /*206c0*/  IADD3 R7, R7, UR7, RZ ;  /* 0x0000000707077c10 */ /* 0x000fe2000fffe0ff */
        /* <DEDUP_REMOVED lines=24> */
[----:B------:R-:W1:Y:S01]  /*20850*/  MUFU.TANH R30, R30 ;  /* 0x0000001e001e7308 */ /* 0x000e620000002400 */
[----:B----4-:R-:W-:Y:S02]  /*20860*/  @P3 SHF.R.U32.HI R5, RZ, c[0x0][0x2cc], R11 ;  /* 0x0000b300ff053a19 */ /* 0x010fe4000001160b */
[----:B------:R-:W-:Y:S03]  /*20870*/  ISETP.GE.AND P3, PT, R97, 0x1, PT ;  /* 0x000000016100780c */ /* 0x000fe60003f66270 */
[----:B------:R-:W4:Y:S04]  /*20880*/  SHFL.IDX PT, R4, R5, RZ, 0x1c1f ;  /* 0x001c1fff05047589 */ /* 0x000f2800000e0000 */
[----:B------:R-:W1:Y:S10]  /*20890*/  MUFU.TANH R27, R27 ;  /* 0x0000001b001b7308 */ /* 0x000e740000002400 */
[----:B------:R-:W1:Y:S10]  /*208a0*/  MUFU.TANH R29, R29 ;  /* 0x0000001d001d7308 */ /* 0x000e740000002400 */
[----:B------:R-:W1:Y:S01]  /*208b0*/  MUFU.TANH R28, R28 ;  /* 0x0000001c001c7308 */ /* 0x000e620000002400 */
[-C--:B----4-:R-:W-:Y:S02]  /*208c0*/  IADD3 R3, R6, R4.reuse, RZ ;  /* 0x0000000406037210 */ /* 0x090fe40007ffe0ff */
[----:B------:R-:W-:Y:S01]  /*208d0*/  IADD3 R0, R7, R4, RZ ;  /* 0x0000000407007210 */ /* 0x000fe20007ffe0ff */
[----:B------:R-:W-:-:S06]  /*208e0*/  @!P3 BRA `(.L_x_462) ;  /* 0x000001700000b947 */ /* 0x000fcc0003800000 */
[----:B--23--:R-:W-:Y:S01]  /*208f0*/  IADD3 R4, -R62, R96, R4 ;  /* 0x000000603e047210 */ /* 0x00cfe20007ffe104 */
        /* <DEDUP_REMOVED lines=12> */
.L_x_464:
[----:B------:R-:W-:Y:S04]  /*209c0*/  MOV R9, c[0x0][0x32c] ;  /* 0x0000cb0000097a02 */ /* 0x000fe80000000f00 */
[----:B------:R-:W-:Y:S11]  /*209d0*/  ISETP.NE.AND P0, PT, R9, 0x1, PT ;  /* 0x000000010900780c */ /* 0x000ff60003f05270 */
[----:B------:R-:W-:Y:S02]  /*209e0*/  @!UPT UIADD3 URZ, URZ, URZ, URZ ;  /* 0x0000003f3f3ff290 */ /* 0x000fe4000fffe03f */
[----:B------:R-:W-:Y:S05]  /*209f0*/  @P0 IMAD.HI.U32 R9, R4, c[0x0][0x330], RZ ;  /* 0x0000cc0004090a27 */ /* 0x000fea00078e00ff */
[----:B------:R-:W-:Y:S02]  /*20a00*/  @P0 SHF.R.U32.HI R4, RZ, c[0x0][0x334], R9 ;  /* 0x0000cd00ff040a19 */ /* 0x000fe40000011609 */
.L_x_465:
[----:B------:R-:W-:Y:S05]  /*20a10*/  BSYNC B0 ;  /* 0x0000000000007941 */ /* 0x000fea0003800000 */
.L_x_463:
[----:B------:R-:W-:Y:S05]  /*20a20*/  IMAD R4, R4, c[0x0][0x32c], R8 ;  /* 0x0000cb0004047a24 */ /* 0x000fea00078e0208 */
[----:B------:R-:W-:Y:S02]  /*20a30*/  IADD3 R9, R4, c[0x0][0x32c], RZ ;  /* 0x0000cb0004097a10 */ /* 0x000fe40007ffe0ff */
[----:B------:R-:W-:Y:S02]  /*20a40*/  IMNMX R0, R0, R4, !PT ;  /* 0x0000000400007217 */ /* 0x000fe40007800200 */
[----:B------:R-:W-:Y:S02]  /*20a50*/  IMNMX R3, R3, R9, PT ;  /* 0x0000000903037217 */ /* 0x000fe40003800200 */
.L_x_462:
[C---:B--23--:R-:W-:Y:S02]  /*20a60*/  ISETP.GE.AND P0, PT, R2.reuse, 0x9, PT ;  /* 0x000000090200780c */ /* 0x04cfe40003f06270 */
[----:B------:R-:W-:Y:S02]  /*20a70*/  ISETP.GE.AND P1, PT, R2, 0x2, PT ;  /* 0x000000020200780c */ /* 0x000fe40003f26270 */
[----:B------:R-:W-:Y:S02]  /*20a80*/  P2R R25, PR, RZ, 0x1 ;  /* 0x00000001ff197803 */ /* 0x000fe40000000000 */
[C---:B------:R-:W-:Y:S02]  /*20a90*/  ISETP.GT.AND P0, PT, R0.reuse, 0x8, !P0 ;  /* 0x000000080000780c */ /* 0x040fe40004704270 */
[----:B------:R-:W-:Y:S02]  /*20aa0*/  P2R R26, PR, RZ, 0x2 ;  /* 0x00000002ff1a7803 */ /* 0x000fe40000000000 */
[----:B------:R-:W-:Y:S02]  /*20ab0*/  ISETP.GT.AND P1, PT, R0, 0x1, !P1 ;  /* 0x000000010000780c */ /* 0x000fe40004f24270 */
[C---:B------:R-:W-:Y:S02]  /*20ac0*/  ISETP.LT.OR P0, PT, R3.reuse, 0x9, P0 ;  /* 0x000000090300780c */ /* 0x040fe40000701670 */
[----:B------:R-:W-:Y:S02]  /*20ad0*/  ISETP.GE.AND P2, PT, R2, 0xa, PT ;  /* 0x0000000a0200780c */ /* 0x000fe40003f46270 */
[C---:B------:R-:W-:Y:S02]  /*20ae0*/  ISETP.LT.OR P1, PT, R3.reuse, 0x2, P1 ;  /* 0x000000020300780c */ /* 0x040fe40000f21670 */
        /* <DEDUP_REMOVED lines=67> */
[C---:B------:R-:W-:Y:S02]  /*20f20*/  ISETP.GE.AND P6, PT, R2.reuse, 0x42, PT ;  /* 0x000000420200780c */ /* 0x040fe40003fc6270 */
        /* <DEDUP_REMOVED lines=18> */
[----:B------:R-:W-:Y:S04]  /*21050*/  ISETP.GT.AND P0, PT, R0, 0x50, !P2 ;  /* 0x000000500000780c */ /* 0x000fe80005704270 */
[C---:B------:R-:W-:Y:S04]  /*21060*/  ISETP.LT.OR P0, PT, R3.reuse, 0x51, P0 ;  /* 0x000000510300780c */ /* 0x040fe80000701670 */
        /* <DEDUP_REMOVED lines=36> */
.L_x_468:
[----:B------:R-:W-:Y:S04]  /*212b0*/  MOV R27, c[0x0][0x32c] ;  /* 0x0000cb00001b7a02 */ /* 0x000fe80000000f00 */
[----:B------:R-:W-:Y:S11]  /*212c0*/  ISETP.NE.AND P0, PT, R27, 0x1, PT ;  /* 0x000000011b00780c */ /* 0x000ff60003f05270 */
[----:B------:R-:W-:Y:S02]  /*212d0*/  @!UPT UIADD3 URZ, URZ, URZ, URZ ;  /* 0x0000003f3f3ff290 */ /* 0x000fe4000fffe03f */
[----:B------:R-:W-:Y:S05]  /*212e0*/  @P0 IMAD.HI.U32 R27, R3, c[0x0][0x330], RZ ;  /* 0x0000cc00031b0a27 */ /* 0x000fea00078e00ff */
[----:B------:R-:W-:Y:S02]  /*212f0*/  @P0 SHF.R.U32.HI R3, RZ, c[0x0][0x334], R27 ;  /* 0x0000cd00ff030a19 */ /* 0x000fe4000001161b */
.L_x_469:
[----:B------:R-:W-:Y:S05]  /*21300*/  BSYNC B0 ;  /* 0x0000000000007941 */ /* 0x000fea0003800000 */
.L_x_467:
[----:B------:R-:W-:Y:S05]  /*21310*/  IMAD R3, R3, c[0x0][0x32c], R8 ;  /* 0x0000cb0003037a24 */ /* 0x000fea00078e0208 */
[----:B------:R-:W-:Y:S02]  /*21320*/  IADD3 R27, R3, c[0x0][0x32c], RZ ;  /* 0x0000cb00031b7a10 */ /* 0x000fe40007ffe0ff */
[----:B------:R-:W-:Y:S02]  /*21330*/  IMNMX R0, R0, R3, !PT ;  /* 0x0000000300007217 */ /* 0x000fe40007800200 */
[----:B------:R-:W-:Y:S02]  /*21340*/  IMNMX R2, R2, R27, PT ;  /* 0x0000001b02027217 */ /* 0x000fe40003800200 */
.L_x_466:
        /* <DEDUP_REMOVED lines=110> */
.L_x_472:
[----:B------:R-:W-:Y:S04]  /*21a30*/  MOV R27, c[0x0][0x32c] ;  /* 0x0000cb00001b7a02 */ /* 0x000fe80000000f00 */
[----:B------:R-:W-:Y:S11]  /*21a40*/  ISETP.NE.AND P0, PT, R27, 0x1, PT ;  /* 0x000000011b00780c */ /* 0x000ff60003f05270 */
[----:B------:R-:W-:Y:S02]  /*21a50*/  @!UPT UIADD3 URZ, URZ, URZ, URZ ;  /* 0x0000003f3f3ff290 */ /* 0x000fe4000fffe03f */
[----:B------:R-:W-:Y:S05]  /*21a60*/  @P0 IMAD.HI.U32 R27, R3, c[0x0][0x330], RZ ;  /* 0x0000cc00031b0a27 */ /* 0x000fea00078e00ff */
[----:B------:R-:W-:Y:S02]  /*21a70*/  @P0 SHF.R.U32.HI R3, RZ, c[0x0][0x334], R27 ;  /* 0x0000cd00ff030a19 */ /* 0x000fe4000001161b */
.L_x_473:
[----:B------:R-:W-:Y:S05]  /*21a80*/  BSYNC B0 ;  /* 0x0000000000007941 */ /* 0x000fea0003800000 */
.L_x_471:
[----:B------:R-:W-:Y:S05]  /*21a90*/  IMAD R3, R3, c[0x0][0x32c], R8 ;  /* 0x0000cb0003037a24 */ /* 0x000fea00078e0208 */
[----:B------:R-:W-:Y:S02]  /*21aa0*/  IADD3 R27, R3, c[0x0][0x32c], RZ ;  /* 0x0000cb00031b7a10 */ /* 0x000fe40007ffe0ff */
[----:B------:R-:W-:Y:S02]  /*21ab0*/  IMNMX R0, R0, R3, !PT ;  /* 0x0000000300007217 */ /* 0x000fe40007800200 */
[----:B------:R-:W-:Y:S02]  /*21ac0*/  IMNMX R2, R2, R27, PT ;  /* 0x0000001b02027217 */ /* 0x000fe40003800200 */
.L_x_470:
        /* <DEDUP_REMOVED lines=110> */
.L_x_476:
[----:B------:R-:W-:Y:S04]  /*221b0*/  MOV R5, c[0x0][0x32c] ;  /* 0x0000cb0000057a02 */ /* 0x000fe80000000f00 */
[----:B------:R-:W-:Y:S11]  /*221c0*/  ISETP.NE.AND P0, PT, R5, 0x1, PT ;  /* 0x000000010500780c */ /* 0x000ff60003f05270 */
[----:B------:R-:W-:Y:S02]  /*221d0*/  @!UPT UIADD3 URZ, URZ, URZ, URZ ;  /* 0x0000003f3f3ff290 */ /* 0x000fe4000fffe03f */
[----:B------:R-:W-:Y:S05]  /*221e0*/  @P0 IMAD.HI.U32 R5, R3, c[0x0][0x330], RZ ;  /* 0x0000cc0003050a27 */ /* 0x000fea00078e00ff */
[----:B------:R-:W-:Y:S02]  /*221f0*/  @P0 SHF.R.U32.HI R3, RZ, c[0x0][0x334], R5 ;  /* 0x0000cd00ff030a19 */ /* 0x000fe40000011605 */
.L_x_477:
[----:B------:R-:W-:Y:S05]  /*22200*/  BSYNC B0 ;  /* 0x0000000000007941 */ /* 0x000fea0003800000 */
.L_x_475:
[----:B------:R-:W-:Y:S05]  /*22210*/  IMAD R8, R3, c[0x0][0x32c], R8 ;  /* 0x0000cb0003087a24 */ /* 0x000fea00078e0208 */
[----:B------:R-:W-:Y:S02]  /*22220*/  IADD3 R3, R8, c[0x0][0x32c], RZ ;  /* 0x0000cb0008037a10 */ /* 0x000fe40007ffe0ff */
[----:B------:R-:W-:Y:S02]  /*22230*/  IMNMX R0, R0, R8, !PT ;  /* 0x0000000800007217 */ /* 0x000fe40007800200 */
[----:B------:R-:W-:Y:S02]  /*22240*/  IMNMX R2, R2, R3, PT ;  /* 0x0000000302027217 */ /* 0x000fe40003800200 */
.L_x_474:
[----:B------:R-:W-:Y:S02]  /*22250*/  ISETP.GT.AND P0, PT, R0, RZ, !P1 ;  /* 0x000000ff0000720c */ /* 0x000fe40004f04270 */
[----:B------:R-:W-:Y:S02]  /*22260*/  ISETP.NE.AND P1, PT, R22, RZ, PT ;  /* 0x000000ff1600720c */ /* 0x000fe40003f25270 */
[----:B------:R-:W-:Y:S02]  /*22270*/  ISETP.LT.OR P0, PT, R2, 0x1, P0 ;  /* 0x000000010200780c */ /* 0x000fe40000701670 */
[----:B------:R-:W-:Y:S02]  /*22280*/  MOV R52, R58 ;  /* 0x0000003a00347202 */ /* 0x000fe40000000f00 */
[----:B------:R-:W-:Y:S02]  /*22290*/  FSEL R8, R247, -INF , !P0 ;  /* 0xff800000f7087808 */ /* 0x000fe40004000000 */
[----:B------:R-:W-:Y:S01]  /*222a0*/  ISETP.NE.AND P0, PT, R26, RZ, PT ;  /* 0x000000ff1a00720c */ /* 0x000fe20003f05270 */
[----:B------:R-:W-:Y:S01]  /*222b0*/  IMAD.MOV.U32 R82, RZ, RZ, R52 ;  /* 0x000000ffff527224 */ /* 0x000fe200078e0034 */
        /* <DEDUP_REMOVED lines=97> */
[----:B------:R-:W-:Y:S01]  /*228d0*/  ISETP.LT.OR P0, PT, R2, 0x39, P0 ;  /* 0x000000390200780c */ /* 0x000fe20000701670 */
[----:B------:R-:W1:Y:S01]  /*228e0*/  SHFL.BFLY PT, R5, R72, 0x2, 0x1f ;  /* 0x0c401f0048057f89 */ /* 0x000e6200000e0000 */
[----:B------:R-:W-:Y:S02]  /*228f0*/  FMNMX.FTZ R3, R244, R3, !PT ;  /* 0x00000003f4037209 */ /* 0x000fe40007810000 */
[----:B------:R-:W-:Y:S02]  /*22900*/  FSEL R183, R59, -INF , !P0 ;  /* 0xff8000003bb77808 */ /* 0x000fe40004000000 */
[----:B------:R-:W-:Y:S02]  /*22910*/  ISETP.NE.AND P0, PT, R12, RZ, PT ;  /* 0x000000ff0c00720c */ /* 0x000fe40003f05270 */
[----:B------:R-:W-:Y:S02]  /*22920*/  FMNMX.FTZ R3, R249, R3, !PT ;  /* 0x00000003f9037209 */ /* 0x000fe40007810000 */
[----:B------:R-:W-:Y:S02]  /*22930*/  ISETP.GT.AND P0, PT, R0, 0x39, !P0 ;  /* 0x000000390000780c */ /* 0x000fe40004704270 */
[----:B------:R-:W-:Y:S02]  /*22940*/  FMNMX.FTZ R3, R250, R3, !PT ;  /* 0x00000003fa037209 */ /* 0x000fe40007810000 */
[----:B------:R-:W-:Y:S02]  /*22950*/  ISETP.LT.OR P0, PT, R2, 0x3a, P0 ;  /* 0x0000003a0200780c */ /* 0x000fe40000701670 */
[----:B------:R-:W-:Y:S01]  /*22960*/  ISETP.NE.AND P1, PT, R11, RZ, PT ;  /* 0x000000ff0b00720c */ /* 0x000fe20003f25270 */
[----:B------:R-:W2:Y:S01]  /*22970*/  SHFL.BFLY PT, R6, R3, 0x2, 0x1f ;  /* 0x0c401f0003067f89 */ /* 0x000ea200000e0000 */
[----:B------:R-:W-:Y:S02]  /*22980*/  FSEL R186, R63, -INF , !P0 ;  /* 0xff8000003fba7808 */ /* 0x000fe40004000000 */
[----:B------:R-:W-:Y:S02]  /*22990*/  ISETP.GT.AND P0, PT, R0, 0x40, !P1 ;  /* 0x000000400000780c */ /* 0x000fe40004f04270 */
[----:B------:R-:W-:Y:S02]  /*229a0*/  ISETP.NE.AND P1, PT, R10, RZ, PT ;  /* 0x000000ff0a00720c */ /* 0x000fe40003f25270 */
[----:B------:R-:W-:Y:S04]  /*229b0*/  ISETP.LT.OR P0, PT, R2, 0x41, P0 ;  /* 0x000000410200780c */ /* 0x000fe80000701670 */
[----:B------:R-:W-:Y:S02]  /*229c0*/  FSEL R193, R74, -INF , !P0 ;  /* 0xff8000004ac17808 */ /* 0x000fe40004000000 */
[----:B------:R-:W-:Y:S02]  /*229d0*/  ISETP.GT.AND P0, PT, R0, 0x41, !P6 ;  /* 0x000000410000780c */ /* 0x000fe40007704270 */
[----:B------:R-:W-:Y:S02]  /*229e0*/  ISETP.NE.AND P6, PT, R4, RZ, PT ;  /* 0x000000ff0400720c */ /* 0x000fe40003fc5270 */
[----:B------:R-:W-:Y:S02]  /*229f0*/  FMNMX.FTZ R4, R27, R102, !PT ;  /* 0x000000661b047209 */ /* 0x000fe40007810000 */
[----:B------:R-:W-:Y:S02]  /*22a00*/  ISETP.LT.OR P0, PT, R2, 0x42, P0 ;  /* 0x000000420200780c */ /* 0x000fe40000701670 */
[----:B------:R-:W-:Y:S02]  /*22a10*/  FMNMX.FTZ R4, R28, R4, !PT ;  /* 0x000000041c047209 */ /* 0x000fe40007810000 */
[----:B------:R-:W-:Y:S02]  /*22a20*/  FSEL R197, R75, -INF , !P0 ;  /* 0xff8000004bc57808 */ /* 0x000fe40004000000 */
[----:B-1----:R-:W-:Y:S02]  /*22a30*/  FMNMX.FTZ R72, R72, R5, !PT ;  /* 0x0000000548487209 */ /* 0x002fe40007810000 */
[----:B------:R-:W-:Y:S02]  /*22a40*/  FMNMX.FTZ R4, R35, R4, !PT ;  /* 0x0000000423047209 */ /* 0x000fe40007810000 */
[----:B--2---:R-:W-:Y:S01]  /*22a50*/  FMNMX.FTZ R3, R3, R6, !PT ;  /* 0x0000000603037209 */ /* 0x004fe20007810000 */
        /* <DEDUP_REMOVED lines=14> */
[----:B-1----:R-:W-:Y:S02]  /*22b40*/  FMNMX.FTZ R72, R72, R7, !PT ;  /* 0x0000000748487209 */ /* 0x002fe40007810000 */
[----:B------:R-:W-:Y:S02]  /*22b50*/  FMNMX.FTZ R4, R169, R4, !PT ;  /* 0x00000004a9047209 */ /* 0x000fe40007810000 */
[----:B------:R-:W-:Y:S01]  /*22b60*/  ISETP.GT.AND P0, PT, R0, 0x50, !P2 ;  /* 0x000000500000780c */ /* 0x000fe20005704270 */
[C---:B------:R-:W-:Y:S01]  /*22b70*/  FMUL.FTZ R74, R72.reuse, c[0x0][0x2d0] ;  /* 0x0000b400484a7a20 */ /* 0x040fe20000410000 */
[----:B------:R-:W-:Y:S02]  /*22b80*/  FSETP.NEU.FTZ.AND P2, PT, R72, -INF , PT ;  /* 0xff8000004800780b */ /* 0x000fe40003f5d000 */
[----:B------:R-:W-:Y:S02]  /*22b90*/  FMNMX.FTZ R5, R8, R103, !PT ;  /* 0x0000006708057209 */ /* 0x000fe40007810000 */
[----:B------:R-:W-:Y:S02]  /*22ba0*/  FMNMX.FTZ R4, R173, R4, !PT ;  /* 0x00000004ad047209 */ /* 0x000fe40007810000 */
[----:B------:R-:W-:Y:S02]  /*22bb0*/  FSEL R74, R74, RZ, P2 ;  /* 0x000000ff4a4a7208 */ /* 0x000fe40001000000 */
[----:B------:R-:W-:Y:S02]  /*22bc0*/  FMNMX.FTZ R5, R22, R5, !PT ;  /* 0x0000000516057209 */ /* 0x000fe40007810000 */
[----:B------:R-:W-:Y:S01]  /*22bd0*/  FMNMX.FTZ R4, R175, R4, !PT ;  /* 0x00000004af047209 */ /* 0x000fe20007810000 */
[--C-:B------:R-:W-:Y:S01]  /*22be0*/  FFMA.FTZ R16, R43, c[0x0][0x2d0], -R74.reuse ;  /* 0x0000b4002b107a23 */ /* 0x100fe2000001084a */
[----:B------:R-:W-:Y:S02]  /*22bf0*/  FMNMX.FTZ R5, R25, R5, !PT ;  /* 0x0000000519057209 */ /* 0x000fe40007810000 */
[----:B--2---:R-:W-:Y:S01]  /*22c00*/  FMNMX.FTZ R71, R3, R71, !PT ;  /* 0x0000004703477209 */ /* 0x004fe20007810000 */
[--C-:B------:R-:W-:Y:S01]  /*22c10*/  FFMA.FTZ R3, R32, c[0x0][0x2d0], -R74.reuse ;  /* 0x0000b40020037a23 */ /* 0x100fe2000001084a */
[----:B------:R-:W-:Y:S02]  /*22c20*/  FMNMX.FTZ R4, R182, R4, !PT ;  /* 0x00000004b6047209 */ /* 0x000fe40007810000 */
        /* <DEDUP_REMOVED lines=21> */
[----:B------:R-:W-:Y:S02]  /*22d80*/  FSETP.NEU.FTZ.AND P1, PT, R71, -INF , PT ;  /* 0xff8000004700780b */ /* 0x000fe40003f3d000 */
[----:B------:R-:W-:Y:S02]  /*22d90*/  ISETP.LT.OR P0, PT, R2, 0x52, P0 ;  /* 0x000000520200780c */ /* 0x000fe40000701670 */
[----:B------:R-:W-:Y:S01]  /*22da0*/  FSEL R75, R75, RZ, P1 ;  /* 0x000000ff4b4b7208 */ /* 0x000fe20000800000 */
[----:B------:R2:W3:Y:S01]  /*22db0*/  MUFU.EX2 R80, R3 ;  /* 0x0000000300507308 */ /* 0x0004e20000000800 */
[----:B------:R-:W-:Y:S02]  /*22dc0*/  FMNMX.FTZ R4, R237, R4, !PT ;  /* 0x00000004ed047209 */ /* 0x000fe40007810000 */
[----:B------:R-:W-:Y:S01]  /*22dd0*/  FMNMX.FTZ R6, R168, R6, !PT ;  /* 0x00000006a8067209 */ /* 0x000fe20007810000 */
[--C-:B------:R-:W-:Y:S01]  /*22de0*/  FFMA.FTZ R12, R42, c[0x0][0x2d0], -R75.reuse ;  /* 0x0000b4002a0c7a23 */ /* 0x100fe2000001084b */
[----:B------:R-:W-:Y:S02]  /*22df0*/  FMNMX.FTZ R4, R238, R4, !PT ;  /* 0x00000004ee047209 */ /* 0x000fe40007810000 */
[----:B------:R-:W-:Y:S02]  /*22e00*/  ISETP.NE.AND P4, PT, R9, RZ, PT ;  /* 0x000000ff0900720c */ /* 0x000fe40003f85270 */
[----:B------:R-:W-:Y:S02]  /*22e10*/  FMNMX.FTZ R4, R239, R4, !PT ;  /* 0x00000004ef047209 */ /* 0x000fe40007810000 */
[----:B------:R-:W-:Y:S02]  /*22e20*/  FSEL R199, R91, -INF , !P0 ;  /* 0xff8000005bc77808 */ /* 0x000fe40004000000 */
[----:B------:R-:W-:Y:S02]  /*22e30*/  FMNMX.FTZ R4, R245, R4, !PT ;  /* 0x00000004f5047209 */ /* 0x000fe40007810000 */
[----:B-1----:R-:W-:Y:S01]  /*22e40*/  FMNMX.FTZ R5, R170, R6, !PT ;  /* 0x00000006aa057209 */ /* 0x002fe20007810000 */
[----:B------:R-:W-:Y:S01]  /*22e50*/  FFMA.FTZ R6, R31, c[0x0][0x2d0], -R74 ;  /* 0x0000b4001f067a23 */ /* 0x000fe2000001084a */
[----:B------:R-:W-:Y:S01]  /*22e60*/  ISETP.GT.AND P3, PT, R0, 0x58, !P4 ;  /* 0x000000580000780c */ /* 0x000fe20006764270 */
[----:B------:R-:W1:Y:S01]  /*22e70*/  SHFL.BFLY PT, R7, R4, 0x2, 0x1f ;  /* 0x0c401f0004077f89 */ /* 0x000e6200000e0000 */
[----:B------:R-:W-:Y:S01]  /*22e80*/  FMNMX.FTZ R5, R172, R5, !PT ;  /* 0x00000005ac057209 */ /* 0x000fe20007810000 */
[----:B------:R-:W4:Y:S01]  /*22e90*/  MUFU.EX2 R247, R6 ;  /* 0x0000000600f77308 */ /* 0x000f220000000800 */
[----:B------:R-:W-:Y:S02]  /*22ea0*/  ISETP.GT.AND P0, PT, R0, 0x59, !P6 ;  /* 0x000000590000780c */ /* 0x000fe40007704270 */
[----:B------:R-:W-:Y:S01]  /*22eb0*/  FMNMX.FTZ R5, R179, R5, !PT ;  /* 0x00000005b3057209 */ /* 0x000fe20007810000 */
[--C-:B--2---:R-:W-:Y:S01]  /*22ec0*/  FFMA.FTZ R3, R29, c[0x0][0x2d0], -R75.reuse ;  /* 0x0000b4001d037a23 */ /* 0x104fe2000001084b */
[----:B---3--:R-:W-:Y:S02]  /*22ed0*/  F2FP.PACK_AB R78, R80, R61 ;  /* 0x0000003d504e723e */ /* 0x008fe400000000ff */
[C---:B------:R-:W-:Y:S02]  /*22ee0*/  ISETP.LT.OR P0, PT, R2.reuse, 0x5a, P0 ;  /* 0x0000005a0200780c */ /* 0x040fe40000701670 */
[----:B------:R-:W-:Y:S01]  /*22ef0*/  ISETP.LT.OR P3, PT, R2, 0x59, P3 ;  /* 0x000000590200780c */ /* 0x000fe20001f61670 */
[----:B------:R2:W-:Y:S01]  /*22f00*/  MUFU.EX2 R92, R3 ;  /* 0x00000003005c7308 */ /* 0x0005e20000000800 */
[----:B------:R-:W-:Y:S01]  /*22f10*/  FMNMX.FTZ R5, R178, R5, !PT ;  /* 0x00000005b2057209 */ /* 0x000fe20007810000 */
[--C-:B------:R-:W-:Y:S01]  /*22f20*/  FFMA.FTZ R2, R37, c[0x0][0x2d0], -R75.reuse ;  /* 0x0000b40025027a23 */ /* 0x100fe2000001084b */
[----:B------:R-:W-:Y:S02]  /*22f30*/  FSEL R73, R54, -INF , !P0 ;  /* 0xff80000036497808 */ /* 0x000fe40004000000 */
[----:B------:R-:W-:Y:S02]  /*22f40*/  FMNMX.FTZ R5, R183, R5, !PT ;  /* 0x00000005b7057209 */ /* 0x000fe40007810000 */
[----:B------:R-:W-:Y:S02]  /*22f50*/  FSEL R192, R57, -INF , !P3 ;  /* 0xff80000039c07808 */ /* 0x000fe40005800000 */
[----:B------:R-:W-:Y:S01]  /*22f60*/  FMNMX.FTZ R5, R186, R5, !PT ;  /* 0x00000005ba057209 */ /* 0x000fe20007810000 */
[----:B------:R3:W-:Y:S01]  /*22f70*/  MUFU.EX2 R60, R2 ;  /* 0x00000002003c7308 */ /* 0x0007e20000000800 */
[----:B-1----:R-:W-:Y:S02]  /*22f80*/  FMNMX.FTZ R4, R4, R7, !PT ;  /* 0x0000000704047209 */ /* 0x002fe40007810000 */
[----:B------:R-:W-:Y:S02]  /*22f90*/  FMNMX.FTZ R5, R193, R5, !PT ;  /* 0x00000005c1057209 */ /* 0x000fe40007810000 */
[----:B----4-:R-:W-:Y:S01]  /*22fa0*/  F2FP.PACK_AB R76, R247, R89 ;  /* 0x00000059f74c723e */ /* 0x010fe200000000ff */
[----:B------:R-:W1:Y:S01]  /*22fb0*/  SHFL.BFLY PT, R70, R4, 0x1, 0x1f ;  /* 0x0c201f0004467f89 */ /* 0x000e6200000e0000 */
[----:B------:R-:W-:Y:S04]  /*22fc0*/  FMNMX.FTZ R5, R197, R5, !PT ;  /* 0x00000005c5057209 */ /* 0x000fe80007810000 */
[----:B--2---:R-:W-:Y:S01]  /*22fd0*/  FMNMX.FTZ R3, R200, R5, !PT ;  /* 0x00000005c8037209 */ /* 0x004fe20007810000 */
[--C-:B------:R-:W-:Y:S02]  /*22fe0*/  FFMA.FTZ R5, R33, c[0x0][0x2d0], -R75.reuse ;  /* 0x0000b40021057a23 */ /* 0x100fe4000001084b */
[----:B------:R-:W-:Y:S01]  /*22ff0*/  MUFU.EX2 R33, R16 ;  /* 0x0000001000217308 */ /* 0x000fe20000000800 */
[----:B------:R-:W-:Y:S04]  /*23000*/  FMNMX.FTZ R3, R204, R3, !PT ;  /* 0x00000003cc037209 */ /* 0x000fe80007810000 */
[----:B------:R-:W-:Y:S01]  /*23010*/  FMNMX.FTZ R0, R205, R3, !PT ;  /* 0x00000003cd007209 */ /* 0x000fe20007810000 */
[--C-:B------:R-:W-:Y:S03]  /*23020*/  FFMA.FTZ R3, R38, c[0x0][0x2d0], -R75.reuse ;  /* 0x0000b40026037a23 */ /* 0x100fe6000001084b */
[----:B------:R-:W-:Y:S01]  /*23030*/  FMNMX.FTZ R0, R199, R0, !PT ;  /* 0x00000000c7007209 */ /* 0x000fe20007810000 */
[----:B------:R-:W2:Y:S03]  /*23040*/  MUFU.EX2 R81, R3 ;  /* 0x0000000300517308 */ /* 0x000ea60000000800 */
[----:B------:R-:W-:Y:S02]  /*23050*/  FMNMX.FTZ R0, R192, R0, !PT ;  /* 0x00000000c0007209 */ /* 0x000fe40007810000 */
[----:B-1----:R-:W-:Y:S02]  /*23060*/  FMNMX.FTZ R70, R4, R70, !PT ;  /* 0x0000004604467209 */ /* 0x002fe40007810000 */
[----:B------:R-:W-:Y:S02]  /*23070*/  FMNMX.FTZ R0, R73, R0, !PT ;  /* 0x0000000049007209 */ /* 0x000fe40007810000 */
[C---:B------:R-:W-:Y:S01]  /*23080*/  FSETP.NEU.FTZ.AND P0, PT, R70.reuse, -INF , PT ;  /* 0xff8000004600780b */ /* 0x040fe20003f1d000 */
[----:B------:R-:W1:Y:S01]  /*23090*/  MUFU.EX2 R85, R5 ;  /* 0x0000000500557308 */ /* 0x000e620000000800 */
[----:B------:R-:W-:Y:S01]  /*230a0*/  FMUL.FTZ R96, R70, c[0x0][0x2d0] ;  /* 0x0000b40046607a20 */ /* 0x000fe20000410000 */
[----:B---3--:R-:W3:Y:S04]  /*230b0*/  SHFL.BFLY PT, R2, R0, 0x2, 0x1f ;  /* 0x0c401f0000027f89 */ /* 0x008ee800000e0000 */
[----:B------:R-:W-:Y:S05]  /*230c0*/  FSEL R96, R96, RZ, P0 ;  /* 0x000000ff60607208 */ /* 0x000fea0000000000 */
[--C-:B------:R-:W-:Y:S02]  /*230d0*/  FFMA.FTZ R4, R36, c[0x0][0x2d0], -R96.reuse ;  /* 0x0000b40024047a23 */ /* 0x100fe40000010860 */
[--C-:B------:R-:W-:Y:S01]  /*230e0*/  FFMA.FTZ R32, R45, c[0x0][0x2d0], -R96.reuse ;  /* 0x0000b4002d207a23 */ /* 0x100fe20000010860 */
[----:B--2---:R-:W-:Y:S01]  /*230f0*/  F2FP.PACK_AB R79, R81, R60 ;  /* 0x0000003c514f723e */ /* 0x004fe200000000ff */
[----:B------:R-:W-:Y:S01]  /*23100*/  MUFU.EX2 R83, R4 ;  /* 0x0000000400537308 */ /* 0x000fe20000000800 */
[--C-:B------:R-:W-:Y:S01]  /*23110*/  FFMA.FTZ R3, R27, c[0x0][0x2d0], -R96.reuse ;  /* 0x0000b4001b037a23 */ /* 0x100fe20000010860 */
[----:B-1----:R-:W-:Y:S08]  /*23120*/  F2FP.PACK_AB R77, R85, R92 ;  /* 0x0000005c554d723e */ /* 0x002ff000000000ff */
[----:B------:R1:W-:Y:S02]  /*23130*/  MUFU.EX2 R93, R3 ;  /* 0x00000003005d7308 */ /* 0x0003e40000000800 */
[--C-:B-1----:R-:W-:Y:S02]  /*23140*/  FFMA.FTZ R3, R28, c[0x0][0x2d0], -R96.reuse ;  /* 0x0000b4001c037a23 */ /* 0x102fe40000010860 */
[----:B------:R-:W-:Y:S06]  /*23150*/  FFMA.FTZ R28, R47, c[0x0][0x2d0], -R75 ;  /* 0x0000b4002f1c7a23 */ /* 0x000fec000001084b */
[----:B------:R1:W-:Y:S02]  /*23160*/  MUFU.EX2 R86, R3 ;  /* 0x0000000300567308 */ /* 0x0003e40000000800 */
[----:B-1----:R-:W-:Y:S08]  /*23170*/  FFMA.FTZ R3, R35, c[0x0][0x2d0], -R96 ;  /* 0x0000b40023037a23 */ /* 0x002ff00000010860 */
[----:B------:R3:W1:Y:S02]  /*23180*/  MUFU.EX2 R84, R3 ;  /* 0x0000000300547308 */ /* 0x0006640000000800 */
[----:B---3--:R-:W-:Y:S01]  /*23190*/  FMNMX.FTZ R3, R0, R2, !PT ;  /* 0x0000000200037209 */ /* 0x008fe20007810000 */
[----:B------:R-:W-:Y:S01]  /*231a0*/  FFMA.FTZ R2, R39, c[0x0][0x2d0], -R74 ;  /* 0x0000b40027027a23 */ /* 0x000fe2000001084a */
[----:B------:R-:W-:Y:S01]  /*231b0*/  FSEL R0, R72, RZ, P2 ;  /* 0x000000ff48007208 */ /* 0x000fe20001000000 */
[----:B------:R-:W-:Y:S01]  /*231c0*/  LDSM.16.MT88.4 R36, [R212+0x100] ;  /* 0x00010000d424783b */ /* 0x000fe20000004200 */
[----:B-1----:R-:W-:Y:S04]  /*231d0*/  F2FP.PACK_AB R66, R83, R84 ;  /* 0x000000545342723e */ /* 0x002fe800000000ff */
        /* <DEDUP_REMOVED lines=18> */
[----:B------:R-:W-:Y:S01]  /*23300*/  FMUL.FTZ R17, R69, R117 ;  /* 0x0000007545117220 */ /* 0x000fe20000410000 */
[----:B------:R-:W-:Y:S01]  /*23310*/  MUFU.EX2 R105, R12 ;  /* 0x0000000c00697308 */ /* 0x000fe20000000800 */
[--C-:B------:R-:W-:Y:S02]  /*23320*/  FFMA.FTZ R4, R25, c[0x0][0x2d0], -R97.reuse ;  /* 0x0000b40019047a23 */ /* 0x100fe40000010861 */
[--C-:B------:R-:W-:Y:S02]  /*23330*/  FFMA.FTZ R62, R62, c[0x0][0x2d0], -R97.reuse ;  /* 0x0000b4003e3e7a23 */ /* 0x100fe40000010861 */
[--C-:B------:R-:W-:Y:S05]  /*23340*/  FFMA.FTZ R58, R58, c[0x0][0x2d0], -R97.reuse ;  /* 0x0000b4003a3a7a23 */ /* 0x100fea0000010861 */
[----:B------:R2:W3:Y:S01]  /*23350*/  MUFU.EX2 R2, R0 ;  /* 0x0000000000027308 */ /* 0x0004e20000000800 */
[C---:B-1----:R-:W-:Y:S02]  /*23360*/  FMUL.FTZ R18, R68.reuse, R118 ;  /* 0x0000007644127220 */ /* 0x042fe40000410000 */
[C---:B------:R-:W-:Y:S02]  /*23370*/  FMUL.FTZ R19, R68.reuse, R119 ;  /* 0x0000007744137220 */ /* 0x040fe40000410000 */
[----:B------:R-:W-:Y:S01]  /*23380*/  LDSM.16.MT88.4 R116, [R209+0x2900] ;  /* 0x00290000d174783b */ /* 0x000fe20000004200 */
[C---:B------:R-:W-:Y:S04]  /*23390*/  FMUL.FTZ R34, R68.reuse, R134 ;  /* 0x0000008644227220 */ /* 0x040fe80000410000 */
[----:B------:R-:W1:Y:S01]  /*233a0*/  MUFU.EX2 R53, R4 ;  /* 0x0000000400357308 */ /* 0x000e620000000800 */
[C---:B------:R-:W-:Y:S02]  /*233b0*/  FMUL.FTZ R7, R68.reuse, R107 ;  /* 0x0000006b44077220 */ /* 0x040fe40000410000 */
[C---:B------:R-:W-:Y:S02]  /*233c0*/  FMUL.FTZ R6, R68.reuse, R106 ;  /* 0x0000006a44067220 */ /* 0x040fe40000410000 */
[----:B------:R-:W-:Y:S02]  /*233d0*/  FMUL.FTZ R35, R68, R135 ;  /* 0x0000008744237220 */ /* 0x000fe40000410000 */
[----:B--2---:R-:W-:Y:S02]  /*233e0*/  FFMA.FTZ R0, R8, c[0x0][0x2d0], -R97 ;  /* 0x0000b40008007a23 */ /* 0x004fe40000010861 */
[----:B---3--:R-:W-:Y:S02]  /*233f0*/  FMUL.FTZ R12, R2, R112 ;  /* 0x00000070020c7220 */ /* 0x008fe40000410000 */
[----:B------:R2:W-:Y:S01]  /*23400*/  MUFU.EX2 R196, R0 ;  /* 0x0000000000c47308 */ /* 0x0005e20000000800 */
[----:B------:R-:W-:Y:S02]  /*23410*/  FFMA.FTZ R8, R40, c[0x0][0x2d0], -R75 ;  /* 0x0000b40028087a23 */ /* 0x000fe4000001084b */
[C---:B------:R-:W-:Y:S01]  /*23420*/  FMUL.FTZ R13, R2.reuse, R113 ;  /* 0x00000071020d7220 */ /* 0x040fe20000410000 */
[----:B------:R-:W-:Y:S01]  /*23430*/  MOV R113, R83 ;  /* 0x0000005300717202 */ /* 0x000fe20000000f00 */
[----:B------:R-:W-:Y:S01]  /*23440*/  FMUL.FTZ R45, R2, R145 ;  /* 0x00000091022d7220 */ /* 0x000fe20000410000 */
[----:B-1----:R-:W-:Y:S01]  /*23450*/  MOV R107, R53 ;  /* 0x00000035006b7202 */ /* 0x002fe20000000f00 */
[----:B------:R-:W-:Y:S01]  /*23460*/  FFMA.FTZ R4, R24, c[0x0][0x2d0], -R97 ;  /* 0x0000b40018047a23 */ /* 0x000fe20000010861 */
[----:B------:R-:W-:Y:S01]  /*23470*/  LDSM.16.MT88.4 R52, [R210+0x100] ;  /* 0x00010000d234783b */ /* 0x000fe20000004200 */
[C---:B------:R-:W-:Y:S01]  /*23480*/  FMUL.FTZ R9, R2.reuse, R109 ;  /* 0x0000006d02097220 */ /* 0x040fe20000410000 */
[----:B------:R1:W3:Y:S01]  /*23490*/  MUFU.EX2 R31, R8 ;  /* 0x00000008001f7308 */ /* 0x0002e20000000800 */
[C---:B------:R-:W-:Y:S02]  /*234a0*/  FMUL.FTZ R25, R2.reuse, R125 ;  /* 0x0000007d02197220 */ /* 0x040fe40000410000 */
[----:B------:R-:W-:Y:S02]  /*234b0*/  FMUL.FTZ R29, R2, R129 ;  /* 0x00000081021d7220 */ /* 0x000fe40000410000 */
[----:B------:R-:W-:Y:S02]  /*234c0*/  FFMA.FTZ R40, R49, c[0x0][0x2d0], -R96 ;  /* 0x0000b40031287a23 */ /* 0x000fe40000010860 */
[----:B------:R-:W-:Y:S02]  /*234d0*/  FMUL.FTZ R49, R69, R149 ;  /* 0x0000009545317220 */ /* 0x000fe40000410000 */
[----:B------:R-:W-:Y:S01]  /*234e0*/  IMAD.MOV.U32 R149, RZ, RZ, R86 ;  /* 0x000000ffff957224 */ /* 0x000fe200078e0056 */
[----:B------:R4:W-:Y:S01]  /*234f0*/  MUFU.EX2 R64, R4 ;  /* 0x0000000400407308 */ /* 0x0009e20000000800 */
[----:B------:R-:W-:Y:S02]  /*23500*/  FFMA.FTZ R24, R44, c[0x0][0x2d0], -R75 ;  /* 0x0000b4002c187a23 */ /* 0x000fe4000001084b */
[----:B------:R-:W-:Y:S02]  /*23510*/  FFMA.FTZ R44, R50, c[0x0][0x2d0], -R96 ;  /* 0x0000b400322c7a23 */ /* 0x000fe40000010860 */
[----:B--2---:R-:W-:Y:S02]  /*23520*/  FFMA.FTZ R0, R22, c[0x0][0x2d0], -R97 ;  /* 0x0000b40016007a23 */ /* 0x004fe40000010861 */
[----:B------:R-:W2:Y:S01]  /*23530*/  LDSM.16.MT88.4 R20, [R209+0x100] ;  /* 0x00010000d114783b */ /* 0x000ea20000004200 */
[----:B------:R-:W-:Y:S01]  /*23540*/  FMUL.FTZ R50, R68, R150 ;  /* 0x0000009644327220 */ /* 0x000fe20000410000 */
[----:B------:R-:W-:Y:S01]  /*23550*/  MOV R150, R85 ;  /* 0x0000005500967202 */ /* 0x000fe20000000f00 */
[----:B------:R5:W5:Y:S01]  /*23560*/  MUFU.EX2 R87, R0 ;  /* 0x0000000000577308 */ /* 0x000b620000000800 */
[C---:B-1----:R-:W-:Y:S01]  /*23570*/  FMUL.FTZ R8, R2.reuse, R108 ;  /* 0x0000006c02087220 */ /* 0x042fe20000410000 */
[----:B---3--:R-:W-:Y:S08]  /*23580*/  MOV R125, R31 ;  /* 0x0000001f007d7202 */ /* 0x008ff00000000f00 */
[----:B------:R-:W1:Y:S01]  /*23590*/  MUFU.EX2 R30, R24 ;  /* 0x00000018001e7308 */ /* 0x000e620000000800 */
[----:B----4-:R-:W-:Y:S02]  /*235a0*/  FFMA.FTZ R4, R41, c[0x0][0x2d0], -R74 ;  /* 0x0000b40029047a23 */ /* 0x010fe4000001084a */
[----:B------:R-:W-:Y:S07]  /*235b0*/  FMUL.FTZ R41, R2, R141 ;  /* 0x0000008d02297220 */ /* 0x000fee0000410000 */
[----:B------:R3:W4:Y:S01]  /*235c0*/  MUFU.EX2 R246, R4 ;  /* 0x0000000400f67308 */ /* 0x0007220000000800 */
[----:B-----5:R-:W-:Y:S01]  /*235d0*/  FSEL R0, R3, RZ, P0 ;  /* 0x000000ff03007208 */ /* 0x020fe20000000000 */
[----:B------:R-:W-:Y:S01]  /*235e0*/  IMAD.MOV.U32 R112, RZ, RZ, R87 ;  /* 0x000000ffff707224 */ /* 0x000fe200078e0057 */
[----:B------:R-:W-:Y:S03]  /*235f0*/  F2FP.PACK_AB R65, R87, R196 ;  /* 0x000000c45741723e */ /* 0x000fe600000000ff */
[----:B------:R-:W-:Y:S04]  /*23600*/  FADD.FTZ R0, -R0, R103 ;  /* 0x0000006700007221 */ /* 0x000fe80000010100 */
[----:B------:R5:W-:Y:S01]  /*23610*/  MUFU.EX2 R108, R40 ;  /* 0x00000028006c7308 */ /* 0x000be20000000800 */
[----:B------:R-:W-:Y:S01]  /*23620*/  FMUL.FTZ R0, R0, c[0x0][0x2d0] ;  /* 0x0000b40000007a20 */ /* 0x000fe20000410000 */
[----:B-1----:R-:W-:Y:S01]  /*23630*/  MOV R129, R30 ;  /* 0x0000001e00817202 */ /* 0x002fe20000000f00 */
[----:B------:R-:W-:Y:S07]  /*23640*/  FMUL.FTZ R24, R2, R124 ;  /* 0x0000007c02187220 */ /* 0x000fee0000410000 */
[----:B------:R-:W1:Y:S01]  /*23650*/  MUFU.EX2 R0, R0 ;  /* 0x0000000000007308 */ /* 0x000e620000000800 */
[C---:B---3--:R-:W-:Y:S01]  /*23660*/  FMUL.FTZ R4, R69.reuse, R104 ;  /* 0x0000006845047220 */ /* 0x048fe20000410000 */
[----:B----4-:R-:W-:Y:S01]  /*23670*/  MOV R106, R246 ;  /* 0x000000f6006a7202 */ /* 0x010fe20000000f00 */
[----:B------:R-:W-:Y:S01]  /*23680*/  IMAD.MOV.U32 R104, RZ, RZ, R64 ;  /* 0x000000ffff687224 */ /* 0x000fe200078e0040 */
[----:B------:R-:W-:Y:S06]  /*23690*/  F2FP.PACK_AB R64, R86, R93 ;  /* 0x0000005d5640723e */ /* 0x000fec00000000ff */
[----:B------:R3:W-:Y:S01]  /*236a0*/  MUFU.EX2 R124, R32 ;  /* 0x00000020007c7308 */ /* 0x0007e20000000800 */
[-C--:B--2---:R-:W-:Y:S05]  /*236b0*/  HMMA.16816.F32 R4, R76, R20.reuse, R4 ;  /* 0x000000144c04723c */ /* 0x084fea0000001804 */
[----:B------:R-:W-:Y:S01]  /*236c0*/  F2FP.PACK_AB R67, R104, R107 ;  /* 0x0000006b6843723e */ /* 0x000fe200000000ff */
[----:B-----5:R-:W-:Y:S03]  /*236d0*/  FMUL.FTZ R40, R2, R140 ;  /* 0x0000008c02287220 */ /* 0x020fe60000410000 */
[----:B------:R-:W-:Y:S03]  /*236e0*/  MUFU.EX2 R59, R44 ;  /* 0x0000002c003b7308 */ /* 0x000fe60000000800 */
[C---:B-1----:R-:W-:Y:S02]  /*236f0*/  FMUL.FTZ R10, R0.reuse, R110 ;  /* 0x0000006e000a7220 */ /* 0x042fe40000410000 */
[C---:B------:R-:W-:Y:S02]  /*23700*/  FMUL.FTZ R11, R0.reuse, R111 ;  /* 0x0000006f000b7220 */ /* 0x040fe40000410000 */
[C---:B------:R-:W-:Y:S02]  /*23710*/  FMUL.FTZ R14, R0.reuse, R114 ;  /* 0x00000072000e7220 */ /* 0x040fe40000410000 */
[----:B------:R-:W-:Y:S01]  /*23720*/  IMAD.MOV.U32 R114, RZ, RZ, R82 ;  /* 0x000000ffff727224 */ /* 0x000fe200078e0052 */
[----:B------:R-:W-:Y:S01]  /*23730*/  MUFU.EX2 R103, R58 ;  /* 0x0000003a00677308 */ /* 0x000fe20000000800 */
[C---:B------:R-:W-:Y:S01]  /*23740*/  FMUL.FTZ R27, R0.reuse, R127 ;  /* 0x0000007f001b7220 */ /* 0x040fe20000410000 */
[C---:B------:R-:W-:Y:S04]  /*23750*/  HMMA.16816.F32 R8, R64.reuse, R20, R8 ;  /* 0x000000144008723c */ /* 0x040fe80000001808 */
[----:B------:R-:W-:Y:S01]  /*23760*/  FMUL.FTZ R15, R0, R115 ;  /* 0x00000073000f7220 */ /* 0x000fe20000410000 */
[----:B------:R-:W-:Y:S01]  /*23770*/  MOV R127, R81 ;  /* 0x00000051007f7202 */ /* 0x000fe20000000f00 */
[C---:B---3--:R-:W-:Y:S02]  /*23780*/  FMUL.FTZ R32, R69.reuse, R132 ;  /* 0x0000008445207220 */ /* 0x048fe40000410000 */
[----:B------:R-:W-:Y:S01]  /*23790*/  FFMA.FTZ R20, R46, c[0x0][0x2d0], -R74 ;  /* 0x0000b4002e147a23 */ /* 0x000fe2000001084a */
[----:B------:R1:W-:Y:S02]  /*237a0*/  MUFU.EX2 R111, R28 ;  /* 0x0000001c006f7308 */ /* 0x0003e40000000800 */
[-C--:B------:R-:W-:Y:S03]  /*237b0*/  HMMA.16816.F32 R12, R64, R22.reuse, R12 ;  /* 0x00000016400c723c */ /* 0x080fe6000000180c */
[C---:B------:R-:W-:Y:S02]  /*237c0*/  FMUL.FTZ R31, R0.reuse, R131 ;  /* 0x00000083001f7220 */ /* 0x040fe40000410000 */
[----:B------:R-:W-:Y:S02]  /*237d0*/  IMAD.MOV.U32 R131, RZ, RZ, R80 ;  /* 0x000000ffff837224 */ /* 0x000fe400078e0050 */
[----:B------:R-:W2:Y:S01]  /*237e0*/  LDSM.16.MT88.4 R80, [R211+0x100] ;  /* 0x00010000d350783b */ /* 0x000ea20000004200 */
[C---:B------:R-:W-:Y:S01]  /*237f0*/  HMMA.16816.F32 R16, R76.reuse, R22, R16 ;  /* 0x000000164c10723c */ /* 0x040fe20000001810 */
[----:B------:R3:W-:Y:S03]  /*23800*/  MUFU.EX2 R110, R20 ;  /* 0x00000014006e7308 */ /* 0x0007e60000000800 */
[C---:B------:R-:W-:Y:S02]  /*23810*/  FMUL.FTZ R21, R69.reuse, R121 ;  /* 0x0000007945157220 */ /* 0x040fe40000410000 */
[----:B------:R-:W-:Y:S02]  /*23820*/  FMUL.FTZ R26, R0, R126 ;  /* 0x0000007e001a7220 */ /* 0x000fe40000410000 */
[C---:B------:R-:W-:Y:S04]  /*23830*/  FMUL.FTZ R22, R68.reuse, R122 ;  /* 0x0000007a44167220 */ /* 0x040fe80000410000 */
[----:B------:R-:W-:Y:S01]  /*23840*/  FMUL.FTZ R23, R68, R123 ;  /* 0x0000007b44177220 */ /* 0x000fe20000410000 */
[----:B------:R-:W-:Y:S01]  /*23850*/  MOV R123, R60 ;  /* 0x0000003c007b7202 */ /* 0x000fe20000000f00 */
[----:B-1----:R-:W-:Y:S02]  /*23860*/  FMUL.FTZ R28, R2, R128 ;  /* 0x00000080021c7220 */ /* 0x002fe40000410000 */
[C---:B------:R-:W-:Y:S02]  /*23870*/  FMUL.FTZ R30, R0.reuse, R130 ;  /* 0x00000082001e7220 */ /* 0x040fe40000410000 */
[----:B------:R-:W-:Y:S02]  /*23880*/  IMAD.MOV.U32 R130, RZ, RZ, R33 ;  /* 0x000000ffff827224 */ /* 0x000fe400078e0021 */
[C---:B------:R-:W-:Y:S02]  /*23890*/  FMUL.FTZ R33, R69.reuse, R133 ;  /* 0x0000008545217220 */ /* 0x040fe40000410000 */
[C---:B------:R-:W-:Y:S01]  /*238a0*/  FMUL.FTZ R42, R0.reuse, R142 ;  /* 0x0000008e002a7220 */ /* 0x040fe20000410000 */
[----:B------:R-:W-:Y:S01]  /*238b0*/  LDSM.16.MT88.4 R132, [R212+0x2900] ;  /* 0x00290000d484783b */ /* 0x000fe20000004200 */
[C---:B------:R-:W-:Y:S02]  /*238c0*/  FMUL.FTZ R43, R0.reuse, R143 ;  /* 0x0000008f002b7220 */ /* 0x040fe40000410000 */
[C---:B---3--:R-:W-:Y:S02]  /*238d0*/  FMUL.FTZ R20, R69.reuse, R120 ;  /* 0x0000007845147220 */ /* 0x048fe40000410000 */
[----:B------:R-:W-:Y:S01]  /*238e0*/  IMAD.MOV.U32 R122, RZ, RZ, R84 ;  /* 0x000000ffff7a7224 */ /* 0x000fe200078e0054 */
[----:B------:R1:W-:Y:S01]  /*238f0*/  MUFU.EX2 R120, R62 ;  /* 0x0000003e00787308 */ /* 0x0003e20000000800 */
[----:B------:R-:W-:Y:S01]  /*23900*/  FMUL.FTZ R63, R0, R163 ;  /* 0x000000a3003f7220 */ /* 0x000fe20000410000 */
[----:B------:R-:W3:Y:S01]  /*23910*/  LDSM.16.MT88.4 R84, [R209+0x900] ;  /* 0x00090000d154783b */ /* 0x000ee20000004200 */
[----:B------:R-:W-:Y:S01]  /*23920*/  MOV R163, R93 ;  /* 0x0000005d00a37202 */ /* 0x000fe20000000f00 */
[-C--:B------:R-:W-:Y:S03]  /*23930*/  HMMA.16816.F32 R20, R76, R36.reuse, R20 ;  /* 0x000000244c14723c */ /* 0x080fe60000001814 */
[----:B------:R-:W-:Y:S02]  /*23940*/  FMUL.FTZ R44, R2, R144 ;  /* 0x00000090022c7220 */ /* 0x000fe40000410000 */
[C---:B------:R-:W-:Y:S02]  /*23950*/  FMUL.FTZ R46, R0.reuse, R146 ;  /* 0x00000092002e7220 */ /* 0x040fe40000410000 */
[C---:B------:R-:W-:Y:S01]  /*23960*/  FMUL.FTZ R47, R0.reuse, R147 ;  /* 0x00000093002f7220 */ /* 0x040fe20000410000 */
[C---:B------:R-:W-:Y:S04]  /*23970*/  HMMA.16816.F32 R24, R64.reuse, R36, R24 ;  /* 0x000000244018723c */ /* 0x040fe80000001818 */
[----:B------:R-:W-:Y:S02]  /*23980*/  FMUL.FTZ R58, R0, R158 ;  /* 0x0000009e003a7220 */ /* 0x000fe40000410000 */
[----:B------:R-:W-:Y:S02]  /*23990*/  FMUL.FTZ R60, R2, R160 ;  /* 0x000000a0023c7220 */ /* 0x000fe40000410000 */
[-C--:B------:R-:W-:Y:S04]  /*239a0*/  HMMA.16816.F32 R28, R64, R38.reuse, R28 ;  /* 0x00000026401c723c */ /* 0x080fe8000000181c */
[----:B------:R-:W-:Y:S02]  /*239b0*/  FFMA.FTZ R36, R48, c[0x0][0x2d0], -R96 ;  /* 0x0000b40030247a23 */ /* 0x000fe40000010860 */
[----:B-1----:R-:W-:Y:S02]  /*239c0*/  FMUL.FTZ R62, R0, R162 ;  /* 0x000000a2003e7220 */ /* 0x002fe40000410000 */
[C---:B------:R-:W-:Y:S01]  /*239d0*/  HMMA.16816.F32 R32, R76.reuse, R38, R32 ;  /* 0x000000264c20723c */ /* 0x040fe20000001820 */
[----:B------:R1:W-:Y:S01]  /*239e0*/  MUFU.EX2 R128, R36 ;  /* 0x0000002400807308 */ /* 0x0003e20000000800 */
[----:B------:R-:W4:Y:S02]  /*239f0*/  LDL.LU R162, [R1+0x24] ;  /* 0x0000240001a27983 */ /* 0x000f240000300800 */
[----:B------:R-:W-:Y:S02]  /*23a00*/  FMUL.FTZ R37, R69, R137 ;  /* 0x0000008945257220 */ /* 0x000fe40000410000 */
[----:B------:R-:W-:Y:S02]  /*23a10*/  FFMA.FTZ R48, R51, c[0x0][0x2d0], -R74 ;  /* 0x0000b40033307a23 */ /* 0x000fe4000001084a */
[C---:B------:R-:W-:Y:S03]  /*23a20*/  FMUL.FTZ R38, R68.reuse, R138 ;  /* 0x0000008a44267220 */ /* 0x040fe60000410000 */
[----:B------:R-:W5:Y:S01]  /*23a30*/  MUFU.EX2 R57, R48 ;  /* 0x0000003000397308 */ /* 0x000f620000000800 */
[C---:B------:R-:W-:Y:S02]  /*23a40*/  FMUL.FTZ R39, R68.reuse, R139 ;  /* 0x0000008b44277220 */ /* 0x040fe40000410000 */
[----:B------:R-:W-:Y:S02]  /*23a50*/  FMUL.FTZ R51, R68, R151 ;  /* 0x0000009744337220 */ /* 0x000fe40000410000 */
[----:B------:R-:W-:Y:S02]  /*23a60*/  IMAD.MOV.U32 R160, RZ, RZ, R61 ;  /* 0x000000ffffa07224 */ /* 0x000fe400078e003d */
[----:B------:R-:W-:Y:S01]  /*23a70*/  FMUL.FTZ R61, R2, R161 ;  /* 0x000000a1023d7220 */ /* 0x000fe20000410000 */
[----:B------:R-:W-:Y:S01]  /*23a80*/  MOV R161, R247 ;  /* 0x000000f700a17202 */ /* 0x000fe20000000f00 */
[----:B------:R-:W-:Y:S02]  /*23a90*/  IMAD.MOV.U32 R126, RZ, RZ, R242 ;  /* 0x000000ffff7e7224 */ /* 0x000fe400078e00f2 */
[C---:B-1----:R-:W-:Y:S07]  /*23aa0*/  FMUL.FTZ R36, R69.reuse, R136 ;  /* 0x0000008845247220 */ /* 0x042fee0000410000 */
[-C--:B------:R-:W-:Y:S03]  /*23ab0*/  HMMA.16816.F32 R36, R76, R52.reuse, R36 ;  /* 0x000000344c24723c */ /* 0x080fe60000001824 */
[----:B-----5:R-:W-:Y:S01]  /*23ac0*/  MOV R151, R57 ;  /* 0x0000003900977202 */ /* 0x020fe20000000f00 */
[C---:B------:R-:W-:Y:S01]  /*23ad0*/  FMUL.FTZ R48, R69.reuse, R148 ;  /* 0x0000009445307220 */ /* 0x040fe20000410000 */
[----:B------:R-:W-:Y:S01]  /*23ae0*/  MOV R148, R59 ;  /* 0x0000003b00947202 */ /* 0x000fe20000000f00 */
[----:B------:R-:W-:Y:S02]  /*23af0*/  FMUL.FTZ R59, R0, R159 ;  /* 0x0000009f003b7220 */ /* 0x000fe40000410000 */
[C---:B------:R-:W-:Y:S04]  /*23b00*/  HMMA.16816.F32 R40, R64.reuse, R52, R40 ;  /* 0x000000344028723c */ /* 0x040fe80000001828 */
[----:B------:R-:W-:Y:S03]  /*23b10*/  FMUL.FTZ R57, R2, R157 ;  /* 0x0000009d02397220 */ /* 0x000fe60000410000 */
[--C-:B------:R-:W-:Y:S01]  /*23b20*/  FFMA.FTZ R52, R56, c[0x0][0x2d0], -R97.reuse ;  /* 0x0000b40038347a23 */ /* 0x100fe20000010861 */
[-C--:B------:R-:W-:Y:S03]  /*23b30*/  HMMA.16816.F32 R44, R64, R54.reuse, R44 ;  /* 0x00000036402c723c */ /* 0x080fe6000000182c */
[----:B------:R1:W5:Y:S01]  /*23b40*/  MUFU.EX2 R109, R52 ;  /* 0x00000034006d7308 */ /* 0x0003620000000800 */
[C---:B------:R-:W-:Y:S02]  /*23b50*/  FMUL.FTZ R53, R69.reuse, R153 ;  /* 0x0000009945357220 */ /* 0x040fe40000410000 */
[----:B------:R-:W-:Y:S02]  /*23b60*/  FMUL.FTZ R56, R2, R156 ;  /* 0x0000009c02387220 */ /* 0x000fe40000410000 */
[C---:B------:R-:W-:Y:S07]  /*23b70*/  HMMA.16816.F32 R48, R76.reuse, R54, R48 ;  /* 0x000000364c30723c */ /* 0x040fee0000001830 */
[C---:B------:R-:W-:Y:S02]  /*23b80*/  FMUL.FTZ R54, R68.reuse, R154 ;  /* 0x0000009a44367220 */ /* 0x040fe40000410000 */
[----:B------:R-:W-:Y:S03]  /*23b90*/  FMUL.FTZ R55, R68, R155 ;  /* 0x0000009b44377220 */ /* 0x000fe60000410000 */
[----:B-1----:R-:W-:Y:S07]  /*23ba0*/  FMUL.FTZ R52, R69, R152 ;  /* 0x0000009845347220 */ /* 0x002fee0000410000 */
[-C--:B--2---:R-:W-:Y:S08]  /*23bb0*/  HMMA.16816.F32 R52, R76, R80.reuse, R52 ;  /* 0x000000504c34723c */ /* 0x084ff00000001834 */
[C---:B------:R-:W-:Y:S07]  /*23bc0*/  HMMA.16816.F32 R56, R64.reuse, R80, R56 ;  /* 0x000000504038723c */ /* 0x040fee0000001838 */
[----:B------:R-:W-:Y:S01]  /*23bd0*/  FFMA.FTZ R80, R88, c[0x0][0x2d0], -R97 ;  /* 0x0000b40058507a23 */ /* 0x000fe20000010861 */
[-C--:B------:R-:W-:Y:S03]  /*23be0*/  HMMA.16816.F32 R60, R64, R82.reuse, R60 ;  /* 0x00000052403c723c */ /* 0x080fe6000000183c */
[----:B------:R1:W2:Y:S01]  /*23bf0*/  MUFU.EX2 R115, R80 ;  /* 0x0000005000737308 */ /* 0x0002a20000000800 */
[----:B-----5:R-:W-:Y:S03]  /*23c00*/  F2FP.PACK_AB R81, R103, R109 ;  /* 0x0000006d6751723e */ /* 0x020fe600000000ff */
[C---:B------:R-:W-:Y:S02]  /*23c10*/  FMUL.FTZ R64, R69.reuse, R164 ;  /* 0x000000a445407220 */ /* 0x040fe40000410000 */
[C---:B------:R-:W-:Y:S01]  /*23c20*/  FMUL.FTZ R66, R68.reuse, R166 ;  /* 0x000000a644427220 */ /* 0x040fe20000410000 */
[----:B------:R-:W5:Y:S02]  /*23c30*/  LDL.LU R164, [R1+0x20] ;  /* 0x0000200001a47983 */ /* 0x000f640000300800 */
[----:B------:R-:W-:Y:S01]  /*23c40*/  FMUL.FTZ R67, R68, R167 ;  /* 0x000000a744437220 */ /* 0x000fe20000410000 */
[----:B------:R-:W-:Y:S01]  /*23c50*/  MOV R167, R89 ;  /* 0x0000005900a77202 */ /* 0x000fe20000000f00 */
[----:B------:R-:W-:Y:S01]  /*23c60*/  FMUL.FTZ R65, R69, R165 ;  /* 0x000000a545417220 */ /* 0x000fe20000410000 */
[----:B------:R-:W5:Y:S01]  /*23c70*/  LDL.LU R166, [R1+0x1c] ;  /* 0x00001c0001a67983 */ /* 0x000f620000300800 */
        /* <DEDUP_REMOVED lines=12> */
[----:B--2---:R-:W-:Y:S03]  /*23d40*/  F2FP.PACK_AB R83, R115, R120 ;  /* 0x000000787353723e */ /* 0x004fe600000000ff */
[-C--:B---3--:R-:W-:Y:S03]  /*23d50*/  HMMA.16816.F32 R4, R76, R84.reuse, R4 ;  /* 0x000000544c04723c */ /* 0x088fe60000001804 */
[--C-:B-1----:R-:W-:Y:S02]  /*23d60*/  FFMA.FTZ R80, R94, c[0x0][0x2d0], -R75.reuse ;  /* 0x0000b4005e507a23 */ /* 0x102fe4000001084b */
[----:B------:R-:W1:Y:S02]  /*23d70*/  LDSM.16.MT88.4 R92, [R210+0x900] ;  /* 0x00090000d25c783b */ /* 0x000e640000004200 */
[----:B------:R2:W-:Y:S02]  /*23d80*/  MUFU.EX2 R139, R80 ;  /* 0x00000050008b7308 */ /* 0x0005e40000000800 */
        /* <DEDUP_REMOVED lines=8> */
[----:B--2---:R-:W-:Y:S03]  /*23e10*/  FFMA.FTZ R84, R177, c[0x0][0x2d0], -R74 ;  /* 0x0000b400b1547a23 */ /* 0x004fe6000001084a */
[--C-:B------:R-:W-:Y:S01]  /*23e20*/  FFMA.FTZ R88, R169, c[0x0][0x2d0], -R96.reuse ;  /* 0x0000b400a9587a23 */ /* 0x100fe20000010860 */
        /* <DEDUP_REMOVED lines=17> */
[----:B------:R2:W2:Y:S01]  /*23f40*/  MUFU.EX2 R141, R88 ;  /* 0x00000058008d7308 */ /* 0x0004a20000000800 */
[----:B----4-:R-:W-:Y:S02]  /*23f50*/  FFMA.FTZ R2, R2, R162, R163 ;  /* 0x000000a202027223 */ /* 0x010fe400000100a3 */
[----:B---3--:R-:W-:Y:S07]  /*23f60*/  FFMA.FTZ R92, R170, c[0x0][0x2d0], -R97 ;  /* 0x0000b400aa5c7a23 */ /* 0x008fee0000010861 */
        /* <DEDUP_REMOVED lines=9> */
[----:B------:R2:W4:Y:S01]  /*24000*/  MUFU.EX2 R140, R88 ;  /* 0x00000058008c7308 */ /* 0x0005220000000800 */
        /* <DEDUP_REMOVED lines=9> */
[----:B------:R-:W-:Y:S01]  /*240a0*/  F2FP.PACK_AB R82, R141, R142 ;  /* 0x0000008e8d52723e */ /* 0x000fe200000000ff */
[----:B------:R2:W-:Y:S01]  /*240b0*/  MUFU.EX2 R147, R80 ;  /* 0x0000005000937308 */ /* 0x0005e20000000800 */
[----:B----4-:R-:W-:Y:S01]  /*240c0*/  F2FP.PACK_AB R81, R234, R140 ;  /* 0x0000008cea51723e */ /* 0x010fe200000000ff */
[----:B-----5:R-:W-:Y:S01]  /*240d0*/  FFMA.FTZ R69, R69, R166, R167 ;  /* 0x000000a645457223 */ /* 0x020fe200000100a7 */
[----:B------:R-:W-:Y:S01]  /*240e0*/  F2FP.PACK_AB R76, R121, R151 ;  /* 0x00000097794c723e */ /* 0x000fe200000000ff */
[----:B------:R-:W-:Y:S03]  /*240f0*/  FFMA.FTZ R68, R68, R164, R165 ;  /* 0x000000a444447223 */ /* 0x000fe600000100a5 */
[----:B------:R-:W-:Y:S02]  /*24100*/  F2FP.PACK_AB R77, R138, R139 ;  /* 0x0000008b8a4d723e */ /* 0x000fe400000000ff */
[----:B------:R-:W-:Y:S02]  /*24110*/  F2FP.PACK_AB R78, R246, R247 ;  /* 0x000000f7f64e723e */ /* 0x000fe400000000ff */
[----:B------:R-:W-:Y:S01]  /*24120*/  F2FP.PACK_AB R79, R143, R242 ;  /* 0x000000f28f4f723e */ /* 0x000fe200000000ff */
[----:B-1----:R-:W1:Y:S01]  /*24130*/  LDSM.16.MT88.4 R84, [R212+0x1100] ;  /* 0x00110000d454783b */ /* 0x002e620000004200 */
[----:B---3--:R-:W-:Y:S05]  /*24140*/  F2FP.PACK_AB R83, R207, R233 ;  /* 0x000000e9cf53723e */ /* 0x008fea00000000ff */
[-C--:B--2---:R-:W-:Y:S03]  /*24150*/  HMMA.16816.F32 R4, R76, R88.reuse, R4 ;  /* 0x000000584c04723c */ /* 0x084fe60000001804 */
[--C-:B------:R-:W-:Y:S04]  /*24160*/  FFMA.FTZ R80, R181, c[0x0][0x2d0], -R75.reuse ;  /* 0x0000b400b5507a23 */ /* 0x100fe8000001084b */
        /* <DEDUP_REMOVED lines=9> */
[----:B--2---:R-:W-:Y:S03]  /*24200*/  FFMA.FTZ R88, R195, c[0x0][0x2d0], -R74 ;  /* 0x0000b400c3587a23 */ /* 0x004fe6000001084a */
        /* <DEDUP_REMOVED lines=17> */
[--C-:B--2---:R-:W-:Y:S01]  /*24320*/  FFMA.FTZ R84, R188, c[0x0][0x2d0], -R96.reuse ;  /* 0x0000b400bc547a23 */ /* 0x104fe20000010860 */
[----:B------:R-:W-:Y:S04]  /*24330*/  MOV R188, R114 ;  /* 0x0000007200bc7202 */ /* 0x000fe80000000f00 */
[----:B------:R-:W-:Y:S04]  /*24340*/  ISETP.GT.AND P0, PT, R226, R188, PT ;  /* 0x000000bce200720c */ /* 0x000fe80003f04270 */
[----:B------:R2:W-:Y:S01]  /*24350*/  MUFU.EX2 R185, R84 ;  /* 0x0000005400b97308 */ /* 0x0005e20000000800 */
[----:B---3--:R-:W-:Y:S01]  /*24360*/  FFMA.FTZ R92, R183, c[0x0][0x2d0], -R97 ;  /* 0x0000b400b75c7a23 */ /* 0x008fe20000010861 */
[----:B------:R-:W-:Y:S08]  /*24370*/  MOV R183, R160 ;  /* 0x000000a000b77202 */ /* 0x000ff00000000f00 */
[----:B------:R3:W-:Y:S01]  /*24380*/  MUFU.EX2 R154, R92 ;  /* 0x0000005c009a7308 */ /* 0x0007e20000000800 */
[----:B-1----:R-:W1:Y:S01]  /*24390*/  LDSM.16.MT88.4 R88, [R211+0x1100] ;  /* 0x00110000d358783b */ /* 0x002e620000004200 */
[----:B--2---:R-:W-:Y:S01]  /*243a0*/  FFMA.FTZ R84, R190, c[0x0][0x2d0], -R96 ;  /* 0x0000b400be547a23 */ /* 0x004fe20000010860 */
[----:B------:R-:W-:Y:S07]  /*243b0*/  MOV R190, R115 ;  /* 0x0000007300be7202 */ /* 0x000fee0000000f00 */
[----:B------:R2:W4:Y:S01]  /*243c0*/  MUFU.EX2 R187, R84 ;  /* 0x0000005400bb7308 */ /* 0x0005220000000800 */
[----:B---3--:R-:W-:Y:S02]  /*243d0*/  FFMA.FTZ R92, R202, c[0x0][0x2d0], -R75 ;  /* 0x0000b400ca5c7a23 */ /* 0x008fe4000001084b */
[----:B------:R-:W-:Y:S07]  /*243e0*/  IMAD.MOV.U32 R202, RZ, RZ, R110 ;  /* 0x000000ffffca7224 */ /* 0x000fee00078e006e */
[----:B------:R3:W-:Y:S01]  /*243f0*/  MUFU.EX2 R159, R92 ;  /* 0x0000005c009f7308 */ /* 0x0007e20000000800 */
[--C-:B--2---:R-:W-:Y:S01]  /*24400*/  FFMA.FTZ R84, R201, c[0x0][0x2d0], -R74.reuse ;  /* 0x0000b400c9547a23 */ /* 0x104fe2000001084a */
[-C--:B-1----:R-:W-:Y:S08]  /*24410*/  HMMA.16816.F32 R52, R76, R88.reuse, R52 ;  /* 0x000000584c34723c */ /* 0x082ff00000001834 */
[----:B------:R1:W-:Y:S01]  /*24420*/  MUFU.EX2 R184, R84 ;  /* 0x0000005400b87308 */ /* 0x0003e20000000800 */
[----:B------:R-:W-:Y:S01]  /*24430*/  IMAD.MOV.U32 R201, RZ, RZ, R151 ;  /* 0x000000ffffc97224 */ /* 0x000fe200078e0097 */
[C---:B------:R-:W-:Y:S01]  /*24440*/  HMMA.16816.F32 R56, R80.reuse, R88, R56 ;  /* 0x000000585038723c */ /* 0x040fe20000001838 */
[----:B---3--:R-:W-:Y:S06]  /*24450*/  LDSM.16.MT88.4 R92, [R210+0x1900] ;  /* 0x00190000d25c783b */ /* 0x008fec0000004200 */
[--C-:B------:R-:W-:Y:S01]  /*24460*/  FFMA.FTZ R88, R186, c[0x0][0x2d0], -R97.reuse ;  /* 0x0000b400ba587a23 */ /* 0x100fe20000010861 */
[-C--:B------:R-:W-:Y:S03]  /*24470*/  HMMA.16816.F32 R60, R80, R90.reuse, R60 ;  /* 0x0000005a503c723c */ /* 0x080fe6000000183c */
[----:B------:R2:W3:Y:S01]  /*24480*/  MUFU.EX2 R102, R88 ;  /* 0x0000005800667308 */ /* 0x0004e20000000800 */
[----:B------:R-:W-:Y:S02]  /*24490*/  MOV R186, R201 ;  /* 0x000000c900ba7202 */ /* 0x000fe40000000f00 */
[----:B------:R-:W-:Y:S01]  /*244a0*/  MOV R201, R121 ;  /* 0x0000007900c97202 */ /* 0x000fe20000000f00 */
[--C-:B------:R-:W-:Y:S01]  /*244b0*/  FFMA.FTZ R80, R228, c[0x0][0x2d0], -R74.reuse ;  /* 0x0000b400e4507a23 */ /* 0x100fe2000001084a */
[----:B------:R-:W-:Y:S04]  /*244c0*/  HMMA.16816.F32 R64, R76, R90, R64 ;  /* 0x0000005a4c40723c */ /* 0x000fe80000001840 */
[----:B-1----:R-:W-:Y:S01]  /*244d0*/  FFMA.FTZ R84, R179, c[0x0][0x2d0], -R97 ;  /* 0x0000b400b3547a23 */ /* 0x002fe20000010861 */
[----:B------:R1:W-:Y:S01]  /*244e0*/  MUFU.EX2 R181, R80 ;  /* 0x0000005000b57308 */ /* 0x0003e20000000800 */
[----:B----4-:R-:W-:Y:S02]  /*244f0*/  F2FP.PACK_AB R82, R187, R185 ;  /* 0x000000b9bb52723e */ /* 0x010fe400000000ff */
        /* <DEDUP_REMOVED lines=25> */
[--C-:B------:R-:W-:Y:S01]  /*24690*/  FFMA.FTZ R88, R225, c[0x0][0x2d0], -R96.reuse ;  /* 0x0000b400e1587a23 */ /* 0x100fe20000010860 */
[-C--:B------:R-:W-:Y:S01]  /*246a0*/  HMMA.16816.F32 R28, R80, R90.reuse, R28 ;  /* 0x0000005a501c723c */ /* 0x080fe2000000181c */
[----:B------:R1:W-:Y:S03]  /*246b0*/  MUFU.EX2 R180, R84 ;  /* 0x0000005400b47308 */ /* 0x0003e60000000800 */
[----:B------:R-:W-:Y:S04]  /*246c0*/  IMAD.MOV.U32 R225, RZ, RZ, R113 ;  /* 0x000000ffffe17224 */ /* 0x000fe800078e0071 */
        /* <DEDUP_REMOVED lines=9> */
[--C-:B--2---:R-:W-:Y:S02]  /*24760*/  FFMA.FTZ R88, R229, c[0x0][0x2d0], -R96.reuse ;  /* 0x0000b400e5587a23 */ /* 0x104fe40000010860 */
[----:B------:R-:W-:Y:S01]  /*24770*/  IMAD.MOV.U32 R229, RZ, RZ, R127 ;  /* 0x000000ffffe57224 */ /* 0x000fe200078e007f */
        /* <DEDUP_REMOVED lines=8> */
[----:B------:R-:W-:Y:S01]  /*24800*/  MOV R230, R131 ;  /* 0x0000008300e67202 */ /* 0x000fe20000000f00 */
[----:B------:R-:W-:Y:S07]  /*24810*/  IMAD.MOV.U32 R131, RZ, RZ, R104 ;  /* 0x000000ffff837224 */ /* 0x000fee00078e0068 */
[----:B------:R2:W4:Y:S01]  /*24820*/  MUFU.EX2 R177, R88 ;  /* 0x0000005800b17308 */ /* 0x0005220000000800 */
[----:B---3--:R-:W-:Y:S09]  /*24830*/  FFMA.FTZ R92, R200, c[0x0][0x2d0], -R97 ;  /* 0x0000b400c85c7a23 */ /* 0x008ff20000010861 */
[----:B------:R3:W-:Y:S01]  /*24840*/  MUFU.EX2 R99, R92 ;  /* 0x0000005c00637308 */ /* 0x0007e20000000800 */
[----:B-1----:R-:W-:Y:S02]  /*24850*/  FFMA.FTZ R84, R203, c[0x0][0x2d0], -R96 ;  /* 0x0000b400cb547a23 */ /* 0x002fe40000010860 */
[----:B------:R-:W-:Y:S07]  /*24860*/  IMAD.MOV.U32 R203, RZ, RZ, R107 ;  /* 0x000000ffffcb7224 */ /* 0x000fee00078e006b */
        /* <DEDUP_REMOVED lines=36> */
[----:B------:R-:W-:Y:S04]  /*24ab0*/  FFMA.FTZ R74, R252, c[0x0][0x2d0], -R74 ;  /* 0x0000b400fc4a7a23 */ /* 0x000fe8000001084a */
[C---:B------:R-:W-:Y:S05]  /*24ac0*/  HMMA.16816.F32 R16, R76.reuse, R90, R16 ;  /* 0x0000005a4c10723c */ /* 0x040fea0000001810 */
[----:B------:R3:W4:Y:S03]  /*24ad0*/  MUFU.EX2 R171, R74 ;  /* 0x0000004a00ab7308 */ /* 0x0007260000000800 */
[-C--:B-1----:R-:W-:Y:S08]  /*24ae0*/  HMMA.16816.F32 R20, R76, R84.reuse, R20 ;  /* 0x000000544c14723c */ /* 0x082ff00000001814 */
        /* <DEDUP_REMOVED lines=13> */
[C---:B------:R-:W-:Y:S01]  /*24bc0*/  HMMA.16816.F32 R48, R76.reuse, R94, R48 ;  /* 0x0000005e4c30723c */ /* 0x040fe20000001830 */
[----:B------:R2:W-:Y:S03]  /*24bd0*/  MUFU.EX2 R168, R74 ;  /* 0x0000004a00a87308 */ /* 0x0005e60000000800 */
[----:B---3--:R-:W-:Y:S04]  /*24be0*/  F2FP.PACK_AB R167, R169, R170 ;  /* 0x000000aaa9a7723e */ /* 0x008fe800000000ff */
[-C--:B-1----:R-:W-:Y:S08]  /*24bf0*/  HMMA.16816.F32 R52, R76, R88.reuse, R52 ;  /* 0x000000584c34723c */ /* 0x082ff00000001834 */
[C---:B------:R-:W-:Y:S08]  /*24c00*/  HMMA.16816.F32 R56, R80.reuse, R88, R56 ;  /* 0x000000585038723c */ /* 0x040ff00000001838 */
[-C--:B------:R-:W-:Y:S04]  /*24c10*/  HMMA.16816.F32 R60, R80, R90.reuse, R60 ;  /* 0x0000005a503c723c */ /* 0x080fe8000000183c */
[--C-:B--2---:R-:W-:Y:S04]  /*24c20*/  FFMA.FTZ R74, R238, c[0x0][0x2d0], -R96.reuse ;  /* 0x0000b400ee4a7a23 */ /* 0x104fe80000010860 */
[----:B------:R-:W-:Y:S01]  /*24c30*/  HMMA.16816.F32 R64, R76, R90, R64 ;  /* 0x0000005a4c40723c */ /* 0x000fe20000001840 */
[----:B------:R-:W2:Y:S01]  /*24c40*/  LDL.LU R76, [R1+0x28] ;  /* 0x00002800014c7983 */ /* 0x000ea20000300800 */
[----:B------:R1:W3:Y:S06]  /*24c50*/  MUFU.EX2 R85, R74 ;  /* 0x0000004a00557308 */ /* 0x0002ec0000000800 */
[-C--:B------:R-:W-:Y:S05]  /*24c60*/  HMMA.16816.F32 R104, R164, R116.reuse, R4 ;  /* 0x00000074a468723c */ /* 0x080fea0000001804 */
[--C-:B-1----:R-:W-:Y:S01]  /*24c70*/  FFMA.FTZ R74, R239, c[0x0][0x2d0], -R96.reuse ;  /* 0x0000b400ef4a7a23 */ /* 0x102fe20000010860 */
[----:B---3--:R-:W-:Y:S01]  /*24c80*/  F2FP.PACK_AB R160, R85, R168 ;  /* 0x000000a855a0723e */ /* 0x008fe200000000ff */
[----:B------:R-:W-:Y:S02]  /*24c90*/  FFMA.FTZ R96, R245, c[0x0][0x2d0], -R96 ;  /* 0x0000b400f5607a23 */ /* 0x000fe40000010860 */
[----:B------:R1:W-:Y:S10]  /*24ca0*/  MUFU.EX2 R86, R74 ;  /* 0x0000004a00567308 */ /* 0x0003f40000000800 */
[----:B------:R-:W3:Y:S01]  /*24cb0*/  MUFU.EX2 R96, R96 ;  /* 0x0000006000607308 */ /* 0x000ee20000000800 */
[--C-:B-1----:R-:W-:Y:S09]  /*24cc0*/  FFMA.FTZ R74, R205, c[0x0][0x2d0], -R97.reuse ;  /* 0x0000b400cd4a7a23 */ /* 0x102ff20000010861 */
[----:B------:R1:W-:Y:S01]  /*24cd0*/  MUFU.EX2 R75, R74 ;  /* 0x0000004a004b7308 */ /* 0x0003e20000000800 */
[----:B---3--:R-:W-:Y:S01]  /*24ce0*/  F2FP.PACK_AB R162, R96, R86 ;  /* 0x0000005660a2723e */ /* 0x008fe200000000ff */
[--C-:B-1----:R-:W-:Y:S08]  /*24cf0*/  FFMA.FTZ R74, R199, c[0x0][0x2d0], -R97.reuse ;  /* 0x0000b400c74a7a23 */ /* 0x102ff00000010861 */
[----:B------:R1:W3:Y:S02]  /*24d00*/  MUFU.EX2 R84, R74 ;  /* 0x0000004a00547308 */ /* 0x0002e40000000800 */
[--C-:B-1----:R-:W-:Y:S02]  /*24d10*/  FFMA.FTZ R74, R192, c[0x0][0x2d0], -R97.reuse ;  /* 0x0000b400c04a7a23 */ /* 0x102fe40000010861 */
[----:B------:R-:W-:Y:S02]  /*24d20*/  FFMA.FTZ R97, R73, c[0x0][0x2d0], -R97 ;  /* 0x0000b40049617a23 */ /* 0x000fe40000010861 */
[----:B------:R-:W-:Y:S01]  /*24d30*/  FADD.FTZ R73, R161, R69 ;  /* 0x00000045a1497221 */ /* 0x000fe20000010000 */
[----:B---3--:R-:W-:Y:S01]  /*24d40*/  F2FP.PACK_AB R161, R84, R75 ;  /* 0x0000004b54a1723e */ /* 0x008fe200000000ff */
[----:B------:R-:W-:Y:S02]  /*24d50*/  FADD.FTZ R69, R150, R68 ;  /* 0x0000004496457221 */ /* 0x000fe40000010000 */
[----:B------:R-:W-:Y:S01]  /*24d60*/  MUFU.EX2 R74, R74 ;  /* 0x0000004a004a7308 */ /* 0x000fe20000000800 */
[----:B------:R-:W-:Y:S02]  /*24d70*/  FADD.FTZ R68, R149, R2 ;  /* 0x0000000295447221 */ /* 0x000fe40000010000 */
[----:B------:R-:W-:Y:S01]  /*24d80*/  FADD.FTZ R4, R183, R73 ;  /* 0x00000049b7047221 */ /* 0x000fe20000010000 */
[----:B------:R-:W1:Y:S01]  /*24d90*/  LDSM.16.MT88.4 R148, [R210+0x2900] ;  /* 0x00290000d294783b */ /* 0x000e620000004200 */
[----:B------:R-:W-:Y:S02]  /*24da0*/  FADD.FTZ R2, R123, R69 ;  /* 0x000000457b027221 */ /* 0x000fe40000010000 */
[----:B------:R-:W-:Y:S02]  /*24db0*/  FADD.FTZ R5, R122, R68 ;  /* 0x000000447a057221 */ /* 0x000fe40000010000 */
[----:B------:R-:W-:Y:S01]  /*24dc0*/  FADD.FTZ R4, R230, R4 ;  /* 0x00000004e6047221 */ /* 0x000fe20000010000 */
[----:B------:R-:W3:Y:S01]  /*24dd0*/  MUFU.EX2 R97, R97 ;  /* 0x0000006100617308 */ /* 0x000ee20000000800 */
[----:B------:R-:W-:Y:S02]  /*24de0*/  FADD.FTZ R2, R229, R2 ;  /* 0x00000002e5027221 */ /* 0x000fe40000010000 */
[----:B------:R-:W-:Y:S02]  /*24df0*/  FADD.FTZ R6, R126, R4 ;  /* 0x000000047e067221 */ /* 0x000fe40000010000 */
[----:B------:R-:W-:Y:S01]  /*24e00*/  IMAD.MOV.U32 R183, RZ, RZ, R120 ;  /* 0x000000ffffb77224 */ /* 0x000fe200078e0078 */
[----:B---3--:R-:W-:Y:S07]  /*24e10*/  F2FP.PACK_AB R163, R97, R74 ;  /* 0x0000004a61a3723e */ /* 0x008fee00000000ff */
[C---:B------:R-:W-:Y:S08]  /*24e20*/  HMMA.16816.F32 R108, R160.reuse, R116, R8 ;  /* 0x00000074a06c723c */ /* 0x040ff00000001808 */
[-C--:B------:R-:W-:Y:S08]  /*24e30*/  HMMA.16816.F32 R112, R160, R118.reuse, R12 ;  /* 0x00000076a070723c */ /* 0x080ff0000000180c */
[C---:B------:R-:W-:Y:S08]  /*24e40*/  HMMA.16816.F32 R116, R164.reuse, R118, R16 ;  /* 0x00000076a474723c */ /* 0x040ff00000001810 */
[-C--:B------:R-:W-:Y:S04]  /*24e50*/  HMMA.16816.F32 R120, R164, R132.reuse, R20 ;  /* 0x00000084a478723c */ /* 0x080fe80000001814 */
[----:B--2---:R-:W-:Y:S02]  /*24e60*/  FFMA.FTZ R8, R0, R76, R196 ;  /* 0x0000004c00087223 */ /* 0x004fe400000100c4 */
        /* <DEDUP_REMOVED lines=18> */
[----:B------:R-:W-:Y:S01]  /*24f90*/  FADD.FTZ R11, R103, R4 ;  /* 0x00000004670b7221 */ /* 0x000fe20000010000 */
[----:B------:R-:W-:Y:S01]  /*24fa0*/  MOV R103, R3 ;  /* 0x0000000300677202 */ /* 0x000fe20000000f00 */
[----:B------:R-:W-:Y:S01]  /*24fb0*/  FADD.FTZ R8, R228, R2 ;  /* 0x00000002e4087221 */ /* 0x000fe20000010000 */
[----:B------:R-:W2:Y:S01]  /*24fc0*/  LDSM.16.MT88.4 R4, [R211+0x2900] ;  /* 0x00290000d304783b */ /* 0x000ea20000004200 */
        /* <DEDUP_REMOVED lines=84> */
.L_x_461:
[----:B------:R-:W3:Y:S04]  /*25510*/  LDL.LU R0, [R1+0x1c] ;  /* 0x00001c0001007983 */ /* 0x000ee80000300800 */
[----:B-12---:R-:W2:Y:S04]  /*25520*/  LDL.LU R4, [R1+0x20] ;  /* 0x0000200001047983 */ /* 0x006ea80000300800 */
[----:B------:R-:W4:Y:S04]  /*25530*/  LDL.LU R9, [R1+0x24] ;  /* 0x0000240001097983 */ /* 0x000f280000300800 */
[----:B------:R-:W4:Y:S01]  /*25540*/  LDL.LU R2, [R1+0x28] ;  /* 0x0000280001027983 */ /* 0x000f220000300800 */
[----:B------:R-:W-:-:S02]  /*25550*/  MOV R37, 0xff800000 ;  /* 0xff80000000257802 */ /* 0x000fc40000000f00 */
[----:B------:R-:W-:Y:S02]  /*25560*/  MOV R38, 0xff800000 ;  /* 0xff80000000267802 */ /* 0x000fe40000000f00 */
[----:B------:R-:W-:Y:S02]  /*25570*/  MOV R39, 0xff800000 ;  /* 0xff80000000277802 */ /* 0x000fe40000000f00 */
[----:B------:R-:W-:Y:S02]  /*25580*/  MOV R40, 0xff800000 ;  /* 0xff80000000287802 */ /* 0x000fe40000000f00 */
[----:B------:R-:W-:Y:S01]  /*25590*/  PLOP3.LUT P4, PT, PT, PT, PT, 0x8, 0x0 ;  /* 0x000000000000781c */ /* 0x000fe20003f8e170 */
[----:B---3--:R-:W1:Y:S04]  /*255a0*/  SHFL.BFLY PT, R5, R0, 0x2, 0x1f ;  /* 0x0c401f0000057f89 */ /* 0x008e6800000e0000 */
[----:B--2---:R-:W2:Y:S04]  /*255b0*/  SHFL.BFLY PT, R6, R4, 0x2, 0x1f ;  /* 0x0c401f0004067f89 */ /* 0x004ea800000e0000 */
        /* <DEDUP_REMOVED lines=110> */
.L_x_367:
[----:B--2---:R-:W2:Y:S02]  /*25ca0*/  S2R R55, SR_CTAID.Y ;  /* 0x0000000000377919 */ /* 0x004ea40000002600 */
[----:B--2---:R-:W-:Y:S01]  /*25cb0*/  SHF.R.S32.HI R43, RZ, 0x1f, R55 ;  /* 0x0000001fff2b7819 */ /* 0x004fe20000011437 */
[----:B------:R-:W-:Y:S05]  /*25cc0*/  @P4 BRA `(.L_x_479) ;  /* 0x0000130000004947 */ /* 0x000fea0003800000 */
[----:B------:R-:W2:Y:S01]  /*25cd0*/  LDL R44, [R1+0x64] ;  /* 0x00006400012c7983 */ /* 0x000ea20000100800 */
[----:B------:R-:W-:Y:S01]  /*25ce0*/  IMAD.MOV.U32 R6, RZ, RZ, -0x10 ;  /* 0xfffffff0ff067424 */ /* 0x000fe200078e00ff */
[----:B------:R-:W-:Y:S02]  /*25cf0*/  F2FP.PACK_AB R5, R105, R104 ;  /* 0x000000686905723e */ /* 0x000fe400000000ff */
[----:B------:R-:W3:Y:S01]  /*25d00*/  S2R R41, SR_TID.X ;  /* 0x0000000000297919 */ /* 0x000ee20000002100 */
        /* <DEDUP_REMOVED lines=12> */
[----:B---3--:R-:W-:Y:S02]  /*25dd0*/  SHF.R.S32.HI R42, RZ, 0x1f, R41 ;  /* 0x0000001fff2a7819 */ /* 0x008fe40000011429 */
        /* <DEDUP_REMOVED lines=29> */
[----:B------:R-:W-:Y:S02]  /*25fb0*/  R2P PR, R3, 0x6 ;  /* 0x0000000603007804 */ /* 0x000fe40000000000 */
[----:B------:R-:W-:Y:S02]  /*25fc0*/  SEL R6, R6, 0x10, !P0 ;  /* 0x0000001006067807 */ /* 0x000fe40004000000 */
[C---:B------:R-:W-:Y:S02]  /*25fd0*/  IADD3 R4, R2.reuse, 0x80, RZ ;  /* 0x0000008002047810 */ /* 0x040fe40007ffe0ff */
[C---:B------:R-:W-:Y:S01]  /*25fe0*/  IADD3 R0, R2.reuse, 0xc0, RZ ;  /* 0x000000c002007810 */ /* 0x040fe20007ffe0ff */
[----:B------:R-:W-:Y:S01]  /*25ff0*/  IMAD.IADD R3, R2, 0x1, R6 ;  /* 0x0000000102037824 */ /* 0x000fe200078e0206 */
[----:B------:R-:W-:-:S02]  /*26000*/  F2FP.PACK_AB R26, R26, R146 ;  /* 0x000000921a1a723e */ /* 0x000fc400000000ff */
[----:B------:R-:W-:Y:S02]  /*26010*/  F2FP.PACK_AB R18, R18, R152 ;  /* 0x000000981212723e */ /* 0x000fe400000000ff */
[----:B------:R-:W-:Y:S02]  /*26020*/  F2FP.PACK_AB R16, R16, R154 ;  /* 0x0000009a1010723e */ /* 0x000fe400000000ff */
[----:B------:R-:W-:Y:S02]  /*26030*/  @P2 IADD3 R0, R4, -0x40, RZ ;  /* 0xffffffc004002810 */ /* 0x000fe40007ffe0ff */
[----:B------:R-:W-:Y:S02]  /*26040*/  F2FP.PACK_AB R12, R12, R164 ;  /* 0x000000a40c0c723e */ /* 0x000fe400000000ff */
[----:B------:R-:W-:Y:S02]  /*26050*/  F2FP.PACK_AB R11, R167, R166 ;  /* 0x000000a6a70b723e */ /* 0x000fe400000000ff */
[----:B------:R-:W-:-:S02]  /*26060*/  F2FP.PACK_AB R13, R13, R156 ;  /* 0x0000009c0d0d723e */ /* 0x000fc400000000ff */
[----:B------:R-:W-:Y:S01]  /*26070*/  F2FP.PACK_AB R15, R15, R158 ;  /* 0x0000009e0f0f723e */ /* 0x000fe200000000ff */
[----:B------:R3:W-:Y:S01]  /*26080*/  STS [R2+0x80], R5 ;  /* 0x0000800502007388 */ /* 0x0007e20000000800 */
[----:B------:R-:W-:Y:S02]  /*26090*/  F2FP.PACK_AB R10, R161, R160 ;  /* 0x000000a0a10a723e */ /* 0x000fe400000000ff */
[----:B-1----:R-:W-:Y:S01]  /*260a0*/  F2FP.PACK_AB R9, R163, R162 ;  /* 0x000000a2a309723e */ /* 0x002fe200000000ff */
[----:B------:R-:W-:Y:S01]  /*260b0*/  STS [R2+0x480], R7 ;  /* 0x0004800702007388 */ /* 0x000fe20000000800 */
[----:B------:R-:W-:-:S03]  /*260c0*/  ISETP.NE.U32.AND P0, PT, RZ, c[0x0][0x500], PT ;  /* 0x00014000ff007a0c */ /* 0x000fc60003f05070 */
[----:B------:R1:W-:Y:S04]  /*260d0*/  STS [R3+0x80], R8 ;  /* 0x0000800803007388 */ /* 0x0003e80000000800 */
[----:B------:R-:W-:Y:S04]  /*260e0*/  STS [R3+0x480], R30 ;  /* 0x0004801e03007388 */ /* 0x000fe80000000800 */
[----:B------:R-:W-:Y:S04]  /*260f0*/  STS [R2+0x2080], R34 ;  /* 0x0020802202007388 */ /* 0x000fe80000000800 */
[----:B------:R4:W-:Y:S04]  /*26100*/  STS [R2+0x2480], R110 ;  /* 0x0024806e02007388 */ /* 0x0009e80000000800 */
[----:B------:R-:W-:Y:S01]  /*26110*/  STS [R3+0x2080], R33 ;  /* 0x0020802103007388 */ /* 0x000fe20000000800 */
[----:B---3--:R-:W-:-:S03]  /*26120*/  IMAD.MOV.U32 R5, RZ, RZ, 0x20 ;  /* 0x00000020ff057424 */ /* 0x008fc600078e00ff */
[----:B------:R3:W-:Y:S02]  /*26130*/  STS [R3+0x2480], R114 ;  /* 0x0024807203007388 */ /* 0x0007e40000000800 */
[----:B-1----:R-:W-:Y:S02]  /*26140*/  SEL R8, R5, 0xffffffe0, !P1 ;  /* 0xffffffe005087807 */ /* 0x002fe40004800000 */
[----:B------:R-:W-:Y:S02]  /*26150*/  ISETP.NE.AND.EX P1, PT, RZ, c[0x0][0x504], PT, P0 ;  /* 0x00014100ff007a0c */ /* 0x000fe40003f25300 */
[----:B------:R-:W-:Y:S01]  /*26160*/  ISETP.NE.U32.AND P0, PT, RZ, c[0x0][0x508], PT ;  /* 0x00014200ff007a0c */ /* 0x000fe20003f05070 */
[----:B------:R-:W-:Y:S02]  /*26170*/  IMAD.IADD R5, R2, 0x1, R8 ;  /* 0x0000000102057824 */ /* 0x000fe400078e0208 */
[----:B------:R-:W-:Y:S01]  /*26180*/  IMAD.IADD R4, R8, 0x1, R3 ;  /* 0x0000000108047824 */ /* 0x000fe200078e0203 */
[----:B------:R-:W-:-:S02]  /*26190*/  ISETP.NE.AND.EX P0, PT, RZ, c[0x0][0x50c], PT, P0 ;  /* 0x00014300ff007a0c */ /* 0x000fc40003f05300 */
[----:B------:R-:W-:Y:S01]  /*261a0*/  STS [R5+0x80], R29 ;  /* 0x0000801d05007388 */ /* 0x000fe20000000800 */
[----:B----4-:R-:W-:-:S03]  /*261b0*/  IADD3 R2, R8, 0x400, R0 ;  /* 0x0000040008027810 */ /* 0x010fc60007ffe000 */
[----:B------:R-:W-:Y:S02]  /*261c0*/  STS [R5+0x480], R28 ;  /* 0x0004801c05007388 */ /* 0x000fe40000000800 */
[C---:B------:R-:W-:Y:S02]  /*261d0*/  IMAD.IADD R7, R6.reuse, 0x1, R2 ;  /* 0x0000000106077824 */ /* 0x040fe400078e0202 */
[----:B------:R-:W-:Y:S01]  /*261e0*/  STS [R4+0x80], R14 ;  /* 0x0000800e04007388 */ /* 0x000fe20000000800 */
[----:B------:R-:W-:-:S03]  /*261f0*/  IMAD.IADD R2, R6, 0x1, R0 ;  /* 0x0000000106027824 */ /* 0x000fc600078e0200 */
[----:B------:R-:W-:Y:S01]  /*26200*/  STS [R4+0x480], R25 ;  /* 0x0004801904007388 */ /* 0x000fe20000000800 */
[----:B---3--:R-:W-:-:S03]  /*26210*/  IMAD.IADD R3, R8, 0x1, R2 ;  /* 0x0000000108037824 */ /* 0x008fc600078e0202 */
        /* <DEDUP_REMOVED lines=36> */
.L_x_480:
        /* <DEDUP_REMOVED lines=11> */
[C---:B------:R-:W-:Y:S01]  /*26510*/  LOP3.LUT R6, R4.reuse, 0x1ffffffe, RZ, 0xc0, !PT ;  /* 0x1ffffffe04067812 */ /* 0x040fe200078ec0ff */
[----:B------:R-:W-:Y:S01]  /*26520*/  IMAD.SHL.U32 R4, R4, 0x20, RZ ;  /* 0x0000002004047824 */ /* 0x000fe200078e00ff */
        /* <DEDUP_REMOVED lines=19> */
[----:B------:R-:W-:Y:S02]  /*26660*/  IMAD R6, R55, c[0x0][0x494], R6 ;  /* 0x0001250037067a24 */ /* 0x000fe400078e0206 */
[----:B------:R-:W-:Y:S02]  /*26670*/  IMAD.IADD R3, R3, 0x1, R0 ;  /* 0x0000000103037824 */ /* 0x000fe400078e0200 */
[----:B------:R-:W-:Y:S02]  /*26680*/  IMAD.IADD R8, R16, 0x1, R7 ;  /* 0x0000000110087824 */ /* 0x000fe400078e0207 */
[----:B------:R-:W-:Y:S02]  /*26690*/  IMAD.IADD R9, R41, 0x1, -R9 ;  /* 0x0000000129097824 */ /* 0x000fe400078e0a09 */
[----:B------:R-:W-:Y:S02]  /*266a0*/  IMAD.SHL.U32 R0, R21, 0x40, RZ ;  /* 0x0000004015007824 */ /* 0x000fe400078e00ff */
[----:B------:R-:W-:-:S02]  /*266b0*/  IMAD.IADD R5, R5, 0x1, R6 ;  /* 0x0000000105057824 */ /* 0x000fc400078e0206 */
[----:B-1----:R-:W-:Y:S01]  /*266c0*/  IMAD R8, R24, 0x80, R8 ;  /* 0x0000008018087824 */ /* 0x002fe200078e0208 */
[----:B------:R-:W-:Y:S01]  /*266d0*/  LOP3.LUT R0, R0, 0x1c0, RZ, 0xc0, !PT ;  /* 0x000001c000007812 */ /* 0x000fe200078ec0ff */
[----:B------:R-:W-:Y:S02]  /*266e0*/  IMAD.SHL.U32 R6, R9, 0x8, RZ ;  /* 0x0000000809067824 */ /* 0x000fe400078e00ff */
[----:B------:R-:W-:-:S03]  /*266f0*/  @P2 IMAD.HI.U32 R10, R8, c[0x0][0x4ec], RZ ;  /* 0x00013b00080a2a27 */ /* 0x000fc600078e00ff */
[----:B------:R-:W-:Y:S01]  /*26700*/  LOP3.LUT R11, R0, 0x38, R6, 0xf8, !PT ;  /* 0x00000038000b7812 */ /* 0x000fe200078ef806 */
[----:B------:R-:W-:Y:S01]  /*26710*/  IMAD.MOV.U32 R7, RZ, RZ, R8 ;  /* 0x000000ffff077224 */ /* 0x000fe200078e0008 */
[----:B------:R-:W-:Y:S01]  /*26720*/  SHF.R.U32.HI R0, RZ, 0x3, R0 ;  /* 0x00000003ff007819 */ /* 0x000fe20000011600 */
[----:B------:R-:W-:Y:S01]  /*26730*/  IMAD R9, R9, 0x10, R21 ;  /* 0x0000001009097824 */ /* 0x000fe200078e0215 */
[----:B------:R-:W-:Y:S01]  /*26740*/  @P2 SHF.R.U32.HI R7, RZ, c[0x0][0x4f0], R10 ;  /* 0x00013c00ff072a19 */ /* 0x000fe2000001160a */
[----:B------:R-:W-:Y:S01]  /*26750*/  IMAD.WIDE.U32 R2, R55, c[0x0][0x3e8], R2 ;  /* 0x0000fa0037027a25 */ /* 0x000fe200078e0002 */
[----:B------:R-:W-:Y:S02]  /*26760*/  LOP3.LUT R22, R11, R0, RZ, 0x3c, !PT ;  /* 0x000000000b167212 */ /* 0x000fe400078e3cff */
[----:B------:R-:W-:Y:S01]  /*26770*/  SEL R11, R12, RZ, !P1 ;  /* 0x000000ff0c0b7207 */ /* 0x000fe20004800000 */
[----:B------:R-:W-:Y:S01]  /*26780*/  IMAD R12, R24, 0x80, R9 ;  /* 0x00000080180c7824 */ /* 0x000fe200078e0209 */
[----:B------:R-:W-:Y:S01]  /*26790*/  SEL R10, R44, RZ, !P1 ;  /* 0x000000ff2c0a7207 */ /* 0x000fe20004800000 */
[----:B------:R-:W-:Y:S01]  /*267a0*/  IMAD.MOV R0, RZ, RZ, -R7 ;  /* 0x000000ffff007224 */ /* 0x000fe200078e0a07 */
[----:B------:R-:W-:Y:S01]  /*267b0*/  SHF.R.S32.HI R53, RZ, 0x1f, R6 ;  /* 0x0000001fff357819 */ /* 0x000fe20000011406 */
[----:B------:R-:W-:-:S02]  /*267c0*/  IMAD.IADD R3, R3, 0x1, R13 ;  /* 0x0000000103037824 */ /* 0x000fc400078e020d */
        /* <DEDUP_REMOVED lines=11> */
[C---:B------:R-:W-:Y:S01]  /*26880*/  IMAD.WIDE.U32 R2, R10.reuse, c[0x0][0x3f0], R2 ;  /* 0x0000fc000a027a25 */ /* 0x040fe200078e0002 */
        /* <DEDUP_REMOVED lines=9> */
[----:B------:R-:W-:Y:S01]  /*26920*/  IMAD R18, R10, c[0x0][0x4e8], R12 ;  /* 0x00013a000a127a24 */ /* 0x000fe200078e020c */
[----:B------:R-:W-:Y:S01]  /*26930*/  SHFL.IDX PT, R14, R7, 0x1, 0x1c1f ;  /* 0x003c1f00070e7f89 */ /* 0x000fe200000e0000 */
[----:B------:R-:W-:Y:S01]  /*26940*/  IMAD.IADD R3, R3, 0x1, R11 ;  /* 0x0000000103037824 */ /* 0x000fe200078e020b */
[----:B------:R-:W-:Y:S01]  /*26950*/  LEA.HI.X R4, R4, c[0x0][0x454], R9, 0x2, P1 ;  /* 0x0001150004047a11 */ /* 0x000fe200008f1409 */
[----:B------:R-:W-:Y:S01]  /*26960*/  IMAD R8, R13, c[0x0][0x3e0], RZ ;  /* 0x0000f8000d087a24 */ /* 0x000fe200078e02ff */
[----:B------:R-:W-:Y:S01]  /*26970*/  SHF.R.S32.HI R9, RZ, 0x1f, R18 ;  /* 0x0000001fff097819 */ /* 0x000fe20000011412 */
[C---:B------:R-:W-:Y:S01]  /*26980*/  IMAD.WIDE.U32 R2, R0.reuse, c[0x0][0x3e0], R2 ;  /* 0x0000f80000027a25 */ /* 0x040fe200078e0002 */
[----:B------:R-:W-:Y:S03]  /*26990*/  SHFL.IDX PT, R12, R7, 0x2, 0x1c1f ;  /* 0x005c1f00070c7f89 */ /* 0x000fe600000e0000 */
[----:B------:R-:W-:Y:S01]  /*269a0*/  IMAD R8, R0, c[0x0][0x3e4], R8 ;  /* 0x0000f90000087a24 */ /* 0x000fe200078e0208 */
[----:B------:R-:W-:Y:S01]  /*269b0*/  SHFL.IDX PT, R17, R4, RZ, 0x1c1f ;  /* 0x001c1fff04117589 */ /* 0x000fe200000e0000 */
[----:B------:R-:W-:-:S02]  /*269c0*/  IMAD R5, R24, 0x80, R16 ;  /* 0x0000008018057824 */ /* 0x000fc400078e0210 */
[----:B-----5:R-:W-:Y:S01]  /*269d0*/  IMAD R0, R15, c[0x0][0x4e8], RZ ;  /* 0x00013a000f007a24 */ /* 0x020fe200078e02ff */
[----:B------:R-:W1:Y:S01]  /*269e0*/  SHFL.IDX PT, R16, R7, RZ, 0x1c1f ;  /* 0x001c1fff07107589 */ /* 0x000e6200000e0000 */
[----:B------:R-:W-:Y:S01]  /*269f0*/  IMAD.IADD R3, R3, 0x1, R8 ;  /* 0x0000000103037824 */ /* 0x000fe200078e0208 */
[----:B------:R-:W-:Y:S01]  /*26a00*/  IADD3 R20, R5, 0x8, RZ ;  /* 0x0000000805147810 */ /* 0x000fe20007ffe0ff */
[----:B------:R-:W-:Y:S01]  /*26a10*/  IMAD R8, R9, c[0x0][0x3d8], RZ ;  /* 0x0000f60009087a24 */ /* 0x000fe200078e02ff */
[----:B------:R-:W2:Y:S01]  /*26a20*/  SHFL.IDX PT, R15, R4, 0x1, 0x1c1f ;  /* 0x003c1f00040f7f89 */ /* 0x000ea200000e0000 */
[C---:B------:R-:W-:Y:S02]  /*26a30*/  ISETP.GE.OR P4, PT, R5.reuse, R0, P0 ;  /* 0x000000000500720c */ /* 0x040fe40000786670 */
[C---:B------:R-:W-:Y:S01]  /*26a40*/  IMAD R19, R18.reuse, c[0x0][0x3dc], R8 ;  /* 0x0000f70012137a24 */ /* 0x040fe200078e0208 */
[----:B------:R-:W3:Y:S01]  /*26a50*/  SHFL.IDX PT, R13, R4, 0x2, 0x1c1f ;  /* 0x005c1f00040d7f89 */ /* 0x000ee200000e0000 */
[----:B------:R-:W-:Y:S01]  /*26a60*/  IMAD.WIDE.U32 R8, R18, c[0x0][0x3d8], R2 ;  /* 0x0000f60012087a25 */ /* 0x000fe200078e0002 */
[----:B------:R-:W-:-:S02]  /*26a70*/  IADD3 R18, R5, 0x48, RZ ;  /* 0x0000004805127810 */ /* 0x000fc40007ffe0ff */
[----:B------:R4:W-:Y:S01]  /*26a80*/  SHFL.IDX PT, R10, R7, 0x3, 0x1c1f ;  /* 0x007c1f00070a7f89 */ /* 0x0009e200000e0000 */
[----:B------:R-:W-:Y:S01]  /*26a90*/  ISETP.GE.OR P3, PT, R20, R0, P0 ;  /* 0x000000001400720c */ /* 0x000fe20000766670 */
[----:B------:R-:W-:Y:S02]  /*26aa0*/  IMAD.IADD R3, R9, 0x1, R19 ;  /* 0x0000000109037824 */ /* 0x000fe400078e0213 */
[----:B------:R3:W3:Y:S01]  /*26ab0*/  SHFL.IDX PT, R11, R4, 0x3, 0x1c1f ;  /* 0x007c1f00040b7f89 */ /* 0x0006e200000e0000 */
[----:B------:R-:W-:-:S05]  /*26ac0*/  IMAD R2, R24, 0x80, R21 ;  /* 0x0000008018027824 */ /* 0x000fca00078e0215 */
[C---:B------:R-:W-:Y:S01]  /*26ad0*/  IADD3 R32, R2.reuse, 0x40, RZ ;  /* 0x0000004002207810 */ /* 0x040fe20007ffe0ff */
[----:B-1----:R-:W-:Y:S01]  /*26ae0*/  @!P4 ST.E [R16.64], R37 ;  /* 0x000000251000c985 */ /* 0x002fe2000c101908 */
[----:B------:R-:W-:-:S03]  /*26af0*/  IADD3 R54, R2, 0x60, RZ ;  /* 0x0000006002367810 */ /* 0x000fc60007ffe0ff */
[----:B--2---:R-:W-:Y:S01]  /*26b00*/  @!P3 ST.E [R14.64], R38 ;  /* 0x000000260e00b985 */ /* 0x004fe2000c101908 */
[----:B----4-:R-:W-:Y:S01]  /*26b10*/  IMAD.SHL.U32 R7, R23, 0x8, RZ ;  /* 0x0000000817077824 */ /* 0x010fe200078e00ff */
[----:B---3--:R-:W-:-:S04]  /*26b20*/  IADD3 R4, R5, 0x40, RZ ;  /* 0x0000004005047810 */ /* 0x008fc80007ffe0ff */
[----:B------:R-:W-:Y:S02]  /*26b30*/  LOP3.LUT R5, R22, 0x7ffffe00, R7, 0xf8, !PT ;  /* 0x7ffffe0016057812 */ /* 0x000fe400078ef807 */
[-C--:B------:R-:W-:Y:S02]  /*26b40*/  ISETP.GE.OR P2, PT, R4, R0.reuse, P0 ;  /* 0x000000000400720c */ /* 0x080fe40000746670 */
[----:B------:R-:W-:Y:S01]  /*26b50*/  ISETP.GE.OR P0, PT, R18, R0, P0 ;  /* 0x000000001200720c */ /* 0x000fe20000706670 */
[----:B------:R-:W-:Y:S01]  /*26b60*/  IMAD.SHL.U32 R5, R5, 0x2, RZ ;  /* 0x0000000205057824 */ /* 0x000fe200078e00ff */
[----:B------:R-:W-:Y:S02]  /*26b70*/  LEA R4, P1, R8, c[0x0][0x380], 0x1 ;  /* 0x0000e00008047a11 */ /* 0x000fe400078208ff */
[----:B------:R-:W-:Y:S02]  /*26b80*/  IADD3 R7, R2, 0x10, RZ ;  /* 0x0000001002077810 */ /* 0x000fe40007ffe0ff */
[----:B------:R-:W-:Y:S01]  /*26b90*/  LEA.HI.X R3, R8, c[0x0][0x384], R3, 0x1, P1 ;  /* 0x0000e10008037a11 */ /* 0x000fe200008f0c03 */
[----:B------:R-:W-:Y:S04]  /*26ba0*/  SHFL.IDX PT, R14, R4, 0x2, 0x181f ;  /* 0x00581f00040e7f89 */ /* 0x000fe800000e0000 */
[----:B------:R-:W1:Y:S04]  /*26bb0*/  SHFL.IDX PT, R8, R4, 0x1, 0x181f ;  /* 0x00381f0004087f89 */ /* 0x000e6800000e0000 */
[----:B------:R-:W-:Y:S04]  /*26bc0*/  @!P2 ST.E [R12.64], R39 ;  /* 0x000000270c00a985 */ /* 0x000fe8000c101908 */
[----:B------:R1:W-:Y:S01]  /*26bd0*/  @!P0 ST.E [R10.64], R40 ;  /* 0x000000280a008985 */ /* 0x0003e2000c101908 */
[----:B------:R-:W-:-:S03]  /*26be0*/  ISETP.GE.AND P0, PT, R6, c[0x0][0x3c8], PT ;  /* 0x0000f20006007a0c */ /* 0x000fc60003f06270 */
[----:B------:R-:W2:Y:S01]  /*26bf0*/  SHFL.IDX PT, R12, R4, RZ, 0x181f ;  /* 0x00181fff040c7589 */ /* 0x000ea200000e0000 */
[-C--:B------:R-:W-:Y:S02]  /*26c00*/  ISETP.GE.OR P4, PT, R7, R0.reuse, P0 ;  /* 0x000000000700720c */ /* 0x080fe40000786670 */
[C---:B------:R-:W-:Y:S01]  /*26c10*/  ISETP.GE.OR P1, PT, R2.reuse, R0, P0 ;  /* 0x000000000200720c */ /* 0x040fe20000726670 */
[----:B------:R-:W3:Y:S01]  /*26c20*/  SHFL.IDX PT, R9, R3, RZ, 0x181f ;  /* 0x00181fff03097589 */ /* 0x000ee200000e0000 */
[----:B------:R-:W-:-:S03]  /*26c30*/  IADD3 R7, R2, 0x20, RZ ;  /* 0x0000002002077810 */ /* 0x000fc60007ffe0ff */
[----:B------:R-:W-:Y:S01]  /*26c40*/  LDS.128 R24, [R5+0x80] ;  /* 0x0000800005187984 */ /* 0x000fe20000000c00 */
[-C--:B------:R-:W-:Y:S02]  /*26c50*/  ISETP.GE.OR P3, PT, R7, R0.reuse, P0 ;  /* 0x000000000700720c */ /* 0x080fe40000766670 */
[----:B------:R-:W-:Y:S01]  /*26c60*/  IADD3 R7, R2, 0x30, RZ ;  /* 0x0000003002077810 */ /* 0x000fe20007ffe0ff */
[----:B------:R-:W4:Y:S03]  /*26c70*/  SHFL.IDX PT, R11, R3, 0x1, 0x181f ;  /* 0x00381f00030b7f89 */ /* 0x000f2600000e0000 */
[----:B------:R-:W-:Y:S01]  /*26c80*/  ISETP.GE.OR P2, PT, R7, R0, P0 ;  /* 0x000000000700720c */ /* 0x000fe20000746670 */
[----:B------:R-:W4:Y:S04]  /*26c90*/  SHFL.IDX PT, R44, R3, 0x2, 0x181f ;  /* 0x00581f00032c7f89 */ /* 0x000f2800000e0000 */
[----:B------:R-:W4:Y:S01]  /*26ca0*/  SHFL.IDX PT, R15, R4, 0x3, 0x181f ;  /* 0x00781f00040f7f89 */ /* 0x000f2200000e0000 */
[----:B-1----:R-:W-:-:S03]  /*26cb0*/  @!P4 LEA R10, P6, R6, R8, 0x1 ;  /* 0x00000008060ac211 */ /* 0x002fc600078c08ff */
[----:B------:R-:W-:Y:S01]  /*26cc0*/  LDS.128 R20, [R5+0x880] ;  /* 0x0008800005147984 */ /* 0x000fe20000000c00 */
[----:B--2---:R-:W-:-:S03]  /*26cd0*/  @!P1 LEA R12, P5, R6, R12, 0x1 ;  /* 0x0000000c060c9211 */ /* 0x004fc600078a08ff */
[----:B------:R-:W-:Y:S01]  /*26ce0*/  LDS.128 R16, [R5+0x1080] ;  /* 0x0010800005107984 */ /* 0x000fe20000000c00 */
[----:B---3--:R-:W-:-:S03]  /*26cf0*/  @!P1 LEA.HI.X R13, R6, R9, R53, 0x1, P5 ;  /* 0x00000009060d9211 */ /* 0x008fc600028f0c35 */
[----:B------:R-:W1:Y:S04]  /*26d00*/  SHFL.IDX PT, R45, R3, 0x3, 0x181f ;  /* 0x00781f00032d7f89 */ /* 0x000e6800000e0000 */
[----:B------:R-:W2:Y:S01]  /*26d10*/  LDS.128 R28, [R5+0x1880] ;  /* 0x00188000051c7984 */ /* 0x000ea20000000c00 */
[----:B------:R-:W-:Y:S02]  /*26d20*/  P2R R7, PR, RZ, 0x40 ;  /* 0x00000040ff077803 */ /* 0x000fe40000000000 */
[----:B------:R-:W-:Y:S01]  /*26d30*/  ISETP.GE.OR P6, PT, R32, R0, P0 ;  /* 0x000000002000720c */ /* 0x000fe200007c6670 */
[----:B------:R-:W-:Y:S01]  /*26d40*/  LDS.128 R36, [R5+0x2880] ;  /* 0x0028800005247984 */ /* 0x000fe20000000c00 */
[----:B------:R-:W-:-:S03]  /*26d50*/  ISETP.NE.AND P5, PT, R7, RZ, PT ;  /* 0x000000ff0700720c */ /* 0x000fc60003fa5270 */
[----:B------:R-:W-:Y:S01]  /*26d60*/  LDS.128 R32, [R5+0x2080] ;  /* 0x0020800005207984 */ /* 0x000fe20000000c00 */
[C-C-:B----4-:R-:W-:Y:S02]  /*26d70*/  @!P4 LEA.HI.X R11, R6.reuse, R11, R53.reuse, 0x1, P5 ;  /* 0x0000000b060bc211 */ /* 0x150fe400028f0c35 */
[C---:B------:R-:W-:Y:S01]  /*26d80*/  @!P3 LEA R8, P5, R6.reuse, R14, 0x1 ;  /* 0x0000000e0608b211 */ /* 0x040fe200078a08ff */
[----:B------:R-:W-:Y:S03]  /*26d90*/  LDS.128 R40, [R5+0x3080] ;  /* 0x0030800005287984 */ /* 0x000fe60000000c00 */
[C-C-:B------:R-:W-:Y:S01]  /*26da0*/  @!P3 LEA.HI.X R9, R6.reuse, R44, R53.reuse, 0x1, P5 ;  /* 0x0000002c0609b211 */ /* 0x140fe200028f0c35 */
[----:B------:R-:W3:Y:S01]  /*26db0*/  SHFL.IDX PT, R48, R4, 0x4, 0x181f ;  /* 0x00981f0004307f89 */ /* 0x000ee200000e0000 */
[----:B------:R-:W-:Y:S02]  /*26dc0*/  @!P2 LEA R14, P5, R6, R15, 0x1 ;  /* 0x0000000f060ea211 */ /* 0x000fe400078a08ff */
[----:B------:R-:W-:Y:S01]  /*26dd0*/  IADD3 R44, R2, 0x50, RZ ;  /* 0x00000050022c7810 */ /* 0x000fe20007ffe0ff */
[----:B------:R-:W4:Y:S01]  /*26de0*/  SHFL.IDX PT, R7, R4, 0x5, 0x181f ;  /* 0x00b81f0004077f89 */ /* 0x000f2200000e0000 */
[----:B-1----:R-:W-:-:S02]  /*26df0*/  @!P2 LEA.HI.X R15, R6, R45, R53, 0x1, P5 ;  /* 0x0000002d060fa211 */ /* 0x002fc400028f0c35 */
[----:B------:R-:W-:Y:S01]  /*26e00*/  ISETP.GE.OR P5, PT, R44, R0, P0 ;  /* 0x000000002c00720c */ /* 0x000fe200007a6670 */
[----:B------:R-:W-:Y:S01]  /*26e10*/  SHFL.IDX PT, R49, R4, 0x6, 0x181f ;  /* 0x00d81f0004317f89 */ /* 0x000fe200000e0000 */
[----:B------:R-:W-:-:S03]  /*26e20*/  IADD3 R2, R2, 0x70, RZ ;  /* 0x0000007002027810 */ /* 0x000fc60007ffe0ff */
        /* <DEDUP_REMOVED lines=26> */
.L_x_479:
        /* <DEDUP_REMOVED lines=15> */
[----:B---3--:R-:W-:Y:S05]  /*270c0*/  @!P0 BRA `(.L_x_481) ;  /* 0x0000003000008947 */ /* 0x008fea0003800000 */
[----:B------:R2:W3:Y:S04]  /*270d0*/  LDG.E R0, [R6.64] ;  /* 0x0000000806007981 */ /* 0x0004e8000c1e1900 */
[----:B--2---:R-:W3:Y:S02]  /*270e0*/  LDG.E R6, [R6.64+0x4] ;  /* 0x0000040806067981 */ /* 0x004ee4000c1e1900 */
[----:B---3-5:R-:W-:-:S02]  /*270f0*/  IADD3 R19, -R0, R6, RZ ;  /* 0x0000000600137210 */ /* 0x028fc40007ffe1ff */
.L_x_481:
[----:B---3--:R-:W2:Y:S01]  /*27100*/  S2R R10, SR_TID.X ;  /* 0x00000000000a7919 */ /* 0x008ea20000002100 */
[----:B------:R-:W-:Y:S01]  /*27110*/  SHF.R.S32.HI R0, RZ, 0x1f, R8 ;  /* 0x0000001fff007819 */ /* 0x000fe20000011408 */
[----:B------:R-:W-:Y:S01]  /*27120*/  BSSY B0, `(.L_x_482) ;  /* 0x0000026000007945 */ /* 0x000fe20003800000 */
[----:B-1----:R-:W-:-:S02]  /*27130*/  SEL R9, R8, RZ, !P0 ;  /* 0x000000ff08097207 */ /* 0x002fc40004000000 */
[----:B------:R-:W-:Y:S02]  /*27140*/  SEL R11, R0, RZ, !P0 ;  /* 0x000000ff000b7207 */ /* 0x000fe40004000000 */
[----:B--2---:R-:W-:-:S13]  /*27150*/  ISETP.GT.AND P1, PT, R10, 0x7f, PT ;  /* 0x0000007f0a00780c */ /* 0x004fda0003f24270 */
        /* <DEDUP_REMOVED lines=34> */
.L_x_483:
[----:B------:R-:W-:Y:S05]  /*27380*/  BSYNC B0 ;  /* 0x0000000000007941 */ /* 0x000fea0003800000 */
.L_x_482:
        /* <DEDUP_REMOVED lines=103> */
.L_x_484:
        /* <DEDUP_REMOVED lines=16> */
.L_x_1475:


//--------------------- .text._ZN7cutlass13device_kernelIN5flash19enable_sm80_to_sm89INS1_16FlashAttnFwdSm80INS1_25CollectiveMainloopFwdSm80ILi4ELi1ELb0EN4cute5tupleIJNS5_1CILi128EEENS7_ILi112EEENS7_ILi64EEEEEELi64ENS_6half_tEfNS_4arch4Sm80ELb1ELb0ELb1ELb0ELb0ELb0ELb1ELb0EEENS1_21CollectiveEpilogueFwdINS6_IJS8_SA_S9_EEENS6_IJNS7_ILi1EEESI_SI_EEESC_SE_Li128ELb0ELb1ELb0ELb0EEENS1_30DynamicPersistentTileSchedulerILi128ELi128ELb0ELb1ELb0EEEEEEEEEvNT_6ParamsE --------------------------
	.section	.text._ZN7cutlass13device_kernelIN5flash19enable_sm80_to_sm89INS1_16FlashAttnFwdSm80INS1_25CollectiveMainloopFwdSm80ILi4ELi1ELb0EN4cute5tupleIJNS5_1CILi128EEENS7_ILi112EEENS7_ILi64EEEEEELi64ENS_6half_tEfNS_4arch4Sm80ELb1ELb0ELb1ELb0ELb0ELb0ELb1ELb0EEENS1_21CollectiveEpilogueFwdINS6_IJS8_SA_S9_EEENS6_IJNS7_ILi1EEESI_SI_EEESC_SE_Li128ELb0ELb1ELb0ELb0EEENS1_30DynamicPersistentTileSchedulerILi128ELi128ELb0ELb1ELb0EEEEEEEEEvNT_6ParamsE,"ax",@progbits
	.sectioninfo	@"SHI_REGISTERS=255"
	.align	128
.text._ZN7cutlass13device_kernelIN5flash19enable_sm80_to_sm89INS1_16FlashAttnFwdSm80INS1_25CollectiveMainloopFwdSm80ILi4ELi1ELb0EN4cute5tupleIJNS5_1CILi128EEENS7_ILi112EEENS7_ILi64EEEEEELi64ENS_6half_tEfNS_4arch4Sm80ELb1ELb0ELb1ELb0ELb0ELb0ELb1ELb0EEENS1_21CollectiveEpilogueFwdINS6_IJS8_SA_S9_EEENS6_IJNS7_ILi1EEESI_SI_EEESC_SE_Li128ELb0ELb1ELb0ELb0EEENS1_30DynamicPersistentTileSchedulerILi128ELi128ELb0ELb1ELb0EEEEEEEEEvNT_6ParamsE:
        .type           _ZN7cutlass13device_kernelIN5flash19enable_sm80_to_sm89INS1_16FlashAttnFwdSm80INS1_25CollectiveMainloopFwdSm80ILi4ELi1ELb0EN4cute5tupleIJNS5_1CILi128EEENS7_ILi112EEENS7_ILi64EEEEEELi64ENS_6half_tEfNS_4arch4Sm80ELb1ELb0ELb1ELb0ELb0ELb0ELb1ELb0EEENS1_21CollectiveEpilogueFwdINS6_IJS8_SA_S9_EEENS6_IJNS7_ILi1EEESI_SI_EEESC_SE_Li128ELb0ELb1ELb0ELb0EEENS1_30DynamicPersistentTileSchedulerILi128ELi128ELb0ELb1ELb0EEEEEEEEEvNT_6ParamsE,@function
        .size           _ZN7cutlass13device_kernelIN5flash19enable_sm80_to_sm89INS1_16FlashAttnFwdSm80INS1_25CollectiveMainloopFwdSm80ILi4ELi1ELb0EN4cute5tupleIJNS5_1CILi128EEENS7_ILi112EEENS7_ILi64EEEEEELi64ENS_6half_tEfNS_4arch4Sm80ELb1ELb0ELb1ELb0ELb0ELb0ELb1ELb0EEENS1_21CollectiveEpilogueFwdINS6_IJS8_SA_S9_EEENS6_IJNS7_ILi1EEESI_SI_EEESC_SE_Li128ELb0ELb1ELb0ELb0EEENS1_30DynamicPersistentTileSchedulerILi128ELi128ELb0ELb1ELb0EEEEEEEEEvNT_6ParamsE,(.L_x_1476 - _ZN7cutlass13device_kernelIN5flash19enable_sm80_to_sm89INS1_16FlashAttnFwdSm80INS1_25CollectiveMainloopFwdSm80ILi4ELi1ELb0EN4cute5tupleIJNS5_1CILi128EEENS7_ILi112EEENS7_ILi64EEEEEELi64ENS_6half_tEfNS_4arch4Sm80ELb1ELb0ELb1ELb0ELb0ELb0ELb1ELb0EEENS1_21CollectiveEpilogueFwdINS6_IJS8_SA_S9_EEENS6_IJNS7_ILi1EEESI_SI_EEESC_SE_Li128ELb0ELb1ELb0ELb0EEENS1_30DynamicPersistentTileSchedulerILi128ELi128ELb0ELb1ELb0EEEEEEEEEvNT_6ParamsE)
        .other          _ZN7cutlass13device_kernelIN5flash19enable_sm80_to_sm89INS1_16FlashAttnFwdSm80INS1_25CollectiveMainloopFwdSm80ILi4ELi1ELb0EN4cute5tupleIJNS5_1CILi128EEENS7_ILi112EEENS7_ILi64EEEEEELi64ENS_6half_tEfNS_4arch4Sm80ELb1ELb0ELb1ELb0ELb0ELb0ELb1ELb0EEENS1_21CollectiveEpilogueFwdINS6_IJS8_SA_S9_EEENS6_IJNS7_ILi1EEESI_SI_EEESC_SE_Li128ELb0ELb1ELb0ELb0EEENS1_30DynamicPersistentTileSchedulerILi128ELi128ELb0ELb1ELb0EEEEEEEEEvNT_6ParamsE,@"STO_CUDA_ENTRY STV_DEFAULT"
_ZN7cutlass13device_kernelIN5flash19enable_sm80_to_sm89INS1_16FlashAttnFwdSm80INS1_25CollectiveMainloopFwdSm80ILi4ELi1ELb0EN4cute5tupleIJNS5_1CILi128EEENS7_ILi112EEENS7_ILi64EEEEEELi64ENS_6half_tEfNS_4arch4Sm80ELb1ELb0ELb1ELb0ELb0ELb0ELb1ELb0EEENS1_21CollectiveEpilogueFwdINS6_IJS8_SA_S9_EEENS6_IJNS7_ILi1EEESI_SI_EEESC_SE_Li128ELb0ELb1ELb0ELb0EEENS1_30DynamicPersistentTileSchedulerILi128ELi128ELb0ELb1ELb0EEEEEEEEEvNT_6ParamsE:
[----:B------:R-:W-:-:S03]  /*0000*/  MOV R1, c[0x0][0x28] ;  /* 0x00000a0000017a02 */ /* 0x000fc60000000f00 */
[----:B------:R-:W1:Y:S01]  /*0010*/  S2R R16, SR_TID.X ;  /* 0x0000000000107919 */ /* 0x000e620000002100 */
[----:B------:R-:W-:-:S03]  /*0020*/  IADD3 R1, R1, -0xb0, RZ ;  /* 0xffffff5001017810 */ /* 0x000fc60007ffe0ff */
[----:B------:R-:W2:Y:S01]  /*0030*/  S2R R15, SR_CTAID.X ;  /* 0x00000000000f7919 */ /* 0x000ea20000002500 */
[----:B-1----:R-:W-:-:S05]  /*0040*/  SHF.R.U32.HI R2, RZ, 0x5, R16 ;  /* 0x00000005ff027819 */ /* 0x002fca0000011610 */
[----:B------:R-:W1:Y:S02]  /*0050*/  SHFL.IDX PT, R0, R2, RZ, 0x1f ;  /* 0x00001fff02007589 */ /* 0x000e6400000e0000 */
[----:B-1----:R-:W-:Y:S02]  /*0060*/  ISETP.GE.AND P0, PT, R0, 0x1, PT ;  /* 0x000000010000780c */ /* 0x002fe40003f06270 */
[----:B------:R1:W-:Y:S11]  /*0070*/  STL [R1+0x84], R0 ;  /* 0x0000840001007387 */ /* 0x0003f60000100800 */
[----:B------:R-:W-:Y:S06]  /*0080*/  @P0 BAR.ARV 0x4, 0x80 ;  /* 0x0102000000000b1d */ /* 0x000fec0000002000 */
[----:B--2---:R-:W-:-:S13]  /*0090*/  ISETP.GE.AND P0, PT, R15, c[0x0][0x538], PT ;  /* 0x00014e000f007a0c */ /* 0x004fda0003f06270 */
[----:B------:R-:W-:Y:S05]  /*00a0*/  @P0 EXIT ;  /* 0x000000000000094d */ /* 0x000fea0003800000 */
[----:B-1----:R-:W-:Y:S01]  /*00b0*/  SHF.R.S32.HI R14, RZ, 0x1f, R16 ;  /* 0x0000001fff0e7819 */ /* 0x002fe20000011410 */
[----:B------:R-:W-:Y:S01]  /*00c0*/  IMAD.MOV.U32 R227, RZ, RZ, 0x20 ;  /* 0x00000020ffe37424 */ /* 0x000fe200078e00ff */
[----:B------:R-:W-:Y:S01]  /*00d0*/  ULDC.64 UR8, c[0x0][0x118] ;  /* 0x0000460000087ab9 */ /* 0x000fe20000000a00 */
[----:B------:R-:W-:Y:S01]  /*00e0*/  IMAD.MOV.U32 R225, RZ, RZ, 0x40 ;  /* 0x00000040ffe17424 */ /* 0x000fe200078e00ff */
[CC--:B------:R-:W-:Y:S02]  /*00f0*/  LEA.HI R2, R14.reuse, R16.reuse, RZ, 0x4 ;  /* 0x000000100e027211 */ /* 0x0c0fe400078f20ff */
[CC--:B------:R-:W-:Y:S02]  /*0100*/  LEA.HI R10, R14.reuse, R16.reuse, RZ, 0x3 ;  /* 0x000000100e0a7211 */ /* 0x0c0fe400078f18ff */
[----:B------:R-:W-:Y:S02]  /*0110*/  SHF.R.S32.HI R3, RZ, 0x4, R2 ;  /* 0x00000004ff037819 */ /* 0x000fe40000011402 */
[----:B------:R-:W-:-:S02]  /*0120*/  LEA.HI R12, R14, R16, RZ, 0x2 ;  /* 0x000000100e0c7211 */ /* 0x000fc400078f10ff */
[----:B------:R-:W-:Y:S02]  /*0130*/  LEA.HI R0, R2, R3, RZ, 0x1 ;  /* 0x0000000302007211 */ /* 0x000fe400078f08ff */
[----:B------:R-:W-:Y:S02]  /*0140*/  LOP3.LUT R5, R10, 0xfffffff8, RZ, 0xc0, !PT ;  /* 0xfffffff80a057812 */ /* 0x000fe400078ec0ff */
[----:B------:R-:W-:Y:S02]  /*0150*/  LOP3.LUT R0, R0, 0xfffffffe, RZ, 0xc0, !PT ;  /* 0xfffffffe00007812 */ /* 0x000fe400078ec0ff */
[----:B------:R-:W-:Y:S01]  /*0160*/  SHF.R.S32.HI R20, RZ, 0x3, R10 ;  /* 0x00000003ff147819 */ /* 0x000fe2000001140a */
[----:B------:R-:W-:Y:S01]  /*0170*/  IMAD.IADD R8, R16, 0x1, -R5 ;  /* 0x0000000110087824 */ /* 0x000fe200078e0a05 */
[----:B------:R-:W-:Y:S01]  /*0180*/  SHF.R.S32.HI R7, RZ, 0x2, R12 ;  /* 0x00000002ff077819 */ /* 0x000fe2000001140c */
[----:B------:R-:W-:Y:S01]  /*0190*/  IMAD.IADD R13, R3, 0x1, -R0 ;  /* 0x00000001030d7824 */ /* 0x000fe200078e0a00 */
[----:B------:R-:W-:Y:S01]  /*01a0*/  LOP3.LUT R0, R2, 0xfffffff0, RZ, 0xc0, !PT ;  /* 0xfffffff002007812 */ /* 0x000fe200078ec0ff */
[----:B------:R-:W-:Y:S01]  /*01b0*/  IMAD.SHL.U32 R4, R20, 0x40, RZ ;  /* 0x0000004014047824 */ /* 0x000fe200078e00ff */
[----:B------:R-:W-:Y:S01]  /*01c0*/  SHF.R.S32.HI R3, RZ, 0x1f, R12 ;  /* 0x0000001fff037819 */ /* 0x000fe2000001140c */
[----:B------:R-:W-:-:S02]  /*01d0*/  IMAD.SHL.U32 R18, R8, 0x8, RZ ;  /* 0x0000000808127824 */ /* 0x000fc400078e00ff */
[----:B------:R-:W-:Y:S01]  /*01e0*/  IMAD.IADD R2, R16, 0x1, -R0 ;  /* 0x0000000110027824 */ /* 0x000fe200078e0a00 */
[----:B------:R-:W-:Y:S01]  /*01f0*/  LEA.HI R3, R3, R7, RZ, 0x3 ;  /* 0x0000000703037211 */ /* 0x000fe200078f18ff */
[----:B------:R-:W-:Y:S01]  /*0200*/  IMAD.SHL.U32 R9, R8, 0x40, RZ ;  /* 0x0000004008097824 */ /* 0x000fe200078e00ff */
[----:B------:R-:W-:Y:S02]  /*0210*/  LOP3.LUT R0, R4, 0x1c0, RZ, 0xc0, !PT ;  /* 0x000001c004007812 */ /* 0x000fe400078ec0ff */
[----:B------:R-:W-:Y:S02]  /*0220*/  SHF.R.S32.HI R6, RZ, 0x1f, R2 ;  /* 0x0000001fff067819 */ /* 0x000fe40000011402 */
[----:B------:R-:W-:Y:S02]  /*0230*/  LOP3.LUT R3, R3, 0xfffffff8, RZ, 0xc0, !PT ;  /* 0xfffffff803037812 */ /* 0x000fe400078ec0ff */
[----:B------:R-:W-:Y:S02]  /*0240*/  LEA.HI R11, R6, R2, RZ, 0x3 ;  /* 0x00000002060b7211 */ /* 0x000fe400078f18ff */
[----:B------:R-:W-:Y:S01]  /*0250*/  LOP3.LUT R5, R0, 0x38, R18, 0xf8, !PT ;  /* 0x0000003800057812 */ /* 0x000fe200078ef812 */
[----:B------:R-:W-:Y:S01]  /*0260*/  IMAD.IADD R7, R7, 0x1, -R3 ;  /* 0x0000000107077824 */ /* 0x000fe200078e0a03 */
[----:B------:R-:W-:-:S02]  /*0270*/  SHF.R.U32.HI R4, RZ, 0x3, R0 ;  /* 0x00000003ff047819 */ /* 0x000fc40000011600 */
[----:B------:R-:W-:Y:S02]  /*0280*/  LOP3.LUT R0, R9, 0x1c0, RZ, 0xc0, !PT ;  /* 0x000001c009007812 */ /* 0x000fe400078ec0ff */
[----:B------:R-:W-:Y:S02]  /*0290*/  LOP3.LUT R3, R11, 0xfffffff8, RZ, 0xc0, !PT ;  /* 0xfffffff80b037812 */ /* 0x000fe400078ec0ff */
[----:B------:R-:W-:Y:S02]  /*02a0*/  LEA.HI R6, R14, R16, RZ, 0x6 ;  /* 0x000000100e067211 */ /* 0x000fe400078f30ff */
[----:B------:R-:W-:Y:S01]  /*02b0*/  LOP3.LUT R5, R5, R4, RZ, 0x3c, !PT ;  /* 0x0000000405057212 */ /* 0x000fe200078e3cff */
[----:B------:R-:W-:Y:S01]  /*02c0*/  IMAD.IADD R9, R2, 0x1, -R3 ;  /* 0x0000000102097824 */ /* 0x000fe200078e0a03 */
[----:B------:R-:W-:Y:S01]  /*02d0*/  LOP3.LUT R4, R0, 0x8, R10, 0xf8, !PT ;  /* 0x0000000800047812 */ /* 0x000fe200078ef80a */
[----:B------:R-:W-:Y:S01]  /*02e0*/  IMAD.SHL.U32 R3, R6, 0x8, RZ ;  /* 0x0000000806037824 */ /* 0x000fe200078e00ff */
[----:B------:R-:W-:-:S02]  /*02f0*/  SHF.R.U32.HI R0, RZ, 0x3, R0 ;  /* 0x00000003ff007819 */ /* 0x000fc40000011600 */
[----:B------:R-:W-:Y:S02]  /*0300*/  LEA.HI R10, R14, R16, RZ, 0x5 ;  /* 0x000000100e0a7211 */ /* 0x000fe400078f28ff */
[----:B------:R-:W-:Y:S02]  /*0310*/  LOP3.LUT R2, R12, 0xfffffffc, RZ, 0xc0, !PT ;  /* 0xfffffffc0c027812 */ /* 0x000fe400078ec0ff */
[----:B------:R-:W-:Y:S02]  /*0320*/  LOP3.LUT R14, R4, R0, RZ, 0x3c, !PT ;  /* 0x00000000040e7212 */ /* 0x000fe400078e3cff */
[----:B------:R-:W-:Y:S01]  /*0330*/  LOP3.LUT R0, R10, 0xffffffe0, RZ, 0xc0, !PT ;  /* 0xffffffe00a007812 */ /* 0x000fe200078ec0ff */
[C---:B------:R-:W-:Y:S01]  /*0340*/  IMAD.IADD R6, R16.reuse, 0x1, -R2 ;  /* 0x0000000110067824 */ /* 0x040fe200078e0a02 */
[----:B------:R-:W-:Y:S02]  /*0350*/  LOP3.LUT R241, R5, 0x7ffffe00, R3, 0xf8, !PT ;  /* 0x7ffffe0005f17812 */ /* 0x000fe400078ef803 */
[----:B------:R-:W-:Y:S01]  /*0360*/  LOP3.LUT R3, R7, 0x1, RZ, 0xc0, !PT ;  /* 0x0000000107037812 */ /* 0x000fe200078ec0ff */
[----:B------:R-:W-:Y:S01]  /*0370*/  IMAD.IADD R17, R16, 0x1, -R0 ;  /* 0x0000000110117824 */ /* 0x000fe200078e0a00 */
[--C-:B------:R-:W-:Y:S01]  /*0380*/  SHF.R.S32.HI R230, RZ, 0x5, R10.reuse ;  /* 0x00000005ffe67819 */ /* 0x100fe2000001140a */
[----:B------:R-:W-:Y:S01]  /*0390*/  IMAD.SHL.U32 R241, R241, 0x2, RZ ;  /* 0x00000002f1f17824 */ /* 0x000fe200078e00ff */
[----:B------:R-:W-:-:S02]  /*03a0*/  SHF.R.S32.HI R2, RZ, 0x1f, R10 ;  /* 0x0000001fff027819 */ /* 0x000fc4000001140a */
[----:B------:R-:W-:Y:S02]  /*03b0*/  LEA.HI R0, R6, R6, RZ, 0x1 ;  /* 0x0000000606007211 */ /* 0x000fe400078f08ff */
[----:B------:R-:W-:Y:S02]  /*03c0*/  ISETP.NE.U32.AND P0, PT, R3, 0x1, PT ;  /* 0x000000010300780c */ /* 0x000fe40003f05070 */
[----:B------:R-:W-:Y:S02]  /*03d0*/  LEA.HI R3, R2, R230, RZ, 0x2 ;  /* 0x000000e602037211 */ /* 0x000fe400078f10ff */
[C---:B------:R-:W-:Y:S01]  /*03e0*/  LOP3.LUT R2, R0.reuse, 0x1ffffffe, RZ, 0xc0, !PT ;  /* 0x1ffffffe00027812 */ /* 0x040fe200078ec0ff */
[----:B------:R-:W-:Y:S01]  /*03f0*/  IMAD.SHL.U32 R0, R0, 0x20, RZ ;  /* 0x0000002000007824 */ /* 0x000fe200078e00ff */
[----:B------:R-:W-:Y:S02]  /*0400*/  LOP3.LUT R3, R3, 0xffffffc, RZ, 0xc0, !PT ;  /* 0x0ffffffc03037812 */ /* 0x000fe400078ec0ff */
[----:B------:R-:W-:Y:S01]  /*0410*/  SHF.R.S32.HI R10, RZ, 0x1f, R17 ;  /* 0x0000001fff0a7819 */ /* 0x000fe20000011411 */
[----:B------:R-:W-:Y:S01]  /*0420*/  IMAD.IADD R2, R6, 0x1, -R2 ;  /* 0x0000000106027824 */ /* 0x000fe200078e0a02 */
[----:B------:R-:W-:Y:S01]  /*0430*/  LOP3.LUT R0, R0, 0xffffffc0, RZ, 0xc0, !PT ;  /* 0xffffffc000007812 */ /* 0x000fe200078ec0ff */
[----:B------:R-:W-:Y:S01]  /*0440*/  IMAD.IADD R5, R230, 0x1, -R3 ;  /* 0x00000001e6057824 */ /* 0x000fe200078e0a03 */
[----:B------:R-:W-:Y:S01]  /*0450*/  LEA.HI R10, R10, R17, RZ, 0x2 ;  /* 0x000000110a0a7211 */ /* 0x000fe200078f10ff */
[----:B------:R-:W-:Y:S01]  /*0460*/  IMAD.SHL.U32 R3, R9, 0x40, RZ ;  /* 0x0000004009037824 */ /* 0x000fe200078e00ff */
[----:B------:R-:W-:Y:S01]  /*0470*/  R2P PR, R7, 0x6 ;  /* 0x0000000607007804 */ /* 0x000fe20000000000 */
[----:B------:R-:W-:Y:S01]  /*0480*/  IMAD R12, R2, 0x8, R0 ;  /* 0x00000008020c7824 */ /* 0x000fe200078e0200 */
[----:B------:R-:W-:Y:S01]  /*0490*/  SHF.R.S32.HI R4, RZ, 0x2, R10 ;  /* 0x00000002ff047819 */ /* 0x000fe2000001140a */
[----:B------:R-:W-:Y:S01]  /*04a0*/  IMAD.SHL.U32 R2, R13, 0x8, RZ ;  /* 0x000000080d027824 */ /* 0x000fe200078e00ff */
[----:B------:R-:W-:Y:S01]  /*04b0*/  LOP3.LUT R0, R3, 0x1c0, RZ, 0xc0, !PT ;  /* 0x000001c003007812 */ /* 0x000fe200078ec0ff */
[----:B------:R-:W-:Y:S01]  /*04c0*/  IMAD.SHL.U32 R3, R7, 0x40, RZ ;  /* 0x0000004007037824 */ /* 0x000fe200078e00ff */
[----:B------:R-:W-:Y:S01]  /*04d0*/  SHF.R.S32.HI R19, RZ, 0x1f, R18 ;  /* 0x0000001fff137819 */ /* 0x000fe20000011412 */
[----:B------:R-:W-:Y:S01]  /*04e0*/  IMAD R16, R5, 0x10, R4 ;  /* 0x0000001005107824 */ /* 0x000fe200078e0204 */
[----:B------:R-:W-:Y:S01]  /*04f0*/  LOP3.LUT R2, R0, 0x8, R2, 0xf8, !PT ;  /* 0x0000000800027812 */ /* 0x000fe200078ef802 */
[----:B------:R-:W-:Y:S01]  /*0500*/  IMAD.SHL.U32 R5, R11, 0x40, RZ ;  /* 0x000000400b057824 */ /* 0x000fe200078e00ff */
[----:B------:R-:W-:Y:S01]  /*0510*/  SHF.R.U32.HI R0, RZ, 0x3, R0 ;  /* 0x00000003ff007819 */ /* 0x000fe20000011600 */
[----:B------:R-:W-:Y:S01]  /*0520*/  IMAD.SHL.U32 R230, R230, 0x400, RZ ;  /* 0x00000400e6e67824 */ /* 0x000fe200078e00ff */
[----:B------:R-:W-:Y:S01]  /*0530*/  LOP3.LUT R3, R3, 0x1c0, RZ, 0xc0, !PT ;  /* 0x000001c003037812 */ /* 0x000fe200078ec0ff */
[----:B------:R-:W-:Y:S01]  /*0540*/  STL [R1+0x88], R16 ;  /* 0x0000881001007387 */ /* 0x000fe20000100800 */
[----:B------:R-:W-:Y:S01]  /*0550*/  LOP3.LUT R224, R2, R0, RZ, 0x3c, !PT ;  /* 0x0000000002e07212 */ /* 0x000fe200078e3cff */
[----:B------:R-:W-:Y:S01]  /*0560*/  IMAD R4, R6, 0x2, R230 ;  /* 0x0000000206047824 */ /* 0x000fe200078e02e6 */
[----:B------:R-:W-:Y:S01]  /*0570*/  LOP3.LUT R2, R5, 0xfffffe00, RZ, 0xc0, !PT ;  /* 0xfffffe0005027812 */ /* 0x000fe200078ec0ff */
[----:B------:R-:W-:Y:S01]  /*0580*/  IMAD R0, R13, 0x200, R14 ;  /* 0x000002000d007824 */ /* 0x000fe200078e020e */
[----:B------:R-:W-:Y:S01]  /*0590*/  LEA.HI R3, R3, R3, RZ, 0x1d ;  /* 0x0000000303037211 */ /* 0x000fe200078fe8ff */
[----:B------:R-:W-:Y:S01]  /*05a0*/  IMAD.MOV.U32 R5, RZ, RZ, -0x10 ;  /* 0xfffffff0ff057424 */ /* 0x000fe200078e00ff */
[CC--:B------:R-:W-:Y:S01]  /*05b0*/  IADD3 R230, R224.reuse, R2.reuse, R230 ;  /* 0x00000002e0e67210 */ /* 0x0c0fe20007ffe0e6 */
[----:B------:R-:W-:Y:S01]  /*05c0*/  STL [R1+0x54], R15 ;  /* 0x0000540f01007387 */ /* 0x000fe20000100800 */
[----:B------:R-:W-:Y:S01]  /*05d0*/  LOP3.LUT R224, R224, R2, RZ, 0xfc, !PT ;  /* 0x00000002e0e07212 */ /* 0x000fe200078efcff */
[----:B------:R-:W-:Y:S01]  /*05e0*/  IMAD.IADD R4, R4, 0x1, R3 ;  /* 0x0000000104047824 */ /* 0x000fe200078e0203 */
[----:B------:R-:W-:Y:S01]  /*05f0*/  LOP3.LUT R2, R10, 0x7ffffffc, RZ, 0xc0, !PT ;  /* 0x7ffffffc0a027812 */ /* 0x000fe200078ec0ff */
[----:B------:R-:W-:Y:S01]  /*0600*/  IMAD R3, R8, 0x10, R20 ;  /* 0x0000001008037824 */ /* 0x000fe200078e0214 */
[----:B------:R-:W-:Y:S01]  /*0610*/  LEA R119, R0, 0x3900, 0x1 ;  /* 0x0000390000777811 */ /* 0x000fe200078e08ff */
[----:B------:R-:W-:Y:S01]  /*0620*/  IMAD.IADD R6, R16, 0x1, R12 ;  /* 0x0000000110067824 */ /* 0x000fe200078e020c */
[----:B------:R-:W-:Y:S01]  /*0630*/  LEA R4, R4, 0x80, 0x1 ;  /* 0x0000008004047811 */ /* 0x000fe200078e08ff */
[----:B------:R-:W-:Y:S01]  /*0640*/  IMAD.IADD R2, R17, 0x1, -R2 ;  /* 0x0000000111027824 */ /* 0x000fe200078e0a02 */
[----:B------:R1:W-:Y:S01]  /*0650*/  STL [R1+0x78], R3 ;  /* 0x0000780301007387 */ /* 0x0003e20000100800 */
[----:B------:R-:W-:-:S02]  /*0660*/  SEL R0, R5, 0x10, !P0 ;  /* 0x0000001005007807 */ /* 0x000fc40004000000 */
[----:B------:R-:W-:Y:S01]  /*0670*/  IMAD.SHL.U32 R2, R2, 0x2, RZ ;  /* 0x0000000202027824 */ /* 0x000fe200078e00ff */
[----:B------:R-:W-:Y:S01]  /*0680*/  STL.64 [R1+0x28], R18 ;  /* 0x0000281201007387 */ /* 0x000fe20000100a00 */
[----:B------:R-:W-:Y:S01]  /*0690*/  LOP3.LUT P4, RZ, R8, 0x2, RZ, 0xc0, !PT ;  /* 0x0000000208ff7812 */ /* 0x000fe2000788c0ff */
[----:B------:R-:W-:Y:S01]  /*06a0*/  IMAD.IADD R7, R4, 0x1, R0 ;  /* 0x0000000104077824 */ /* 0x000fe200078e0200 */
[----:B------:R-:W-:Y:S01]  /*06b0*/  LOP3.LUT P3, RZ, R8, 0x4, RZ, 0xc0, !PT ;  /* 0x0000000408ff7812 */ /* 0x000fe2000786c0ff */
[----:B------:R2:W-:Y:S01]  /*06c0*/  STL [R1+0x74], R6 ;  /* 0x0000740601007387 */ /* 0x0005e20000100800 */
[----:B------:R-:W-:Y:S02]  /*06d0*/  LOP3.LUT P5, RZ, R9, 0x4, RZ, 0xc0, !PT ;  /* 0x0000000409ff7812 */ /* 0x000fe400078ac0ff */
[----:B------:R-:W-:Y:S01]  /*06e0*/  SEL R226, R225, 0xffffffc0, !P3 ;  /* 0xffffffc0e1e27807 */ /* 0x000fe20005800000 */
[----:B------:R3:W-:Y:S01]  /*06f0*/  STL [R1+0x4c], R2 ;  /* 0x00004c0201007387 */ /* 0x0007e20000100800 */
[----:B------:R-:W-:-:S02]  /*0700*/  LOP3.LUT P6, RZ, R9, 0x2, RZ, 0xc0, !PT ;  /* 0x0000000209ff7812 */ /* 0x000fc400078cc0ff */
[----:B------:R-:W-:Y:S01]  /*0710*/  SEL R225, R225, 0xffffffc0, !P5 ;  /* 0xffffffc0e1e17807 */ /* 0x000fe20006800000 */
[----:B------:R4:W-:Y:S01]  /*0720*/  STL [R1+0x58], R4 ;  /* 0x0000580401007387 */ /* 0x0009e20000100800 */
[----:B------:R-:W-:Y:S01]  /*0730*/  LEA R230, R230, 0x7100, 0x1 ;  /* 0x00007100e6e67811 */ /* 0x000fe200078e08ff */
[C---:B------:R-:W-:Y:S01]  /*0740*/  IMAD.IADD R229, R119.reuse, 0x1, R226 ;  /* 0x0000000177e57824 */ /* 0x040fe200078e02e2 */
[----:B------:R-:W-:Y:S02]  /*0750*/  LEA R224, R224, 0x100, 0x1 ;  /* 0x00000100e0e07811 */ /* 0x000fe400078e08ff */
[C---:B------:R-:W-:Y:S01]  /*0760*/  IADD3 R234, R119.reuse, 0x20, RZ ;  /* 0x0000002077ea7810 */ /* 0x040fe20007ffe0ff */
[----:B------:R-:W-:Y:S01]  /*0770*/  IMAD.IADD R231, R230, 0x1, R225 ;  /* 0x00000001e6e77824 */ /* 0x000fe200078e02e1 */
[----:B------:R-:W-:Y:S01]  /*0780*/  @P4 IADD3 R234, R119, -0x20, RZ ;  /* 0xffffffe077ea4810 */ /* 0x000fe20007ffe0ff */
[----:B------:R-:W-:Y:S01]  /*0790*/  IMAD.IADD R225, R225, 0x1, R224 ;  /* 0x00000001e1e17824 */ /* 0x000fe200078e02e0 */
[----:B-1----:R-:W-:-:S02]  /*07a0*/  SEL R3, R227, 0xffffffe0, !P1 ;  /* 0xffffffe0e3037807 */ /* 0x002fc40004800000 */
[----:B------:R-:W-:Y:S01]  /*07b0*/  SEL R227, R227, 0xffffffe0, !P6 ;  /* 0xffffffe0e3e37807 */ /* 0x000fe20007000000 */
[----:B------:R-:W-:Y:S01]  /*07c0*/  IMAD.IADD R226, R226, 0x1, R234 ;  /* 0x00000001e2e27824 */ /* 0x000fe200078e02ea */
[C---:B------:R-:W-:Y:S02]  /*07d0*/  IADD3 R240, R234.reuse, 0x800, RZ ;  /* 0x00000800eaf07810 */ /* 0x040fe40007ffe0ff */
[----:B------:R-:W-:Y:S01]  /*07e0*/  IADD3 R239, R234, 0x1000, RZ ;  /* 0x00001000eaef7810 */ /* 0x000fe20007ffe0ff */
[----:B------:R-:W-:Y:S01]  /*07f0*/  IMAD.IADD R233, R230, 0x1, R227 ;  /* 0x00000001e6e97824 */ /* 0x000fe200078e02e3 */
[C---:B--2---:R-:W-:Y:S01]  /*0800*/  IADD3 R6, R4.reuse, 0x40, RZ ;  /* 0x0000004004067810 */ /* 0x044fe20007ffe0ff */
[C---:B------:R-:W-:Y:S01]  /*0810*/  IMAD.IADD R228, R227.reuse, 0x1, R224 ;  /* 0x00000001e3e47824 */ /* 0x040fe200078e02e0 */
[----:B------:R-:W-:Y:S01]  /*0820*/  @P2 IADD3 R6, R4, -0x40, RZ ;  /* 0xffffffc004062810 */ /* 0x000fe20007ffe0ff */
[C---:B------:R-:W-:Y:S01]  /*0830*/  IMAD.IADD R232, R227.reuse, 0x1, R231 ;  /* 0x00000001e3e87824 */ /* 0x040fe200078e02e7 */
[----:B------:R-:W-:Y:S01]  /*0840*/  IADD3 R238, R234, 0x1800, RZ ;  /* 0x00001800eaee7810 */ /* 0x000fe20007ffe0ff */
[----:B---3--:R-:W-:Y:S01]  /*0850*/  IMAD.IADD R2, R4, 0x1, R3 ;  /* 0x0000000104027824 */ /* 0x008fe200078e0203 */
[C---:B------:R-:W-:Y:S01]  /*0860*/  IADD3 R237, R234.reuse, 0x2000, RZ ;  /* 0x00002000eaed7810 */ /* 0x040fe20007ffe0ff */
[----:B------:R-:W-:Y:S01]  /*0870*/  IMAD.IADD R227, R227, 0x1, R225 ;  /* 0x00000001e3e37824 */ /* 0x000fe200078e02e1 */
[C---:B------:R-:W-:Y:S01]  /*0880*/  IADD3 R236, R234.reuse, 0x2800, RZ ;  /* 0x00002800eaec7810 */ /* 0x040fe20007ffe0ff */
[----:B----4-:R-:W-:Y:S01]  /*0890*/  IMAD.IADD R4, R3, 0x1, R6 ;  /* 0x0000000103047824 */ /* 0x010fe200078e0206 */
[----:B------:R1:W-:Y:S01]  /*08a0*/  STL [R1+0x70], R2 ;  /* 0x0000700201007387 */ /* 0x0003e20000100800 */
[----:B------:R-:W-:-:S03]  /*08b0*/  IADD3 R235, R234, 0x3000, RZ ;  /* 0x00003000eaeb7810 */ /* 0x000fc60007ffe0ff */
[----:B------:R-:W-:Y:S01]  /*08c0*/  STL [R1+0x68], R7 ;  /* 0x0000680701007387 */ /* 0x000fe20000100800 */
[----:B-1----:R-:W-:-:S05]  /*08d0*/  IMAD.IADD R2, R7, 0x1, R3 ;  /* 0x0000000107027824 */ /* 0x002fca00078e0203 */
[----:B------:R1:W-:Y:S04]  /*08e0*/  STL [R1+0x6c], R2 ;  /* 0x00006c0201007387 */ /* 0x0003e80000100800 */
[----:B------:R-:W-:Y:S04]  /*08f0*/  STL [R1+0x5c], R6 ;  /* 0x00005c0601007387 */ /* 0x000fe80000100800 */
[----:B------:R2:W-:Y:S01]  /*0900*/  STL [R1+0x60], R4 ;  /* 0x0000600401007387 */ /* 0x0005e20000100800 */
[----:B-1----:R-:W-:-:S05]  /*0910*/  IMAD.IADD R2, R0, 0x1, R6 ;  /* 0x0000000100027824 */ /* 0x002fca00078e0206 */
[----:B------:R1:W-:Y:S01]  /*0920*/  STL [R1+0x64], R2 ;  /* 0x0000640201007387 */ /* 0x0003e20000100800 */
[----:B--2---:R-:W-:Y:S02]  /*0930*/  IMAD.IADD R4, R0, 0x1, R4 ;  /* 0x0000000100047824 */ /* 0x004fe400078e0204 */
[----:B------:R-:W-:-:S03]  /*0940*/  IMAD.IADD R0, R3, 0x1, R2 ;  /* 0x0000000103007824 */ /* 0x000fc600078e0202 */
[----:B------:R1:W-:Y:S04]  /*0950*/  STL [R1+0x80], R4 ;  /* 0x0000800401007387 */ /* 0x0003e80000100800 */
[----:B------:R1:W-:Y:S02]  /*0960*/  STL [R1+0x7c], R0 ;  /* 0x00007c0001007387 */ /* 0x0003e40000100800 */
.L_x_546:
[----:B-1----:R-:W2:Y:S01]  /*0970*/  LDL R4, [R1+0x54] ;  /* 0x0000540001047983 */ /* 0x002ea20000100800 */
[----:B------:R-:W-:Y:S01]  /*0980*/  IMAD.MOV.U32 R0, RZ, RZ, c[0x0][0x560] ;  /* 0x00015800ff007624 */ /* 0x000fe200078e00ff */
[----:B------:R-:W-:Y:S01]  /*0990*/  YIELD ;  /* 0x0000000000007946 */ /* 0x000fe20003800000 */
[----:B------:R-:W-:Y:S03]  /*09a0*/  BSSY B0, `(.L_x_485) ;  /* 0x0000016000007945 */ /* 0x000fe60003800000 */
[----:B------:R-:W-:-:S13]  /*09b0*/  ISETP.NE.AND P0, PT, R0, 0x1, PT ;  /* 0x000000010000780c */ /* 0x000fda0003f05270 */
[----:B--2---:R-:W-:Y:S01]  /*09c0*/  @P0 IMAD.HI.U32 R0, R4, c[0x0][0x564], RZ ;  /* 0x0001590004000a27 */ /* 0x004fe200078e00ff */
[----:B------:R-:W-:-:S04]  /*09d0*/  MOV R3, R4 ;  /* 0x0000000400037202 */ /* 0x000fc80000000f00 */
[----:B------:R-:W-:-:S04]  /*09e0*/  @P0 SHF.R.U32.HI R3, RZ, c[0x0][0x568], R0 ;  /* 0x00015a00ff030a19 */ /* 0x000fc80000011600 */
[----:B------:R-:W-:Y:S01]  /*09f0*/  ISETP.GE.AND P0, PT, R3, c[0x0][0x578], PT ;  /* 0x00015e0003007a0c */ /* 0x000fe20003f06270 */
[----:B------:R-:W-:-:S04]  /*0a00*/  IMAD.MOV R2, RZ, RZ, -R3 ;  /* 0x000000ffff027224 */ /* 0x000fc800078e0a03 */
[----:B------:R-:W-:-:S08]  /*0a10*/  IMAD R2, R2, c[0x0][0x560], R4 ;  /* 0x0001580002027a24 */ /* 0x000fd000078e0204 */
[----:B------:R-:W-:Y:S05]  /*0a20*/  @!P0 BRA `(.L_x_486) ;  /* 0x0000007000008947 */ /* 0x000fea0003800000 */
[----:B------:R-:W-:-:S04]  /*0a30*/  MOV R0, c[0x0][0x56c] ;  /* 0x00015b0000007a02 */ /* 0x000fc80000000f00 */
[----:B------:R-:W-:Y:S02]  /*0a40*/  ISETP.NE.AND P0, PT, R0, 0x1, PT ;  /* 0x000000010000780c */ /* 0x000fe40003f05270 */
[----:B------:R-:W-:-:S11]  /*0a50*/  MOV R0, R2 ;  /* 0x0000000200007202 */ /* 0x000fd60000000f00 */
[----:B------:R-:W-:-:S05]  /*0a60*/  @P0 IMAD.HI.U32 R4, R2, c[0x0][0x570], RZ ;  /* 0x00015c0002040a27 */ /* 0x000fca00078e00ff */
[----:B------:R-:W-:-:S05]  /*0a70*/  @P0 SHF.R.U32.HI R0, RZ, c[0x0][0x574], R4 ;  /* 0x00015d00ff000a19 */ /* 0x000fca0000011604 */
[----:B------:R-:W-:Y:S01]  /*0a80*/  IMAD R4, R0, c[0x0][0x56c], RZ ;  /* 0x00015b0000047a24 */ /* 0x000fe200078e02ff */
[----:B------:R-:W-:Y:S05]  /*0a90*/  BRA `(.L_x_487) ;  /* 0x0000006000007947 */ /* 0x000fea0003800000 */
.L_x_486:
[----:B------:R-:W-:-:S04]  /*0aa0*/  MOV R0, c[0x0][0x554] ;  /* 0x0001550000007a02 */ /* 0x000fc80000000f00 */
[----:B------:R-:W-:Y:S02]  /*0ab0*/  ISETP.NE.AND P0, PT, R0, 0x1, PT ;  /* 0x000000010000780c */ /* 0x000fe40003f05270 */
[----:B------:R-:W-:-:S11]  /*0ac0*/  MOV R0, R2 ;  /* 0x0000000200007202 */ /* 0x000fd60000000f00 */
[----:B------:R-:W-:-:S05]  /*0ad0*/  @P0 IMAD.HI.U32 R4, R2, c[0x0][0x558], RZ ;  /* 0x0001560002040a27 */ /* 0x000fca00078e00ff */
[----:B------:R-:W-:-:S05]  /*0ae0*/  @P0 SHF.R.U32.HI R0, RZ, c[0x0][0x55c], R4 ;  /* 0x00015700ff000a19 */ /* 0x000fca0000011604 */
[----:B------:R-:W-:Y:S02]  /*0af0*/  IMAD R4, R0, c[0x0][0x554], RZ ;  /* 0x0001550000047a24 */ /* 0x000fe400078e02ff */
.L_x_487:
[----:B------:R-:W-:Y:S05]  /*0b00*/  BSYNC B0 ;  /* 0x0000000000007941 */ /* 0x000fea0003800000 */
.L_x_485:
[----:B------:R-:W-:Y:S01]  /*0b10*/  LOP3.LUT R0, RZ, R0, RZ, 0x33, !PT ;  /* 0x00000000ff007212 */ /* 0x000fe200078e33ff */
[----:B------:R-:W-:Y:S01]  /*0b20*/  IMAD.MOV.U32 R5, RZ, RZ, c[0x0][0x2c4] ;  /* 0x0000b100ff057624 */ /* 0x000fe200078e00ff */
[----:B------:R-:W-:Y:S01]  /*0b30*/  MOV R6, c[0x0][0x168] ;  /* 0x00005a0000067a02 */ /* 0x000fe20000000f00 */
[----:B------:R-:W-:Y:S01]  /*0b40*/  IMAD.IADD R4, R2, 0x1, -R4 ;  /* 0x0000000102047824 */ /* 0x000fe200078e0a04 */
[----:B------:R-:W-:Y:S01]  /*0b50*/  IADD3 R0, R0, c[0x0][0x53c], RZ ;  /* 0x00014f0000007a10 */ /* 0x000fe20007ffe0ff */
[----:B------:R-:W-:Y:S01]  /*0b60*/  ULDC UR4, c[0x0][0x1d0] ;  /* 0x0000740000047ab9 */ /* 0x000fe20000000800 */
[----:B------:R-:W-:Y:S01]  /*0b70*/  ISETP.NE.AND P4, PT, R5, 0x1, PT ;  /* 0x000000010500780c */ /* 0x000fe20003f85270 */
[----:B------:R-:W-:Y:S01]  /*0b80*/  UIADD3 UR5, UR4, 0x6f, URZ ;  /* 0x0000006f04057890 */ /* 0x000fe2000fffe03f */
[----:B------:R-:W-:Y:S01]  /*0b90*/  MOV R5, c[0x0][0x548] ;  /* 0x0001520000057a02 */ /* 0x000fe20000000f00 */
[----:B------:R-:W-:Y:S01]  /*0ba0*/  IMAD.SHL.U32 R36, R0, 0x80, RZ ;  /* 0x0000008000247824 */ /* 0x000fe200078e00ff */
[----:B------:R-:W-:Y:S01]  /*0bb0*/  UMOV UR4, URZ ;  /* 0x0000003f00047c82 */ /* 0x000fe20008000000 */
[----:B------:R-:W-:Y:S01]  /*0bc0*/  CS2R R178, SRZ ;  /* 0x0000000000b27805 */ /* 0x000fe2000001ff00 */
[----:B------:R-:W-:Y:S01]  /*0bd0*/  ISETP.NE.AND P0, PT, R5, 0x1, PT ;  /* 0x000000010500780c */ /* 0x000fe20003f05270 */
[----:B------:R-:W-:Y:S01]  /*0be0*/  UIMAD.WIDE UR4, UR5, -0x6db6db6d, UR4 ;  /* 0x92492493050478a5 */ /* 0x000fe2000f8e0204 */
[----:B------:R-:W-:Y:S01]  /*0bf0*/  IADD3 R0, R36, 0x7f, RZ ;  /* 0x0000007f24007810 */ /* 0x000fe20007ffe0ff */
[----:B------:R-:W-:Y:S01]  /*0c00*/  STL [R1+0x50], R36 ;  /* 0x0000502401007387 */ /* 0x000fe20000100800 */
[----:B------:R-:W-:Y:S01]  /*0c10*/  CS2R R176, SRZ ;  /* 0x0000000000b07805 */ /* 0x000fe2000001ff00 */
[----:B------:R-:W-:Y:S01]  /*0c20*/  USHF.R.U32.HI UR4, URZ, 0x1f, UR5 ;  /* 0x0000001f3f047899 */ /* 0x000fe20008011605 */
[----:B------:R-:W-:Y:S01]  /*0c30*/  CS2R R182, SRZ ;  /* 0x0000000000b67805 */ /* 0x000fe2000001ff00 */
[----:B------:R-:W-:Y:S01]  /*0c40*/  @P4 IMAD.HI.U32 R5, R0, c[0x0][0x2c8], RZ ;  /* 0x0000b20000054a27 */ /* 0x000fe200078e00ff */
[----:B------:R-:W-:Y:S01]  /*0c50*/  CS2R R180, SRZ ;  /* 0x0000000000b47805 */ /* 0x000fe2000001ff00 */
[----:B------:R-:W-:Y:S01]  /*0c60*/  ULEA.HI.SX32 UR4, UR5, UR4, 0x1a ;  /* 0x0000000405047291 */ /* 0x000fe2000f8fd23f */
[----:B------:R-:W-:Y:S01]  /*0c70*/  CS2R R172, SRZ ;  /* 0x0000000000ac7805 */ /* 0x000fe2000001ff00 */
[----:B------:R-:W-:Y:S01]  /*0c80*/  IMAD.MOV.U32 R2, RZ, RZ, R0 ;  /* 0x000000ffff027224 */ /* 0x000fe200078e0000 */
[----:B------:R-:W-:Y:S01]  /*0c90*/  @P4 SHF.R.U32.HI R2, RZ, c[0x0][0x2cc], R5 ;  /* 0x0000b300ff024a19 */ /* 0x000fe20000011605 */
[----:B------:R-:W-:Y:S01]  /*0ca0*/  IMAD R0, R3, c[0x0][0x554], R4 ;  /* 0x0001550003007a24 */ /* 0x000fe200078e0204 */
[----:B------:R-:W-:Y:S01]  /*0cb0*/  IADD3 R3, -R6, 0x70, RZ ;  /* 0x0000007006037810 */ /* 0x000fe20007ffe1ff */
[----:B------:R-:W-:Y:S01]  /*0cc0*/  IMAD.MOV.U32 R5, RZ, RZ, RZ ;  /* 0x000000ffff057224 */ /* 0x000fe200078e00ff */
[----:B------:R-:W-:Y:S01]  /*0cd0*/  MOV R7, RZ ;  /* 0x000000ff00077202 */ /* 0x000fe20000000f00 */
[----:B------:R-:W-:Y:S01]  /*0ce0*/  @P0 IMAD.HI.U32 R4, R0, c[0x0][0x54c], RZ ;  /* 0x0001530000040a27 */ /* 0x000fe200078e00ff */
[----:B------:R-:W-:Y:S01]  /*0cf0*/  IADD3 R3, R2, c[0x0][0x1d0], R3 ;  /* 0x0000740002037a10 */ /* 0x000fe20007ffe003 */
[----:B------:R-:W-:Y:S01]  /*0d00*/  CS2R R8, SRZ ;  /* 0x0000000000087805 */ /* 0x000fe2000001ff00 */
[----:B------:R-:W-:Y:S01]  /*0d10*/  MOV R162, RZ ;  /* 0x000000ff00a27202 */ /* 0x000fe20000000f00 */
[----:B------:R-:W-:Y:S01]  /*0d20*/  IMAD.MOV.U32 R2, RZ, RZ, RZ ;  /* 0x000000ffff027224 */ /* 0x000fe200078e00ff */
[----:B------:R-:W-:Y:S01]  /*0d30*/  CS2R R10, SRZ ;  /* 0x00000000000a7805 */ /* 0x000fe2000001ff00 */
[----:B------:R-:W-:Y:S01]  /*0d40*/  IMAD.MOV.U32 R37, RZ, RZ, R0 ;  /* 0x000000ffff257224 */ /* 0x000fe200078e0000 */
[----:B------:R-:W-:Y:S01]  /*0d50*/  @P0 SHF.R.U32.HI R37, RZ, c[0x0][0x550], R4 ;  /* 0x00015400ff250a19 */ /* 0x000fe20000011604 */
[----:B------:R-:W-:Y:S01]  /*0d60*/  IMAD.HI R2, R3, -0x6db6db6d, R2 ;  /* 0x9249249303027827 */ /* 0x000fe200078e0202 */
[----:B------:R-:W-:Y:S01]  /*0d70*/  CS2R R12, SRZ ;  /* 0x00000000000c7805 */ /* 0x000fe2000001ff00 */
[----:B------:R-:W-:Y:S01]  /*0d80*/  MOV R164, RZ ;  /* 0x000000ff00a47202 */ /* 0x000fe20000000f00 */
[----:B------:R-:W-:Y:S01]  /*0d90*/  CS2R R14, SRZ ;  /* 0x00000000000e7805 */ /* 0x000fe2000001ff00 */
[----:B------:R-:W-:Y:S01]  /*0da0*/  IADD3 R3, -R37, RZ, RZ ;  /* 0x000000ff25037210 */ /* 0x000fe20007ffe1ff */
[----:B------:R-:W-:Y:S01]  /*0db0*/  STL [R1+0x48], R37 ;  /* 0x0000482501007387 */ /* 0x000fe20000100800 */
[----:B------:R-:W-:Y:S01]  /*0dc0*/  SHF.R.U32.HI R4, RZ, 0x1f, R2 ;  /* 0x0000001fff047819 */ /* 0x000fe20000011602 */
[----:B------:R-:W-:Y:S01]  /*0dd0*/  IMAD.MOV.U32 R174, RZ, RZ, RZ ;  /* 0x000000ffffae7224 */ /* 0x000fe200078e00ff */
[----:B------:R-:W-:Y:S01]  /*0de0*/  MOV R154, RZ ;  /* 0x000000ff009a7202 */ /* 0x000fe20000000f00 */
[--C-:B------:R-:W-:Y:S01]  /*0df0*/  IMAD R40, R3, c[0x0][0x548], R0.reuse ;  /* 0x0001520003287a24 */ /* 0x100fe200078e0200 */
[----:B------:R-:W-:Y:S01]  /*0e00*/  LEA.HI.SX32 R2, R2, R4, 0x1a ;  /* 0x0000000402027211 */ /* 0x000fe200078fd2ff */
[----:B------:R-:W-:Y:S01]  /*0e10*/  IMAD.MOV.U32 R170, RZ, RZ, RZ ;  /* 0x000000ffffaa7224 */ /* 0x000fe200078e00ff */
[----:B------:R-:W-:Y:S01]  /*0e20*/  PRMT R0, RZ, 0x7610, R0 ;  /* 0x00007610ff007816 */ /* 0x000fe20000000000 */
[----:B------:R-:W-:Y:S01]  /*0e30*/  IMAD.MOV.U32 R168, RZ, RZ, RZ ;  /* 0x000000ffffa87224 */ /* 0x000fe200078e00ff */
[----:B------:R-:W-:Y:S01]  /*0e40*/  IMNMX R31, R2, UR4, PT ;  /* 0x00000004021f7c17 */ /* 0x000fe2000b800200 */
[----:B------:R-:W-:Y:S01]  /*0e50*/  STL [R1+0x44], R40 ;  /* 0x0000442801007387 */ /* 0x000fe20000100800 */
[----:B------:R-:W-:Y:S01]  /*0e60*/  IMAD.MOV.U32 R160, RZ, RZ, RZ ;  /* 0x000000ffffa07224 */ /* 0x000fe200078e00ff */
[----:B------:R-:W-:Y:S01]  /*0e70*/  CS2R R16, SRZ ;  /* 0x0000000000107805 */ /* 0x000fe2000001ff00 */
[----:B------:R-:W-:Y:S01]  /*0e80*/  ISETP.GE.AND P0, PT, R31, 0x1, PT ;  /* 0x000000011f00780c */ /* 0x000fe20003f06270 */
[----:B------:R1:W-:Y:S01]  /*0e90*/  STL [R1], R31 ;  /* 0x0000001f01007387 */ /* 0x0003e20000100800 */
[----:B------:R-:W-:Y:S01]  /*0ea0*/  IMAD.MOV.U32 R166, RZ, RZ, RZ ;  /* 0x000000ffffa67224 */ /* 0x000fe200078e00ff */
[----:B------:R-:W-:Y:S01]  /*0eb0*/  MOV R146, RZ ;  /* 0x000000ff00927202 */ /* 0x000fe20000000f00 */
[----:B------:R-:W-:Y:S01]  /*0ec0*/  IMAD.MOV.U32 R158, RZ, RZ, RZ ;  /* 0x000000ffff9e7224 */ /* 0x000fe200078e00ff */
[----:B------:R-:W-:Y:S01]  /*0ed0*/  CS2R R18, SRZ ;  /* 0x0000000000127805 */ /* 0x000fe2000001ff00 */
        /* <DEDUP_REMOVED lines=10> */
[----:B------:R-:W-:Y:S01]  /*0f80*/  CS2R R24, SRZ ;  /* 0x0000000000187805 */ /* 0x000fe2000001ff00 */
[----:B------:R-:W-:Y:S01]  /*0f90*/  IMAD.MOV.U32 R136, RZ, RZ, RZ ;  /* 0x000000ffff887224 */ /* 0x000fe200078e00ff */
[----:B------:R-:W-:Y:S01]  /*0fa0*/  CS2R R130, SRZ ;  /* 0x0000000000827805 */ /* 0x000fe2000001ff00 */
        /* <DEDUP_REMOVED lines=9> */
[----:B-1----:R-:W-:Y:S01]  /*1040*/  CS2R R30, SRZ ;  /* 0x00000000001e7805 */ /* 0x002fe2000001ff00 */
[----:B------:R-:W-:Y:S01]  /*1050*/  MOV R34, RZ ;  /* 0x000000ff00227202 */ /* 0x000fe20000000f00 */
[----:B------:R-:W-:Y:S01]  /*1060*/  CS2R R32, SRZ ;  /* 0x0000000000207805 */ /* 0x000fe2000001ff00 */
[----:B------:R-:W-:Y:S05]  /*1070*/  @!P0 BRA `(.L_x_488) ;  /* 0x0001321000008947 */ /* 0x000fea0003800000 */
[----:B------:R-:W2:Y:S01]  /*1080*/  LDL R35, [R1+0x78] ;  /* 0x0000780001237983 */ /* 0x000ea20000100800 */
[----:B------:R-:W-:-:S03]  /*1090*/  ISETP.NE.U32.AND P0, PT, RZ, c[0x0][0x340], PT ;  /* 0x0000d000ff007a0c */ /* 0x000fc60003f05070 */
[----:B------:R-:W3:Y:S01]  /*10a0*/  LDL.64 R38, [R1+0x28] ;  /* 0x0000280001267983 */ /* 0x000ee20000100a00 */
[----:B------:R-:W-:-:S13]  /*10b0*/  ISETP.NE.AND.EX P0, PT, RZ, c[0x0][0x344], PT, P0 ;  /* 0x0000d100ff007a0c */ /* 0x000fda0003f05300 */
[----:B------:R-:W-:-:S05]  /*10c0*/  @P0 MOV R2, 0x4 ;  /* 0x0000000400020802 */ /* 0x000fca0000000f00 */
[----:B------:R-:W-:-:S05]  /*10d0*/  @P0 IMAD.WIDE R2, R37, R2, c[0x0][0x340] ;  /* 0x0000d00025020625 */ /* 0x000fca00078e0202 */
[----:B------:R1:W4:Y:S01]  /*10e0*/  @P0 LDG.E R14, [R2.64] ;  /* 0x00000008020e0981 */ /* 0x000322000c1e1900 */
[----:B------:R-:W-:Y:S02]  /*10f0*/  SHF.R.S32.HI R12, RZ, 0x1f, R40 ;  /* 0x0000001fff0c7819 */ /* 0x000fe40000011428 */
[----:B------:R-:W-:Y:S01]  /*1100*/  SHF.R.S32.HI R13, RZ, 0x1f, R37 ;  /* 0x0000001fff0d7819 */ /* 0x000fe20000011425 */
[----:B------:R-:W5:Y:S02]  /*1110*/  S2R R41, SR_TID.X ;  /* 0x0000000000297919 */ /* 0x000f640000002100 */
[----:B------:R-:W-:Y:S02]  /*1120*/  IMAD R4, R12, c[0x0][0x1b8], RZ ;  /* 0x00006e000c047a24 */ /* 0x000fe400078e02ff */
[----:B------:R-:W-:Y:S02]  /*1130*/  IMAD R10, R13, c[0x0][0x1c0], RZ ;  /* 0x000070000d0a7a24 */ /* 0x000fe400078e02ff */
[----:B------:R-:W-:Y:S01]  /*1140*/  IMAD R4, R40, c[0x0][0x1bc], R4 ;  /* 0x00006f0028047a24 */ /* 0x000fe200078e0204 */
[----:B--2---:R-:W-:-:S02]  /*1150*/  IADD3 R8, R35, R36, RZ ;  /* 0x0000002423087210 */ /* 0x004fc40007ffe0ff */
[----:B-----5:R-:W-:Y:S02]  /*1160*/  SHF.R.S32.HI R35, RZ, 0x1f, R41 ;  /* 0x0000001fff237819 */ /* 0x020fe40000011429 */
[----:B------:R-:W-:Y:S01]  /*1170*/  MOV R0, R8 ;  /* 0x0000000800007202 */ /* 0x000fe20000000f00 */
[----:B-1----:R-:W-:Y:S01]  /*1180*/  @P4 IMAD.HI.U32 R2, R8, c[0x0][0x2c8], RZ ;  /* 0x0000b20008024a27 */ /* 0x002fe200078e00ff */
[----:B------:R-:W-:Y:S02]  /*1190*/  LEA.HI R35, R35, R41, RZ, 0x3 ;  /* 0x0000002923237211 */ /* 0x000fe400078f18ff */
[----:B---3--:R-:W-:Y:S02]  /*11a0*/  ISETP.GE.AND P2, PT, R38, c[0x0][0x198], PT ;  /* 0x0000660026007a0c */ /* 0x008fe40003f46270 */
[----:B------:R-:W-:Y:S02]  /*11b0*/  SHF.R.S32.HI R35, RZ, 0x3, R35 ;  /* 0x00000003ff237819 */ /* 0x000fe40000011423 */
[----:B------:R-:W-:Y:S01]  /*11c0*/  @P4 SHF.R.U32.HI R0, RZ, c[0x0][0x2cc], R2 ;  /* 0x0000b300ff004a19 */ /* 0x000fe20000011602 */
[----:B------:R-:W-:Y:S01]  /*11d0*/  IMAD.WIDE.U32 R2, R40, c[0x0][0x1b8], RZ ;  /* 0x00006e0028027a25 */ /* 0x000fe200078e00ff */
[----:B------:R-:W-:-:S03]  /*11e0*/  SHF.R.S32.HI R11, RZ, 0x1f, R35 ;  /* 0x0000001fff0b7819 */ /* 0x000fc60000011423 */
[----:B------:R-:W-:Y:S01]  /*11f0*/  IMAD.WIDE.U32 R6, R35, c[0x0][0x1e0], R38 ;  /* 0x0000780023067a25 */ /* 0x000fe200078e0026 */
[----:B------:R-:W-:-:S03]  /*1200*/  IADD3 R3, R3, R4, RZ ;  /* 0x0000000403037210 */ /* 0x000fc60007ffe0ff */
[C---:B------:R-:W-:Y:S02]  /*1210*/  IMAD R5, R11.reuse, c[0x0][0x1e0], RZ ;  /* 0x000078000b057a24 */ /* 0x040fe400078e02ff */
[----:B------:R-:W-:Y:S02]  /*1220*/  IMAD R11, R11, c[0x0][0x208], RZ ;  /* 0x000082000b0b7a24 */ /* 0x000fe400078e02ff */
[----:B------:R-:W-:Y:S02]  /*1230*/  IMAD R9, R35, c[0x0][0x1e4], R5 ;  /* 0x0000790023097a24 */ /* 0x000fe400078e0205 */
[----:B------:R-:W-:-:S03]  /*1240*/  IMAD.WIDE.U32 R2, R37, c[0x0][0x1c0], R2 ;  /* 0x0000700025027a25 */ /* 0x000fc600078e0002 */
[----:B------:R-:W-:Y:S01]  /*1250*/  IADD3 R7, R7, R9, RZ ;  /* 0x0000000907077210 */ /* 0x000fe20007ffe0ff */
[----:B------:R-:W-:Y:S01]  /*1260*/  IMAD R9, R37, c[0x0][0x1c4], R10 ;  /* 0x0000710025097a24 */ /* 0x000fe200078e020a */
[----:B------:R-:W-:Y:S01]  /*1270*/  IADD3 R10, -R0, RZ, RZ ;  /* 0x000000ff000a7210 */ /* 0x000fe20007ffe1ff */
[----:B------:R-:W-:-:S03]  /*1280*/  IMAD.WIDE.U32 R4, R35, c[0x0][0x208], R38 ;  /* 0x0000820023047a25 */ /* 0x000fc600078e0026 */
[----:B------:R-:W-:Y:S01]  /*1290*/  IADD3 R3, R3, R9, RZ ;  /* 0x0000000903037210 */ /* 0x000fe20007ffe0ff */
[----:B------:R-:W-:Y:S01]  /*12a0*/  IMAD R11, R35, c[0x0][0x20c], R11 ;  /* 0x00008300230b7a24 */ /* 0x000fe200078e020b */
[----:B------:R-:W-:Y:S01]  /*12b0*/  SHF.R.S32.HI R9, RZ, 0x1f, R0 ;  /* 0x0000001fff097819 */ /* 0x000fe20000011400 */
[----:B------:R-:W-:-:S03]  /*12c0*/  IMAD.WIDE.U32 R6, R40, c[0x0][0x1e8], R6 ;  /* 0x00007a0028067a25 */ /* 0x000fc600078e0006 */
[----:B------:R-:W-:Y:S01]  /*12d0*/  IADD3 R5, R5, R11, RZ ;  /* 0x0000000b05057210 */ /* 0x000fe20007ffe0ff */
[C---:B------:R-:W-:Y:S02]  /*12e0*/  IMAD R11, R12.reuse, c[0x0][0x1e8], RZ ;  /* 0x00007a000c0b7a24 */ /* 0x040fe400078e02ff */
[----:B------:R-:W-:Y:S02]  /*12f0*/  IMAD R12, R12, c[0x0][0x210], RZ ;  /* 0x000084000c0c7a24 */ /* 0x000fe400078e02ff */
[----:B------:R-:W-:Y:S02]  /*1300*/  IMAD R9, R9, c[0x0][0x1b0], RZ ;  /* 0x00006c0009097a24 */ /* 0x000fe400078e02ff */
[----:B------:R-:W-:Y:S02]  /*1310*/  IMAD R11, R40, c[0x0][0x1ec], R11 ;  /* 0x00007b00280b7a24 */ /* 0x000fe400078e020b */
[----:B------:R-:W-:Y:S02]  /*1320*/  IMAD R10, R10, c[0x0][0x2c4], R8 ;  /* 0x0000b1000a0a7a24 */ /* 0x000fe400078e0208 */
[----:B------:R-:W-:-:S02]  /*1330*/  IMAD R12, R40, c[0x0][0x214], R12 ;  /* 0x00008500280c7a24 */ /* 0x000fc400078e020c */
[----:B------:R-:W-:-:S04]  /*1340*/  IMAD.WIDE.U32 R4, R40, c[0x0][0x210], R4 ;  /* 0x0000840028047a25 */ /* 0x000fc800078e0004 */
[C---:B------:R-:W-:Y:S01]  /*1350*/  IMAD R8, R0.reuse, c[0x0][0x1b4], R9 ;  /* 0x00006d0000087a24 */ /* 0x040fe200078e0209 */
[----:B------:R-:W-:Y:S01]  /*1360*/  IADD3 R9, R7, R11, RZ ;  /* 0x0000000b07097210 */ /* 0x000fe20007ffe0ff */
[----:B------:R-:W-:Y:S01]  /*1370*/  IMAD.WIDE.U32 R2, R0, c[0x0][0x1b0], R2 ;  /* 0x00006c0000027a25 */ /* 0x000fe200078e0002 */
[----:B------:R-:W-:Y:S02]  /*1380*/  SHF.R.S32.HI R11, RZ, 0x1f, R10 ;  /* 0x0000001fff0b7819 */ /* 0x000fe4000001140a */
[----:B------:R-:W-:Y:S02]  /*1390*/  IADD3 R7, R5, R12, RZ ;  /* 0x0000000c05077210 */ /* 0x000fe40007ffe0ff */
[----:B------:R-:W-:Y:S01]  /*13a0*/  IADD3 R5, R3, R8, RZ ;  /* 0x0000000803057210 */ /* 0x000fe20007ffe0ff */
[----:B------:R-:W-:Y:S01]  /*13b0*/  IMAD R11, R11, c[0x0][0x1a8], RZ ;  /* 0x00006a000b0b7a24 */ /* 0x000fe200078e02ff */
[----:B------:R-:W-:Y:S02]  /*13c0*/  MOV R8, R6 ;  /* 0x0000000600087202 */ /* 0x000fe40000000f00 */
[----:B------:R-:W-:Y:S01]  /*13d0*/  MOV R6, R4 ;  /* 0x0000000400067202 */ /* 0x000fe20000000f00 */
[----:B------:R-:W-:Y:S01]  /*13e0*/  IMAD R11, R10, c[0x0][0x1ac], R11 ;  /* 0x00006b000a0b7a24 */ /* 0x000fe200078e020b */
[----:B------:R-:W-:-:S02]  /*13f0*/  MOV R4, R2 ;  /* 0x0000000200047202 */ /* 0x000fc40000000f00 */
[----:B----4-:R-:W-:Y:S02]  /*1400*/  @P0 SHF.R.S32.HI R3, RZ, 0x1f, R14 ;  /* 0x0000001fff030819 */ /* 0x010fe4000001140e */
[----:B------:R-:W-:Y:S01]  /*1410*/  @P0 MOV R2, R14 ;  /* 0x0000000e00020202 */ /* 0x000fe20000000f00 */
[----:B------:R-:W-:Y:S01]  /*1420*/  IMAD.WIDE.U32 R4, R10, c[0x0][0x1a8], R4 ;  /* 0x00006a000a047a25 */ /* 0x000fe200078e0004 */
[----:B------:R-:W-:Y:S02]  /*1430*/  @!P0 MOV R2, R37 ;  /* 0x0000002500028202 */ /* 0x000fe40000000f00 */
[----:B------:R-:W-:-:S03]  /*1440*/  @!P0 MOV R3, R13 ;  /* 0x0000000d00038202 */ /* 0x000fc60000000f00 */
[----:B------:R-:W-:Y:S01]  /*1450*/  IMAD.WIDE.U32 R12, R2, c[0x0][0x218], R6 ;  /* 0x00008600020c7a25 */ /* 0x000fe200078e0006 */
[----:B------:R-:W-:-:S03]  /*1460*/  IADD3 R7, R5, R11, RZ ;  /* 0x0000000b05077210 */ /* 0x000fc60007ffe0ff */
[C---:B------:R-:W-:Y:S02]  /*1470*/  IMAD R0, R3.reuse, c[0x0][0x218], RZ ;  /* 0x0000860003007a24 */ /* 0x040fe400078e02ff */
[----:B------:R-:W-:Y:S01]  /*1480*/  IMAD R6, R3, c[0x0][0x1f0], RZ ;  /* 0x00007c0003067a24 */ /* 0x000fe200078e02ff */
[----:B------:R-:W-:Y:S01]  /*1490*/  LEA R3, P0, R4, c[0x0][0x160], 0x1 ;  /* 0x0000580004037a11 */ /* 0x000fe200078008ff */
[C---:B------:R-:W-:Y:S01]  /*14a0*/  IMAD R5, R2.reuse, c[0x0][0x21c], R0 ;  /* 0x0000870002057a24 */ /* 0x040fe200078e0200 */
[----:B------:R-:W-:Y:S01]  /*14b0*/  IADD3 R0, R35, R36, RZ ;  /* 0x0000002423007210 */ /* 0x000fe20007ffe0ff */
[----:B------:R-:W-:-:S04]  /*14c0*/  IMAD.WIDE.U32 R8, R2, c[0x0][0x1f0], R8 ;  /* 0x00007c0002087a25 */ /* 0x000fc800078e0008 */
[----:B------:R-:W-:Y:S01]  /*14d0*/  IMAD R6, R2, c[0x0][0x1f4], R6 ;  /* 0x00007d0002067a24 */ /* 0x000fe200078e0206 */
[----:B------:R-:W-:Y:S01]  /*14e0*/  LEA.HI.X R2, R4, c[0x0][0x164], R7, 0x1, P0 ;  /* 0x0000590004027a11 */ /* 0x000fe200000f0c07 */
[----:B------:R1:W-:Y:S01]  /*14f0*/  STL.64 [R1+0x30], R8 ;  /* 0x0000300801007387 */ /* 0x0003e20000100a00 */
[----:B------:R-:W-:Y:S02]  /*1500*/  IADD3 R4, R13, R5, RZ ;  /* 0x000000050d047210 */ /* 0x000fe40007ffe0ff */
[----:B------:R-:W-:Y:S01]  /*1510*/  IADD3 R6, R9, R6, RZ ;  /* 0x0000000609067210 */ /* 0x000fe20007ffe0ff */
[----:B------:R1:W-:Y:S04]  /*1520*/  STL.64 [R1+0x38], R12 ;  /* 0x0000380c01007387 */ /* 0x0003e80000100a00 */
[----:B------:R1:W-:Y:S04]  /*1530*/  STL [R1+0x40], R4 ;  /* 0x0000400401007387 */ /* 0x0003e80000100800 */
[----:B------:R1:W-:Y:S01]  /*1540*/  STL [R1+0x20], R6 ;  /* 0x0000200601007387 */ /* 0x0003e20000100800 */
[----:B------:R-:W-:Y:S05]  /*1550*/  BRA.DIV ~URZ, `(.L_x_489) ;  /* 0x000149027f007947 */ /* 0x000fea000b800000 */
[----:B------:R2:W3:Y:S02]  /*1560*/  SHFL.IDX PT, R5, R2, RZ, 0x181f ;  /* 0x00181fff02057589 */ /* 0x0004e400000e0000 */
.L_x_547:
[----:B------:R-:W-:Y:S05]  /*1570*/  BRA.DIV ~URZ, `(.L_x_490) ;  /* 0x000149527f007947 */ /* 0x000fea000b800000 */
[----:B-1----:R1:W4:Y:S02]  /*1580*/  SHFL.IDX PT, R4, R3, RZ, 0x181f ;  /* 0x00181fff03047589 */ /* 0x00232400000e0000 */
.L_x_548:
[----:B------:R-:W-:Y:S01]  /*1590*/  MOV R11, c[0x0][0x168] ;  /* 0x00005a00000b7a02 */ /* 0x000fe20000000f00 */
[----:B------:R-:W-:Y:S04]  /*15a0*/  BSSY B0, `(.L_x_491) ;  /* 0x000000b000007945 */ /* 0x000fe80003800000 */
[----:B------:R-:W-:-:S05]  /*15b0*/  IMAD R11, R11, c[0x0][0x2c4], RZ ;  /* 0x0000b1000b0b7a24 */ /* 0x000fca00078e02ff */
[----:B------:R-:W-:-:S13]  /*15c0*/  ISETP.GE.AND P0, PT, R0, R11, PT ;  /* 0x0000000b0000720c */ /* 0x000fda0003f06270 */
[----:B------:R-:W-:Y:S05]  /*15d0*/  @P0 BRA `(.L_x_492) ;  /* 0x0000007000000947 */ /* 0x000fea0003800000 */
[----:B------:R-:W5:Y:S02]  /*15e0*/  LDL.64 R6, [R1+0x28] ;  /* 0x0000280001067983 */ /* 0x000f640000100a00 */
[----:B----45:R-:W-:-:S04]  /*15f0*/  LEA R4, P0, R6, R4, 0x1 ;  /* 0x0000000406047211 */ /* 0x030fc800078008ff */
[----:B---3--:R-:W-:-:S05]  /*1600*/  LEA.HI.X R5, R6, R5, R7, 0x1, P0 ;  /* 0x0000000506057211 */ /* 0x008fca00000f0c07 */
[----:B------:R-:W-:Y:S01]  /*1610*/  @!PT LDS RZ, [RZ] ;  /* 0x00000000fffff984 */ /* 0x000fe20000000800 */
[----:B------:R-:W-:Y:S01]  /*1620*/  @!PT LDS RZ, [RZ] ;  /* 0x00000000fffff984 */ /* 0x000fe20000000800 */
[----:B------:R-:W-:Y:S01]  /*1630*/  @!PT LDS RZ, [RZ] ;  /* 0x00000000fffff984 */ /* 0x000fe20000000800 */
[----:B------:R3:W-:Y:S04]  /*1640*/  LDGSTS.E.BYPASS.LTC128B.128 [R241+0x7100], [R4.64], !P2 ;  /* 0x0710000004f17fae */ /* 0x0007e8000d101d48 */
.L_x_492:
[----:B------:R-:W-:Y:S05]  /*1650*/  BSYNC B0 ;  /* 0x0000000000007941 */ /* 0x000fea0003800000 */
.L_x_491:
[----:B------:R-:W-:Y:S05]  /*1660*/  BRA.DIV ~URZ, `(.L_x_493) ;  /* 0x000148d27f007947 */ /* 0x000fea000b800000 */
[----:B------:R1:W2:Y:S04]  /*1670*/  SHFL.IDX PT, R6, R2, 0x1, 0x181f ;  /* 0x00381f0002067f89 */ /* 0x0002a800000e0000 */
[----:B---34-:R1:W3:Y:S02]  /*1680*/  SHFL.IDX PT, R4, R3, 0x1, 0x181f ;  /* 0x00381f0003047f89 */ /* 0x0182e400000e0000 */
.L_x_549:
[----:B------:R-:W-:Y:S01]  /*1690*/  IADD3 R5, R0, 0x10, RZ ;  /* 0x0000001000057810 */ /* 0x000fe20007ffe0ff */
[----:B------:R-:W-:Y:S03]  /*16a0*/  BSSY B0, `(.L_x_494) ;  /* 0x000000a000007945 */ /* 0x000fe60003800000 */
[----:B------:R-:W-:-:S13]  /*16b0*/  ISETP.GE.AND P0, PT, R5, R11, PT ;  /* 0x0000000b0500720c */ /* 0x000fda0003f06270 */
[----:B------:R-:W-:Y:S05]  /*16c0*/  @P0 BRA `(.L_x_495) ;  /* 0x0000007000000947 */ /* 0x000fea0003800000 */
[----:B------:R-:W4:Y:S02]  /*16d0*/  LDL.64 R8, [R1+0x28] ;  /* 0x0000280001087983 */ /* 0x000f240000100a00 */
[----:B---34-:R-:W-:-:S04]  /*16e0*/  LEA R4, P0, R8, R4, 0x1 ;  /* 0x0000000408047211 */ /* 0x018fc800078008ff */
[----:B--2---:R-:W-:-:S05]  /*16f0*/  LEA.HI.X R5, R8, R6, R9, 0x1, P0 ;  /* 0x0000000608057211 */ /* 0x004fca00000f0c09 */
[----:B------:R-:W-:Y:S01]  /*1700*/  @!PT LDS RZ, [RZ] ;  /* 0x00000000fffff984 */ /* 0x000fe20000000800 */
[----:B------:R-:W-:Y:S01]  /*1710*/  @!PT LDS RZ, [RZ] ;  /* 0x00000000fffff984 */ /* 0x000fe20000000800 */
[----:B------:R-:W-:Y:S01]  /*1720*/  @!PT LDS RZ, [RZ] ;  /* 0x00000000fffff984 */ /* 0x000fe20000000800 */
[----:B------:R2:W-:Y:S04]  /*1730*/  LDGSTS.E.BYPASS.LTC128B.128 [R241+0x7900], [R4.64], !P2 ;  /* 0x0790000004f17fae */ /* 0x0005e8000d101d48 */
.L_x_495:
[----:B------:R-:W-:Y:S05]  /*1740*/  BSYNC B0 ;  /* 0x0000000000007941 */ /* 0x000fea0003800000 */
.L_x_494:
[----:B------:R-:W-:Y:S05]  /*1750*/  BRA.DIV ~URZ, `(.L_x_496) ;  /* 0x000148b27f007947 */ /* 0x000fea000b800000 */
[----:B--2---:R2:W4:Y:S02]  /*1760*/  SHFL.IDX PT, R6, R2, 0x2, 0x181f ;  /* 0x00581f0002067f89 */ /* 0x00452400000e0000 */
.L_x_550:
[----:B------:R-:W-:Y:S05]  /*1770*/  BRA.DIV ~URZ, `(.L_x_497) ;  /* 0x000149027f007947 */ /* 0x000fea000b800000 */
[----:B---3--:R3:W1:Y:S02]  /*1780*/  SHFL.IDX PT, R4, R3, 0x2, 0x181f ;  /* 0x00581f0003047f89 */ /* 0x00866400000e0000 */
.L_x_551:
[----:B------:R-:W-:Y:S01]  /*1790*/  IADD3 R5, R0, 0x20, RZ ;  /* 0x0000002000057810 */ /* 0x000fe20007ffe0ff */
[----:B------:R-:W-:Y:S03]  /*17a0*/  BSSY B0, `(.L_x_498) ;  /* 0x000000a000007945 */ /* 0x000fe60003800000 */
[----:B------:R-:W-:-:S13]  /*17b0*/  ISETP.GE.AND P0, PT, R5, R11, PT ;  /* 0x0000000b0500720c */ /* 0x000fda0003f06270 */
[----:B------:R-:W-:Y:S05]  /*17c0*/  @P0 BRA `(.L_x_499) ;  /* 0x0000007000000947 */ /* 0x000fea0003800000 */
[----:B------:R-:W5:Y:S02]  /*17d0*/  LDL.64 R8, [R1+0x28] ;  /* 0x0000280001087983 */ /* 0x000f640000100a00 */
[----:B-1---5:R-:W-:-:S04]  /*17e0*/  LEA R4, P0, R8, R4, 0x1 ;  /* 0x0000000408047211 */ /* 0x022fc800078008ff */
[----:B----4-:R-:W-:-:S05]  /*17f0*/  LEA.HI.X R5, R8, R6, R9, 0x1, P0 ;  /* 0x0000000608057211 */ /* 0x010fca00000f0c09 */
[----:B------:R-:W-:Y:S01]  /*1800*/  @!PT LDS RZ, [RZ] ;  /* 0x00000000fffff984 */ /* 0x000fe20000000800 */
[----:B------:R-:W-:Y:S01]  /*1810*/  @!PT LDS RZ, [RZ] ;  /* 0x00000000fffff984 */ /* 0x000fe20000000800 */
[----:B------:R-:W-:Y:S01]  /*1820*/  @!PT LDS RZ, [RZ] ;  /* 0x00000000fffff984 */ /* 0x000fe20000000800 */
[----:B------:R1:W-:Y:S04]  /*1830*/  LDGSTS.E.BYPASS.LTC128B.128 [R241+0x8100], [R4.64], !P2 ;  /* 0x0810000004f17fae */ /* 0x0003e8000d101d48 */
.L_x_499:
[----:B------:R-:W-:Y:S05]  /*1840*/  BSYNC B0 ;  /* 0x0000000000007941 */ /* 0x000fea0003800000 */
.L_x_498:
[----:B------:R-:W-:Y:S05]  /*1850*/  BRA.DIV ~URZ, `(.L_x_500) ;  /* 0x000148927f007947 */ /* 0x000fea000b800000 */
[----:B----4-:R4:W2:Y:S04]  /*1860*/  SHFL.IDX PT, R6, R2, 0x3, 0x181f ;  /* 0x00781f0002067f89 */ /* 0x0108a800000e0000 */
[----:B-1----:R4:W1:Y:S02]  /*1870*/  SHFL.IDX PT, R4, R3, 0x3, 0x181f ;  /* 0x00781f0003047f89 */ /* 0x00286400000e0000 */
.L_x_552:
[----:B------:R-:W-:Y:S01]  /*1880*/  IADD3 R5, R0, 0x30, RZ ;  /* 0x0000003000057810 */ /* 0x000fe20007ffe0ff */
[----:B------:R-:W-:Y:S03]  /*1890*/  BSSY B0, `(.L_x_501) ;  /* 0x000000a000007945 */ /* 0x000fe60003800000 */
[----:B------:R-:W-:-:S13]  /*18a0*/  ISETP.GE.AND P0, PT, R5, R11, PT ;  /* 0x0000000b0500720c */ /* 0x000fda0003f06270 */
[----:B------:R-:W-:Y:S05]  /*18b0*/  @P0 BRA `(.L_x_502) ;  /* 0x0000007000000947 */ /* 0x000fea0003800000 */
[----:B------:R-:W5:Y:S02]  /*18c0*/  LDL.64 R8, [R1+0x28] ;  /* 0x0000280001087983 */ /* 0x000f640000100a00 */
[----:B-1---5:R-:W-:-:S04]  /*18d0*/  LEA R4, P0, R8, R4, 0x1 ;  /* 0x0000000408047211 */ /* 0x022fc800078008ff */
[----:B--2---:R-:W-:-:S05]  /*18e0*/  LEA.HI.X R5, R8, R6, R9, 0x1, P0 ;  /* 0x0000000608057211 */ /* 0x004fca00000f0c09 */
[----:B------:R-:W-:Y:S01]  /*18f0*/  @!PT LDS RZ, [RZ] ;  /* 0x00000000fffff984 */ /* 0x000fe20000000800 */
[----:B------:R-:W-:Y:S01]  /*1900*/  @!PT LDS RZ, [RZ] ;  /* 0x00000000fffff984 */ /* 0x000fe20000000800 */
[----:B------:R-:W-:Y:S01]  /*1910*/  @!PT LDS RZ, [RZ] ;  /* 0x00000000fffff984 */ /* 0x000fe20000000800 */
[----:B------:R1:W-:Y:S04]  /*1920*/  LDGSTS.E.BYPASS.LTC128B.128 [R241+0x8900], [R4.64], !P2 ;  /* 0x0890000004f17fae */ /* 0x0003e8000d101d48 */
.L_x_502:
[----:B------:R-:W-:Y:S05]  /*1930*/  BSYNC B0 ;  /* 0x0000000000007941 */ /* 0x000fea0003800000 */
.L_x_501:
[----:B------:R-:W-:Y:S05]  /*1940*/  BRA.DIV ~URZ, `(.L_x_503) ;  /* 0x000148727f007947 */ /* 0x000fea000b800000 */
[----:B--2---:R2:W3:Y:S02]  /*1950*/  SHFL.IDX PT, R6, R2, 0x4, 0x181f ;  /* 0x00981f0002067f89 */ /* 0x0044e400000e0000 */
.L_x_553:
[----:B------:R-:W-:Y:S05]  /*1960*/  BRA.DIV ~URZ, `(.L_x_504) ;  /* 0x000148c27f007947 */ /* 0x000fea000b800000 */
[----:B-1----:R1:W2:Y:S02]  /*1970*/  SHFL.IDX PT, R4, R3, 0x4, 0x181f ;  /* 0x00981f0003047f89 */ /* 0x0022a400000e0000 */
.L_x_554:
[----:B------:R-:W-:Y:S01]  /*1980*/  IADD3 R5, R0, 0x40, RZ ;  /* 0x0000004000057810 */ /* 0x000fe20007ffe0ff */
[----:B------:R-:W-:Y:S03]  /*1990*/  BSSY B0, `(.L_x_505) ;  /* 0x000000a000007945 */ /* 0x000fe60003800000 */
[----:B------:R-:W-:-:S13]  /*19a0*/  ISETP.GE.AND P0, PT, R5, R11, PT ;  /* 0x0000000b0500720c */ /* 0x000fda0003f06270 */
[----:B------:R-:W-:Y:S05]  /*19b0*/  @P0 BRA `(.L_x_506) ;  /* 0x0000007000000947 */ /* 0x000fea0003800000 */
[----:B------:R-:W5:Y:S02]  /*19c0*/  LDL.64 R8, [R1+0x28] ;  /* 0x0000280001087983 */ /* 0x000f640000100a00 */
[----:B--2--5:R-:W-:-:S04]  /*19d0*/  LEA R4, P0, R8, R4, 0x1 ;  /* 0x0000000408047211 */ /* 0x024fc800078008ff */
[----:B---3--:R-:W-:-:S05]  /*19e0*/  LEA.HI.X R5, R8, R6, R9, 0x1, P0 ;  /* 0x0000000608057211 */ /* 0x008fca00000f0c09 */
[----:B------:R-:W-:Y:S01]  /*19f0*/  @!PT LDS RZ, [RZ] ;  /* 0x00000000fffff984 */ /* 0x000fe20000000800 */
[----:B------:R-:W-:Y:S01]  /*1a00*/  @!PT LDS RZ, [RZ] ;  /* 0x00000000fffff984 */ /* 0x000fe20000000800 */
[----:B------:R-:W-:Y:S01]  /*1a10*/  @!PT LDS RZ, [RZ] ;  /* 0x00000000fffff984 */ /* 0x000fe20000000800 */
[----:B------:R2:W-:Y:S04]  /*1a20*/  LDGSTS.E.BYPASS.LTC128B.128 [R241+0x9100], [R4.64], !P2 ;  /* 0x0910000004f17fae */ /* 0x0005e8000d101d48 */
.L_x_506:
[----:B------:R-:W-:Y:S05]  /*1a30*/  BSYNC B0 ;  /* 0x0000000000007941 */ /* 0x000fea0003800000 */
.L_x_505:
[----:B------:R-:W-:Y:S05]  /*1a40*/  BRA.DIV ~URZ, `(.L_x_507) ;  /* 0x000148527f007947 */ /* 0x000fea000b800000 */
[----:B---3--:R3:W1:Y:S04]  /*1a50*/  SHFL.IDX PT, R6, R2, 0x5, 0x181f ;  /* 0x00b81f0002067f89 */ /* 0x00866800000e0000 */
[----:B--2---:R3:W2:Y:S02]  /*1a60*/  SHFL.IDX PT, R4, R3, 0x5, 0x181f ;  /* 0x00b81f0003047f89 */ /* 0x0046a400000e0000 */
.L_x_555:
[----:B------:R-:W-:Y:S01]  /*1a70*/  IADD3 R5, R0, 0x50, RZ ;  /* 0x0000005000057810 */ /* 0x000fe20007ffe0ff */
[----:B------:R-:W-:Y:S03]  /*1a80*/  BSSY B0, `(.L_x_508) ;  /* 0x000000a000007945 */ /* 0x000fe60003800000 */
[----:B------:R-:W-:-:S13]  /*1a90*/  ISETP.GE.AND P0, PT, R5, R11, PT ;  /* 0x0000000b0500720c */ /* 0x000fda0003f06270 */
[----:B------:R-:W-:Y:S05]  /*1aa0*/  @P0 BRA `(.L_x_509) ;  /* 0x0000007000000947 */ /* 0x000fea0003800000 */
[----:B------:R-:W5:Y:S02]  /*1ab0*/  LDL.64 R8, [R1+0x28] ;  /* 0x0000280001087983 */ /* 0x000f640000100a00 */
[----:B--2--5:R-:W-:-:S04]  /*1ac0*/  LEA R4, P0, R8, R4, 0x1 ;  /* 0x0000000408047211 */ /* 0x024fc800078008ff */
[----:B-1----:R-:W-:-:S05]  /*1ad0*/  LEA.HI.X R5, R8, R6, R9, 0x1, P0 ;  /* 0x0000000608057211 */ /* 0x002fca00000f0c09 */
[----:B------:R-:W-:Y:S01]  /*1ae0*/  @!PT LDS RZ, [RZ] ;  /* 0x00000000fffff984 */ /* 0x000fe20000000800 */
[----:B------:R-:W-:Y:S01]  /*1af0*/  @!PT LDS RZ, [RZ] ;  /* 0x00000000fffff984 */ /* 0x000fe20000000800 */
[----:B------:R-:W-:Y:S01]  /*1b00*/  @!PT LDS RZ, [RZ] ;  /* 0x00000000fffff984 */ /* 0x000fe20000000800 */
[----:B------:R1:W-:Y:S04]  /*1b10*/  LDGSTS.E.BYPASS.LTC128B.128 [R241+0x9900], [R4.64], !P2 ;  /* 0x0990000004f17fae */ /* 0x0003e8000d101d48 */
.L_x_509:
[----:B------:R-:W-:Y:S05]  /*1b20*/  BSYNC B0 ;  /* 0x0000000000007941 */ /* 0x000fea0003800000 */
.L_x_508:
[----:B------:R-:W-:Y:S05]  /*1b30*/  BRA.DIV ~URZ, `(.L_x_510) ;  /* 0x000148327f007947 */ /* 0x000fea000b800000 */
[----:B-1----:R1:W3:Y:S02]  /*1b40*/  SHFL.IDX PT, R6, R2, 0x6, 0x181f ;  /* 0x00d81f0002067f89 */ /* 0x0022e400000e0000 */
.L_x_556:
[----:B------:R-:W-:Y:S05]  /*1b50*/  BRA.DIV ~URZ, `(.L_x_511) ;  /* 0x000148827f007947 */ /* 0x000fea000b800000 */
[----:B--2---:R2:W1:Y:S02]  /*1b60*/  SHFL.IDX PT, R4, R3, 0x6, 0x181f ;  /* 0x00d81f0003047f89 */ /* 0x00446400000e0000 */
.L_x_557:
[----:B------:R-:W-:Y:S01]  /*1b70*/  IADD3 R5, R0, 0x60, RZ ;  /* 0x0000006000057810 */ /* 0x000fe20007ffe0ff */
[----:B------:R-:W-:Y:S03]  /*1b80*/  BSSY B0, `(.L_x_512) ;  /* 0x000000a000007945 */ /* 0x000fe60003800000 */
[----:B------:R-:W-:-:S13]  /*1b90*/  ISETP.GE.AND P0, PT, R5, R11, PT ;  /* 0x0000000b0500720c */ /* 0x000fda0003f06270 */
[----:B------:R-:W-:Y:S05]  /*1ba0*/  @P0 BRA `(.L_x_513) ;  /* 0x0000007000000947 */ /* 0x000fea0003800000 */
[----:B------:R-:W5:Y:S02]  /*1bb0*/  LDL.64 R8, [R1+0x28] ;  /* 0x0000280001087983 */ /* 0x000f640000100a00 */
[----:B-1---5:R-:W-:-:S04]  /*1bc0*/  LEA R4, P0, R8, R4, 0x1 ;  /* 0x0000000408047211 */ /* 0x022fc800078008ff */
[----:B---3--:R-:W-:-:S05]  /*1bd0*/  LEA.HI.X R5, R8, R6, R9, 0x1, P0 ;  /* 0x0000000608057211 */ /* 0x008fca00000f0c09 */
[----:B------:R-:W-:Y:S01]  /*1be0*/  @!PT LDS RZ, [RZ] ;  /* 0x00000000fffff984 */ /* 0x000fe20000000800 */
[----:B------:R-:W-:Y:S01]  /*1bf0*/  @!PT LDS RZ, [RZ] ;  /* 0x00000000fffff984 */ /* 0x000fe20000000800 */
[----:B------:R-:W-:Y:S01]  /*1c00*/  @!PT LDS RZ, [RZ] ;  /* 0x00000000fffff984 */ /* 0x000fe20000000800 */
[----:B------:R1:W-:Y:S04]  /*1c10*/  LDGSTS.E.BYPASS.LTC128B.128 [R241+0xa100], [R4.64], !P2 ;  /* 0x0a10000004f17fae */ /* 0x0003e8000d101d48 */
.L_x_513:
[----:B------:R-:W-:Y:S05]  /*1c20*/  BSYNC B0 ;  /* 0x0000000000007941 */ /* 0x000fea0003800000 */
.L_x_512:
[----:B------:R-:W-:Y:S05]  /*1c30*/  BRA.DIV ~URZ, `(.L_x_514) ;  /* 0x000148127f007947 */ /* 0x000fea000b800000 */
[----:B-1----:R1:W2:Y:S04]  /*1c40*/  SHFL.IDX PT, R4, R2, 0x7, 0x181f ;  /* 0x00f81f0002047f89 */ /* 0x0022a800000e0000 */
[----:B--234-:R-:W2:Y:S02]  /*1c50*/  SHFL.IDX PT, R3, R3, 0x7, 0x181f ;  /* 0x00f81f0003037f89 */ /* 0x01cea400000e0000 */
.L_x_558:
[----:B------:R-:W3:Y:S04]  /*1c60*/  LDL.64 R18, [R1+0x28] ;  /* 0x0000280001127983 */ /* 0x000ee80000100a00 */
[----:B------:R-:W4:Y:S01]  /*1c70*/  LDL R217, [R1] ;  /* 0x0000000001d97983 */ /* 0x000f220000100800 */
[----:B------:R-:W-:-:S04]  /*1c80*/  IADD3 R0, R0, 0x70, RZ ;  /* 0x0000007000007810 */ /* 0x000fc80007ffe0ff */
[----:B------:R-:W-:-:S13]  /*1c90*/  ISETP.GE.AND P1, PT, R0, R11, PT ;  /* 0x0000000b0000720c */ /* 0x000fda0003f26270 */
[C---:B-123--:R-:W-:Y:S02]  /*1ca0*/  @!P1 LEA R2, P0, R18.reuse, R3, 0x1 ;  /* 0x0000000312029211 */ /* 0x04efe400078008ff */
[C---:B------:R-:W-:Y:S02]  /*1cb0*/  ISETP.GE.AND P6, PT, R18.reuse, c[0x0][0x1d4], PT ;  /* 0x0000750012007a0c */ /* 0x040fe40003fc6270 */
[----:B------:R-:W-:Y:S02]  /*1cc0*/  @!P1 LEA.HI.X R3, R18, R4, R19, 0x1, P0 ;  /* 0x0000000412039211 */ /* 0x000fe400000f0c13 */
[----:B----4-:R-:W-:-:S03]  /*1cd0*/  IADD3 R15, R217, -0x1, RZ ;  /* 0xffffffffd90f7810 */ /* 0x010fc60007ffe0ff */
[----:B------:R-:W-:Y:S01]  /*1ce0*/  @!PT LDS RZ, [RZ] ;  /* 0x00000000fffff984 */ /* 0x000fe20000000800 */
[----:B------:R-:W-:Y:S01]  /*1cf0*/  @!PT LDS RZ, [RZ] ;  /* 0x00000000fffff984 */ /* 0x000fe20000000800 */
[----:B------:R-:W-:Y:S01]  /*1d00*/  @!PT LDS RZ, [RZ] ;  /* 0x00000000fffff984 */ /* 0x000fe20000000800 */
[----:B------:R1:W-:Y:S04]  /*1d10*/  @!P1 LDGSTS.E.BYPASS.LTC128B.128 [R241+0xa900], [R2.64], !P2 ;  /* 0x0a90000002f19fae */ /* 0x0003e8000d101d48 */
[----:B------:R-:W0:Y:S01]  /*1d20*/  LDGDEPBAR ;  /* 0x00000000000079af */ /* 0x000e220000000000 */
[----:B------:R-:W-:Y:S02]  /*1d30*/  WARPSYNC 0xffffffff ;  /* 0xffffffff00007948 */ /* 0x000fe40003800000 */
[----:B------:R-:W2:Y:S04]  /*1d40*/  LDL R5, [R1+0x20] ;  /* 0x0000200001057983 */ /* 0x000ea80000100800 */
[----:B------:R-:W3:Y:S04]  /*1d50*/  LDL.64 R6, [R1+0x30] ;  /* 0x0000300001067983 */ /* 0x000ee80000100a00 */
[----:B------:R-:W4:Y:S04]  /*1d60*/  LDL R22, [R1+0x40] ;  /* 0x0000400001167983 */ /* 0x000f280000100800 */
[----:B------:R-:W5:Y:S04]  /*1d70*/  LDL.64 R20, [R1+0x38] ;  /* 0x0000380001147983 */ /* 0x000f680000100a00 */
[----:B------:R-:W1:Y:S01]  /*1d80*/  S2R R9, SR_TID.X ;  /* 0x0000000000097919 */ /* 0x000e620000002100 */
[----:B------:R-:W-:-:S02]  /*1d90*/  MOV R116, 0xffffff90 ;  /* 0xffffff9000747802 */ /* 0x000fc40000000f00 */
[----:B------:R-:W-:Y:S01]  /*1da0*/  SHF.R.S32.HI R16, RZ, 0x1f, R15 ;  /* 0x0000001fff107819 */ /* 0x000fe2000001140f */
[----:B-1----:R-:W-:Y:S01]  /*1db0*/  IMAD.WIDE.U32 R2, R15, c[0x0][0x1e0], RZ ;  /* 0x000078000f027a25 */ /* 0x002fe200078e00ff */
[----:B------:R-:W-:Y:S01]  /*1dc0*/  MOV R164, c[0x0][0x1e0] ;  /* 0x0000780000a47a02 */ /* 0x000fe20000000f00 */
[----:B------:R-:W-:Y:S02]  /*1dd0*/  ULDC.64 UR4, c[0x0][0x208] ;  /* 0x0000820000047ab9 */ /* 0x000fe40000000a00 */
[----:B------:R-:W-:Y:S02]  /*1de0*/  IMAD R116, R217, R116, 0x70 ;  /* 0x00000070d9747424 */ /* 0x000fe400078e0274 */
[----:B------:R-:W-:Y:S01]  /*1df0*/  IMAD R0, R16, c[0x0][0x1e0], RZ ;  /* 0x0000780010007a24 */ /* 0x000fe200078e02ff */
[----:B------:R-:W-:-:S04]  /*1e00*/  SHF.R.S32.HI R8, RZ, 0x1f, R9 ;  /* 0x0000001fff087819 */ /* 0x000fc80000011409 */
[----:B------:R-:W-:-:S04]  /*1e10*/  LEA.HI R8, R8, R9, RZ, 0x3 ;  /* 0x0000000908087211 */ /* 0x000fc800078f18ff */
[----:B------:R-:W-:Y:S01]  /*1e20*/  SHF.R.S32.HI R8, RZ, 0x3, R8 ;  /* 0x00000003ff087819 */ /* 0x000fe20000011408 */
[----:B------:R-:W-:-:S03]  /*1e30*/  IMAD R0, R15, c[0x0][0x1e4], R0 ;  /* 0x000079000f007a24 */ /* 0x000fc600078e0200 */
[----:B------:R-:W-:-:S04]  /*1e40*/  IADD3 R14, R116, c[0x0][0x1d0], -R8 ;  /* 0x00007400740e7a10 */ /* 0x000fc80007ffe808 */
[C---:B------:R-:W-:Y:S02]  /*1e50*/  ISETP.GE.AND P3, PT, R14.reuse, 0x1, PT ;  /* 0x000000010e00780c */ /* 0x040fe40003f66270 */
[----:B------:R-:W-:Y:S02]  /*1e60*/  ISETP.GE.AND P2, PT, R14, 0x11, PT ;  /* 0x000000110e00780c */ /* 0x000fe40003f46270 */
[----:B------:R-:W-:-:S05]  /*1e70*/  IADD3 R0, R3, R0, RZ ;  /* 0x0000000003007210 */ /* 0x000fca0007ffe0ff */
[----:B------:R-:W-:Y:S01]  /*1e80*/  IMAD R0, R0, 0x70, RZ ;  /* 0x0000007000007824 */ /* 0x000fe200078e02ff */
[----:B------:R-:W-:Y:S02]  /*1e90*/  ISETP.GE.AND P0, PT, R14, 0x21, PT ;  /* 0x000000210e00780c */ /* 0x000fe40003f06270 */
[----:B------:R-:W-:Y:S01]  /*1ea0*/  MOV R165, c[0x0][0x1e4] ;  /* 0x0000790000a57a02 */ /* 0x000fe20000000f00 */
[----:B------:R-:W-:-:S03]  /*1eb0*/  IMAD.WIDE.U32 R10, R164, 0x20, RZ ;  /* 0x00000020a40a7825 */ /* 0x000fc600078e00ff */
[----:B------:R-:W-:Y:S01]  /*1ec0*/  SHF.L.U32 R8, R165, 0x5, RZ ;  /* 0x00000005a5087819 */ /* 0x000fe200000006ff */
[----:B------:R-:W-:Y:S02]  /*1ed0*/  USHF.L.U32 UR7, UR4, 0x5, URZ ;  /* 0x0000000504077899 */ /* 0x000fe4000800063f */
[----:B------:R-:W-:Y:S02]  /*1ee0*/  UMOV UR6, 0x5 ;  /* 0x0000000500067882 */ /* 0x000fe40000000000 */
[----:B------:R-:W-:Y:S01]  /*1ef0*/  USHF.L.U64.HI UR5, UR4, UR6, UR5 ;  /* 0x0000000604057299 */ /* 0x000fe20008010205 */
[----:B------:R-:W-:Y:S01]  /*1f00*/  BAR.SYNC.DEFER_BLOCKING 0x0 ;  /* 0x0000000000007b1d */ /* 0x000fe20000010000 */
[----:B--2---:R-:W-:Y:S02]  /*1f10*/  MOV R129, R5 ;  /* 0x0000000500817202 */ /* 0x004fe40000000f00 */
[----:B---3--:R-:W-:-:S05]  /*1f20*/  MOV R128, R6 ;  /* 0x0000000600807202 */ /* 0x008fca0000000f00 */
[----:B------:R-:W-:-:S05]  /*1f30*/  IMAD.WIDE.U32 R2, R2, 0x70, R128 ;  /* 0x0000007002027825 */ /* 0x000fca00078e0080 */
[----:B------:R-:W-:Y:S02]  /*1f40*/  @P3 LEA R6, P5, R2, c[0x0][0x1c8], 0x1 ;  /* 0x0000720002063a11 */ /* 0x000fe400078a08ff */
[----:B------:R-:W-:Y:S02]  /*1f50*/  IADD3 R3, R3, R0, RZ ;  /* 0x0000000003037210 */ /* 0x000fe40007ffe0ff */
[----:B------:R-:W-:Y:S02]  /*1f60*/  @P2 LEA R0, P1, R164, R2, 0x4 ;  /* 0x00000002a4002211 */ /* 0x000fe400078220ff */
[----:B------:R-:W-:Y:S02]  /*1f70*/  @P3 LEA.HI.X R7, R2, c[0x0][0x1cc], R3, 0x1, P5 ;  /* 0x0000730002073a11 */ /* 0x000fe400028f0c03 */
[----:B------:R-:W-:Y:S02]  /*1f80*/  @P2 LEA R4, P5, R0, c[0x0][0x1c8], 0x1 ;  /* 0x0000720000042a11 */ /* 0x000fe400078a08ff */
[----:B------:R-:W-:Y:S01]  /*1f90*/  @P2 LEA.HI.X R5, R164, R3, R165, 0x4, P1 ;  /* 0x00000003a4052211 */ /* 0x000fe200008f24a5 */
[----:B------:R-:W-:Y:S01]  /*1fa0*/  @!PT LDS RZ, [RZ] ;  /* 0x00000000fffff984 */ /* 0x000fe20000000800 */
[----:B------:R-:W-:Y:S01]  /*1fb0*/  @!PT LDS RZ, [RZ] ;  /* 0x00000000fffff984 */ /* 0x000fe20000000800 */
[----:B------:R-:W-:Y:S01]  /*1fc0*/  @!PT LDS RZ, [RZ] ;  /* 0x00000000fffff984 */ /* 0x000fe20000000800 */
[----:B------:R1:W-:Y:S03]  /*1fd0*/  @P3 LDGSTS.E.BYPASS.LTC128B.128 [R241+0x3900], [R6.64], !P6 ;  /* 0x0390000006f13fae */ /* 0x0003e6000f101d48 */
[----:B------:R-:W-:-:S02]  /*1fe0*/  @P2 LEA.HI.X R5, R0, c[0x0][0x1cc], R5, 0x1, P5 ;  /* 0x0000730000052a11 */ /* 0x000fc400028f0c05 */
[----:B------:R-:W-:Y:S02]  /*1ff0*/  ISETP.GE.AND P5, PT, R14, 0x31, PT ;  /* 0x000000310e00780c */ /* 0x000fe40003fa6270 */
[----:B------:R-:W-:Y:S01]  /*2000*/  @P0 IADD3 R9, P1, R2, R10, RZ ;  /* 0x0000000a02090210 */ /* 0x000fe20007f3e0ff */
[----:B------:R2:W-:Y:S03]  /*2010*/  @P2 LDGSTS.E.BYPASS.LTC128B.128 [R241+0x4100], [R4.64], !P6 ;  /* 0x0410000004f12fae */ /* 0x0005e6000f101d48 */
[----:B------:R-:W-:Y:S02]  /*2020*/  @P0 IADD3.X R0, R3, R11, R8, P1, !PT ;  /* 0x0000000b03000210 */ /* 0x000fe40000ffe408 */
[----:B------:R-:W-:Y:S02]  /*2030*/  @P0 LEA R8, P1, R9, c[0x0][0x1c8], 0x1 ;  /* 0x0000720009080a11 */ /* 0x000fe400078208ff */
[----:B------:R-:W-:-:S02]  /*2040*/  ISETP.GE.AND P3, PT, R14, 0x41, PT ;  /* 0x000000410e00780c */ /* 0x000fc40003f66270 */
[----:B------:R-:W-:Y:S01]  /*2050*/  @P0 LEA.HI.X R9, R9, c[0x0][0x1cc], R0, 0x1, P1 ;  /* 0x0000730009090a11 */ /* 0x000fe200008f0c00 */
[----:B------:R-:W-:Y:S01]  /*2060*/  @P5 IMAD R0, R165, 0x30, RZ ;  /* 0x00000030a5005824 */ /* 0x000fe200078e02ff */
[C---:B------:R-:W-:Y:S02]  /*2070*/  ISETP.GE.AND P1, PT, R14.reuse, 0x61, PT ;  /* 0x000000610e00780c */ /* 0x040fe40003f26270 */
[----:B------:R-:W-:Y:S01]  /*2080*/  ISETP.GE.AND P2, PT, R14, 0x51, PT ;  /* 0x000000510e00780c */ /* 0x000fe20003f46270 */
[----:B------:R3:W-:Y:S01]  /*2090*/  @P0 LDGSTS.E.BYPASS.LTC128B.128 [R241+0x4900], [R8.64], !P6 ;  /* 0x0490000008f10fae */ /* 0x0007e2000f101d48 */
[----:B--2---:R-:W-:-:S05]  /*20a0*/  @P5 IMAD.WIDE.U32 R4, R164, 0x30, R2 ;  /* 0x00000030a4045825 */ /* 0x004fca00078e0002 */
[----:B------:R-:W-:Y:S02]  /*20b0*/  @P5 IADD3 R0, R5, R0, RZ ;  /* 0x0000000005005210 */ /* 0x000fe40007ffe0ff */
[----:B------:R-:W-:-:S04]  /*20c0*/  @P5 LEA R12, P0, R4, c[0x0][0x1c8], 0x1 ;  /* 0x00007200040c5a11 */ /* 0x000fc800078008ff */
[----:B------:R-:W-:Y:S02]  /*20d0*/  @P5 LEA.HI.X R13, R4, c[0x0][0x1cc], R0, 0x1, P0 ;  /* 0x00007300040d5a11 */ /* 0x000fe400000f0c00 */
[-C--:B------:R-:W-:Y:S01]  /*20e0*/  @P3 LEA R0, P0, R164, R2.reuse, 0x6 ;  /* 0x00000002a4003211 */ /* 0x080fe200078030ff */
[----:B-1----:R-:W-:Y:S01]  /*20f0*/  @P2 IMAD R7, R165, 0x50, RZ ;  /* 0x00000050a5072824 */ /* 0x002fe200078e02ff */
[----:B------:R-:W-:Y:S01]  /*2100*/  @P1 MOV R4, R2 ;  /* 0x0000000200041202 */ /* 0x000fe20000000f00 */
[----:B---3--:R-:W-:Y:S01]  /*2110*/  IMAD R9, R16, c[0x0][0x208], RZ ;  /* 0x0000820010097a24 */ /* 0x008fe200078e02ff */
[-C--:B------:R-:W-:Y:S01]  /*2120*/  @P3 LEA.HI.X R6, R164, R3.reuse, R165, 0x6, P0 ;  /* 0x00000003a4063211 */ /* 0x080fe200000f34a5 */
[----:B------:R1:W-:Y:S01]  /*2130*/  @P5 LDGSTS.E.BYPASS.LTC128B.128 [R241+0x5100], [R12.64], !P6 ;  /* 0x051000000cf15fae */ /* 0x0003e2000f101d48 */
[----:B------:R-:W-:Y:S02]  /*2140*/  @P3 LEA R10, P0, R0, c[0x0][0x1c8], 0x1 ;  /* 0x00007200000a3a11 */ /* 0x000fe400078008ff */
[----:B------:R-:W-:Y:S01]  /*2150*/  @P1 MOV R5, R3 ;  /* 0x0000000300051202 */ /* 0x000fe20000000f00 */
[----:B------:R-:W-:Y:S01]  /*2160*/  @P2 IMAD.WIDE.U32 R2, R164, 0x50, R2 ;  /* 0x00000050a4022825 */ /* 0x000fe200078e0002 */
[----:B------:R-:W-:-:S03]  /*2170*/  @P3 LEA.HI.X R11, R0, c[0x0][0x1cc], R6, 0x1, P0 ;  /* 0x00007300000b3a11 */ /* 0x000fc600000f0c06 */
[----:B------:R-:W-:Y:S01]  /*2180*/  @P1 IMAD R6, R165, 0x60, RZ ;  /* 0x00000060a5061824 */ /* 0x000fe200078e02ff */
[----:B------:R-:W-:Y:S01]  /*2190*/  @P2 IADD3 R0, R3, R7, RZ ;  /* 0x0000000703002210 */ /* 0x000fe20007ffe0ff */
[----:B------:R-:W-:Y:S01]  /*21a0*/  @P1 IMAD.WIDE.U32 R4, R164, 0x60, R4 ;  /* 0x00000060a4041825 */ /* 0x000fe200078e0004 */
[----:B------:R-:W-:Y:S01]  /*21b0*/  @P2 LEA R8, P0, R2, c[0x0][0x1c8], 0x1 ;  /* 0x0000720002082a11 */ /* 0x000fe200078008ff */
[----:B------:R2:W-:Y:S02]  /*21c0*/  @P3 LDGSTS.E.BYPASS.LTC128B.128 [R241+0x5900], [R10.64], !P6 ;  /* 0x059000000af13fae */ /* 0x0005e4000f101d48 */
[----:B------:R-:W-:Y:S01]  /*21d0*/  IMAD.WIDE.U32 R16, R15, c[0x0][0x208], RZ ;  /* 0x000082000f107a25 */ /* 0x000fe200078e00ff */
[----:B------:R-:W-:-:S03]  /*21e0*/  @P1 IADD3 R5, R5, R6, RZ ;  /* 0x0000000605051210 */ /* 0x000fc60007ffe0ff */
[----:B------:R-:W-:Y:S01]  /*21f0*/  IMAD R7, R15, c[0x0][0x20c], R9 ;  /* 0x000083000f077a24 */ /* 0x000fe200078e0209 */
[----:B------:R-:W-:Y:S02]  /*2200*/  @P2 LEA.HI.X R9, R2, c[0x0][0x1cc], R0, 0x1, P0 ;  /* 0x0000730002092a11 */ /* 0x000fe400000f0c00 */
[C---:B------:R-:W-:Y:S02]  /*2210*/  @P1 LEA R6, P0, R4.reuse, c[0x0][0x1c8], 0x1 ;  /* 0x0000720004061a11 */ /* 0x040fe400078008ff */
[----:B------:R-:W-:Y:S01]  /*2220*/  IADD3 R0, R17, R7, RZ ;  /* 0x0000000711007210 */ /* 0x000fe20007ffe0ff */
[----:B------:R3:W-:Y:S01]  /*2230*/  @P2 LDGSTS.E.BYPASS.LTC128B.128 [R241+0x6100], [R8.64], !P6 ;  /* 0x0610000008f12fae */ /* 0x0007e2000f101d48 */
[----:B------:R-:W-:-:S05]  /*2240*/  @P1 LEA.HI.X R7, R4, c[0x0][0x1cc], R5, 0x1, P0 ;  /* 0x0000730004071a11 */ /* 0x000fca00000f0c05 */
[----:B------:R1:W-:Y:S04]  /*2250*/  @P1 LDGSTS.E.BYPASS.LTC128B.128 [R241+0x6900], [R6.64], !P6 ;  /* 0x0690000006f11fae */ /* 0x0003e8000f101d48 */
[----:B------:R-:W0:Y:S01]  /*2260*/  LDGDEPBAR ;  /* 0x00000000000079af */ /* 0x000e220000000000 */
[----:B-----5:R-:W-:Y:S02]  /*2270*/  MOV R2, R20 ;  /* 0x0000001400027202 */ /* 0x020fe40000000f00 */
[----:B----4-:R-:W-:Y:S01]  /*2280*/  MOV R3, R22 ;  /* 0x0000001600037202 */ /* 0x010fe20000000f00 */
[----:B------:R-:W-:Y:S01]  /*2290*/  IMAD R0, R0, 0x70, RZ ;  /* 0x0000007000007824 */ /* 0x000fe200078e02ff */
[----:B------:R-:W-:-:S04]  /*22a0*/  DEPBAR.LE SB0, 0x1 ;  /* 0x000080400000791a */ /* 0x000fc80000000000 */
[----:B------:R-:W-:-:S04]  /*22b0*/  DEPBAR.LE SB0, 0x0 ;  /* 0x000080000000791a */ /* 0x000fc80000000000 */
[----:B------:R-:W-:Y:S01]  /*22c0*/  BAR.SYNC.DEFER_BLOCKING 0x0 ;  /* 0x0000000000007b1d */ /* 0x000fe20000010000 */
[----:B------:R-:W-:-:S05]  /*22d0*/  IMAD.WIDE.U32 R2, R16, 0x70, R2 ;  /* 0x0000007010027825 */ /* 0x000fca00078e0002 */
[----:B-1----:R-:W-:Y:S02]  /*22e0*/  LEA R12, P1, R2, c[0x0][0x1f8], 0x1 ;  /* 0x00007e00020c7a11 */ /* 0x002fe400078208ff */
[----:B------:R-:W-:Y:S02]  /*22f0*/  IADD3 R0, R3, R0, RZ ;  /* 0x0000000003007210 */ /* 0x000fe40007ffe0ff */
[----:B--2---:R-:W-:Y:S02]  /*2300*/  IADD3 R10, P0, R12, UR7, RZ ;  /* 0x000000070c0a7c10 */ /* 0x004fe4000ff1e0ff */
[----:B------:R-:W-:Y:S02]  /*2310*/  LEA.HI.X R13, R2, c[0x0][0x1fc], R0, 0x1, P1 ;  /* 0x00007f00020d7a11 */ /* 0x000fe400008f0c00 */
[----:B---3--:R-:W-:Y:S02]  /*2320*/  IADD3 R8, P2, R10, UR7, RZ ;  /* 0x000000070a087c10 */ /* 0x008fe4000ff5e0ff */
[----:B------:R-:W-:Y:S01]  /*2330*/  IADD3.X R11, R13, UR5, RZ, P0, !PT ;  /* 0x000000050d0b7c10 */ /* 0x000fe200087fe4ff */
[----:B------:R-:W-:Y:S04]  /*2340*/  LDSM.16.M88.4 R32, [R230] ;  /* 0x00000000e620783b */ /* 0x000fe80000000200 */
[----:B------:R-:W1:Y:S01]  /*2350*/  LDSM.16.M88.4 R44, [R119] ;  /* 0x00000000772c783b */ /* 0x000e620000000200 */
[----:B------:R-:W-:-:S02]  /*2360*/  IADD3 R6, P1, R8, UR7, RZ ;  /* 0x0000000708067c10 */ /* 0x000fc4000ff3e0ff */
[----:B------:R-:W-:Y:S01]  /*2370*/  IADD3.X R9, R11, UR5, RZ, P2, !PT ;  /* 0x000000050b097c10 */ /* 0x000fe200097fe4ff */
[----:B------:R-:W2:Y:S03]  /*2380*/  LDSM.16.M88.4 R28, [R230+0x2000] ;  /* 0x00200000e61c783b */ /* 0x000ea60000000200 */
[----:B------:R-:W-:Y:S01]  /*2390*/  IADD3.X R7, R9, UR5, RZ, P1, !PT ;  /* 0x0000000509077c10 */ /* 0x000fe20008ffe4ff */
[----:B------:R-:W-:Y:S01]  /*23a0*/  LDSM.16.M88.4 R24, [R233] ;  /* 0x00000000e918783b */ /* 0x000fe20000000200 */
[----:B------:R-:W-:Y:S02]  /*23b0*/  ISETP.GE.AND P1, PT, R18, c[0x0][0x1d4], PT ;  /* 0x0000750012007a0c */ /* 0x000fe40003f26270 */
[----:B------:R-:W-:Y:S01]  /*23c0*/  IADD3 R4, P0, R6, UR7, RZ ;  /* 0x0000000706047c10 */ /* 0x000fe2000ff1e0ff */
[----:B------:R-:W3:Y:S01]  /*23d0*/  LDSM.16.M88.4 R48, [R234] ;  /* 0x00000000ea30783b */ /* 0x000ee20000000200 */
[----:B------:R-:W-:-:S02]  /*23e0*/  ISETP.LT.OR P3, PT, R14, 0x1, P1 ;  /* 0x000000010e00780c */ /* 0x000fc40000f61670 */
[C---:B------:R-:W-:Y:S01]  /*23f0*/  ISETP.LT.OR P2, PT, R14.reuse, 0x11, P1 ;  /* 0x000000110e00780c */ /* 0x040fe20000f41670 */
[----:B------:R-:W-:Y:S01]  /*2400*/  LDSM.16.M88.4 R72, [R119+0x800] ;  /* 0x000800007748783b */ /* 0x000fe20000000200 */
[----:B------:R-:W-:Y:S02]  /*2410*/  IADD3.X R5, R7, UR5, RZ, P0, !PT ;  /* 0x0000000507057c10 */ /* 0x000fe400087fe4ff */
[----:B------:R-:W-:Y:S01]  /*2420*/  ISETP.LT.OR P0, PT, R14, 0x21, P1 ;  /* 0x000000210e00780c */ /* 0x000fe20000f01670 */
[----:B------:R-:W-:Y:S01]  /*2430*/  LDSM.16.M88.4 R84, [R119+0x1000] ;  /* 0x001000007754783b */ /* 0x000fe20000000200 */
[----:B------:R-:W-:-:S03]  /*2440*/  IADD3 R2, P5, R4, UR7, RZ ;  /* 0x0000000704027c10 */ /* 0x000fc6000ffbe0ff */
[----:B------:R-:W-:Y:S01]  /*2450*/  LDSM.16.M88.4 R92, [R119+0x1800] ;  /* 0x00180000775c783b */ /* 0x000fe20000000200 */
[----:B------:R-:W-:Y:S02]  /*2460*/  IADD3.X R3, R5, UR5, RZ, P5, !PT ;  /* 0x0000000505037c10 */ /* 0x000fe4000affe4ff */
[C---:B------:R-:W-:Y:S01]  /*2470*/  ISETP.LT.OR P5, PT, R14.reuse, 0x31, P1 ;  /* 0x000000310e00780c */ /* 0x040fe20000fa1670 */
[----:B------:R-:W-:Y:S04]  /*2480*/  LDSM.16.M88.4 R100, [R119+0x2000] ;  /* 0x002000007764783b */ /* 0x000fe80000000200 */
[----:B------:R-:W-:Y:S04]  /*2490*/  LDSM.16.M88.4 R108, [R119+0x2800] ;  /* 0x00280000776c783b */ /* 0x000fe80000000200 */
[----:B------:R-:W-:Y:S04]  /*24a0*/  LDSM.16.M88.4 R120, [R119+0x3000] ;  /* 0x003000007778783b */ /* 0x000fe80000000200 */
[----:B------:R-:W4:Y:S04]  /*24b0*/  LDSM.16.M88.4 R20, [R233+0x2000] ;  /* 0x00200000e914783b */ /* 0x000f280000000200 */
[----:B------:R-:W-:Y:S04]  /*24c0*/  LDSM.16.M88.4 R80, [R240] ;  /* 0x00000000f050783b */ /* 0x000fe80000000200 */
[----:B------:R-:W-:Y:S04]  /*24d0*/  LDSM.16.M88.4 R88, [R239] ;  /* 0x00000000ef58783b */ /* 0x000fe80000000200 */
[----:B------:R-:W-:Y:S04]  /*24e0*/  LDSM.16.M88.4 R96, [R238] ;  /* 0x00000000ee60783b */ /* 0x000fe80000000200 */
[----:B------:R-:W-:Y:S04]  /*24f0*/  LDSM.16.M88.4 R104, [R237] ;  /* 0x00000000ed68783b */ /* 0x000fe80000000200 */
[----:B------:R-:W-:Y:S04]  /*2500*/  LDSM.16.M88.4 R112, [R236] ;  /* 0x00000000ec70783b */ /* 0x000fe80000000200 */
[----:B------:R-:W-:Y:S04]  /*2510*/  LDSM.16.M88.4 R124, [R235] ;  /* 0x00000000eb7c783b */ /* 0x000fe80000000200 */
        /* <DEDUP_REMOVED lines=8> */
[----:B------:R2:W-:Y:S04]  /*25a0*/  LDGSTS.E.BYPASS.LTC128B.128 [R241+0x1100], [R8.64], !P0 ;  /* 0x0110000008f17fae */ /* 0x0005e8000c101d48 */
[----:B------:R3:W-:Y:S04]  /*25b0*/  LDGSTS.E.BYPASS.LTC128B.128 [R241+0x1900], [R6.64], !P5 ;  /* 0x0190000006f17fae */ /* 0x0007e8000e901d48 */
[----:B------:R3:W-:Y:S04]  /*25c0*/  LDGSTS.E.BYPASS.LTC128B.128 [R241+0x2100], [R4.64], !P3 ;  /* 0x0210000004f17fae */ /* 0x0007e8000d901d48 */
[----:B------:R3:W-:Y:S01]  /*25d0*/  LDGSTS.E.BYPASS.LTC128B.128 [R241+0x2900], [R2.64], !P2 ;  /* 0x0290000002f17fae */ /* 0x0007e2000d101d48 */
[----:B-1----:R-:W-:Y:S01]  /*25e0*/  HMMA.16816.F32 R12, R32, R44, RZ ;  /* 0x0000002c200c723c */ /* 0x002fe200000018ff */
[----:B--2---:R-:W-:-:S04]  /*25f0*/  IADD3 R8, P0, R2, UR7, RZ ;  /* 0x0000000702087c10 */ /* 0x004fc8000ff1e0ff */
[----:B------:R-:W-:-:S05]  /*2600*/  IADD3.X R9, R3, UR5, RZ, P0, !PT ;  /* 0x0000000503097c10 */ /* 0x000fca00087fe4ff */
[----:B------:R5:W-:Y:S04]  /*2610*/  LDGSTS.E.BYPASS.LTC128B.128 [R241+0x3100], [R8.64], !P1 ;  /* 0x0310000008f17fae */ /* 0x000be8000c901d48 */
[----:B------:R-:W-:Y:S04]  /*2620*/  LDSM.16.M88.4 R36, [R229] ;  /* 0x00000000e524783b */ /* 0x000fe80000000200 */
[----:B------:R-:W1:Y:S01]  /*2630*/  LDSM.16.M88.4 R16, [R231] ;  /* 0x00000000e710783b */ /* 0x000e620000000200 */
[----:B------:R-:W-:Y:S03]  /*2640*/  HMMA.16816.F32 R52, R28, R44, RZ ;  /* 0x0000002c1c34723c */ /* 0x000fe600000018ff */
[----:B------:R-:W-:Y:S04]  /*2650*/  LDSM.16.M88.4 R40, [R226] ;  /* 0x00000000e228783b */ /* 0x000fe80000000200 */
[----:B---3--:R-:W-:Y:S01]  /*2660*/  LDSM.16.M88.4 R4, [R232+0x2000] ;  /* 0x00200000e804783b */ /* 0x008fe20000000200 */
[----:B------:R-:W-:Y:S03]  /*2670*/  HMMA.16816.F32 R56, R24, R48, R12 ;  /* 0x000000301838723c */ /* 0x000fe6000000180c */
[----:B------:R-:W2:Y:S04]  /*2680*/  LDSM.16.M88.4 R12, [R231+0x2000] ;  /* 0x00200000e70c783b */ /* 0x000ea80000000200 */
[----:B------:R-:W0:Y:S04]  /*2690*/  LDGDEPBAR ;  /* 0x00000000000079af */ /* 0x000e280000000000 */
[----:B-----5:R-:W3:Y:S01]  /*26a0*/  LDSM.16.M88.4 R8, [R232] ;  /* 0x00000000e808783b */ /* 0x020ee20000000200 */
[----:B------:R-:W-:Y:S08]  /*26b0*/  HMMA.16816.F32 R64, R32, R46, RZ ;  /* 0x0000002e2040723c */ /* 0x000ff000000018ff */
[----:B----4-:R-:W-:Y:S08]  /*26c0*/  HMMA.16816.F32 R52, R20, R48, R52 ;  /* 0x000000301434723c */ /* 0x010ff00000001834 */
[----:B-1----:R-:W-:Y:S08]  /*26d0*/  HMMA.16816.F32 R60, R16, R36, R56 ;  /* 0x00000024103c723c */ /* 0x002ff00000001838 */
[----:B------:R-:W-:Y:S08]  /*26e0*/  HMMA.16816.F32 R56, R28, R46, RZ ;  /* 0x0000002e1c38723c */ /* 0x000ff000000018ff */
[----:B--2---:R-:W-:Y:S08]  /*26f0*/  HMMA.16816.F32 R44, R12, R36, R52 ;  /* 0x000000240c2c723c */ /* 0x004ff00000001834 */
[----:B------:R-:W-:Y:S08]  /*2700*/  HMMA.16816.F32 R52, R24, R50, R64 ;  /* 0x000000321834723c */ /* 0x000ff00000001840 */
[----:B---3--:R-:W-:Y:S08]  /*2710*/  HMMA.16816.F32 R64, R8, R40, R60 ;  /* 0x000000280840723c */ /* 0x008ff0000000183c */
[----:B------:R-:W-:Y:S08]  /*2720*/  HMMA.16816.F32 R60, R20, R50, R56 ;  /* 0x00000032143c723c */ /* 0x000ff00000001838 */
[----:B------:R-:W-:Y:S08]  /*2730*/  HMMA.16816.F32 R56, R32, R72, RZ ;  /* 0x000000482038723c */ /* 0x000ff000000018ff */
[----:B------:R-:W-:Y:S01]  /*2740*/  HMMA.16816.F32 R76, R4, R40, R44 ;  /* 0x00000028044c723c */ /* 0x000fe2000000182c */
[----:B------:R-:W1:Y:S07]  /*2750*/  LDSM.16.M88.4 R44, [R229+0x800] ;  /* 0x00080000e52c783b */ /* 0x000e6e0000000200 */
[----:B------:R-:W-:Y:S01]  /*2760*/  HMMA.16816.F32 R48, R16, R38, R52 ;  /* 0x000000261030723c */ /* 0x000fe20000001834 */
[----:B------:R-:W-:-:S07]  /*2770*/  FMUL.FTZ R0, R64, c[0x0][0x320] ;  /* 0x0000c80040007a20 */ /* 0x000fce0000410000 */
[----:B------:R-:W-:Y:S01]  /*2780*/  HMMA.16816.F32 R52, R28, R72, RZ ;  /* 0x000000481c34723c */ /* 0x000fe200000018ff */
[----:B------:R2:W3:Y:S07]  /*2790*/  MUFU.TANH R214, R0 ;  /* 0x0000000000d67308 */ /* 0x0004ee0000002400 */
[----:B------:R-:W-:Y:S01]  /*27a0*/  HMMA.16816.F32 R56, R24, R80, R56 ;  /* 0x000000501838723c */ /* 0x000fe20000001838 */
[----:B--2---:R-:W-:-:S07]  /*27b0*/  FMUL.FTZ R0, R65, c[0x0][0x320] ;  /* 0x0000c80041007a20 */ /* 0x004fce0000410000 */
[----:B------:R-:W-:Y:S01]  /*27c0*/  HMMA.16816.F32 R60, R12, R38, R60 ;  /* 0x000000260c3c723c */ /* 0x000fe2000000183c */
[----:B------:R-:W2:Y:S01]  /*27d0*/  LDSM.16.M88.4 R36, [R226+0x800] ;  /* 0x00080000e224783b */ /* 0x000ea20000000200 */
[----:B------:R4:W1:Y:S02]  /*27e0*/  MUFU.TANH R213, R0 ;  /* 0x0000000000d57308 */ /* 0x0008640000002400 */
[----:B----4-:R-:W-:-:S06]  /*27f0*/  FMUL.FTZ R0, R66, c[0x0][0x320] ;  /* 0x0000c80042007a20 */ /* 0x010fcc0000410000 */
[----:B------:R4:W1:Y:S02]  /*2800*/  MUFU.TANH R216, R0 ;  /* 0x0000000000d87308 */ /* 0x0008640000002400 */
[----:B----4-:R-:W-:Y:S02]  /*2810*/  FMUL.FTZ R0, R67, c[0x0][0x320] ;  /* 0x0000c80043007a20 */ /* 0x010fe40000410000 */
[----:B------:R-:W-:Y:S04]  /*2820*/  HMMA.16816.F32 R64, R8, R42, R48 ;  /* 0x0000002a0840723c */ /* 0x000fe80000001830 */
[----:B------:R4:W1:Y:S04]  /*2830*/  MUFU.TANH R215, R0 ;  /* 0x0000000000d77308 */ /* 0x0008680000002400 */
[----:B------:R-:W-:Y:S01]  /*2840*/  HMMA.16816.F32 R48, R20, R80, R52 ;  /* 0x000000501430723c */ /* 0x000fe20000001834 */
[----:B----4-:R-:W-:-:S07]  /*2850*/  FMUL.FTZ R0, R76, c[0x0][0x320] ;  /* 0x0000c8004c007a20 */ /* 0x010fce0000410000 */
[----:B------:R-:W-:Y:S01]  /*2860*/  HMMA.16816.F32 R52, R32, R74, RZ ;  /* 0x0000004a2034723c */ /* 0x000fe200000018ff */
[----:B------:R4:W2:Y:S07]  /*2870*/  MUFU.TANH R157, R0 ;  /* 0x00000000009d7308 */ /* 0x0008ae0000002400 */
[----:B-1----:R-:W-:Y:S01]  /*2880*/  HMMA.16816.F32 R56, R16, R44, R56 ;  /* 0x0000002c1038723c */ /* 0x002fe20000001838 */
[----:B----4-:R-:W-:-:S04]  /*2890*/  FMUL.FTZ R0, R77, c[0x0][0x320] ;  /* 0x0000c8004d007a20 */ /* 0x010fc80000410000 */
[----:B------:R1:W4:Y:S03]  /*28a0*/  MUFU.TANH R139, R0 ;  /* 0x00000000008b7308 */ /* 0x0003260000002400 */
[----:B------:R-:W-:Y:S01]  /*28b0*/  HMMA.16816.F32 R68, R4, R42, R60 ;  /* 0x0000002a0444723c */ /* 0x000fe2000000183c */
[----:B-1----:R-:W-:-:S04]  /*28c0*/  FMUL.FTZ R0, R78, c[0x0][0x320] ;  /* 0x0000c8004e007a20 */ /* 0x002fc80000410000 */
[----:B------:R1:W1:Y:S03]  /*28d0*/  MUFU.TANH R162, R0 ;  /* 0x0000000000a27308 */ /* 0x0002660000002400 */
[----:B------:R-:W-:Y:S01]  /*28e0*/  HMMA.16816.F32 R60, R28, R74, RZ ;  /* 0x0000004a1c3c723c */ /* 0x000fe200000018ff */
[----:B-1----:R-:W-:-:S04]  /*28f0*/  FMUL.FTZ R0, R79, c[0x0][0x320] ;  /* 0x0000c8004f007a20 */ /* 0x002fc80000410000 */
[----:B------:R1:W1:Y:S03]  /*2900*/  MUFU.TANH R161, R0 ;  /* 0x0000000000a17308 */ /* 0x0002660000002400 */
[----:B------:R-:W-:Y:S01]  /*2910*/  HMMA.16816.F32 R40, R12, R44, R48 ;  /* 0x0000002c0c28723c */ /* 0x000fe20000001830 */
[----:B-1----:R-:W-:-:S04]  /*2920*/  FMUL.FTZ R0, R64, c[0x0][0x320] ;  /* 0x0000c80040007a20 */ /* 0x002fc80000410000 */
[----:B------:R1:W1:Y:S03]  /*2930*/  MUFU.TANH R210, R0 ;  /* 0x0000000000d27308 */ /* 0x0002660000002400 */
[----:B------:R-:W-:Y:S01]  /*2940*/  HMMA.16816.F32 R48, R24, R82, R52 ;  /* 0x000000521830723c */ /* 0x000fe20000001834 */
[----:B-1----:R-:W-:-:S04]  /*2950*/  FMUL.FTZ R0, R65, c[0x0][0x320] ;  /* 0x0000c80041007a20 */ /* 0x002fc80000410000 */
[----:B------:R1:W1:Y:S03]  /*2960*/  MUFU.TANH R209, R0 ;  /* 0x0000000000d17308 */ /* 0x0002660000002400 */
[----:B------:R-:W-:Y:S01]  /*2970*/  HMMA.16816.F32 R60, R20, R82, R60 ;  /* 0x00000052143c723c */ /* 0x000fe2000000183c */
[----:B-1----:R-:W-:-:S04]  /*2980*/  FMUL.FTZ R0, R66, c[0x0][0x320] ;  /* 0x0000c80042007a20 */ /* 0x002fc80000410000 */
[----:B------:R1:W1:Y:S02]  /*2990*/  MUFU.TANH R212, R0 ;  /* 0x0000000000d47308 */ /* 0x0002640000002400 */
[----:B-1----:R-:W-:Y:S02]  /*29a0*/  FMUL.FTZ R0, R67, c[0x0][0x320] ;  /* 0x0000c80043007a20 */ /* 0x002fe40000410000 */
[----:B--2---:R-:W-:Y:S04]  /*29b0*/  HMMA.16816.F32 R64, R8, R36, R56 ;  /* 0x000000240840723c */ /* 0x004fe80000001838 */
[----:B------:R1:W2:Y:S04]  /*29c0*/  MUFU.TANH R211, R0 ;  /* 0x0000000000d37308 */ /* 0x0002a80000002400 */
[----:B------:R-:W-:Y:S01]  /*29d0*/  HMMA.16816.F32 R56, R32, R84, RZ ;  /* 0x000000542038723c */ /* 0x000fe200000018ff */
[----:B-1----:R-:W-:-:S04]  /*29e0*/  FMUL.FTZ R0, R68, c[0x0][0x320] ;  /* 0x0000c80044007a20 */ /* 0x002fc80000410000 */
[----:B------:R1:W1:Y:S03]  /*29f0*/  MUFU.TANH R138, R0 ;  /* 0x00000000008a7308 */ /* 0x0002660000002400 */
[----:B------:R-:W-:Y:S01]  /*2a00*/  HMMA.16816.F32 R72, R4, R36, R40 ;  /* 0x000000240448723c */ /* 0x000fe20000001828 */
[----:B------:R-:W5:Y:S07]  /*2a10*/  LDSM.16.M88.4 R40, [R229+0x1000] ;  /* 0x00100000e528783b */ /* 0x000f6e0000000200 */
[----:B------:R-:W-:Y:S01]  /*2a20*/  HMMA.16816.F32 R48, R16, R46, R48 ;  /* 0x0000002e1030723c */ /* 0x000fe20000001830 */
[----:B-1----:R-:W-:-:S04]  /*2a30*/  FMUL.FTZ R0, R69, c[0x0][0x320] ;  /* 0x0000c80045007a20 */ /* 0x002fc80000410000 */
[----:B------:R1:W1:Y:S03]  /*2a40*/  MUFU.TANH R137, R0 ;  /* 0x0000000000897308 */ /* 0x0002660000002400 */
[----:B------:R-:W-:Y:S01]  /*2a50*/  HMMA.16816.F32 R52, R28, R84, RZ ;  /* 0x000000541c34723c */ /* 0x000fe200000018ff */
[----:B-1----:R-:W-:-:S04]  /*2a60*/  FMUL.FTZ R0, R70, c[0x0][0x320] ;  /* 0x0000c80046007a20 */ /* 0x002fc80000410000 */
[----:B------:R1:W1:Y:S03]  /*2a70*/  MUFU.TANH R142, R0 ;  /* 0x00000000008e7308 */ /* 0x0002660000002400 */
[----:B------:R-:W-:Y:S01]  /*2a80*/  HMMA.16816.F32 R60, R12, R46, R60 ;  /* 0x0000002e0c3c723c */ /* 0x000fe2000000183c */
[----:B------:R-:W2:Y:S01]  /*2a90*/  LDSM.16.M88.4 R44, [R226+0x1000] ;  /* 0x00100000e22c783b */ /* 0x000ea20000000200 */
[----:B-1----:R-:W-:-:S04]  /*2aa0*/  FMUL.FTZ R0, R71, c[0x0][0x320] ;  /* 0x0000c80047007a20 */ /* 0x002fc80000410000 */
[----:B------:R1:W1:Y:S02]  /*2ab0*/  MUFU.TANH R143, R0 ;  /* 0x00000000008f7308 */ /* 0x0002640000002400 */
[----:B------:R-:W-:Y:S01]  /*2ac0*/  HMMA.16816.F32 R56, R24, R88, R56 ;  /* 0x000000581838723c */ /* 0x000fe20000001838 */
[----:B-1----:R-:W-:-:S05]  /*2ad0*/  FMUL.FTZ R0, R64, c[0x0][0x320] ;  /* 0x0000c80040007a20 */ /* 0x002fca0000410000 */
[----:B------:R1:W1:Y:S02]  /*2ae0*/  MUFU.TANH R206, R0 ;  /* 0x0000000000ce7308 */ /* 0x0002640000002400 */
[----:B-1----:R-:W-:-:S06]  /*2af0*/  FMUL.FTZ R0, R65, c[0x0][0x320] ;  /* 0x0000c80041007a20 */ /* 0x002fcc0000410000 */
[----:B------:R1:W1:Y:S02]  /*2b00*/  MUFU.TANH R205, R0 ;  /* 0x0000000000cd7308 */ /* 0x0002640000002400 */
[----:B-1----:R-:W-:-:S06]  /*2b10*/  FMUL.FTZ R0, R66, c[0x0][0x320] ;  /* 0x0000c80042007a20 */ /* 0x002fcc0000410000 */
[----:B------:R1:W1:Y:S02]  /*2b20*/  MUFU.TANH R208, R0 ;  /* 0x0000000000d07308 */ /* 0x0002640000002400 */
[----:B-1----:R-:W-:Y:S02]  /*2b30*/  FMUL.FTZ R0, R67, c[0x0][0x320] ;  /* 0x0000c80043007a20 */ /* 0x002fe40000410000 */
[----:B------:R-:W-:Y:S04]  /*2b40*/  HMMA.16816.F32 R64, R8, R38, R48 ;  /* 0x000000260840723c */ /* 0x000fe80000001830 */
[----:B------:R1:W1:Y:S04]  /*2b50*/  MUFU.TANH R207, R0 ;  /* 0x0000000000cf7308 */ /* 0x0002680000002400 */
[----:B------:R-:W-:Y:S01]  /*2b60*/  HMMA.16816.F32 R48, R20, R88, R52 ;  /* 0x000000581430723c */ /* 0x000fe20000001834 */
[----:B-1----:R-:W-:-:S07]  /*2b70*/  FMUL.FTZ R0, R72, c[0x0][0x320] ;  /* 0x0000c80048007a20 */ /* 0x002fce0000410000 */
[----:B------:R-:W-:Y:S01]  /*2b80*/  HMMA.16816.F32 R52, R32, R86, RZ ;  /* 0x000000562034723c */ /* 0x000fe200000018ff */
[----:B------:R1:W1:Y:S07]  /*2b90*/  MUFU.TANH R136, R0 ;  /* 0x0000000000887308 */ /* 0x00026e0000002400 */
[----:B------:R-:W-:Y:S01]  /*2ba0*/  HMMA.16816.F32 R68, R4, R38, R60 ;  /* 0x000000260444723c */ /* 0x000fe2000000183c */
[----:B-1----:R-:W-:-:S07]  /*2bb0*/  FMUL.FTZ R0, R73, c[0x0][0x320] ;  /* 0x0000c80049007a20 */ /* 0x002fce0000410000 */
[----:B-----5:R-:W-:Y:S01]  /*2bc0*/  HMMA.16816.F32 R56, R16, R40, R56 ;  /* 0x000000281038723c */ /* 0x020fe20000001838 */
[----:B------:R1:W1:Y:S07]  /*2bd0*/  MUFU.TANH R135, R0 ;  /* 0x0000000000877308 */ /* 0x00026e0000002400 */
        /* <DEDUP_REMOVED lines=12> */
[----:B-1----:R-:W-:-:S06]  /*2ca0*/  FMUL.FTZ R0, R66, c[0x0][0x320] ;  /* 0x0000c80042007a20 */ /* 0x002fcc0000410000 */
[----:B------:R1:W1:Y:S02]  /*2cb0*/  MUFU.TANH R204, R0 ;  /* 0x0000000000cc7308 */ /* 0x0002640000002400 */
[----:B-1----:R-:W-:Y:S02]  /*2cc0*/  FMUL.FTZ R0, R67, c[0x0][0x320] ;  /* 0x0000c80043007a20 */ /* 0x002fe40000410000 */
[----:B--2---:R-:W-:Y:S04]  /*2cd0*/  HMMA.16816.F32 R64, R8, R44, R56 ;  /* 0x0000002c0840723c */ /* 0x004fe80000001838 */
[----:B------:R1:W2:Y:S04]  /*2ce0*/  MUFU.TANH R203, R0 ;  /* 0x0000000000cb7308 */ /* 0x0002a80000002400 */
[----:B------:R-:W-:Y:S01]  /*2cf0*/  HMMA.16816.F32 R56, R32, R92, RZ ;  /* 0x0000005c2038723c */ /* 0x000fe200000018ff */
[----:B-1----:R-:W-:-:S04]  /*2d00*/  FMUL.FTZ R0, R68, c[0x0][0x320] ;  /* 0x0000c80044007a20 */ /* 0x002fc80000410000 */
[----:B------:R1:W1:Y:S03]  /*2d10*/  MUFU.TANH R132, R0 ;  /* 0x0000000000847308 */ /* 0x0002660000002400 */
[----:B------:R-:W-:Y:S08]  /*2d20*/  HMMA.16816.F32 R72, R4, R44, R36 ;  /* 0x0000002c0448723c */ /* 0x000ff00000001824 */
[----:B------:R-:W-:Y:S01]  /*2d30*/  HMMA.16816.F32 R36, R16, R42, R48 ;  /* 0x0000002a1024723c */ /* 0x000fe20000001830 */
[----:B------:R-:W5:Y:S01]  /*2d40*/  LDSM.16.M88.4 R48, [R229+0x1800] ;  /* 0x00180000e530783b */ /* 0x000f620000000200 */
[----:B-1----:R-:W-:-:S04]  /*2d50*/  FMUL.FTZ R0, R69, c[0x0][0x320] ;  /* 0x0000c80045007a20 */ /* 0x002fc80000410000 */
[----:B------:R1:W1:Y:S02]  /*2d60*/  MUFU.TANH R118, R0 ;  /* 0x0000000000767308 */ /* 0x0002640000002400 */
[----:B------:R-:W-:Y:S01]  /*2d70*/  HMMA.16816.F32 R60, R12, R42, R60 ;  /* 0x0000002a0c3c723c */ /* 0x000fe2000000183c */
[----:B-1----:R-:W-:-:S05]  /*2d80*/  FMUL.FTZ R0, R70, c[0x0][0x320] ;  /* 0x0000c80046007a20 */ /* 0x002fca0000410000 */
[----:B------:R1:W1:Y:S02]  /*2d90*/  MUFU.TANH R133, R0 ;  /* 0x0000000000857308 */ /* 0x0002640000002400 */
[----:B------:R-:W-:Y:S01]  /*2da0*/  HMMA.16816.F32 R52, R28, R92, RZ ;  /* 0x0000005c1c34723c */ /* 0x000fe200000018ff */
[----:B-1----:R-:W-:-:S05]  /*2db0*/  FMUL.FTZ R0, R71, c[0x0][0x320] ;  /* 0x0000c80047007a20 */ /* 0x002fca0000410000 */
[----:B------:R1:W1:Y:S02]  /*2dc0*/  MUFU.TANH R134, R0 ;  /* 0x0000000000867308 */ /* 0x0002640000002400 */
[----:B------:R-:W-:Y:S01]  /*2dd0*/  HMMA.16816.F32 R56, R24, R96, R56 ;  /* 0x000000601838723c */ /* 0x000fe20000001838 */
[----:B-1----:R-:W-:-:S05]  /*2de0*/  FMUL.FTZ R0, R64, c[0x0][0x320] ;  /* 0x0000c80040007a20 */ /* 0x002fca0000410000 */
[----:B------:R1:W1:Y:S02]  /*2df0*/  MUFU.TANH R198, R0 ;  /* 0x0000000000c67308 */ /* 0x0002640000002400 */
[----:B-1----:R-:W-:-:S06]  /*2e00*/  FMUL.FTZ R0, R65, c[0x0][0x320] ;  /* 0x0000c80041007a20 */ /* 0x002fcc0000410000 */
[----:B------:R1:W1:Y:S01]  /*2e10*/  MUFU.TANH R197, R0 ;  /* 0x0000000000c57308 */ /* 0x0002620000002400 */
[----:B------:R-:W-:Y:S01]  /*2e20*/  HMMA.16816.F32 R68, R4, R46, R60 ;  /* 0x0000002e0444723c */ /* 0x000fe2000000183c */
[----:B-1----:R-:W-:-:S06]  /*2e30*/  FMUL.FTZ R0, R66, c[0x0][0x320] ;  /* 0x0000c80042007a20 */ /* 0x002fcc0000410000 */
[----:B------:R1:W1:Y:S01]  /*2e40*/  MUFU.TANH R200, R0 ;  /* 0x0000000000c87308 */ /* 0x0002620000002400 */
[----:B------:R-:W-:Y:S01]  /*2e50*/  HMMA.16816.F32 R40, R20, R96, R52 ;  /* 0x000000601428723c */ /* 0x000fe20000001834 */
[----:B-1----:R-:W-:-:S07]  /*2e60*/  FMUL.FTZ R0, R67, c[0x0][0x320] ;  /* 0x0000c80043007a20 */ /* 0x002fce0000410000 */
[----:B------:R-:W-:Y:S01]  /*2e70*/  HMMA.16816.F32 R64, R8, R46, R36 ;  /* 0x0000002e0840723c */ /* 0x000fe20000001824 */
[----:B------:R-:W1:Y:S01]  /*2e80*/  LDSM.16.M88.4 R36, [R226+0x1800] ;  /* 0x00180000e224783b */ /* 0x000e620000000200 */
[----:B------:R2:W1:Y:S06]  /*2e90*/  MUFU.TANH R199, R0 ;  /* 0x0000000000c77308 */ /* 0x00046c0000002400 */
[----:B------:R-:W-:Y:S01]  /*2ea0*/  HMMA.16816.F32 R44, R32, R94, RZ ;  /* 0x0000005e202c723c */ /* 0x000fe200000018ff */
[----:B--2---:R-:W-:-:S04]  /*2eb0*/  FMUL.FTZ R0, R72, c[0x0][0x320] ;  /* 0x0000c80048007a20 */ /* 0x004fc80000410000 */
[----:B------:R2:W1:Y:S03]  /*2ec0*/  MUFU.TANH R117, R0 ;  /* 0x0000000000757308 */ /* 0x0004660000002400 */
[----:B-----5:R-:W-:Y:S01]  /*2ed0*/  HMMA.16816.F32 R52, R16, R48, R56 ;  /* 0x000000301034723c */ /* 0x020fe20000001838 */
[----:B--2---:R-:W-:-:S04]  /*2ee0*/  FMUL.FTZ R0, R73, c[0x0][0x320] ;  /* 0x0000c80049007a20 */ /* 0x004fc80000410000 */
[----:B------:R2:W1:Y:S03]  /*2ef0*/  MUFU.TANH R93, R0 ;  /* 0x00000000005d7308 */ /* 0x0004660000002400 */
[----:B------:R-:W-:Y:S01]  /*2f00*/  HMMA.16816.F32 R56, R28, R94, RZ ;  /* 0x0000005e1c38723c */ /* 0x000fe200000018ff */
[----:B--2---:R-:W-:-:S04]  /*2f10*/  FMUL.FTZ R0, R74, c[0x0][0x320] ;  /* 0x0000c8004a007a20 */ /* 0x004fc80000410000 */
[----:B------:R2:W1:Y:S03]  /*2f20*/  MUFU.TANH R96, R0 ;  /* 0x0000000000607308 */ /* 0x0004660000002400 */
[----:B------:R-:W-:Y:S01]  /*2f30*/  HMMA.16816.F32 R40, R12, R48, R40 ;  /* 0x000000300c28723c */ /* 0x000fe20000001828 */
[----:B--2---:R-:W-:-:S04]  /*2f40*/  FMUL.FTZ R0, R75, c[0x0][0x320] ;  /* 0x0000c8004b007a20 */ /* 0x004fc80000410000 */
[----:B------:R2:W1:Y:S03]  /*2f50*/  MUFU.TANH R97, R0 ;  /* 0x0000000000617308 */ /* 0x0004660000002400 */
[----:B------:R-:W-:Y:S01]  /*2f60*/  HMMA.16816.F32 R44, R24, R98, R44 ;  /* 0x00000062182c723c */ /* 0x000fe2000000182c */
[----:B--2---:R-:W-:-:S04]  /*2f70*/  FMUL.FTZ R0, R64, c[0x0][0x320] ;  /* 0x0000c80040007a20 */ /* 0x004fc80000410000 */
[----:B------:R2:W1:Y:S02]  /*2f80*/  MUFU.TANH R194, R0 ;  /* 0x0000000000c27308 */ /* 0x0004640000002400 */
[----:B--2---:R-:W-:-:S06]  /*2f90*/  FMUL.FTZ R0, R65, c[0x0][0x320] ;  /* 0x0000c80041007a20 */ /* 0x004fcc0000410000 */
[----:B------:R2:W1:Y:S01]  /*2fa0*/  MUFU.TANH R192, R0 ;  /* 0x0000000000c07308 */ /* 0x0004620000002400 */
[----:B------:R-:W-:Y:S01]  /*2fb0*/  HMMA.16816.F32 R60, R20, R98, R56 ;  /* 0x00000062143c723c */ /* 0x000fe20000001838 */
[----:B--2---:R-:W-:-:S06]  /*2fc0*/  FMUL.FTZ R0, R66, c[0x0][0x320] ;  /* 0x0000c80042007a20 */ /* 0x004fcc0000410000 */
[----:B------:R2:W1:Y:S01]  /*2fd0*/  MUFU.TANH R196, R0 ;  /* 0x0000000000c47308 */ /* 0x0004620000002400 */
[----:B------:R-:W-:Y:S01]  /*2fe0*/  HMMA.16816.F32 R56, R32, R100, RZ ;  /* 0x000000642038723c */ /* 0x000fe200000018ff */
[----:B--2---:R-:W-:-:S07]  /*2ff0*/  FMUL.FTZ R0, R67, c[0x0][0x320] ;  /* 0x0000c80043007a20 */ /* 0x004fce0000410000 */
[----:B-1----:R-:W-:Y:S01]  /*3000*/  HMMA.16816.F32 R64, R8, R36, R52 ;  /* 0x000000240840723c */ /* 0x002fe20000001834 */
[----:B------:R1:W2:Y:S02]  /*3010*/  MUFU.TANH R195, R0 ;  /* 0x0000000000c37308 */ /* 0x0002a40000002400 */
[----:B-1----:R-:W-:-:S06]  /*3020*/  FMUL.FTZ R0, R68, c[0x0][0x320] ;  /* 0x0000c80044007a20 */ /* 0x002fcc0000410000 */
[----:B------:R1:W1:Y:S01]  /*3030*/  MUFU.TANH R89, R0 ;  /* 0x0000000000597308 */ /* 0x0002620000002400 */
[----:B------:R-:W-:Y:S01]  /*3040*/  HMMA.16816.F32 R72, R4, R36, R40 ;  /* 0x000000240448723c */ /* 0x000fe20000001828 */
[----:B------:R-:W5:Y:S07]  /*3050*/  LDSM.16.M88.4 R40, [R229+0x2000] ;  /* 0x00200000e528783b */ /* 0x000f6e0000000200 */
[----:B------:R-:W-:Y:S01]  /*3060*/  HMMA.16816.F32 R44, R16, R50, R44 ;  /* 0x00000032102c723c */ /* 0x000fe2000000182c */
[----:B-1----:R-:W-:-:S07]  /*3070*/  FMUL.FTZ R0, R69, c[0x0][0x320] ;  /* 0x0000c80045007a20 */ /* 0x002fce0000410000 */
[----:B------:R-:W-:Y:S01]  /*3080*/  HMMA.16816.F32 R52, R28, R100, RZ ;  /* 0x000000641c34723c */ /* 0x000fe200000018ff */
[----:B------:R1:W1:Y:S02]  /*3090*/  MUFU.TANH R88, R0 ;  /* 0x0000000000587308 */ /* 0x0002640000002400 */
[----:B-1----:R-:W-:-:S06]  /*30a0*/  FMUL.FTZ R0, R70, c[0x0][0x320] ;  /* 0x0000c80046007a20 */ /* 0x002fcc0000410000 */
[----:B------:R1:W1:Y:S01]  /*30b0*/  MUFU.TANH R90, R0 ;  /* 0x00000000005a7308 */ /* 0x0002620000002400 */
[----:B------:R-:W-:Y:S01]  /*30c0*/  HMMA.16816.F32 R60, R12, R50, R60 ;  /* 0x000000320c3c723c */ /* 0x000fe2000000183c */
        /* <DEDUP_REMOVED lines=8> */
[----:B------:R-:W-:Y:S01]  /*3150*/  HMMA.16816.F32 R52, R32, R102, RZ ;  /* 0x000000662034723c */ /* 0x000fe200000018ff */
[----:B-1----:R-:W-:-:S06]  /*3160*/  FMUL.FTZ R0, R66, c[0x0][0x320] ;  /* 0x0000c80042007a20 */ /* 0x002fcc0000410000 */
[----:B------:R1:W1:Y:S02]  /*3170*/  MUFU.TANH R193, R0 ;  /* 0x0000000000c17308 */ /* 0x0002640000002400 */
[----:B-1----:R-:W-:Y:S02]  /*3180*/  FMUL.FTZ R0, R67, c[0x0][0x320] ;  /* 0x0000c80043007a20 */ /* 0x002fe40000410000 */
[----:B------:R-:W-:Y:S01]  /*3190*/  HMMA.16816.F32 R64, R8, R38, R44 ;  /* 0x000000260840723c */ /* 0x000fe2000000182c */
[----:B------:R-:W1:Y:S03]  /*31a0*/  LDSM.16.M88.4 R44, [R226+0x2000] ;  /* 0x00200000e22c783b */ /* 0x000e660000000200 */
[----:B------:R2:W1:Y:S02]  /*31b0*/  MUFU.TANH R191, R0 ;  /* 0x0000000000bf7308 */ /* 0x0004640000002400 */
[----:B--2---:R-:W-:-:S06]  /*31c0*/  FMUL.FTZ R0, R72, c[0x0][0x320] ;  /* 0x0000c80048007a20 */ /* 0x004fcc0000410000 */
[----:B------:R2:W1:Y:S01]  /*31d0*/  MUFU.TANH R87, R0 ;  /* 0x0000000000577308 */ /* 0x0004620000002400 */
[----:B------:R-:W-:Y:S08]  /*31e0*/  HMMA.16816.F32 R68, R4, R38, R60 ;  /* 0x000000260444723c */ /* 0x000ff0000000183c */
[----:B-----5:R-:W-:Y:S01]  /*31f0*/  HMMA.16816.F32 R56, R16, R40, R56 ;  /* 0x000000281038723c */ /* 0x020fe20000001838 */
[----:B--2---:R-:W-:-:S07]  /*3200*/  FMUL.FTZ R0, R73, c[0x0][0x320] ;  /* 0x0000c80049007a20 */ /* 0x004fce0000410000 */
[----:B------:R-:W-:Y:S01]  /*3210*/  HMMA.16816.F32 R60, R28, R102, RZ ;  /* 0x000000661c3c723c */ /* 0x000fe200000018ff */
[----:B------:R2:W1:Y:S07]  /*3220*/  MUFU.TANH R86, R0 ;  /* 0x0000000000567308 */ /* 0x00046e0000002400 */
        /* <DEDUP_REMOVED lines=10> */
[----:B------:R2:W2:Y:S01]  /*32d0*/  MUFU.TANH R152, R0 ;  /* 0x0000000000987308 */ /* 0x0004a20000002400 */
[----:B-1----:R-:W-:Y:S01]  /*32e0*/  HMMA.16816.F32 R72, R4, R44, R36 ;  /* 0x0000002c0448723c */ /* 0x002fe20000001824 */
[----:B--2---:R-:W-:-:S06]  /*32f0*/  FMUL.FTZ R0, R66, c[0x0][0x320] ;  /* 0x0000c80042007a20 */ /* 0x004fcc0000410000 */
[----:B------:R1:W2:Y:S01]  /*3300*/  MUFU.TANH R163, R0 ;  /* 0x0000000000a37308 */ /* 0x0002a20000002400 */
[----:B------:R-:W-:Y:S01]  /*3310*/  HMMA.16816.F32 R36, R16, R42, R48 ;  /* 0x0000002a1024723c */ /* 0x000fe20000001830 */
[----:B------:R-:W5:Y:S01]  /*3320*/  LDSM.16.M88.4 R48, [R229+0x2800] ;  /* 0x00280000e530783b */ /* 0x000f620000000200 */
[----:B-1----:R-:W-:-:S06]  /*3330*/  FMUL.FTZ R0, R67, c[0x0][0x320] ;  /* 0x0000c80043007a20 */ /* 0x002fcc0000410000 */
[----:B------:R-:W-:Y:S08]  /*3340*/  HMMA.16816.F32 R64, R8, R44, R56 ;  /* 0x0000002c0840723c */ /* 0x000ff00000001838 */
[----:B------:R-:W-:Y:S01]  /*3350*/  HMMA.16816.F32 R56, R32, R108, RZ ;  /* 0x0000006c2038723c */ /* 0x000fe200000018ff */
[----:B------:R1:W1:Y:S02]  /*3360*/  MUFU.TANH R160, R0 ;  /* 0x0000000000a07308 */ /* 0x0002640000002400 */
[----:B-1----:R-:W-:-:S06]  /*3370*/  FMUL.FTZ R0, R68, c[0x0][0x320] ;  /* 0x0000c80044007a20 */ /* 0x002fcc0000410000 */
[----:B------:R1:W1:Y:S01]  /*3380*/  MUFU.TANH R83, R0 ;  /* 0x0000000000537308 */ /* 0x0002620000002400 */
[----:B------:R-:W-:Y:S08]  /*3390*/  HMMA.16816.F32 R52, R28, R108, RZ ;  /* 0x0000006c1c34723c */ /* 0x000ff000000018ff */
        /* <DEDUP_REMOVED lines=8> */
[----:B-1----:R-:W-:-:S06]  /*3420*/  FMUL.FTZ R0, R64, c[0x0][0x320] ;  /* 0x0000c80040007a20 */ /* 0x002fcc0000410000 */
[----:B------:R1:W1:Y:S01]  /*3430*/  MUFU.TANH R99, R0 ;  /* 0x0000000000637308 */ /* 0x0002620000002400 */
[----:B------:R-:W-:Y:S01]  /*3440*/  HMMA.16816.F32 R40, R20, R112, R52 ;  /* 0x000000701428723c */ /* 0x000fe20000001834 */
[----:B-1----:R-:W-:-:S06]  /*3450*/  FMUL.FTZ R0, R65, c[0x0][0x320] ;  /* 0x0000c80041007a20 */ /* 0x002fcc0000410000 */
[----:B------:R1:W1:Y:S01]  /*3460*/  MUFU.TANH R98, R0 ;  /* 0x0000000000627308 */ /* 0x0002620000002400 */
[----:B------:R-:W-:Y:S08]  /*3470*/  HMMA.16816.F32 R68, R4, R46, R60 ;  /* 0x0000002e0444723c */ /* 0x000ff0000000183c */
[----:B-----5:R-:W-:Y:S01]  /*3480*/  HMMA.16816.F32 R52, R16, R48, R56 ;  /* 0x000000301034723c */ /* 0x020fe20000001838 */
[----:B-1----:R-:W-:-:S04]  /*3490*/  FMUL.FTZ R0, R66, c[0x0][0x320] ;  /* 0x0000c80042007a20 */ /* 0x002fc80000410000 */
[----:B------:R1:W1:Y:S03]  /*34a0*/  MUFU.TANH R156, R0 ;  /* 0x00000000009c7308 */ /* 0x0002660000002400 */
[----:B------:R-:W-:Y:S01]  /*34b0*/  HMMA.16816.F32 R56, R28, R110, RZ ;  /* 0x0000006e1c38723c */ /* 0x000fe200000018ff */
[----:B-1----:R-:W-:-:S07]  /*34c0*/  FMUL.FTZ R0, R67, c[0x0][0x320] ;  /* 0x0000c80043007a20 */ /* 0x002fce0000410000 */
[----:B------:R-:W-:Y:S01]  /*34d0*/  HMMA.16816.F32 R64, R8, R46, R36 ;  /* 0x0000002e0840723c */ /* 0x000fe20000001824 */
[----:B------:R-:W1:Y:S07]  /*34e0*/  LDSM.16.M88.4 R36, [R226+0x2800] ;  /* 0x00280000e224783b */ /* 0x000e6e0000000200 */
[----:B------:R-:W-:Y:S01]  /*34f0*/  HMMA.16816.F32 R44, R32, R110, RZ ;  /* 0x0000006e202c723c */ /* 0x000fe200000018ff */
[----:B------:R5:W1:Y:S07]  /*3500*/  MUFU.TANH R155, R0 ;  /* 0x00000000009b7308 */ /* 0x000a6e0000002400 */
[-C--:B------:R-:W-:Y:S01]  /*3510*/  HMMA.16816.F32 R60, R20, R114.reuse, R56 ;  /* 0x00000072143c723c */ /* 0x080fe20000001838 */
[----:B-----5:R-:W-:Y:S11]  /*3520*/  FMUL.FTZ R0, R72, c[0x0][0x320] ;  /* 0x0000c80048007a20 */ /* 0x020ff60000410000 */
[----:B------:R-:W-:Y:S04]  /*3530*/  @!UPT UIADD3 URZ, URZ, URZ, URZ ;  /* 0x0000003f3f3ff290 */ /* 0x000fe8000fffe03f */
[----:B------:R-:W-:Y:S01]  /*3540*/  HMMA.16816.F32 R44, R24, R114, R44 ;  /* 0x00000072182c723c */ /* 0x000fe2000000182c */
[----:B------:R5:W1:Y:S02]  /*3550*/  MUFU.TANH R79, R0 ;  /* 0x00000000004f7308 */ /* 0x000a640000002400 */
[----:B-----5:R-:W-:-:S06]  /*3560*/  FMUL.FTZ R0, R73, c[0x0][0x320] ;  /* 0x0000c80049007a20 */ /* 0x020fcc0000410000 */
[----:B------:R5:W1:Y:S01]  /*3570*/  MUFU.TANH R78, R0 ;  /* 0x00000000004e7308 */ /* 0x000a620000002400 */
[----:B------:R-:W-:Y:S01]  /*3580*/  HMMA.16816.F32 R40, R12, R48, R40 ;  /* 0x000000300c28723c */ /* 0x000fe20000001828 */
[----:B-----5:R-:W-:-:S06]  /*3590*/  FMUL.FTZ R0, R74, c[0x0][0x320] ;  /* 0x0000c8004a007a20 */ /* 0x020fcc0000410000 */
[----:B------:R5:W1:Y:S07]  /*35a0*/  MUFU.TANH R81, R0 ;  /* 0x0000000000517308 */ /* 0x000a6e0000002400 */
[-C--:B------:R-:W-:Y:S08]  /*35b0*/  HMMA.16816.F32 R44, R16, R50.reuse, R44 ;  /* 0x00000032102c723c */ /* 0x080ff0000000182c */
[----:B------:R-:W-:Y:S01]  /*35c0*/  HMMA.16816.F32 R48, R12, R50, R60 ;  /* 0x000000320c30723c */ /* 0x000fe2000000183c */
[----:B-----5:R-:W-:-:S04]  /*35d0*/  FMUL.FTZ R0, R75, c[0x0][0x320] ;  /* 0x0000c8004b007a20 */ /* 0x020fc80000410000 */
[----:B------:R5:W1:Y:S02]  /*35e0*/  MUFU.TANH R80, R0 ;  /* 0x0000000000507308 */ /* 0x000a640000002400 */
[----:B-----5:R-:W-:-:S06]  /*35f0*/  FMUL.FTZ R0, R64, c[0x0][0x320] ;  /* 0x0000c80040007a20 */ /* 0x020fcc0000410000 */
[----:B------:R5:W1:Y:S02]  /*3600*/  MUFU.TANH R95, R0 ;  /* 0x00000000005f7308 */ /* 0x000a640000002400 */
[----:B-----5:R-:W-:-:S06]  /*3610*/  FMUL.FTZ R0, R65, c[0x0][0x320] ;  /* 0x0000c80041007a20 */ /* 0x020fcc0000410000 */
[----:B------:R5:W1:Y:S01]  /*3620*/  MUFU.TANH R94, R0 ;  /* 0x00000000005e7308 */ /* 0x000a620000002400 */
[----:B------:R-:W-:Y:S01]  /*3630*/  HMMA.16816.F32 R56, R32, R120, RZ ;  /* 0x000000782038723c */ /* 0x000fe200000018ff */
[----:B-----5:R-:W-:-:S06]  /*3640*/  FMUL.FTZ R0, R66, c[0x0][0x320] ;  /* 0x0000c80042007a20 */ /* 0x020fcc0000410000 */
[----:B------:R5:W1:Y:S01]  /*3650*/  MUFU.TANH R150, R0 ;  /* 0x0000000000967308 */ /* 0x000a620000002400 */
[----:B------:R-:W-:Y:S01]  /*3660*/  HMMA.16816.F32 R32, R32, R122, RZ ;  /* 0x0000007a2020723c */ /* 0x000fe200000018ff */
[----:B-----5:R-:W-:-:S07]  /*3670*/  FMUL.FTZ R0, R67, c[0x0][0x320] ;  /* 0x0000c80043007a20 */ /* 0x020fce0000410000 */
[----:B-1----:R-:W-:Y:S01]  /*3680*/  HMMA.16816.F32 R64, R8, R36, R52 ;  /* 0x000000240840723c */ /* 0x002fe20000001834 */
[----:B------:R1:W1:Y:S07]  /*3690*/  MUFU.TANH R149, R0 ;  /* 0x0000000000957308 */ /* 0x00026e0000002400 */
[----:B------:R-:W-:Y:S01]  /*36a0*/  HMMA.16816.F32 R52, R28, R120, RZ ;  /* 0x000000781c34723c */ /* 0x000fe200000018ff */
[----:B-1----:R-:W-:-:S07]  /*36b0*/  FMUL.FTZ R0, R68, c[0x0][0x320] ;  /* 0x0000c80044007a20 */ /* 0x002fce0000410000 */
[----:B------:R-:W-:Y:S01]  /*36c0*/  HMMA.16816.F32 R60, R4, R38, R48 ;  /* 0x00000026043c723c */ /* 0x000fe20000001830 */
[----:B------:R1:W1:Y:S07]  /*36d0*/  MUFU.TANH R76, R0 ;  /* 0x00000000004c7308 */ /* 0x00026e0000002400 */
[----:B------:R-:W-:Y:S01]  /*36e0*/  HMMA.16816.F32 R48, R28, R122, RZ ;  /* 0x0000007a1c30723c */ /* 0x000fe200000018ff */
[----:B-1----:R-:W-:-:S07]  /*36f0*/  FMUL.FTZ R0, R69, c[0x0][0x320] ;  /* 0x0000c80045007a20 */ /* 0x002fce0000410000 */
[----:B------:R-:W-:Y:S01]  /*3700*/  HMMA.16816.F32 R72, R4, R36, R40 ;  /* 0x000000240448723c */ /* 0x000fe20000001828 */
[----:B------:R-:W1:Y:S01]  /*3710*/  LDSM.16.M88.4 R40, [R229+0x3000] ;  /* 0x00300000e528783b */ /* 0x000e620000000200 */
[----:B------:R5:W1:Y:S02]  /*3720*/  MUFU.TANH R69, R0 ;  /* 0x0000000000457308 */ /* 0x000a640000002400 */
[----:B-----5:R-:W-:-:S06]  /*3730*/  FMUL.FTZ R0, R70, c[0x0][0x320] ;  /* 0x0000c80046007a20 */ /* 0x020fcc0000410000 */
[----:B------:R5:W1:Y:S01]  /*3740*/  MUFU.TANH R77, R0 ;  /* 0x00000000004d7308 */ /* 0x000a620000002400 */
[----:B------:R-:W-:Y:S01]  /*3750*/  HMMA.16816.F32 R56, R24, R124, R56 ;  /* 0x0000007c1838723c */ /* 0x000fe20000001838 */
[----:B-----5:R-:W-:-:S06]  /*3760*/  FMUL.FTZ R0, R71, c[0x0][0x320] ;  /* 0x0000c80047007a20 */ /* 0x020fcc0000410000 */
[----:B------:R5:W1:Y:S01]  /*3770*/  MUFU.TANH R70, R0 ;  /* 0x0000000000467308 */ /* 0x000a620000002400 */
[----:B------:R-:W-:Y:S01]  /*3780*/  HMMA.16816.F32 R52, R20, R124, R52 ;  /* 0x0000007c1434723c */ /* 0x000fe20000001834 */
[----:B-----5:R-:W-:-:S06]  /*3790*/  FMUL.FTZ R0, R64, c[0x0][0x320] ;  /* 0x0000c80040007a20 */ /* 0x020fcc0000410000 */
[----:B------:R5:W1:Y:S01]  /*37a0*/  MUFU.TANH R144, R0 ;  /* 0x0000000000907308 */ /* 0x000a620000002400 */
[-C--:B------:R-:W-:Y:S08]  /*37b0*/  HMMA.16816.F32 R24, R24, R126.reuse, R32 ;  /* 0x0000007e1818723c */ /* 0x080ff00000001820 */
[----:B------:R-:W-:Y:S01]  /*37c0*/  HMMA.16816.F32 R32, R20, R126, R48 ;  /* 0x0000007e1420723c */ /* 0x000fe20000001830 */
[----:B-----5:R-:W-:-:S04]  /*37d0*/  FMUL.FTZ R0, R65, c[0x0][0x320] ;  /* 0x0000c80041007a20 */ /* 0x020fc80000410000 */
[----:B------:R5:W1:Y:S02]  /*37e0*/  MUFU.TANH R92, R0 ;  /* 0x00000000005c7308 */ /* 0x000a640000002400 */
[----:B-----5:R-:W-:-:S06]  /*37f0*/  FMUL.FTZ R0, R66, c[0x0][0x320] ;  /* 0x0000c80042007a20 */ /* 0x020fcc0000410000 */
[----:B------:R5:W1:Y:S02]  /*3800*/  MUFU.TANH R148, R0 ;  /* 0x0000000000947308 */ /* 0x000a640000002400 */
[----:B-----5:R-:W-:Y:S02]  /*3810*/  FMUL.FTZ R0, R67, c[0x0][0x320] ;  /* 0x0000c80043007a20 */ /* 0x020fe40000410000 */
[----:B------:R-:W-:Y:S01]  /*3820*/  HMMA.16816.F32 R64, R8, R38, R44 ;  /* 0x000000260840723c */ /* 0x000fe2000000182c */
[----:B------:R-:W5:Y:S07]  /*3830*/  LDSM.16.M88.4 R44, [R226+0x3000] ;  /* 0x00300000e22c783b */ /* 0x000f6e0000000200 */
[----:B-1----:R-:W-:Y:S01]  /*3840*/  HMMA.16816.F32 R28, R12, R40, R52 ;  /* 0x000000280c1c723c */ /* 0x002fe20000001834 */
[----:B------:R-:W-:Y:S01]  /*3850*/  FMUL.FTZ R73, R73, c[0x0][0x320] ;  /* 0x0000c80049497a20 */ /* 0x000fe20000410000 */
[----:B------:R1:W1:Y:S01]  /*3860*/  MUFU.TANH R154, R0 ;  /* 0x00000000009a7308 */ /* 0x0002620000002400 */
[----:B------:R-:W-:Y:S01]  /*3870*/  FMUL.FTZ R74, R74, c[0x0][0x320] ;  /* 0x0000c8004a4a7a20 */ /* 0x000fe20000410000 */
[----:B------:R-:W-:Y:S01]  /*3880*/  ISETP.GE.AND P0, PT, R217, 0x2, PT ;  /* 0x00000002d900780c */ /* 0x000fe20003f06270 */
[----:B------:R-:W-:Y:S01]  /*3890*/  FMUL.FTZ R75, R75, c[0x0][0x320] ;  /* 0x0000c8004b4b7a20 */ /* 0x000fe20000410000 */
[----:B------:R-:W-:-:S04]  /*38a0*/  DEPBAR.LE SB0, 0x0 ;  /* 0x000080000000791a */ /* 0x000fc80000000000 */
[C---:B------:R-:W-:Y:S08]  /*38b0*/  HMMA.16816.F32 R36, R16.reuse, R40, R56 ;  /* 0x000000281024723c */ /* 0x040ff00000001838 */
[-C--:B------:R-:W-:Y:S08]  /*38c0*/  HMMA.16816.F32 R16, R16, R42.reuse, R24 ;  /* 0x0000002a1010723c */ /* 0x080ff00000001818 */
[----:B------:R-:W-:Y:S08]  /*38d0*/  HMMA.16816.F32 R12, R12, R42, R32 ;  /* 0x0000002a0c0c723c */ /* 0x000ff00000001820 */
[-C--:B-----5:R-:W-:Y:S08]  /*38e0*/  HMMA.16816.F32 R20, R4, R44.reuse, R28 ;  /* 0x0000002c0414723c */ /* 0x0a0ff0000000181c */
[C---:B------:R-:W-:Y:S08]  /*38f0*/  HMMA.16816.F32 R36, R8.reuse, R44, R36 ;  /* 0x0000002c0824723c */ /* 0x040ff00000001824 */
[-C--:B------:R-:W-:Y:S08]  /*3900*/  HMMA.16816.F32 R8, R8, R46.reuse, R16 ;  /* 0x0000002e0808723c */ /* 0x080ff00000001810 */
[----:B------:R-:W-:Y:S01]  /*3910*/  HMMA.16816.F32 R4, R4, R46, R12 ;  /* 0x0000002e0404723c */ /* 0x000fe2000000180c */
[----:B------:R-:W-:-:S02]  /*3920*/  FMUL.FTZ R64, R64, c[0x0][0x320] ;  /* 0x0000c80040407a20 */ /* 0x000fc40000410000 */
[----:B------:R-:W-:Y:S02]  /*3930*/  FMUL.FTZ R65, R65, c[0x0][0x320] ;  /* 0x0000c80041417a20 */ /* 0x000fe40000410000 */
[----:B------:R-:W-:Y:S02]  /*3940*/  FMUL.FTZ R66, R66, c[0x0][0x320] ;  /* 0x0000c80042427a20 */ /* 0x000fe40000410000 */
[----:B------:R-:W-:Y:S02]  /*3950*/  FMUL.FTZ R67, R67, c[0x0][0x320] ;  /* 0x0000c80043437a20 */ /* 0x000fe40000410000 */
[----:B------:R-:W-:Y:S02]  /*3960*/  FMUL.FTZ R60, R60, c[0x0][0x320] ;  /* 0x0000c8003c3c7a20 */ /* 0x000fe40000410000 */
[----:B------:R-:W-:Y:S02]  /*3970*/  FMUL.FTZ R61, R61, c[0x0][0x320] ;  /* 0x0000c8003d3d7a20 */ /* 0x000fe40000410000 */
[----:B------:R-:W-:-:S02]  /*3980*/  FMUL.FTZ R62, R62, c[0x0][0x320] ;  /* 0x0000c8003e3e7a20 */ /* 0x000fc40000410000 */
[----:B------:R-:W-:Y:S02]  /*3990*/  FMUL.FTZ R63, R63, c[0x0][0x320] ;  /* 0x0000c8003f3f7a20 */ /* 0x000fe40000410000 */
[----:B------:R-:W-:Y:S02]  /*39a0*/  FMUL.FTZ R20, R20, c[0x0][0x320] ;  /* 0x0000c80014147a20 */ /* 0x000fe40000410000 */
[----:B------:R-:W-:Y:S02]  /*39b0*/  FMUL.FTZ R23, R23, c[0x0][0x320] ;  /* 0x0000c80017177a20 */ /* 0x000fe40000410000 */
[----:B-1----:R-:W-:Y:S02]  /*39c0*/  FMUL.FTZ R0, R72, c[0x0][0x320] ;  /* 0x0000c80048007a20 */ /* 0x002fe40000410000 */
[----:B------:R-:W-:Y:S02]  /*39d0*/  FMUL.FTZ R36, R36, c[0x0][0x320] ;  /* 0x0000c80024247a20 */ /* 0x000fe40000410000 */
        /* <DEDUP_REMOVED lines=10> */
[----:B------:R-:W-:Y:S02]  /*3a80*/  FMUL.FTZ R5, R5, c[0x0][0x320] ;  /* 0x0000c80005057a20 */ /* 0x000fe40000410000 */
[----:B------:R-:W-:Y:S02]  /*3a90*/  FMUL.FTZ R6, R6, c[0x0][0x320] ;  /* 0x0000c80006067a20 */ /* 0x000fe40000410000 */
[----:B------:R-:W-:Y:S01]  /*3aa0*/  FMUL.FTZ R7, R7, c[0x0][0x320] ;  /* 0x0000c80007077a20 */ /* 0x000fe20000410000 */
[----:B------:R1:W1:Y:S08]  /*3ab0*/  MUFU.TANH R71, R64 ;  /* 0x0000004000477308 */ /* 0x0002700000002400 */
[----:B------:R1:W1:Y:S08]  /*3ac0*/  MUFU.TANH R125, R65 ;  /* 0x00000041007d7308 */ /* 0x0002700000002400 */
[----:B------:R1:W1:Y:S08]  /*3ad0*/  MUFU.TANH R24, R20 ;  /* 0x0000001400187308 */ /* 0x0002700000002400 */
[----:B------:R1:W1:Y:S08]  /*3ae0*/  MUFU.TANH R27, R23 ;  /* 0x00000017001b7308 */ /* 0x0002700000002400 */
[----:B------:R1:W1:Y:S08]  /*3af0*/  MUFU.TANH R68, R0 ;  /* 0x0000000000447308 */ /* 0x0002700000002400 */
        /* <DEDUP_REMOVED lines=23> */
[----:B------:R-:W-:Y:S01]  /*3c70*/  BSSY B0, `(.L_x_515) ;  /* 0x0000026000007945 */ /* 0x000fe20003800000 */
[----:B------:R-:W-:Y:S06]  /*3c80*/  BAR.SYNC.DEFER_BLOCKING 0x0 ;  /* 0x0000000000007b1d */ /* 0x000fec0000010000 */
[----:B------:R-:W-:Y:S05]  /*3c90*/  @!P0 BRA `(.L_x_516) ;  /* 0x0000023000008947 */ /* 0x000fea0003800000 */
[----:B-1234-:R-:W-:Y:S01]  /*3ca0*/  IADD3 R0, R217, -0x2, RZ ;  /* 0xfffffffed9007810 */ /* 0x01efe20007ffe0ff */
[C---:B------:R-:W-:Y:S01]  /*3cb0*/  IMAD.SHL.U32 R15, R164.reuse, 0x20, RZ ;  /* 0x00000020a40f7824 */ /* 0x040fe200078e00ff */
[----:B------:R-:W-:-:S02]  /*3cc0*/  SHF.L.U64.HI R14, R164, 0x5, R165 ;  /* 0x00000005a40e7819 */ /* 0x000fc400000102a5 */
[----:B------:R-:W-:-:S05]  /*3cd0*/  SHF.R.S32.HI R2, RZ, 0x1f, R0 ;  /* 0x0000001fff027819 */ /* 0x000fca0000011400 */
[----:B------:R-:W-:Y:S02]  /*3ce0*/  IMAD R4, R2, c[0x0][0x1e0], RZ ;  /* 0x0000780002047a24 */ /* 0x000fe400078e02ff */
[----:B------:R-:W-:-:S04]  /*3cf0*/  IMAD.WIDE.U32 R2, R0, c[0x0][0x1e0], RZ ;  /* 0x0000780000027a25 */ /* 0x000fc800078e00ff */
[----:B------:R-:W-:-:S04]  /*3d00*/  IMAD R0, R0, c[0x0][0x1e4], R4 ;  /* 0x0000790000007a24 */ /* 0x000fc800078e0204 */
[----:B------:R-:W-:Y:S02]  /*3d10*/  IMAD.IADD R0, R3, 0x1, R0 ;  /* 0x0000000103007824 */ /* 0x000fe400078e0200 */
[----:B------:R-:W-:-:S04]  /*3d20*/  IMAD.WIDE.U32 R2, R2, 0x70, R128 ;  /* 0x0000007002027825 */ /* 0x000fc800078e0080 */
[----:B------:R-:W-:Y:S01]  /*3d30*/  IMAD R0, R0, 0x70, RZ ;  /* 0x0000007000007824 */ /* 0x000fe200078e02ff */
[----:B------:R-:W-:-:S03]  /*3d40*/  LEA R12, P0, R2, c[0x0][0x1c8], 0x1 ;  /* 0x00007200020c7a11 */ /* 0x000fc600078008ff */
[----:B------:R-:W-:Y:S01]  /*3d50*/  IMAD.IADD R0, R3, 0x1, R0 ;  /* 0x0000000103007824 */ /* 0x000fe200078e0200 */
[----:B------:R-:W-:-:S04]  /*3d60*/  IADD3 R10, P1, R15, R12, RZ ;  /* 0x0000000c0f0a7210 */ /* 0x000fc80007f3e0ff */
[----:B------:R-:W-:Y:S02]  /*3d70*/  LEA.HI.X R13, R2, c[0x0][0x1cc], R0, 0x1, P0 ;  /* 0x00007300020d7a11 */ /* 0x000fe400000f0c00 */
[----:B------:R-:W-:Y:S02]  /*3d80*/  IADD3 R8, P0, R10, R15, RZ ;  /* 0x0000000f0a087210 */ /* 0x000fe40007f1e0ff */
[----:B------:R-:W-:Y:S01]  /*3d90*/  IADD3.X R11, R14, R13, RZ, P1, !PT ;  /* 0x0000000d0e0b7210 */ /* 0x000fe20000ffe4ff */
[----:B------:R-:W-:Y:S01]  /*3da0*/  @!PT LDS RZ, [RZ] ;  /* 0x00000000fffff984 */ /* 0x000fe20000000800 */
[----:B------:R-:W-:Y:S01]  /*3db0*/  @!PT LDS RZ, [RZ] ;  /* 0x00000000fffff984 */ /* 0x000fe20000000800 */
[----:B------:R-:W-:Y:S01]  /*3dc0*/  @!PT LDS RZ, [RZ] ;  /* 0x00000000fffff984 */ /* 0x000fe20000000800 */
[----:B------:R1:W-:Y:S01]  /*3dd0*/  LDGSTS.E.BYPASS.LTC128B.128 [R241+0x3900], [R12.64], !P6 ;  /* 0x039000000cf17fae */ /* 0x0003e2000f101d48 */
[----:B------:R-:W-:-:S03]  /*3de0*/  IADD3 R6, P1, R8, R15, RZ ;  /* 0x0000000f08067210 */ /* 0x000fc60007f3e0ff */
[--C-:B------:R-:W-:Y:S01]  /*3df0*/  IMAD.X R9, R11, 0x1, R14.reuse, P0 ;  /* 0x000000010b097824 */ /* 0x100fe200000e060e */
[-C--:B------:R-:W-:Y:S01]  /*3e00*/  IADD3 R4, P0, R6, R15.reuse, RZ ;  /* 0x0000000f06047210 */ /* 0x080fe20007f1e0ff */
[----:B------:R2:W-:Y:S02]  /*3e10*/  LDGSTS.E.BYPASS.LTC128B.128 [R241+0x4100], [R10.64], !P6 ;  /* 0x041000000af17fae */ /* 0x0005e4000f101d48 */
[--C-:B------:R-:W-:Y:S01]  /*3e20*/  IMAD.X R7, R9, 0x1, R14.reuse, P1 ;  /* 0x0000000109077824 */ /* 0x100fe200008e060e */
[-C--:B------:R-:W-:Y:S01]  /*3e30*/  IADD3 R2, P1, R4, R15.reuse, RZ ;  /* 0x0000000f04027210 */ /* 0x080fe20007f3e0ff */
[----:B------:R2:W-:Y:S03]  /*3e40*/  LDGSTS.E.BYPASS.LTC128B.128 [R241+0x4900], [R8.64], !P6 ;  /* 0x0490000008f17fae */ /* 0x0005e6000f101d48 */
[----:B------:R-:W-:Y:S01]  /*3e50*/  IADD3.X R5, R7, R14, RZ, P0, !PT ;  /* 0x0000000e07057210 */ /* 0x000fe200007fe4ff */
[----:B------:R2:W-:Y:S04]  /*3e60*/  LDGSTS.E.BYPASS.LTC128B.128 [R241+0x5100], [R6.64], !P6 ;  /* 0x0510000006f17fae */ /* 0x0005e8000f101d48 */
[----:B------:R-:W-:Y:S01]  /*3e70*/  IMAD.X R3, R5, 0x1, R14, P1 ;  /* 0x0000000105037824 */ /* 0x000fe200008e060e */
[----:B------:R2:W-:Y:S04]  /*3e80*/  LDGSTS.E.BYPASS.LTC128B.128 [R241+0x5900], [R4.64], !P6 ;  /* 0x0590000004f17fae */ /* 0x0005e8000f101d48 */
[----:B------:R2:W-:Y:S01]  /*3e90*/  LDGSTS.E.BYPASS.LTC128B.128 [R241+0x6100], [R2.64], !P6 ;  /* 0x0610000002f17fae */ /* 0x0005e2000f101d48 */
[----:B-1----:R-:W-:-:S04]  /*3ea0*/  IADD3 R12, P0, R2, R15, RZ ;  /* 0x0000000f020c7210 */ /* 0x002fc80007f1e0ff */
[----:B------:R-:W-:-:S05]  /*3eb0*/  IADD3.X R13, R3, R14, RZ, P0, !PT ;  /* 0x0000000e030d7210 */ /* 0x000fca00007fe4ff */
[----:B------:R2:W-:Y:S04]  /*3ec0*/  LDGSTS.E.BYPASS.LTC128B.128 [R241+0x6900], [R12.64], !P6 ;  /* 0x069000000cf17fae */ /* 0x0005e8000f101d48 */
.L_x_516:
[----:B--234-:R-:W-:Y:S05]  /*3ed0*/  BSYNC B0 ;  /* 0x0000000000007941 */ /* 0x01cfea0003800000 */
.L_x_515:
[----:B------:R-:W2:Y:S04]  /*3ee0*/  LDL R2, [R1+0x50] ;  /* 0x0000500001027983 */ /* 0x000ea80000100800 */
[----:B-1----:R-:W2:Y:S04]  /*3ef0*/  LDL R0, [R1+0x74] ;  /* 0x0000740001007983 */ /* 0x002ea80000100800 */
[----:B------:R-:W3:Y:S04]  /*3f00*/  LDL R7, [R1+0x4c] ;  /* 0x00004c0001077983 */ /* 0x000ee80000100800 */
        /* <DEDUP_REMOVED lines=8> */
[----:B------:R-:W-:Y:S04]  /*3f90*/  LDSM.16.MT88.4 R48, [R224] ;  /* 0x00000000e030783b */ /* 0x000fe80000004200 */
[----:B------:R-:W-:Y:S04]  /*3fa0*/  LDSM.16.MT88.4 R52, [R228] ;  /* 0x00000000e434783b */ /* 0x000fe80000004200 */
[----:B------:R-:W-:Y:S04]  /*3fb0*/  LDSM.16.MT88.4 R56, [R224+0x800] ;  /* 0x00080000e038783b */ /* 0x000fe80000004200 */
[----:B------:R-:W0:Y:S01]  /*3fc0*/  LDGDEPBAR ;  /* 0x00000000000079af */ /* 0x000e220000000000 */
[----:B--2---:R-:W-:-:S04]  /*3fd0*/  IMAD.IADD R0, R0, 0x1, R2 ;  /* 0x0000000100007824 */ /* 0x004fc800078e0202 */
[----:B------:R-:W-:-:S04]  /*3fe0*/  @P4 IMAD.HI.U32 R2, R0, c[0x0][0x2c8], RZ ;  /* 0x0000b20000024a27 */ /* 0x000fc800078e00ff */
[----:B------:R-:W-:Y:S01]  /*3ff0*/  IMAD.MOV.U32 R5, RZ, RZ, R0 ;  /* 0x000000ffff057224 */ /* 0x000fe200078e0000 */
[----:B------:R-:W-:Y:S02]  /*4000*/  @P4 SHF.R.U32.HI R5, RZ, c[0x0][0x2cc], R2 ;  /* 0x0000b300ff054a19 */ /* 0x000fe40000011602 */
[----:B------:R-:W-:-:S03]  /*4010*/  IADD3 R0, R116, c[0x0][0x1d0], RZ ;  /* 0x0000740074007a10 */ /* 0x000fc60007ffe0ff */
[----:B------:R-:W1:Y:S01]  /*4020*/  SHFL.IDX PT, R2, R5, 0x2, 0x1c1f ;  /* 0x005c1f0005027f89 */ /* 0x000e6200000e0000 */
[----:B---3--:R-:W-:Y:S01]  /*4030*/  IADD3 R3, -R7, 0x1, R0 ;  /* 0x0000000107037810 */ /* 0x008fe20007ffe100 */
[----:B------:R-:W-:Y:S02]  /*4040*/  IMAD.IADD R7, R0, 0x1, -R7 ;  /* 0x0000000100077824 */ /* 0x000fe400078e0a07 */
[----:B------:R-:W2:Y:S01]  /*4050*/  SHFL.IDX PT, R4, R5, 0x3, 0x1c1f ;  /* 0x007c1f0005047f89 */ /* 0x000ea200000e0000 */
[----:B------:R-:W-:-:S05]  /*4060*/  IADD3 R6, R3, -c[0x0][0x168], RZ ;  /* 0x80005a0003067a10 */ /* 0x000fca0007ffe0ff */
[C---:B-1----:R-:W-:Y:S02]  /*4070*/  IMAD.IADD R2, R6.reuse, 0x1, R2 ;  /* 0x0000000106027824 */ /* 0x042fe400078e0202 */
[----:B--2---:R-:W-:-:S03]  /*4080*/  IMAD.IADD R0, R6, 0x1, R4 ;  /* 0x0000000106007824 */ /* 0x004fc600078e0204 */
[----:B------:R-:W-:-:S04]  /*4090*/  IMNMX R2, R7, R2, PT ;  /* 0x0000000207027217 */ /* 0x000fc80003800200 */
[C---:B------:R-:W-:Y:S02]  /*40a0*/  ISETP.GT.AND P1, PT, R2.reuse, RZ, PT ;  /* 0x000000ff0200720c */ /* 0x040fe40003f24270 */
[C---:B------:R-:W-:Y:S02]  /*40b0*/  ISETP.GT.AND P3, PT, R2.reuse, 0x9, PT ;  /* 0x000000090200780c */ /* 0x040fe40003f64270 */
[C---:B------:R-:W-:Y:S02]  /*40c0*/  ISETP.GT.AND P2, PT, R2.reuse, 0x10, PT ;  /* 0x000000100200780c */ /* 0x040fe40003f44270 */
[C---:B------:R-:W-:Y:S02]  /*40d0*/  ISETP.GT.AND P0, PT, R2.reuse, 0x1, PT ;  /* 0x000000010200780c */ /* 0x040fe40003f04270 */
[----:B------:R-:W-:Y:S02]  /*40e0*/  FSEL R8, R157, -INF , P1 ;  /* 0xff8000009d087808 */ /* 0x000fe40000800000 */
[----:B------:R-:W-:-:S02]  /*40f0*/  ISETP.GT.AND P1, PT, R2, 0x11, PT ;  /* 0x000000110200780c */ /* 0x000fc40003f24270 */
[----:B------:R-:W-:Y:S02]  /*4100*/  FSEL R15, R137, -INF , P3 ;  /* 0xff800000890f7808 */ /* 0x000fe40001800000 */
[----:B------:R-:W-:Y:S02]  /*4110*/  FSEL R16, R136, -INF , P2 ;  /* 0xff80000088107808 */ /* 0x000fe40001000000 */
[C---:B------:R-:W-:Y:S02]  /*4120*/  ISETP.GT.AND P3, PT, R2.reuse, 0x20, PT ;  /* 0x000000200200780c */ /* 0x040fe40003f64270 */
[C---:B------:R-:W-:Y:S02]  /*4130*/  ISETP.GT.AND P2, PT, R2.reuse, 0x21, PT ;  /* 0x000000210200780c */ /* 0x040fe40003f44270 */
[----:B------:R-:W-:Y:S02]  /*4140*/  ISETP.GT.AND P5, PT, R2, 0x8, PT ;  /* 0x000000080200780c */ /* 0x000fe40003fa4270 */
[----:B------:R-:W-:-:S02]  /*4150*/  FSEL R9, R139, -INF , P0 ;  /* 0xff8000008b097808 */ /* 0x000fc40000000000 */
[C---:B------:R-:W-:Y:S02]  /*4160*/  ISETP.GT.AND P0, PT, R2.reuse, 0x18, PT ;  /* 0x000000180200780c */ /* 0x040fe40003f04270 */
[----:B------:R-:W-:Y:S02]  /*4170*/  FSEL R18, R135, -INF , P1 ;  /* 0xff80000087127808 */ /* 0x000fe40000800000 */
[C---:B------:R-:W-:Y:S02]  /*4180*/  ISETP.GT.AND P1, PT, R2.reuse, 0x28, PT ;  /* 0x000000280200780c */ /* 0x040fe40003f24270 */
[----:B------:R-:W-:Y:S02]  /*4190*/  FSEL R104, R117, -INF , P3 ;  /* 0xff80000075687808 */ /* 0x000fe40001800000 */
[----:B------:R-:W-:Y:S02]  /*41a0*/  FSEL R105, R93, -INF , P2 ;  /* 0xff8000005d697808 */ /* 0x000fe40001000000 */
[----:B------:R-:W-:-:S02]  /*41b0*/  ISETP.GT.AND P3, PT, R2, 0x31, PT ;  /* 0x000000310200780c */ /* 0x000fc40003f64270 */
[----:B------:R-:W-:Y:S02]  /*41c0*/  ISETP.GT.AND P2, PT, R2, 0x38, PT ;  /* 0x000000380200780c */ /* 0x000fe40003f44270 */
[----:B------:R-:W-:Y:S02]  /*41d0*/  FSEL R14, R138, -INF , P5 ;  /* 0xff8000008a0e7808 */ /* 0x000fe40002800000 */
[----:B------:R-:W-:Y:S02]  /*41e0*/  ISETP.GT.AND P5, PT, R2, 0x19, PT ;  /* 0x000000190200780c */ /* 0x000fe40003fa4270 */
[----:B------:R-:W-:Y:S02]  /*41f0*/  FSEL R19, R132, -INF , P0 ;  /* 0xff80000084137808 */ /* 0x000fe40000000000 */
[----:B------:R-:W-:Y:S02]  /*4200*/  ISETP.GT.AND P0, PT, R2, 0x29, PT ;  /* 0x000000290200780c */ /* 0x000fe40003f04270 */
[----:B------:R-:W-:-:S02]  /*4210*/  FSEL R106, R89, -INF , P1 ;  /* 0xff800000596a7808 */ /* 0x000fc40000800000 */
[----:B------:R-:W-:Y:S02]  /*4220*/  ISETP.GT.AND P1, PT, R2, 0x39, PT ;  /* 0x000000390200780c */ /* 0x000fe40003f24270 */
[----:B------:R-:W-:Y:S02]  /*4230*/  FSEL R137, R86, -INF , P3 ;  /* 0xff80000056897808 */ /* 0x000fe40001800000 */
[----:B------:R-:W-:Y:S02]  /*4240*/  FSEL R139, R83, -INF , P2 ;  /* 0xff800000538b7808 */ /* 0x000fe40001000000 */
[C---:B------:R-:W-:Y:S02]  /*4250*/  ISETP.GT.AND P3, PT, R2.reuse, 0x48, PT ;  /* 0x000000480200780c */ /* 0x040fe40003f64270 */
[----:B------:R-:W-:Y:S02]  /*4260*/  ISETP.GT.AND P2, PT, R2, 0x49, PT ;  /* 0x000000490200780c */ /* 0x000fe40003f44270 */
[----:B------:R-:W-:-:S02]  /*4270*/  FSEL R21, R118, -INF , P5 ;  /* 0xff80000076157808 */ /* 0x000fc40002800000 */
[----:B------:R-:W-:Y:S02]  /*4280*/  ISETP.GT.AND P5, PT, R2, 0x30, PT ;  /* 0x000000300200780c */ /* 0x000fe40003fa4270 */
[----:B------:R-:W-:Y:S02]  /*4290*/  FSEL R107, R88, -INF , P0 ;  /* 0xff800000586b7808 */ /* 0x000fe40000000000 */
[----:B------:R-:W-:Y:S02]  /*42a0*/  ISETP.GT.AND P0, PT, R2, 0x40, PT ;  /* 0x000000400200780c */ /* 0x000fe40003f04270 */
[----:B------:R-:W-:Y:S02]  /*42b0*/  FSEL R138, R82, -INF , P1 ;  /* 0xff800000528a7808 */ /* 0x000fe40000800000 */
[----:B------:R-:W-:Y:S02]  /*42c0*/  ISETP.GT.AND P1, PT, R2, 0x50, PT ;  /* 0x000000500200780c */ /* 0x000fe40003f24270 */
[----:B------:R-:W-:-:S02]  /*42d0*/  FSEL R189, R76, -INF , P3 ;  /* 0xff8000004cbd7808 */ /* 0x000fc40001800000 */
[----:B------:R-:W-:Y:S02]  /*42e0*/  FSEL R190, R69, -INF , P2 ;  /* 0xff80000045be7808 */ /* 0x000fe40001000000 */
[----:B------:R-:W-:Y:S02]  /*42f0*/  FMNMX.FTZ R72, R8, R9, !PT ;  /* 0x0000000908487209 */ /* 0x000fe40007810000 */
[C---:B------:R-:W-:Y:S02]  /*4300*/  ISETP.GT.AND P3, PT, R2.reuse, 0x59, PT ;  /* 0x000000590200780c */ /* 0x040fe40003f64270 */
[----:B------:R-:W-:Y:S02]  /*4310*/  ISETP.GT.AND P2, PT, R2, 0x60, PT ;  /* 0x000000600200780c */ /* 0x000fe40003f44270 */
[----:B------:R-:W-:Y:S02]  /*4320*/  IMNMX R0, R7, R0, PT ;  /* 0x0000000007007217 */ /* 0x000fe40003800200 */
[----:B------:R-:W-:-:S02]  /*4330*/  FSEL R136, R87, -INF , P5 ;  /* 0xff80000057887808 */ /* 0x000fc40002800000 */
[C---:B------:R-:W-:Y:S02]  /*4340*/  ISETP.GT.AND P5, PT, R2.reuse, 0x41, PT ;  /* 0x000000410200780c */ /* 0x040fe40003fa4270 */
[----:B------:R-:W-:Y:S02]  /*4350*/  FSEL R187, R79, -INF , P0 ;  /* 0xff8000004fbb7808 */ /* 0x000fe40000000000 */
[----:B------:R-:W-:Y:S02]  /*4360*/  ISETP.GT.AND P0, PT, R2, 0x51, PT ;  /* 0x000000510200780c */ /* 0x000fe40003f04270 */
[----:B------:R-:W-:Y:S02]  /*4370*/  FSEL R223, R68, -INF , P1 ;  /* 0xff80000044df7808 */ /* 0x000fe40000800000 */
[----:B------:R-:W-:Y:S02]  /*4380*/  FMNMX.FTZ R72, R14, R72, !PT ;  /* 0x000000480e487209 */ /* 0x000fe40007810000 */
[----:B------:R-:W-:-:S02]  /*4390*/  ISETP.GT.AND P1, PT, R2, 0x61, PT ;  /* 0x000000610200780c */ /* 0x000fc40003f24270 */
[----:B------:R-:W-:Y:S02]  /*43a0*/  FSEL R232, R61, -INF , P3 ;  /* 0xff8000003de87808 */ /* 0x000fe40001800000 */
[----:B------:R-:W-:Y:S02]  /*43b0*/  FSEL R231, R24, -INF , P2 ;  /* 0xff80000018e77808 */ /* 0x000fe40001000000 */
[C---:B------:R-:W-:Y:S02]  /*43c0*/  ISETP.GT.AND P3, PT, R0.reuse, RZ, PT ;  /* 0x000000ff0000720c */ /* 0x040fe40003f64270 */
[----:B------:R-:W-:Y:S02]  /*43d0*/  ISETP.GT.AND P2, PT, R0, 0x1, PT ;  /* 0x000000010000780c */ /* 0x000fe40003f44270 */
[----:B------:R-:W-:Y:S02]  /*43e0*/  FSEL R188, R78, -INF , P5 ;  /* 0xff8000004ebc7808 */ /* 0x000fe40002800000 */
[----:B------:R-:W-:-:S02]  /*43f0*/  ISETP.GT.AND P5, PT, R2, 0x58, PT ;  /* 0x000000580200780c */ /* 0x000fc40003fa4270 */
[----:B------:R-:W-:Y:S02]  /*4400*/  FSEL R234, R73, -INF , P0 ;  /* 0xff80000049ea7808 */ /* 0x000fe40000000000 */
[----:B------:R-:W-:Y:S02]  /*4410*/  FMNMX.FTZ R72, R15, R72, !PT ;  /* 0x000000480f487209 */ /* 0x000fe40007810000 */
[----:B------:R-:W-:Y:S02]  /*4420*/  ISETP.GT.AND P0, PT, R2, 0x68, PT ;  /* 0x000000680200780c */ /* 0x000fe40003f04270 */
[----:B------:R-:W-:Y:S02]  /*4430*/  FSEL R249, R20, -INF , P1 ;  /* 0xff80000014f97808 */ /* 0x000fe40000800000 */
[----:B------:R-:W-:Y:S02]  /*4440*/  ISETP.GT.AND P1, PT, R0, 0x8, PT ;  /* 0x000000080000780c */ /* 0x000fe40003f24270 */
[----:B------:R-:W-:-:S02]  /*4450*/  FSEL R10, R162, -INF , P3 ;  /* 0xff800000a20a7808 */ /* 0x000fc40001800000 */
[----:B------:R-:W-:Y:S02]  /*4460*/  FSEL R13, R161, -INF , P2 ;  /* 0xff800000a10d7808 */ /* 0x000fe40001000000 */
[----:B------:R-:W-:Y:S02]  /*4470*/  FSEL R233, R60, -INF , P5 ;  /* 0xff8000003ce97808 */ /* 0x000fe40002800000 */
[----:B------:R-:W-:Y:S02]  /*4480*/  FMNMX.FTZ R72, R16, R72, !PT ;  /* 0x0000004810487209 */ /* 0x000fe40007810000 */
[----:B------:R-:W-:Y:S02]  /*4490*/  ISETP.GT.AND P5, PT, R2, 0x69, PT ;  /* 0x000000690200780c */ /* 0x000fe40003fa4270 */
[----:B------:R-:W-:Y:S02]  /*44a0*/  FSEL R229, R17, -INF , P0 ;  /* 0xff80000011e57808 */ /* 0x000fe40000000000 */
[----:B------:R-:W-:-:S02]  /*44b0*/  ISETP.GT.AND P0, PT, R0, 0x9, PT ;  /* 0x000000090000780c */ /* 0x000fc40003f04270 */
[----:B------:R-:W-:Y:S02]  /*44c0*/  FSEL R12, R142, -INF , P1 ;  /* 0xff8000008e0c7808 */ /* 0x000fe40000800000 */
[----:B------:R-:W-:Y:S02]  /*44d0*/  FMNMX.FTZ R2, R10, R13, !PT ;  /* 0x0000000d0a027209 */ /* 0x000fe40007810000 */
[----:B------:R-:W-:Y:S02]  /*44e0*/  FMNMX.FTZ R72, R18, R72, !PT ;  /* 0x0000004812487209 */ /* 0x000fe40007810000 */
[----:B------:R-:W-:Y:S02]  /*44f0*/  ISETP.GT.AND P2, PT, R0, 0x10, PT ;  /* 0x000000100000780c */ /* 0x000fe40003f44270 */
[----:B------:R-:W-:Y:S02]  /*4500*/  FSEL R11, R143, -INF , P0 ;  /* 0xff8000008f0b7808 */ /* 0x000fe40000000000 */
[----:B------:R-:W-:-:S02]  /*4510*/  FMNMX.FTZ R2, R12, R2, !PT ;  /* 0x000000020c027209 */ /* 0x000fc40007810000 */
[----:B------:R-:W-:Y:S02]  /*4520*/  FMNMX.FTZ R72, R19, R72, !PT ;  /* 0x0000004813487209 */ /* 0x000fe40007810000 */
[----:B------:R-:W-:Y:S02]  /*4530*/  ISETP.GT.AND P1, PT, R0, 0x11, PT ;  /* 0x000000110000780c */ /* 0x000fe40003f24270 */
[----:B------:R-:W-:Y:S02]  /*4540*/  FSEL R17, R140, -INF , P2 ;  /* 0xff8000008c117808 */ /* 0x000fe40001000000 */
[----:B------:R-:W-:Y:S02]  /*4550*/  FMNMX.FTZ R2, R11, R2, !PT ;  /* 0x000000020b027209 */ /* 0x000fe40007810000 */
[----:B------:R-:W-:Y:S02]  /*4560*/  FMNMX.FTZ R72, R21, R72, !PT ;  /* 0x0000004815487209 */ /* 0x000fe40007810000 */
        /* <DEDUP_REMOVED lines=26> */
[----:B------:R-:W-:Y:S01]  /*4710*/  FMNMX.FTZ R2, R101, R2, !PT ;  /* 0x0000000265027209 */ /* 0x000fe20007810000 */
[----:B------:R-:W-:Y:S01]  /*4720*/  LDSM.16.MT88.4 R88, [R227+0x800] ;  /* 0x00080000e358783b */ /* 0x000fe20000004200 */
        /* <DEDUP_REMOVED lines=15> */
[----:B------:R-:W-:Y:S01]  /*4820*/  FMNMX.FTZ R2, R129, R2, !PT ;  /* 0x0000000281027209 */ /* 0x000fe20007810000 */
[----:B------:R-:W-:Y:S01]  /*4830*/  LDSM.16.MT88.4 R84, [R227] ;  /* 0x00000000e354783b */ /* 0x000fe20000004200 */
[----:B------:R-:W-:-:S02]  /*4840*/  FMNMX.FTZ R72, R189, R72, !PT ;  /* 0x00000048bd487209 */ /* 0x000fc40007810000 */
[----:B------:R-:W-:Y:S02]  /*4850*/  ISETP.GT.AND P1, PT, R0, 0x41, PT ;  /* 0x000000410000780c */ /* 0x000fe40003f24270 */
[----:B------:R-:W-:Y:S02]  /*4860*/  FSEL R185, R81, -INF , P2 ;  /* 0xff80000051b97808 */ /* 0x000fe40001000000 */
[----:B------:R-:W-:Y:S02]  /*4870*/  FMNMX.FTZ R2, R128, R2, !PT ;  /* 0x0000000280027209 */ /* 0x000fe40007810000 */
[----:B------:R-:W-:Y:S02]  /*4880*/  FMNMX.FTZ R72, R190, R72, !PT ;  /* 0x00000048be487209 */ /* 0x000fe40007810000 */
[----:B------:R-:W-:Y:S02]  /*4890*/  ISETP.GT.AND P0, PT, R0, 0x48, PT ;  /* 0x000000480000780c */ /* 0x000fe40003f04270 */
[----:B------:R-:W-:-:S02]  /*48a0*/  FSEL R184, R80, -INF , P1 ;  /* 0xff80000050b87808 */ /* 0x000fc40000800000 */
[----:B------:R-:W-:Y:S01]  /*48b0*/  FMNMX.FTZ R2, R185, R2, !PT ;  /* 0x00000002b9027209 */ /* 0x000fe20007810000 */
[----:B------:R-:W-:Y:S01]  /*48c0*/  LDSM.16.MT88.4 R80, [R225+0x800] ;  /* 0x00080000e150783b */ /* 0x000fe20000004200 */
[----:B------:R-:W-:Y:S02]  /*48d0*/  FMNMX.FTZ R72, R223, R72, !PT ;  /* 0x00000048df487209 */ /* 0x000fe40007810000 */
[----:B------:R-:W-:Y:S02]  /*48e0*/  ISETP.GT.AND P2, PT, R0, 0x49, PT ;  /* 0x000000490000780c */ /* 0x000fe40003f44270 */
[----:B------:R-:W-:Y:S02]  /*48f0*/  FSEL R162, R77, -INF , P0 ;  /* 0xff8000004da27808 */ /* 0x000fe40000000000 */
[----:B------:R-:W-:Y:S01]  /*4900*/  FMNMX.FTZ R2, R184, R2, !PT ;  /* 0x00000002b8027209 */ /* 0x000fe20007810000 */
[----:B------:R-:W-:Y:S01]  /*4910*/  LDSM.16.MT88.4 R76, [R228+0x800] ;  /* 0x00080000e44c783b */ /* 0x000fe20000004200 */
[----:B------:R-:W-:-:S02]  /*4920*/  FMNMX.FTZ R72, R234, R72, !PT ;  /* 0x00000048ea487209 */ /* 0x000fc40007810000 */
[----:B------:R-:W-:Y:S02]  /*4930*/  ISETP.GT.AND P1, PT, R0, 0x50, PT ;  /* 0x000000500000780c */ /* 0x000fe40003f24270 */
[----:B------:R-:W-:Y:S02]  /*4940*/  FSEL R186, R70, -INF , P2 ;  /* 0xff80000046ba7808 */ /* 0x000fe40001000000 */
[----:B------:R-:W-:Y:S02]  /*4950*/  FMNMX.FTZ R2, R162, R2, !PT ;  /* 0x00000002a2027209 */ /* 0x000fe40007810000 */
[----:B------:R-:W-:Y:S02]  /*4960*/  FMNMX.FTZ R72, R233, R72, !PT ;  /* 0x00000048e9487209 */ /* 0x000fe40007810000 */
[----:B------:R-:W-:Y:S02]  /*4970*/  ISETP.GT.AND P0, PT, R0, 0x51, PT ;  /* 0x000000510000780c */ /* 0x000fe40003f04270 */
[----:B------:R-:W-:-:S02]  /*4980*/  FSEL R119, R74, -INF , P1 ;  /* 0xff8000004a777808 */ /* 0x000fc40000800000 */
[----:B------:R-:W-:Y:S02]  /*4990*/  FMNMX.FTZ R2, R186, R2, !PT ;  /* 0x00000002ba027209 */ /* 0x000fe40007810000 */
[----:B------:R-:W-:Y:S02]  /*49a0*/  FMNMX.FTZ R72, R232, R72, !PT ;  /* 0x00000048e8487209 */ /* 0x000fe40007810000 */
[----:B------:R-:W-:Y:S02]  /*49b0*/  ISETP.GT.AND P2, PT, R0, 0x58, PT ;  /* 0x000000580000780c */ /* 0x000fe40003f44270 */
[----:B------:R-:W-:Y:S02]  /*49c0*/  FSEL R251, R75, -INF , P0 ;  /* 0xff8000004bfb7808 */ /* 0x000fe40000000000 */
[----:B------:R-:W-:Y:S02]  /*49d0*/  FMNMX.FTZ R2, R119, R2, !PT ;  /* 0x0000000277027209 */ /* 0x000fe40007810000 */
        /* <DEDUP_REMOVED lines=8> */
[----:B------:R-:W-:Y:S01]  /*4a60*/  LDSM.16.MT88.4 R60, [R225] ;  /* 0x00000000e13c783b */ /* 0x000fe20000004200 */
[----:B------:R-:W-:Y:S02]  /*4a70*/  FSEL R226, R23, -INF , P5 ;  /* 0xff80000017e27808 */ /* 0x000fe40002800000 */
[----:B------:R-:W-:Y:S02]  /*4a80*/  FMNMX.FTZ R72, R229, R72, !PT ;  /* 0x00000048e5487209 */ /* 0x000fe40007810000 */
[----:B------:R-:W-:Y:S02]  /*4a90*/  ISETP.GT.AND P1, PT, R0, 0x61, PT ;  /* 0x000000610000780c */ /* 0x000fe40003f24270 */
[----:B------:R-:W-:Y:S02]  /*4aa0*/  FSEL R157, R28, -INF , P0 ;  /* 0xff8000001c9d7808 */ /* 0x000fe40000000000 */
[----:B------:R-:W-:-:S02]  /*4ab0*/  FMNMX.FTZ R2, R69, R2, !PT ;  /* 0x0000000245027209 */ /* 0x000fc40007810000 */
[----:B------:R-:W-:Y:S02]  /*4ac0*/  FMNMX.FTZ R72, R226, R72, !PT ;  /* 0x00000048e2487209 */ /* 0x000fe40007810000 */
[C---:B------:R-:W-:Y:S02]  /*4ad0*/  ISETP.GT.AND P0, PT, R0.reuse, 0x68, PT ;  /* 0x000000680000780c */ /* 0x040fe40003f04270 */
[----:B------:R-:W-:Y:S01]  /*4ae0*/  FSEL R244, R27, -INF , P1 ;  /* 0xff8000001bf47808 */ /* 0x000fe20000800000 */
[----:B------:R-:W1:Y:S01]  /*4af0*/  SHFL.BFLY PT, R3, R72, 0x2, 0x1f ;  /* 0x0c401f0048037f89 */ /* 0x000e6200000e0000 */
[----:B------:R-:W-:Y:S02]  /*4b00*/  FMNMX.FTZ R2, R157, R2, !PT ;  /* 0x000000029d027209 */ /* 0x000fe40007810000 */
[----:B------:R-:W-:Y:S02]  /*4b10*/  ISETP.GT.AND P1, PT, R0, 0x69, PT ;  /* 0x000000690000780c */ /* 0x000fe40003f24270 */
[----:B------:R-:W-:-:S02]  /*4b20*/  FSEL R252, R26, -INF , P0 ;  /* 0xff8000001afc7808 */ /* 0x000fc40000000000 */
[----:B------:R-:W-:Y:S02]  /*4b30*/  FMNMX.FTZ R0, R244, R2, !PT ;  /* 0x00000002f4007209 */ /* 0x000fe40007810000 */
[----:B------:R-:W-:Y:S02]  /*4b40*/  FSEL R250, R25, -INF , P1 ;  /* 0xff80000019fa7808 */ /* 0x000fe40000800000 */
[----:B------:R-:W-:-:S04]  /*4b50*/  FMNMX.FTZ R0, R252, R0, !PT ;  /* 0x00000000fc007209 */ /* 0x000fc80007810000 */
[----:B------:R-:W-:-:S05]  /*4b60*/  FMNMX.FTZ R0, R250, R0, !PT ;  /* 0x00000000fa007209 */ /* 0x000fca0007810000 */
[----:B------:R-:W2:Y:S01]  /*4b70*/  SHFL.BFLY PT, R2, R0, 0x2, 0x1f ;  /* 0x0c401f0000027f89 */ /* 0x000ea200000e0000 */
[----:B-1----:R-:W-:-:S05]  /*4b80*/  FMNMX.FTZ R72, R72, R3, !PT ;  /* 0x0000000348487209 */ /* 0x002fca0007810000 */
[----:B------:R-:W1:Y:S01]  /*4b90*/  SHFL.BFLY PT, R3, R72, 0x1, 0x1f ;  /* 0x0c201f0048037f89 */ /* 0x000e6200000e0000 */
[----:B--2---:R-:W-:-:S05]  /*4ba0*/  FMNMX.FTZ R0, R0, R2, !PT ;  /* 0x0000000200007209 */ /* 0x004fca0007810000 */
[----:B------:R-:W2:Y:S01]  /*4bb0*/  SHFL.BFLY PT, R70, R0, 0x1, 0x1f ;  /* 0x0c201f0000467f89 */ /* 0x000ea200000e0000 */
[----:B-1----:R-:W-:-:S04]  /*4bc0*/  FMNMX.FTZ R72, R72, R3, !PT ;  /* 0x0000000348487209 */ /* 0x002fc80007810000 */
[C---:B------:R-:W-:Y:S01]  /*4bd0*/  FSETP.NEU.FTZ.AND P0, PT, R72.reuse, -INF , PT ;  /* 0xff8000004800780b */ /* 0x040fe20003f1d000 */
[----:B------:R-:W-:-:S05]  /*4be0*/  FMUL.FTZ R4, R72, c[0x0][0x2d0] ;  /* 0x0000b40048047a20 */ /* 0x000fca0000410000 */
[----:B------:R-:W-:-:S05]  /*4bf0*/  FSEL R4, R4, RZ, P0 ;  /* 0x000000ff04047208 */ /* 0x000fca0000000000 */
[----:B------:R-:W-:-:S04]  /*4c00*/  FFMA.FTZ R2, R8, c[0x0][0x2d0], -R4 ;  /* 0x0000b40008027a23 */ /* 0x000fc80000010804 */
[----:B------:R1:W-:Y:S01]  /*4c10*/  MUFU.EX2 R243, R2 ;  /* 0x0000000200f37308 */ /* 0x0003e20000000800 */
[----:B--2---:R-:W-:Y:S01]  /*4c20*/  FMNMX.FTZ R70, R0, R70, !PT ;  /* 0x0000004600467209 */ /* 0x004fe20007810000 */
[----:B------:R-:W-:-:S03]  /*4c30*/  FFMA.FTZ R0, R9, c[0x0][0x2d0], -R4 ;  /* 0x0000b40009007a23 */ /* 0x000fc60000010804 */
[C---:B------:R-:W-:Y:S01]  /*4c40*/  FSETP.NEU.FTZ.AND P0, PT, R70.reuse, -INF , PT ;  /* 0xff8000004600780b */ /* 0x040fe20003f1d000 */
[----:B------:R-:W-:Y:S02]  /*4c50*/  FMUL.FTZ R3, R70, c[0x0][0x2d0] ;  /* 0x0000b40046037a20 */ /* 0x000fe40000410000 */
[----:B------:R2:W3:Y:S03]  /*4c60*/  MUFU.EX2 R47, R0 ;  /* 0x00000000002f7308 */ /* 0x0004e60000000800 */
[----:B------:R-:W-:Y:S01]  /*4c70*/  FSEL R3, R3, RZ, P0 ;  /* 0x000000ff03037208 */ /* 0x000fe20000000000 */
[----:B-1----:R-:W1:Y:S01]  /*4c80*/  SHFL.IDX PT, R2, R5, RZ, 0x1c1f ;  /* 0x001c1fff05027589 */ /* 0x002e6200000e0000 */
[----:B--2---:R-:W-:Y:S01]  /*4c90*/  FFMA.FTZ R0, R14, c[0x0][0x2d0], -R4 ;  /* 0x0000b4000e007a23 */ /* 0x004fe20000010804 */
[----:B---3--:R-:W-:-:S03]  /*4ca0*/  F2FP.PACK_AB R8, R47, R243 ;  /* 0x000000f32f08723e */ /* 0x008fc600000000ff */
[----:B------:R2:W-:Y:S01]  /*4cb0*/  MUFU.EX2 R248, R0 ;  /* 0x0000000000f87308 */ /* 0x0005e20000000800 */
[----:B-1----:R-:W-:Y:S02]  /*4cc0*/  IMAD.IADD R2, R6, 0x1, R2 ;  /* 0x0000000106027824 */ /* 0x002fe400078e0202 */
[----:B--2---:R-:W-:-:S03]  /*4cd0*/  FFMA.FTZ R0, R15, c[0x0][0x2d0], -R4 ;  /* 0x0000b4000f007a23 */ /* 0x004fc60000010804 */
[----:B------:R-:W-:Y:S02]  /*4ce0*/  IMNMX R2, R7, R2, PT ;  /* 0x0000000207027217 */ /* 0x000fe40003800200 */
[----:B------:R1:W2:Y:S02]  /*4cf0*/  MUFU.EX2 R247, R0 ;  /* 0x0000000000f77308 */ /* 0x0002a40000000800 */
[C---:B------:R-:W-:Y:S02]  /*4d00*/  ISETP.GT.AND P1, PT, R2.reuse, RZ, PT ;  /* 0x000000ff0200720c */ /* 0x040fe40003f24270 */
[C---:B------:R-:W-:Y:S02]  /*4d10*/  ISETP.GT.AND P0, PT, R2.reuse, 0x1, PT ;  /* 0x000000010200780c */ /* 0x040fe40003f04270 */
[C---:B------:R-:W-:Y:S02]  /*4d20*/  ISETP.GT.AND P5, PT, R2.reuse, 0x8, PT ;  /* 0x000000080200780c */ /* 0x040fe40003fa4270 */
[----:B------:R-:W-:-:S02]  /*4d30*/  ISETP.GT.AND P3, PT, R2, 0x9, PT ;  /* 0x000000090200780c */ /* 0x000fc40003f64270 */
[----:B------:R-:W-:Y:S01]  /*4d40*/  ISETP.GT.AND P2, PT, R2, 0x10, PT ;  /* 0x000000100200780c */ /* 0x000fe20003f44270 */
[----:B-1----:R-:W-:Y:S01]  /*4d50*/  FFMA.FTZ R0, R10, c[0x0][0x2d0], -R3 ;  /* 0x0000b4000a007a23 */ /* 0x002fe20000010803 */
[----:B--2---:R-:W-:-:S03]  /*4d60*/  F2FP.PACK_AB R10, R247, R248 ;  /* 0x000000f8f70a723e */ /* 0x004fc600000000ff */
        /* <DEDUP_REMOVED lines=11> */
[C---:B------:R-:W-:Y:S08]  /*4e20*/  HMMA.16816.F32 R40, R8.reuse, R48, RZ ;  /* 0x000000300828723c */ /* 0x040ff000000018ff */
[----:B------:R-:W-:Y:S01]  /*4e30*/  HMMA.16816.F32 R36, R8, R52, RZ ;  /* 0x000000340824723c */ /* 0x000fe200000018ff */
[----:B-1----:R-:W-:-:S04]  /*4e40*/  FFMA.FTZ R0, R18, c[0x0][0x2d0], -R4 ;  /* 0x0000b40012007a23 */ /* 0x002fc80000010804 */
[----:B------:R1:W2:Y:S03]  /*4e50*/  MUFU.EX2 R97, R0 ;  /* 0x0000000000617308 */ /* 0x0002a60000000800 */
[C---:B------:R-:W-:Y:S08]  /*4e60*/  HMMA.16816.F32 R32, R8.reuse, R60, RZ ;  /* 0x0000003c0820723c */ /* 0x040ff000000018ff */
[----:B------:R-:W-:Y:S01]  /*4e70*/  HMMA.16816.F32 R28, R8, R84, RZ ;  /* 0x00000054081c723c */ /* 0x000fe200000018ff */
[----:B-1----:R-:W-:-:S07]  /*4e80*/  FFMA.FTZ R0, R19, c[0x0][0x2d0], -R4 ;  /* 0x0000b40013007a23 */ /* 0x002fce0000010804 */
[C---:B------:R-:W-:Y:S01]  /*4e90*/  HMMA.16816.F32 R24, R8.reuse, R50, RZ ;  /* 0x000000320818723c */ /* 0x040fe200000018ff */
[----:B------:R1:W-:Y:S07]  /*4ea0*/  MUFU.EX2 R220, R0 ;  /* 0x0000000000dc7308 */ /* 0x0003ee0000000800 */
[----:B------:R-:W-:Y:S01]  /*4eb0*/  HMMA.16816.F32 R12, R8, R86, RZ ;  /* 0x00000056080c723c */ /* 0x000fe200000018ff */
[----:B-1----:R-:W-:-:S04]  /*4ec0*/  FFMA.FTZ R0, R21, c[0x0][0x2d0], -R4 ;  /* 0x0000b40015007a23 */ /* 0x002fc80000010804 */
[----:B------:R1:W-:Y:S02]  /*4ed0*/  MUFU.EX2 R219, R0 ;  /* 0x0000000000db7308 */ /* 0x0003e40000000800 */
[--C-:B-1----:R-:W-:Y:S02]  /*4ee0*/  FFMA.FTZ R0, R17, c[0x0][0x2d0], -R3.reuse ;  /* 0x0000b40011007a23 */ /* 0x102fe40000010803 */
[----:B------:R-:W-:Y:S04]  /*4ef0*/  HMMA.16816.F32 R16, R8, R62, RZ ;  /* 0x0000003e0810723c */ /* 0x000fe800000018ff */
[----:B------:R1:W-:Y:S02]  /*4f00*/  MUFU.EX2 R242, R0 ;  /* 0x0000000000f27308 */ /* 0x0003e40000000800 */
[----:B-1----:R-:W-:-:S06]  /*4f10*/  FFMA.FTZ R0, R20, c[0x0][0x2d0], -R3 ;  /* 0x0000b40014007a23 */ /* 0x002fcc0000010803 */
[----:B------:R1:W3:Y:S02]  /*4f20*/  MUFU.EX2 R96, R0 ;  /* 0x0000000000607308 */ /* 0x0002e40000000800 */
[----:B-1----:R-:W-:Y:S02]  /*4f30*/  FFMA.FTZ R0, R22, c[0x0][0x2d0], -R3 ;  /* 0x0000b40016007a23 */ /* 0x002fe40000010803 */
[----:B------:R-:W-:Y:S04]  /*4f40*/  HMMA.16816.F32 R20, R8, R54, RZ ;  /* 0x000000360814723c */ /* 0x000fe800000018ff */
[----:B------:R1:W-:Y:S03]  /*4f50*/  MUFU.EX2 R221, R0 ;  /* 0x0000000000dd7308 */ /* 0x0003e60000000800 */
[----:B--2---:R-:W-:-:S02]  /*4f60*/  F2FP.PACK_AB R8, R97, R245 ;  /* 0x000000f56108723e */ /* 0x004fc400000000ff */
[----:B---3--:R-:W-:Y:S02]  /*4f70*/  F2FP.PACK_AB R9, R96, R242 ;  /* 0x000000f26009723e */ /* 0x008fe400000000ff */
[----:B------:R-:W-:Y:S01]  /*4f80*/  F2FP.PACK_AB R10, R219, R220 ;  /* 0x000000dcdb0a723e */ /* 0x000fe200000000ff */
[----:B-1----:R-:W-:-:S04]  /*4f90*/  FFMA.FTZ R0, R44, c[0x0][0x2d0], -R3 ;  /* 0x0000b4002c007a23 */ /* 0x002fc80000010803 */
[----:B------:R1:W2:Y:S02]  /*4fa0*/  MUFU.EX2 R218, R0 ;  /* 0x0000000000da7308 */ /* 0x0002a40000000800 */
[----:B-1----:R-:W1:Y:S01]  /*4fb0*/  SHFL.IDX PT, R0, R5, 0x1, 0x1c1f ;  /* 0x003c1f0005007f89 */ /* 0x002e6200000e0000 */
[----:B--2---:R-:W-:-:S07]  /*4fc0*/  F2FP.PACK_AB R11, R218, R221 ;  /* 0x000000ddda0b723e */ /* 0x004fce00000000ff */
[C---:B------:R-:W-:Y:S08]  /*4fd0*/  HMMA.16816.F32 R132, R8.reuse, R56, R40 ;  /* 0x000000380884723c */ /* 0x040ff00000001828 */
[----:B------:R-:W-:Y:S01]  /*4fe0*/  HMMA.16816.F32 R164, R8, R76, R36 ;  /* 0x0000004c08a4723c */ /* 0x000fe20000001824 */
[----:B-1----:R-:W-:-:S07]  /*4ff0*/  IMAD.IADD R0, R6, 0x1, R0 ;  /* 0x0000000106007824 */ /* 0x002fce00078e0200 */
[----:B------:R-:W-:Y:S01]  /*5000*/  HMMA.16816.F32 R180, R8, R80, R32 ;  /* 0x0000005008b4723c */ /* 0x000fe20000001820 */
[----:B------:R-:W-:Y:S02]  /*5010*/  IMNMX R0, R7, R0, PT ;  /* 0x0000000007007217 */ /* 0x000fe40003800200 */
[----:B------:R-:W-:-:S04]  /*5020*/  FSEL R7, R214, -INF , P1 ;  /* 0xff800000d6077808 */ /* 0x000fc80000800000 */
[----:B------:R-:W-:Y:S01]  /*5030*/  IMAD.MOV.U32 R32, RZ, RZ, R116 ;  /* 0x000000ffff207224 */ /* 0x000fe200078e0074 */
[C---:B------:R-:W-:Y:S01]  /*5040*/  HMMA.16816.F32 R176, R8.reuse, R88, R28 ;  /* 0x0000005808b0723c */ /* 0x040fe2000000181c */
[----:B------:R-:W-:Y:S01]  /*5050*/  ISETP.GT.AND P1, PT, R2, 0x11, PT ;  /* 0x000000110200780c */ /* 0x000fe20003f24270 */
[----:B------:R-:W-:Y:S02]  /*5060*/  IMAD.MOV.U32 R34, RZ, RZ, R219 ;  /* 0x000000ffff227224 */ /* 0x000fe400078e00db */
[----:B------:R-:W-:Y:S02]  /*5070*/  IMAD.MOV.U32 R33, RZ, RZ, R218 ;  /* 0x000000ffff217224 */ /* 0x000fe400078e00da */
[----:B------:R-:W-:Y:S02]  /*5080*/  IMAD.MOV.U32 R35, RZ, RZ, R243 ;  /* 0x000000ffff237224 */ /* 0x000fe400078e00f3 */
[----:B------:R-:W-:Y:S01]  /*5090*/  HMMA.16816.F32 R108, R8, R58, R24 ;  /* 0x0000003a086c723c */ /* 0x000fe20000001818 */
[----:B------:R-:W-:-:S02]  /*50a0*/  IMAD.MOV.U32 R31, RZ, RZ, R217 ;  /* 0x000000ffff1f7224 */ /* 0x000fc400078e00d9 */
[----:B------:R-:W-:Y:S02]  /*50b0*/  IMAD.MOV.U32 R30, RZ, RZ, R47 ;  /* 0x000000ffff1e7224 */ /* 0x000fe400078e002f */
[----:B------:R-:W-:-:S03]  /*50c0*/  IMAD.MOV.U32 R214, RZ, RZ, R32 ;  /* 0x000000ffffd67224 */ /* 0x000fc600078e0020 */
[C---:B------:R-:W-:Y:S08]  /*50d0*/  HMMA.16816.F32 R172, R8.reuse, R78, R20 ;  /* 0x0000004e08ac723c */ /* 0x040ff00000001814 */
[C---:B------:R-:W-:Y:S07]  /*50e0*/  HMMA.16816.F32 R168, R8.reuse, R82, R16 ;  /* 0x0000005208a8723c */ /* 0x040fee0000001810 */
[----:B------:R-:W-:Y:S01]  /*50f0*/  FSEL R17, R209, -INF , P3 ;  /* 0xff800000d1117808 */ /* 0x000fe20001800000 */
[----:B------:R-:W-:Y:S01]  /*5100*/  HMMA.16816.F32 R140, R8, R90, R12 ;  /* 0x0000005a088c723c */ /* 0x000fe2000000180c */
[----:B------:R-:W-:-:S02]  /*5110*/  FSEL R18, R206, -INF , P2 ;  /* 0xff800000ce127808 */ /* 0x000fc40001000000 */
[----:B------:R-:W-:Y:S01]  /*5120*/  FSEL R19, R205, -INF , P1 ;  /* 0xff800000cd137808 */ /* 0x000fe20000800000 */
[----:B------:R-:W-:Y:S01]  /*5130*/  IMAD.MOV.U32 R205, RZ, RZ, R97 ;  /* 0x000000ffffcd7224 */ /* 0x000fe200078e0061 */
[----:B------:R-:W-:Y:S02]  /*5140*/  ISETP.GT.AND P3, PT, R2, 0x20, PT ;  /* 0x000000200200780c */ /* 0x000fe40003f64270 */
[----:B------:R-:W-:Y:S01]  /*5150*/  FSEL R11, R213, -INF , P0 ;  /* 0xff800000d50b7808 */ /* 0x000fe20000000000 */
[----:B------:R-:W-:Y:S01]  /*5160*/  IMAD.MOV.U32 R213, RZ, RZ, R33 ;  /* 0x000000ffffd57224 */ /* 0x000fe200078e0021 */
[----:B------:R-:W-:Y:S01]  /*5170*/  FSEL R15, R210, -INF , P5 ;  /* 0xff800000d20f7808 */ /* 0x000fe20002800000 */
[----:B------:R-:W-:Y:S01]  /*5180*/  IMAD.MOV.U32 R210, RZ, RZ, R34 ;  /* 0x000000ffffd27224 */ /* 0x000fe200078e0022 */
[----:B------:R-:W-:Y:S02]  /*5190*/  FMNMX.FTZ R5, R7, R11, !PT ;  /* 0x0000000b07057209 */ /* 0x000fe40007810000 */
[----:B------:R-:W-:-:S02]  /*51a0*/  ISETP.GT.AND P0, PT, R2, 0x18, PT ;  /* 0x000000180200780c */ /* 0x000fc40003f04270 */
[----:B------:R-:W-:Y:S02]  /*51b0*/  FMNMX.FTZ R5, R15, R5, !PT ;  /* 0x000000050f057209 */ /* 0x000fe40007810000 */
[----:B------:R-:W-:Y:S02]  /*51c0*/  ISETP.GT.AND P5, PT, R2, 0x19, PT ;  /* 0x000000190200780c */ /* 0x000fe40003fa4270 */
[----:B------:R-:W-:Y:S02]  /*51d0*/  FMNMX.FTZ R5, R17, R5, !PT ;  /* 0x0000000511057209 */ /* 0x000fe40007810000 */
[----:B------:R-:W-:Y:S01]  /*51e0*/  FSEL R21, R202, -INF , P0 ;  /* 0xff800000ca157808 */ /* 0x000fe20000000000 */
[----:B------:R-:W-:Y:S01]  /*51f0*/  IMAD.MOV.U32 R202, RZ, RZ, R96 ;  /* 0x000000ffffca7224 */ /* 0x000fe200078e0060 */
[----:B------:R-:W-:Y:S01]  /*5200*/  FSEL R22, R201, -INF , P5 ;  /* 0xff800000c9167808 */ /* 0x000fe20002800000 */
[----:B------:R-:W-:Y:S01]  /*5210*/  IMAD.MOV.U32 R201, RZ, RZ, R93 ;  /* 0x000000ffffc97224 */ /* 0x000fe200078e005d */
[----:B------:R-:W-:-:S02]  /*5220*/  ISETP.GT.AND P2, PT, R2, 0x21, PT ;  /* 0x000000210200780c */ /* 0x000fc40003f44270 */
[C---:B------:R-:W-:Y:S02]  /*5230*/  ISETP.GT.AND P1, PT, R2.reuse, 0x28, PT ;  /* 0x000000280200780c */ /* 0x040fe40003f24270 */
[C---:B------:R-:W-:Y:S02]  /*5240*/  ISETP.GT.AND P0, PT, R2.reuse, 0x29, PT ;  /* 0x000000290200780c */ /* 0x040fe40003f04270 */
[----:B------:R-:W-:Y:S02]  /*5250*/  ISETP.GT.AND P5, PT, R2, 0x30, PT ;  /* 0x000000300200780c */ /* 0x000fe40003fa4270 */
[----:B------:R-:W-:Y:S02]  /*5260*/  FMNMX.FTZ R5, R18, R5, !PT ;  /* 0x0000000512057209 */ /* 0x000fe40007810000 */
[----:B------:R-:W-:Y:S01]  /*5270*/  FSEL R40, R198, -INF , P3 ;  /* 0xff800000c6287808 */ /* 0x000fe20001800000 */
[----:B------:R-:W-:Y:S01]  /*5280*/  IMAD.MOV.U32 R198, RZ, RZ, R242 ;  /* 0x000000ffffc67224 */ /* 0x000fe200078e00f2 */
[----:B------:R-:W-:Y:S01]  /*5290*/  FSEL R41, R197, -INF , P2 ;  /* 0xff800000c5297808 */ /* 0x000fe20001000000 */
[----:B------:R-:W-:Y:S01]  /*52a0*/  IMAD.MOV.U32 R197, RZ, RZ, R245 ;  /* 0x000000ffffc57224 */ /* 0x000fe200078e00f5 */
[----:B------:R-:W-:-:S02]  /*52b0*/  FSEL R42, R194, -INF , P1 ;  /* 0xff800000c22a7808 */ /* 0x000fc40000800000 */
[----:B------:R-:W-:Y:S02]  /*52c0*/  FSEL R43, R192, -INF , P0 ;  /* 0xff800000c02b7808 */ /* 0x000fe40000000000 */
[----:B------:R-:W-:Y:S02]  /*52d0*/  FSEL R112, R159, -INF , P5 ;  /* 0xff8000009f707808 */ /* 0x000fe40002800000 */
[----:B------:R-:W-:Y:S02]  /*52e0*/  FMNMX.FTZ R5, R19, R5, !PT ;  /* 0x0000000513057209 */ /* 0x000fe40007810000 */
[C---:B------:R-:W-:Y:S02]  /*52f0*/  ISETP.GT.AND P3, PT, R2.reuse, 0x31, PT ;  /* 0x000000310200780c */ /* 0x040fe40003f64270 */
[C---:B------:R-:W-:Y:S02]  /*5300*/  ISETP.GT.AND P2, PT, R2.reuse, 0x38, PT ;  /* 0x000000380200780c */ /* 0x040fe40003f44270 */
[----:B------:R-:W-:-:S02]  /*5310*/  ISETP.GT.AND P1, PT, R2, 0x39, PT ;  /* 0x000000390200780c */ /* 0x000fc40003f24270 */
[C---:B------:R-:W-:Y:S02]  /*5320*/  ISETP.GT.AND P0, PT, R2.reuse, 0x40, PT ;  /* 0x000000400200780c */ /* 0x040fe40003f04270 */
[----:B------:R-:W-:Y:S02]  /*5330*/  ISETP.GT.AND P5, PT, R2, 0x41, PT ;  /* 0x000000410200780c */ /* 0x000fe40003fa4270 */
[----:B------:R-:W-:Y:S02]  /*5340*/  FMNMX.FTZ R5, R21, R5, !PT ;  /* 0x0000000515057209 */ /* 0x000fe40007810000 */
[----:B------:R-:W-:Y:S02]  /*5350*/  FSEL R113, R158, -INF , P3 ;  /* 0xff8000009e717808 */ /* 0x000fe40001800000 */
[----:B------:R-:W-:Y:S02]  /*5360*/  FSEL R115, R153, -INF , P2 ;  /* 0xff80000099737808 */ /* 0x000fe40001000000 */
[----:B------:R-:W-:-:S02]  /*5370*/  FSEL R114, R152, -INF , P1 ;  /* 0xff80000098727808 */ /* 0x000fc40000800000 */
[----:B------:R-:W-:Y:S02]  /*5380*/  FSEL R118, R99, -INF , P0 ;  /* 0xff80000063767808 */ /* 0x000fe40000000000 */
[----:B------:R-:W-:Y:S02]  /*5390*/  FSEL R123, R98, -INF , P5 ;  /* 0xff800000627b7808 */ /* 0x000fe40002800000 */
[C---:B------:R-:W-:Y:S02]  /*53a0*/  ISETP.GT.AND P3, PT, R2.reuse, 0x48, PT ;  /* 0x000000480200780c */ /* 0x040fe40003f64270 */
[C---:B------:R-:W-:Y:S02]  /*53b0*/  ISETP.GT.AND P2, PT, R2.reuse, 0x49, PT ;  /* 0x000000490200780c */ /* 0x040fe40003f44270 */
[C---:B------:R-:W-:Y:S02]  /*53c0*/  ISETP.GT.AND P1, PT, R2.reuse, 0x50, PT ;  /* 0x000000500200780c */ /* 0x040fe40003f24270 */
[----:B------:R-:W-:-:S02]  /*53d0*/  ISETP.GT.AND P0, PT, R2, 0x51, PT ;  /* 0x000000510200780c */ /* 0x000fc40003f04270 */
[----:B------:R-:W-:Y:S02]  /*53e0*/  ISETP.GT.AND P5, PT, R2, 0x58, PT ;  /* 0x000000580200780c */ /* 0x000fe40003fa4270 */
[----:B------:R-:W-:Y:S02]  /*53f0*/  FMNMX.FTZ R5, R22, R5, !PT ;  /* 0x0000000516057209 */ /* 0x000fe40007810000 */
        /* <DEDUP_REMOVED lines=10> */
[----:B------:R-:W-:Y:S02]  /*54a0*/  FMNMX.FTZ R2, R40, R5, !PT ;  /* 0x0000000528027209 */ /* 0x000fe40007810000 */
[----:B------:R-:W-:Y:S02]  /*54b0*/  FSEL R125, R125, -INF , P3 ;  /* 0xff8000007d7d7808 */ /* 0x000fe40001800000 */
[----:B------:R-:W-:Y:S02]  /*54c0*/  FSEL R124, R65, -INF , P2 ;  /* 0xff800000417c7808 */ /* 0x000fe40001000000 */
[C---:B------:R-:W-:Y:S02]  /*54d0*/  ISETP.GT.AND P3, PT, R0.reuse, RZ, PT ;  /* 0x000000ff0000720c */ /* 0x040fe40003f64270 */
[----:B------:R-:W-:Y:S02]  /*54e0*/  ISETP.GT.AND P2, PT, R0, 0x1, PT ;  /* 0x000000010000780c */ /* 0x000fe40003f44270 */
[----:B------:R-:W-:-:S02]  /*54f0*/  FMNMX.FTZ R2, R41, R2, !PT ;  /* 0x0000000229027209 */ /* 0x000fc40007810000 */
[----:B------:R-:W-:Y:S02]  /*5500*/  FSEL R120, R64, -INF , P1 ;  /* 0xff80000040787808 */ /* 0x000fe40000800000 */
[----:B------:R-:W-:Y:S02]  /*5510*/  ISETP.GT.AND P1, PT, R0, 0x8, PT ;  /* 0x000000080000780c */ /* 0x000fe40003f24270 */
[----:B------:R-:W-:Y:S02]  /*5520*/  FMNMX.FTZ R2, R42, R2, !PT ;  /* 0x000000022a027209 */ /* 0x000fe40007810000 */
[----:B------:R-:W-:Y:S02]  /*5530*/  FSEL R10, R216, -INF , P3 ;  /* 0xff800000d80a7808 */ /* 0x000fe40001800000 */
[----:B------:R-:W-:Y:S01]  /*5540*/  FSEL R14, R215, -INF , P2 ;  /* 0xff800000d70e7808 */ /* 0x000fe20001000000 */
[----:B------:R-:W-:Y:S01]  /*5550*/  IMAD.MOV.U32 R215, RZ, RZ, R251 ;  /* 0x000000ffffd77224 */ /* 0x000fe200078e00fb */
[----:B------:R-:W-:-:S02]  /*5560*/  FSEL R117, R45, -INF , P0 ;  /* 0xff8000002d757808 */ /* 0x000fc40000000000 */
[----:B------:R-:W-:Y:S02]  /*5570*/  ISETP.GT.AND P0, PT, R0, 0x9, PT ;  /* 0x000000090000780c */ /* 0x000fe40003f04270 */
[----:B------:R-:W-:Y:S02]  /*5580*/  FMNMX.FTZ R2, R43, R2, !PT ;  /* 0x000000022b027209 */ /* 0x000fe40007810000 */
[----:B------:R-:W-:Y:S01]  /*5590*/  FSEL R13, R212, -INF , P1 ;  /* 0xff800000d40d7808 */ /* 0x000fe20000800000 */
[----:B------:R-:W-:Y:S01]  /*55a0*/  IMAD.MOV.U32 R212, RZ, RZ, R249 ;  /* 0x000000ffffd47224 */ /* 0x000fe200078e00f9 */
[----:B------:R-:W-:Y:S02]  /*55b0*/  FMNMX.FTZ R5, R10, R14, !PT ;  /* 0x0000000e0a057209 */ /* 0x000fe40007810000 */
[----:B------:R-:W-:Y:S02]  /*55c0*/  ISETP.GT.AND P2, PT, R0, 0x10, PT ;  /* 0x000000100000780c */ /* 0x000fe40003f44270 */
[----:B------:R-:W-:-:S02]  /*55d0*/  FMNMX.FTZ R2, R112, R2, !PT ;  /* 0x0000000270027209 */ /* 0x000fc40007810000 */
[----:B------:R-:W-:Y:S01]  /*55e0*/  FSEL R12, R211, -INF , P0 ;  /* 0xff800000d30c7808 */ /* 0x000fe20000000000 */
[----:B------:R-:W-:Y:S01]  /*55f0*/  IMAD.MOV.U32 R211, RZ, RZ, R248 ;  /* 0x000000ffffd37224 */ /* 0x000fe200078e00f8 */
[----:B------:R-:W-:Y:S02]  /*5600*/  FMNMX.FTZ R5, R13, R5, !PT ;  /* 0x000000050d057209 */ /* 0x000fe40007810000 */
[----:B------:R-:W-:Y:S02]  /*5610*/  ISETP.GT.AND P1, PT, R0, 0x11, PT ;  /* 0x000000110000780c */ /* 0x000fe40003f24270 */
[----:B------:R-:W-:Y:S02]  /*5620*/  FMNMX.FTZ R2, R113, R2, !PT ;  /* 0x0000000271027209 */ /* 0x000fe40007810000 */
[----:B------:R-:W-:Y:S01]  /*5630*/  FSEL R9, R208, -INF , P2 ;  /* 0xff800000d0097808 */ /* 0x000fe20001000000 */
[----:B------:R-:W-:Y:S01]  /*5640*/  IMAD.MOV.U32 R208, RZ, RZ, R223 ;  /* 0x000000ffffd07224 */ /* 0x000fe200078e00df */
[----:B------:R-:W-:-:S02]  /*5650*/  FMNMX.FTZ R5, R12, R5, !PT ;  /* 0x000000050c057209 */ /* 0x000fc40007810000 */
[C---:B------:R-:W-:Y:S02]  /*5660*/  ISETP.GT.AND P0, PT, R0.reuse, 0x18, PT ;  /* 0x000000180000780c */ /* 0x040fe40003f04270 */
        /* <DEDUP_REMOVED lines=14> */
[----:B------:R-:W-:Y:S02]  /*5750*/  ISETP.GT.AND P0, PT, R0, 0x21, PT ;  /* 0x000000210000780c */ /* 0x000fe40003f04270 */
[----:B------:R-:W-:Y:S02]  /*5760*/  FMNMX.FTZ R2, R123, R2, !PT ;  /* 0x000000027b027209 */ /* 0x000fe40007810000 */
[----:B------:R-:W-:Y:S01]  /*5770*/  FSEL R39, R200, -INF , P1 ;  /* 0xff800000c8277808 */ /* 0x000fe20000800000 */
[----:B------:R-:W-:Y:S01]  /*5780*/  IMAD.MOV.U32 R200, RZ, RZ, R244 ;  /* 0x000000ffffc87224 */ /* 0x000fe200078e00f4 */
[----:B------:R-:W-:Y:S02]  /*5790*/  FMNMX.FTZ R5, R20, R5, !PT ;  /* 0x0000000514057209 */ /* 0x000fe40007810000 */
[----:B------:R-:W-:Y:S02]  /*57a0*/  ISETP.GT.AND P2, PT, R0, 0x28, PT ;  /* 0x000000280000780c */ /* 0x000fe40003f44270 */
[----:B------:R-:W-:-:S02]  /*57b0*/  FMNMX.FTZ R2, R122, R2, !PT ;  /* 0x000000027a027209 */ /* 0x000fc40007810000 */
[----:B------:R-:W-:Y:S02]  /*57c0*/  FSEL R38, R199, -INF , P0 ;  /* 0xff800000c7267808 */ /* 0x000fe40000000000 */
[----:B------:R-:W-:Y:S02]  /*57d0*/  FMNMX.FTZ R5, R39, R5, !PT ;  /* 0x0000000527057209 */ /* 0x000fe40007810000 */
[----:B------:R-:W-:Y:S02]  /*57e0*/  ISETP.GT.AND P1, PT, R0, 0x29, PT ;  /* 0x000000290000780c */ /* 0x000fe40003f24270 */
[----:B------:R-:W-:Y:S02]  /*57f0*/  FMNMX.FTZ R2, R121, R2, !PT ;  /* 0x0000000279027209 */ /* 0x000fe40007810000 */
[----:B------:R-:W-:Y:S02]  /*5800*/  FSEL R37, R196, -INF , P2 ;  /* 0xff800000c4257808 */ /* 0x000fe40001000000 */
        /* <DEDUP_REMOVED lines=17> */
[----:B------:R-:W-:Y:S02]  /*5920*/  FSEL R69, R163, -INF , P1 ;  /* 0xff800000a3457808 */ /* 0x000fe40000800000 */
        /* <DEDUP_REMOVED lines=9> */
[----:B------:R-:W-:Y:S02]  /*59c0*/  FSEL R116, R46, -INF , P5 ;  /* 0xff8000002e747808 */ /* 0x000fe40002800000 */
[----:B------:R-:W-:Y:S02]  /*59d0*/  FMNMX.FTZ R2, R117, R2, !PT ;  /* 0x0000000275027209 */ /* 0x000fe40007810000 */
[----:B------:R-:W-:Y:S02]  /*59e0*/  ISETP.GT.AND P0, PT, R0, 0x48, PT ;  /* 0x000000480000780c */ /* 0x000fe40003f04270 */
[----:B------:R-:W-:Y:S02]  /*59f0*/  FSEL R155, R155, -INF , P1 ;  /* 0xff8000009b9b7808 */ /* 0x000fe40000800000 */
[----:B------:R-:W-:Y:S02]  /*5a00*/  FMNMX.FTZ R5, R156, R5, !PT ;  /* 0x000000059c057209 */ /* 0x000fe40007810000 */
[----:B------:R-:W-:-:S02]  /*5a10*/  FMNMX.FTZ R2, R116, R2, !PT ;  /* 0x0000000274027209 */ /* 0x000fc40007810000 */
[----:B------:R-:W-:Y:S02]  /*5a20*/  ISETP.GT.AND P1, PT, R0, 0x49, PT ;  /* 0x000000490000780c */ /* 0x000fe40003f24270 */
[----:B------:R-:W-:Y:S01]  /*5a30*/  FSEL R150, R150, -INF , P0 ;  /* 0xff80000096967808 */ /* 0x000fe20000000000 */
[----:B------:R-:W1:Y:S01]  /*5a40*/  SHFL.BFLY PT, R6, R2, 0x2, 0x1f ;  /* 0x0c401f0002067f89 */ /* 0x000e6200000e0000 */
[----:B------:R-:W-:Y:S02]  /*5a50*/  FMNMX.FTZ R5, R155, R5, !PT ;  /* 0x000000059b057209 */ /* 0x000fe40007810000 */
[----:B------:R-:W-:Y:S02]  /*5a60*/  ISETP.GT.AND P0, PT, R0, 0x50, PT ;  /* 0x000000500000780c */ /* 0x000fe40003f04270 */
[----:B------:R-:W-:Y:S02]  /*5a70*/  FSEL R149, R149, -INF , P1 ;  /* 0xff80000095957808 */ /* 0x000fe40000800000 */
[----:B------:R-:W-:-:S02]  /*5a80*/  FMNMX.FTZ R5, R150, R5, !PT ;  /* 0x0000000596057209 */ /* 0x000fc40007810000 */
[----:B------:R-:W-:Y:S02]  /*5a90*/  ISETP.GT.AND P1, PT, R0, 0x51, PT ;  /* 0x000000510000780c */ /* 0x000fe40003f24270 */
[----:B------:R-:W-:Y:S02]  /*5aa0*/  FSEL R148, R148, -INF , P0 ;  /* 0xff80000094947808 */ /* 0x000fe40000000000 */
        /* <DEDUP_REMOVED lines=16> */
[----:B-1----:R-:W-:Y:S02]  /*5bb0*/  FMNMX.FTZ R2, R2, R6, !PT ;  /* 0x0000000602027209 */ /* 0x002fe40007810000 */
[----:B------:R-:W-:Y:S02]  /*5bc0*/  ISETP.GT.AND P1, PT, R0, 0x69, PT ;  /* 0x000000690000780c */ /* 0x000fe40003f24270 */
[----:B------:R-:W-:Y:S01]  /*5bd0*/  FSEL R146, R146, -INF , P0 ;  /* 0xff80000092927808 */ /* 0x000fe20000000000 */
[----:B------:R-:W1:Y:S01]  /*5be0*/  SHFL.BFLY PT, R6, R2, 0x1, 0x1f ;  /* 0x0c201f0002067f89 */ /* 0x000e6200000e0000 */
[----:B------:R-:W-:Y:S02]  /*5bf0*/  FMNMX.FTZ R0, R147, R5, !PT ;  /* 0x0000000593007209 */ /* 0x000fe40007810000 */
[----:B------:R-:W-:Y:S02]  /*5c00*/  FSEL R145, R145, -INF , P1 ;  /* 0xff80000091917808 */ /* 0x000fe40000800000 */
[----:B------:R-:W-:-:S04]  /*5c10*/  FMNMX.FTZ R0, R146, R0, !PT ;  /* 0x0000000092007209 */ /* 0x000fc80007810000 */
[----:B------:R-:W-:-:S05]  /*5c20*/  FMNMX.FTZ R0, R145, R0, !PT ;  /* 0x0000000091007209 */ /* 0x000fca0007810000 */
[----:B------:R-:W2:Y:S01]  /*5c30*/  SHFL.BFLY PT, R5, R0, 0x2, 0x1f ;  /* 0x0c401f0000057f89 */ /* 0x000ea200000e0000 */
[----:B-1----:R-:W-:-:S04]  /*5c40*/  FMNMX.FTZ R74, R2, R6, !PT ;  /* 0x00000006024a7209 */ /* 0x002fc80007810000 */
[C---:B------:R-:W-:Y:S01]  /*5c50*/  FSETP.NEU.FTZ.AND P0, PT, R74.reuse, -INF , PT ;  /* 0xff8000004a00780b */ /* 0x040fe20003f1d000 */
[----:B------:R-:W-:-:S05]  /*5c60*/  FMUL.FTZ R2, R74, c[0x0][0x2d0] ;  /* 0x0000b4004a027a20 */ /* 0x000fca0000410000 */
[----:B------:R-:W-:Y:S02]  /*5c70*/  FSEL R2, R2, RZ, P0 ;  /* 0x000000ff02027208 */ /* 0x000fe40000000000 */
[----:B--2---:R-:W-:-:S03]  /*5c80*/  FMNMX.FTZ R0, R0, R5, !PT ;  /* 0x0000000500007209 */ /* 0x004fc60007810000 */
[--C-:B------:R-:W-:Y:S02]  /*5c90*/  FFMA.FTZ R5, R7, c[0x0][0x2d0], -R2.reuse ;  /* 0x0000b40007057a23 */ /* 0x100fe40000010802 */
[----:B------:R-:W-:Y:S01]  /*5ca0*/  IMAD.MOV.U32 R7, RZ, RZ, R35 ;  /* 0x000000ffff077224 */ /* 0x000fe200078e0023 */
[----:B------:R-:W1:Y:S01]  /*5cb0*/  SHFL.BFLY PT, R6, R0, 0x1, 0x1f ;  /* 0x0c201f0000067f89 */ /* 0x000e6200000e0000 */
[----:B------:R2:W-:Y:S02]  /*5cc0*/  MUFU.EX2 R158, R5 ;  /* 0x00000005009e7308 */ /* 0x0005e40000000800 */
[----:B--2---:R-:W-:-:S06]  /*5cd0*/  FFMA.FTZ R5, R11, c[0x0][0x2d0], -R2 ;  /* 0x0000b4000b057a23 */ /* 0x004fcc0000010802 */
[----:B------:R2:W-:Y:S01]  /*5ce0*/  MUFU.EX2 R157, R5 ;  /* 0x00000005009d7308 */ /* 0x0005e20000000800 */
[----:B-1----:R-:W-:Y:S01]  /*5cf0*/  FMNMX.FTZ R73, R0, R6, !PT ;  /* 0x0000000600497209 */ /* 0x002fe20007810000 */
[----:B------:R-:W-:-:S03]  /*5d00*/  IMAD.MOV.U32 R6, RZ, RZ, R31 ;  /* 0x000000ffff067224 */ /* 0x000fc600078e001f */
[C---:B------:R-:W-:Y:S01]  /*5d10*/  FSETP.NEU.FTZ.AND P0, PT, R73.reuse, -INF , PT ;  /* 0xff8000004900780b */ /* 0x040fe20003f1d000 */
[----:B------:R-:W-:-:S05]  /*5d20*/  FMUL.FTZ R0, R73, c[0x0][0x2d0] ;  /* 0x0000b40049007a20 */ /* 0x000fca0000410000 */
[----:B------:R-:W-:Y:S01]  /*5d30*/  FSEL R0, R0, RZ, P0 ;  /* 0x000000ff00007208 */ /* 0x000fe20000000000 */
[----:B--2---:R-:W-:-:S04]  /*5d40*/  FFMA.FTZ R5, R15, c[0x0][0x2d0], -R2 ;  /* 0x0000b4000f057a23 */ /* 0x004fc80000010802 */
[----:B------:R1:W-:Y:S02]  /*5d50*/  MUFU.EX2 R163, R5 ;  /* 0x0000000500a37308 */ /* 0x0003e40000000800 */
[----:B-1----:R-:W-:-:S06]  /*5d60*/  FFMA.FTZ R5, R17, c[0x0][0x2d0], -R2 ;  /* 0x0000b40011057a23 */ /* 0x002fcc0000010802 */
        /* <DEDUP_REMOVED lines=8> */
[----:B------:R1:W2:Y:S02]  /*5df0*/  MUFU.EX2 R29, R5 ;  /* 0x00000005001d7308 */ /* 0x0002a40000000800 */
[----:B-1----:R-:W-:Y:S01]  /*5e00*/  FFMA.FTZ R5, R10, c[0x0][0x2d0], -R0 ;  /* 0x0000b4000a057a23 */ /* 0x002fe20000010800 */
[----:B--2---:R-:W-:-:S05]  /*5e10*/  F2FP.PACK_AB R10, R29, R28 ;  /* 0x0000001c1d0a723e */ /* 0x004fca00000000ff */
[----:B------:R1:W-:Y:S02]  /*5e20*/  MUFU.EX2 R160, R5 ;  /* 0x0000000500a07308 */ /* 0x0003e40000000800 */
[----:B-1----:R-:W-:Y:S01]  /*5e30*/  FFMA.FTZ R5, R14, c[0x0][0x2d0], -R0 ;  /* 0x0000b4000e057a23 */ /* 0x002fe20000010800 */
[----:B------:R-:W-:-:S05]  /*5e40*/  F2FP.PACK_AB R14, R209, R163 ;  /* 0x000000a3d10e723e */ /* 0x000fca00000000ff */
        /* <DEDUP_REMOVED lines=10> */
[----:B------:R-:W-:Y:S01]  /*5ef0*/  HMMA.16816.F32 R24, R12, R48, RZ ;  /* 0x000000300c18723c */ /* 0x000fe200000018ff */
[----:B-1----:R-:W-:Y:S01]  /*5f00*/  FFMA.FTZ R5, R8, c[0x0][0x2d0], -R0 ;  /* 0x0000b40008057a23 */ /* 0x002fe20000010800 */
[----:B------:R-:W-:-:S04]  /*5f10*/  F2FP.PACK_AB R8, R218, R219 ;  /* 0x000000dbda08723e */ /* 0x000fc800000000ff */
[----:B------:R1:W2:Y:S02]  /*5f20*/  MUFU.EX2 R243, R5 ;  /* 0x0000000500f37308 */ /* 0x0002a40000000800 */
[--C-:B-1----:R-:W-:Y:S01]  /*5f30*/  FFMA.FTZ R5, R16, c[0x0][0x2d0], -R0.reuse ;  /* 0x0000b40010057a23 */ /* 0x102fe20000010800 */
[----:B--2---:R-:W-:Y:S01]  /*5f40*/  F2FP.PACK_AB R9, R243, R217 ;  /* 0x000000d9f309723e */ /* 0x004fe200000000ff */
[----:B------:R-:W-:Y:S04]  /*5f50*/  HMMA.16816.F32 R16, R12, R60, RZ ;  /* 0x0000003c0c10723c */ /* 0x000fe800000018ff */
[----:B------:R1:W-:Y:S02]  /*5f60*/  MUFU.EX2 R244, R5 ;  /* 0x0000000500f47308 */ /* 0x0003e40000000800 */
[----:B-1----:R-:W-:-:S02]  /*5f70*/  FFMA.FTZ R5, R20, c[0x0][0x2d0], -R0 ;  /* 0x0000b40014057a23 */ /* 0x002fc40000010800 */
[----:B------:R-:W-:Y:S04]  /*5f80*/  HMMA.16816.F32 R20, R12, R52, RZ ;  /* 0x000000340c14723c */ /* 0x000fe800000018ff */
[----:B------:R1:W2:Y:S02]  /*5f90*/  MUFU.EX2 R206, R5 ;  /* 0x0000000500ce7308 */ /* 0x0002a40000000800 */
[----:B-1----:R-:W-:Y:S01]  /*5fa0*/  FFMA.FTZ R5, R40, c[0x0][0x2d0], -R2 ;  /* 0x0000b40028057a23 */ /* 0x002fe20000010802 */
[----:B--2---:R-:W-:-:S05]  /*5fb0*/  F2FP.PACK_AB R11, R206, R244 ;  /* 0x000000f4ce0b723e */ /* 0x004fca00000000ff */
[----:B------:R1:W-:Y:S04]  /*5fc0*/  MUFU.EX2 R223, R5 ;  /* 0x0000000500df7308 */ /* 0x0003e80000000800 */
[----:B------:R-:W-:Y:S07]  /*5fd0*/  HMMA.16816.F32 R92, R8, R80, R16 ;  /* 0x00000050085c723c */ /* 0x000fee0000001810 */
[----:B------:R-:W-:Y:S01]  /*5fe0*/  IMAD.MOV.U32 R80, RZ, RZ, R221 ;  /* 0x000000ffff507224 */ /* 0x000fe200078e00dd */
[----:B------:R-:W-:Y:S01]  /*5ff0*/  HMMA.16816.F32 R16, R12, R84, RZ ;  /* 0x000000540c10723c */ /* 0x000fe200000018ff */
[----:B------:R-:W-:-:S02]  /*6000*/  IMAD.MOV.U32 R81, RZ, RZ, R28 ;  /* 0x000000ffff517224 */ /* 0x000fc400078e001c */
[----:B-1----:R-:W-:-:S04]  /*6010*/  FFMA.FTZ R5, R41, c[0x0][0x2d0], -R2 ;  /* 0x0000b40029057a23 */ /* 0x002fc80000010802 */
[----:B------:R-:W-:Y:S01]  /*6020*/  IMAD.MOV.U32 R85, RZ, RZ, R220 ;  /* 0x000000ffff557224 */ /* 0x000fe200078e00dc */
[----:B------:R1:W2:Y:S01]  /*6030*/  MUFU.EX2 R242, R5 ;  /* 0x0000000500f27308 */ /* 0x0002a20000000800 */
[C---:B------:R-:W-:Y:S07]  /*6040*/  HMMA.16816.F32 R64, R8.reuse, R76, R20 ;  /* 0x0000004c0840723c */ /* 0x040fee0000001814 */
[----:B------:R-:W-:Y:S01]  /*6050*/  IMAD.MOV.U32 R77, RZ, RZ, R29 ;  /* 0x000000ffff4d7224 */ /* 0x000fe200078e001d */
[----:B------:R-:W-:Y:S01]  /*6060*/  HMMA.16816.F32 R44, R8, R56, R24 ;  /* 0x00000038082c723c */ /* 0x000fe20000001818 */
[----:B------:R-:W-:-:S02]  /*6070*/  IMAD.MOV.U32 R76, RZ, RZ, R30 ;  /* 0x000000ffff4c7224 */ /* 0x000fc400078e001e */
[----:B-1----:R-:W-:-:S05]  /*6080*/  FFMA.FTZ R5, R42, c[0x0][0x2d0], -R2 ;  /* 0x0000b4002a057a23 */ /* 0x002fca0000010802 */
[----:B------:R-:W-:Y:S01]  /*6090*/  HMMA.16816.F32 R28, R12, R50, RZ ;  /* 0x000000320c1c723c */ /* 0x000fe200000018ff */
[----:B------:R1:W-:Y:S07]  /*60a0*/  MUFU.EX2 R193, R5 ;  /* 0x0000000500c17308 */ /* 0x0003ee0000000800 */
[----:B------:R-:W-:Y:S01]  /*60b0*/  HMMA.16816.F32 R96, R8, R88, R16 ;  /* 0x000000580860723c */ /* 0x000fe20000001810 */
[----:B------:R-:W3:Y:S07]  /*60c0*/  LDSM.16.MT88.4 R16, [R224+0x1000] ;  /* 0x00100000e010783b */ /* 0x000eee0000004200 */
[----:B------:R-:W-:Y:S01]  /*60d0*/  HMMA.16816.F32 R24, R12, R54, RZ ;  /* 0x000000360c18723c */ /* 0x000fe200000018ff */
[----:B-1----:R-:W-:-:S04]  /*60e0*/  FFMA.FTZ R5, R43, c[0x0][0x2d0], -R2 ;  /* 0x0000b4002b057a23 */ /* 0x002fc80000010802 */
[----:B------:R1:W4:Y:S03]  /*60f0*/  MUFU.EX2 R194, R5 ;  /* 0x0000000500c27308 */ /* 0x0003260000000800 */
[C---:B------:R-:W-:Y:S08]  /*6100*/  HMMA.16816.F32 R20, R12.reuse, R62, RZ ;  /* 0x0000003e0c14723c */ /* 0x040ff000000018ff */
[----:B------:R-:W-:Y:S01]  /*6110*/  HMMA.16816.F32 R12, R12, R86, RZ ;  /* 0x000000560c0c723c */ /* 0x000fe200000018ff */
[----:B-1----:R-:W-:-:S07]  /*6120*/  FFMA.FTZ R5, R39, c[0x0][0x2d0], -R0 ;  /* 0x0000b40027057a23 */ /* 0x002fce0000010800 */
[C---:B------:R-:W-:Y:S01]  /*6130*/  HMMA.16816.F32 R32, R8.reuse, R58, R28 ;  /* 0x0000003a0820723c */ /* 0x040fe2000000181c */
[----:B------:R1:W-:Y:S07]  /*6140*/  MUFU.EX2 R222, R5 ;  /* 0x0000000500de7308 */ /* 0x0003ee0000000800 */
[C---:B------:R-:W-:Y:S01]  /*6150*/  HMMA.16816.F32 R60, R8.reuse, R78, R24 ;  /* 0x0000004e083c723c */ /* 0x040fe20000001818 */
[----:B------:R-:W3:Y:S07]  /*6160*/  LDSM.16.MT88.4 R24, [R228+0x1000] ;  /* 0x00100000e418783b */ /* 0x000eee0000004200 */
[----:B------:R-:W-:Y:S01]  /*6170*/  HMMA.16816.F32 R56, R8, R82, R20 ;  /* 0x000000520838723c */ /* 0x000fe20000001814 */
[----:B------:R-:W3:Y:S01]  /*6180*/  LDSM.16.MT88.4 R20, [R225+0x1000] ;  /* 0x00100000e114783b */ /* 0x000ee20000004200 */
[----:B-1----:R-:W-:-:S04]  /*6190*/  FFMA.FTZ R5, R38, c[0x0][0x2d0], -R0 ;  /* 0x0000b40026057a23 */ /* 0x002fc80000010800 */
[----:B------:R1:W1:Y:S02]  /*61a0*/  MUFU.EX2 R192, R5 ;  /* 0x0000000500c07308 */ /* 0x0002640000000800 */
[----:B------:R-:W-:Y:S07]  /*61b0*/  HMMA.16816.F32 R28, R8, R90, R12 ;  /* 0x0000005a081c723c */ /* 0x000fee000000180c */
[----:B--2---:R-:W-:Y:S02]  /*61c0*/  F2FP.PACK_AB R12, R242, R223 ;  /* 0x000000dff20c723e */ /* 0x004fe400000000ff */
[----:B----4-:R-:W-:Y:S01]  /*61d0*/  F2FP.PACK_AB R14, R194, R193 ;  /* 0x000000c1c20e723e */ /* 0x010fe200000000ff */
[----:B-1----:R-:W-:Y:S01]  /*61e0*/  FFMA.FTZ R5, R37, c[0x0][0x2d0], -R0 ;  /* 0x0000b40025057a23 */ /* 0x002fe20000010800 */
[----:B------:R-:W-:-:S03]  /*61f0*/  F2FP.PACK_AB R13, R192, R222 ;  /* 0x000000dec00d723e */ /* 0x000fc600000000ff */
[----:B------:R1:W-:Y:S02]  /*6200*/  MUFU.EX2 R199, R5 ;  /* 0x0000000500c77308 */ /* 0x0003e40000000800 */
[----:B-1----:R-:W-:-:S06]  /*6210*/  FFMA.FTZ R5, R36, c[0x0][0x2d0], -R0 ;  /* 0x0000b40024057a23 */ /* 0x002fcc0000010800 */
[----:B------:R1:W2:Y:S02]  /*6220*/  MUFU.EX2 R196, R5 ;  /* 0x0000000500c47308 */ /* 0x0002a40000000800 */
[----:B-1----:R-:W-:Y:S01]  /*6230*/  FFMA.FTZ R5, R104, c[0x0][0x2d0], -R4 ;  /* 0x0000b40068057a23 */ /* 0x002fe20000010804 */
[----:B--2---:R-:W-:-:S05]  /*6240*/  F2FP.PACK_AB R15, R196, R199 ;  /* 0x000000c7c40f723e */ /* 0x004fca00000000ff */
[----:B------:R1:W-:Y:S02]  /*6250*/  MUFU.EX2 R221, R5 ;  /* 0x0000000500dd7308 */ /* 0x0003e40000000800 */
[C---:B---3--:R-:W-:Y:S08]  /*6260*/  HMMA.16816.F32 R44, R12.reuse, R16, R44 ;  /* 0x000000100c2c723c */ /* 0x048ff0000000182c */
[----:B------:R-:W-:Y:S01]  /*6270*/  HMMA.16816.F32 R40, R12, R18, R32 ;  /* 0x000000120c28723c */ /* 0x000fe20000001820 */
[----:B-1----:R-:W-:-:S04]  /*6280*/  FFMA.FTZ R5, R105, c[0x0][0x2d0], -R4 ;  /* 0x0000b40069057a23 */ /* 0x002fc80000010804 */
[----:B------:R1:W2:Y:S03]  /*6290*/  MUFU.EX2 R248, R5 ;  /* 0x0000000500f87308 */ /* 0x0002a60000000800 */
[C---:B------:R-:W-:Y:S08]  /*62a0*/  HMMA.16816.F32 R36, R12.reuse, R24, R64 ;  /* 0x000000180c24723c */ /* 0x040ff00000001840 */
[----:B------:R-:W-:Y:S01]  /*62b0*/  HMMA.16816.F32 R92, R12, R20, R92 ;  /* 0x000000140c5c723c */ /* 0x000fe2000000185c */
        /* <DEDUP_REMOVED lines=13> */
[----:B-1----:R-:W-:Y:S02]  /*6390*/  FFMA.FTZ R5, R100, c[0x0][0x2d0], -R3 ;  /* 0x0000b40064057a23 */ /* 0x002fe40000010803 */
[----:B------:R-:W-:Y:S04]  /*63a0*/  HMMA.16816.F32 R100, R12, R26, R60 ;  /* 0x0000001a0c64723c */ /* 0x000fe8000000183c */
[----:B------:R-:W1:Y:S02]  /*63b0*/  MUFU.EX2 R247, R5 ;  /* 0x0000000500f77308 */ /* 0x000e640000000800 */
[----:B-1----:R-:W-:Y:S01]  /*63c0*/  F2FP.PACK_AB R11, R247, R246 ;  /* 0x000000f6f70b723e */ /* 0x002fe200000000ff */
[----:B------:R-:W-:-:S06]  /*63d0*/  FFMA.FTZ R5, R112, c[0x0][0x2d0], -R2 ;  /* 0x0000b40070057a23 */ /* 0x000fcc0000010802 */
[C---:B------:R-:W-:Y:S08]  /*63e0*/  HMMA.16816.F32 R48, R8.reuse, R16, R132 ;  /* 0x000000100830723c */ /* 0x040ff00000001884 */
[C---:B------:R-:W-:Y:S01]  /*63f0*/  HMMA.16816.F32 R52, R8.reuse, R18, R108 ;  /* 0x000000120834723c */ /* 0x040fe2000000186c */
[----:B------:R-:W1:Y:S07]  /*6400*/  LDSM.16.MT88.4 R16, [R227+0x1000] ;  /* 0x00100000e310783b */ /* 0x000e6e0000004200 */
[C---:B------:R-:W-:Y:S07]  /*6410*/  HMMA.16816.F32 R88, R8.reuse, R22, R168 ;  /* 0x000000160858723c */ /* 0x040fee00000018a8 */
[----:B------:R-:W-:Y:S01]  /*6420*/  IMAD.MOV.U32 R170, RZ, RZ, R212 ;  /* 0x000000ffffaa7224 */ /* 0x000fe200078e00d4 */
[----:B------:R-:W-:Y:S01]  /*6430*/  HMMA.16816.F32 R32, R8, R24, R164 ;  /* 0x000000180820723c */ /* 0x000fe200000018a4 */
[----:B------:R2:W-:Y:S01]  /*6440*/  MUFU.EX2 R212, R5 ;  /* 0x0000000500d47308 */ /* 0x0005e20000000800 */
[----:B------:R-:W-:-:S02]  /*6450*/  IMAD.MOV.U32 R171, RZ, RZ, R215 ;  /* 0x000000ffffab7224 */ /* 0x000fc400078e00d7 */
[----:B------:R-:W-:Y:S02]  /*6460*/  IMAD.MOV.U32 R169, RZ, RZ, R207 ;  /* 0x000000ffffa97224 */ /* 0x000fe400078e00cf */
[----:B------:R-:W-:Y:S02]  /*6470*/  IMAD.MOV.U32 R168, RZ, RZ, R208 ;  /* 0x000000ffffa87224 */ /* 0x000fe400078e00d0 */
[----:B------:R-:W-:Y:S02]  /*6480*/  IMAD.MOV.U32 R167, RZ, RZ, R85 ;  /* 0x000000ffffa77224 */ /* 0x000fe400078e0055 */
[----:B------:R-:W-:Y:S01]  /*6490*/  HMMA.16816.F32 R84, R8, R20, R180 ;  /* 0x000000140854723c */ /* 0x000fe200000018b4 */
[----:B------:R-:W-:Y:S02]  /*64a0*/  IMAD.MOV.U32 R164, RZ, RZ, R202 ;  /* 0x000000ffffa47224 */ /* 0x000fe400078e00ca */
[----:B------:R-:W-:Y:S02]  /*64b0*/  IMAD.MOV.U32 R166, RZ, RZ, R80 ;  /* 0x000000ffffa67224 */ /* 0x000fe400078e0050 */
[----:B------:R-:W-:-:S02]  /*64c0*/  IMAD.MOV.U32 R165, RZ, RZ, R81 ;  /* 0x000000ffffa57224 */ /* 0x000fc400078e0051 */
[----:B--2---:R-:W-:Y:S01]  /*64d0*/  FFMA.FTZ R5, R113, c[0x0][0x2d0], -R2 ;  /* 0x0000b40071057a23 */ /* 0x004fe20000010802 */
[----:B------:R-:W-:Y:S01]  /*64e0*/  HMMA.16816.F32 R80, R12, R22, R56 ;  /* 0x000000160c50723c */ /* 0x000fe20000001838 */
[----:B------:R-:W-:Y:S01]  /*64f0*/  IMAD.MOV.U32 R181, RZ, RZ, R76 ;  /* 0x000000ffffb57224 */ /* 0x000fe200078e004c */
[----:B------:R-:W-:Y:S01]  /*6500*/  LDSM.16.MT88.4 R20, [R225+0x1800] ;  /* 0x00180000e114783b */ /* 0x000fe20000004200 */
[----:B------:R-:W-:Y:S02]  /*6510*/  IMAD.MOV.U32 R180, RZ, RZ, R77 ;  /* 0x000000ffffb47224 */ /* 0x000fe400078e004d */
[----:B------:R-:W-:Y:S02]  /*6520*/  IMAD.MOV.U32 R182, RZ, RZ, R199 ;  /* 0x000000ffffb67224 */ /* 0x000fe400078e00c7 */
[----:B------:R-:W-:Y:S01]  /*6530*/  IMAD.MOV.U32 R183, RZ, RZ, R193 ;  /* 0x000000ffffb77224 */ /* 0x000fe200078e00c1 */
[-C--:B-1----:R-:W-:Y:S07]  /*6540*/  HMMA.16816.F32 R108, R8, R16.reuse, R176 ;  /* 0x00000010086c723c */ /* 0x082fee00000018b0 */
[----:B------:R-:W-:Y:S01]  /*6550*/  IMAD.MOV.U32 R176, RZ, RZ, R213 ;  /* 0x000000ffffb07224 */ /* 0x000fe200078e00d5 */
[----:B------:R-:W-:Y:S01]  /*6560*/  HMMA.16816.F32 R64, R12, R16, R96 ;  /* 0x000000100c40723c */ /* 0x000fe20000001860 */
[----:B------:R1:W2:Y:S01]  /*6570*/  MUFU.EX2 R213, R5 ;  /* 0x0000000500d57308 */ /* 0x0002a20000000800 */
[----:B------:R-:W-:-:S02]  /*6580*/  IMAD.MOV.U32 R178, RZ, RZ, R203 ;  /* 0x000000ffffb27224 */ /* 0x000fc400078e00cb */
[----:B------:R-:W-:Y:S02]  /*6590*/  IMAD.MOV.U32 R177, RZ, RZ, R204 ;  /* 0x000000ffffb17224 */ /* 0x000fe400078e00cc */
[----:B------:R-:W-:Y:S02]  /*65a0*/  IMAD.MOV.U32 R179, RZ, RZ, R200 ;  /* 0x000000ffffb37224 */ /* 0x000fe400078e00c8 */
[----:B------:R-:W-:Y:S01]  /*65b0*/  IMAD.MOV.U32 R98, RZ, RZ, R214 ;  /* 0x000000ffff627224 */ /* 0x000fe200078e00d6 */
[----:B------:R-:W-:Y:S01]  /*65c0*/  HMMA.16816.F32 R76, R8, R26, R172 ;  /* 0x0000001a084c723c */ /* 0x000fe200000018ac */
[----:B------:R-:W-:Y:S01]  /*65d0*/  IMAD.MOV.U32 R99, RZ, RZ, R211 ;  /* 0x000000ffff637224 */ /* 0x000fe200078e00d3 */
[----:B------:R-:W-:Y:S01]  /*65e0*/  LDSM.16.MT88.4 R24, [R228+0x1800] ;  /* 0x00180000e418783b */ /* 0x000fe20000004200 */
[----:B------:R-:W-:Y:S02]  /*65f0*/  IMAD.MOV.U32 R97, RZ, RZ, R169 ;  /* 0x000000ffff617224 */ /* 0x000fe400078e00a9 */
[----:B------:R-:W-:-:S02]  /*6600*/  IMAD.MOV.U32 R169, RZ, RZ, R198 ;  /* 0x000000ffffa97224 */ /* 0x000fc400078e00c6 */
[----:B------:R-:W-:Y:S01]  /*6610*/  IMAD.MOV.U32 R175, RZ, RZ, R210 ;  /* 0x000000ffffaf7224 */ /* 0x000fe200078e00d2 */
[-C--:B------:R-:W-:Y:S01]  /*6620*/  HMMA.16816.F32 R104, R8, R18.reuse, R140 ;  /* 0x000000120868723c */ /* 0x080fe2000000188c */
[----:B-1----:R-:W-:Y:S02]  /*6630*/  FFMA.FTZ R5, R115, c[0x0][0x2d0], -R2 ;  /* 0x0000b40073057a23 */ /* 0x002fe40000010802 */
[----:B------:R-:W-:Y:S02]  /*6640*/  IMAD.MOV.U32 R173, RZ, RZ, R205 ;  /* 0x000000ffffad7224 */ /* 0x000fe400078e00cd */
[----:B------:R1:W-:Y:S01]  /*6650*/  MUFU.EX2 R214, R5 ;  /* 0x0000000500d67308 */ /* 0x0003e20000000800 */
[----:B------:R-:W-:Y:S02]  /*6660*/  IMAD.MOV.U32 R174, RZ, RZ, R206 ;  /* 0x000000ffffae7224 */ /* 0x000fe400078e00ce */
[----:B------:R-:W-:Y:S01]  /*6670*/  HMMA.16816.F32 R28, R12, R18, R28 ;  /* 0x000000120c1c723c */ /* 0x000fe2000000181c */
[----:B------:R-:W3:Y:S01]  /*6680*/  LDSM.16.MT88.4 R16, [R224+0x1800] ;  /* 0x00180000e010783b */ /* 0x000ee20000004200 */
[----:B------:R-:W-:-:S02]  /*6690*/  IMAD.MOV.U32 R172, RZ, RZ, R201 ;  /* 0x000000ffffac7224 */ /* 0x000fc400078e00c9 */
[----:B------:R-:W-:Y:S02]  /*66a0*/  IMAD.MOV.U32 R96, RZ, RZ, R177 ;  /* 0x000000ffff607224 */ /* 0x000fe400078e00b1 */
[----:B------:R-:W-:Y:S01]  /*66b0*/  IMAD.MOV.U32 R177, RZ, RZ, R6 ;  /* 0x000000ffffb17224 */ /* 0x000fe200078e0006 */
[----:B--2---:R-:W-:Y:S01]  /*66c0*/  F2FP.PACK_AB R12, R213, R212 ;  /* 0x000000d4d50c723e */ /* 0x004fe200000000ff */
[--C-:B------:R-:W-:Y:S02]  /*66d0*/  FFMA.FTZ R6, R122, c[0x0][0x2d0], -R2.reuse ;  /* 0x0000b4007a067a23 */ /* 0x100fe40000010802 */
[----:B-1----:R-:W-:-:S04]  /*66e0*/  FFMA.FTZ R5, R114, c[0x0][0x2d0], -R2 ;  /* 0x0000b40072057a23 */ /* 0x002fc80000010802 */
[----:B------:R1:W2:Y:S02]  /*66f0*/  MUFU.EX2 R215, R5 ;  /* 0x0000000500d77308 */ /* 0x0002a40000000800 */
[----:B-1----:R-:W-:Y:S01]  /*6700*/  FFMA.FTZ R5, R75, c[0x0][0x2d0], -R0 ;  /* 0x0000b4004b057a23 */ /* 0x002fe20000010800 */
[----:B--2---:R-:W-:Y:S01]  /*6710*/  F2FP.PACK_AB R14, R215, R214 ;  /* 0x000000d6d70e723e */ /* 0x004fe200000000ff */
[----:B------:R-:W-:-:S04]  /*6720*/  IMAD.MOV.U32 R75, RZ, RZ, R178 ;  /* 0x000000ffff4b7224 */ /* 0x000fc800078e00b2 */
[----:B------:R1:W-:Y:S01]  /*6730*/  MUFU.EX2 R207, R5 ;  /* 0x0000000500cf7308 */ /* 0x0003e20000000800 */
[----:B------:R-:W-:Y:S02]  /*6740*/  IMAD.MOV.U32 R178, RZ, RZ, R196 ;  /* 0x000000ffffb27224 */ /* 0x000fe400078e00c4 */
[----:B-1----:R-:W-:Y:S02]  /*6750*/  FFMA.FTZ R5, R71, c[0x0][0x2d0], -R0 ;  /* 0x0000b40047057a23 */ /* 0x002fe40000010800 */
[----:B------:R-:W-:-:S03]  /*6760*/  IMAD.MOV.U32 R71, RZ, RZ, R195 ;  /* 0x000000ffff477224 */ /* 0x000fc600078e00c3 */
[----:B------:R1:W2:Y:S02]  /*6770*/  MUFU.EX2 R208, R5 ;  /* 0x0000000500d07308 */ /* 0x0002a40000000800 */
[----:B-1----:R-:W-:Y:S01]  /*6780*/  FFMA.FTZ R5, R69, c[0x0][0x2d0], -R0 ;  /* 0x0000b40045057a23 */ /* 0x002fe20000010800 */
[----:B--2---:R-:W-:Y:S01]  /*6790*/  F2FP.PACK_AB R13, R208, R207 ;  /* 0x000000cfd00d723e */ /* 0x004fe200000000ff */
[----:B------:R-:W-:-:S04]  /*67a0*/  IMAD.MOV.U32 R69, RZ, RZ, R179 ;  /* 0x000000ffff457224 */ /* 0x000fc800078e00b3 */
[----:B------:R1:W-:Y:S01]  /*67b0*/  MUFU.EX2 R210, R5 ;  /* 0x0000000500d27308 */ /* 0x0003e20000000800 */
[----:B------:R-:W-:Y:S02]  /*67c0*/  IMAD.MOV.U32 R179, RZ, RZ, R180 ;  /* 0x000000ffffb37224 */ /* 0x000fe400078e00b4 */
[----:B------:R-:W-:Y:S02]  /*67d0*/  IMAD.MOV.U32 R180, RZ, RZ, R192 ;  /* 0x000000ffffb47224 */ /* 0x000fe400078e00c0 */
[----:B-1----:R-:W-:Y:S02]  /*67e0*/  FFMA.FTZ R5, R68, c[0x0][0x2d0], -R0 ;  /* 0x0000b40044057a23 */ /* 0x002fe40000010800 */
[----:B------:R-:W-:Y:S02]  /*67f0*/  IMAD.MOV.U32 R68, RZ, RZ, R191 ;  /* 0x000000ffff447224 */ /* 0x000fe400078e00bf */
        /* <DEDUP_REMOVED lines=8> */
[----:B------:R-:W-:Y:S01]  /*6880*/  HMMA.16816.F32 R112, R12, R20, R92 ;  /* 0x000000140c70723c */ /* 0x000fe2000000185c */
[----:B-1----:R-:W-:Y:S01]  /*6890*/  FFMA.FTZ R5, R139, c[0x0][0x2d0], -R4 ;  /* 0x0000b4008b057a23 */ /* 0x002fe20000010804 */
[----:B--2---:R-:W-:-:S03]  /*68a0*/  F2FP.PACK_AB R8, R204, R203 ;  /* 0x000000cbcc08723e */ /* 0x004fc600000000ff */
[----:B------:R1:W-:Y:S02]  /*68b0*/  MUFU.EX2 R205, R5 ;  /* 0x0000000500cd7308 */ /* 0x0003e40000000800 */
[----:B-1----:R-:W-:Y:S02]  /*68c0*/  FFMA.FTZ R5, R138, c[0x0][0x2d0], -R4 ;  /* 0x0000b4008a057a23 */ /* 0x002fe40000010804 */
[----:B------:R-:W-:Y:S04]  /*68d0*/  HMMA.16816.F32 R136, R12, R18, R40 ;  /* 0x000000120c88723c */ /* 0x000fe80000001828 */
        /* <DEDUP_REMOVED lines=13> */
[----:B------:R-:W-:-:S05]  /*69b0*/  FFMA.FTZ R5, R187, c[0x0][0x2d0], -R4 ;  /* 0x0000b400bb057a23 */ /* 0x000fca0000010804 */
[----:B------:R1:W-:Y:S01]  /*69c0*/  MUFU.EX2 R193, R5 ;  /* 0x0000000500c17308 */ /* 0x0003e20000000800 */
[C---:B------:R-:W-:Y:S08]  /*69d0*/  HMMA.16816.F32 R60, R8.reuse, R16, R48 ;  /* 0x00000010083c723c */ /* 0x040ff00000001830 */
[----:B------:R-:W-:Y:S01]  /*69e0*/  HMMA.16816.F32 R56, R8, R18, R52 ;  /* 0x000000120838723c */ /* 0x000fe20000001834 */
[----:B------:R-:W2:Y:S01]  /*69f0*/  LDSM.16.MT88.4 R16, [R227+0x1800] ;  /* 0x00180000e310783b */ /* 0x000ea20000004200 */
[----:B-1----:R-:W-:-:S02]  /*6a00*/  FFMA.FTZ R5, R188, c[0x0][0x2d0], -R4 ;  /* 0x0000b400bc057a23 */ /* 0x002fc40000010804 */
[----:B------:R-:W-:-:S04]  /*6a10*/  IMAD.MOV.U32 R188, RZ, RZ, R98 ;  /* 0x000000ffffbc7224 */ /* 0x000fc800078e0062 */
[----:B------:R-:W-:Y:S01]  /*6a20*/  HMMA.16816.F32 R48, R8, R24, R32 ;  /* 0x000000180830723c */ /* 0x000fe20000001820 */
[----:B------:R1:W3:Y:S01]  /*6a30*/  MUFU.EX2 R195, R5 ;  /* 0x0000000500c37308 */ /* 0x0002e20000000800 */
[----:B------:R-:W-:Y:S02]  /*6a40*/  IMAD.MOV.U32 R98, RZ, RZ, R168 ;  /* 0x000000ffff627224 */ /* 0x000fe400078e00a8 */
[----:B------:R-:W-:-:S04]  /*6a50*/  IMAD.MOV.U32 R168, RZ, RZ, R197 ;  /* 0x000000ffffa87224 */ /* 0x000fc800078e00c5 */
[C---:B------:R-:W-:Y:S01]  /*6a60*/  HMMA.16816.F32 R44, R8.reuse, R26, R76 ;  /* 0x0000001a082c723c */ /* 0x040fe2000000184c */
[----:B------:R-:W4:Y:S06]  /*6a70*/  LDSM.16.MT88.4 R24, [R224+0x2000] ;  /* 0x00200000e018783b */ /* 0x000f2c0000004200 */
[----:B------:R-:W-:Y:S01]  /*6a80*/  IMAD.MOV.U32 R78, RZ, RZ, R181 ;  /* 0x000000ffff4e7224 */ /* 0x000fe200078e00b5 */
[----:B------:R-:W-:Y:S01]  /*6a90*/  HMMA.16816.F32 R36, R8, R22, R88 ;  /* 0x000000160824723c */ /* 0x000fe20000001858 */
[----:B-1----:R-:W-:Y:S02]  /*6aa0*/  FFMA.FTZ R5, R189, c[0x0][0x2d0], -R4 ;  /* 0x0000b400bd057a23 */ /* 0x002fe40000010804 */
[----:B------:R-:W-:Y:S01]  /*6ab0*/  IMAD.MOV.U32 R181, RZ, RZ, R194 ;  /* 0x000000ffffb57224 */ /* 0x000fe200078e00c2 */
[----:B------:R1:W-:Y:S01]  /*6ac0*/  MUFU.EX2 R189, R6 ;  /* 0x0000000600bd7308 */ /* 0x0003e20000000800 */
[----:B------:R-:W-:-:S02]  /*6ad0*/  IMAD.MOV.U32 R79, RZ, RZ, R7 ;  /* 0x000000ffff4f7224 */ /* 0x000fc400078e0007 */
[----:B------:R-:W-:Y:S01]  /*6ae0*/  FFMA.FTZ R7, R123, c[0x0][0x2d0], -R2 ;  /* 0x0000b4007b077a23 */ /* 0x000fe20000010802 */
[C---:B------:R-:W-:Y:S01]  /*6af0*/  HMMA.16816.F32 R40, R8.reuse, R20, R84 ;  /* 0x000000140828723c */ /* 0x040fe20000001854 */
[----:B------:R-:W-:Y:S02]  /*6b00*/  IMAD.MOV.U32 R77, RZ, RZ, R79 ;  /* 0x000000ffff4d7224 */ /* 0x000fe400078e004f */
[----:B------:R-:W-:Y:S01]  /*6b10*/  IMAD.MOV.U32 R79, RZ, RZ, R69 ;  /* 0x000000ffff4f7224 */ /* 0x000fe200078e0045 */
[----:B------:R3:W-:Y:S01]  /*6b20*/  MUFU.EX2 R197, R5 ;  /* 0x0000000500c57308 */ /* 0x0007e20000000800 */
[----:B------:R-:W-:Y:S02]  /*6b30*/  IMAD.MOV.U32 R69, RZ, RZ, R96 ;  /* 0x000000ffff457224 */ /* 0x000fe400078e0060 */
[----:B------:R-:W-:Y:S01]  /*6b40*/  IMAD.MOV.U32 R96, RZ, RZ, R98 ;  /* 0x000000ffff607224 */ /* 0x000fe200078e0062 */
[----:B--2---:R-:W-:Y:S01]  /*6b50*/  HMMA.16816.F32 R52, R8, R16, R108 ;  /* 0x000000100834723c */ /* 0x004fe2000000186c */
[----:B------:R-:W-:-:S02]  /*6b60*/  IMAD.MOV.U32 R98, RZ, RZ, R170 ;  /* 0x000000ffff627224 */ /* 0x000fc400078e00aa */
[----:B------:R-:W-:Y:S01]  /*6b70*/  IMAD.MOV.U32 R170, RZ, RZ, R172 ;  /* 0x000000ffffaa7224 */ /* 0x000fe200078e00ac */
[----:B------:R-:W-:Y:S01]  /*6b80*/  MUFU.EX2 R187, R7 ;  /* 0x0000000700bb7308 */ /* 0x000fe20000000800 */
[----:B------:R-:W-:Y:S02]  /*6b90*/  FFMA.FTZ R172, R120, c[0x0][0x2d0], -R2 ;  /* 0x0000b40078ac7a23 */ /* 0x000fe40000010802 */
[--C-:B-1----:R-:W-:Y:S01]  /*6ba0*/  FFMA.FTZ R6, R155, c[0x0][0x2d0], -R0.reuse ;  /* 0x0000b4009b067a23 */ /* 0x102fe20000010800 */
[----:B------:R-:W-:Y:S01]  /*6bb0*/  HMMA.16816.F32 R32, R8, R18, R104 ;  /* 0x000000120820723c */ /* 0x000fe20000001868 */
[----:B------:R-:W-:Y:S02]  /*6bc0*/  FFMA.FTZ R155, R145, c[0x0][0x2d0], -R0 ;  /* 0x0000b400919b7a23 */ /* 0x000fe40000010800 */
[----:B---3--:R-:W-:-:S04]  /*6bd0*/  FFMA.FTZ R5, R190, c[0x0][0x2d0], -R4 ;  /* 0x0000b400be057a23 */ /* 0x008fc80000010804 */
[----:B------:R-:W-:Y:S01]  /*6be0*/  F2FP.PACK_AB R8, R195, R193 ;  /* 0x000000c1c308723e */ /* 0x000fe200000000ff */
[----:B------:R1:W2:Y:S01]  /*6bf0*/  MUFU.EX2 R198, R5 ;  /* 0x0000000500c67308 */ /* 0x0002a20000000800 */
[C---:B------:R-:W-:Y:S01]  /*6c00*/  HMMA.16816.F32 R108, R12.reuse, R22, R80 ;  /* 0x000000160c6c723c */ /* 0x040fe20000001850 */
[----:B------:R-:W3:Y:S07]  /*6c10*/  LDSM.16.MT88.4 R20, [R228+0x2000] ;  /* 0x00200000e414783b */ /* 0x000eee0000004200 */
[----:B------:R-:W-:Y:S01]  /*6c20*/  HMMA.16816.F32 R100, R12, R16, R64 ;  /* 0x000000100c64723c */ /* 0x000fe20000001840 */
[----:B-1----:R-:W-:-:S07]  /*6c30*/  FFMA.FTZ R5, R185, c[0x0][0x2d0], -R3 ;  /* 0x0000b400b9057a23 */ /* 0x002fce0000010803 */
[----:B------:R-:W-:Y:S01]  /*6c40*/  HMMA.16816.F32 R88, R12, R18, R28 ;  /* 0x000000120c58723c */ /* 0x000fe2000000181c */
[----:B------:R-:W1:Y:S01]  /*6c50*/  LDSM.16.MT88.4 R16, [R225+0x2000] ;  /* 0x00200000e110783b */ /* 0x000e620000004200 */
[----:B------:R-:W-:Y:S01]  /*6c60*/  FFMA.FTZ R64, R144, c[0x0][0x2d0], -R2 ;  /* 0x0000b40090407a23 */ /* 0x000fe20000010802 */
[----:B------:R4:W-:Y:S01]  /*6c70*/  MUFU.EX2 R191, R5 ;  /* 0x0000000500bf7308 */ /* 0x0009e20000000800 */
[----:B------:R-:W-:Y:S01]  /*6c80*/  IMAD.MOV.U32 R144, RZ, RZ, R78 ;  /* 0x000000ffff907224 */ /* 0x000fe200078e004e */
[----:B------:R-:W1:Y:S01]  /*6c90*/  LDSM.16.MT88.4 R12, [R227+0x2000] ;  /* 0x00200000e30c783b */ /* 0x000e620000004200 */
[----:B------:R-:W-:Y:S01]  /*6ca0*/  IMAD.MOV.U32 R78, RZ, RZ, R68 ;  /* 0x000000ffff4e7224 */ /* 0x000fe200078e0044 */
[----:B--2---:R-:W-:Y:S01]  /*6cb0*/  F2FP.PACK_AB R10, R198, R197 ;  /* 0x000000c5c60a723e */ /* 0x004fe200000000ff */
[----:B------:R-:W-:Y:S02]  /*6cc0*/  IMAD.MOV.U32 R68, RZ, RZ, R75 ;  /* 0x000000ffff447224 */ /* 0x000fe400078e004b */
[----:B------:R-:W-:-:S02]  /*6cd0*/  IMAD.MOV.U32 R75, RZ, RZ, R97 ;  /* 0x000000ffff4b7224 */ /* 0x000fc400078e0061 */
[----:B------:R-:W-:Y:S02]  /*6ce0*/  IMAD.MOV.U32 R97, RZ, RZ, R99 ;  /* 0x000000ffff617224 */ /* 0x000fe400078e0063 */
[----:B------:R-:W-:Y:S02]  /*6cf0*/  IMAD.MOV.U32 R99, RZ, RZ, R171 ;  /* 0x000000ffff637224 */ /* 0x000fe400078e00ab */
[----:B------:R-:W-:Y:S02]  /*6d00*/  IMAD.MOV.U32 R171, RZ, RZ, R173 ;  /* 0x000000ffffab7224 */ /* 0x000fe400078e00ad */
[----:B------:R-:W-:Y:S02]  /*6d10*/  FFMA.FTZ R173, R117, c[0x0][0x2d0], -R2 ;  /* 0x0000b40075ad7a23 */ /* 0x000fe40000010802 */
[----:B----4-:R-:W-:Y:S02]  /*6d20*/  FFMA.FTZ R5, R184, c[0x0][0x2d0], -R3 ;  /* 0x0000b400b8057a23 */ /* 0x010fe40000010803 */
[----:B------:R-:W-:Y:S01]  /*6d30*/  IMAD.MOV.U32 R117, RZ, RZ, R77 ;  /* 0x000000ffff757224 */ /* 0x000fe200078e004d */
[----:B------:R-:W-:Y:S01]  /*6d40*/  MUFU.EX2 R184, R6 ;  /* 0x0000000600b87308 */ /* 0x000fe20000000800 */
[----:B------:R-:W-:-:S02]  /*6d50*/  IMAD.MOV.U32 R77, RZ, RZ, R78 ;  /* 0x000000ffff4d7224 */ /* 0x000fc400078e004e */
[----:B------:R-:W-:Y:S02]  /*6d60*/  IMAD.MOV.U32 R78, RZ, RZ, R79 ;  /* 0x000000ffff4e7224 */ /* 0x000fe400078e004f */
[----:B------:R-:W-:Y:S02]  /*6d70*/  IMAD.MOV.U32 R79, RZ, RZ, R69 ;  /* 0x000000ffff4f7224 */ /* 0x000fe400078e0045 */
[----:B------:R-:W-:Y:S01]  /*6d80*/  IMAD.MOV.U32 R69, RZ, RZ, R170 ;  /* 0x000000ffff457224 */ /* 0x000fe200078e00aa */
[----:B------:R-:W2:Y:S01]  /*6d90*/  MUFU.EX2 R192, R5 ;  /* 0x0000000500c07308 */ /* 0x000ea20000000800 */
[----:B------:R-:W-:Y:S02]  /*6da0*/  IMAD.MOV.U32 R170, RZ, RZ, R174 ;  /* 0x000000ffffaa7224 */ /* 0x000fe400078e00ae */
[----:B------:R-:W-:Y:S02]  /*6db0*/  FFMA.FTZ R174, R116, c[0x0][0x2d0], -R2 ;  /* 0x0000b40074ae7a23 */ /* 0x000fe40000010802 */
[----:B------:R-:W-:-:S02]  /*6dc0*/  IMAD.MOV.U32 R29, RZ, RZ, R75 ;  /* 0x000000ffff1d7224 */ /* 0x000fc400078e004b */
[--C-:B------:R-:W-:Y:S02]  /*6dd0*/  FFMA.FTZ R65, R127, c[0x0][0x2d0], -R2.reuse ;  /* 0x0000b4007f417a23 */ /* 0x100fe40000010802 */
[--C-:B------:R-:W-:Y:S02]  /*6de0*/  FFMA.FTZ R66, R126, c[0x0][0x2d0], -R2.reuse ;  /* 0x0000b4007e427a23 */ /* 0x100fe40000010802 */
[----:B------:R-:W-:Y:S02]  /*6df0*/  FFMA.FTZ R67, R125, c[0x0][0x2d0], -R2 ;  /* 0x0000b4007d437a23 */ /* 0x000fe40000010802 */
[----:B------:R-:W-:Y:S02]  /*6e00*/  IMAD.MOV.U32 R116, RZ, RZ, R78 ;  /* 0x000000ffff747224 */ /* 0x000fe400078e004e */
[----:B------:R-:W-:Y:S01]  /*6e10*/  IMAD.MOV.U32 R30, RZ, RZ, R79 ;  /* 0x000000ffff1e7224 */ /* 0x000fe200078e004f */
[----:B--2---:R-:W-:Y:S01]  /*6e20*/  F2FP.PACK_AB R9, R192, R191 ;  /* 0x000000bfc009723e */ /* 0x004fe200000000ff */
[----:B------:R-:W-:-:S02]  /*6e30*/  FFMA.FTZ R5, R162, c[0x0][0x2d0], -R3 ;  /* 0x0000b400a2057a23 */ /* 0x000fc40000010803 */
[--C-:B------:R-:W-:Y:S02]  /*6e40*/  FFMA.FTZ R162, R124, c[0x0][0x2d0], -R2.reuse ;  /* 0x0000b4007ca27a23 */ /* 0x100fe40000010802 */
[----:B------:R2:W-:Y:S01]  /*6e50*/  MUFU.EX2 R194, R5 ;  /* 0x0000000500c27308 */ /* 0x0005e20000000800 */
[----:B------:R-:W-:Y:S02]  /*6e60*/  IMAD.MOV.U32 R75, RZ, RZ, R97 ;  /* 0x000000ffff4b7224 */ /* 0x000fe400078e0061 */
[----:B------:R-:W-:Y:S02]  /*6e70*/  FFMA.FTZ R28, R118, c[0x0][0x2d0], -R2 ;  /* 0x0000b400761c7a23 */ /* 0x000fe40000010802 */
[--C-:B------:R-:W-:Y:S02]  /*6e80*/  FFMA.FTZ R31, R153, c[0x0][0x2d0], -R0.reuse ;  /* 0x0000b400991f7a23 */ /* 0x100fe40000010800 */
[----:B------:R-:W-:Y:S01]  /*6e90*/  FFMA.FTZ R153, R147, c[0x0][0x2d0], -R0 ;  /* 0x0000b40093997a23 */ /* 0x000fe20000010800 */
[----:B------:R-:W-:Y:S01]  /*6ea0*/  MUFU.EX2 R185, R28 ;  /* 0x0000001c00b97308 */ /* 0x000fe20000000800 */
[----:B--2---:R-:W-:-:S07]  /*6eb0*/  FFMA.FTZ R5, R186, c[0x0][0x2d0], -R3 ;  /* 0x0000b400ba057a23 */ /* 0x004fce0000010803 */
[----:B------:R-:W2:Y:S02]  /*6ec0*/  MUFU.EX2 R196, R5 ;  /* 0x0000000500c47308 */ /* 0x000ea40000000800 */
[----:B--2---:R-:W-:Y:S01]  /*6ed0*/  F2FP.PACK_AB R11, R196, R194 ;  /* 0x000000c2c40b723e */ /* 0x004fe200000000ff */
[----:B------:R-:W-:Y:S02]  /*6ee0*/  FFMA.FTZ R5, R121, c[0x0][0x2d0], -R2 ;  /* 0x0000b40079057a23 */ /* 0x000fe40000010802 */
[----:B------:R-:W-:-:S03]  /*6ef0*/  FFMA.FTZ R2, R156, c[0x0][0x2d0], -R0 ;  /* 0x0000b4009c027a23 */ /* 0x000fc60000010800 */
[----:B------:R2:W-:Y:S01]  /*6f00*/  MUFU.EX2 R190, R5 ;  /* 0x0000000500be7308 */ /* 0x0005e20000000800 */
[C---:B------:R-:W-:Y:S07]  /*6f10*/  HMMA.16816.F32 R120, R8.reuse, R24, R60 ;  /* 0x000000180878723c */ /* 0x040fee000000183c */
[----:B------:R4:W1:Y:S01]  /*6f20*/  MUFU.EX2 R118, R2 ;  /* 0x0000000200767308 */ /* 0x0008620000000800 */
[----:B------:R-:W-:Y:S01]  /*6f30*/  IMAD.MOV.U32 R60, RZ, RZ, R96 ;  /* 0x000000ffff3c7224 */ /* 0x000fe200078e0060 */
[----:B------:R-:W-:Y:S01]  /*6f40*/  HMMA.16816.F32 R124, R8, R26, R56 ;  /* 0x0000001a087c723c */ /* 0x000fe20000001838 */
[----:B------:R-:W-:-:S02]  /*6f50*/  IMAD.MOV.U32 R61, RZ, RZ, R98 ;  /* 0x000000ffff3d7224 */ /* 0x000fc400078e0062 */
[----:B------:R-:W-:Y:S02]  /*6f60*/  IMAD.MOV.U32 R62, RZ, RZ, R99 ;  /* 0x000000ffff3e7224 */ /* 0x000fe400078e0063 */
[----:B------:R-:W-:Y:S02]  /*6f70*/  IMAD.MOV.U32 R63, RZ, RZ, R77 ;  /* 0x000000ffff3f7224 */ /* 0x000fe400078e004d */
[----:B--2---:R-:W-:Y:S01]  /*6f80*/  FFMA.FTZ R5, R150, c[0x0][0x2d0], -R0 ;  /* 0x0000b40096057a23 */ /* 0x004fe20000010800 */
[C---:B---3--:R-:W-:Y:S01]  /*6f90*/  HMMA.16816.F32 R104, R8.reuse, R20, R48 ;  /* 0x000000140868723c */ /* 0x048fe20000001830 */
[----:B------:R-:W-:Y:S02]  /*6fa0*/  IMAD.MOV.U32 R59, RZ, RZ, R62 ;  /* 0x000000ffff3b7224 */ /* 0x000fe400078e003e */
[----:B----4-:R-:W-:Y:S01]  /*6fb0*/  FFMA.FTZ R2, R149, c[0x0][0x2d0], -R0 ;  /* 0x0000b40095027a23 */ /* 0x010fe20000010800 */
[----:B------:R-:W-:Y:S04]  /*6fc0*/  MUFU.EX2 R186, R5 ;  /* 0x0000000500ba7308 */ /* 0x000fe80000000800 */
[----:B------:R-:W-:Y:S01]  /*6fd0*/  HMMA.16816.F32 R96, R8, R22, R44 ;  /* 0x000000160860723c */ /* 0x000fe2000000182c */
[----:B------:R-:W-:-:S07]  /*6fe0*/  IMAD.MOV.U32 R58, RZ, RZ, R59 ;  /* 0x000000ffff3a7224 */ /* 0x000fce00078e003b */
[----:B-1----:R-:W-:Y:S01]  /*6ff0*/  HMMA.16816.F32 R92, R8, R16, R40 ;  /* 0x00000010085c723c */ /* 0x002fe20000001828 */
[----:B------:R-:W-:-:S07]  /*7000*/  IMAD.MOV.U32 R62, RZ, RZ, R63 ;  /* 0x000000ffff3e7224 */ /* 0x000fce00078e003f */
[C---:B------:R-:W-:Y:S08]  /*7010*/  HMMA.16816.F32 R84, R8.reuse, R18, R36 ;  /* 0x000000120854723c */ /* 0x040ff00000001824 */
[C---:B------:R-:W-:Y:S08]  /*7020*/  HMMA.16816.F32 R80, R8.reuse, R12, R52 ;  /* 0x0000000c0850723c */ /* 0x040ff00000001834 */
[----:B------:R-:W-:Y:S01]  /*7030*/  HMMA.16816.F32 R76, R8, R14, R32 ;  /* 0x0000000e084c723c */ /* 0x000fe20000001820 */
[----:B------:R-:W-:-:S02]  /*7040*/  FFMA.FTZ R45, R152, c[0x0][0x2d0], -R0 ;  /* 0x0000b400982d7a23 */ /* 0x000fc40000010800 */
[----:B------:R-:W-:Y:S02]  /*7050*/  IMAD.MOV.U32 R63, RZ, RZ, R144 ;  /* 0x000000ffff3f7224 */ /* 0x000fe400078e0090 */
[----:B------:R-:W-:Y:S02]  /*7060*/  FFMA.FTZ R46, R148, c[0x0][0x2d0], -R0 ;  /* 0x0000b400942e7a23 */ /* 0x000fe40000010800 */
[----:B------:R-:W-:Y:S02]  /*7070*/  FFMA.FTZ R11, R60, c[0x0][0x2d0], -R4 ;  /* 0x0000b4003c0b7a23 */ /* 0x000fe40000010804 */
[----:B------:R-:W-:Y:S02]  /*7080*/  IMAD.MOV.U32 R60, RZ, RZ, R61 ;  /* 0x000000ffff3c7224 */ /* 0x000fe400078e003d */
[----:B------:R-:W-:Y:S02]  /*7090*/  IMAD.MOV.U32 R61, RZ, RZ, R117 ;  /* 0x000000ffff3d7224 */ /* 0x000fe400078e0075 */
[----:B------:R-:W-:-:S02]  /*70a0*/  IMAD.MOV.U32 R57, RZ, RZ, R58 ;  /* 0x000000ffff397224 */ /* 0x000fc400078e003a */
[----:B------:R-:W-:Y:S02]  /*70b0*/  IMAD.MOV.U32 R59, RZ, RZ, R61 ;  /* 0x000000ffff3b7224 */ /* 0x000fe400078e003d */
[----:B------:R-:W-:Y:S02]  /*70c0*/  FFMA.FTZ R152, R151, c[0x0][0x2d0], -R0 ;  /* 0x0000b40097987a23 */ /* 0x000fe40000010800 */
[----:B------:R-:W-:Y:S02]  /*70d0*/  IMAD.MOV.U32 R58, RZ, RZ, R59 ;  /* 0x000000ffff3a7224 */ /* 0x000fe400078e003b */
[----:B------:R-:W-:Y:S02]  /*70e0*/  IMAD.MOV.U32 R59, RZ, RZ, R63 ;  /* 0x000000ffff3b7224 */ /* 0x000fe400078e003f */
[----:B------:R-:W-:Y:S02]  /*70f0*/  IMAD.MOV.U32 R117, RZ, RZ, R188 ;  /* 0x000000ffff757224 */ /* 0x000fe400078e00bc */
[----:B------:R-:W-:-:S02]  /*7100*/  IMAD.MOV.U32 R144, RZ, RZ, R230 ;  /* 0x000000ffff907224 */ /* 0x000fc400078e00e6 */
[----:B------:R-:W-:Y:S02]  /*7110*/  IMAD.MOV.U32 R148, RZ, RZ, R58 ;  /* 0x000000ffff947224 */ /* 0x000fe400078e003a */
[----:B------:R-:W-:Y:S01]  /*7120*/  IMAD.MOV.U32 R151, RZ, RZ, R59 ;  /* 0x000000ffff977224 */ /* 0x000fe200078e003b */
[----:B------:R1:W2:Y:S01]  /*7130*/  MUFU.EX2 R188, R2 ;  /* 0x0000000200bc7308 */ /* 0x0002a20000000800 */
[--C-:B------:R-:W-:Y:S02]  /*7140*/  FFMA.FTZ R44, R154, c[0x0][0x2d0], -R0.reuse ;  /* 0x0000b4009a2c7a23 */ /* 0x100fe40000010800 */
[----:B------:R-:W-:Y:S02]  /*7150*/  FFMA.FTZ R154, R146, c[0x0][0x2d0], -R0 ;  /* 0x0000b400929a7a23 */ /* 0x000fe40000010800 */
[----:B------:R-:W-:Y:S02]  /*7160*/  IMAD.MOV.U32 R149, RZ, RZ, R117 ;  /* 0x000000ffff957224 */ /* 0x000fe400078e0075 */
[----:B------:R-:W-:-:S02]  /*7170*/  IMAD.MOV.U32 R156, RZ, RZ, R144 ;  /* 0x000000ffff9c7224 */ /* 0x000fc400078e0090 */
[--C-:B------:R-:W-:Y:S02]  /*7180*/  FFMA.FTZ R0, R119, c[0x0][0x2d0], -R3.reuse ;  /* 0x0000b40077007a23 */ /* 0x100fe40000010803 */
[--C-:B------:R-:W-:Y:S02]  /*7190*/  FFMA.FTZ R29, R29, c[0x0][0x2d0], -R3.reuse ;  /* 0x0000b4001d1d7a23 */ /* 0x100fe40000010803 */
[--C-:B------:R-:W-:Y:S02]  /*71a0*/  FFMA.FTZ R30, R30, c[0x0][0x2d0], -R3.reuse ;  /* 0x0000b4001e1e7a23 */ /* 0x100fe40000010803 */
[--C-:B------:R-:W-:Y:S02]  /*71b0*/  FFMA.FTZ R68, R68, c[0x0][0x2d0], -R3.reuse ;  /* 0x0000b40044447a23 */ /* 0x100fe40000010803 */
[--C-:B-1----:R-:W-:Y:S02]  /*71c0*/  FFMA.FTZ R2, R57, c[0x0][0x2d0], -R3.reuse ;  /* 0x0000b40039027a23 */ /* 0x102fe40000010803 */
[----:B------:R-:W-:-:S02]  /*71d0*/  FFMA.FTZ R116, R116, c[0x0][0x2d0], -R3 ;  /* 0x0000b40074747a23 */ /* 0x000fc40000010803 */
[--C-:B------:R-:W-:Y:S02]  /*71e0*/  FFMA.FTZ R117, R252, c[0x0][0x2d0], -R3.reuse ;  /* 0x0000b400fc757a23 */ /* 0x100fe40000010803 */
[----:B------:R-:W-:Y:S02]  /*71f0*/  FFMA.FTZ R144, R250, c[0x0][0x2d0], -R3 ;  /* 0x0000b400fa907a23 */ /* 0x000fe40000010803 */
[----:B------:R-:W-:Y:S02]  /*7200*/  IMAD.MOV.U32 R150, RZ, RZ, R75 ;  /* 0x000000ffff967224 */ /* 0x000fe400078e004b */
[----:B------:R-:W-:Y:S02]  /*7210*/  FADD.FTZ R3, R148, R151 ;  /* 0x0000009794037221 */ /* 0x000fe40000010000 */
[----:B------:R-:W-:Y:S02]  /*7220*/  FFMA.FTZ R10, R234, c[0x0][0x2d0], -R4 ;  /* 0x0000b400ea0a7a23 */ /* 0x000fe40000010804 */
[----:B------:R-:W-:Y:S01]  /*7230*/  FADD.FTZ R3, R150, R3 ;  /* 0x0000000396037221 */ /* 0x000fe20000010000 */
[----:B------:R1:W5:Y:S01]  /*7240*/  LDL.LU R234, [R1+0xa8] ;  /* 0x0000a80001ea7983 */ /* 0x0003620000300800 */
[----:B------:R-:W-:-:S02]  /*7250*/  IMAD.MOV.U32 R150, RZ, RZ, R62 ;  /* 0x000000ffff967224 */ /* 0x000fc400078e003e */
[--C-:B------:R-:W-:Y:S02]  /*7260*/  FFMA.FTZ R9, R233, c[0x0][0x2d0], -R4.reuse ;  /* 0x0000b400e9097a23 */ /* 0x100fe40000010804 */
[----:B------:R-:W-:Y:S01]  /*7270*/  FADD.FTZ R3, R150, R3 ;  /* 0x0000000396037221 */ /* 0x000fe20000010000 */
[----:B------:R1:W5:Y:S01]  /*7280*/  LDL.LU R233, [R1+0xa4] ;  /* 0x0000a40001e97983 */ /* 0x0003620000300800 */
[--C-:B------:R-:W-:Y:S02]  /*7290*/  FFMA.FTZ R8, R232, c[0x0][0x2d0], -R4.reuse ;  /* 0x0000b400e8087a23 */ /* 0x100fe40000010804 */
[--C-:B------:R-:W-:Y:S01]  /*72a0*/  FFMA.FTZ R47, R231, c[0x0][0x2d0], -R4.reuse ;  /* 0x0000b400e72f7a23 */ /* 0x100fe20000010804 */
[----:B------:R1:W5:Y:S01]  /*72b0*/  LDL.LU R232, [R1+0xa0] ;  /* 0x0000a00001e87983 */ /* 0x0003620000300800 */
[----:B------:R-:W-:Y:S02]  /*72c0*/  IMAD.MOV.U32 R250, RZ, RZ, R171 ;  /* 0x000000fffffa7224 */ /* 0x000fe400078e00ab */
[----:B------:R-:W-:Y:S01]  /*72d0*/  FADD.FTZ R3, R168, R3 ;  /* 0x00000003a8037221 */ /* 0x000fe20000010000 */
[----:B------:R1:W5:Y:S01]  /*72e0*/  LDL.LU R231, [R1+0x9c] ;  /* 0x00009c0001e77983 */ /* 0x0003620000300800 */
[----:B------:R-:W-:-:S02]  /*72f0*/  FFMA.FTZ R61, R229, c[0x0][0x2d0], -R4 ;  /* 0x0000b400e53d7a23 */ /* 0x000fc40000010804 */
[--C-:B------:R-:W-:Y:S01]  /*7300*/  FFMA.FTZ R63, R226, c[0x0][0x2d0], -R4.reuse ;  /* 0x0000b400e23f7a23 */ /* 0x100fe20000010804 */
[----:B------:R1:W5:Y:S01]  /*7310*/  LDL.LU R230, [R1+0x98] ;  /* 0x0000980001e67983 */ /* 0x0003620000300800 */
[----:B------:R-:W-:Y:S01]  /*7320*/  FADD.FTZ R3, R250, R3 ;  /* 0x00000003fa037221 */ /* 0x000fe20000010000 */
[----:B------:R-:W-:Y:S01]  /*7330*/  F2FP.PACK_AB R5, R184, R118 ;  /* 0x00000076b805723e */ /* 0x000fe200000000ff */
[----:B------:R-:W-:Y:S01]  /*7340*/  FFMA.FTZ R60, R60, c[0x0][0x2d0], -R4 ;  /* 0x0000b4003c3c7a23 */ /* 0x000fe20000010804 */
[----:B------:R1:W5:Y:S04]  /*7350*/  LDL.LU R229, [R1+0x94] ;  /* 0x0000940001e57983 */ /* 0x0003680000300800 */
[----:B------:R1:W5:Y:S04]  /*7360*/  LDL.LU R226, [R1+0x90] ;  /* 0x0000900001e27983 */ /* 0x0003680000300800 */
[----:B------:R1:W5:Y:S01]  /*7370*/  LDL.LU R119, [R1+0x8c] ;  /* 0x00008c0001777983 */ /* 0x0003620000300800 */
[----:B------:R-:W-:Y:S01]  /*7380*/  F2FP.PACK_AB R4, R187, R185 ;  /* 0x000000b9bb04723e */ /* 0x000fe200000000ff */
[----:B------:R3:W-:Y:S01]  /*7390*/  MUFU.EX2 R75, R0 ;  /* 0x00000000004b7308 */ /* 0x0007e20000000800 */
[----:B------:R-:W-:Y:S01]  /*73a0*/  F2FP.PACK_AB R6, R190, R189 ;  /* 0x000000bdbe06723e */ /* 0x000fe200000000ff */
[----:B------:R-:W4:Y:S01]  /*73b0*/  LDL R250, [R1+0x50] ;  /* 0x0000500001fa7983 */ /* 0x000f220000100800 */
[----:B--2---:R-:W-:Y:S01]  /*73c0*/  F2FP.PACK_AB R7, R188, R186 ;  /* 0x000000babc07723e */ /* 0x004fe200000000ff */
[----:B------:R-:W-:-:S02]  /*73d0*/  FADD.FTZ R28, R158, R157 ;  /* 0x0000009d9e1c7221 */ /* 0x000fc40000010000 */
[----:B------:R-:W-:Y:S02]  /*73e0*/  IMAD.MOV.U32 R252, RZ, RZ, R164 ;  /* 0x000000fffffc7224 */ /* 0x000fe400078e00a4 */
[----:B------:R-:W-:Y:S01]  /*73f0*/  MUFU.EX2 R62, R46 ;  /* 0x0000002e003e7308 */ /* 0x000fe20000000800 */
[----:B------:R-:W-:Y:S01]  /*7400*/  IMAD.MOV.U32 R145, RZ, RZ, R165 ;  /* 0x000000ffff917224 */ /* 0x000fe200078e00a5 */
[C---:B------:R-:W-:Y:S01]  /*7410*/  HMMA.16816.F32 R32, R4.reuse, R16, R112 ;  /* 0x000000100420723c */ /* 0x040fe20000001870 */
[----:B------:R-:W-:Y:S02]  /*7420*/  IMAD.MOV.U32 R147, RZ, RZ, R166 ;  /* 0x000000ffff937224 */ /* 0x000fe400078e00a6 */
[----:B------:R-:W-:Y:S02]  /*7430*/  IMAD.MOV.U32 R146, RZ, RZ, R167 ;  /* 0x000000ffff927224 */ /* 0x000fe400078e00a7 */
[----:B------:R-:W-:Y:S01]  /*7440*/  LDSM.16.MT88.4 R164, [R225+0x3000] ;  /* 0x00300000e1a4783b */ /* 0x000fe20000004200 */
[----:B------:R-:W-:Y:S01]  /*7450*/  MUFU.EX2 R112, R8 ;  /* 0x0000000800707308 */ /* 0x000fe20000000800 */
[----:B---3--:R-:W-:Y:S01]  /*7460*/  FADD.FTZ R0, R160, R159 ;  /* 0x0000009fa0007221 */ /* 0x008fe20000010000 */
[----:B------:R-:W-:Y:S01]  /*7470*/  HMMA.16816.F32 R36, R4, R18, R108 ;  /* 0x000000120424723c */ /* 0x000fe2000000186c */
[----:B------:R-:W2:Y:S01]  /*7480*/  LDSM.16.MT88.4 R16, [R224+0x2800] ;  /* 0x00280000e010783b */ /* 0x000ea20000004200 */
[----:B------:R-:W-:-:S04]  /*7490*/  FADD.FTZ R3, R146, R3 ;  /* 0x0000000392037221 */ /* 0x000fc80000010000 */
[----:B------:R-:W-:Y:S02]  /*74a0*/  MUFU.EX2 R108, R11 ;  /* 0x0000000b006c7308 */ /* 0x000fe40000000800 */
[C---:B------:R-:W-:Y:S06]  /*74b0*/  HMMA.16816.F32 R48, R4.reuse, R20, R132 ;  /* 0x000000140430723c */ /* 0x040fec0000001884 */
[----:B------:R-:W-:Y:S02]  /*74c0*/  MUFU.EX2 R46, R44 ;  /* 0x0000002c002e7308 */ /* 0x000fe40000000800 */
[C---:B------:R-:W-:Y:S01]  /*74d0*/  HMMA.16816.F32 R40, R4.reuse, R22, R128 ;  /* 0x000000160428723c */ /* 0x040fe20000001880 */
[----:B------:R-:W-:Y:S05]  /*74e0*/  LDSM.16.MT88.4 R20, [R227+0x2800] ;  /* 0x00280000e314783b */ /* 0x000fea0000004200 */
[----:B------:R-:W-:Y:S02]  /*74f0*/  MUFU.EX2 R65, R65 ;  /* 0x0000004100417308 */ /* 0x000fe40000000800 */
[C---:B------:R-:W-:Y:S06]  /*7500*/  HMMA.16816.F32 R100, R4.reuse, R12, R100 ;  /* 0x0000000c0464723c */ /* 0x040fec0000001864 */
[----:B------:R-:W-:Y:S02]  /*7510*/  MUFU.EX2 R66, R66 ;  /* 0x0000004200427308 */ /* 0x000fe40000000800 */
[C---:B------:R-:W-:Y:S01]  /*7520*/  HMMA.16816.F32 R88, R4.reuse, R14, R88 ;  /* 0x0000000e0458723c */ /* 0x040fe20000001858 */
[----:B------:R-:W3:Y:S05]  /*7530*/  LDSM.16.MT88.4 R12, [R228+0x2800] ;  /* 0x00280000e40c783b */ /* 0x000eea0000004200 */
[----:B------:R-:W-:Y:S02]  /*7540*/  MUFU.EX2 R67, R67 ;  /* 0x0000004300437308 */ /* 0x000fe40000000800 */
[C---:B------:R-:W-:Y:S06]  /*7550*/  HMMA.16816.F32 R56, R4.reuse, R24, R140 ;  /* 0x000000180438723c */ /* 0x040fec000000188c */
[----:B------:R-:W-:Y:S01]  /*7560*/  MUFU.EX2 R45, R45 ;  /* 0x0000002d002d7308 */ /* 0x000fe20000000800 */
[----:B------:R-:W-:Y:S01]  /*7570*/  FADD.FTZ R24, R161, R0 ;  /* 0x00000000a1187221 */ /* 0x000fe20000010000 */
[----:B------:R-:W-:Y:S01]  /*7580*/  HMMA.16816.F32 R52, R4, R26, R136 ;  /* 0x0000001a0434723c */ /* 0x000fe20000001888 */
[----:B------:R-:W-:Y:S01]  /*7590*/  IMAD.MOV.U32 R113, RZ, RZ, R182 ;  /* 0x000000ffff717224 */ /* 0x000fe200078e00b6 */
[----:B------:R-:W-:Y:S01]  /*75a0*/  LDSM.16.MT88.4 R132, [R224+0x3000] ;  /* 0x00300000e084783b */ /* 0x000fe20000004200 */
[----:B------:R-:W-:-:S03]  /*75b0*/  FADD.FTZ R24, R216, R24 ;  /* 0x00000018d8187221 */ /* 0x000fc60000010000 */
[----:B------:R-:W1:Y:S01]  /*75c0*/  MUFU.EX2 R109, R10 ;  /* 0x0000000a006d7308 */ /* 0x000e620000000800 */
[----:B------:R-:W-:Y:S02]  /*75d0*/  FADD.FTZ R4, R163, R28 ;  /* 0x0000001ca3047221 */ /* 0x000fe40000010000 */
[----:B------:R-:W-:Y:S02]  /*75e0*/  FADD.FTZ R24, R217, R24 ;  /* 0x00000018d9187221 */ /* 0x000fe40000010000 */
[----:B------:R-:W-:Y:S02]  /*75f0*/  FADD.FTZ R0, R209, R4 ;  /* 0x00000004d1007221 */ /* 0x000fe40000010000 */
[----:B------:R-:W-:Y:S01]  /*7600*/  IMAD.MOV.U32 R138, RZ, RZ, R176 ;  /* 0x000000ffff8a7224 */ /* 0x000fe200078e00b0 */
[----:B------:R2:W2:Y:S01]  /*7610*/  MUFU.EX2 R111, R9 ;  /* 0x00000009006f7308 */ /* 0x0004a20000000800 */
[----:B------:R-:W-:Y:S02]  /*7620*/  FADD.FTZ R0, R219, R0 ;  /* 0x00000000db007221 */ /* 0x000fe40000010000 */
[----:B------:R-:W-:-:S02]  /*7630*/  IMAD.MOV.U32 R137, RZ, RZ, R175 ;  /* 0x000000ffff897224 */ /* 0x000fc400078e00af */
[----:B------:R-:W-:Y:S02]  /*7640*/  FADD.FTZ R0, R218, R0 ;  /* 0x00000000da007221 */ /* 0x000fe40000010000 */
[----:B------:R-:W-:Y:S01]  /*7650*/  IMAD.MOV.U32 R139, RZ, RZ, R178 ;  /* 0x000000ffff8b7224 */ /* 0x000fe200078e00b2 */
[----:B------:R-:W-:Y:S01]  /*7660*/  MUFU.EX2 R110, R64 ;  /* 0x00000040006e7308 */ /* 0x000fe20000000800 */
[----:B-1----:R-:W-:Y:S01]  /*7670*/  F2FP.PACK_AB R4, R109, R108 ;  /* 0x0000006c6d04723e */ /* 0x002fe200000000ff */
[----:B------:R-:W-:-:S04]  /*7680*/  FADD.FTZ R0, R145, R0 ;  /* 0x0000000091007221 */ /* 0x000fc80000010000 */
[----:B------:R-:W-:Y:S01]  /*7690*/  FADD.FTZ R0, R179, R0 ;  /* 0x00000000b3007221 */ /* 0x000fe20000010000 */
[----:B--2---:R-:W1:Y:S01]  /*76a0*/  LDSM.16.MT88.4 R8, [R225+0x2800] ;  /* 0x00280000e108783b */ /* 0x004e620000004200 */
[----:B------:R2:W2:Y:S01]  /*76b0*/  MUFU.EX2 R64, R2 ;  /* 0x0000000200407308 */ /* 0x0004a20000000800 */
[----:B------:R-:W-:-:S07]  /*76c0*/  F2FP.PACK_AB R6, R112, R111 ;  /* 0x0000006f7006723e */ /* 0x000fce00000000ff */
[----:B------:R-:W-:Y:S01]  /*76d0*/  MUFU.EX2 R44, R31 ;  /* 0x0000001f002c7308 */ /* 0x000fe20000000800 */
[----:B--2---:R-:W-:Y:S01]  /*76e0*/  FADD.FTZ R2, R69, R149 ;  /* 0x0000009545027221 */ /* 0x004fe20000010000 */
[----:B------:R-:W-:-:S06]  /*76f0*/  F2FP.PACK_AB R5, R64, R75 ;  /* 0x0000004b4005723e */ /* 0x000fcc00000000ff */
[----:B------:R-:W-:Y:S01]  /*7700*/  MUFU.EX2 R69, R29 ;  /* 0x0000001d00457308 */ /* 0x000fe20000000800 */
[----:B------:R-:W-:Y:S01]  /*7710*/  FADD.FTZ R0, R223, R0 ;  /* 0x00000000df007221 */ /* 0x000fe20000010000 */
[----:B------:R-:W2:Y:S01]  /*7720*/  LDSM.16.MT88.4 R148, [R228+0x3000] ;  /* 0x00300000e494783b */ /* 0x000ea20000004200 */
[----:B------:R-:W-:Y:S02]  /*7730*/  FADD.FTZ R2, R156, R2 ;  /* 0x000000029c027221 */ /* 0x000fe40000010000 */
[----:B------:R-:W-:-:S03]  /*7740*/  IMAD.MOV.U32 R156, RZ, RZ, R71 ;  /* 0x000000ffff9c7224 */ /* 0x000fc600078e0047 */
[----:B------:R-:W1:Y:S01]  /*7750*/  MUFU.EX2 R71, R30 ;  /* 0x0000001e00477308 */ /* 0x000e620000000800 */
[----:B------:R-:W-:Y:S02]  /*7760*/  FADD.FTZ R2, R156, R2 ;  /* 0x000000029c027221 */ /* 0x000fe40000010000 */
[----:B------:R-:W-:Y:S02]  /*7770*/  IMAD.MOV.U32 R156, RZ, RZ, R170 ;  /* 0x000000ffff9c7224 */ /* 0x000fe400078e00aa */
[----:B------:R-:W-:Y:S02]  /*7780*/  FADD.FTZ R2, R169, R2 ;  /* 0x00000002a9027221 */ /* 0x000fe40000010000 */
[----:B------:R-:W-:Y:S01]  /*7790*/  IMAD.MOV.U32 R136, RZ, RZ, R156 ;  /* 0x000000ffff887224 */ /* 0x000fe200078e009c */
[----:B------:R-:W-:Y:S01]  /*77a0*/  MUFU.EX2 R28, R68 ;  /* 0x00000044001c7308 */ /* 0x000fe20000000800 */
[----:B------:R-:W-:Y:S02]  /*77b0*/  FADD.FTZ R2, R252, R2 ;  /* 0x00000002fc027221 */ /* 0x000fe40000010000 */
[----:B------:R-:W-:-:S02]  /*77c0*/  FADD.FTZ R3, R137, R3 ;  /* 0x0000000389037221 */ /* 0x000fc40000010000 */
[----:B------:R-:W-:Y:S02]  /*77d0*/  FADD.FTZ R2, R147, R2 ;  /* 0x0000000293027221 */ /* 0x000fe40000010000 */
[----:B------:R-:W-:Y:S01]  /*77e0*/  IMAD.MOV.U32 R216, RZ, RZ, R180 ;  /* 0x000000ffffd87224 */ /* 0x000fe200078e00b4 */
[----:B-1----:R-:W-:Y:S01]  /*77f0*/  F2FP.PACK_AB R7, R71, R69 ;  /* 0x000000454707723e */ /* 0x002fe200000000ff */
[----:B------:R-:W-:Y:S01]  /*7800*/  IMAD.MOV.U32 R209, RZ, RZ, R183 ;  /* 0x000000ffffd17224 */ /* 0x000fe200078e00b7 */
[----:B------:R-:W-:Y:S01]  /*7810*/  MUFU.EX2 R47, R47 ;  /* 0x0000002f002f7308 */ /* 0x000fe20000000800 */
[----:B------:R-:W-:Y:S02]  /*7820*/  IMAD.MOV.U32 R115, RZ, RZ, R139 ;  /* 0x000000ffff737224 */ /* 0x000fe400078e008b */
[----:B------:R-:W-:Y:S02]  /*7830*/  IMAD.MOV.U32 R114, RZ, RZ, R181 ;  /* 0x000000ffff727224 */ /* 0x000fe400078e00b5 */
[----:B------:R-:W-:Y:S01]  /*7840*/  HMMA.16816.F32 R120, R4, R16, R120 ;  /* 0x000000100478723c */ /* 0x000fe20000001878 */
[----:B------:R-:W-:-:S02]  /*7850*/  IMAD.MOV.U32 R252, RZ, RZ, R177 ;  /* 0x000000fffffc7224 */ /* 0x000fc400078e00b1 */
[----:B------:R-:W-:Y:S05]  /*7860*/  MUFU.EX2 R27, R116 ;  /* 0x00000074001b7308 */ /* 0x000fea0000000800 */
[C---:B------:R-:W-:Y:S03]  /*7870*/  HMMA.16816.F32 R124, R4.reuse, R18, R124 ;  /* 0x00000012047c723c */ /* 0x040fe6000000187c */
[----:B------:R-:W-:Y:S05]  /*7880*/  MUFU.EX2 R31, R60 ;  /* 0x0000003c001f7308 */ /* 0x000fea0000000800 */
[C---:B---3--:R-:W-:Y:S03]  /*7890*/  HMMA.16816.F32 R104, R4.reuse, R12, R104 ;  /* 0x0000000c0468723c */ /* 0x048fe60000001868 */
[----:B------:R-:W-:Y:S05]  /*78a0*/  MUFU.EX2 R25, R117 ;  /* 0x0000007500197308 */ /* 0x000fea0000000800 */
[C---:B------:R-:W-:Y:S03]  /*78b0*/  HMMA.16816.F32 R96, R4.reuse, R14, R96 ;  /* 0x0000000e0460723c */ /* 0x040fe60000001860 */
[----:B------:R-:W-:Y:S05]  /*78c0*/  MUFU.EX2 R30, R61 ;  /* 0x0000003d001e7308 */ /* 0x000fea0000000800 */
[C---:B------:R-:W-:Y:S03]  /*78d0*/  HMMA.16816.F32 R92, R4.reuse, R8, R92 ;  /* 0x00000008045c723c */ /* 0x040fe6000000185c */
[----:B------:R-:W-:Y:S05]  /*78e0*/  MUFU.EX2 R26, R144 ;  /* 0x00000090001a7308 */ /* 0x000fea0000000800 */
[C---:B------:R-:W-:Y:S03]  /*78f0*/  HMMA.16816.F32 R84, R4.reuse, R10, R84 ;  /* 0x0000000a0454723c */ /* 0x040fe60000001854 */
[----:B------:R-:W-:Y:S05]  /*7900*/  MUFU.EX2 R29, R63 ;  /* 0x0000003f001d7308 */ /* 0x000fea0000000800 */
[C---:B------:R-:W-:Y:S08]  /*7910*/  HMMA.16816.F32 R80, R4.reuse, R20, R80 ;  /* 0x000000140450723c */ /* 0x040ff00000001850 */
[----:B------:R-:W-:Y:S07]  /*7920*/  HMMA.16816.F32 R76, R4, R22, R76 ;  /* 0x00000016044c723c */ /* 0x000fee000000184c */
[----:B------:R-:W-:-:S02]  /*7930*/  F2FP.PACK_AB R4, R65, R110 ;  /* 0x0000006e4104723e */ /* 0x000fc400000000ff */
[----:B------:R-:W-:Y:S02]  /*7940*/  F2FP.PACK_AB R5, R46, R62 ;  /* 0x0000003e2e05723e */ /* 0x000fe400000000ff */
[----:B------:R-:W-:Y:S02]  /*7950*/  F2FP.PACK_AB R6, R67, R66 ;  /* 0x000000424306723e */ /* 0x000fe400000000ff */
[----:B------:R-:W-:-:S07]  /*7960*/  F2FP.PACK_AB R7, R45, R44 ;  /* 0x0000002c2d07723e */ /* 0x000fce00000000ff */
[C---:B------:R-:W-:Y:S07]  /*7970*/  HMMA.16816.F32 R32, R4.reuse, R8, R32 ;  /* 0x000000080420723c */ /* 0x040fee0000001820 */
[----:B------:R-:W-:Y:S01]  /*7980*/  FADD.FTZ R8, R243, R24 ;  /* 0x00000018f3087221 */ /* 0x000fe20000010000 */
[----:B------:R-:W-:Y:S03]  /*7990*/  HMMA.16816.F32 R168, R4, R20, R100 ;  /* 0x0000001404a8723c */ /* 0x000fe60000001864 */
[----:B------:R-:W-:-:S02]  /*79a0*/  FADD.FTZ R8, R244, R8 ;  /* 0x00000008f4087221 */ /* 0x000fc40000010000 */
[----:B------:R-:W-:-:S03]  /*79b0*/  FADD.FTZ R2, R138, R2 ;  /* 0x000000028a027221 */ /* 0x000fc60000010000 */
[C---:B------:R-:W-:Y:S08]  /*79c0*/  HMMA.16816.F32 R56, R4.reuse, R16, R56 ;  /* 0x000000100438723c */ /* 0x040ff00000001838 */
[C---:B------:R-:W-:Y:S08]  /*79d0*/  HMMA.16816.F32 R52, R4.reuse, R18, R52 ;  /* 0x000000120434723c */ /* 0x040ff00000001834 */
[C---:B------:R-:W-:Y:S08]  /*79e0*/  HMMA.16816.F32 R48, R4.reuse, R12, R48 ;  /* 0x0000000c0430723c */ /* 0x040ff00000001830 */
[C---:B------:R-:W-:Y:S08]  /*79f0*/  HMMA.16816.F32 R40, R4.reuse, R14, R40 ;  /* 0x0000000e0428723c */ /* 0x040ff00000001828 */
[C---:B------:R-:W-:Y:S08]  /*7a00*/  HMMA.16816.F32 R36, R4.reuse, R10, R36 ;  /* 0x0000000a0424723c */ /* 0x040ff00000001824 */
[----:B------:R-:W-:Y:S01]  /*7a10*/  HMMA.16816.F32 R20, R4, R22, R88 ;  /* 0x000000160414723c */ /* 0x000fe20000001858 */
[----:B------:R-:W-:Y:S01]  /*7a20*/  MUFU.EX2 R9, R152 ;  /* 0x0000009800097308 */ /* 0x000fe20000000800 */
[----:B------:R-:W1:Y:S05]  /*7a30*/  LDSM.16.MT88.4 R12, [R227+0x3000] ;  /* 0x00300000e30c783b */ /* 0x000e6a0000004200 */
[----:B------:R-:W-:-:S04]  /*7a40*/  FADD.FTZ R4, R136, R8 ;  /* 0x0000000888047221 */ /* 0x000fc80000010000 */
[----:B------:R-:W-:Y:S02]  /*7a50*/  FADD.FTZ R7, R222, R4 ;  /* 0x00000004de077221 */ /* 0x000fe40000010000 */
[----:B------:R-:W-:Y:S02]  /*7a60*/  FADD.FTZ R4, R220, R2 ;  /* 0x00000002dc047221 */ /* 0x000fe40000010000 */
[----:B------:R-:W-:Y:S02]  /*7a70*/  FADD.FTZ R5, R242, R0 ;  /* 0x00000000f2057221 */ /* 0x000fe40000010000 */
[----:B----4-:R-:W-:-:S04]  /*7a80*/  @P4 IMAD.HI.U32 R2, R250, c[0x0][0x2c8], RZ ;  /* 0x0000b200fa024a27 */ /* 0x010fc800078e00ff */
[----:B------:R-:W-:Y:S01]  /*7a90*/  IMAD.MOV.U32 R0, RZ, RZ, R250 ;  /* 0x000000ffff007224 */ /* 0x000fe200078e00fa */
[----:B------:R-:W-:Y:S01]  /*7aa0*/  @P4 SHF.R.U32.HI R0, RZ, c[0x0][0x2cc], R2 ;  /* 0x0000b300ff004a19 */ /* 0x000fe20000011602 */
[----:B------:R-:W-:Y:S02]  /*7ab0*/  IMAD.MOV.U32 R2, RZ, RZ, c[0x0][0x168] ;  /* 0x00005a00ff027624 */ /* 0x000fe400078e00ff */
[----:B------:R-:W-:-:S03]  /*7ac0*/  FADD.FTZ R6, R221, R3 ;  /* 0x00000003dd067221 */ /* 0x000fc60000010000 */
[----:B------:R-:W-:Y:S01]  /*7ad0*/  IADD3 R3, R0, c[0x0][0x1d0], -R2 ;  /* 0x0000740000037a10 */ /* 0x000fe20007ffe802 */
[----:B------:R-:W-:-:S04]  /*7ae0*/  IMAD.MOV.U32 R2, RZ, RZ, RZ ;  /* 0x000000ffff027224 */ /* 0x000fc800078e00ff */
[----:B------:R-:W-:-:S05]  /*7af0*/  IMAD.HI R2, R3, -0x6db6db6d, R2 ;  /* 0x9249249303027827 */ /* 0x000fca00078e0202 */
[----:B------:R-:W-:Y:S01]  /*7b00*/  SHF.R.U32.HI R0, RZ, 0x1f, R2 ;  /* 0x0000001fff007819 */ /* 0x000fe20000011602 */
[----:B------:R-:W-:-:S03]  /*7b10*/  FADD.FTZ R3, R248, R6 ;  /* 0x00000006f8037221 */ /* 0x000fc60000010000 */
[----:B------:R-:W-:Y:S01]  /*7b20*/  LEA.HI.SX32 R8, R2, R0, 0x1a ;  /* 0x0000000002087211 */ /* 0x000fe200078fd2ff */
        /* <DEDUP_REMOVED lines=42> */
[----:B------:R-:W3:Y:S01]  /*7dd0*/  MUFU.EX2 R11, R162 ;  /* 0x000000a2000b7308 */ /* 0x000ee20000000800 */
[----:B------:R-:W-:-:S02]  /*7de0*/  FADD.FTZ R5, R110, R5 ;  /* 0x000000056e057221 */ /* 0x000fc40000010000 */
[----:B------:R-:W-:Y:S02]  /*7df0*/  FADD.FTZ R0, R62, R0 ;  /* 0x000000003e007221 */ /* 0x000fe40000010000 */
[----:B------:R-:W-:Y:S02]  /*7e00*/  FADD.FTZ R3, R108, R3 ;  /* 0x000000036c037221 */ /* 0x000fe40000010000 */
[----:B------:R-:W-:Y:S01]  /*7e10*/  FADD.FTZ R4, R75, R4 ;  /* 0x000000044b047221 */ /* 0x000fe20000010000 */
[----:B------:R-:W4:Y:S01]  /*7e20*/  MUFU.EX2 R10, R172 ;  /* 0x000000ac000a7308 */ /* 0x000f220000000800 */
[----:B------:R-:W-:Y:S02]  /*7e30*/  FADD.FTZ R5, R65, R5 ;  /* 0x0000000541057221 */ /* 0x000fe40000010000 */
[----:B------:R-:W-:Y:S02]  /*7e40*/  FADD.FTZ R2, R46, R0 ;  /* 0x000000002e027221 */ /* 0x000fe40000010000 */
[----:B------:R-:W-:-:S02]  /*7e50*/  FADD.FTZ R0, R109, R3 ;  /* 0x000000036d007221 */ /* 0x000fc40000010000 */
[----:B------:R-:W-:Y:S01]  /*7e60*/  FADD.FTZ R4, R64, R4 ;  /* 0x0000000440047221 */ /* 0x000fe20000010000 */
[----:B------:R-:W1:Y:S01]  /*7e70*/  MUFU.EX2 R16, R153 ;  /* 0x0000009900107308 */ /* 0x000e620000000800 */
[----:B------:R-:W-:Y:S02]  /*7e80*/  FADD.FTZ R5, R66, R5 ;  /* 0x0000000542057221 */ /* 0x000fe40000010000 */
[----:B------:R-:W-:Y:S02]  /*7e90*/  FADD.FTZ R3, R44, R2 ;  /* 0x000000022c037221 */ /* 0x000fe40000010000 */
[----:B------:R-:W-:-:S03]  /*7ea0*/  FADD.FTZ R2, R111, R0 ;  /* 0x000000006f027221 */ /* 0x000fc60000010000 */
[----:B------:R-:W1:Y:S01]  /*7eb0*/  MUFU.EX2 R17, R173 ;  /* 0x000000ad00117308 */ /* 0x000e620000000800 */
[----:B------:R-:W-:Y:S02]  /*7ec0*/  FADD.FTZ R0, R69, R4 ;  /* 0x0000000445007221 */ /* 0x000fe40000010000 */
[----:B------:R-:W-:Y:S02]  /*7ed0*/  FADD.FTZ R5, R67, R5 ;  /* 0x0000000543057221 */ /* 0x000fe40000010000 */
[----:B------:R-:W-:-:S03]  /*7ee0*/  FADD.FTZ R4, R45, R3 ;  /* 0x000000032d047221 */ /* 0x000fc60000010000 */
[----:B------:R-:W1:Y:S01]  /*7ef0*/  MUFU.EX2 R18, R154 ;  /* 0x0000009a00127308 */ /* 0x000e620000000800 */
[----:B------:R-:W-:Y:S02]  /*7f00*/  FADD.FTZ R3, R112, R2 ;  /* 0x0000000270037221 */ /* 0x000fe40000010000 */
[----:B------:R-:W-:-:S05]  /*7f10*/  FADD.FTZ R2, R71, R0 ;  /* 0x0000000047027221 */ /* 0x000fca0000010000 */
[----:B------:R-:W2:Y:S01]  /*7f20*/  MUFU.EX2 R19, R174 ;  /* 0x000000ae00137308 */ /* 0x000ea20000000800 */
[----:B---3--:R-:W-:Y:S02]  /*7f30*/  FADD.FTZ R0, R11, R5 ;  /* 0x000000050b007221 */ /* 0x008fe40000010000 */
[----:B------:R-:W-:-:S05]  /*7f40*/  FADD.FTZ R4, R9, R4 ;  /* 0x0000000409047221 */ /* 0x000fca0000010000 */
[----:B------:R-:W3:Y:S01]  /*7f50*/  MUFU.EX2 R24, R155 ;  /* 0x0000009b00187308 */ /* 0x000ee20000000800 */
[----:B------:R-:W-:Y:S02]  /*7f60*/  FADD.FTZ R6, R28, R2 ;  /* 0x000000021c067221 */ /* 0x000fe40000010000 */
[----:B------:R-:W-:Y:S02]  /*7f70*/  FADD.FTZ R3, R47, R3 ;  /* 0x000000032f037221 */ /* 0x000fe40000010000 */
[----:B----4-:R-:W-:Y:S02]  /*7f80*/  FADD.FTZ R2, R10, R0 ;  /* 0x000000000a027221 */ /* 0x010fe40000010000 */
[----:B-1----:R-:W-:Y:S02]  /*7f90*/  FADD.FTZ R0, R16, R4 ;  /* 0x0000000410007221 */ /* 0x002fe40000010000 */
[----:B------:R-:W-:Y:S02]  /*7fa0*/  FADD.FTZ R6, R27, R6 ;  /* 0x000000061b067221 */ /* 0x000fe40000010000 */
[----:B------:R-:W-:-:S02]  /*7fb0*/  FADD.FTZ R4, R31, R3 ;  /* 0x000000031f047221 */ /* 0x000fc40000010000 */
[----:B------:R-:W-:Y:S02]  /*7fc0*/  FADD.FTZ R5, R17, R2 ;  /* 0x0000000211057221 */ /* 0x000fe40000010000 */
[----:B------:R-:W-:Y:S01]  /*7fd0*/  FADD.FTZ R3, R18, R0 ;  /* 0x0000000012037221 */ /* 0x000fe20000010000 */
[----:B------:R-:W-:Y:S01]  /*7fe0*/  IMNMX R7, RZ, R8, !PT ;  /* 0x00000008ff077217 */ /* 0x000fe20007800200 */
[----:B------:R-:W-:Y:S02]  /*7ff0*/  FADD.FTZ R0, R25, R6 ;  /* 0x0000000619007221 */ /* 0x000fe40000010000 */
[----:B------:R-:W-:Y:S02]  /*8000*/  FADD.FTZ R2, R30, R4 ;  /* 0x000000041e027221 */ /* 0x000fe40000010000 */
[----:B--2---:R-:W-:Y:S02]  /*8010*/  FADD.FTZ R4, R19, R5 ;  /* 0x0000000513047221 */ /* 0x004fe40000010000 */
[----:B---3--:R-:W-:-:S02]  /*8020*/  FADD.FTZ R3, R24, R3 ;  /* 0x0000000318037221 */ /* 0x008fc40000010000 */
[----:B------:R-:W-:Y:S01]  /*8030*/  FADD.FTZ R0, R26, R0 ;  /* 0x000000001a007221 */ /* 0x000fe20000010000 */
[----:B------:R1:W-:Y:S01]  /*8040*/  STL [R1+0x8], R7 ;  /* 0x0000080701007387 */ /* 0x0003e20000100800 */
[----:B------:R-:W-:-:S03]  /*8050*/  FADD.FTZ R2, R29, R2 ;  /* 0x000000021d027221 */ /* 0x000fc60000010000 */
[----:B------:R1:W-:Y:S01]  /*8060*/  STL [R1+0x10], R4 ;  /* 0x0000100401007387 */ /* 0x0003e20000100800 */
[----:B------:R-:W-:-:S03]  /*8070*/  IADD3 R242, R252, -0x2, RZ ;  /* 0xfffffffefcf27810 */ /* 0x000fc60007ffe0ff */
[----:B------:R1:W-:Y:S04]  /*8080*/  STL [R1+0x18], R3 ;  /* 0x0000180301007387 */ /* 0x0003e80000100800 */
[----:B------:R1:W-:Y:S04]  /*8090*/  STL [R1+0x1c], R0 ;  /* 0x00001c0001007387 */ /* 0x0003e80000100800 */
[----:B------:R1:W-:Y:S01]  /*80a0*/  STL [R1+0x14], R2 ;  /* 0x0000140201007387 */ /* 0x0003e20000100800 */
[----:B------:R-:W-:Y:S02]  /*80b0*/  ISETP.GE.AND P0, PT, R242, R7, PT ;  /* 0x00000007f200720c */ /* 0x000fe40003f06270 */
        /* <DEDUP_REMOVED lines=25> */
[----:B-1----:R-:W2:Y:S01]  /*8250*/  LDL R252, [R1+0x74] ;  /* 0x0000740001fc7983 */ /* 0x002ea20000100800 */
[----:B------:R-:W-:Y:S01]  /*8260*/  IMAD.MOV.U32 R116, RZ, RZ, R73 ;  /* 0x000000ffff747224 */ /* 0x000fe200078e0049 */
[----:B------:R-:W-:Y:S01]  /*8270*/  MOV R3, R74 ;  /* 0x0000004a00037202 */ /* 0x000fe20000000f00 */
[----:B------:R-:W-:Y:S01]  /*8280*/  IMAD.MOV.U32 R118, RZ, RZ, R70 ;  /* 0x000000ffff767224 */ /* 0x000fe200078e0046 */
[----:B------:R-:W-:-:S02]  /*8290*/  MOV R117, R72 ;  /* 0x0000004800757202 */ /* 0x000fc40000000f00 */
[----:B------:R-:W-:Y:S01]  /*82a0*/  MOV R196, R242 ;  /* 0x000000f200c47202 */ /* 0x000fe20000000f00 */
[----:B--2---:R-:W-:-:S05]  /*82b0*/  IMAD.IADD R0, R252, 0x1, R250 ;  /* 0x00000001fc007824 */ /* 0x004fca00078e02fa */
[----:B------:R1:W-:Y:S02]  /*82c0*/  STL [R1+0x4], R0 ;  /* 0x0000040001007387 */ /* 0x0003e40000100800 */
[----:B-1----:R-:W-:-:S05]  /*82d0*/  @P4 IMAD.HI.U32 R0, R0, c[0x0][0x2c8], RZ ;  /* 0x0000b20000004a27 */ /* 0x002fca00078e00ff */
[----:B------:R-:W-:-:S05]  /*82e0*/  @P4 SHF.R.U32.HI R0, RZ, c[0x0][0x2cc], R0 ;  /* 0x0000b300ff004a19 */ /* 0x000fca0000011600 */
[----:B------:R1:W-:Y:S02]  /*82f0*/  @P4 STL [R1+0xc], R0 ;  /* 0x00000c0001004387 */ /* 0x0003e40000100800 */
.L_x_518:
[----:B------:R-:W-:Y:S04]  /*8300*/  DEPBAR.LE SB0, 0x0 ;  /* 0x000080000000791a */ /* 0x000fe80000000000 */
[----:B------:R-:W-:Y:S01]  /*8310*/  WARPSYNC 0xffffffff ;  /* 0xffffffff00007948 */ /* 0x000fe20003800000 */
[----:B------:R-:W-:Y:S01]  /*8320*/  BAR.SYNC.DEFER_BLOCKING 0x0 ;  /* 0x0000000000007b1d */ /* 0x000fe20000010000 */
[----:B------:R-:W-:Y:S11]  /*8330*/  ISETP.GE.AND P2, PT, R196, RZ, PT ;  /* 0x000000ffc400720c */ /* 0x000ff60003f46270 */
[----:B------:R-:W-:Y:S02]  /*8340*/  @!UPT UIADD3 URZ, URZ, URZ, URZ ;  /* 0x0000003f3f3ff290 */ /* 0x000fe4000fffe03f */
[----:B-12---:R-:W-:Y:S05]  /*8350*/  @P2 SHF.R.S32.HI R0, RZ, 0x1f, R196 ;  /* 0x0000001fff002819 */ /* 0x006fea00000114c4 */
[----:B------:R-:W-:Y:S04]  /*8360*/  @P2 IMAD R0, R0, c[0x0][0x208], RZ ;  /* 0x0000820000002a24 */ /* 0x000fe800078e02ff */
[C---:B------:R-:W-:Y:S01]  /*8370*/  @P2 IMAD R0, R196.reuse, c[0x0][0x20c], R0 ;  /* 0x00008300c4002a24 */ /* 0x040fe200078e0200 */
[----:B-----5:R-:W-:Y:S08]  /*8380*/  LDSM.16.M88.4 R112, [R230] ;  /* 0x00000000e670783b */ /* 0x020ff00000000200 */
[----:B------:R-:W1:Y:S08]  /*8390*/  LDSM.16.M88.4 R16, [R119] ;  /* 0x000000007710783b */ /* 0x000e700000000200 */
[----:B------:R-:W2:Y:S08]  /*83a0*/  LDSM.16.M88.4 R108, [R230+0x2000] ;  /* 0x00200000e66c783b */ /* 0x000eb00000000200 */
[----:B------:R-:W3:Y:S08]  /*83b0*/  LDSM.16.M88.4 R32, [R119+0x800] ;  /* 0x000800007720783b */ /* 0x000ef00000000200 */
[----:B------:R-:W2:Y:S08]  /*83c0*/  LDSM.16.M88.4 R48, [R119+0x1000] ;  /* 0x001000007730783b */ /* 0x000eb00000000200 */
[----:B------:R-:W1:Y:S08]  /*83d0*/  LDSM.16.M88.4 R64, [R119+0x1800] ;  /* 0x001800007740783b */ /* 0x000e700000000200 */
[----:B------:R-:W1:Y:S08]  /*83e0*/  LDSM.16.M88.4 R80, [R119+0x2000] ;  /* 0x002000007750783b */ /* 0x000e700000000200 */
[----:B------:R-:W1:Y:S08]  /*83f0*/  LDSM.16.M88.4 R96, [R119+0x2800] ;  /* 0x002800007760783b */ /* 0x000e700000000200 */
[----:B------:R-:W1:Y:S08]  /*8400*/  LDSM.16.M88.4 R184, [R119+0x3000] ;  /* 0x0030000077b8783b */ /* 0x000e700000000200 */
[----:B------:R-:W-:Y:S08]  /*8410*/  LDSM.16.M88.4 R188, [R233] ;  /* 0x00000000e9bc783b */ /* 0x000ff00000000200 */
[----:B------:R-:W1:Y:S08]  /*8420*/  LDSM.16.M88.4 R192, [R234] ;  /* 0x00000000eac0783b */ /* 0x000e700000000200 */
[----:B------:R-:W4:Y:S04]  /*8430*/  LDL R2, [R1+0x40] ;  /* 0x0000400001027983 */ /* 0x000f280000100800 */
[----:B------:R-:W4:Y:S06]  /*8440*/  LDL.64 R198, [R1+0x38] ;  /* 0x0000380001c67983 */ /* 0x000f2c0000100a00 */
[----:B------:R1:W-:Y:S04]  /*8450*/  STL [R1+0x8c], R230 ;  /* 0x00008ce601007387 */ /* 0x0003e80000100800 */
[----:B------:R2:W-:Y:S04]  /*8460*/  STL [R1+0x90], R119 ;  /* 0x0000907701007387 */ /* 0x0005e80000100800 */
[----:B------:R-:W-:Y:S04]  /*8470*/  STL [R1+0x94], R234 ;  /* 0x000094ea01007387 */ /* 0x000fe80000100800 */
[----:B------:R-:W-:Y:S04]  /*8480*/  STL [R1+0x98], R233 ;  /* 0x000098e901007387 */ /* 0x000fe80000100800 */
[----:B------:R-:W-:Y:S04]  /*8490*/  STL [R1+0x9c], R240 ;  /* 0x00009cf001007387 */ /* 0x000fe80000100800 */
[----:B------:R-:W-:Y:S04]  /*84a0*/  STL [R1+0xa0], R239 ;  /* 0x0000a0ef01007387 */ /* 0x000fe80000100800 */
[----:B-1----:R-:W4:Y:S04]  /*84b0*/  LDL R230, [R1+0xc] ;  /* 0x00000c0001e67983 */ /* 0x002f280000100800 */
[----:B--2---:R-:W2:Y:S01]  /*84c0*/  LDL R119, [R1+0x4c] ;  /* 0x00004c0001777983 */ /* 0x004ea20000100800 */
[-C--:B------:R-:W-:Y:S08]  /*84d0*/  HMMA.16816.F32 R4, R112, R16.reuse, RZ ;  /* 0x000000107004723c */ /* 0x080ff000000018ff */
[C---:B------:R-:W-:Y:S08]  /*84e0*/  HMMA.16816.F32 R8, R108.reuse, R16, RZ ;  /* 0x000000106c08723c */ /* 0x040ff000000018ff */
[-C--:B------:R-:W-:Y:S08]  /*84f0*/  HMMA.16816.F32 R12, R108, R18.reuse, RZ ;  /* 0x000000126c0c723c */ /* 0x080ff000000018ff */
[C---:B------:R-:W-:Y:S08]  /*8500*/  HMMA.16816.F32 R16, R112.reuse, R18, RZ ;  /* 0x000000127010723c */ /* 0x040ff000000018ff */
[-C--:B---3--:R-:W-:Y:S08]  /*8510*/  HMMA.16816.F32 R20, R112, R32.reuse, RZ ;  /* 0x000000207014723c */ /* 0x088ff000000018ff */
        /* <DEDUP_REMOVED lines=23> */
[----:B------:R-:W1:Y:S07]  /*8690*/  LDSM.16.M88.4 R184, [R233+0x2000] ;  /* 0x00200000e9b8783b */ /* 0x000e6e0000000200 */
[-C--:B------:R-:W-:Y:S08]  /*86a0*/  HMMA.16816.F32 R4, R188, R192.reuse, R4 ;  /* 0x000000c0bc04723c */ /* 0x080ff00000001804 */
[C---:B-1----:R-:W-:Y:S08]  /*86b0*/  HMMA.16816.F32 R8, R184.reuse, R192, R8 ;  /* 0x000000c0b808723c */ /* 0x042ff00000001808 */
[-C--:B------:R-:W-:Y:S08]  /*86c0*/  HMMA.16816.F32 R12, R184, R194.reuse, R12 ;  /* 0x000000c2b80c723c */ /* 0x080ff0000000180c */
[C---:B------:R-:W-:Y:S01]  /*86d0*/  HMMA.16816.F32 R16, R188.reuse, R194, R16 ;  /* 0x000000c2bc10723c */ /* 0x040fe20000001810 */
[----:B------:R-:W1:Y:S07]  /*86e0*/  LDSM.16.M88.4 R192, [R240] ;  /* 0x00000000f0c0783b */ /* 0x000e6e0000000200 */
[-C--:B-1----:R-:W-:Y:S08]  /*86f0*/  HMMA.16816.F32 R20, R188, R192.reuse, R20 ;  /* 0x000000c0bc14723c */ /* 0x082ff00000001814 */
[C---:B------:R-:W-:Y:S08]  /*8700*/  HMMA.16816.F32 R24, R184.reuse, R192, R24 ;  /* 0x000000c0b818723c */ /* 0x040ff00000001818 */
        /* <DEDUP_REMOVED lines=24> */
[C---:B------:R-:W-:Y:S07]  /*8890*/  HMMA.16816.F32 R104, R184.reuse, R192, R104 ;  /* 0x000000c0b868723c */ /* 0x040fee0000001868 */
[----:B------:R-:W-:Y:S01]  /*88a0*/  @P2 IMAD.MOV.U32 R192, RZ, RZ, c[0x0][0x208] ;  /* 0x00008200ffc02624 */ /* 0x000fe200078e00ff */
[-C--:B------:R-:W-:Y:S07]  /*88b0*/  HMMA.16816.F32 R108, R184, R194.reuse, R108 ;  /* 0x000000c2b86c723c */ /* 0x080fee000000186c */
[----:B------:R-:W-:Y:S01]  /*88c0*/  @P2 IMAD.WIDE.U32 R184, R196, c[0x0][0x208], RZ ;  /* 0x00008200c4b82a25 */ /* 0x000fe200078e00ff */
[----:B----4-:R-:W-:Y:S01]  /*88d0*/  @P2 MOV R187, R2 ;  /* 0x0000000200bb2202 */ /* 0x010fe20000000f00 */
[----:B------:R-:W-:Y:S04]  /*88e0*/  HMMA.16816.F32 R112, R188, R194, R112 ;  /* 0x000000c2bc70723c */ /* 0x000fe80000001870 */
[----:B------:R-:W-:Y:S02]  /*88f0*/  @P2 IMAD.IADD R0, R185, 0x1, R0 ;  /* 0x00000001b9002824 */ /* 0x000fe400078e0200 */
[----:B------:R-:W-:Y:S02]  /*8900*/  @P2 IMAD.MOV.U32 R186, RZ, RZ, R198 ;  /* 0x000000ffffba2224 */ /* 0x000fe400078e00c6 */
[----:B------:R-:W-:Y:S04]  /*8910*/  @P2 IMAD R2, R0, 0x70, RZ ;  /* 0x0000007000022824 */ /* 0x000fe800078e02ff */
[----:B------:R-:W-:Y:S04]  /*8920*/  @P2 IMAD.WIDE.U32 R186, R184, 0x70, R186 ;  /* 0x00000070b8ba2825 */ /* 0x000fe800078e00ba */
[----:B------:R-:W-:Y:S01]  /*8930*/  @P2 IMAD.MOV.U32 R184, RZ, RZ, 0x5 ;  /* 0x00000005ffb82424 */ /* 0x000fe200078e00ff */
[----:B------:R-:W-:Y:S01]  /*8940*/  @P2 IADD3 R185, R187, R2, RZ ;  /* 0x00000002bbb92210 */ /* 0x000fe20007ffe0ff */
[C---:B------:R-:W-:Y:S03]  /*8950*/  @P2 IMAD.SHL.U32 R2, R192.reuse, 0x20, RZ ;  /* 0x00000020c0022824 */ /* 0x040fe600078e00ff */
[----:B------:R-:W-:Y:S02]  /*8960*/  @P2 SHF.L.U64.HI R0, R192, R184, c[0x0][0x20c] ;  /* 0x00008300c0002619 */ /* 0x000fe400000102b8 */
[C---:B------:R-:W-:Y:S04]  /*8970*/  @P2 LEA R184, P0, R186.reuse, c[0x0][0x1f8], 0x1 ;  /* 0x00007e00bab82a11 */ /* 0x040fe800078008ff */
[----:B------:R-:W-:Y:S02]  /*8980*/  @P2 LEA.HI.X R185, R186, c[0x0][0x1fc], R185, 0x1, P0 ;  /* 0x00007f00bab92a11 */ /* 0x000fe400000f0cb9 */
[-C--:B------:R-:W-:Y:S03]  /*8990*/  @P2 IADD3 R186, P0, R184, R2.reuse, RZ ;  /* 0x00000002b8ba2210 */ /* 0x080fe60007f1e0ff */
[----:B------:R-:W-:Y:S01]  /*89a0*/  @!PT LDS RZ, [RZ] ;  /* 0x00000000fffff984 */ /* 0x000fe20000000800 */
[----:B------:R-:W-:Y:S01]  /*89b0*/  @!PT LDS RZ, [RZ] ;  /* 0x00000000fffff984 */ /* 0x000fe20000000800 */
[----:B------:R-:W-:Y:S01]  /*89c0*/  @!PT LDS RZ, [RZ] ;  /* 0x00000000fffff984 */ /* 0x000fe20000000800 */
[----:B------:R1:W-:Y:S02]  /*89d0*/  @P2 LDGSTS.E.BYPASS.LTC128B.128 [R241+0x100], [R184.64], !P6 ;  /* 0x00100000b8f12fae */ /* 0x0003e4000f101d48 */
[--C-:B------:R-:W-:Y:S06]  /*89e0*/  @P2 IMAD.X R187, R185, 0x1, R0.reuse, P0 ;  /* 0x00000001b9bb2824 */ /* 0x100fec00000e0600 */
[----:B------:R3:W-:Y:S01]  /*89f0*/  @P2 LDGSTS.E.BYPASS.LTC128B.128 [R241+0x900], [R186.64], !P6 ;  /* 0x00900000baf12fae */ /* 0x0007e2000f101d48 */
[----:B-1----:R-:W-:Y:S04]  /*8a00*/  @P2 IADD3 R184, P1, R186, R2, RZ ;  /* 0x00000002bab82210 */ /* 0x002fe80007f3e0ff */
[----:B------:R-:W-:Y:S02]  /*8a10*/  @P2 IADD3.X R185, R187, R0, RZ, P1, !PT ;  /* 0x00000000bbb92210 */ /* 0x000fe40000ffe4ff */
[-C--:B------:R-:W-:Y:S03]  /*8a20*/  @P2 IADD3 R192, P0, R184, R2.reuse, RZ ;  /* 0x00000002b8c02210 */ /* 0x080fe60007f1e0ff */
[----:B------:R1:W-:Y:S02]  /*8a30*/  @P2 LDGSTS.E.BYPASS.LTC128B.128 [R241+0x1100], [R184.64], !P6 ;  /* 0x01100000b8f12fae */ /* 0x0003e4000f101d48 */
[--C-:B------:R-:W-:Y:S01]  /*8a40*/  @P2 IMAD.X R193, R185, 0x1, R0.reuse, P0 ;  /* 0x00000001b9c12824 */ /* 0x100fe200000e0600 */
[-C--:B---3--:R-:W-:Y:S05]  /*8a50*/  @P2 IADD3 R186, P0, R192, R2.reuse, RZ ;  /* 0x00000002c0ba2210 */ /* 0x088fea0007f1e0ff */
[----:B------:R3:W-:Y:S01]  /*8a60*/  @P2 LDGSTS.E.BYPASS.LTC128B.128 [R241+0x1900], [R192.64], !P6 ;  /* 0x01900000c0f12fae */ /* 0x0007e2000f101d48 */
[--C-:B------:R-:W-:Y:S07]  /*8a70*/  @P2 IMAD.X R187, R193, 0x1, R0.reuse, P0 ;  /* 0x00000001c1bb2824 */ /* 0x100fee00000e0600 */
[----:B------:R4:W-:Y:S01]  /*8a80*/  @P2 LDGSTS.E.BYPASS.LTC128B.128 [R241+0x2100], [R186.64], !P6 ;  /* 0x02100000baf12fae */ /* 0x0009e2000f101d48 */
[----:B-1----:R-:W-:Y:S04]  /*8a90*/  @P2 IADD3 R184, P1, R186, R2, RZ ;  /* 0x00000002bab82210 */ /* 0x002fe80007f3e0ff */
[----:B------:R-:W-:Y:S02]  /*8aa0*/  @P2 IADD3.X R185, R187, R0, RZ, P1, !PT ;  /* 0x00000000bbb92210 */ /* 0x000fe40000ffe4ff */
[----:B---3--:R-:W-:Y:S03]  /*8ab0*/  @P2 IADD3 R192, P0, R184, R2, RZ ;  /* 0x00000002b8c02210 */ /* 0x008fe60007f1e0ff */
[----:B------:R4:W-:Y:S02]  /*8ac0*/  @P2 LDGSTS.E.BYPASS.LTC128B.128 [R241+0x2900], [R184.64], !P6 ;  /* 0x02900000b8f12fae */ /* 0x0009e4000f101d48 */
[----:B------:R-:W-:Y:S06]  /*8ad0*/  @P2 IMAD.X R193, R185, 0x1, R0, P0 ;  /* 0x00000001b9c12824 */ /* 0x000fec00000e0600 */
[----:B------:R1:W3:Y:S04]  /*8ae0*/  LDL R0, [R1+0x4] ;  /* 0x0000040001007983 */ /* 0x0002e80000100800 */
[----:B------:R1:W-:Y:S08]  /*8af0*/  @P2 LDGSTS.E.BYPASS.LTC128B.128 [R241+0x3100], [R192.64], !P6 ;  /* 0x03100000c0f12fae */ /* 0x0003f0000f101d48 */
[----:B------:R-:W-:Y:S08]  /*8b00*/  LDSM.16.M88.4 R188, [R229] ;  /* 0x00000000e5bc783b */ /* 0x000ff00000000200 */
[----:B----4-:R-:W4:Y:S08]  /*8b10*/  LDSM.16.M88.4 R184, [R231] ;  /* 0x00000000e7b8783b */ /* 0x010f300000000200 */
[----:B------:R-:W0:Y:S08]  /*8b20*/  LDGDEPBAR ;  /* 0x00000000000079af */ /* 0x000e300000000000 */
[----:B-1----:R-:W1:Y:S01]  /*8b30*/  LDSM.16.M88.4 R192, [R231+0x2000] ;  /* 0x00200000e7c0783b */ /* 0x002e620000000200 */
[-C--:B----4-:R-:W-:Y:S08]  /*8b40*/  HMMA.16816.F32 R4, R184, R188.reuse, R4 ;  /* 0x000000bcb804723c */ /* 0x090ff00000001804 */
[C---:B-1----:R-:W-:Y:S08]  /*8b50*/  HMMA.16816.F32 R8, R192.reuse, R188, R8 ;  /* 0x000000bcc008723c */ /* 0x042ff00000001808 */
[-C--:B------:R-:W-:Y:S08]  /*8b60*/  HMMA.16816.F32 R12, R192, R190.reuse, R12 ;  /* 0x000000bec00c723c */ /* 0x080ff0000000180c */
[C---:B------:R-:W-:Y:S01]  /*8b70*/  HMMA.16816.F32 R16, R184.reuse, R190, R16 ;  /* 0x000000beb810723c */ /* 0x040fe20000001810 */
[----:B------:R-:W1:Y:S07]  /*8b80*/  LDSM.16.M88.4 R188, [R229+0x800] ;  /* 0x00080000e5bc783b */ /* 0x000e6e0000000200 */
[-C--:B-1----:R-:W-:Y:S08]  /*8b90*/  HMMA.16816.F32 R20, R184, R188.reuse, R20 ;  /* 0x000000bcb814723c */ /* 0x082ff00000001814 */
[C---:B------:R-:W-:Y:S08]  /*8ba0*/  HMMA.16816.F32 R24, R192.reuse, R188, R24 ;  /* 0x000000bcc018723c */ /* 0x040ff00000001818 */
        /* <DEDUP_REMOVED lines=12> */
[----:B------:R-:W1:Y:S03]  /*8c70*/  LDSM.16.M88.4 R188, [R229+0x2000] ;  /* 0x00200000e5bc783b */ /* 0x000e660000000200 */
[----:B---3--:R-:W-:Y:S05]  /*8c80*/  @P4 IMAD.MOV.U32 R0, RZ, RZ, R230 ;  /* 0x000000ffff004224 */ /* 0x008fea00078e00e6 */
[----:B------:R-:W-:Y:S01]  /*8c90*/  SHFL.IDX PT, R2, R0, 0x2, 0x1c1f ;  /* 0x005c1f0000027f89 */ /* 0x000fe200000e0000 */
        /* <DEDUP_REMOVED lines=12> */
[-C--:B------:R-:W-:Y:S01]  /*8d60*/  HMMA.16816.F32 R108, R192, R190.reuse, R108 ;  /* 0x000000bec06c723c */ /* 0x080fe2000000186c */
[----:B------:R-:W-:Y:S07]  /*8d70*/  LDSM.16.M88.4 R192, [R232] ;  /* 0x00000000e8c0783b */ /* 0x000fee0000000200 */
[----:B------:R-:W-:Y:S01]  /*8d80*/  HMMA.16816.F32 R112, R184, R190, R112 ;  /* 0x000000beb870723c */ /* 0x000fe20000001870 */
[----:B------:R-:W1:Y:S08]  /*8d90*/  LDSM.16.M88.4 R184, [R226] ;  /* 0x00000000e2b8783b */ /* 0x000e700000000200 */
[----:B------:R-:W3:Y:S01]  /*8da0*/  LDSM.16.M88.4 R188, [R232+0x2000] ;  /* 0x00200000e8bc783b */ /* 0x000ee20000000200 */
[-C--:B-1----:R-:W-:Y:S08]  /*8db0*/  HMMA.16816.F32 R4, R192, R184.reuse, R4 ;  /* 0x000000b8c004723c */ /* 0x082ff00000001804 */
[C---:B---3--:R-:W-:Y:S08]  /*8dc0*/  HMMA.16816.F32 R8, R188.reuse, R184, R8 ;  /* 0x000000b8bc08723c */ /* 0x048ff00000001808 */
        /* <DEDUP_REMOVED lines=23> */
[----:B------:R4:W1:Y:S01]  /*8f40*/  MUFU.TANH R243, R8 ;  /* 0x0000000800f37308 */ /* 0x0008620000002400 */
[----:B---3--:R-:W3:Y:S09]  /*8f50*/  LDSM.16.M88.4 R4, [R226+0x800] ;  /* 0x00080000e204783b */ /* 0x008ef20000000200 */
[----:B------:R-:W-:Y:S10]  /*8f60*/  MUFU.TANH R220, R14 ;  /* 0x0000000e00dc7308 */ /* 0x000ff40000002400 */
[----:B------:R-:W-:Y:S01]  /*8f70*/  MUFU.TANH R14, R16 ;  /* 0x00000010000e7308 */ /* 0x000fe20000002400 */
[----:B----4-:R-:W-:Y:S09]  /*8f80*/  SHFL.IDX PT, R8, R0, 0x3, 0x1c1f ;  /* 0x007c1f0000087f89 */ /* 0x010ff200000e0000 */
[----:B------:R-:W4:Y:S10]  /*8f90*/  MUFU.TANH R222, R11 ;  /* 0x0000000b00de7308 */ /* 0x000f340000002400 */
[----:B------:R-:W-:Y:S01]  /*8fa0*/  MUFU.TANH R218, R15 ;  /* 0x0000000f00da7308 */ /* 0x000fe20000002400 */
[-C--:B---3--:R-:W-:Y:S09]  /*8fb0*/  HMMA.16816.F32 R20, R192, R4.reuse, R20 ;  /* 0x00000004c014723c */ /* 0x088ff20000001814 */
[----:B------:R-:W-:Y:S01]  /*8fc0*/  MUFU.TANH R15, R17 ;  /* 0x00000011000f7308 */ /* 0x000fe20000002400 */
[C---:B------:R-:W-:Y:S09]  /*8fd0*/  HMMA.16816.F32 R24, R188.reuse, R4, R24 ;  /* 0x00000004bc18723c */ /* 0x040ff20000001818 */
[----:B------:R-:W3:Y:S01]  /*8fe0*/  MUFU.TANH R221, R12 ;  /* 0x0000000c00dd7308 */ /* 0x000ee20000002400 */
[-C--:B------:R-:W-:Y:S04]  /*8ff0*/  HMMA.16816.F32 R28, R188, R6.reuse, R28 ;  /* 0x00000006bc1c723c */ /* 0x080fe8000000181c */
[----:B------:R-:W-:Y:S04]  /*9000*/  FMUL.FTZ R20, R20, c[0x0][0x320] ;  /* 0x0000c80014147a20 */ /* 0x000fe80000410000 */
[C---:B------:R-:W-:Y:S01]  /*9010*/  HMMA.16816.F32 R32, R192.reuse, R6, R32 ;  /* 0x00000006c020723c */ /* 0x040fe20000001820 */
[----:B------:R1:W-:Y:S01]  /*9020*/  MUFU.TANH R242, R10 ;  /* 0x0000000a00f27308 */ /* 0x0003e20000002400 */
[----:B------:R-:W1:Y:S02]  /*9030*/  LDSM.16.M88.4 R4, [R226+0x1000] ;  /* 0x00100000e204783b */ /* 0x000e640000000200 */
        /* <DEDUP_REMOVED lines=17> */
[----:B------:R-:W-:Y:S07]  /*9150*/  FMUL.FTZ R30, R30, c[0x0][0x320] ;  /* 0x0000c8001e1e7a20 */ /* 0x000fee0000410000 */
[----:B------:R-:W-:Y:S01]  /*9160*/  MUFU.TANH R215, R22 ;  /* 0x0000001600d77308 */ /* 0x000fe20000002400 */
[-C--:B-1----:R-:W-:Y:S08]  /*9170*/  HMMA.16816.F32 R36, R192, R4.reuse, R36 ;  /* 0x00000004c024723c */ /* 0x082ff00000001824 */
[C---:B------:R-:W-:Y:S01]  /*9180*/  HMMA.16816.F32 R40, R188.reuse, R4, R40 ;  /* 0x00000004bc28723c */ /* 0x040fe20000001828 */
[----:B------:R-:W1:Y:S07]  /*9190*/  MUFU.TANH R214, R23 ;  /* 0x0000001700d67308 */ /* 0x000e6e0000002400 */
[-C--:B------:R-:W-:Y:S03]  /*91a0*/  HMMA.16816.F32 R44, R188, R6.reuse, R44 ;  /* 0x00000006bc2c723c */ /* 0x080fe6000000182c */
[----:B------:R-:W-:Y:S05]  /*91b0*/  MUFU.TANH R199, R31 ;  /* 0x0000001f00c77308 */ /* 0x000fea0000002400 */
[C---:B------:R-:W-:Y:S01]  /*91c0*/  HMMA.16816.F32 R48, R192.reuse, R6, R48 ;  /* 0x00000006c030723c */ /* 0x040fe20000001830 */
[----:B------:R-:W1:Y:S03]  /*91d0*/  LDSM.16.M88.4 R4, [R226+0x1800] ;  /* 0x00180000e204783b */ /* 0x000e660000000200 */
[----:B------:R-:W-:Y:S01]  /*91e0*/  FMUL.FTZ R36, R36, c[0x0][0x320] ;  /* 0x0000c80024247a20 */ /* 0x000fe20000410000 */
[----:B------:R-:W1:Y:S01]  /*91f0*/  MUFU.TANH R210, R25 ;  /* 0x0000001900d27308 */ /* 0x000e620000002400 */
[----:B------:R-:W-:Y:S02]  /*9200*/  FMUL.FTZ R38, R38, c[0x0][0x320] ;  /* 0x0000c80026267a20 */ /* 0x000fe40000410000 */
[----:B------:R-:W-:Y:S04]  /*9210*/  FMUL.FTZ R43, R43, c[0x0][0x320] ;  /* 0x0000c8002b2b7a20 */ /* 0x000fe80000410000 */
        /* <DEDUP_REMOVED lines=15> */
[----:B------:R-:W-:Y:S01]  /*9310*/  FMUL.FTZ R40, R40, c[0x0][0x320] ;  /* 0x0000c80028287a20 */ /* 0x000fe20000410000 */
[-C--:B-1----:R-:W-:Y:S08]  /*9320*/  HMMA.16816.F32 R52, R192, R4.reuse, R52 ;  /* 0x00000004c034723c */ /* 0x082ff00000001834 */
[----:B------:R-:W1:Y:S01]  /*9330*/  MUFU.TANH R203, R33 ;  /* 0x0000002100cb7308 */ /* 0x000e620000002400 */
[C---:B------:R-:W-:Y:S09]  /*9340*/  HMMA.16816.F32 R56, R188.reuse, R4, R56 ;  /* 0x00000004bc38723c */ /* 0x040ff20000001838 */
[----:B------:R-:W-:Y:S01]  /*9350*/  MUFU.TANH R202, R34 ;  /* 0x0000002200ca7308 */ /* 0x000fe20000002400 */
[-C--:B------:R-:W-:Y:S09]  /*9360*/  HMMA.16816.F32 R60, R188, R6.reuse, R60 ;  /* 0x00000006bc3c723c */ /* 0x080ff2000000183c */
[----:B------:R1:W-:Y:S01]  /*9370*/  MUFU.TANH R212, R24 ;  /* 0x0000001800d47308 */ /* 0x0003e20000002400 */
[C---:B------:R-:W-:Y:S01]  /*9380*/  HMMA.16816.F32 R64, R192.reuse, R6, R64 ;  /* 0x00000006c040723c */ /* 0x040fe20000001840 */
[----:B------:R-:W1:Y:S03]  /*9390*/  LDSM.16.M88.4 R4, [R226+0x2000] ;  /* 0x00200000e204783b */ /* 0x000e660000000200 */
[----:B------:R-:W-:Y:S02]  /*93a0*/  FMUL.FTZ R52, R52, c[0x0][0x320] ;  /* 0x0000c80034347a20 */ /* 0x000fe40000410000 */
[----:B------:R-:W-:Y:S02]  /*93b0*/  FMUL.FTZ R53, R53, c[0x0][0x320] ;  /* 0x0000c80035357a20 */ /* 0x000fe40000410000 */
[----:B------:R-:W-:Y:S01]  /*93c0*/  FMUL.FTZ R56, R56, c[0x0][0x320] ;  /* 0x0000c80038387a20 */ /* 0x000fe20000410000 */
[----:B------:R-:W-:Y:S03]  /*93d0*/  MUFU.TANH R34, R52 ;  /* 0x0000003400227308 */ /* 0x000fe60000002400 */
        /* <DEDUP_REMOVED lines=14> */
[----:B------:R-:W-:Y:S03]  /*94c0*/  FMUL.FTZ R59, R59, c[0x0][0x320] ;  /* 0x0000c8003b3b7a20 */ /* 0x000fe60000410000 */
[----:B------:R2:W2:Y:S01]  /*94d0*/  MUFU.TANH R197, R27 ;  /* 0x0000001b00c57308 */ /* 0x0004a20000002400 */
[-C--:B-1----:R-:W-:Y:S09]  /*94e0*/  HMMA.16816.F32 R68, R192, R4.reuse, R68 ;  /* 0x00000004c044723c */ /* 0x082ff20000001844 */
[----:B------:R-:W1:Y:S01]  /*94f0*/  MUFU.TANH R208, R38 ;  /* 0x0000002600d07308 */ /* 0x000e620000002400 */
[C---:B------:R-:W-:Y:S08]  /*9500*/  HMMA.16816.F32 R72, R188.reuse, R4, R72 ;  /* 0x00000004bc48723c */ /* 0x040ff00000001848 */
[-C--:B------:R-:W-:Y:S01]  /*9510*/  HMMA.16816.F32 R76, R188, R6.reuse, R76 ;  /* 0x00000006bc4c723c */ /* 0x080fe2000000184c */
[----:B------:R-:W-:Y:S05]  /*9520*/  MUFU.TANH R248, R44 ;  /* 0x0000002c00f87308 */ /* 0x000fea0000002400 */
[----:B------:R-:W-:Y:S02]  /*9530*/  FMUL.FTZ R69, R69, c[0x0][0x320] ;  /* 0x0000c80045457a20 */ /* 0x000fe40000410000 */
[C---:B------:R-:W-:Y:S01]  /*9540*/  HMMA.16816.F32 R80, R192.reuse, R6, R80 ;  /* 0x00000006c050723c */ /* 0x040fe20000001850 */
[----:B------:R-:W1:Y:S02]  /*9550*/  LDSM.16.M88.4 R4, [R226+0x2800] ;  /* 0x00280000e204783b */ /* 0x000e640000000200 */
        /* <DEDUP_REMOVED lines=18> */
[-C--:B-1----:R-:W-:Y:S09]  /*9680*/  HMMA.16816.F32 R84, R192, R4.reuse, R84 ;  /* 0x00000004c054723c */ /* 0x082ff20000001854 */
[----:B------:R-:W-:Y:S01]  /*9690*/  MUFU.TANH R187, R37 ;  /* 0x0000002500bb7308 */ /* 0x000fe20000002400 */
[C---:B------:R-:W-:Y:S09]  /*96a0*/  HMMA.16816.F32 R88, R188.reuse, R4, R88 ;  /* 0x00000004bc58723c */ /* 0x040ff20000001858 */
[----:B------:R-:W-:Y:S01]  /*96b0*/  MUFU.TANH R250, R42 ;  /* 0x0000002a00fa7308 */ /* 0x000fe20000002400 */
[-C--:B------:R-:W-:Y:S09]  /*96c0*/  HMMA.16816.F32 R92, R188, R6.reuse, R92 ;  /* 0x00000006bc5c723c */ /* 0x080ff2000000185c */
[----:B------:R1:W1:Y:S01]  /*96d0*/  MUFU.TANH R185, R46 ;  /* 0x0000002e00b97308 */ /* 0x0002620000002400 */
[C---:B------:R-:W-:Y:S01]  /*96e0*/  HMMA.16816.F32 R96, R192.reuse, R6, R96 ;  /* 0x00000006c060723c */ /* 0x040fe20000001860 */
[----:B------:R-:W3:Y:S01]  /*96f0*/  LDSM.16.M88.4 R4, [R226+0x3000] ;  /* 0x00300000e204783b */ /* 0x000ee20000000200 */
[----:B------:R-:W-:Y:S04]  /*9700*/  DEPBAR.LE SB0, 0x0 ;  /* 0x000080000000791a */ /* 0x000fe80000000000 */
[----:B------:R-:W-:Y:S03]  /*9710*/  FMUL.FTZ R10, R86, c[0x0][0x320] ;  /* 0x0000c800560a7a20 */ /* 0x000fe60000410000 */
[----:B------:R-:W3:Y:S01]  /*9720*/  MUFU.TANH R42, R48 ;  /* 0x00000030002a7308 */ /* 0x000ee20000002400 */
[----:B------:R-:W-:Y:S02]  /*9730*/  BAR.SYNC.DEFER_BLOCKING 0x0 ;  /* 0x0000000000007b1d */ /* 0x000fe40000010000 */
[----:B------:R-:W-:Y:S02]  /*9740*/  FMUL.FTZ R24, R90, c[0x0][0x320] ;  /* 0x0000c8005a187a20 */ /* 0x000fe40000410000 */
[----:B--2---:R-:W-:Y:S02]  /*9750*/  FMUL.FTZ R27, R91, c[0x0][0x320] ;  /* 0x0000c8005b1b7a20 */ /* 0x004fe40000410000 */
[----:B------:R-:W-:Y:S03]  /*9760*/  FMUL.FTZ R11, R89, c[0x0][0x320] ;  /* 0x0000c800590b7a20 */ /* 0x000fe60000410000 */
        /* <DEDUP_REMOVED lines=8> */
[----:B-1----:R-:W-:Y:S02]  /*97f0*/  FMUL.FTZ R46, R85, c[0x0][0x320] ;  /* 0x0000c800552e7a20 */ /* 0x002fe40000410000 */
[----:B------:R-:W-:Y:S02]  /*9800*/  FMUL.FTZ R92, R92, c[0x0][0x320] ;  /* 0x0000c8005c5c7a20 */ /* 0x000fe40000410000 */
[----:B------:R-:W-:Y:S03]  /*9810*/  FMUL.FTZ R94, R94, c[0x0][0x320] ;  /* 0x0000c8005e5e7a20 */ /* 0x000fe60000410000 */
[----:B------:R-:W-:Y:S01]  /*9820*/  MUFU.TANH R11, R11 ;  /* 0x0000000b000b7308 */ /* 0x000fe20000002400 */
[-C--:B---3--:R-:W-:Y:S09]  /*9830*/  HMMA.16816.F32 R100, R192, R4.reuse, R100 ;  /* 0x00000004c064723c */ /* 0x088ff20000001864 */
[----:B------:R1:W-:Y:S01]  /*9840*/  MUFU.TANH R184, R47 ;  /* 0x0000002f00b87308 */ /* 0x0003e20000002400 */
[C---:B------:R-:W-:Y:S01]  /*9850*/  HMMA.16816.F32 R104, R188.reuse, R4, R104 ;  /* 0x00000004bc68723c */ /* 0x040fe20000001868 */
[----:B------:R-:W3:Y:S07]  /*9860*/  SHFL.IDX PT, R5, R0, RZ, 0x1c1f ;  /* 0x001c1fff00057589 */ /* 0x000eee00000e0000 */
[-C--:B------:R-:W-:Y:S01]  /*9870*/  HMMA.16816.F32 R108, R188, R6.reuse, R108 ;  /* 0x00000006bc6c723c */ /* 0x080fe2000000186c */
[----:B------:R-:W-:Y:S01]  /*9880*/  MUFU.TANH R95, R95 ;  /* 0x0000005f005f7308 */ /* 0x000fe20000002400 */
[----:B------:R2:W2:Y:S04]  /*9890*/  SHFL.IDX PT, R4, R0, 0x1, 0x1c1f ;  /* 0x003c1f0000047f89 */ /* 0x0004a800000e0000 */
[----:B------:R-:W-:Y:S02]  /*98a0*/  FMUL.FTZ R52, R100, c[0x0][0x320] ;  /* 0x0000c80064347a20 */ /* 0x000fe40000410000 */
[----:B------:R-:W-:Y:S03]  /*98b0*/  HMMA.16816.F32 R112, R192, R6, R112 ;  /* 0x00000006c070723c */ /* 0x000fe60000001870 */
[----:B------:R-:W3:Y:S01]  /*98c0*/  MUFU.TANH R56, R56 ;  /* 0x0000003800387308 */ /* 0x000ee20000002400 */
[----:B------:R-:W-:Y:S02]  /*98d0*/  FMUL.FTZ R102, R102, c[0x0][0x320] ;  /* 0x0000c80066667a20 */ /* 0x000fe40000410000 */
[----:B-1----:R-:W-:Y:S02]  /*98e0*/  FMUL.FTZ R47, R84, c[0x0][0x320] ;  /* 0x0000c800542f7a20 */ /* 0x002fe40000410000 */
[----:B------:R-:W-:Y:S05]  /*98f0*/  FMUL.FTZ R103, R103, c[0x0][0x320] ;  /* 0x0000c80067677a20 */ /* 0x000fea0000410000 */
[----:B------:R-:W-:Y:S01]  /*9900*/  MUFU.TANH R58, R58 ;  /* 0x0000003a003a7308 */ /* 0x000fe20000002400 */
[----:B------:R-:W-:Y:S02]  /*9910*/  FMUL.FTZ R104, R104, c[0x0][0x320] ;  /* 0x0000c80068687a20 */ /* 0x000fe40000410000 */
[----:B------:R-:W-:Y:S02]  /*9920*/  FMUL.FTZ R105, R105, c[0x0][0x320] ;  /* 0x0000c80069697a20 */ /* 0x000fe40000410000 */
[----:B--2---:R-:W-:Y:S02]  /*9930*/  IMAD R0, R196, -0x70, RZ ;  /* 0xffffff90c4007824 */ /* 0x004fe400078e02ff */
[----:B------:R-:W-:Y:S02]  /*9940*/  FMUL.FTZ R106, R106, c[0x0][0x320] ;  /* 0x0000c8006a6a7a20 */ /* 0x000fe40000410000 */
[----:B------:R-:W-:Y:S01]  /*9950*/  FMUL.FTZ R108, R108, c[0x0][0x320] ;  /* 0x0000c8006c6c7a20 */ /* 0x000fe20000410000 */
[----:B------:R-:W1:Y:S01]  /*9960*/  MUFU.TANH R61, R61 ;  /* 0x0000003d003d7308 */ /* 0x000e620000002400 */
[----:B------:R-:W-:Y:S01]  /*9970*/  IADD3 R0, -R119, 0x1, R0 ;  /* 0x0000000177007810 */ /* 0x000fe20007ffe100 */
[----:B------:R-:W-:Y:S02]  /*9980*/  FMUL.FTZ R112, R112, c[0x0][0x320] ;  /* 0x0000c80070707a20 */ /* 0x000fe40000410000 */
[----:B------:R-:W-:Y:S01]  /*9990*/  FMUL.FTZ R114, R114, c[0x0][0x320] ;  /* 0x0000c80072727a20 */ /* 0x000fe20000410000 */
[----:B------:R-:W-:Y:S01]  /*99a0*/  IADD3 R0, R0, c[0x0][0x1d0], RZ ;  /* 0x0000740000007a10 */ /* 0x000fe20007ffe0ff */
[----:B------:R-:W-:Y:S02]  /*99b0*/  FMUL.FTZ R113, R113, c[0x0][0x320] ;  /* 0x0000c80071717a20 */ /* 0x000fe40000410000 */
[----:B------:R-:W-:Y:S01]  /*99c0*/  FMUL.FTZ R110, R110, c[0x0][0x320] ;  /* 0x0000c8006e6e7a20 */ /* 0x000fe20000410000 */
[----:B------:R-:W-:Y:S01]  /*99d0*/  IADD3 R0, R0, -c[0x0][0x168], RZ ;  /* 0x80005a0000007a10 */ /* 0x000fe20007ffe0ff */
[----:B------:R-:W-:Y:S03]  /*99e0*/  MUFU.TANH R63, R63 ;  /* 0x0000003f003f7308 */ /* 0x000fe60000002400 */
[C---:B---3--:R-:W-:Y:S01]  /*99f0*/  IADD3 R5, R0.reuse, R5, RZ ;  /* 0x0000000500057210 */ /* 0x048fe20007ffe0ff */
[C---:B------:R-:W-:Y:S02]  /*9a00*/  IMAD.IADD R4, R0.reuse, 0x1, R4 ;  /* 0x0000000100047824 */ /* 0x040fe400078e0204 */
[C---:B------:R-:W-:Y:S01]  /*9a10*/  IMAD.IADD R2, R0.reuse, 0x1, R2 ;  /* 0x0000000100027824 */ /* 0x040fe200078e0202 */
[----:B------:R-:W-:Y:S01]  /*9a20*/  IADD3 R0, R0, R8, RZ ;  /* 0x0000000800007210 */ /* 0x000fe20007ffe0ff */
[----:B------:R-:W-:Y:S01]  /*9a30*/  FMUL.FTZ R8, R82, c[0x0][0x320] ;  /* 0x0000c80052087a20 */ /* 0x000fe20000410000 */
[----:B------:R-:W-:Y:S01]  /*9a40*/  ISETP.GT.AND P1, PT, R4, RZ, PT ;  /* 0x000000ff0400720c */ /* 0x000fe20003f24270 */
[----:B------:R-:W-:Y:S01]  /*9a50*/  MUFU.TANH R213, R39 ;  /* 0x0000002700d57308 */ /* 0x000fe20000002400 */
[----:B------:R-:W-:Y:S02]  /*9a60*/  ISETP.GT.AND P3, PT, R2, RZ, PT ;  /* 0x000000ff0200720c */ /* 0x000fe40003f64270 */
[----:B------:R-:W-:Y:S02]  /*9a70*/  FSEL R16, R246, -INF , P1 ;  /* 0xff800000f6107808 */ /* 0x000fe40000800000 */
[----:B------:R-:W-:Y:S02]  /*9a80*/  FSEL R20, R243, -INF , P3 ;  /* 0xff800000f3147808 */ /* 0x000fe40001800000 */
[C---:B------:R-:W-:Y:S02]  /*9a90*/  ISETP.GT.AND P1, PT, R0.reuse, 0x1, PT ;  /* 0x000000010000780c */ /* 0x040fe40003f24270 */
[----:B------:R-:W-:Y:S01]  /*9aa0*/  ISETP.GT.AND P3, PT, R0, 0x8, PT ;  /* 0x000000080000780c */ /* 0x000fe20003f64270 */
[----:B------:R-:W-:Y:S01]  /*9ab0*/  MUFU.TANH R57, R57 ;  /* 0x0000003900397308 */ /* 0x000fe20000002400 */
[----:B----4-:R-:W-:Y:S02]  /*9ac0*/  FSEL R29, R222, -INF , P1 ;  /* 0xff800000de1d7808 */ /* 0x010fe40000800000 */
[----:B------:R-:W-:Y:S02]  /*9ad0*/  FSEL R50, R220, -INF , P3 ;  /* 0xff800000dc327808 */ /* 0x000fe40001800000 */
[C---:B------:R-:W-:Y:S02]  /*9ae0*/  ISETP.GT.AND P5, PT, R4.reuse, 0x1, PT ;  /* 0x000000010400780c */ /* 0x040fe40003fa4270 */
[C---:B------:R-:W-:Y:S02]  /*9af0*/  ISETP.GT.AND P1, PT, R5.reuse, 0x8, PT ;  /* 0x000000080500780c */ /* 0x040fe40003f24270 */
[----:B------:R-:W-:Y:S01]  /*9b00*/  ISETP.GT.AND P3, PT, R4, 0x8, PT ;  /* 0x000000080400780c */ /* 0x000fe20003f64270 */
[----:B------:R-:W2:Y:S01]  /*9b10*/  MUFU.TANH R66, R66 ;  /* 0x0000004200427308 */ /* 0x000ea20000002400 */
[----:B------:R-:W-:Y:S02]  /*9b20*/  FSEL R17, R244, -INF , P5 ;  /* 0xff800000f4117808 */ /* 0x000fe40002800000 */
[----:B------:R-:W-:Y:S02]  /*9b30*/  ISETP.GT.AND P5, PT, R2, 0x8, PT ;  /* 0x000000080200780c */ /* 0x000fe40003fa4270 */
[----:B------:R-:W-:Y:S02]  /*9b40*/  FSEL R18, R18, -INF , P3 ;  /* 0xff80000012127808 */ /* 0x000fe40001800000 */
[----:B------:R-:W-:Y:S02]  /*9b50*/  FSEL R14, R14, -INF , P1 ;  /* 0xff8000000e0e7808 */ /* 0x000fe40000800000 */
[----:B------:R-:W-:Y:S01]  /*9b60*/  ISETP.GT.AND P1, PT, R5, 0x11, PT ;  /* 0x000000110500780c */ /* 0x000fe20003f24270 */
[----:B------:R-:W-:Y:S01]  /*9b70*/  MUFU.TANH R39, R68 ;  /* 0x0000004400277308 */ /* 0x000fe20000002400 */
[----:B------:R-:W-:Y:S02]  /*9b80*/  ISETP.GT.AND P3, PT, R4, 0x11, PT ;  /* 0x000000110400780c */ /* 0x000fe40003f64270 */
[----:B------:R-:W-:Y:S02]  /*9b90*/  FSEL R22, R221, -INF , P5 ;  /* 0xff800000dd167808 */ /* 0x000fe40002800000 */
[----:B------:R-:W-:Y:S02]  /*9ba0*/  FSEL R36, R216, -INF , P1 ;  /* 0xff800000d8247808 */ /* 0x000fe40000800000 */
[----:B------:R-:W-:Y:S02]  /*9bb0*/  FSEL R96, R214, -INF , P3 ;  /* 0xff800000d6607808 */ /* 0x000fe40001800000 */
[C---:B------:R-:W-:Y:S01]  /*9bc0*/  ISETP.GT.AND P1, PT, R2.reuse, 0x11, PT ;  /* 0x000000110200780c */ /* 0x040fe20003f24270 */
[----:B------:R-:W-:Y:S01]  /*9bd0*/  MUFU.TANH R48, R81 ;  /* 0x0000005100307308 */ /* 0x000fe20000002400 */
[----:B------:R-:W-:Y:S02]  /*9be0*/  ISETP.GT.AND P3, PT, R2, 0x18, PT ;  /* 0x000000180200780c */ /* 0x000fe40003f64270 */
[----:B------:R-:W-:Y:S02]  /*9bf0*/  ISETP.GT.AND P5, PT, R5, 0x9, PT ;  /* 0x000000090500780c */ /* 0x000fe40003fa4270 */
[----:B------:R-:W-:Y:S02]  /*9c00*/  FSEL R99, R210, -INF , P1 ;  /* 0xff800000d2637808 */ /* 0x000fe40000800000 */
[----:B------:R-:W-:Y:S02]  /*9c10*/  FSEL R15, R15, -INF , P5 ;  /* 0xff8000000f0f7808 */ /* 0x000fe40002800000 */
[----:B------:R-:W-:Y:S01]  /*9c20*/  ISETP.GT.AND P5, PT, R4, 0x10, PT ;  /* 0x000000100400780c */ /* 0x000fe20003fa4270 */
[----:B------:R-:W-:Y:S01]  /*9c30*/  MUFU.TANH R211, R26 ;  /* 0x0000001a00d37308 */ /* 0x000fe20000002400 */
[----:B------:R-:W-:Y:S02]  /*9c40*/  ISETP.GT.AND P1, PT, R0, 0x19, PT ;  /* 0x000000190000780c */ /* 0x000fe40003f24270 */
[----:B------:R-:W-:Y:S02]  /*9c50*/  FSEL R100, R206, -INF , P3 ;  /* 0xff800000ce647808 */ /* 0x000fe40001800000 */
[----:B------:R-:W-:Y:S02]  /*9c60*/  ISETP.GT.AND P3, PT, R5, 0x19, PT ;  /* 0x000000190500780c */ /* 0x000fe40003f64270 */
[----:B------:R-:W-:Y:S02]  /*9c70*/  FSEL R90, R215, -INF , P5 ;  /* 0xff800000d75a7808 */ /* 0x000fe40002800000 */
[----:B------:R-:W-:Y:S01]  /*9c80*/  FSEL R199, R199, -INF , P1 ;  /* 0xff800000c7c77808 */ /* 0x000fe20000800000 */
[----:B------:R-:W-:Y:S01]  /*9c90*/  MUFU.TANH R62, R62 ;  /* 0x0000003e003e7308 */ /* 0x000fe20000002400 */
[----:B------:R-:W-:Y:S02]  /*9ca0*/  FSEL R45, R203, -INF , P3 ;  /* 0xff800000cb2d7808 */ /* 0x000fe40001800000 */
[----:B------:R-:W-:Y:S02]  /*9cb0*/  ISETP.GT.AND P5, PT, R0, 0x11, PT ;  /* 0x000000110000780c */ /* 0x000fe40003fa4270 */
[----:B------:R-:W-:Y:S02]  /*9cc0*/  ISETP.GT.AND P1, PT, R5, 0x20, PT ;  /* 0x000000200500780c */ /* 0x000fe40003f24270 */
[----:B------:R-:W-:Y:S02]  /*9cd0*/  ISETP.GT.AND P3, PT, R4, 0x20, PT ;  /* 0x000000200400780c */ /* 0x000fe40003f64270 */
[----:B------:R-:W-:Y:S01]  /*9ce0*/  FSEL R197, R197, -INF , P5 ;  /* 0xff800000c5c57808 */ /* 0x000fe20002800000 */
[----:B------:R-:W-:Y:S01]  /*9cf0*/  MUFU.TANH R32, R64 ;  /* 0x0000004000207308 */ /* 0x000fe20000002400 */
[----:B------:R-:W-:Y:S02]  /*9d00*/  FSEL R44, R200, -INF , P1 ;  /* 0xff800000c82c7808 */ /* 0x000fe40000800000 */
[----:B------:R-:W-:Y:S02]  /*9d10*/  FSEL R208, R208, -INF , P3 ;  /* 0xff800000d0d07808 */ /* 0x000fe40001800000 */
[----:B------:R-:W-:Y:S02]  /*9d20*/  ISETP.GT.AND P3, PT, R0, 0x21, PT ;  /* 0x000000210000780c */ /* 0x000fe40003f64270 */
[----:B------:R-:W-:Y:S02]  /*9d30*/  ISETP.GT.AND P1, PT, R2, 0x21, PT ;  /* 0x000000210200780c */ /* 0x000fe40003f24270 */
[----:B------:R-:W-:Y:S01]  /*9d40*/  ISETP.GT.AND P5, PT, R5, 0x18, PT ;  /* 0x000000180500780c */ /* 0x000fe20003fa4270 */
[----:B------:R-:W3:Y:S01]  /*9d50*/  MUFU.TANH R71, R71 ;  /* 0x0000004700477308 */ /* 0x000ee20000002400 */
[----:B------:R-:W-:Y:S02]  /*9d60*/  FSEL R82, R186, -INF , P3 ;  /* 0xff800000ba527808 */ /* 0x000fe40001800000 */
[----:B------:R-:W-:Y:S02]  /*9d70*/  FSEL R35, R204, -INF , P5 ;  /* 0xff800000cc237808 */ /* 0x000fe40002800000 */
[----:B------:R-:W-:Y:S02]  /*9d80*/  FSEL R247, R247, -INF , P1 ;  /* 0xff800000f7f77808 */ /* 0x000fe40000800000 */
[C---:B------:R-:W-:Y:S02]  /*9d90*/  ISETP.GT.AND P1, PT, R0.reuse, 0x28, PT ;  /* 0x000000280000780c */ /* 0x040fe40003f24270 */
[C---:B------:R-:W-:Y:S01]  /*9da0*/  ISETP.GT.AND P2, PT, R5.reuse, 0x1, PT ;  /* 0x000000010500780c */ /* 0x040fe20003f44270 */
[----:B------:R-:W-:Y:S01]  /*9db0*/  MUFU.TANH R73, R73 ;  /* 0x0000004900497308 */ /* 0x000fe20000002400 */
[C---:B------:R-:W-:Y:S02]  /*9dc0*/  ISETP.GT.AND P5, PT, R5.reuse, 0x21, PT ;  /* 0x000000210500780c */ /* 0x040fe40003fa4270 */
[----:B------:R-:W-:Y:S02]  /*9dd0*/  ISETP.GT.AND P3, PT, R5, 0x28, PT ;  /* 0x000000280500780c */ /* 0x000fe40003f64270 */
[----:B------:R-:W-:Y:S02]  /*9de0*/  FSEL R239, R185, -INF , P1 ;  /* 0xff800000b9ef7808 */ /* 0x000fe40000800000 */
[----:B------:R-:W-:Y:S02]  /*9df0*/  FSEL R43, R187, -INF , P5 ;  /* 0xff800000bb2b7808 */ /* 0x000fe40002800000 */
[----:B------:R-:W-:Y:S01]  /*9e00*/  ISETP.GT.AND P5, PT, R0, 0x20, PT ;  /* 0x000000200000780c */ /* 0x000fe20003fa4270 */
[----:B------:R4:W-:Y:S01]  /*9e10*/  MUFU.TANH R219, R13 ;  /* 0x0000000d00db7308 */ /* 0x0009e20000002400 */
[----:B------:R-:W-:Y:S02]  /*9e20*/  ISETP.GT.AND P1, PT, R4, 0x29, PT ;  /* 0x000000290400780c */ /* 0x000fe40003f24270 */
[----:B------:R-:W-:Y:S02]  /*9e30*/  FSEL R250, R250, -INF , P5 ;  /* 0xff800000fafa7808 */ /* 0x000fe40002800000 */
[----:B------:R-:W-:Y:S02]  /*9e40*/  FSEL R42, R42, -INF , P3 ;  /* 0xff8000002a2a7808 */ /* 0x000fe40001800000 */
[----:B------:R-:W-:Y:S02]  /*9e50*/  FSEL R209, R209, -INF , P1 ;  /* 0xff800000d1d17808 */ /* 0x000fe40000800000 */
[----:B------:R-:W-:Y:S01]  /*9e60*/  ISETP.GT.AND P1, PT, R2, 0x30, PT ;  /* 0x000000300200780c */ /* 0x000fe20003f24270 */
[----:B------:R-:W-:Y:S01]  /*9e70*/  MUFU.TANH R67, R67 ;  /* 0x0000004300437308 */ /* 0x000fe20000002400 */
[----:B------:R-:W-:Y:S02]  /*9e80*/  ISETP.GT.AND P3, PT, R5, 0x31, PT ;  /* 0x000000310500780c */ /* 0x000fe40003f64270 */
[----:B------:R-:W-:Y:S02]  /*9e90*/  FSEL R234, R56, -INF , P1 ;  /* 0xff80000038ea7808 */ /* 0x000fe40000800000 */
[----:B------:R-:W-:Y:S02]  /*9ea0*/  FSEL R33, R33, -INF , P3 ;  /* 0xff80000021217808 */ /* 0x000fe40001800000 */
[----:B------:R-:W-:Y:S02]  /*9eb0*/  ISETP.GT.AND P1, PT, R2, 0x39, PT ;  /* 0x000000390200780c */ /* 0x000fe40003f24270 */
[----:B------:R-:W-:Y:S01]  /*9ec0*/  ISETP.GT.AND P5, PT, R0, 0x29, PT ;  /* 0x000000290000780c */ /* 0x000fe20003fa4270 */
[----:B------:R-:W-:Y:S01]  /*9ed0*/  MUFU.TANH R38, R69 ;  /* 0x0000004500267308 */ /* 0x000fe20000002400 */
[----:B-1----:R-:W-:Y:S02]  /*9ee0*/  FSEL R61, R61, -INF , P1 ;  /* 0xff8000003d3d7808 */ /* 0x002fe40000800000 */
[----:B------:R-:W-:Y:S02]  /*9ef0*/  ISETP.GT.AND P1, PT, R4, 0x38, PT ;  /* 0x000000380400780c */ /* 0x000fe40003f24270 */
[----:B----4-:R-:W-:Y:S02]  /*9f00*/  FSEL R13, R251, -INF , P2 ;  /* 0xff800000fb0d7808 */ /* 0x010fe40001000000 */
[----:B--2---:R-:W-:Y:S02]  /*9f10*/  FSEL R81, R66, -INF , P1 ;  /* 0xff80000042517808 */ /* 0x004fe40000800000 */
[----:B------:R-:W-:Y:S01]  /*9f20*/  ISETP.GT.AND P2, PT, R2, 0x1, PT ;  /* 0x000000010200780c */ /* 0x000fe20003f44270 */
[----:B------:R-:W1:Y:S01]  /*9f30*/  MUFU.TANH R76, R76 ;  /* 0x0000004c004c7308 */ /* 0x000e620000002400 */
[----:B------:R-:W-:Y:S02]  /*9f40*/  FSEL R184, R184, -INF , P5 ;  /* 0xff800000b8b87808 */ /* 0x000fe40002800000 */
[----:B------:R-:W-:Y:S02]  /*9f50*/  ISETP.GT.AND P5, PT, R5, 0x30, PT ;  /* 0x000000300500780c */ /* 0x000fe40003fa4270 */
[----:B------:R-:W-:Y:S02]  /*9f60*/  ISETP.GT.AND P1, PT, R4, 0x41, PT ;  /* 0x000000410400780c */ /* 0x000fe40003f24270 */
[----:B------:R-:W-:Y:S02]  /*9f70*/  FSEL R34, R34, -INF , P5 ;  /* 0xff80000022227808 */ /* 0x000fe40002800000 */
[C---:B------:R-:W-:Y:S01]  /*9f80*/  ISETP.GT.AND P5, PT, R2.reuse, 0x31, PT ;  /* 0x000000310200780c */ /* 0x040fe20003fa4270 */
[----:B------:R-:W-:Y:S01]  /*9f90*/  MUFU.TANH R78, R78 ;  /* 0x0000004e004e7308 */ /* 0x000fe20000002400 */
[----:B---3--:R-:W-:Y:S01]  /*9fa0*/  FSEL R64, R71, -INF , P1 ;  /* 0xff80000047407808 */ /* 0x008fe20000800000 */
[----:B------:R-:W-:Y:S01]  /*9fb0*/  FMUL.FTZ R71, R111, c[0x0][0x320] ;  /* 0x0000c8006f477a20 */ /* 0x000fe20000410000 */
[----:B------:R-:W-:Y:S02]  /*9fc0*/  FSEL R119, R57, -INF , P5 ;  /* 0xff80000039777808 */ /* 0x000fe40002800000 */
[----:B------:R-:W-:Y:S02]  /*9fd0*/  ISETP.GT.AND P1, PT, R2, 0x48, PT ;  /* 0x000000480200780c */ /* 0x000fe40003f24270 */
[----:B------:R-:W-:Y:S02]  /*9fe0*/  ISETP.GT.AND P3, PT, R0, 0x30, PT ;  /* 0x000000300000780c */ /* 0x000fe40003f64270 */
[----:B------:R-:W-:Y:S01]  /*9ff0*/  ISETP.GT.AND P0, PT, R5, RZ, PT ;  /* 0x000000ff0500720c */ /* 0x000fe20003f04270 */
[----:B------:R-:W-:Y:S01]  /*a000*/  MUFU.TANH R71, R71 ;  /* 0x0000004700477308 */ /* 0x000fe20000002400 */
[----:B------:R-:W-:Y:S02]  /*a010*/  FSEL R58, R58, -INF , P3 ;  /* 0xff8000003a3a7808 */ /* 0x000fe40001800000 */
[----:B------:R-:W-:Y:S02]  /*a020*/  ISETP.GT.AND P3, PT, R0, 0x39, PT ;  /* 0x000000390000780c */ /* 0x000fe40003f64270 */
[----:B-1----:R-:W-:Y:S02]  /*a030*/  FSEL R69, R76, -INF , P1 ;  /* 0xff8000004c457808 */ /* 0x002fe40000800000 */
[----:B------:R-:W-:Y:S02]  /*a040*/  FSEL R63, R63, -INF , P3 ;  /* 0xff8000003f3f7808 */ /* 0x000fe40001800000 */
[----:B------:R-:W-:Y:S01]  /*a050*/  ISETP.GT.AND P3, PT, R5, 0x40, PT ;  /* 0x000000400500780c */ /* 0x000fe20003f64270 */
[----:B------:R-:W1:Y:S01]  /*a060*/  MUFU.TANH R19, R19 ;  /* 0x0000001300137308 */ /* 0x000e620000002400 */
[----:B------:R-:W-:Y:S02]  /*a070*/  FSEL R7, R252, -INF , P0 ;  /* 0xff800000fc077808 */ /* 0x000fe40000000000 */
[----:B------:R-:W-:Y:S02]  /*a080*/  FSEL R39, R39, -INF , P3 ;  /* 0xff80000027277808 */ /* 0x000fe40001800000 */
[----:B------:R-:W-:Y:S02]  /*a090*/  ISETP.GT.AND P0, PT, R0, RZ, PT ;  /* 0x000000ff0000720c */ /* 0x000fe40003f04270 */
[----:B------:R-:W-:Y:S02]  /*a0a0*/  ISETP.GT.AND P3, PT, R2, 0x41, PT ;  /* 0x000000410200780c */ /* 0x000fe40003f64270 */
[----:B------:R-:W-:Y:S01]  /*a0b0*/  FSEL R26, R242, -INF , P0 ;  /* 0xff800000f21a7808 */ /* 0x000fe20000000000 */
[----:B------:R-:W2:Y:S01]  /*a0c0*/  MUFU.TANH R6, R83 ;  /* 0x0000005300067308 */ /* 0x000ea20000002400 */
[----:B------:R-:W-:Y:S02]  /*a0d0*/  ISETP.GT.AND P0, PT, R2, 0x9, PT ;  /* 0x000000090200780c */ /* 0x000fe40003f04270 */
[----:B------:R-:W-:Y:S02]  /*a0e0*/  IADD3 R242, R196, -0x1, RZ ;  /* 0xffffffffc4f27810 */ /* 0x000fe40007ffe0ff */
[----:B------:R-:W-:Y:S02]  /*a0f0*/  FSEL R23, R219, -INF , P0 ;  /* 0xff800000db177808 */ /* 0x000fe40000000000 */
[----:B------:R-:W-:Y:S02]  /*a100*/  ISETP.GT.AND P5, PT, R0, 0x38, PT ;  /* 0x000000380000780c */ /* 0x000fe40003fa4270 */
[----:B------:R-:W-:Y:S01]  /*a110*/  ISETP.GT.AND P0, PT, R4, 0x9, PT ;  /* 0x000000090400780c */ /* 0x000fe20003f04270 */
[----:B------:R-:W3:Y:S01]  /*a120*/  MUFU.TANH R12, R12 ;  /* 0x0000000c000c7308 */ /* 0x000ee20000002400 */
[----:B------:R-:W-:Y:S02]  /*a130*/  FSEL R62, R62, -INF , P5 ;  /* 0xff8000003e3e7808 */ /* 0x000fe40002800000 */
[----:B------:R-:W-:Y:S02]  /*a140*/  ISETP.GT.AND P5, PT, R4, 0x39, PT ;  /* 0x000000390400780c */ /* 0x000fe40003fa4270 */
[----:B-1----:R-:W-:Y:S02]  /*a150*/  FSEL R19, R19, -INF , P0 ;  /* 0xff80000013137808 */ /* 0x002fe40000000000 */
        /* <DEDUP_REMOVED lines=12> */
[C---:B------:R-:W-:Y:S02]  /*a220*/  ISETP.GT.AND P3, PT, R0.reuse, 0x48, PT ;  /* 0x000000480000780c */ /* 0x040fe40003f64270 */
[----:B------:R-:W-:Y:S01]  /*a230*/  ISETP.GT.AND P1, PT, R0, 0x51, PT ;  /* 0x000000510000780c */ /* 0x000fe20003f24270 */
[----:B------:R-:W1:Y:S01]  /*a240*/  MUFU.TANH R27, R27 ;  /* 0x0000001b001b7308 */ /* 0x000e620000002400 */
[----:B------:R-:W-:Y:S02]  /*a250*/  FSEL R67, R78, -INF , P3 ;  /* 0xff8000004e437808 */ /* 0x000fe40001800000 */
[----:B------:R-:W-:Y:S04]  /*a260*/  ISETP.GT.AND P3, PT, R4, 0x49, PT ;  /* 0x000000490400780c */ /* 0x000fe80003f64270 */
[----:B--2---:R-:W-:Y:S02]  /*a270*/  FSEL R216, R6, -INF , P3 ;  /* 0xff80000006d87808 */ /* 0x004fe40001800000 */
[----:B------:R-:W-:Y:S01]  /*a280*/  ISETP.GT.AND P3, PT, R2, 0x50, PT ;  /* 0x000000500200780c */ /* 0x000fe20003f64270 */
[----:B------:R-:W2:Y:S03]  /*a290*/  MUFU.TANH R93, R93 ;  /* 0x0000005d005d7308 */ /* 0x000ea60000002400 */
[----:B---3--:R-:W-:Y:S01]  /*a2a0*/  FSEL R252, R12, -INF , P3 ;  /* 0xff8000000cfc7808 */ /* 0x008fe20001800000 */
[----:B------:R-:W-:Y:S01]  /*a2b0*/  FMUL.FTZ R12, R107, c[0x0][0x320] ;  /* 0x0000c8006b0c7a20 */ /* 0x000fe20000410000 */
[----:B------:R-:W-:Y:S05]  /*a2c0*/  ISETP.GT.AND P3, PT, R2, 0x59, PT ;  /* 0x000000590200780c */ /* 0x000fea0003f64270 */
[----:B------:R-:W3:Y:S01]  /*a2d0*/  MUFU.TANH R72, R72 ;  /* 0x0000004800487308 */ /* 0x000ee20000002400 */
[----:B-1----:R-:W-:Y:S02]  /*a2e0*/  FSEL R65, R27, -INF , P1 ;  /* 0xff8000001b417808 */ /* 0x002fe40000800000 */
[----:B------:R-:W-:Y:S07]  /*a2f0*/  ISETP.GT.AND P1, PT, R4, 0x58, PT ;  /* 0x000000580400780c */ /* 0x000fee0003f24270 */
[----:B------:R-:W1:Y:S01]  /*a300*/  MUFU.TANH R28, R28 ;  /* 0x0000001c001c7308 */ /* 0x000e620000002400 */
[----:B--2---:R-:W-:Y:S02]  /*a310*/  FSEL R244, R93, -INF , P3 ;  /* 0xff8000005df47808 */ /* 0x004fe40001800000 */
[C---:B------:R-:W-:Y:S07]  /*a320*/  ISETP.GT.AND P3, PT, R5.reuse, 0x60, PT ;  /* 0x000000600500780c */ /* 0x040fee0003f64270 */
[----:B------:R-:W2:Y:S01]  /*a330*/  MUFU.TANH R52, R52 ;  /* 0x0000003400347308 */ /* 0x000ea20000002400 */
[----:B---3--:R-:W-:Y:S02]  /*a340*/  FSEL R83, R72, -INF , P5 ;  /* 0xff80000048537808 */ /* 0x008fe40002800000 */
[----:B------:R-:W-:Y:S07]  /*a350*/  ISETP.GT.AND P5, PT, R2, 0x49, PT ;  /* 0x000000490200780c */ /* 0x000fee0003fa4270 */
[----:B------:R-:W3:Y:S01]  /*a360*/  MUFU.TANH R77, R77 ;  /* 0x0000004d004d7308 */ /* 0x000ee20000002400 */
[----:B-1----:R-:W-:Y:S02]  /*a370*/  FSEL R206, R28, -INF , P1 ;  /* 0xff8000001cce7808 */ /* 0x002fe40000800000 */
[----:B------:R-:W-:Y:S07]  /*a380*/  ISETP.GT.AND P1, PT, R5, 0x69, PT ;  /* 0x000000690500780c */ /* 0x000fee0003f24270 */
[----:B------:R-:W1:Y:S01]  /*a390*/  MUFU.TANH R198, R30 ;  /* 0x0000001e00c67308 */ /* 0x000e620000002400 */
[----:B--2---:R-:W-:Y:S02]  /*a3a0*/  FSEL R28, R52, -INF , P3 ;  /* 0xff800000341c7808 */ /* 0x004fe40001800000 */
[----:B------:R-:W2:Y:S01]  /*a3b0*/  LDL R52, [R1+0x20] ;  /* 0x0000200001347983 */ /* 0x000ea20000100800 */
[C---:B------:R-:W-:Y:S06]  /*a3c0*/  ISETP.GT.AND P3, PT, R4.reuse, 0x61, PT ;  /* 0x000000610400780c */ /* 0x040fec0003f64270 */
[----:B------:R4:W4:Y:S01]  /*a3d0*/  MUFU.TANH R223, R9 ;  /* 0x0000000900df7308 */ /* 0x0009220000002400 */
[----:B---3--:R-:W-:Y:S02]  /*a3e0*/  FSEL R66, R77, -INF , P5 ;  /* 0xff8000004d427808 */ /* 0x008fe40002800000 */
[----:B------:R-:W3:Y:S01]  /*a3f0*/  LDL.64 R76, [R1+0x30] ;  /* 0x00003000014c7983 */ /* 0x000ee20000100a00 */
[----:B------:R-:W-:Y:S06]  /*a400*/  ISETP.GT.AND P5, PT, R4, 0x48, PT ;  /* 0x000000480400780c */ /* 0x000fec0003fa4270 */
[----:B------:R-:W4:Y:S01]  /*a410*/  MUFU.TANH R41, R49 ;  /* 0x0000003100297308 */ /* 0x000f220000002400 */
[----:B-1----:R-:W-:Y:S01]  /*a420*/  FSEL R198, R198, -INF , P0 ;  /* 0xff800000c6c67808 */ /* 0x002fe20000000000 */
[----:B------:R-:W-:Y:S01]  /*a430*/  FMUL.FTZ R30, R97, c[0x0][0x320] ;  /* 0x0000c800611e7a20 */ /* 0x000fe20000410000 */
[----:B------:R-:W-:Y:S07]  /*a440*/  ISETP.GT.AND P0, PT, R4, 0x18, PT ;  /* 0x000000180400780c */ /* 0x000fee0003f04270 */
[----:B------:R1:W1:Y:S01]  /*a450*/  MUFU.TANH R25, R54 ;  /* 0x0000003600197308 */ /* 0x0002620000002400 */
[----:B------:R-:W-:Y:S02]  /*a460*/  FSEL R91, R202, -INF , P0 ;  /* 0xff800000ca5b7808 */ /* 0x000fe40000000000 */
[----:B------:R-:W-:Y:S01]  /*a470*/  ISETP.GT.AND P0, PT, R4, 0x21, PT ;  /* 0x000000210400780c */ /* 0x000fe20003f04270 */
[----:B----4-:R-:W-:Y:S01]  /*a480*/  FMUL.FTZ R9, R87, c[0x0][0x320] ;  /* 0x0000c80057097a20 */ /* 0x010fe20000410000 */
[----:B------:R-:W-:Y:S02]  /*a490*/  FSEL R21, R223, -INF , P2 ;  /* 0xff800000df157808 */ /* 0x000fe40001000000 */
[----:B------:R-:W-:Y:S02]  /*a4a0*/  ISETP.GT.AND P2, PT, R0, 0x9, PT ;  /* 0x000000090000780c */ /* 0x000fe40003f44270 */
[----:B------:R-:W-:Y:S01]  /*a4b0*/  FSEL R213, R213, -INF , P0 ;  /* 0xff800000d5d57808 */ /* 0x000fe20000000000 */
[----:B------:R-:W4:Y:S01]  /*a4c0*/  MUFU.TANH R59, R59 ;  /* 0x0000003b003b7308 */ /* 0x000f220000002400 */
[----:B------:R-:W-:Y:S02]  /*a4d0*/  FSEL R51, R218, -INF , P2 ;  /* 0xff800000da337808 */ /* 0x000fe40001000000 */
[----:B------:R-:W-:Y:S02]  /*a4e0*/  ISETP.GT.AND P2, PT, R5, 0x10, PT ;  /* 0x000000100500780c */ /* 0x000fe40003f44270 */
[----:B------:R-:W-:Y:S02]  /*a4f0*/  ISETP.GT.AND P0, PT, R2, 0x28, PT ;  /* 0x000000280200780c */ /* 0x000fe40003f04270 */
[----:B------:R-:W-:Y:S02]  /*a500*/  FSEL R37, R217, -INF , P2 ;  /* 0xff800000d9257808 */ /* 0x000fe40001000000 */
[----:B------:R-:W-:Y:S01]  /*a510*/  ISETP.GT.AND P2, PT, R0, 0x10, PT ;  /* 0x000000100000780c */ /* 0x000fe20003f44270 */
[----:B------:R-:W4:Y:S01]  /*a520*/  MUFU.TANH R74, R74 ;  /* 0x0000004a004a7308 */ /* 0x000f220000002400 */
[----:B------:R-:W-:Y:S02]  /*a530*/  FSEL R248, R248, -INF , P0 ;  /* 0xff800000f8f87808 */ /* 0x000fe40000000000 */
[----:B------:R-:W-:Y:S01]  /*a540*/  ISETP.GT.AND P0, PT, R5, 0x29, PT ;  /* 0x000000290500780c */ /* 0x000fe20003f04270 */
[----:B-1----:R-:W-:Y:S01]  /*a550*/  FMUL.FTZ R54, R101, c[0x0][0x320] ;  /* 0x0000c80065367a20 */ /* 0x002fe20000410000 */
[----:B------:R-:W-:Y:S02]  /*a560*/  FSEL R195, R211, -INF , P2 ;  /* 0xff800000d3c37808 */ /* 0x000fe40001000000 */
[----:B------:R-:W-:Y:S02]  /*a570*/  FSEL R41, R41, -INF , P0 ;  /* 0xff80000029297808 */ /* 0x000fe40000000000 */
[----:B------:R-:W-:Y:S01]  /*a580*/  ISETP.GT.AND P0, PT, R4, 0x30, PT ;  /* 0x000000300400780c */ /* 0x000fe20003f04270 */
[----:B------:R-:W1:Y:S01]  /*a590*/  MUFU.TANH R55, R55 ;  /* 0x0000003700377308 */ /* 0x000e620000002400 */
[----:B------:R-:W-:Y:S02]  /*a5a0*/  ISETP.GT.AND P2, PT, R2, 0x19, PT ;  /* 0x000000190200780c */ /* 0x000fe40003f44270 */
[----:B------:R-:W-:Y:S02]  /*a5b0*/  FSEL R240, R25, -INF , P0 ;  /* 0xff80000019f07808 */ /* 0x000fe40000000000 */
[----:B------:R-:W-:Y:S02]  /*a5c0*/  FSEL R101, R205, -INF , P2 ;  /* 0xff800000cd657808 */ /* 0x000fe40001000000 */
[----:B------:R-:W-:Y:S02]  /*a5d0*/  ISETP.GT.AND P2, PT, R4, 0x19, PT ;  /* 0x000000190400780c */ /* 0x000fe40003f44270 */
[----:B------:R-:W-:Y:S01]  /*a5e0*/  ISETP.GT.AND P0, PT, R0, 0x31, PT ;  /* 0x000000310000780c */ /* 0x000fe20003f04270 */
[----:B------:R-:W1:Y:S01]  /*a5f0*/  MUFU.TANH R60, R60 ;  /* 0x0000003c003c7308 */ /* 0x000e620000002400 */
[----:B------:R-:W-:Y:S02]  /*a600*/  FSEL R97, R201, -INF , P2 ;  /* 0xff800000c9617808 */ /* 0x000fe40001000000 */
[C---:B------:R-:W-:Y:S02]  /*a610*/  ISETP.GT.AND P2, PT, R2.reuse, 0x20, PT ;  /* 0x000000200200780c */ /* 0x040fe40003f44270 */
[----:B----4-:R-:W-:Y:S02]  /*a620*/  FSEL R59, R59, -INF , P0 ;  /* 0xff8000003b3b7808 */ /* 0x010fe40000000000 */
[----:B------:R-:W-:Y:S02]  /*a630*/  ISETP.GT.AND P0, PT, R5, 0x38, PT ;  /* 0x000000380500780c */ /* 0x000fe40003f04270 */
[----:B------:R-:W-:Y:S01]  /*a640*/  FSEL R245, R245, -INF , P2 ;  /* 0xff800000f5f57808 */ /* 0x000fe20001000000 */
[----:B------:R-:W4:Y:S01]  /*a650*/  MUFU.TANH R70, R70 ;  /* 0x0000004600467308 */ /* 0x000f220000002400 */
[----:B------:R-:W-:Y:S02]  /*a660*/  ISETP.GT.AND P2, PT, R2, 0x29, PT ;  /* 0x000000290200780c */ /* 0x000fe40003f44270 */
[----:B------:R-:W-:Y:S02]  /*a670*/  FSEL R32, R32, -INF , P0 ;  /* 0xff80000020207808 */ /* 0x000fe40000000000 */
[----:B------:R-:W-:Y:S02]  /*a680*/  ISETP.GT.AND P0, PT, R5, 0x41, PT ;  /* 0x000000410500780c */ /* 0x000fe40003f04270 */
[----:B------:R-:W-:Y:S02]  /*a690*/  FSEL R249, R249, -INF , P2 ;  /* 0xff800000f9f97808 */ /* 0x000fe40001000000 */
[----:B------:R-:W-:Y:S01]  /*a6a0*/  FSEL R38, R38, -INF , P0 ;  /* 0xff80000026267808 */ /* 0x000fe20000000000 */
[----:B------:R4:W-:Y:S01]  /*a6b0*/  MUFU.TANH R49, R80 ;  /* 0x0000005000317308 */ /* 0x0009e20000002400 */
[----:B------:R-:W-:Y:S02]  /*a6c0*/  ISETP.GT.AND P2, PT, R4, 0x28, PT ;  /* 0x000000280400780c */ /* 0x000fe40003f44270 */
[----:B------:R-:W-:Y:S02]  /*a6d0*/  ISETP.GT.AND P0, PT, R0, 0x40, PT ;  /* 0x000000400000780c */ /* 0x000fe40003f04270 */
[----:B------:R-:W-:Y:S02]  /*a6e0*/  FSEL R207, R207, -INF , P2 ;  /* 0xff800000cfcf7808 */ /* 0x000fe40001000000 */
[----:B------:R-:W-:Y:S02]  /*a6f0*/  ISETP.GT.AND P2, PT, R4, 0x31, PT ;  /* 0x000000310400780c */ /* 0x000fe40003f44270 */
[----:B------:R-:W-:Y:S01]  /*a700*/  FSEL R56, R74, -INF , P0 ;  /* 0xff8000004a387808 */ /* 0x000fe20000000000 */
[----:B------:R-:W4:Y:S01]  /*a710*/  MUFU.TANH R75, R75 ;  /* 0x0000004b004b7308 */ /* 0x000f220000002400 */
[----:B-1----:R-:W-:Y:S02]  /*a720*/  FSEL R233, R55, -INF , P2 ;  /* 0xff80000037e97808 */ /* 0x002fe40001000000 */
[----:B------:R-:W-:Y:S02]  /*a730*/  ISETP.GT.AND P2, PT, R2, 0x38, PT ;  /* 0x000000380200780c */ /* 0x000fe40003f44270 */
[----:B------:R-:W-:Y:S02]  /*a740*/  FMNMX.FTZ R74, R7, R3, !PT ;  /* 0x00000003074a7209 */ /* 0x000fe40007810000 */
[----:B------:R-:W-:Y:S01]  /*a750*/  FSEL R230, R60, -INF , P2 ;  /* 0xff8000003ce67808 */ /* 0x000fe20001000000 */
[----:B------:R-:W-:Y:S01]  /*a760*/  IMAD.MOV.U32 R60, RZ, RZ, R58 ;  /* 0x000000ffff3c7224 */ /* 0x000fe200078e003a */
[----:B------:R-:W-:Y:S01]  /*a770*/  FMNMX.FTZ R74, R13, R74, !PT ;  /* 0x0000004a0d4a7209 */ /* 0x000fe20007810000 */
[----:B------:R-:W1:Y:S01]  /*a780*/  MUFU.TANH R8, R8 ;  /* 0x0000000800087308 */ /* 0x000e620000002400 */
[----:B------:R-:W-:Y:S02]  /*a790*/  ISETP.GT.AND P2, PT, R5, 0x39, PT ;  /* 0x000000390500780c */ /* 0x000fe40003f44270 */
[----:B------:R-:W-:Y:S02]  /*a7a0*/  FMNMX.FTZ R74, R14, R74, !PT ;  /* 0x0000004a0e4a7209 */ /* 0x000fe40007810000 */
[----:B------:R-:W-:Y:S02]  /*a7b0*/  FSEL R40, R40, -INF , P2 ;  /* 0xff80000028287808 */ /* 0x000fe40001000000 */
[----:B------:R-:W-:Y:S02]  /*a7c0*/  ISETP.GT.AND P2, PT, R4, 0x40, PT ;  /* 0x000000400400780c */ /* 0x000fe40003f44270 */
[----:B------:R-:W-:Y:S01]  /*a7d0*/  FMNMX.FTZ R74, R15, R74, !PT ;  /* 0x0000004a0f4a7209 */ /* 0x000fe20007810000 */
[----:B------:R-:W1:Y:S01]  /*a7e0*/  MUFU.TANH R46, R46 ;  /* 0x0000002e002e7308 */ /* 0x000e620000002400 */
[----:B----4-:R-:W-:Y:S02]  /*a7f0*/  FSEL R80, R70, -INF , P2 ;  /* 0xff80000046507808 */ /* 0x010fe40001000000 */
[----:B------:R-:W-:Y:S02]  /*a800*/  ISETP.GT.AND P2, PT, R0, 0x41, PT ;  /* 0x000000410000780c */ /* 0x000fe40003f44270 */
[----:B------:R-:W-:Y:S02]  /*a810*/  FMNMX.FTZ R74, R37, R74, !PT ;  /* 0x0000004a254a7209 */ /* 0x000fe40007810000 */
[----:B------:R-:W-:Y:S02]  /*a820*/  FSEL R55, R75, -INF , P2 ;  /* 0xff8000004b377808 */ /* 0x000fe40001000000 */
[----:B------:R-:W-:Y:S01]  /*a830*/  FMNMX.FTZ R74, R36, R74, !PT ;  /* 0x0000004a244a7209 */ /* 0x000fe20007810000 */
[----:B------:R-:W4:Y:S01]  /*a840*/  MUFU.TANH R79, R79 ;  /* 0x0000004f004f7308 */ /* 0x000f220000002400 */
[----:B------:R-:W-:Y:S02]  /*a850*/  ISETP.GT.AND P0, PT, R0, 0x49, PT ;  /* 0x000000490000780c */ /* 0x000fe40003f04270 */
[----:B------:R-:W-:Y:S02]  /*a860*/  FMNMX.FTZ R74, R35, R74, !PT ;  /* 0x0000004a234a7209 */ /* 0x000fe40007810000 */
[----:B-1----:R-:W-:Y:S02]  /*a870*/  FSEL R217, R8, -INF , P5 ;  /* 0xff80000008d97808 */ /* 0x002fe40002800000 */
[----:B------:R-:W-:Y:S02]  /*a880*/  FMNMX.FTZ R74, R45, R74, !PT ;  /* 0x0000004a2d4a7209 */ /* 0x000fe40007810000 */
[----:B------:R-:W-:Y:S01]  /*a890*/  ISETP.GT.AND P5, PT, R4, 0x51, PT ;  /* 0x000000510400780c */ /* 0x000fe20003fa4270 */
[----:B------:R-:W1:Y:S01]  /*a8a0*/  MUFU.TANH R24, R24 ;  /* 0x0000001800187308 */ /* 0x000e620000002400 */
[----:B------:R-:W-:Y:S02]  /*a8b0*/  FMNMX.FTZ R74, R44, R74, !PT ;  /* 0x0000004a2c4a7209 */ /* 0x000fe40007810000 */
[----:B------:R-:W-:Y:S02]  /*a8c0*/  ISETP.GT.AND P2, PT, R5, 0x48, PT ;  /* 0x000000480500780c */ /* 0x000fe40003f44270 */
[----:B------:R-:W-:Y:S02]  /*a8d0*/  FMNMX.FTZ R74, R43, R74, !PT ;  /* 0x0000004a2b4a7209 */ /* 0x000fe40007810000 */
[----:B------:R-:W-:Y:S02]  /*a8e0*/  FSEL R49, R49, -INF , P2 ;  /* 0xff80000031317808 */ /* 0x000fe40001000000 */
[----:B------:R-:W-:Y:S01]  /*a8f0*/  FMNMX.FTZ R74, R42, R74, !PT ;  /* 0x0000004a2a4a7209 */ /* 0x000fe20007810000 */
[----:B------:R1:W1:Y:S01]  /*a900*/  MUFU.TANH R6, R103 ;  /* 0x0000006700067308 */ /* 0x0002620000002400 */
[----:B------:R-:W-:Y:S02]  /*a910*/  ISETP.GT.AND P2, PT, R5, 0x51, PT ;  /* 0x000000510500780c */ /* 0x000fe40003f44270 */
[----:B------:R-:W-:Y:S02]  /*a920*/  FMNMX.FTZ R74, R41, R74, !PT ;  /* 0x0000004a294a7209 */ /* 0x000fe40007810000 */
[----:B------:R-:W-:Y:S02]  /*a930*/  FSEL R46, R46, -INF , P2 ;  /* 0xff8000002e2e7808 */ /* 0x000fe40001000000 */
[----:B------:R-:W-:Y:S02]  /*a940*/  ISETP.GT.AND P2, PT, R0, 0x50, PT ;  /* 0x000000500000780c */ /* 0x000fe40003f44270 */
[----:B----4-:R-:W-:Y:S01]  /*a950*/  FSEL R79, R79, -INF , P0 ;  /* 0xff8000004f4f7808 */ /* 0x010fe20000000000 */
[----:B------:R-:W4:Y:S01]  /*a960*/  MUFU.TANH R47, R47 ;  /* 0x0000002f002f7308 */ /* 0x000f220000002400 */
[----:B------:R-:W-:Y:S02]  /*a970*/  FMNMX.FTZ R74, R34, R74, !PT ;  /* 0x0000004a224a7209 */ /* 0x000fe40007810000 */
[----:B------:R-:W-:Y:S02]  /*a980*/  ISETP.GT.AND P0, PT, R5, 0x50, PT ;  /* 0x000000500500780c */ /* 0x000fe40003f04270 */
[----:B------:R-:W-:Y:S04]  /*a990*/  FMNMX.FTZ R74, R33, R74, !PT ;  /* 0x0000004a214a7209 */ /* 0x000fe80007810000 */
[----:B------:R-:W-:Y:S01]  /*a9a0*/  FMNMX.FTZ R74, R32, R74, !PT ;  /* 0x0000004a204a7209 */ /* 0x000fe20007810000 */
[----:B------:R-:W4:Y:S03]  /*a9b0*/  MUFU.TANH R9, R9 ;  /* 0x0000000900097308 */ /* 0x000f260000002400 */
[----:B------:R-:W-:Y:S01]  /*a9c0*/  FMNMX.FTZ R74, R40, R74, !PT ;  /* 0x0000004a284a7209 */ /* 0x000fe20007810000 */
[----:B-1----:R-:W-:Y:S01]  /*a9d0*/  IMAD.MOV.U32 R103, RZ, RZ, R64 ;  /* 0x000000ffff677224 */ /* 0x002fe200078e0040 */
[----:B------:R-:W-:Y:S02]  /*a9e0*/  FSEL R64, R24, -INF , P2 ;  /* 0xff80000018407808 */ /* 0x000fe40001000000 */
[----:B------:R-:W-:Y:S02]  /*a9f0*/  FMNMX.FTZ R74, R39, R74, !PT ;  /* 0x0000004a274a7209 */ /* 0x000fe40007810000 */
[----:B------:R-:W-:Y:S01]  /*aa00*/  FSEL R202, R6, -INF , P3 ;  /* 0xff80000006ca7808 */ /* 0x000fe20001800000 */
[----:B------:R-:W1:Y:S01]  /*aa10*/  MUFU.TANH R92, R92 ;  /* 0x0000005c005c7308 */ /* 0x000e620000002400 */
[----:B------:R-:W-:Y:S02]  /*aa20*/  FMNMX.FTZ R74, R38, R74, !PT ;  /* 0x0000004a264a7209 */ /* 0x000fe40007810000 */
[C---:B------:R-:W-:Y:S02]  /*aa30*/  ISETP.GT.AND P3, PT, R2.reuse, 0x60, PT ;  /* 0x000000600200780c */ /* 0x040fe40003f64270 */
[----:B----4-:R-:W-:Y:S02]  /*aa40*/  FSEL R47, R47, -INF , P0 ;  /* 0xff8000002f2f7808 */ /* 0x010fe40000000000 */
[C---:B------:R-:W-:Y:S02]  /*aa50*/  ISETP.GT.AND P0, PT, R2.reuse, 0x51, PT ;  /* 0x000000510200780c */ /* 0x040fe40003f04270 */
[----:B------:R-:W-:Y:S01]  /*aa60*/  ISETP.GT.AND P2, PT, R5, 0x59, PT ;  /* 0x000000590500780c */ /* 0x000fe20003f44270 */
[----:B------:R-:W4:Y:S01]  /*aa70*/  MUFU.TANH R31, R31 ;  /* 0x0000001f001f7308 */ /* 0x000f220000002400 */
[----:B------:R-:W-:Y:S02]  /*aa80*/  FSEL R251, R11, -INF , P0 ;  /* 0xff8000000bfb7808 */ /* 0x000fe40000000000 */
[----:B------:R-:W-:Y:S02]  /*aa90*/  ISETP.GT.AND P0, PT, R5, 0x58, PT ;  /* 0x000000580500780c */ /* 0x000fe40003f04270 */
[----:B------:R-:W-:Y:S01]  /*aaa0*/  FSEL R210, R9, -INF , P5 ;  /* 0xff80000009d27808 */ /* 0x000fe20002800000 */
[----:B------:R-:W-:Y:S01]  /*aab0*/  FMUL.FTZ R9, R115, c[0x0][0x320] ;  /* 0x0000c80073097a20 */ /* 0x000fe20000410000 */
[----:B------:R-:W-:Y:S01]  /*aac0*/  ISETP.GT.AND P5, PT, R2, 0x58, PT ;  /* 0x000000580200780c */ /* 0x000fe20003fa4270 */
[----:B------:R-:W-:Y:S01]  /*aad0*/  IMAD.MOV.U32 R115, RZ, RZ, R69 ;  /* 0x000000ffff737224 */ /* 0x000fe200078e0045 */
[----:B------:R-:W-:Y:S01]  /*aae0*/  FMNMX.FTZ R74, R49, R74, !PT ;  /* 0x0000004a314a7209 */ /* 0x000fe20007810000 */
[----:B------:R-:W4:Y:S03]  /*aaf0*/  MUFU.TANH R53, R53 ;  /* 0x0000003500357308 */ /* 0x000f260000002400 */
[----:B------:R-:W-:Y:S02]  /*ab00*/  FMNMX.FTZ R74, R48, R74, !PT ;  /* 0x0000004a304a7209 */ /* 0x000fe40007810000 */
[----:B-1----:R-:W-:Y:S02]  /*ab10*/  FSEL R246, R92, -INF , P5 ;  /* 0xff8000005cf67808 */ /* 0x002fe40002800000 */
[----:B------:R-:W-:Y:S02]  /*ab20*/  ISETP.GT.AND P5, PT, R4, 0x59, PT ;  /* 0x000000590400780c */ /* 0x000fe40003fa4270 */
[----:B------:R-:W-:Y:S01]  /*ab30*/  FMNMX.FTZ R74, R47, R74, !PT ;  /* 0x0000004a2f4a7209 */ /* 0x000fe20007810000 */
[----:B------:R-:W1:Y:S03]  /*ab40*/  MUFU.TANH R54, R54 ;  /* 0x0000003600367308 */ /* 0x000e660000002400 */
[----:B------:R-:W-:Y:S02]  /*ab50*/  FMNMX.FTZ R74, R46, R74, !PT ;  /* 0x0000004a2e4a7209 */ /* 0x000fe40007810000 */
[----:B----4-:R-:W-:Y:S02]  /*ab60*/  FSEL R31, R31, -INF , P0 ;  /* 0xff8000001f1f7808 */ /* 0x010fe40000000000 */
[----:B------:R-:W-:Y:S02]  /*ab70*/  ISETP.GT.AND P0, PT, R5, 0x61, PT ;  /* 0x000000610500780c */ /* 0x000fe40003f04270 */
[----:B------:R-:W-:Y:S01]  /*ab80*/  FMNMX.FTZ R74, R31, R74, !PT ;  /* 0x0000004a1f4a7209 */ /* 0x000fe20007810000 */
[----:B------:R-:W4:Y:S01]  /*ab90*/  MUFU.TANH R8, R102 ;  /* 0x0000006600087308 */ /* 0x000f220000002400 */
[----:B------:R-:W-:Y:S02]  /*aba0*/  FSEL R204, R53, -INF , P5 ;  /* 0xff80000035cc7808 */ /* 0x000fe40002800000 */
[----:B------:R-:W-:Y:S02]  /*abb0*/  MOV R53, R61 ;  /* 0x0000003d00357202 */ /* 0x000fe40000000f00 */
[----:B------:R-:W-:Y:S05]  /*abc0*/  ISETP.GT.AND P5, PT, R4, 0x60, PT ;  /* 0x000000600400780c */ /* 0x000fea0003fa4270 */
[----:B------:R-:W4:Y:S01]  /*abd0*/  MUFU.TANH R30, R30 ;  /* 0x0000001e001e7308 */ /* 0x000f220000002400 */
[----:B-1----:R-:W-:Y:S02]  /*abe0*/  FSEL R27, R54, -INF , P0 ;  /* 0xff800000361b7808 */ /* 0x002fe40000000000 */
[----:B------:R-:W-:Y:S07]  /*abf0*/  ISETP.GT.AND P0, PT, R4, 0x68, PT ;  /* 0x000000680400780c */ /* 0x000fee0003f04270 */
[----:B------:R-:W1:Y:S01]  /*ac00*/  MUFU.TANH R25, R112 ;  /* 0x0000007000197308 */ /* 0x000e620000002400 */
[----:B----4-:R-:W-:Y:S01]  /*ac10*/  FSEL R203, R8, -INF , P5 ;  /* 0xff80000008cb7808 */ /* 0x010fe20002800000 */
[----:B------:R-:W-:Y:S01]  /*ac20*/  FMUL.FTZ R8, R109, c[0x0][0x320] ;  /* 0x0000c8006d087a20 */ /* 0x000fe20000410000 */
[----:B------:R-:W-:Y:S02]  /*ac30*/  ISETP.GT.AND P5, PT, R4, 0x69, PT ;  /* 0x000000690400780c */ /* 0x000fe40003fa4270 */
[----:B------:R-:W-:Y:S05]  /*ac40*/  FMNMX.FTZ R4, R16, R116, !PT ;  /* 0x0000007410047209 */ /* 0x000fea0007810000 */
[----:B------:R-:W4:Y:S01]  /*ac50*/  MUFU.TANH R24, R113 ;  /* 0x0000007100187308 */ /* 0x000f220000002400 */
[----:B------:R-:W-:Y:S02]  /*ac60*/  FMNMX.FTZ R4, R17, R4, !PT ;  /* 0x0000000411047209 */ /* 0x000fe40007810000 */
[----:B------:R-:W-:Y:S02]  /*ac70*/  FSEL R30, R30, -INF , P2 ;  /* 0xff8000001e1e7808 */ /* 0x000fe40001000000 */
[----:B------:R-:W-:Y:S02]  /*ac80*/  FMNMX.FTZ R4, R18, R4, !PT ;  /* 0x0000000412047209 */ /* 0x000fe40007810000 */
[----:B------:R-:W-:Y:S03]  /*ac90*/  ISETP.GT.AND P2, PT, R5, 0x68, PT ;  /* 0x000000680500780c */ /* 0x000fe60003f44270 */
[----:B------:R-:W-:Y:S01]  /*aca0*/  MUFU.TANH R8, R8 ;  /* 0x0000000800087308 */ /* 0x000fe20000002400 */
[----:B------:R-:W-:Y:S02]  /*acb0*/  FMNMX.FTZ R74, R30, R74, !PT ;  /* 0x0000004a1e4a7209 */ /* 0x000fe40007810000 */
[----:B------:R-:W-:Y:S02]  /*acc0*/  FMNMX.FTZ R5, R26, R118, !PT ;  /* 0x000000761a057209 */ /* 0x000fe40007810000 */
[----:B-1----:R-:W-:Y:S02]  /*acd0*/  FSEL R25, R25, -INF , P2 ;  /* 0xff80000019197808 */ /* 0x002fe40001000000 */
[----:B------:R-:W-:Y:S02]  /*ace0*/  FMNMX.FTZ R74, R28, R74, !PT ;  /* 0x0000004a1c4a7209 */ /* 0x000fe40007810000 */
[----:B------:R-:W-:Y:S01]  /*acf0*/  ISETP.GT.AND P2, PT, R2, 0x61, PT ;  /* 0x000000610200780c */ /* 0x000fe20003f44270 */
[----:B------:R-:W1:Y:S01]  /*ad00*/  MUFU.TANH R114, R114 ;  /* 0x0000007200727308 */ /* 0x000e620000002400 */
[----:B------:R-:W-:Y:S02]  /*ad10*/  FMNMX.FTZ R74, R27, R74, !PT ;  /* 0x0000004a1b4a7209 */ /* 0x000fe40007810000 */
[----:B------:R-:W-:Y:S02]  /*ad20*/  FMNMX.FTZ R5, R29, R5, !PT ;  /* 0x000000051d057209 */ /* 0x000fe40007810000 */
[----:B----4-:R-:W-:Y:S02]  /*ad30*/  FSEL R24, R24, -INF , P1 ;  /* 0xff80000018187808 */ /* 0x010fe40000800000 */
[----:B------:R-:W-:Y:S02]  /*ad40*/  ISETP.GT.AND P1, PT, R2, 0x68, PT ;  /* 0x000000680200780c */ /* 0x000fe40003f24270 */
[----:B------:R-:W-:Y:S01]  /*ad50*/  FMNMX.FTZ R74, R25, R74, !PT ;  /* 0x0000004a194a7209 */ /* 0x000fe20007810000 */
[----:B------:R-:W4:Y:S01]  /*ad60*/  MUFU.TANH R9, R9 ;  /* 0x0000000900097308 */ /* 0x000f220000002400 */
[----:B------:R-:W-:Y:S02]  /*ad70*/  FMNMX.FTZ R5, R50, R5, !PT ;  /* 0x0000000532057209 */ /* 0x000fe40007810000 */
[----:B------:R-:W-:Y:S02]  /*ad80*/  FMNMX.FTZ R74, R24, R74, !PT ;  /* 0x0000004a184a7209 */ /* 0x000fe40007810000 */
[----:B------:R-:W-:Y:S02]  /*ad90*/  FMNMX.FTZ R5, R51, R5, !PT ;  /* 0x0000000533057209 */ /* 0x000fe40007810000 */
[----:B------:R-:W-:Y:S01]  /*ada0*/  MOV R113, R184 ;  /* 0x000000b800717202 */ /* 0x000fe20000000f00 */
[----:B------:R-:W2:Y:S01]  /*adb0*/  SHFL.BFLY PT, R6, R74, 0x2, 0x1f ;  /* 0x0c401f004a067f89 */ /* 0x000ea200000e0000 */
[----:B------:R-:W-:Y:S01]  /*adc0*/  FMNMX.FTZ R5, R195, R5, !PT ;  /* 0x00000005c3057209 */ /* 0x000fe20007810000 */
[----:B------:R-:W2:Y:S03]  /*add0*/  MUFU.TANH R104, R104 ;  /* 0x0000006800687308 */ /* 0x000ea60000002400 */
[----:B------:R-:W-:Y:S02]  /*ade0*/  FMNMX.FTZ R5, R197, R5, !PT ;  /* 0x00000005c5057209 */ /* 0x000fe40007810000 */
[----:B-1----:R-:W-:Y:S01]  /*adf0*/  FSEL R112, R114, -INF , P0 ;  /* 0xff80000072707808 */ /* 0x002fe20000000000 */
[----:B------:R-:W-:Y:S01]  /*ae00*/  IMAD.MOV.U32 R114, RZ, RZ, R73 ;  /* 0x000000ffff727224 */ /* 0x000fe200078e0049 */
[----:B------:R-:W-:Y:S02]  /*ae10*/  ISETP.GT.AND P0, PT, R2, 0x69, PT ;  /* 0x000000690200780c */ /* 0x000fe40003f04270 */
[----:B------:R-:W-:Y:S01]  /*ae20*/  FMNMX.FTZ R2, R19, R4, !PT ;  /* 0x0000000413027209 */ /* 0x000fe20007810000 */
[----:B------:R-:W1:Y:S01]  /*ae30*/  MUFU.TANH R105, R105 ;  /* 0x0000006900697308 */ /* 0x000e620000002400 */
[----:B------:R-:W-:Y:S02]  /*ae40*/  FMNMX.FTZ R4, R20, R117, !PT ;  /* 0x0000007514047209 */ /* 0x000fe40007810000 */
[----:B------:R-:W-:Y:S02]  /*ae50*/  FMNMX.FTZ R2, R90, R2, !PT ;  /* 0x000000025a027209 */ /* 0x000fe40007810000 */
[----:B------:R-:W-:Y:S02]  /*ae60*/  FMNMX.FTZ R4, R21, R4, !PT ;  /* 0x0000000415047209 */ /* 0x000fe40007810000 */
[----:B------:R-:W-:Y:S02]  /*ae70*/  FMNMX.FTZ R2, R96, R2, !PT ;  /* 0x0000000260027209 */ /* 0x000fe40007810000 */
        /* <DEDUP_REMOVED lines=41> */
[----:B--2---:R-:W-:Y:S02]  /*b110*/  FMNMX.FTZ R74, R74, R6, !PT ;  /* 0x000000064a4a7209 */ /* 0x004fe40007810000 */
[----:B------:R-:W-:Y:S02]  /*b120*/  FMNMX.FTZ R2, R203, R2, !PT ;  /* 0x00000002cb027209 */ /* 0x000fe40007810000 */
[----:B------:R-:W-:Y:S01]  /*b130*/  FMNMX.FTZ R5, R239, R5, !PT ;  /* 0x00000005ef057209 */ /* 0x000fe20007810000 */
[----:B------:R-:W2:Y:S01]  /*b140*/  SHFL.BFLY PT, R6, R74, 0x1, 0x1f ;  /* 0x0c201f004a067f89 */ /* 0x000ea200000e0000 */
[----:B------:R-:W-:Y:S02]  /*b150*/  FMNMX.FTZ R4, R114, R4, !PT ;  /* 0x0000000472047209 */ /* 0x000fe40007810000 */
[----:B------:R-:W-:Y:S02]  /*b160*/  FMNMX.FTZ R2, R202, R2, !PT ;  /* 0x00000002ca027209 */ /* 0x000fe40007810000 */
[----:B------:R-:W-:Y:S02]  /*b170*/  FMNMX.FTZ R4, R115, R4, !PT ;  /* 0x0000000473047209 */ /* 0x000fe40007810000 */
[----:B------:R-:W-:Y:S02]  /*b180*/  FMNMX.FTZ R5, R113, R5, !PT ;  /* 0x0000000571057209 */ /* 0x000fe40007810000 */
[----:B----4-:R-:W-:Y:S02]  /*b190*/  FSEL R89, R9, -INF , P5 ;  /* 0xff80000009597808 */ /* 0x010fe40002800000 */
[----:B------:R-:W4:Y:S01]  /*b1a0*/  MUFU.TANH R9, R110 ;  /* 0x0000006e00097308 */ /* 0x000f220000002400 */
[----:B------:R-:W-:Y:S02]  /*b1b0*/  FMNMX.FTZ R2, R112, R2, !PT ;  /* 0x0000000270027209 */ /* 0x000fe40007810000 */
[----:B------:R-:W-:Y:S02]  /*b1c0*/  FMNMX.FTZ R5, R60, R5, !PT ;  /* 0x000000053c057209 */ /* 0x000fe40007810000 */
[----:B------:R-:W-:Y:S02]  /*b1d0*/  FMNMX.FTZ R4, R66, R4, !PT ;  /* 0x0000000442047209 */ /* 0x000fe40007810000 */
[----:B------:R-:W-:Y:S02]  /*b1e0*/  FMNMX.FTZ R2, R89, R2, !PT ;  /* 0x0000000259027209 */ /* 0x000fe40007810000 */
[----:B------:R-:W-:Y:S02]  /*b1f0*/  FMNMX.FTZ R5, R59, R5, !PT ;  /* 0x000000053b057209 */ /* 0x000fe40007810000 */
[----:B------:R-:W-:Y:S01]  /*b200*/  FMNMX.FTZ R4, R252, R4, !PT ;  /* 0x00000004fc047209 */ /* 0x000fe20007810000 */
[----:B------:R-:W3:Y:S01]  /*b210*/  SHFL.BFLY PT, R73, R2, 0x2, 0x1f ;  /* 0x0c401f0002497f89 */ /* 0x000ee200000e0000 */
[----:B------:R-:W-:Y:S02]  /*b220*/  FMNMX.FTZ R5, R62, R5, !PT ;  /* 0x000000053e057209 */ /* 0x000fe40007810000 */
[----:B------:R-:W-:Y:S02]  /*b230*/  FMNMX.FTZ R4, R251, R4, !PT ;  /* 0x00000004fb047209 */ /* 0x000fe40007810000 */
[----:B------:R-:W-:Y:S02]  /*b240*/  FMNMX.FTZ R5, R63, R5, !PT ;  /* 0x000000053f057209 */ /* 0x000fe40007810000 */
[----:B------:R-:W-:Y:S02]  /*b250*/  FMNMX.FTZ R4, R246, R4, !PT ;  /* 0x00000004f6047209 */ /* 0x000fe40007810000 */
[----:B------:R-:W-:Y:S02]  /*b260*/  FMNMX.FTZ R5, R56, R5, !PT ;  /* 0x0000000538057209 */ /* 0x000fe40007810000 */
[----:B------:R-:W-:Y:S02]  /*b270*/  FSEL R192, R104, -INF , P3 ;  /* 0xff80000068c07808 */ /* 0x000fe40001800000 */
[----:B------:R-:W-:Y:S02]  /*b280*/  FMNMX.FTZ R4, R244, R4, !PT ;  /* 0x00000004f4047209 */ /* 0x000fe40007810000 */
[----:B--2---:R-:W-:Y:S02]  /*b290*/  FMNMX.FTZ R74, R74, R6, !PT ;  /* 0x000000064a4a7209 */ /* 0x004fe40007810000 */
[C---:B------:R-:W-:Y:S02]  /*b2a0*/  ISETP.GT.AND P5, PT, R0.reuse, 0x58, PT ;  /* 0x000000580000780c */ /* 0x040fe40003fa4270 */
[----:B------:R-:W-:Y:S01]  /*b2b0*/  ISETP.GT.AND P3, PT, R0, 0x60, PT ;  /* 0x000000600000780c */ /* 0x000fe20003f64270 */
[----:B------:R-:W-:Y:S01]  /*b2c0*/  FMUL.FTZ R6, R74, c[0x0][0x2d0] ;  /* 0x0000b4004a067a20 */ /* 0x000fe20000410000 */
[----:B------:R-:W-:Y:S02]  /*b2d0*/  FMNMX.FTZ R5, R55, R5, !PT ;  /* 0x0000000537057209 */ /* 0x000fe40007810000 */
[----:B-1----:R-:W-:Y:S02]  /*b2e0*/  FSEL R191, R105, -INF , P2 ;  /* 0xff80000069bf7808 */ /* 0x002fe40001000000 */
[----:B------:R-:W-:Y:S02]  /*b2f0*/  FMNMX.FTZ R4, R192, R4, !PT ;  /* 0x00000004c0047209 */ /* 0x000fe40007810000 */
[----:B------:R-:W-:Y:S02]  /*b300*/  FSEL R243, R94, -INF , P5 ;  /* 0xff8000005ef37808 */ /* 0x000fe40002800000 */
[----:B------:R-:W-:Y:S02]  /*b310*/  ISETP.GT.AND P5, PT, R0, 0x59, PT ;  /* 0x000000590000780c */ /* 0x000fe40003fa4270 */
[----:B------:R-:W-:Y:S02]  /*b320*/  FSEL R220, R106, -INF , P3 ;  /* 0xff8000006adc7808 */ /* 0x000fe40001800000 */
[----:B------:R-:W-:Y:S02]  /*b330*/  FSETP.NEU.FTZ.AND P3, PT, R74, -INF , PT ;  /* 0xff8000004a00780b */ /* 0x000fe40003f7d000 */
[----:B------:R-:W-:Y:S02]  /*b340*/  FSEL R190, R108, -INF , P1 ;  /* 0xff8000006cbe7808 */ /* 0x000fe40000800000 */
[----:B------:R-:W-:Y:S02]  /*b350*/  FMNMX.FTZ R5, R67, R5, !PT ;  /* 0x0000000543057209 */ /* 0x000fe40007810000 */
[----:B------:R-:W-:Y:S02]  /*b360*/  FMNMX.FTZ R4, R191, R4, !PT ;  /* 0x00000004bf047209 */ /* 0x000fe40007810000 */
[----:B------:R-:W-:Y:S02]  /*b370*/  FSEL R223, R95, -INF , P5 ;  /* 0xff8000005fdf7808 */ /* 0x000fe40002800000 */
[----:B------:R-:W-:Y:S02]  /*b380*/  ISETP.GE.AND P5, PT, R196, 0x1, PT ;  /* 0x00000001c400780c */ /* 0x000fe40003fa6270 */
[----:B------:R-:W-:Y:S02]  /*b390*/  FSEL R6, R6, RZ, P3 ;  /* 0x000000ff06067208 */ /* 0x000fe40001800000 */
[----:B------:R-:W-:Y:S02]  /*b3a0*/  FMNMX.FTZ R5, R79, R5, !PT ;  /* 0x000000054f057209 */ /* 0x000fe40007810000 */
[----:B------:R-:W-:Y:S01]  /*b3b0*/  FSEL R189, R8, -INF , P0 ;  /* 0xff80000008bd7808 */ /* 0x000fe20000000000 */
[--C-:B------:R-:W-:Y:S01]  /*b3c0*/  FFMA.FTZ R86, R36, c[0x0][0x2d0], -R6.reuse ;  /* 0x0000b40024567a23 */ /* 0x100fe20000010806 */
[----:B------:R-:W-:Y:S01]  /*b3d0*/  FMNMX.FTZ R4, R190, R4, !PT ;  /* 0x00000004be047209 */ /* 0x000fe20007810000 */
[--C-:B------:R-:W-:Y:S01]  /*b3e0*/  FFMA.FTZ R54, R38, c[0x0][0x2d0], -R6.reuse ;  /* 0x0000b40026367a23 */ /* 0x100fe20000010806 */
[----:B------:R-:W-:Y:S01]  /*b3f0*/  FMNMX.FTZ R5, R64, R5, !PT ;  /* 0x0000000540057209 */ /* 0x000fe20007810000 */
[--C-:B------:R-:W-:Y:S01]  /*b400*/  FFMA.FTZ R87, R37, c[0x0][0x2d0], -R6.reuse ;  /* 0x0000b40025577a23 */ /* 0x100fe20000010806 */
[----:B------:R-:W-:Y:S01]  /*b410*/  FMNMX.FTZ R4, R189, R4, !PT ;  /* 0x00000004bd047209 */ /* 0x000fe20007810000 */
[----:B------:R-:W-:Y:S01]  /*b420*/  @P5 IMAD.WIDE.U32 R10, R242, c[0x0][0x1e0], RZ ;  /* 0x00007800f20a5a25 */ /* 0x000fe200078e00ff */
[----:B---3--:R-:W-:Y:S02]  /*b430*/  FMNMX.FTZ R73, R2, R73, !PT ;  /* 0x0000004902497209 */ /* 0x008fe40007810000 */
[C---:B------:R-:W-:Y:S01]  /*b440*/  ISETP.GT.AND P0, PT, R0.reuse, 0x69, PT ;  /* 0x000000690000780c */ /* 0x040fe20003f04270 */
[--C-:B------:R-:W-:Y:S01]  /*b450*/  FFMA.FTZ R2, R7, c[0x0][0x2d0], -R6.reuse ;  /* 0x0000b40007027a23 */ /* 0x100fe20000010806 */
[----:B------:R-:W-:Y:S01]  /*b460*/  ISETP.GT.AND P2, PT, R0, 0x61, PT ;  /* 0x000000610000780c */ /* 0x000fe20003f44270 */
[--C-:B------:R-:W-:Y:S01]  /*b470*/  FFMA.FTZ R7, R13, c[0x0][0x2d0], -R6.reuse ;  /* 0x0000b4000d077a23 */ /* 0x100fe20000010806 */
[----:B------:R-:W-:Y:S01]  /*b480*/  MOV R37, R64 ;  /* 0x0000004000257202 */ /* 0x000fe20000000f00 */
[----:B------:R-:W-:Y:S01]  /*b490*/  MUFU.EX2 R186, R2 ;  /* 0x0000000200ba7308 */ /* 0x000fe20000000800 */
[----:B------:R-:W1:Y:S01]  /*b4a0*/  SHFL.BFLY PT, R72, R4, 0x2, 0x1f ;  /* 0x0c401f0004487f89 */ /* 0x000e6200000e0000 */
[----:B------:R-:W-:Y:S01]  /*b4b0*/  FSEL R71, R71, -INF , P0 ;  /* 0xff80000047477808 */ /* 0x000fe20000000000 */
[--C-:B------:R-:W-:Y:S01]  /*b4c0*/  FFMA.FTZ R84, R45, c[0x0][0x2d0], -R6.reuse ;  /* 0x0000b4002d547a23 */ /* 0x100fe20000010806 */
[----:B------:R-:W-:Y:S01]  /*b4d0*/  FSEL R219, R12, -INF , P2 ;  /* 0xff8000000cdb7808 */ /* 0x000fe20001000000 */
[--C-:B------:R-:W-:Y:S01]  /*b4e0*/  FFMA.FTZ R102, R44, c[0x0][0x2d0], -R6.reuse ;  /* 0x0000b4002c667a23 */ /* 0x100fe20000010806 */
[----:B------:R-:W-:Y:S01]  /*b4f0*/  ISETP.GT.AND P1, PT, R0, 0x68, PT ;  /* 0x000000680000780c */ /* 0x000fe20003f24270 */
[----:B------:R-:W-:Y:S01]  /*b500*/  FFMA.FTZ R95, R43, c[0x0][0x2d0], -R6 ;  /* 0x0000b4002b5f7a23 */ /* 0x000fe20000010806 */
[----:B------:R-:W-:Y:S01]  /*b510*/  FMNMX.FTZ R0, R65, R5, !PT ;  /* 0x0000000541007209 */ /* 0x000fe20007810000 */
[----:B------:R-:W2:Y:S01]  /*b520*/  SHFL.BFLY PT, R12, R73, 0x1, 0x1f ;  /* 0x0c201f00490c7f89 */ /* 0x000ea200000e0000 */
[----:B------:R3:W2:Y:S01]  /*b530*/  MUFU.EX2 R205, R7 ;  /* 0x0000000700cd7308 */ /* 0x0006a20000000800 */
[----:B------:R-:W-:Y:S01]  /*b540*/  @P5 SHF.R.S32.HI R5, RZ, 0x1f, R242 ;  /* 0x0000001fff055819 */ /* 0x000fe200000114f2 */
[----:B------:R-:W-:Y:S01]  /*b550*/  @P5 IMAD.MOV.U32 R8, RZ, RZ, R76 ;  /* 0x000000ffff085224 */ /* 0x000fe200078e004c */
[----:B------:R-:W-:Y:S01]  /*b560*/  FMNMX.FTZ R0, R243, R0, !PT ;  /* 0x00000000f3007209 */ /* 0x000fe20007810000 */
[--C-:B------:R-:W-:Y:S01]  /*b570*/  FFMA.FTZ R94, R42, c[0x0][0x2d0], -R6.reuse ;  /* 0x0000b4002a5e7a23 */ /* 0x100fe20000010806 */
[----:B----4-:R-:W-:Y:S01]  /*b580*/  FSEL R218, R9, -INF , P1 ;  /* 0xff80000009da7808 */ /* 0x010fe20000800000 */
[----:B------:R-:W-:Y:S01]  /*b590*/  @P5 IMAD R5, R5, c[0x0][0x1e0], RZ ;  /* 0x0000780005055a24 */ /* 0x000fe200078e02ff */
[----:B------:R-:W-:Y:S01]  /*b5a0*/  FMNMX.FTZ R0, R223, R0, !PT ;  /* 0x00000000df007209 */ /* 0x000fe20007810000 */
[--C-:B------:R-:W-:Y:S01]  /*b5b0*/  FFMA.FTZ R93, R41, c[0x0][0x2d0], -R6.reuse ;  /* 0x0000b400295d7a23 */ /* 0x100fe20000010806 */
[----:B------:R-:W-:Y:S01]  /*b5c0*/  @P5 MOV R9, R52 ;  /* 0x0000003400095202 */ /* 0x000fe20000000f00 */
[----:B------:R-:W-:Y:S01]  /*b5d0*/  @P5 IMAD R5, R242, c[0x0][0x1e4], R5 ;  /* 0x00007900f2055a24 */ /* 0x000fe200078e0205 */
[----:B------:R-:W-:Y:S01]  /*b5e0*/  FMNMX.FTZ R0, R220, R0, !PT ;  /* 0x00000000dc007209 */ /* 0x000fe20007810000 */
[----:B------:R-:W-:Y:S02]  /*b5f0*/  FFMA.FTZ R52, R39, c[0x0][0x2d0], -R6 ;  /* 0x0000b40027347a23 */ /* 0x000fe40000010806 */
[----:B------:R-:W-:Y:S01]  /*b600*/  @P5 IMAD.IADD R5, R11, 0x1, R5 ;  /* 0x000000010b055824 */ /* 0x000fe200078e0205 */
[----:B------:R-:W-:Y:S01]  /*b610*/  FMNMX.FTZ R0, R219, R0, !PT ;  /* 0x00000000db007209 */ /* 0x000fe20007810000 */
[----:B------:R-:W-:Y:S01]  /*b620*/  @P5 IMAD.WIDE.U32 R8, R10, 0x70, R8 ;  /* 0x000000700a085825 */ /* 0x000fe200078e0008 */
[----:B-1----:R-:W-:Y:S02]  /*b630*/  FMNMX.FTZ R72, R4, R72, !PT ;  /* 0x0000004804487209 */ /* 0x002fe40007810000 */
[----:B------:R-:W-:Y:S01]  /*b640*/  FMNMX.FTZ R0, R218, R0, !PT ;  /* 0x00000000da007209 */ /* 0x000fe20007810000 */
[----:B------:R-:W-:Y:S01]  /*b650*/  @P5 IMAD R5, R5, 0x70, RZ ;  /* 0x0000007005055824 */ /* 0x000fe200078e02ff */
[----:B------:R-:W-:Y:S01]  /*b660*/  @P5 LEA R4, P0, R8, c[0x0][0x1c8], 0x1 ;  /* 0x0000720008045a11 */ /* 0x000fe200078008ff */
[----:B------:R-:W-:Y:S01]  /*b670*/  IMAD.MOV.U32 R10, RZ, RZ, R68 ;  /* 0x000000ffff0a7224 */ /* 0x000fe200078e0044 */
[----:B------:R-:W-:Y:S01]  /*b680*/  FMNMX.FTZ R0, R71, R0, !PT ;  /* 0x0000000047007209 */ /* 0x000fe20007810000 */
[--C-:B---3--:R-:W-:Y:S01]  /*b690*/  FFMA.FTZ R7, R14, c[0x0][0x2d0], -R6.reuse ;  /* 0x0000b4000e077a23 */ /* 0x108fe20000010806 */
[----:B------:R-:W-:Y:S01]  /*b6a0*/  @P5 IADD3 R5, R9, R5, RZ ;  /* 0x0000000509055210 */ /* 0x000fe20007ffe0ff */
[--C-:B------:R-:W-:Y:S01]  /*b6b0*/  FFMA.FTZ R106, R40, c[0x0][0x2d0], -R6.reuse ;  /* 0x0000b400286a7a23 */ /* 0x100fe20000010806 */
[----:B--2---:R-:W-:Y:S01]  /*b6c0*/  FMNMX.FTZ R73, R73, R12, !PT ;  /* 0x0000000c49497209 */ /* 0x004fe20007810000 */
[----:B------:R1:W-:Y:S01]  /*b6d0*/  MUFU.EX2 R222, R7 ;  /* 0x0000000700de7308 */ /* 0x0003e20000000800 */
[----:B------:R-:W-:Y:S01]  /*b6e0*/  @P5 LEA.HI.X R5, R8, c[0x0][0x1cc], R5, 0x1, P0 ;  /* 0x0000730008055a11 */ /* 0x000fe200000f0c05 */
[----:B------:R-:W2:Y:S01]  /*b6f0*/  SHFL.BFLY PT, R2, R0, 0x2, 0x1f ;  /* 0x0c401f0000027f89 */ /* 0x000ea200000e0000 */
[----:B------:R-:W-:Y:S01]  /*b700*/  @P5 IMAD.MOV.U32 R8, RZ, RZ, c[0x0][0x1e0] ;  /* 0x00007800ff085624 */ /* 0x000fe200078e00ff */
[C---:B------:R-:W-:Y:S01]  /*b710*/  FSETP.NEU.FTZ.AND P2, PT, R73.reuse, -INF , PT ;  /* 0xff8000004900780b */ /* 0x040fe20003f5d000 */
[----:B------:R-:W-:Y:S01]  /*b720*/  FMUL.FTZ R88, R73, c[0x0][0x2d0] ;  /* 0x0000b40049587a20 */ /* 0x000fe20000410000 */
[----:B------:R-:W-:Y:S01]  /*b730*/  F2FP.PACK_AB R76, R205, R186 ;  /* 0x000000bacd4c723e */ /* 0x000fe200000000ff */
[--C-:B------:R-:W-:Y:S02]  /*b740*/  FFMA.FTZ R104, R30, c[0x0][0x2d0], -R6.reuse ;  /* 0x0000b4001e687a23 */ /* 0x100fe40000010806 */
[--C-:B------:R-:W-:Y:S01]  /*b750*/  FFMA.FTZ R57, R28, c[0x0][0x2d0], -R6.reuse ;  /* 0x0000b4001c397a23 */ /* 0x100fe20000010806 */
[----:B------:R3:W-:Y:S01]  /*b760*/  @P5 LDGSTS.E.BYPASS.LTC128B.128 [R241+0x3900], [R4.64], !P6 ;  /* 0x0390000004f15fae */ /* 0x0007e2000f101d48 */
[----:B------:R-:W-:Y:S01]  /*b770*/  FSEL R88, R88, RZ, P2 ;  /* 0x000000ff58587208 */ /* 0x000fe20001000000 */
[--C-:B------:R-:W-:Y:S02]  /*b780*/  FFMA.FTZ R61, R25, c[0x0][0x2d0], -R6.reuse ;  /* 0x0000b400193d7a23 */ /* 0x100fe40000010806 */
[----:B------:R-:W-:Y:S02]  /*b790*/  IMAD.MOV.U32 R11, RZ, RZ, R63 ;  /* 0x000000ffff0b7224 */ /* 0x000fe400078e003f */
[--C-:B------:R-:W-:Y:S02]  /*b7a0*/  FFMA.FTZ R63, R24, c[0x0][0x2d0], -R6.reuse ;  /* 0x0000b400183f7a23 */ /* 0x100fe40000010806 */
[----:B------:R-:W4:Y:S01]  /*b7b0*/  SHFL.BFLY PT, R9, R72, 0x1, 0x1f ;  /* 0x0c201f0048097f89 */ /* 0x000f2200000e0000 */
[--C-:B------:R-:W-:Y:S02]  /*b7c0*/  FFMA.FTZ R85, R35, c[0x0][0x2d0], -R6.reuse ;  /* 0x0000b40023557a23 */ /* 0x100fe40000010806 */
[--C-:B------:R-:W-:Y:S02]  /*b7d0*/  FFMA.FTZ R109, R34, c[0x0][0x2d0], -R6.reuse ;  /* 0x0000b400226d7a23 */ /* 0x100fe40000010806 */
[--C-:B------:R-:W-:Y:S02]  /*b7e0*/  FFMA.FTZ R108, R33, c[0x0][0x2d0], -R6.reuse ;  /* 0x0000b400216c7a23 */ /* 0x100fe40000010806 */
[----:B-1----:R-:W-:Y:S01]  /*b7f0*/  @P5 IMAD.MOV.U32 R7, RZ, RZ, 0x5 ;  /* 0x00000005ff075424 */ /* 0x002fe200078e00ff */
[----:B--2---:R-:W-:Y:S01]  /*b800*/  FMNMX.FTZ R0, R0, R2, !PT ;  /* 0x0000000200007209 */ /* 0x004fe20007810000 */
[----:B------:R-:W-:Y:S02]  /*b810*/  FFMA.FTZ R2, R15, c[0x0][0x2d0], -R6 ;  /* 0x0000b4000f027a23 */ /* 0x000fe40000010806 */
[----:B------:R-:W-:Y:S01]  /*b820*/  FFMA.FTZ R103, R103, c[0x0][0x2d0], -R88 ;  /* 0x0000b40067677a23 */ /* 0x000fe20000010858 */
[C---:B------:R-:W-:Y:S01]  /*b830*/  @P5 SHF.L.U64.HI R7, R8.reuse, R7, c[0x0][0x1e4] ;  /* 0x0000790008075619 */ /* 0x040fe20000010207 */
[----:B------:R1:W2:Y:S01]  /*b840*/  MUFU.EX2 R221, R2 ;  /* 0x0000000200dd7308 */ /* 0x0002a20000000800 */
[----:B------:R-:W-:Y:S01]  /*b850*/  @P5 SHF.L.U32 R8, R8, 0x5, RZ ;  /* 0x0000000508085819 */ /* 0x000fe200000006ff */
[--C-:B------:R-:W-:Y:S02]  /*b860*/  FFMA.FTZ R107, R32, c[0x0][0x2d0], -R6.reuse ;  /* 0x0000b400206b7a23 */ /* 0x100fe40000010806 */
[--C-:B------:R-:W-:Y:S01]  /*b870*/  FFMA.FTZ R49, R49, c[0x0][0x2d0], -R6.reuse ;  /* 0x0000b40031317a23 */ /* 0x100fe20000010806 */
[----:B---3--:R-:W-:Y:S01]  /*b880*/  @P5 IADD3 R4, P0, R4, R8, RZ ;  /* 0x0000000804045210 */ /* 0x008fe20007f1e0ff */
[--C-:B------:R-:W-:Y:S02]  /*b890*/  FFMA.FTZ R110, R48, c[0x0][0x2d0], -R6.reuse ;  /* 0x0000b400306e7a23 */ /* 0x100fe40000010806 */
[----:B------:R-:W-:Y:S02]  /*b8a0*/  FFMA.FTZ R47, R47, c[0x0][0x2d0], -R6 ;  /* 0x0000b4002f2f7a23 */ /* 0x000fe40000010806 */
[----:B------:R-:W-:Y:S01]  /*b8b0*/  @P5 IMAD.X R5, R7, 0x1, R5, P0 ;  /* 0x0000000107055824 */ /* 0x000fe200000e0605 */
[----:B----4-:R-:W-:Y:S01]  /*b8c0*/  FMNMX.FTZ R72, R72, R9, !PT ;  /* 0x0000000948487209 */ /* 0x010fe20007810000 */
[----:B------:R-:W-:Y:S02]  /*b8d0*/  FFMA.FTZ R9, R16, c[0x0][0x2d0], -R88 ;  /* 0x0000b40010097a23 */ /* 0x000fe40000010858 */
[--C-:B------:R-:W-:Y:S01]  /*b8e0*/  FFMA.FTZ R111, R46, c[0x0][0x2d0], -R6.reuse ;  /* 0x0000b4002e6f7a23 */ /* 0x100fe20000010806 */
[----:B------:R3:W-:Y:S01]  /*b8f0*/  @P5 LDGSTS.E.BYPASS.LTC128B.128 [R241+0x4100], [R4.64], !P6 ;  /* 0x0410000004f15fae */ /* 0x0007e2000f101d48 */
[----:B------:R4:W-:Y:S01]  /*b900*/  MUFU.EX2 R105, R9 ;  /* 0x0000000900697308 */ /* 0x0009e20000000800 */
[C---:B------:R-:W-:Y:S01]  /*b910*/  FMUL.FTZ R75, R72.reuse, c[0x0][0x2d0] ;  /* 0x0000b400484b7a20 */ /* 0x040fe20000410000 */
[----:B------:R-:W-:Y:S01]  /*b920*/  FSETP.NEU.FTZ.AND P1, PT, R72, -INF , PT ;  /* 0xff8000004800780b */ /* 0x000fe20003f3d000 */
[--C-:B------:R-:W-:Y:S02]  /*b930*/  FFMA.FTZ R35, R31, c[0x0][0x2d0], -R6.reuse ;  /* 0x0000b4001f237a23 */ /* 0x100fe40000010806 */
[----:B------:R-:W-:Y:S01]  /*b940*/  FFMA.FTZ R58, R27, c[0x0][0x2d0], -R6 ;  /* 0x0000b4001b3a7a23 */ /* 0x000fe20000010806 */
[----:B------:R-:W-:Y:S01]  /*b950*/  FSEL R75, R75, RZ, P1 ;  /* 0x000000ff4b4b7208 */ /* 0x000fe20000800000 */
[----:B-1----:R-:W1:Y:S01]  /*b960*/  SHFL.BFLY PT, R2, R0, 0x1, 0x1f ;  /* 0x0c201f0000027f89 */ /* 0x002e6200000e0000 */
[----:B--2---:R-:W-:Y:S01]  /*b970*/  F2FP.PACK_AB R78, R221, R222 ;  /* 0x000000dedd4e723e */ /* 0x004fe200000000ff */
[--C-:B----4-:R-:W-:Y:S01]  /*b980*/  FFMA.FTZ R9, R17, c[0x0][0x2d0], -R88.reuse ;  /* 0x0000b40011097a23 */ /* 0x110fe20000010858 */
[----:B---3--:R-:W-:Y:S03]  /*b990*/  @P5 IADD3 R4, P0, R4, R8, RZ ;  /* 0x0000000804045210 */ /* 0x008fe60007f1e0ff */
[----:B------:R2:W3:Y:S02]  /*b9a0*/  MUFU.EX2 R201, R9 ;  /* 0x0000000900c97308 */ /* 0x0004e40000000800 */
[----:B------:R-:W-:Y:S01]  /*b9b0*/  @P5 IMAD.X R5, R5, 0x1, R7, P0 ;  /* 0x0000000105055824 */ /* 0x000fe200000e0607 */
[----:B-1----:R-:W-:Y:S01]  /*b9c0*/  FMNMX.FTZ R70, R0, R2, !PT ;  /* 0x0000000200467209 */ /* 0x002fe20007810000 */
[--C-:B------:R-:W-:Y:S03]  /*b9d0*/  FFMA.FTZ R0, R19, c[0x0][0x2d0], -R88.reuse ;  /* 0x0000b40013007a23 */ /* 0x100fe60000010858 */
[----:B------:R1:W-:Y:S01]  /*b9e0*/  @P5 LDGSTS.E.BYPASS.LTC128B.128 [R241+0x4900], [R4.64], !P6 ;  /* 0x0490000004f15fae */ /* 0x0003e2000f101d48 */
[----:B------:R-:W-:Y:S02]  /*b9f0*/  FMUL.FTZ R92, R70, c[0x0][0x2d0] ;  /* 0x0000b400465c7a20 */ /* 0x000fe40000410000 */
[----:B------:R4:W-:Y:S01]  /*ba00*/  MUFU.EX2 R215, R0 ;  /* 0x0000000000d77308 */ /* 0x0009e20000000800 */
[----:B--2---:R-:W-:Y:S01]  /*ba10*/  FFMA.FTZ R9, R18, c[0x0][0x2d0], -R88 ;  /* 0x0000b40012097a23 */ /* 0x004fe20000010858 */
[----:B---3--:R-:W-:Y:S08]  /*ba20*/  F2FP.PACK_AB R77, R201, R105 ;  /* 0x00000069c94d723e */ /* 0x008ff000000000ff */
[----:B------:R-:W-:Y:S01]  /*ba30*/  MUFU.EX2 R214, R9 ;  /* 0x0000000900d67308 */ /* 0x000fe20000000800 */
[--C-:B----4-:R-:W-:Y:S01]  /*ba40*/  FFMA.FTZ R0, R20, c[0x0][0x2d0], -R75.reuse ;  /* 0x0000b40014007a23 */ /* 0x110fe2000001084b */
[-C--:B-1----:R-:W-:Y:S08]  /*ba50*/  @P5 IADD3 R4, P0, R4, R8.reuse, RZ ;  /* 0x0000000804045210 */ /* 0x082ff00007f1e0ff */
[----:B------:R1:W-:Y:S01]  /*ba60*/  MUFU.EX2 R184, R0 ;  /* 0x0000000000b87308 */ /* 0x0003e20000000800 */
[----:B------:R-:W-:Y:S05]  /*ba70*/  @P5 IADD3.X R5, R5, R7, RZ, P0, !PT ;  /* 0x0000000705055210 */ /* 0x000fea00007fe4ff */
[----:B------:R2:W-:Y:S01]  /*ba80*/  @P5 LDGSTS.E.BYPASS.LTC128B.128 [R241+0x5100], [R4.64], !P6 ;  /* 0x0510000004f15fae */ /* 0x0005e2000f101d48 */
[----:B-1----:R-:W-:Y:S04]  /*ba90*/  FFMA.FTZ R0, R21, c[0x0][0x2d0], -R75 ;  /* 0x0000b40015007a23 */ /* 0x002fe8000001084b */
[----:B------:R1:W3:Y:S01]  /*baa0*/  MUFU.EX2 R194, R0 ;  /* 0x0000000000c27308 */ /* 0x0002e20000000800 */
[----:B--2---:R-:W-:Y:S05]  /*bab0*/  @P5 IADD3 R4, P0, R4, R8, RZ ;  /* 0x0000000804045210 */ /* 0x004fea0007f1e0ff */
[----:B------:R-:W-:Y:S05]  /*bac0*/  @P5 IMAD.X R5, R5, 0x1, R7, P0 ;  /* 0x0000000105055824 */ /* 0x000fea00000e0607 */
[----:B------:R2:W-:Y:S01]  /*bad0*/  @P5 LDGSTS.E.BYPASS.LTC128B.128 [R241+0x5900], [R4.64], !P6 ;  /* 0x0590000004f15fae */ /* 0x0005e2000f101d48 */
[----:B-1----:R-:W-:Y:S01]  /*bae0*/  FFMA.FTZ R0, R22, c[0x0][0x2d0], -R75 ;  /* 0x0000b40016007a23 */ /* 0x002fe2000001084b */
[----:B---3--:R-:W-:Y:S03]  /*baf0*/  F2FP.PACK_AB R64, R194, R184 ;  /* 0x000000b8c240723e */ /* 0x008fe600000000ff */
[----:B------:R1:W-:Y:S01]  /*bb00*/  MUFU.EX2 R200, R0 ;  /* 0x0000000000c87308 */ /* 0x0003e20000000800 */
[----:B--2---:R-:W-:Y:S05]  /*bb10*/  @P5 IADD3 R4, P0, R4, R8, RZ ;  /* 0x0000000804045210 */ /* 0x004fea0007f1e0ff */
[----:B------:R-:W-:Y:S01]  /*bb20*/  @P5 IMAD.X R5, R5, 0x1, R7, P0 ;  /* 0x0000000105055824 */ /* 0x000fe200000e0607 */
[----:B------:R-:W-:Y:S01]  /*bb30*/  FSETP.NEU.FTZ.AND P0, PT, R70, -INF , PT ;  /* 0xff8000004600780b */ /* 0x000fe20003f1d000 */
[----:B-1----:R-:W-:Y:S03]  /*bb40*/  FFMA.FTZ R0, R23, c[0x0][0x2d0], -R75 ;  /* 0x0000b40017007a23 */ /* 0x002fe6000001084b */
[----:B------:R-:W-:Y:S01]  /*bb50*/  FSEL R92, R92, RZ, P0 ;  /* 0x000000ff5c5c7208 */ /* 0x000fe20000000000 */
[----:B------:R1:W-:Y:S01]  /*bb60*/  @P5 LDGSTS.E.BYPASS.LTC128B.128 [R241+0x6100], [R4.64], !P6 ;  /* 0x0610000004f15fae */ /* 0x0003e2000f101d48 */
[----:B------:R2:W3:Y:S03]  /*bb70*/  MUFU.EX2 R211, R0 ;  /* 0x0000000000d37308 */ /* 0x0004e60000000800 */
[--C-:B------:R-:W-:Y:S01]  /*bb80*/  FFMA.FTZ R2, R26, c[0x0][0x2d0], -R92.reuse ;  /* 0x0000b4001a027a23 */ /* 0x100fe2000001085c */
[----:B------:R-:W-:Y:S01]  /*bb90*/  MOV R26, R79 ;  /* 0x0000004f001a7202 */ /* 0x000fe20000000f00 */
[--C-:B------:R-:W-:Y:S01]  /*bba0*/  FFMA.FTZ R220, R220, c[0x0][0x2d0], -R92.reuse ;  /* 0x0000b400dcdc7a23 */ /* 0x100fe2000001085c */
[----:B------:R-:W-:Y:S01]  /*bbb0*/  F2FP.PACK_AB R79, R215, R214 ;  /* 0x000000d6d74f723e */ /* 0x000fe200000000ff */
[--C-:B------:R-:W-:Y:S02]  /*bbc0*/  FFMA.FTZ R219, R219, c[0x0][0x2d0], -R92.reuse ;  /* 0x0000b400dbdb7a23 */ /* 0x100fe4000001085c */
[--C-:B------:R-:W-:Y:S01]  /*bbd0*/  FFMA.FTZ R218, R218, c[0x0][0x2d0], -R92.reuse ;  /* 0x0000b400dada7a23 */ /* 0x100fe2000001085c */
[----:B------:R4:W-:Y:S01]  /*bbe0*/  MUFU.EX2 R185, R2 ;  /* 0x0000000200b97308 */ /* 0x0009e20000000800 */
[----:B--2---:R-:W-:Y:S02]  /*bbf0*/  FSEL R0, R74, RZ, P3 ;  /* 0x000000ff4a007208 */ /* 0x004fe40001800000 */
[----:B------:R-:W-:Y:S04]  /*bc00*/  @P5 IADD3 R8, P3, R4, R8, RZ ;  /* 0x0000000804085210 */ /* 0x000fe80007f7e0ff */
[----:B------:R-:W-:Y:S01]  /*bc10*/  @P5 IADD3.X R9, R5, R7, RZ, P3, !PT ;  /* 0x0000000705095210 */ /* 0x000fe20001ffe4ff */
[----:B-1----:R-:W-:Y:S01]  /*bc20*/  FADD.FTZ R5, -R0, R3 ;  /* 0x0000000300057221 */ /* 0x002fe20000010100 */
[----:B------:R-:W-:Y:S01]  /*bc30*/  FSEL R3, R73, RZ, P2 ;  /* 0x000000ff49037208 */ /* 0x000fe20001000000 */
[----:B------:R-:W-:Y:S01]  /*bc40*/  FFMA.FTZ R7, R29, c[0x0][0x2d0], -R92 ;  /* 0x0000b4001d077a23 */ /* 0x000fe2000001085c */
[----:B----4-:R-:W-:Y:S01]  /*bc50*/  FSEL R2, R72, RZ, P1 ;  /* 0x000000ff48027208 */ /* 0x010fe20000800000 */
[----:B------:R1:W-:Y:S01]  /*bc60*/  @P5 LDGSTS.E.BYPASS.LTC128B.128 [R241+0x6900], [R8.64], !P6 ;  /* 0x0690000008f15fae */ /* 0x0003e2000f101d48 */
[----:B------:R-:W-:Y:S01]  /*bc70*/  FSEL R0, R70, RZ, P0 ;  /* 0x000000ff46007208 */ /* 0x000fe20000000000 */
[----:B------:R-:W2:Y:S01]  /*bc80*/  MUFU.EX2 R193, R7 ;  /* 0x0000000700c17308 */ /* 0x000ea20000000800 */
[----:B------:R-:W-:Y:S01]  /*bc90*/  FADD.FTZ R4, -R3, R116 ;  /* 0x0000007403047221 */ /* 0x000fe20000010100 */
[----:B------:R-:W-:Y:S01]  /*bca0*/  MOV R116, R66 ;  /* 0x0000004200747202 */ /* 0x000fe20000000f00 */
[----:B------:R-:W-:Y:S01]  /*bcb0*/  FADD.FTZ R3, -R2, R117 ;  /* 0x0000007502037221 */ /* 0x000fe20000010100 */
[----:B---3--:R-:W-:Y:S01]  /*bcc0*/  F2FP.PACK_AB R66, R211, R200 ;  /* 0x000000c8d342723e */ /* 0x008fe200000000ff */
[----:B------:R-:W-:Y:S01]  /*bcd0*/  FADD.FTZ R2, -R0, R118 ;  /* 0x0000007600027221 */ /* 0x000fe20000010100 */
[----:B------:R-:W3:Y:S01]  /*bce0*/  LDSM.16.MT88.4 R20, [R224] ;  /* 0x00000000e014783b */ /* 0x000ee20000004200 */
[----:B------:R-:W-:Y:S02]  /*bcf0*/  FMUL.FTZ R0, R5, c[0x0][0x2d0] ;  /* 0x0000b40005007a20 */ /* 0x000fe40000410000 */
[----:B------:R-:W-:Y:S02]  /*bd00*/  IMAD.MOV.U32 R29, RZ, RZ, R67 ;  /* 0x000000ffff1d7224 */ /* 0x000fe400078e0043 */
[----:B------:R4:W1:Y:S01]  /*bd10*/  MUFU.EX2 R69, R0 ;  /* 0x0000000000457308 */ /* 0x0008620000000800 */
[----:B------:R-:W-:Y:S02]  /*bd20*/  IMAD.MOV.U32 R118, RZ, RZ, R11 ;  /* 0x000000ffff767224 */ /* 0x000fe400078e000b */
[----:B------:R-:W-:Y:S01]  /*bd30*/  IMAD.MOV.U32 R117, RZ, RZ, R65 ;  /* 0x000000ffff757224 */ /* 0x000fe200078e0041 */
[----:B------:R-:W0:Y:S01]  /*bd40*/  LDGDEPBAR ;  /* 0x00000000000079af */ /* 0x000e220000000000 */
[----:B--2---:R-:W-:Y:S01]  /*bd50*/  F2FP.PACK_AB R65, R193, R185 ;  /* 0x000000b9c141723e */ /* 0x004fe200000000ff */
[----:B----4-:R-:W-:Y:S02]  /*bd60*/  FMUL.FTZ R0, R4, c[0x0][0x2d0] ;  /* 0x0000b40004007a20 */ /* 0x010fe40000410000 */
[C---:B-1----:R-:W-:Y:S02]  /*bd70*/  FMUL.FTZ R4, R69.reuse, R124 ;  /* 0x0000007c45047220 */ /* 0x042fe40000410000 */
[----:B------:R1:W2:Y:S01]  /*bd80*/  MUFU.EX2 R68, R0 ;  /* 0x0000000000447308 */ /* 0x0002a20000000800 */
[C---:B------:R-:W-:Y:S02]  /*bd90*/  FMUL.FTZ R5, R69.reuse, R125 ;  /* 0x0000007d45057220 */ /* 0x040fe40000410000 */
[C---:B------:R-:W-:Y:S02]  /*bda0*/  FMUL.FTZ R16, R69.reuse, R132 ;  /* 0x0000008445107220 */ /* 0x040fe40000410000 */
[C---:B------:R-:W-:Y:S02]  /*bdb0*/  FMUL.FTZ R17, R69.reuse, R133 ;  /* 0x0000008545117220 */ /* 0x040fe40000410000 */
[C---:B------:R-:W-:Y:S01]  /*bdc0*/  FMUL.FTZ R32, R69.reuse, R148 ;  /* 0x0000009445207220 */ /* 0x040fe20000410000 */
[----:B------:R-:W-:Y:S01]  /*bdd0*/  MOV R148, R35 ;  /* 0x0000002300947202 */ /* 0x000fe20000000f00 */
[C---:B------:R-:W-:Y:S02]  /*bde0*/  FMUL.FTZ R33, R69.reuse, R149 ;  /* 0x0000009545217220 */ /* 0x040fe40000410000 */
[----:B------:R-:W-:Y:S02]  /*bdf0*/  FMUL.FTZ R48, R69, R164 ;  /* 0x000000a445307220 */ /* 0x000fe40000410000 */
[----:B------:R-:W-:Y:S02]  /*be00*/  IMAD.MOV.U32 R164, RZ, RZ, R115 ;  /* 0x000000ffffa47224 */ /* 0x000fe400078e0073 */
[----:B------:R-:W-:Y:S02]  /*be10*/  IMAD.MOV.U32 R149, RZ, RZ, R118 ;  /* 0x000000ffff957224 */ /* 0x000fe400078e0076 */
[----:B------:R-:W-:Y:S01]  /*be20*/  MUFU.EX2 R118, R86 ;  /* 0x0000005600767308 */ /* 0x000fe20000000800 */
[----:B-1----:R-:W-:Y:S02]  /*be30*/  FMUL.FTZ R0, R3, c[0x0][0x2d0] ;  /* 0x0000b40003007a20 */ /* 0x002fe40000410000 */
[C---:B--2---:R-:W-:Y:S07]  /*be40*/  FMUL.FTZ R6, R68.reuse, R126 ;  /* 0x0000007e44067220 */ /* 0x044fee0000410000 */
[----:B------:R1:W2:Y:S01]  /*be50*/  MUFU.EX2 R3, R0 ;  /* 0x0000000000037308 */ /* 0x0002a20000000800 */
[C---:B------:R-:W-:Y:S02]  /*be60*/  FMUL.FTZ R7, R68.reuse, R127 ;  /* 0x0000007f44077220 */ /* 0x040fe40000410000 */
[----:B------:R-:W-:Y:S02]  /*be70*/  IMAD.MOV.U32 R126, RZ, RZ, R10 ;  /* 0x000000ffff7e7224 */ /* 0x000fe400078e000a */
[C---:B------:R-:W-:Y:S02]  /*be80*/  FMUL.FTZ R18, R68.reuse, R134 ;  /* 0x0000008644127220 */ /* 0x040fe40000410000 */
[C---:B------:R-:W-:Y:S01]  /*be90*/  FMUL.FTZ R19, R68.reuse, R135 ;  /* 0x0000008744137220 */ /* 0x040fe20000410000 */
[-C--:B---3--:R-:W-:Y:S02]  /*bea0*/  HMMA.16816.F32 R4, R76, R20.reuse, R4 ;  /* 0x000000144c04723c */ /* 0x088fe40000001804 */
[----:B------:R-:W-:Y:S03]  /*beb0*/  MUFU.EX2 R135, R84 ;  /* 0x0000005400877308 */ /* 0x000fe60000000800 */
[C---:B------:R-:W-:Y:S01]  /*bec0*/  FMUL.FTZ R34, R68.reuse, R150 ;  /* 0x0000009644227220 */ /* 0x040fe20000410000 */
[----:B------:R-:W-:Y:S01]  /*bed0*/  MOV R150, R54 ;  /* 0x0000003600967202 */ /* 0x000fe20000000f00 */
[----:B------:R-:W-:Y:S02]  /*bee0*/  FMUL.FTZ R35, R68, R151 ;  /* 0x0000009744237220 */ /* 0x000fe40000410000 */
[----:B------:R-:W-:Y:S03]  /*bef0*/  IMAD.MOV.U32 R151, RZ, RZ, R53 ;  /* 0x000000ffff977224 */ /* 0x000fe600078e0035 */
[----:B------:R-:W-:Y:S02]  /*bf00*/  IMAD.MOV.U32 R134, RZ, RZ, R56 ;  /* 0x000000ffff867224 */ /* 0x000fe400078e0038 */
[----:B-1----:R-:W-:Y:S02]  /*bf10*/  FMUL.FTZ R0, R2, c[0x0][0x2d0] ;  /* 0x0000b40002007a20 */ /* 0x002fe40000410000 */
[--C-:B------:R-:W-:Y:S02]  /*bf20*/  FFMA.FTZ R2, R50, c[0x0][0x2d0], -R92.reuse ;  /* 0x0000b40032027a23 */ /* 0x100fe4000001085c */
[C---:B--2---:R-:W-:Y:S02]  /*bf30*/  FMUL.FTZ R8, R3.reuse, R120 ;  /* 0x0000007803087220 */ /* 0x044fe40000410000 */
[----:B------:R1:W-:Y:S01]  /*bf40*/  MUFU.EX2 R187, R2 ;  /* 0x0000000200bb7308 */ /* 0x0003e20000000800 */
[C---:B------:R-:W-:Y:S02]  /*bf50*/  FMUL.FTZ R9, R3.reuse, R121 ;  /* 0x0000007903097220 */ /* 0x040fe40000410000 */
[C---:B------:R-:W-:Y:S02]  /*bf60*/  FMUL.FTZ R12, R3.reuse, R128 ;  /* 0x00000080030c7220 */ /* 0x040fe40000410000 */
[C---:B------:R-:W-:Y:S02]  /*bf70*/  FMUL.FTZ R13, R3.reuse, R129 ;  /* 0x00000081030d7220 */ /* 0x040fe40000410000 */
[C---:B------:R-:W-:Y:S02]  /*bf80*/  FMUL.FTZ R24, R3.reuse, R140 ;  /* 0x0000008c03187220 */ /* 0x040fe40000410000 */
[C---:B------:R-:W-:Y:S01]  /*bf90*/  FMUL.FTZ R25, R3.reuse, R141 ;  /* 0x0000008d03197220 */ /* 0x040fe20000410000 */
[----:B------:R-:W2:Y:S01]  /*bfa0*/  MUFU.EX2 R0, R0 ;  /* 0x0000000000007308 */ /* 0x000ea20000000800 */
[C---:B------:R-:W-:Y:S02]  /*bfb0*/  FMUL.FTZ R28, R3.reuse, R144 ;  /* 0x00000090031c7220 */ /* 0x040fe40000410000 */
[C---:B------:R-:W-:Y:S01]  /*bfc0*/  FMUL.FTZ R40, R3.reuse, R156 ;  /* 0x0000009c03287220 */ /* 0x040fe20000410000 */
[----:B------:R-:W-:Y:S01]  /*bfd0*/  MOV R156, R59 ;  /* 0x0000003b009c7202 */ /* 0x000fe20000000f00 */
[C---:B------:R-:W-:Y:S02]  /*bfe0*/  FMUL.FTZ R41, R3.reuse, R157 ;  /* 0x0000009d03297220 */ /* 0x040fe40000410000 */
[C---:B------:R-:W-:Y:S02]  /*bff0*/  FMUL.FTZ R45, R3.reuse, R161 ;  /* 0x000000a1032d7220 */ /* 0x040fe40000410000 */
[----:B------:R-:W-:Y:S01]  /*c000*/  FMUL.FTZ R44, R3, R160 ;  /* 0x000000a0032c7220 */ /* 0x000fe20000410000 */
[----:B------:R-:W-:Y:S01]  /*c010*/  MUFU.EX2 R129, R85 ;  /* 0x0000005500817308 */ /* 0x000fe20000000800 */
[----:B------:R-:W-:Y:S01]  /*c020*/  MOV R160, R111 ;  /* 0x0000006f00a07202 */ /* 0x000fe20000000f00 */
[C---:B------:R-:W-:Y:S02]  /*c030*/  FMUL.FTZ R50, R68.reuse, R166 ;  /* 0x000000a644327220 */ /* 0x040fe40000410000 */
[----:B-1----:R-:W-:Y:S02]  /*c040*/  FFMA.FTZ R2, R51, c[0x0][0x2d0], -R92 ;  /* 0x0000b40033027a23 */ /* 0x002fe4000001085c */
[C---:B------:R-:W-:Y:S01]  /*c050*/  FMUL.FTZ R56, R3.reuse, R172 ;  /* 0x000000ac03387220 */ /* 0x040fe20000410000 */
[----:B------:R-:W-:Y:S01]  /*c060*/  MOV R172, R107 ;  /* 0x0000006b00ac7202 */ /* 0x000fe20000000f00 */
[----:B------:R-:W-:Y:S01]  /*c070*/  FMUL.FTZ R51, R68, R167 ;  /* 0x000000a744337220 */ /* 0x000fe20000410000 */
[----:B------:R-:W-:Y:S01]  /*c080*/  MOV R167, R63 ;  /* 0x0000003f00a77202 */ /* 0x000fe20000000f00 */
[----:B------:R-:W1:Y:S01]  /*c090*/  MUFU.EX2 R188, R2 ;  /* 0x0000000200bc7308 */ /* 0x000e620000000800 */
[----:B------:R-:W-:Y:S02]  /*c0a0*/  IMAD.MOV.U32 R157, RZ, RZ, R57 ;  /* 0x000000ffff9d7224 */ /* 0x000fe400078e0039 */
[----:B------:R-:W-:Y:S02]  /*c0b0*/  FMUL.FTZ R57, R3, R173 ;  /* 0x000000ad03397220 */ /* 0x000fe40000410000 */
[C---:B--2---:R-:W-:Y:S02]  /*c0c0*/  FMUL.FTZ R10, R0.reuse, R122 ;  /* 0x0000007a000a7220 */ /* 0x044fe40000410000 */
[C---:B------:R-:W-:Y:S02]  /*c0d0*/  FMUL.FTZ R11, R0.reuse, R123 ;  /* 0x0000007b000b7220 */ /* 0x040fe40000410000 */
[C---:B------:R-:W-:Y:S01]  /*c0e0*/  FMUL.FTZ R14, R0.reuse, R130 ;  /* 0x00000082000e7220 */ /* 0x040fe20000410000 */
[----:B------:R-:W-:Y:S01]  /*c0f0*/  MUFU.EX2 R128, R102 ;  /* 0x0000006600807308 */ /* 0x000fe20000000800 */
[C---:B------:R-:W-:Y:S02]  /*c100*/  FMUL.FTZ R15, R0.reuse, R131 ;  /* 0x00000083000f7220 */ /* 0x040fe40000410000 */
[C---:B------:R-:W-:Y:S01]  /*c110*/  FMUL.FTZ R27, R0.reuse, R143 ;  /* 0x0000008f001b7220 */ /* 0x040fe20000410000 */
[----:B------:R-:W-:Y:S01]  /*c120*/  MOV R143, R83 ;  /* 0x00000053008f7202 */ /* 0x000fe20000000f00 */
[C---:B------:R-:W-:Y:S02]  /*c130*/  FMUL.FTZ R30, R0.reuse, R146 ;  /* 0x00000092001e7220 */ /* 0x040fe40000410000 */
[C---:B------:R-:W-:Y:S02]  /*c140*/  FMUL.FTZ R31, R0.reuse, R147 ;  /* 0x00000093001f7220 */ /* 0x040fe40000410000 */
[C---:B------:R-:W-:Y:S01]  /*c150*/  FMUL.FTZ R43, R0.reuse, R159 ;  /* 0x0000009f002b7220 */ /* 0x040fe20000410000 */
[----:B------:R2:W-:Y:S01]  /*c160*/  MUFU.EX2 R146, R94 ;  /* 0x0000005e00927308 */ /* 0x0005e20000000800 */
[----:B------:R-:W-:Y:S01]  /*c170*/  MOV R159, R52 ;  /* 0x00000034009f7202 */ /* 0x000fe20000000f00 */
[----:B------:R-:W-:Y:S01]  /*c180*/  FMUL.FTZ R42, R0, R158 ;  /* 0x0000009e002a7220 */ /* 0x000fe20000410000 */
[----:B-1----:R-:W-:Y:S01]  /*c190*/  F2FP.PACK_AB R67, R188, R187 ;  /* 0x000000bbbc43723e */ /* 0x002fe200000000ff */
[----:B------:R-:W-:Y:S02]  /*c1a0*/  FFMA.FTZ R2, R90, c[0x0][0x2d0], -R88 ;  /* 0x0000b4005a027a23 */ /* 0x000fe40000010858 */
[C---:B------:R-:W-:Y:S02]  /*c1b0*/  FMUL.FTZ R46, R0.reuse, R162 ;  /* 0x000000a2002e7220 */ /* 0x040fe40000410000 */
[----:B------:R-:W-:Y:S02]  /*c1c0*/  IMAD.MOV.U32 R158, RZ, RZ, R47 ;  /* 0x000000ffff9e7224 */ /* 0x000fe400078e002f */
[----:B------:R1:W-:Y:S01]  /*c1d0*/  MUFU.EX2 R131, R95 ;  /* 0x0000005f00837308 */ /* 0x0003e20000000800 */
[C---:B------:R-:W-:Y:S04]  /*c1e0*/  HMMA.16816.F32 R8, R64.reuse, R20, R8 ;  /* 0x000000144008723c */ /* 0x040fe80000001808 */
[----:B------:R-:W-:Y:S01]  /*c1f0*/  FMUL.FTZ R47, R0, R163 ;  /* 0x000000a3002f7220 */ /* 0x000fe20000410000 */
[----:B------:R-:W-:Y:S01]  /*c200*/  MOV R163, R116 ;  /* 0x0000007400a37202 */ /* 0x000fe20000000f00 */
[----:B------:R-:W-:Y:S01]  /*c210*/  IMAD.MOV.U32 R162, RZ, RZ, R104 ;  /* 0x000000ffffa27224 */ /* 0x000fe200078e0068 */
[----:B------:R-:W-:Y:S01]  /*c220*/  MOV R104, R80 ;  /* 0x0000005000687202 */ /* 0x000fe20000000f00 */
[-C--:B------:R-:W-:Y:S01]  /*c230*/  HMMA.16816.F32 R12, R64, R22.reuse, R12 ;  /* 0x00000016400c723c */ /* 0x080fe2000000180c */
[----:B------:R-:W-:Y:S03]  /*c240*/  MUFU.EX2 R116, R87 ;  /* 0x0000005700747308 */ /* 0x000fe60000000800 */
[C---:B------:R-:W-:Y:S01]  /*c250*/  FMUL.FTZ R20, R69.reuse, R136 ;  /* 0x0000008845147220 */ /* 0x040fe20000410000 */
[----:B------:R-:W-:Y:S01]  /*c260*/  MOV R136, R62 ;  /* 0x0000003e00887202 */ /* 0x000fe20000000f00 */
[----:B------:R-:W-:Y:S01]  /*c270*/  FMUL.FTZ R21, R69, R137 ;  /* 0x0000008945157220 */ /* 0x000fe20000410000 */
[----:B------:R-:W-:Y:S01]  /*c280*/  MOV R137, R117 ;  /* 0x0000007500897202 */ /* 0x000fe20000000f00 */
[C---:B------:R-:W-:Y:S04]  /*c290*/  HMMA.16816.F32 R16, R76.reuse, R22, R16 ;  /* 0x000000164c10723c */ /* 0x040fe80000001810 */
[----:B------:R-:W-:Y:S01]  /*c2a0*/  IMAD.MOV.U32 R117, RZ, RZ, R29 ;  /* 0x000000ffff757224 */ /* 0x000fe200078e001d */
[----:B------:R-:W-:Y:S01]  /*c2b0*/  MOV R173, R158 ;  /* 0x0000009e00ad7202 */ /* 0x000fe20000000f00 */
[----:B------:R-:W-:Y:S02]  /*c2c0*/  FMUL.FTZ R29, R3, R145 ;  /* 0x00000091031d7220 */ /* 0x000fe40000410000 */
[C---:B------:R-:W-:Y:S04]  /*c2d0*/  FMUL.FTZ R22, R68.reuse, R138 ;  /* 0x0000008a44167220 */ /* 0x040fe80000410000 */
[----:B------:R-:W-:Y:S02]  /*c2e0*/  IMAD.MOV.U32 R138, RZ, RZ, R37 ;  /* 0x000000ffff8a7224 */ /* 0x000fe400078e0025 */
[----:B------:R-:W3:Y:S01]  /*c2f0*/  LDSM.16.MT88.4 R36, [R228] ;  /* 0x00000000e424783b */ /* 0x000ee20000004200 */
[----:B------:R-:W-:Y:S02]  /*c300*/  FMUL.FTZ R23, R68, R139 ;  /* 0x0000008b44177220 */ /* 0x000fe40000410000 */
[----:B------:R-:W-:Y:S02]  /*c310*/  IMAD.MOV.U32 R139, RZ, RZ, R26 ;  /* 0x000000ffff8b7224 */ /* 0x000fe400078e001a */
[C---:B------:R-:W-:Y:S01]  /*c320*/  FMUL.FTZ R26, R0.reuse, R142 ;  /* 0x0000008e001a7220 */ /* 0x040fe20000410000 */
[----:B------:R-:W-:Y:S01]  /*c330*/  MOV R142, R49 ;  /* 0x00000031008e7202 */ /* 0x000fe20000000f00 */
[----:B------:R-:W-:Y:S02]  /*c340*/  IMAD.MOV.U32 R161, RZ, RZ, R117 ;  /* 0x000000ffffa17224 */ /* 0x000fe400078e0075 */
[----:B------:R-:W-:Y:S01]  /*c350*/  FMUL.FTZ R49, R69, R165 ;  /* 0x000000a545317220 */ /* 0x000fe20000410000 */
[----:B------:R-:W-:Y:S01]  /*c360*/  MOV R158, R142 ;  /* 0x0000008e009e7202 */ /* 0x000fe20000000f00 */
[----:B------:R-:W-:Y:S02]  /*c370*/  IMAD.MOV.U32 R165, RZ, RZ, R58 ;  /* 0x000000ffffa57224 */ /* 0x000fe400078e003a */
[C---:B------:R-:W-:Y:S02]  /*c380*/  FMUL.FTZ R58, R0.reuse, R174 ;  /* 0x000000ae003a7220 */ /* 0x040fe40000410000 */
[C---:B------:R-:W-:Y:S01]  /*c390*/  FMUL.FTZ R59, R0.reuse, R175 ;  /* 0x000000af003b7220 */ /* 0x040fe20000410000 */
[----:B------:R-:W-:Y:S01]  /*c3a0*/  MOV R175, R164 ;  /* 0x000000a400af7202 */ /* 0x000fe20000000f00 */
[----:B------:R-:W-:Y:S02]  /*c3b0*/  IMAD.MOV.U32 R166, RZ, RZ, R61 ;  /* 0x000000ffffa67224 */ /* 0x000fe400078e003d */
[----:B------:R-:W-:Y:S01]  /*c3c0*/  FMUL.FTZ R61, R3, R177 ;  /* 0x000000b1033d7220 */ /* 0x000fe20000410000 */
[----:B------:R-:W-:Y:S01]  /*c3d0*/  MOV R177, R151 ;  /* 0x0000009700b17202 */ /* 0x000fe20000000f00 */
[C---:B------:R-:W-:Y:S02]  /*c3e0*/  FMUL.FTZ R62, R0.reuse, R178 ;  /* 0x000000b2003e7220 */ /* 0x040fe40000410000 */
[----:B------:R-:W-:Y:S02]  /*c3f0*/  FMUL.FTZ R63, R0, R179 ;  /* 0x000000b3003f7220 */ /* 0x000fe40000410000 */
[--C-:B--2---:R-:W-:Y:S02]  /*c400*/  FFMA.FTZ R94, R240, c[0x0][0x2d0], -R88.reuse ;  /* 0x0000b400f05e7a23 */ /* 0x104fe40000010858 */
[--C-:B------:R-:W-:Y:S02]  /*c410*/  FFMA.FTZ R151, R89, c[0x0][0x2d0], -R88.reuse ;  /* 0x0000b40059977a23 */ /* 0x100fe40000010858 */
[----:B------:R-:W-:Y:S02]  /*c420*/  FFMA.FTZ R89, R234, c[0x0][0x2d0], -R75 ;  /* 0x0000b400ea597a23 */ /* 0x000fe4000001084b */
[--C-:B------:R-:W-:Y:S02]  /*c430*/  FFMA.FTZ R90, R126, c[0x0][0x2d0], -R88.reuse ;  /* 0x0000b4007e5a7a23 */ /* 0x100fe40000010858 */
[----:B------:R-:W-:Y:S02]  /*c440*/  FFMA.FTZ R104, R104, c[0x0][0x2d0], -R88 ;  /* 0x0000b40068687a23 */ /* 0x000fe40000010858 */
[----:B------:R-:W-:Y:S02]  /*c450*/  IMAD.MOV.U32 R174, RZ, RZ, R163 ;  /* 0x000000ffffae7224 */ /* 0x000fe400078e00a3 */
[----:B------:R-:W-:Y:S02]  /*c460*/  IMAD.MOV.U32 R164, RZ, RZ, R148 ;  /* 0x000000ffffa47224 */ /* 0x000fe400078e0094 */
[--C-:B------:R-:W-:Y:S01]  /*c470*/  FFMA.FTZ R148, R203, c[0x0][0x2d0], -R88.reuse ;  /* 0x0000b400cb947a23 */ /* 0x100fe20000010858 */
[-C--:B---3--:R-:W-:Y:S03]  /*c480*/  HMMA.16816.F32 R20, R76, R36.reuse, R20 ;  /* 0x000000244c14723c */ /* 0x088fe60000001814 */
[--C-:B------:R-:W-:Y:S02]  /*c490*/  FFMA.FTZ R102, R217, c[0x0][0x2d0], -R88.reuse ;  /* 0x0000b400d9667a23 */ /* 0x100fe40000010858 */
[--C-:B------:R-:W-:Y:S02]  /*c4a0*/  FFMA.FTZ R107, R210, c[0x0][0x2d0], -R88.reuse ;  /* 0x0000b400d26b7a23 */ /* 0x100fe40000010858 */
[----:B------:R-:W-:Y:S01]  /*c4b0*/  MUFU.EX2 R203, R102 ;  /* 0x0000006600cb7308 */ /* 0x000fe20000000800 */
[C---:B------:R-:W-:Y:S04]  /*c4c0*/  HMMA.16816.F32 R24, R64.reuse, R36, R24 ;  /* 0x000000244018723c */ /* 0x040fe80000001818 */
[----:B------:R-:W-:Y:S02]  /*c4d0*/  IMAD.MOV.U32 R163, RZ, RZ, R159 ;  /* 0x000000ffffa37224 */ /* 0x000fe400078e009f */
[----:B------:R-:W-:Y:S01]  /*c4e0*/  IMAD.MOV.U32 R159, RZ, RZ, R139 ;  /* 0x000000ffff9f7224 */ /* 0x000fe200078e008b */
[----:B------:R-:W-:Y:S01]  /*c4f0*/  MOV R139, R109 ;  /* 0x0000006d008b7202 */ /* 0x000fe20000000f00 */
[-C--:B------:R-:W-:Y:S02]  /*c500*/  HMMA.16816.F32 R28, R64, R38.reuse, R28 ;  /* 0x00000026401c723c */ /* 0x080fe4000000181c */
[----:B------:R-:W-:Y:S02]  /*c510*/  MUFU.EX2 R163, R163 ;  /* 0x000000a300a37308 */ /* 0x000fe40000000800 */
[C---:B------:R-:W-:Y:S01]  /*c520*/  FMUL.FTZ R36, R69.reuse, R152 ;  /* 0x0000009845247220 */ /* 0x040fe20000410000 */
[----:B------:R-:W-:Y:S01]  /*c530*/  MOV R152, R60 ;  /* 0x0000003c00987202 */ /* 0x000fe20000000f00 */
[----:B------:R-:W-:Y:S02]  /*c540*/  FMUL.FTZ R37, R69, R153 ;  /* 0x0000009945257220 */ /* 0x000fe40000410000 */
[C---:B------:R-:W-:Y:S04]  /*c550*/  HMMA.16816.F32 R32, R76.reuse, R38, R32 ;  /* 0x000000264c20723c */ /* 0x040fe80000001820 */
[----:B------:R-:W-:Y:S01]  /*c560*/  MUFU.EX2 R139, R139 ;  /* 0x0000008b008b7308 */ /* 0x000fe20000000800 */
[----:B------:R-:W-:Y:S02]  /*c570*/  FMUL.FTZ R60, R3, R176 ;  /* 0x000000b0033c7220 */ /* 0x000fe40000410000 */
[C---:B------:R-:W-:Y:S01]  /*c580*/  FMUL.FTZ R39, R68.reuse, R155 ;  /* 0x0000009b44277220 */ /* 0x040fe20000410000 */
[----:B------:R-:W-:Y:S01]  /*c590*/  MOV R155, R55 ;  /* 0x00000037009b7202 */ /* 0x000fe20000000f00 */
[----:B------:R-:W-:Y:S01]  /*c5a0*/  FMUL.FTZ R38, R68, R154 ;  /* 0x0000009a44267220 */ /* 0x000fe20000410000 */
[----:B------:R-:W2:Y:S02]  /*c5b0*/  LDSM.16.MT88.4 R52, [R225] ;  /* 0x00000000e134783b */ /* 0x000ea40000004200 */
[--C-:B-1----:R-:W-:Y:S02]  /*c5c0*/  FFMA.FTZ R95, R230, c[0x0][0x2d0], -R75.reuse ;  /* 0x0000b400e65f7a23 */ /* 0x102fe4000001084b */
[----:B------:R1:W-:Y:S01]  /*c5d0*/  MUFU.EX2 R154, R93 ;  /* 0x0000005d009a7308 */ /* 0x0003e20000000800 */
[----:B------:R-:W-:Y:S02]  /*c5e0*/  FFMA.FTZ R109, R204, c[0x0][0x2d0], -R88 ;  /* 0x0000b400cc6d7a23 */ /* 0x000fe40000010858 */
[----:B------:R-:W-:Y:S01]  /*c5f0*/  IMAD.MOV.U32 R179, RZ, RZ, R172 ;  /* 0x000000ffffb37224 */ /* 0x000fe200078e00ac */
[----:B------:R-:W-:Y:S02]  /*c600*/  MOV R172, R157 ;  /* 0x0000009d00ac7202 */ /* 0x000fe40000000f00 */
[----:B------:R-:W-:Y:S01]  /*c610*/  MOV R157, R134 ;  /* 0x00000086009d7202 */ /* 0x000fe20000000f00 */
[----:B------:R-:W-:Y:S02]  /*c620*/  FFMA.FTZ R134, R246, c[0x0][0x2d0], -R75 ;  /* 0x0000b400f6867a23 */ /* 0x000fe4000001084b */
[----:B-1----:R-:W-:Y:S01]  /*c630*/  FFMA.FTZ R93, R233, c[0x0][0x2d0], -R88 ;  /* 0x0000b400e95d7a23 */ /* 0x002fe20000010858 */
[-C--:B--2---:R-:W-:Y:S08]  /*c640*/  HMMA.16816.F32 R36, R76, R52.reuse, R36 ;  /* 0x000000344c24723c */ /* 0x084ff00000001824 */
[C---:B------:R-:W-:Y:S07]  /*c650*/  HMMA.16816.F32 R40, R64.reuse, R52, R40 ;  /* 0x000000344028723c */ /* 0x040fee0000001828 */
[C---:B------:R-:W-:Y:S01]  /*c660*/  FMUL.FTZ R52, R69.reuse, R168 ;  /* 0x000000a845347220 */ /* 0x040fe20000410000 */
[----:B------:R-:W-:Y:S01]  /*c670*/  MOV R168, R114 ;  /* 0x0000007200a87202 */ /* 0x000fe20000000f00 */
[----:B------:R-:W-:Y:S01]  /*c680*/  FMUL.FTZ R53, R69, R169 ;  /* 0x000000a945357220 */ /* 0x000fe20000410000 */
[----:B------:R1:W-:Y:S01]  /*c690*/  MUFU.EX2 R114, R2 ;  /* 0x0000000200727308 */ /* 0x0003e20000000800 */
[-C--:B------:R-:W-:Y:S03]  /*c6a0*/  HMMA.16816.F32 R44, R64, R54.reuse, R44 ;  /* 0x00000036402c723c */ /* 0x080fe6000000182c */
[----:B------:R-:W-:Y:S02]  /*c6b0*/  IMAD.MOV.U32 R169, RZ, RZ, R113 ;  /* 0x000000ffffa97224 */ /* 0x000fe400078e0071 */
[----:B------:R-:W-:Y:S01]  /*c6c0*/  IMAD.MOV.U32 R176, RZ, RZ, R168 ;  /* 0x000000ffffb07224 */ /* 0x000fe200078e00a8 */
[----:B------:R-:W-:Y:S01]  /*c6d0*/  MOV R168, R149 ;  /* 0x0000009500a87202 */ /* 0x000fe20000000f00 */
[----:B------:R-:W-:Y:S01]  /*c6e0*/  FFMA.FTZ R149, R202, c[0x0][0x2d0], -R88 ;  /* 0x0000b400ca957a23 */ /* 0x000fe20000010858 */
[C---:B------:R-:W-:Y:S04]  /*c6f0*/  HMMA.16816.F32 R48, R76.reuse, R54, R48 ;  /* 0x000000364c30723c */ /* 0x040fe80000001830 */
[----:B------:R-:W-:Y:S01]  /*c700*/  MOV R178, R169 ;  /* 0x000000a900b27202 */ /* 0x000fe20000000f00 */
[----:B------:R-:W-:Y:S02]  /*c710*/  IMAD.MOV.U32 R169, RZ, RZ, R106 ;  /* 0x000000ffffa97224 */ /* 0x000fe400078e006a */
[C---:B------:R-:W-:Y:S02]  /*c720*/  FMUL.FTZ R54, R68.reuse, R170 ;  /* 0x000000aa44367220 */ /* 0x040fe40000410000 */
[----:B------:R-:W-:Y:S03]  /*c730*/  IMAD.MOV.U32 R170, RZ, RZ, R81 ;  /* 0x000000ffffaa7224 */ /* 0x000fe600078e0051 */
[----:B------:R-:W-:Y:S02]  /*c740*/  FMUL.FTZ R55, R68, R171 ;  /* 0x000000ab44377220 */ /* 0x000fe40000410000 */
[----:B------:R-:W-:Y:S02]  /*c750*/  IMAD.MOV.U32 R171, RZ, RZ, R82 ;  /* 0x000000ffffab7224 */ /* 0x000fe400078e0052 */
[--C-:B-1----:R-:W-:Y:S01]  /*c760*/  FFMA.FTZ R2, R96, c[0x0][0x2d0], -R88.reuse ;  /* 0x0000b40060027a23 */ /* 0x102fe20000010858 */
[----:B------:R-:W1:Y:S01]  /*c770*/  LDSM.16.MT88.4 R80, [R227] ;  /* 0x00000000e350783b */ /* 0x000e620000004200 */
[----:B------:R-:W-:Y:S01]  /*c780*/  FFMA.FTZ R96, R177, c[0x0][0x2d0], -R75 ;  /* 0x0000b400b1607a23 */ /* 0x000fe2000001084b */
[----:B------:R-:W-:Y:S01]  /*c790*/  MOV R177, R173 ;  /* 0x000000ad00b17202 */ /* 0x000fe20000000f00 */
[----:B------:R2:W-:Y:S01]  /*c7a0*/  MUFU.EX2 R120, R2 ;  /* 0x0000000200787308 */ /* 0x0005e20000000800 */
[--C-:B------:R-:W-:Y:S02]  /*c7b0*/  FFMA.FTZ R106, R212, c[0x0][0x2d0], -R88.reuse ;  /* 0x0000b400d46a7a23 */ /* 0x100fe40000010858 */
[----:B------:R-:W-:Y:S02]  /*c7c0*/  IMAD.MOV.U32 R173, RZ, RZ, R165 ;  /* 0x000000ffffad7224 */ /* 0x000fe400078e00a5 */
[----:B------:R-:W-:Y:S02]  /*c7d0*/  FFMA.FTZ R165, R192, c[0x0][0x2d0], -R75 ;  /* 0x0000b400c0a57a23 */ /* 0x000fe4000001084b */
[--C-:B--2---:R-:W-:Y:S02]  /*c7e0*/  FFMA.FTZ R2, R91, c[0x0][0x2d0], -R88.reuse ;  /* 0x0000b4005b027a23 */ /* 0x104fe40000010858 */
[----:B------:R-:W-:Y:S01]  /*c7f0*/  FFMA.FTZ R91, R170, c[0x0][0x2d0], -R88 ;  /* 0x0000b400aa5b7a23 */ /* 0x000fe20000010858 */
[----:B------:R-:W-:Y:S01]  /*c800*/  MOV R170, R161 ;  /* 0x000000a100aa7202 */ /* 0x000fe20000000f00 */
[----:B------:R2:W-:Y:S01]  /*c810*/  MUFU.EX2 R125, R2 ;  /* 0x00000002007d7308 */ /* 0x0005e20000000800 */
[----:B------:R-:W-:Y:S02]  /*c820*/  IMAD.MOV.U32 R161, RZ, RZ, R155 ;  /* 0x000000ffffa17224 */ /* 0x000fe400078e009b */
[----:B------:R-:W-:Y:S02]  /*c830*/  IMAD.MOV.U32 R155, RZ, RZ, R108 ;  /* 0x000000ffff9b7224 */ /* 0x000fe400078e006c */
[--C-:B------:R-:W-:Y:S01]  /*c840*/  FFMA.FTZ R108, R206, c[0x0][0x2d0], -R88.reuse ;  /* 0x0000b400ce6c7a23 */ /* 0x100fe20000010858 */
[-C--:B-1----:R-:W-:Y:S04]  /*c850*/  HMMA.16816.F32 R52, R76, R80.reuse, R52 ;  /* 0x000000504c34723c */ /* 0x082fe80000001834 */
[----:B------:R-:W-:Y:S04]  /*c860*/  MUFU.EX2 R210, R91 ;  /* 0x0000005b00d27308 */ /* 0x000fe80000000800 */
[C---:B------:R-:W-:Y:S06]  /*c870*/  HMMA.16816.F32 R56, R64.reuse, R80, R56 ;  /* 0x000000504038723c */ /* 0x040fec0000001838 */
[----:B------:R-:W-:Y:S01]  /*c880*/  MUFU.EX2 R155, R155 ;  /* 0x0000009b009b7308 */ /* 0x000fe20000000800 */
[----:B--2---:R-:W-:Y:S01]  /*c890*/  FFMA.FTZ R2, R97, c[0x0][0x2d0], -R88 ;  /* 0x0000b40061027a23 */ /* 0x004fe20000010858 */
[-C--:B------:R-:W-:Y:S04]  /*c8a0*/  HMMA.16816.F32 R60, R64, R82.reuse, R60 ;  /* 0x00000052403c723c */ /* 0x080fe8000000183c */
[--C-:B------:R-:W-:Y:S04]  /*c8b0*/  FFMA.FTZ R97, R174, c[0x0][0x2d0], -R75.reuse ;  /* 0x0000b400ae617a23 */ /* 0x100fe8000001084b */
[----:B------:R1:W2:Y:S01]  /*c8c0*/  MUFU.EX2 R133, R2 ;  /* 0x0000000200857308 */ /* 0x0002a20000000800 */
[----:B------:R-:W-:Y:S03]  /*c8d0*/  MOV R174, R166 ;  /* 0x000000a600ae7202 */ /* 0x000fe60000000f00 */
[C---:B------:R-:W-:Y:S01]  /*c8e0*/  FMUL.FTZ R64, R69.reuse, R180 ;  /* 0x000000b445407220 */ /* 0x040fe20000410000 */
[----:B------:R-:W-:Y:S01]  /*c8f0*/  MOV R180, R158 ;  /* 0x0000009e00b47202 */ /* 0x000fe20000000f00 */
[----:B------:R-:W-:Y:S02]  /*c900*/  FMUL.FTZ R65, R69, R181 ;  /* 0x000000b545417220 */ /* 0x000fe40000410000 */
[C---:B------:R-:W-:Y:S02]  /*c910*/  FMUL.FTZ R66, R68.reuse, R182 ;  /* 0x000000b644427220 */ /* 0x040fe40000410000 */
[----:B------:R-:W-:Y:S01]  /*c920*/  FMUL.FTZ R67, R68, R183 ;  /* 0x000000b744437220 */ /* 0x000fe20000410000 */
[----:B------:R-:W-:Y:S01]  /*c930*/  MUFU.EX2 R206, R180 ;  /* 0x000000b400ce7308 */ /* 0x000fe20000000800 */
[--C-:B------:R-:W-:Y:S05]  /*c940*/  FFMA.FTZ R166, R191, c[0x0][0x2d0], -R75.reuse ;  /* 0x0000b400bfa67a23 */ /* 0x100fea000001084b */
[----:B------:R-:W-:Y:S01]  /*c950*/  HMMA.16816.F32 R64, R76, R82, R64 ;  /* 0x000000524c40723c */ /* 0x000fe20000001840 */
[----:B------:R-:W3:Y:S03]  /*c960*/  LDSM.16.MT88.4 R80, [R224+0x800] ;  /* 0x00080000e050783b */ /* 0x000ee60000004200 */
[----:B------:R-:W-:Y:S03]  /*c970*/  MUFU.EX2 R158, R95 ;  /* 0x0000005f009e7308 */ /* 0x000fe60000000800 */
[----:B------:R-:W-:Y:S01]  /*c980*/  F2FP.PACK_AB R78, R135, R129 ;  /* 0x00000081874e723e */ /* 0x000fe200000000ff */
[--C-:B-1----:R-:W-:Y:S01]  /*c990*/  FFMA.FTZ R2, R98, c[0x0][0x2d0], -R75.reuse ;  /* 0x0000b40062027a23 */ /* 0x102fe2000001084b */
[----:B--2---:R-:W-:Y:S03]  /*c9a0*/  F2FP.PACK_AB R79, R133, R125 ;  /* 0x0000007d854f723e */ /* 0x004fe600000000ff */
[----:B------:R-:W-:Y:S01]  /*c9b0*/  FFMA.FTZ R98, R175, c[0x0][0x2d0], -R75 ;  /* 0x0000b400af627a23 */ /* 0x000fe2000001084b */
[----:B------:R-:W-:Y:S01]  /*c9c0*/  F2FP.PACK_AB R76, R118, R116 ;  /* 0x00000074764c723e */ /* 0x000fe200000000ff */
[----:B------:R1:W-:Y:S01]  /*c9d0*/  MUFU.EX2 R117, R2 ;  /* 0x0000000200757308 */ /* 0x0003e20000000800 */
[----:B------:R-:W-:Y:S01]  /*c9e0*/  F2FP.PACK_AB R77, R120, R114 ;  /* 0x00000072784d723e */ /* 0x000fe200000000ff */
[----:B------:R-:W-:Y:S02]  /*c9f0*/  IMAD.MOV.U32 R175, RZ, RZ, R167 ;  /* 0x000000ffffaf7224 */ /* 0x000fe400078e00a7 */
[--C-:B------:R-:W-:Y:S06]  /*ca00*/  FFMA.FTZ R167, R190, c[0x0][0x2d0], -R75.reuse ;  /* 0x0000b400bea77a23 */ /* 0x100fec000001084b */
[----:B------:R-:W-:Y:S10]  /*ca10*/  MUFU.EX2 R204, R98 ;  /* 0x0000006200cc7308 */ /* 0x000ff40000000800 */
[----:B------:R-:W-:Y:S01]  /*ca20*/  MUFU.EX2 R190, R107 ;  /* 0x0000006b00be7308 */ /* 0x000fe20000000800 */
[--C-:B-1----:R-:W-:Y:S02]  /*ca30*/  FFMA.FTZ R2, R99, c[0x0][0x2d0], -R75.reuse ;  /* 0x0000b40063027a23 */ /* 0x102fe4000001084b */
[--C-:B------:R-:W-:Y:S01]  /*ca40*/  FFMA.FTZ R99, R176, c[0x0][0x2d0], -R75.reuse ;  /* 0x0000b400b0637a23 */ /* 0x100fe2000001084b */
[-C--:B---3--:R-:W-:Y:S06]  /*ca50*/  HMMA.16816.F32 R4, R76, R80.reuse, R4 ;  /* 0x000000504c04723c */ /* 0x088fec0000001804 */
[----:B------:R1:W2:Y:S01]  /*ca60*/  MUFU.EX2 R121, R2 ;  /* 0x0000000200797308 */ /* 0x0002a20000000800 */
[----:B------:R-:W-:Y:S02]  /*ca70*/  IMAD.MOV.U32 R176, RZ, RZ, R110 ;  /* 0x000000ffffb07224 */ /* 0x000fe400078e006e */
[--C-:B------:R-:W-:Y:S07]  /*ca80*/  FFMA.FTZ R110, R252, c[0x0][0x2d0], -R75.reuse ;  /* 0x0000b400fc6e7a23 */ /* 0x100fee000001084b */
[----:B------:R-:W-:Y:S10]  /*ca90*/  MUFU.EX2 R107, R149 ;  /* 0x00000095006b7308 */ /* 0x000ff40000000800 */
[----:B------:R3:W-:Y:S01]  /*caa0*/  MUFU.EX2 R212, R176 ;  /* 0x000000b000d47308 */ /* 0x0007e20000000800 */
[--C-:B-1----:R-:W-:Y:S01]  /*cab0*/  FFMA.FTZ R2, R100, c[0x0][0x2d0], -R75.reuse ;  /* 0x0000b40064027a23 */ /* 0x102fe2000001084b */
[----:B--2---:R-:W-:Y:S01]  /*cac0*/  F2FP.PACK_AB R84, R121, R117 ;  /* 0x000000757954723e */ /* 0x004fe200000000ff */
[--C-:B------:R-:W-:Y:S07]  /*cad0*/  FFMA.FTZ R100, R143, c[0x0][0x2d0], -R75.reuse ;  /* 0x0000b4008f647a23 */ /* 0x100fee000001084b */
[----:B------:R1:W-:Y:S10]  /*cae0*/  MUFU.EX2 R123, R2 ;  /* 0x00000002007b7308 */ /* 0x0003f40000000800 */
[----:B------:R-:W-:Y:S01]  /*caf0*/  MUFU.EX2 R191, R106 ;  /* 0x0000006a00bf7308 */ /* 0x000fe20000000800 */
[----:B---3--:R-:W-:Y:S09]  /*cb00*/  IMAD.MOV.U32 R176, RZ, RZ, R162 ;  /* 0x000000ffffb07224 */ /* 0x008ff200078e00a2 */
[----:B------:R2:W-:Y:S01]  /*cb10*/  MUFU.EX2 R162, R104 ;  /* 0x0000006800a27308 */ /* 0x0005e20000000800 */
[----:B-1----:R-:W-:Y:S02]  /*cb20*/  FFMA.FTZ R2, R101, c[0x0][0x2d0], -R75 ;  /* 0x0000b40065027a23 */ /* 0x002fe4000001084b */
[----:B------:R-:W-:Y:S07]  /*cb30*/  FFMA.FTZ R101, R216, c[0x0][0x2d0], -R88 ;  /* 0x0000b400d8657a23 */ /* 0x000fee0000010858 */
[----:B------:R1:W3:Y:S10]  /*cb40*/  MUFU.EX2 R141, R2 ;  /* 0x00000002008d7308 */ /* 0x0002f40000000800 */
[----:B------:R-:W-:Y:S01]  /*cb50*/  MUFU.EX2 R216, R90 ;  /* 0x0000005a00d87308 */ /* 0x000fe20000000800 */
[--C-:B--2---:R-:W-:Y:S02]  /*cb60*/  FFMA.FTZ R104, R223, c[0x0][0x2d0], -R92.reuse ;  /* 0x0000b400df687a23 */ /* 0x104fe4000001085c */
[----:B-1----:R-:W-:Y:S01]  /*cb70*/  FFMA.FTZ R2, R195, c[0x0][0x2d0], -R92 ;  /* 0x0000b400c3027a23 */ /* 0x002fe2000001085c */
[----:B---3--:R-:W-:Y:S06]  /*cb80*/  F2FP.PACK_AB R86, R141, R123 ;  /* 0x0000007b8d56723e */ /* 0x008fec00000000ff */
[----:B------:R1:W-:Y:S10]  /*cb90*/  MUFU.EX2 R195, R177 ;  /* 0x000000b100c37308 */ /* 0x0003f40000000800 */
[----:B------:R2:W-:Y:S01]  /*cba0*/  MUFU.EX2 R111, R2 ;  /* 0x00000002006f7308 */ /* 0x0005e20000000800 */
[----:B-1----:R-:W-:Y:S02]  /*cbb0*/  IMAD.MOV.U32 R177, RZ, RZ, R164 ;  /* 0x000000ffffb17224 */ /* 0x002fe400078e00a4 */
[--C-:B------:R-:W-:Y:S02]  /*cbc0*/  FFMA.FTZ R164, R71, c[0x0][0x2d0], -R92.reuse ;  /* 0x0000b40047a47a23 */ /* 0x100fe4000001085c */
[--C-:B--2---:R-:W-:Y:S05]  /*cbd0*/  FFMA.FTZ R2, R197, c[0x0][0x2d0], -R92.reuse ;  /* 0x0000b400c5027a23 */ /* 0x104fea000001085c */
[----:B------:R-:W-:Y:S10]  /*cbe0*/  MUFU.EX2 R197, R96 ;  /* 0x0000006000c57308 */ /* 0x000ff40000000800 */
[----:B------:R1:W2:Y:S02]  /*cbf0*/  MUFU.EX2 R113, R2 ;  /* 0x0000000200717308 */ /* 0x0002a40000000800 */
[--C-:B-1----:R-:W-:Y:S01]  /*cc00*/  FFMA.FTZ R2, R198, c[0x0][0x2d0], -R92.reuse ;  /* 0x0000b400c6027a23 */ /* 0x102fe2000001085c */
[----:B--2---:R-:W-:Y:S07]  /*cc10*/  F2FP.PACK_AB R85, R113, R111 ;  /* 0x0000006f7155723e */ /* 0x004fee00000000ff */
[----:B------:R-:W-:Y:S10]  /*cc20*/  MUFU.EX2 R198, R99 ;  /* 0x0000006300c67308 */ /* 0x000ff40000000800 */
[----:B------:R1:W-:Y:S02]  /*cc30*/  MUFU.EX2 R115, R2 ;  /* 0x0000000200737308 */ /* 0x0003e40000000800 */
[--C-:B-1----:R-:W-:Y:S08]  /*cc40*/  FFMA.FTZ R2, R199, c[0x0][0x2d0], -R92.reuse ;  /* 0x0000b400c7027a23 */ /* 0x102ff0000001085c */
[----:B------:R1:W-:Y:S10]  /*cc50*/  MUFU.EX2 R199, R103 ;  /* 0x0000006700c77308 */ /* 0x0003f40000000800 */
[----:B------:R2:W3:Y:S01]  /*cc60*/  MUFU.EX2 R140, R2 ;  /* 0x00000002008c7308 */ /* 0x0004e20000000800 */
[----:B-1----:R-:W-:Y:S02]  /*cc70*/  FFMA.FTZ R103, R243, c[0x0][0x2d0], -R92 ;  /* 0x0000b400f3677a23 */ /* 0x002fe4000001085c */
[--C-:B--2---:R-:W-:Y:S01]  /*cc80*/  FFMA.FTZ R2, R208, c[0x0][0x2d0], -R88.reuse ;  /* 0x0000b400d0027a23 */ /* 0x104fe20000010858 */
[----:B---3--:R-:W-:Y:S06]  /*cc90*/  F2FP.PACK_AB R87, R140, R115 ;  /* 0x000000738c57723e */ /* 0x008fec00000000ff */
[----:B------:R-:W-:Y:S01]  /*cca0*/  MUFU.EX2 R208, R93 ;  /* 0x0000005d00d07308 */ /* 0x000fe20000000800 */
[C---:B------:R-:W-:Y:S09]  /*ccb0*/  HMMA.16816.F32 R8, R84.reuse, R80, R8 ;  /* 0x000000505408723c */ /* 0x040ff20000001808 */
[----:B------:R1:W-:Y:S01]  /*ccc0*/  MUFU.EX2 R127, R2 ;  /* 0x00000002007f7308 */ /* 0x0003e20000000800 */
[-C--:B------:R-:W-:Y:S08]  /*ccd0*/  HMMA.16816.F32 R12, R84, R82.reuse, R12 ;  /* 0x00000052540c723c */ /* 0x080ff0000000180c */
[C---:B------:R-:W-:Y:S01]  /*cce0*/  HMMA.16816.F32 R16, R76.reuse, R82, R16 ;  /* 0x000000524c10723c */ /* 0x040fe20000001810 */
[----:B------:R-:W2:Y:S03]  /*ccf0*/  LDSM.16.MT88.4 R80, [R228+0x800] ;  /* 0x00080000e450783b */ /* 0x000ea60000004200 */
[----:B-1----:R-:W-:Y:S02]  /*cd00*/  FFMA.FTZ R2, R213, c[0x0][0x2d0], -R88 ;  /* 0x0000b400d5027a23 */ /* 0x002fe40000010858 */
[----:B------:R1:W-:Y:S10]  /*cd10*/  MUFU.EX2 R213, R179 ;  /* 0x000000b300d57308 */ /* 0x0003f40000000800 */
[----:B------:R3:W4:Y:S01]  /*cd20*/  MUFU.EX2 R130, R2 ;  /* 0x0000000200827308 */ /* 0x0007220000000800 */
[----:B-1----:R-:W-:Y:S09]  /*cd30*/  IMAD.MOV.U32 R179, RZ, RZ, R138 ;  /* 0x000000ffffb37224 */ /* 0x002ff200078e008a */
[----:B------:R-:W-:Y:S01]  /*cd40*/  MUFU.EX2 R138, R94 ;  /* 0x0000005e008a7308 */ /* 0x000fe20000000800 */
[-C--:B--2---:R-:W-:Y:S03]  /*cd50*/  HMMA.16816.F32 R20, R76, R80.reuse, R20 ;  /* 0x000000504c14723c */ /* 0x084fe60000001814 */
[----:B------:R-:W-:Y:S02]  /*cd60*/  IMAD.MOV.U32 R180, RZ, RZ, R179 ;  /* 0x000000ffffb47224 */ /* 0x000fe400078e00b3 */
[--C-:B---3--:R-:W-:Y:S03]  /*cd70*/  FFMA.FTZ R2, R207, c[0x0][0x2d0], -R88.reuse ;  /* 0x0000b400cf027a23 */ /* 0x108fe60000010858 */
[C---:B------:R-:W-:Y:S01]  /*cd80*/  HMMA.16816.F32 R24, R84.reuse, R80, R24 ;  /* 0x000000505418723c */ /* 0x040fe20000001818 */
[----:B------:R1:W-:Y:S07]  /*cd90*/  MUFU.EX2 R207, R97 ;  /* 0x0000006100cf7308 */ /* 0x0003ee0000000800 */
[-C--:B------:R-:W-:Y:S03]  /*cda0*/  HMMA.16816.F32 R28, R84, R82.reuse, R28 ;  /* 0x00000052541c723c */ /* 0x080fe6000000181c */
[----:B------:R2:W-:Y:S05]  /*cdb0*/  MUFU.EX2 R144, R2 ;  /* 0x0000000200907308 */ /* 0x0005ea0000000800 */
[C---:B------:R-:W-:Y:S01]  /*cdc0*/  HMMA.16816.F32 R32, R76.reuse, R82, R32 ;  /* 0x000000524c20723c */ /* 0x040fe20000001820 */
[----:B------:R-:W3:Y:S08]  /*cdd0*/  LDSM.16.MT88.4 R80, [R225+0x800] ;  /* 0x00080000e150783b */ /* 0x000ef00000004200 */
[----:B-1----:R-:W-:Y:S03]  /*cde0*/  LDSM.16.MT88.4 R96, [R225+0x1800] ;  /* 0x00180000e160783b */ /* 0x002fe60000004200 */
[----:B--2---:R-:W-:Y:S02]  /*cdf0*/  FFMA.FTZ R2, R209, c[0x0][0x2d0], -R88 ;  /* 0x0000b400d1027a23 */ /* 0x004fe40000010858 */
[----:B------:R1:W-:Y:S10]  /*ce00*/  MUFU.EX2 R209, R101 ;  /* 0x0000006500d17308 */ /* 0x0003f40000000800 */
[----:B------:R2:W2:Y:S01]  /*ce10*/  MUFU.EX2 R153, R2 ;  /* 0x0000000200997308 */ /* 0x0004a20000000800 */
[-C--:B---3--:R-:W-:Y:S03]  /*ce20*/  HMMA.16816.F32 R36, R76, R80.reuse, R36 ;  /* 0x000000504c24723c */ /* 0x088fe60000001824 */
[--C-:B-1----:R-:W-:Y:S05]  /*ce30*/  FFMA.FTZ R101, R180, c[0x0][0x2d0], -R92.reuse ;  /* 0x0000b400b4657a23 */ /* 0x102fea000001085c */
[C---:B------:R-:W-:Y:S04]  /*ce40*/  HMMA.16816.F32 R40, R84.reuse, R80, R40 ;  /* 0x000000505428723c */ /* 0x040fe80000001828 */
[--C-:B--2---:R-:W-:Y:S04]  /*ce50*/  FFMA.FTZ R2, R245, c[0x0][0x2d0], -R75.reuse ;  /* 0x0000b400f5027a23 */ /* 0x104fe8000001084b */
[-C--:B------:R-:W-:Y:S01]  /*ce60*/  HMMA.16816.F32 R44, R84, R82.reuse, R44 ;  /* 0x00000052542c723c */ /* 0x080fe2000000182c */
[----:B------:R1:W-:Y:S07]  /*ce70*/  MUFU.EX2 R124, R2 ;  /* 0x00000002007c7308 */ /* 0x0003ee0000000800 */
[C---:B------:R-:W-:Y:S01]  /*ce80*/  HMMA.16816.F32 R48, R76.reuse, R82, R48 ;  /* 0x000000524c30723c */ /* 0x040fe20000001830 */
[----:B------:R-:W2:Y:S03]  /*ce90*/  LDSM.16.MT88.4 R80, [R227+0x800] ;  /* 0x00080000e350783b */ /* 0x000ea60000004200 */
[--C-:B-1----:R-:W-:Y:S04]  /*cea0*/  FFMA.FTZ R2, R247, c[0x0][0x2d0], -R75.reuse ;  /* 0x0000b400f7027a23 */ /* 0x102fe8000001084b */
[----:B------:R1:W-:Y:S01]  /*ceb0*/  MUFU.EX2 R132, R2 ;  /* 0x0000000200847308 */ /* 0x0003e20000000800 */
[-C--:B--2---:R-:W-:Y:S03]  /*cec0*/  HMMA.16816.F32 R52, R76, R80.reuse, R52 ;  /* 0x000000504c34723c */ /* 0x084fe60000001834 */
[--C-:B-1----:R-:W-:Y:S05]  /*ced0*/  FFMA.FTZ R2, R248, c[0x0][0x2d0], -R75.reuse ;  /* 0x0000b400f8027a23 */ /* 0x102fea000001084b */
[C---:B------:R-:W-:Y:S01]  /*cee0*/  HMMA.16816.F32 R56, R84.reuse, R80, R56 ;  /* 0x000000505438723c */ /* 0x040fe20000001838 */
[----:B------:R1:W-:Y:S07]  /*cef0*/  MUFU.EX2 R145, R2 ;  /* 0x0000000200917308 */ /* 0x0003ee0000000800 */
[-C--:B------:R-:W-:Y:S08]  /*cf00*/  HMMA.16816.F32 R60, R84, R82.reuse, R60 ;  /* 0x00000052543c723c */ /* 0x080ff0000000183c */
[----:B------:R-:W-:Y:S01]  /*cf10*/  HMMA.16816.F32 R64, R76, R82, R64 ;  /* 0x000000524c40723c */ /* 0x000fe20000001840 */
[----:B------:R-:W2:Y:S06]  /*cf20*/  LDSM.16.MT88.4 R80, [R224+0x1000] ;  /* 0x00100000e050783b */ /* 0x000eac0000004200 */
[----:B------:R-:W-:Y:S01]  /*cf30*/  FFMA.FTZ R76, R171, c[0x0][0x2d0], -R92 ;  /* 0x0000b400ab4c7a23 */ /* 0x000fe2000001085c */
[----:B------:R-:W-:Y:S01]  /*cf40*/  F2FP.PACK_AB R78, R154, R146 ;  /* 0x000000929a4e723e */ /* 0x000fe200000000ff */
[--C-:B-1----:R-:W-:Y:S02]  /*cf50*/  FFMA.FTZ R2, R249, c[0x0][0x2d0], -R75.reuse ;  /* 0x0000b400f9027a23 */ /* 0x102fe4000001084b */
[----:B------:R1:W-:Y:S01]  /*cf60*/  MUFU.EX2 R126, R76 ;  /* 0x0000004c007e7308 */ /* 0x0003e20000000800 */
[----:B------:R-:W-:Y:S01]  /*cf70*/  IMAD.MOV.U32 R171, RZ, RZ, R150 ;  /* 0x000000ffffab7224 */ /* 0x000fe200078e0096 */
[----:B----4-:R-:W-:Y:S01]  /*cf80*/  F2FP.PACK_AB R77, R130, R127 ;  /* 0x0000007f824d723e */ /* 0x010fe200000000ff */
[----:B------:R-:W-:Y:S01]  /*cf90*/  FFMA.FTZ R150, R112, c[0x0][0x2d0], -R88 ;  /* 0x0000b40070967a23 */ /* 0x000fe20000010858 */
[----:B------:R-:W-:Y:S01]  /*cfa0*/  F2FP.PACK_AB R79, R153, R144 ;  /* 0x00000090994f723e */ /* 0x000fe200000000ff */
[----:B------:R-:W-:Y:S01]  /*cfb0*/  FFMA.FTZ R88, R119, c[0x0][0x2d0], -R75 ;  /* 0x0000b40077587a23 */ /* 0x000fe2000001084b */
[----:B------:R-:W-:Y:S01]  /*cfc0*/  MOV R181, R171 ;  /* 0x000000ab00b57202 */ /* 0x000fe20000000f00 */
[----:B------:R-:W-:Y:S02]  /*cfd0*/  IMAD.MOV.U32 R171, RZ, RZ, R159 ;  /* 0x000000ffffab7224 */ /* 0x000fe400078e009f */
[--C-:B------:R-:W-:Y:S01]  /*cfe0*/  FFMA.FTZ R112, R251, c[0x0][0x2d0], -R75.reuse ;  /* 0x0000b400fb707a23 */ /* 0x100fe2000001084b */
[----:B------:R3:W4:Y:S10]  /*cff0*/  MUFU.EX2 R147, R2 ;  /* 0x0000000200937308 */ /* 0x0007340000000800 */
[----:B------:R-:W-:Y:S01]  /*d000*/  MUFU.EX2 R159, R88 ;  /* 0x00000058009f7308 */ /* 0x000fe20000000800 */
[----:B-1----:R-:W-:Y:S09]  /*d010*/  F2FP.PACK_AB R76, R131, R128 ;  /* 0x00000080834c723e */ /* 0x002ff200000000ff */
[----:B------:R-:W-:Y:S01]  /*d020*/  MUFU.EX2 R202, R181 ;  /* 0x000000b500ca7308 */ /* 0x000fe20000000800 */
[-C--:B--2---:R-:W-:Y:S03]  /*d030*/  HMMA.16816.F32 R4, R76, R80.reuse, R4 ;  /* 0x000000504c04723c */ /* 0x084fe60000001804 */
[--C-:B---3--:R-:W-:Y:S01]  /*d040*/  FFMA.FTZ R2, R250, c[0x0][0x2d0], -R92.reuse ;  /* 0x0000b400fa027a23 */ /* 0x108fe2000001085c */
[----:B----4-:R-:W-:Y:S05]  /*d050*/  F2FP.PACK_AB R86, R147, R145 ;  /* 0x000000919356723e */ /* 0x010fea00000000ff */
[----:B------:R1:W2:Y:S03]  /*d060*/  MUFU.EX2 R122, R2 ;  /* 0x00000002007a7308 */ /* 0x0002a60000000800 */
[--C-:B-1----:R-:W-:Y:S01]  /*d070*/  FFMA.FTZ R2, R239, c[0x0][0x2d0], -R92.reuse ;  /* 0x0000b400ef027a23 */ /* 0x102fe2000001085c */
[----:B--2---:R-:W-:Y:S01]  /*d080*/  F2FP.PACK_AB R85, R126, R122 ;  /* 0x0000007a7e55723e */ /* 0x004fe200000000ff */
[----:B------:R1:W5:Y:S05]  /*d090*/  LDL.LU R239, [R1+0xa0] ;  /* 0x0000a00001ef7983 */ /* 0x00036a0000300800 */
[----:B------:R2:W-:Y:S01]  /*d0a0*/  MUFU.EX2 R142, R2 ;  /* 0x00000002008e7308 */ /* 0x0005e20000000800 */
[----:B------:R1:W5:Y:S04]  /*d0b0*/  LDL.LU R240, [R1+0x9c] ;  /* 0x00009c0001f07983 */ /* 0x0003680000300800 */
[----:B------:R1:W5:Y:S04]  /*d0c0*/  LDL.LU R233, [R1+0x98] ;  /* 0x0000980001e97983 */ /* 0x0003680000300800 */
[----:B------:R1:W5:Y:S04]  /*d0d0*/  LDL.LU R234, [R1+0x94] ;  /* 0x0000940001ea7983 */ /* 0x0003680000300800 */
[----:B------:R1:W5:Y:S04]  /*d0e0*/  LDL.LU R119, [R1+0x90] ;  /* 0x0000900001777983 */ /* 0x0003680000300800 */
[----:B------:R1:W5:Y:S01]  /*d0f0*/  LDL.LU R230, [R1+0x8c] ;  /* 0x00008c0001e67983 */ /* 0x0003620000300800 */
[----:B--2---:R-:W-:Y:S01]  /*d100*/  FFMA.FTZ R2, R178, c[0x0][0x2d0], -R92 ;  /* 0x0000b400b2027a23 */ /* 0x004fe2000001085c */
[----:B------:R-:W-:Y:S01]  /*d110*/  MOV R178, R169 ;  /* 0x000000a900b27202 */ /* 0x000fe20000000f00 */
[----:B------:R-:W-:Y:S02]  /*d120*/  IMAD.MOV.U32 R169, RZ, RZ, R136 ;  /* 0x000000ffffa97224 */ /* 0x000fe400078e0088 */
[----:B------:R2:W3:Y:S01]  /*d130*/  MUFU.EX2 R143, R2 ;  /* 0x00000002008f7308 */ /* 0x0004e20000000800 */
[--C-:B------:R-:W-:Y:S02]  /*d140*/  FFMA.FTZ R136, R244, c[0x0][0x2d0], -R75.reuse ;  /* 0x0000b400f4887a23 */ /* 0x100fe4000001084b */
[----:B------:R-:W-:Y:S07]  /*d150*/  FFMA.FTZ R75, R189, c[0x0][0x2d0], -R75 ;  /* 0x0000b400bd4b7a23 */ /* 0x000fee000001084b */
[----:B------:R4:W-:Y:S10]  /*d160*/  MUFU.EX2 R217, R178 ;  /* 0x000000b200d97308 */ /* 0x0009f40000000800 */
[----:B------:R-:W-:Y:S01]  /*d170*/  MUFU.EX2 R75, R75 ;  /* 0x0000004b004b7308 */ /* 0x000fe20000000800 */
[----:B--2---:R-:W2:Y:S01]  /*d180*/  LDL.LU R2, [R1+0x10] ;  /* 0x0000100001027983 */ /* 0x004ea20000300800 */
[----:B---3--:R-:W-:Y:S03]  /*d190*/  F2FP.PACK_AB R87, R143, R142 ;  /* 0x0000008e8f57723e */ /* 0x008fe600000000ff */
[----:B------:R-:W3:Y:S05]  /*d1a0*/  LDL.LU R84, [R1+0x18] ;  /* 0x0000180001547983 */ /* 0x000eea0000300800 */
[----:B------:R1:W-:Y:S01]  /*d1b0*/  MUFU.EX2 R189, R177 ;  /* 0x000000b100bd7308 */ /* 0x0003e20000000800 */
[----:B----4-:R-:W-:Y:S04]  /*d1c0*/  MOV R178, R137 ;  /* 0x0000008900b27202 */ /* 0x010fe80000000f00 */
[----:B------:R-:W-:Y:S05]  /*d1d0*/  MOV R179, R178 ;  /* 0x000000b200b37202 */ /* 0x000fea0000000f00 */
[----:B------:R4:W2:Y:S01]  /*d1e0*/  MUFU.EX2 R137, R89 ;  /* 0x0000005900897308 */ /* 0x0008a20000000800 */
[----:B------:R-:W-:Y:S01]  /*d1f0*/  MOV R178, R160 ;  /* 0x000000a000b27202 */ /* 0x000fe20000000f00 */
[----:B------:R-:W-:Y:S02]  /*d200*/  FFMA.FTZ R102, R179, c[0x0][0x2d0], -R92 ;  /* 0x0000b400b3667a23 */ /* 0x000fe4000001085c */
[----:B------:R-:W-:Y:S06]  /*d210*/  IMAD.MOV.U32 R179, RZ, RZ, R172 ;  /* 0x000000ffffb37224 */ /* 0x000fec00078e00ac */
[----:B------:R-:W-:Y:S01]  /*d220*/  MUFU.EX2 R172, R102 ;  /* 0x0000006600ac7308 */ /* 0x000fe20000000800 */
[----:B-1----:R-:W-:Y:S09]  /*d230*/  IMAD.MOV.U32 R177, RZ, RZ, R174 ;  /* 0x000000ffffb17224 */ /* 0x002ff200078e00ae */
[----:B------:R-:W-:Y:S01]  /*d240*/  MUFU.EX2 R102, R166 ;  /* 0x000000a600667308 */ /* 0x000fe20000000800 */
[----:B----4-:R-:W-:Y:S09]  /*d250*/  LDSM.16.MT88.4 R88, [R227+0x1000] ;  /* 0x00100000e358783b */ /* 0x010ff20000004200 */
[----:B------:R-:W-:Y:S10]  /*d260*/  MUFU.EX2 R160, R100 ;  /* 0x0000006400a07308 */ /* 0x000ff40000000800 */
[----:B------:R1:W-:Y:S10]  /*d270*/  MUFU.EX2 R192, R178 ;  /* 0x000000b200c07308 */ /* 0x0003f40000000800 */
[----:B------:R-:W-:Y:S10]  /*d280*/  MUFU.EX2 R174, R112 ;  /* 0x0000007000ae7308 */ /* 0x000ff40000000800 */
[----:B------:R-:W-:Y:S01]  /*d290*/  MUFU.EX2 R112, R104 ;  /* 0x0000006800707308 */ /* 0x000fe20000000800 */
[----:B-1----:R-:W-:Y:S09]  /*d2a0*/  MOV R178, R173 ;  /* 0x000000ad00b27202 */ /* 0x002ff20000000f00 */
[----:B------:R-:W-:Y:S10]  /*d2b0*/  MUFU.EX2 R104, R151 ;  /* 0x0000009700687308 */ /* 0x000ff40000000800 */
[----:B------:R-:W-:Y:S01]  /*d2c0*/  MUFU.EX2 R173, R101 ;  /* 0x0000006500ad7308 */ /* 0x000fe20000000800 */
[----:B--2---:R-:W-:Y:S02]  /*d2d0*/  FFMA.FTZ R69, R69, R2, R186 ;  /* 0x0000000245457223 */ /* 0x004fe400000100ba */
[----:B------:R-:W2:Y:S07]  /*d2e0*/  LDL.LU R2, [R1+0x14] ;  /* 0x0000140001027983 */ /* 0x000eae0000300800 */
[----:B------:R-:W-:Y:S01]  /*d2f0*/  MUFU.EX2 R186, R108 ;  /* 0x0000006c00ba7308 */ /* 0x000fe20000000800 */
[----:B---3--:R-:W-:Y:S01]  /*d300*/  FFMA.FTZ R105, R68, R84, R105 ;  /* 0x0000005444697223 */ /* 0x008fe20000010069 */
[----:B------:R-:W-:Y:S07]  /*d310*/  F2FP.PACK_AB R84, R132, R124 ;  /* 0x0000007c8454723e */ /* 0x000fee00000000ff */
[C---:B------:R-:W-:Y:S01]  /*d320*/  HMMA.16816.F32 R8, R84.reuse, R80, R8 ;  /* 0x000000505408723c */ /* 0x040fe20000001808 */
[----:B------:R-:W-:Y:S07]  /*d330*/  MUFU.EX2 R108, R177 ;  /* 0x000000b1006c7308 */ /* 0x000fee0000000800 */
[-C--:B------:R-:W-:Y:S08]  /*d340*/  HMMA.16816.F32 R12, R84, R82.reuse, R12 ;  /* 0x00000052540c723c */ /* 0x080ff0000000180c */
[C---:B------:R-:W-:Y:S01]  /*d350*/  HMMA.16816.F32 R16, R76.reuse, R82, R16 ;  /* 0x000000524c10723c */ /* 0x040fe20000001810 */
[----:B------:R-:W1:Y:S07]  /*d360*/  LDSM.16.MT88.4 R80, [R228+0x1000] ;  /* 0x00100000e450783b */ /* 0x000e6e0000004200 */
[-C--:B-1----:R-:W-:Y:S08]  /*d370*/  HMMA.16816.F32 R20, R76, R80.reuse, R20 ;  /* 0x000000504c14723c */ /* 0x082ff00000001814 */
[C---:B------:R-:W-:Y:S08]  /*d380*/  HMMA.16816.F32 R24, R84.reuse, R80, R24 ;  /* 0x000000505418723c */ /* 0x040ff00000001818 */
        /* <DEDUP_REMOVED lines=8> */
[-C--:B------:R-:W-:Y:S08]  /*d410*/  HMMA.16816.F32 R52, R76, R88.reuse, R52 ;  /* 0x000000584c34723c */ /* 0x080ff00000001834 */
[C---:B------:R-:W-:Y:S08]  /*d420*/  HMMA.16816.F32 R56, R84.reuse, R88, R56 ;  /* 0x000000585438723c */ /* 0x040ff00000001838 */
[-C--:B------:R-:W-:Y:S07]  /*d430*/  HMMA.16816.F32 R60, R84, R90.reuse, R60 ;  /* 0x0000005a543c723c */ /* 0x080fee000000183c */
[----:B------:R-:W-:Y:S01]  /*d440*/  F2FP.PACK_AB R84, R159, R137 ;  /* 0x000000899f54723e */ /* 0x000fe200000000ff */
[----:B------:R-:W-:Y:S01]  /*d450*/  HMMA.16816.F32 R64, R76, R90, R64 ;  /* 0x0000005a4c40723c */ /* 0x000fe20000001840 */
[----:B------:R-:W-:Y:S03]  /*d460*/  LDSM.16.MT88.4 R88, [R227+0x1800] ;  /* 0x00180000e358783b */ /* 0x000fe60000004200 */
[----:B------:R-:W-:Y:S03]  /*d470*/  F2FP.PACK_AB R86, R197, R158 ;  /* 0x0000009ec556723e */ /* 0x000fe600000000ff */
[----:B------:R-:W-:Y:S02]  /*d480*/  F2FP.PACK_AB R76, R155, R139 ;  /* 0x0000008b9b4c723e */ /* 0x000fe400000000ff */
[----:B------:R-:W-:Y:S03]  /*d490*/  F2FP.PACK_AB R78, R217, R213 ;  /* 0x000000d5d94e723e */ /* 0x000fe600000000ff */
[----:B------:R-:W-:Y:S02]  /*d4a0*/  F2FP.PACK_AB R77, R208, R138 ;  /* 0x0000008ad04d723e */ /* 0x000fe400000000ff */
[----:B------:R-:W-:Y:S07]  /*d4b0*/  F2FP.PACK_AB R79, R216, R210 ;  /* 0x000000d2d84f723e */ /* 0x000fee00000000ff */
[-C--:B-1----:R-:W-:Y:S03]  /*d4c0*/  HMMA.16816.F32 R4, R76, R80.reuse, R4 ;  /* 0x000000504c04723c */ /* 0x082fe60000001804 */
[----:B--2---:R-:W-:Y:S02]  /*d4d0*/  FFMA.FTZ R68, R3, R2, R184 ;  /* 0x0000000203447223 */ /* 0x004fe400000100b8 */
[----:B------:R-:W2:Y:S01]  /*d4e0*/  LDL.LU R3, [R1+0x1c] ;  /* 0x00001c0001037983 */ /* 0x000ea20000300800 */
[----:B------:R-:W-:Y:S01]  /*d4f0*/  FFMA.FTZ R2, R152, c[0x0][0x2d0], -R92 ;  /* 0x0000b40098027a23 */ /* 0x000fe2000001085c */
[----:B------:R-:W-:Y:S01]  /*d500*/  MUFU.EX2 R184, R134 ;  /* 0x0000008600b87308 */ /* 0x000fe20000000800 */
[----:B------:R-:W-:Y:S04]  /*d510*/  FADD.FTZ R68, R194, R68 ;  /* 0x00000044c2447221 */ /* 0x000fe80000010000 */
[----:B------:R-:W-:Y:S05]  /*d520*/  FADD.FTZ R68, R200, R68 ;  /* 0x00000044c8447221 */ /* 0x000fea0000010000 */
[----:B------:R1:W-:Y:S02]  /*d530*/  MUFU.EX2 R152, R2 ;  /* 0x0000000200987308 */ /* 0x0003e40000000800 */
[--C-:B-1----:R-:W-:Y:S08]  /*d540*/  FFMA.FTZ R2, R156, c[0x0][0x2d0], -R92.reuse ;  /* 0x0000b4009c027a23 */ /* 0x102ff0000001085c */
[----:B------:R1:W3:Y:S02]  /*d550*/  MUFU.EX2 R156, R2 ;  /* 0x00000002009c7308 */ /* 0x0002e40000000800 */
[--C-:B-1----:R-:W-:Y:S01]  /*d560*/  FFMA.FTZ R2, R169, c[0x0][0x2d0], -R92.reuse ;  /* 0x0000b400a9027a23 */ /* 0x102fe2000001085c */
[----:B---3--:R-:W-:Y:S01]  /*d570*/  F2FP.PACK_AB R85, R156, R152 ;  /* 0x000000989c55723e */ /* 0x008fe200000000ff */
[----:B------:R-:W-:Y:S06]  /*d580*/  IMAD.MOV.U32 R169, RZ, RZ, R157 ;  /* 0x000000ffffa97224 */ /* 0x000fec00078e009d */
[----:B------:R1:W-:Y:S02]  /*d590*/  MUFU.EX2 R157, R2 ;  /* 0x00000002009d7308 */ /* 0x0003e40000000800 */
[--C-:B-1----:R-:W-:Y:S01]  /*d5a0*/  FFMA.FTZ R2, R168, c[0x0][0x2d0], -R92.reuse ;  /* 0x0000b400a8027a23 */ /* 0x102fe2000001085c */
[----:B------:R-:W-:Y:S07]  /*d5b0*/  MOV R168, R161 ;  /* 0x000000a100a87202 */ /* 0x000fee0000000f00 */
[----:B------:R1:W3:Y:S02]  /*d5c0*/  MUFU.EX2 R161, R2 ;  /* 0x0000000200a17308 */ /* 0x0002e40000000800 */
[----:B-1----:R-:W-:Y:S01]  /*d5d0*/  FFMA.FTZ R2, R169, c[0x0][0x2d0], -R92 ;  /* 0x0000b400a9027a23 */ /* 0x002fe2000001085c */
[----:B---3--:R-:W-:Y:S07]  /*d5e0*/  F2FP.PACK_AB R87, R161, R157 ;  /* 0x0000009da157723e */ /* 0x008fee00000000ff */
[----:B------:R1:W-:Y:S01]  /*d5f0*/  MUFU.EX2 R169, R2 ;  /* 0x0000000200a97308 */ /* 0x0003e20000000800 */
[C---:B------:R-:W-:Y:S08]  /*d600*/  HMMA.16816.F32 R8, R84.reuse, R80, R8 ;  /* 0x000000505408723c */ /* 0x040ff00000001808 */
[-C--:B------:R-:W-:Y:S08]  /*d610*/  HMMA.16816.F32 R12, R84, R82.reuse, R12 ;  /* 0x00000052540c723c */ /* 0x080ff0000000180c */
[C---:B------:R-:W-:Y:S01]  /*d620*/  HMMA.16816.F32 R16, R76.reuse, R82, R16 ;  /* 0x000000524c10723c */ /* 0x040fe20000001810 */
[----:B------:R-:W-:Y:S03]  /*d630*/  LDSM.16.MT88.4 R80, [R224+0x2000] ;  /* 0x00200000e050783b */ /* 0x000fe60000004200 */
[----:B-1----:R-:W-:Y:S04]  /*d640*/  FADD.FTZ R2, R205, R69 ;  /* 0x00000045cd027221 */ /* 0x002fe80000010000 */
[----:B------:R-:W-:Y:S04]  /*d650*/  FADD.FTZ R2, R222, R2 ;  /* 0x00000002de027221 */ /* 0x000fe80000010000 */
[----:B------:R-:W-:Y:S02]  /*d660*/  FADD.FTZ R100, R221, R2 ;  /* 0x00000002dd647221 */ /* 0x000fe40000010000 */
[----:B------:R-:W-:Y:S04]  /*d670*/  FADD.FTZ R2, R211, R68 ;  /* 0x00000044d3027221 */ /* 0x000fe80000010000 */
[----:B------:R-:W-:Y:S01]  /*d680*/  FADD.FTZ R2, R117, R2 ;  /* 0x0000000275027221 */ /* 0x000fe20000010000 */
[----:B------:R-:W-:Y:S03]  /*d690*/  MOV R117, R72 ;  /* 0x0000004800757202 */ /* 0x000fe60000000f00 */
[----:B------:R-:W-:Y:S02]  /*d6a0*/  FADD.FTZ R2, R121, R2 ;  /* 0x0000000279027221 */ /* 0x000fe40000010000 */
[----:B--2---:R-:W-:Y:S02]  /*d6b0*/  FFMA.FTZ R3, R0, R3, R185 ;  /* 0x0000000300037223 */ /* 0x004fe400000100b9 */
[--C-:B------:R-:W-:Y:S01]  /*d6c0*/  FFMA.FTZ R0, R168, c[0x0][0x2d0], -R92.reuse ;  /* 0x0000b400a8007a23 */ /* 0x100fe2000001085c */
[----:B------:R-:W-:Y:S01]  /*d6d0*/  MUFU.EX2 R185, R109 ;  /* 0x0000006d00b97308 */ /* 0x000fe20000000800 */
[----:B------:R-:W-:Y:S04]  /*d6e0*/  FADD.FTZ R3, R193, R3 ;  /* 0x00000003c1037221 */ /* 0x000fe80000010000 */
[----:B------:R-:W-:Y:S04]  /*d6f0*/  FADD.FTZ R3, R187, R3 ;  /* 0x00000003bb037221 */ /* 0x000fe80000010000 */
[----:B------:R-:W-:Y:S01]  /*d700*/  FADD.FTZ R69, R188, R3 ;  /* 0x00000003bc457221 */ /* 0x000fe20000010000 */
[----:B------:R1:W-:Y:S03]  /*d710*/  MUFU.EX2 R168, R0 ;  /* 0x0000000000a87308 */ /* 0x0003e60000000800 */
[----:B------:R-:W-:Y:S07]  /*d720*/  FADD.FTZ R69, R111, R69 ;  /* 0x000000456f457221 */ /* 0x000fee0000010000 */
[----:B------:R-:W2:Y:S10]  /*d730*/  MUFU.EX2 R109, R148 ;  /* 0x00000094006d7308 */ /* 0x000eb40000000800 */
[----:B------:R3:W-:Y:S01]  /*d740*/  MUFU.EX2 R187, R176 ;  /* 0x000000b000bb7308 */ /* 0x0007e20000000800 */
[--C-:B-1----:R-:W-:Y:S09]  /*d750*/  FFMA.FTZ R0, R170, c[0x0][0x2d0], -R92.reuse ;  /* 0x0000b400aa007a23 */ /* 0x102ff2000001085c */
[----:B------:R1:W-:Y:S01]  /*d760*/  MUFU.EX2 R170, R0 ;  /* 0x0000000000aa7308 */ /* 0x0003e20000000800 */
[----:B--2---:R-:W-:Y:S09]  /*d770*/  F2FP.PACK_AB R181, R107, R109 ;  /* 0x0000006d6bb5723e */ /* 0x004ff200000000ff */
[----:B------:R-:W-:Y:S01]  /*d780*/  MUFU.EX2 R111, R179 ;  /* 0x000000b3006f7308 */ /* 0x000fe20000000800 */
[----:B---3--:R-:W-:Y:S09]  /*d790*/  MOV R176, R175 ;  /* 0x000000af00b07202 */ /* 0x008ff20000000f00 */
[----:B------:R-:W2:Y:S01]  /*d7a0*/  MUFU.EX2 R106, R176 ;  /* 0x000000b0006a7308 */ /* 0x000ea20000000800 */
[----:B-1----:R-:W-:Y:S02]  /*d7b0*/  FFMA.FTZ R0, R171, c[0x0][0x2d0], -R92 ;  /* 0x0000b400ab007a23 */ /* 0x002fe4000001085c */
[----:B------:R-:W1:Y:S07]  /*d7c0*/  LDSM.16.MT88.4 R92, [R228+0x1800] ;  /* 0x00180000e45c783b */ /* 0x000e6e0000004200 */
[----:B------:R3:W-:Y:S10]  /*d7d0*/  MUFU.EX2 R171, R0 ;  /* 0x0000000000ab7308 */ /* 0x0007f40000000800 */
[----:B------:R-:W-:Y:S01]  /*d7e0*/  MUFU.EX2 R175, R110 ;  /* 0x0000006e00af7308 */ /* 0x000fe20000000800 */
[----:B--2---:R-:W-:Y:S09]  /*d7f0*/  F2FP.PACK_AB R182, R106, R108 ;  /* 0x0000006c6ab6723e */ /* 0x004ff200000000ff */
[----:B------:R-:W2:Y:S01]  /*d800*/  MUFU.EX2 R110, R178 ;  /* 0x000000b2006e7308 */ /* 0x000ea20000000800 */
[----:B---3--:R-:W-:Y:S04]  /*d810*/  FADD.FTZ R0, R201, R105 ;  /* 0x00000069c9007221 */ /* 0x008fe80000010000 */
[----:B------:R-:W-:Y:S05]  /*d820*/  FADD.FTZ R0, R214, R0 ;  /* 0x00000000d6007221 */ /* 0x000fea0000010000 */
[----:B------:R3:W4:Y:S01]  /*d830*/  MUFU.EX2 R105, R150 ;  /* 0x0000009600697308 */ /* 0x0007220000000800 */
[----:B------:R-:W-:Y:S02]  /*d840*/  FADD.FTZ R71, R215, R0 ;  /* 0x00000000d7477221 */ /* 0x000fe40000010000 */
[----:B------:R-:W-:Y:S01]  /*d850*/  FADD.FTZ R0, R116, R100 ;  /* 0x0000006474007221 */ /* 0x000fe20000010000 */
[----:B------:R-:W-:Y:S01]  /*d860*/  MOV R116, R73 ;  /* 0x0000004900747202 */ /* 0x000fe20000000f00 */
[-C--:B-1----:R-:W-:Y:S03]  /*d870*/  HMMA.16816.F32 R20, R76, R92.reuse, R20 ;  /* 0x0000005c4c14723c */ /* 0x082fe60000001814 */
[----:B------:R-:W-:Y:S02]  /*d880*/  FADD.FTZ R68, R118, R0 ;  /* 0x0000000076447221 */ /* 0x000fe40000010000 */
[----:B------:R-:W-:Y:S02]  /*d890*/  FADD.FTZ R0, R113, R69 ;  /* 0x0000004571007221 */ /* 0x000fe40000010000 */
[----:B------:R-:W-:Y:S01]  /*d8a0*/  MUFU.EX2 R113, R103 ;  /* 0x0000006700717308 */ /* 0x000fe20000000800 */
[C---:B------:R-:W-:Y:S04]  /*d8b0*/  HMMA.16816.F32 R24, R84.reuse, R92, R24 ;  /* 0x0000005c5418723c */ /* 0x040fe80000001818 */
[----:B------:R-:W-:Y:S01]  /*d8c0*/  FADD.FTZ R69, R115, R0 ;  /* 0x0000000073457221 */ /* 0x000fe20000010000 */
[----:B--2---:R-:W-:Y:S01]  /*d8d0*/  F2FP.PACK_AB R180, R110, R111 ;  /* 0x0000006f6eb4723e */ /* 0x004fe200000000ff */
[----:B------:R-:W2:Y:S01]  /*d8e0*/  LDL R115, [R1+0x8] ;  /* 0x0000080001737983 */ /* 0x000ea20000100800 */
[----:B------:R-:W-:Y:S01]  /*d8f0*/  FADD.FTZ R68, R129, R68 ;  /* 0x0000004481447221 */ /* 0x000fe20000010000 */
[-C--:B------:R-:W-:Y:S01]  /*d900*/  HMMA.16816.F32 R28, R84, R94.reuse, R28 ;  /* 0x0000005e541c723c */ /* 0x080fe2000000181c */
[----:B------:R-:W1:Y:S01]  /*d910*/  MUFU.EX2 R103, R165 ;  /* 0x000000a500677308 */ /* 0x000e620000000800 */
[----:B---3--:R-:W-:Y:S02]  /*d920*/  LDSM.16.MT88.4 R148, [R228+0x3000] ;  /* 0x00300000e494783b */ /* 0x008fe40000004200 */
[----:B----4-:R-:W-:Y:S01]  /*d930*/  F2FP.PACK_AB R183, R104, R105 ;  /* 0x0000006968b7723e */ /* 0x010fe200000000ff */
[----:B------:R-:W-:Y:S02]  /*d940*/  FADD.FTZ R3, R114, R71 ;  /* 0x0000004772037221 */ /* 0x000fe40000010000 */
[----:B------:R-:W-:Y:S01]  /*d950*/  FADD.FTZ R71, R123, R2 ;  /* 0x000000027b477221 */ /* 0x000fe20000010000 */
[C---:B------:R-:W-:Y:S02]  /*d960*/  HMMA.16816.F32 R32, R76.reuse, R94, R32 ;  /* 0x0000005e4c20723c */ /* 0x040fe40000001820 */
[----:B------:R-:W3:Y:S01]  /*d970*/  LDSM.16.MT88.4 R92, [R228+0x2000] ;  /* 0x00200000e45c783b */ /* 0x000ee20000004200 */
[----:B------:R-:W-:Y:S01]  /*d980*/  MUFU.EX2 R114, R136 ;  /* 0x0000008800727308 */ /* 0x000fe20000000800 */
[----:B------:R-:W-:Y:S02]  /*d990*/  FADD.FTZ R2, R135, R68 ;  /* 0x0000004487027221 */ /* 0x000fe40000010000 */
[----:B------:R-:W-:Y:S02]  /*d9a0*/  FADD.FTZ R3, R120, R3 ;  /* 0x0000000378037221 */ /* 0x000fe40000010000 */
[-C--:B------:R-:W-:Y:S04]  /*d9b0*/  HMMA.16816.F32 R36, R76, R96.reuse, R36 ;  /* 0x000000604c24723c */ /* 0x080fe80000001824 */
[----:B------:R-:W-:Y:S02]  /*d9c0*/  FADD.FTZ R3, R125, R3 ;  /* 0x000000037d037221 */ /* 0x000fe40000010000 */
[----:B------:R-:W-:Y:S02]  /*d9d0*/  FADD.FTZ R2, R128, R2 ;  /* 0x0000000280027221 */ /* 0x000fe40000010000 */
[C---:B------:R-:W-:Y:S04]  /*d9e0*/  HMMA.16816.F32 R40, R84.reuse, R96, R40 ;  /* 0x000000605428723c */ /* 0x040fe80000001828 */
[----:B------:R-:W-:Y:S01]  /*d9f0*/  FADD.FTZ R0, R133, R3 ;  /* 0x0000000385007221 */ /* 0x000fe20000010000 */
[----:B-1----:R-:W-:Y:S01]  /*da00*/  F2FP.PACK_AB R176, R102, R103 ;  /* 0x0000006766b0723e */ /* 0x002fe200000000ff */
[----:B------:R-:W-:Y:S02]  /*da10*/  FADD.FTZ R101, R131, R2 ;  /* 0x0000000283657221 */ /* 0x000fe40000010000 */
[-C--:B------:R-:W-:Y:S04]  /*da20*/  HMMA.16816.F32 R44, R84, R98.reuse, R44 ;  /* 0x00000062542c723c */ /* 0x080fe8000000182c */
[----:B------:R-:W-:Y:S02]  /*da30*/  FADD.FTZ R3, R140, R69 ;  /* 0x000000458c037221 */ /* 0x000fe40000010000 */
[----:B------:R-:W-:Y:S01]  /*da40*/  MUFU.EX2 R69, R164 ;  /* 0x000000a400457308 */ /* 0x000fe20000000800 */
[----:B------:R-:W-:Y:S01]  /*da50*/  FADD.FTZ R0, R127, R0 ;  /* 0x000000007f007221 */ /* 0x000fe20000010000 */
[C---:B------:R-:W-:Y:S01]  /*da60*/  HMMA.16816.F32 R48, R76.reuse, R98, R48 ;  /* 0x000000624c30723c */ /* 0x040fe20000001830 */
[----:B------:R-:W1:Y:S03]  /*da70*/  LDSM.16.MT88.4 R96, [R225+0x2000] ;  /* 0x00200000e160783b */ /* 0x000e660000004200 */
[----:B------:R-:W-:Y:S02]  /*da80*/  FADD.FTZ R68, R141, R71 ;  /* 0x000000478d447221 */ /* 0x000fe40000010000 */
[----:B------:R-:W-:Y:S02]  /*da90*/  FADD.FTZ R3, R122, R3 ;  /* 0x000000037a037221 */ /* 0x000fe40000010000 */
[-C--:B------:R-:W-:Y:S01]  /*daa0*/  HMMA.16816.F32 R52, R76, R88.reuse, R52 ;  /* 0x000000584c34723c */ /* 0x080fe20000001834 */
[----:B------:R-:W4:Y:S03]  /*dab0*/  MUFU.EX2 R71, R218 ;  /* 0x000000da00477308 */ /* 0x000f260000000800 */
[----:B------:R-:W-:Y:S02]  /*dac0*/  FADD.FTZ R68, R124, R68 ;  /* 0x000000447c447221 */ /* 0x000fe40000010000 */
[----:B------:R-:W-:Y:S02]  /*dad0*/  FADD.FTZ R100, R130, R0 ;  /* 0x0000000082647221 */ /* 0x000fe40000010000 */
[C---:B------:R-:W-:Y:S04]  /*dae0*/  HMMA.16816.F32 R56, R84.reuse, R88, R56 ;  /* 0x000000585438723c */ /* 0x040fe80000001838 */
[----:B------:R-:W-:Y:S02]  /*daf0*/  FADD.FTZ R2, R132, R68 ;  /* 0x0000004484027221 */ /* 0x000fe40000010000 */
[----:B------:R-:W-:Y:S01]  /*db00*/  LDSM.16.MT88.4 R132, [R224+0x3000] ;  /* 0x00300000e084783b */ /* 0x000fe20000004200 */
[----:B------:R-:W-:Y:S01]  /*db10*/  FADD.FTZ R0, R126, R3 ;  /* 0x000000037e007221 */ /* 0x000fe20000010000 */
[-C--:B------:R-:W-:Y:S04]  /*db20*/  HMMA.16816.F32 R60, R84, R90.reuse, R60 ;  /* 0x0000005a543c723c */ /* 0x080fe8000000183c */
[----:B------:R-:W-:Y:S02]  /*db30*/  FADD.FTZ R68, R146, R101 ;  /* 0x0000006592447221 */ /* 0x000fe40000010000 */
[----:B------:R-:W-:Y:S01]  /*db40*/  FADD.FTZ R3, R144, R100 ;  /* 0x0000006490037221 */ /* 0x000fe20000010000 */
[----:B------:R-:W-:Y:S01]  /*db50*/  F2FP.PACK_AB R84, R198, R160 ;  /* 0x000000a0c654723e */ /* 0x000fe200000000ff */
[----:B------:R-:W-:Y:S01]  /*db60*/  HMMA.16816.F32 R64, R76, R90, R64 ;  /* 0x0000005a4c40723c */ /* 0x000fe20000001840 */
[----:B------:R-:W1:Y:S03]  /*db70*/  LDSM.16.MT88.4 R88, [R227+0x2000] ;  /* 0x00200000e358783b */ /* 0x000e660000004200 */
[----:B------:R-:W-:Y:S01]  /*db80*/  F2FP.PACK_AB R86, R207, R204 ;  /* 0x000000cccf56723e */ /* 0x000fe200000000ff */
[----:B------:R-:W-:Y:S01]  /*db90*/  FADD.FTZ R68, R154, R68 ;  /* 0x000000449a447221 */ /* 0x000fe20000010000 */
[----:B------:R-:W-:Y:S01]  /*dba0*/  F2FP.PACK_AB R85, R168, R169 ;  /* 0x000000a9a855723e */ /* 0x000fe200000000ff */
[----:B------:R-:W-:Y:S01]  /*dbb0*/  FADD.FTZ R3, R153, R3 ;  /* 0x0000000399037221 */ /* 0x000fe20000010000 */
[----:B------:R-:W-:Y:S01]  /*dbc0*/  F2FP.PACK_AB R76, R202, R163 ;  /* 0x000000a3ca4c723e */ /* 0x000fe200000000ff */
[----:B------:R-:W-:Y:S03]  /*dbd0*/  FADD.FTZ R68, R139, R68 ;  /* 0x000000448b447221 */ /* 0x000fe60000010000 */
[----:B------:R-:W-:Y:S01]  /*dbe0*/  F2FP.PACK_AB R78, R212, R206 ;  /* 0x000000ced44e723e */ /* 0x000fe200000000ff */
[----:B------:R-:W-:Y:S01]  /*dbf0*/  FADD.FTZ R3, R138, R3 ;  /* 0x000000038a037221 */ /* 0x000fe20000010000 */
[----:B------:R-:W-:Y:S01]  /*dc00*/  F2FP.PACK_AB R77, R199, R162 ;  /* 0x000000a2c74d723e */ /* 0x000fe200000000ff */
[----:B------:R-:W-:Y:S01]  /*dc10*/  FADD.FTZ R2, R145, R2 ;  /* 0x0000000291027221 */ /* 0x000fe20000010000 */
[----:B------:R-:W-:Y:S01]  /*dc20*/  F2FP.PACK_AB R79, R209, R203 ;  /* 0x000000cbd14f723e */ /* 0x000fe200000000ff */
[----:B------:R-:W-:Y:S01]  /*dc30*/  FADD.FTZ R3, R208, R3 ;  /* 0x00000003d0037221 */ /* 0x000fe20000010000 */
[----:B------:R-:W-:Y:S01]  /*dc40*/  F2FP.PACK_AB R87, R171, R170 ;  /* 0x000000aaab57723e */ /* 0x000fe200000000ff */
[----:B------:R-:W-:Y:S01]  /*dc50*/  FADD.FTZ R2, R147, R2 ;  /* 0x0000000293027221 */ /* 0x000fe20000010000 */
[----:B----4-:R-:W-:Y:S01]  /*dc60*/  F2FP.PACK_AB R179, R69, R71 ;  /* 0x0000004745b3723e */ /* 0x010fe200000000ff */
[----:B------:R-:W-:Y:S02]  /*dc70*/  FADD.FTZ R0, R142, R0 ;  /* 0x000000008e007221 */ /* 0x000fe40000010000 */
[-C--:B------:R-:W-:Y:S03]  /*dc80*/  HMMA.16816.F32 R4, R76, R80.reuse, R4 ;  /* 0x000000504c04723c */ /* 0x080fe60000001804 */
[----:B------:R-:W-:Y:S02]  /*dc90*/  FADD.FTZ R2, R137, R2 ;  /* 0x0000000289027221 */ /* 0x000fe40000010000 */
[----:B------:R-:W-:Y:S02]  /*dca0*/  FADD.FTZ R0, R143, R0 ;  /* 0x000000008f007221 */ /* 0x000fe40000010000 */
[----:B------:R-:W-:Y:S01]  /*dcb0*/  FADD.FTZ R2, R159, R2 ;  /* 0x000000029f027221 */ /* 0x000fe20000010000 */
[C---:B------:R-:W-:Y:S04]  /*dcc0*/  HMMA.16816.F32 R8, R84.reuse, R80, R8 ;  /* 0x000000505408723c */ /* 0x040fe80000001808 */
[----:B------:R-:W-:Y:S02]  /*dcd0*/  FADD.FTZ R0, R152, R0 ;  /* 0x0000000098007221 */ /* 0x000fe40000010000 */
[----:B------:R-:W-:Y:S02]  /*dce0*/  IMAD.MOV.U32 R118, RZ, RZ, R70 ;  /* 0x000000ffff767224 */ /* 0x000fe400078e0046 */
[-C--:B------:R-:W-:Y:S04]  /*dcf0*/  HMMA.16816.F32 R12, R84, R82.reuse, R12 ;  /* 0x00000052540c723c */ /* 0x080fe8000000180c */
[----:B------:R-:W-:Y:S04]  /*dd00*/  FADD.FTZ R0, R156, R0 ;  /* 0x000000009c007221 */ /* 0x000fe80000010000 */
[C---:B------:R-:W-:Y:S01]  /*dd10*/  HMMA.16816.F32 R16, R76.reuse, R82, R16 ;  /* 0x000000524c10723c */ /* 0x040fe20000001810 */
[----:B------:R-:W4:Y:S07]  /*dd20*/  LDSM.16.MT88.4 R80, [R224+0x2800] ;  /* 0x00280000e050783b */ /* 0x000f2e0000004200 */
[-C--:B---3--:R-:W-:Y:S08]  /*dd30*/  HMMA.16816.F32 R20, R76, R92.reuse, R20 ;  /* 0x0000005c4c14723c */ /* 0x088ff00000001814 */
[C---:B------:R-:W-:Y:S08]  /*dd40*/  HMMA.16816.F32 R24, R84.reuse, R92, R24 ;  /* 0x0000005c5418723c */ /* 0x040ff00000001818 */
[-C--:B------:R-:W-:Y:S08]  /*dd50*/  HMMA.16816.F32 R28, R84, R94.reuse, R28 ;  /* 0x0000005e541c723c */ /* 0x080ff0000000181c */
[C---:B------:R-:W-:Y:S01]  /*dd60*/  HMMA.16816.F32 R32, R76.reuse, R94, R32 ;  /* 0x0000005e4c20723c */ /* 0x040fe20000001820 */
[----:B------:R-:W3:Y:S07]  /*dd70*/  LDSM.16.MT88.4 R92, [R228+0x2800] ;  /* 0x00280000e45c783b */ /* 0x000eee0000004200 */
        /* <DEDUP_REMOVED lines=10> */
[----:B------:R-:W1:Y:S03]  /*de20*/  LDSM.16.MT88.4 R88, [R227+0x2800] ;  /* 0x00280000e358783b */ /* 0x000e660000004200 */
[----:B------:R-:W-:Y:S02]  /*de30*/  F2FP.PACK_AB R85, R172, R173 ;  /* 0x000000adac55723e */ /* 0x000fe400000000ff */
[----:B------:R-:W-:Y:S02]  /*de40*/  F2FP.PACK_AB R86, R114, R184 ;  /* 0x000000b87256723e */ /* 0x000fe400000000ff */
[----:B------:R-:W-:Y:S04]  /*de50*/  F2FP.PACK_AB R76, R192, R195 ;  /* 0x000000c3c04c723e */ /* 0x000fe800000000ff */
[----:B------:R-:W-:Y:S02]  /*de60*/  F2FP.PACK_AB R77, R190, R191 ;  /* 0x000000bfbe4d723e */ /* 0x000fe400000000ff */
[----:B------:R-:W-:Y:S02]  /*de70*/  F2FP.PACK_AB R78, R187, R189 ;  /* 0x000000bdbb4e723e */ /* 0x000fe400000000ff */
[----:B------:R-:W-:Y:S02]  /*de80*/  F2FP.PACK_AB R79, R185, R186 ;  /* 0x000000bab94f723e */ /* 0x000fe400000000ff */
[----:B------:R-:W-:Y:S05]  /*de90*/  F2FP.PACK_AB R87, R112, R113 ;  /* 0x000000717057723e */ /* 0x000fea00000000ff */
[-C--:B----4-:R-:W-:Y:S08]  /*dea0*/  HMMA.16816.F32 R4, R76, R80.reuse, R4 ;  /* 0x000000504c04723c */ /* 0x090ff00000001804 */
[C---:B------:R-:W-:Y:S01]  /*deb0*/  HMMA.16816.F32 R8, R84.reuse, R80, R8 ;  /* 0x000000505408723c */ /* 0x040fe20000001808 */
[----:B------:R4:W1:Y:S07]  /*dec0*/  MUFU.EX2 R80, R167 ;  /* 0x000000a700507308 */ /* 0x00086e0000000800 */
[-C--:B------:R-:W-:Y:S03]  /*ded0*/  HMMA.16816.F32 R12, R84, R82.reuse, R12 ;  /* 0x00000052540c723c */ /* 0x080fe6000000180c */
[----:B------:R-:W-:Y:S05]  /*dee0*/  MUFU.EX2 R81, R219 ;  /* 0x000000db00517308 */ /* 0x000fea0000000800 */
[C---:B------:R-:W-:Y:S05]  /*def0*/  HMMA.16816.F32 R16, R76.reuse, R82, R16 ;  /* 0x000000524c10723c */ /* 0x040fea0000001810 */
[----:B------:R-:W2:Y:S03]  /*df00*/  MUFU.EX2 R82, R220 ;  /* 0x000000dc00527308 */ /* 0x000ea60000000800 */
[-C--:B---3--:R-:W-:Y:S01]  /*df10*/  HMMA.16816.F32 R20, R76, R92.reuse, R20 ;  /* 0x0000005c4c14723c */ /* 0x088fe20000001814 */
[----:B----4-:R-:W3:Y:S03]  /*df20*/  LDSM.16.MT88.4 R164, [R225+0x3000] ;  /* 0x00300000e1a4783b */ /* 0x010ee60000004200 */
[----:B-1----:R-:W-:Y:S04]  /*df30*/  F2FP.PACK_AB R178, R75, R80 ;  /* 0x000000504bb2723e */ /* 0x002fe800000000ff */
[C---:B------:R-:W-:Y:S08]  /*df40*/  HMMA.16816.F32 R24, R84.reuse, R92, R24 ;  /* 0x0000005c5418723c */ /* 0x040ff00000001818 */
[-C--:B------:R-:W-:Y:S04]  /*df50*/  HMMA.16816.F32 R28, R84, R94.reuse, R28 ;  /* 0x0000005e541c723c */ /* 0x080fe8000000181c */
[----:B--2---:R-:W-:Y:S04]  /*df60*/  F2FP.PACK_AB R177, R81, R82 ;  /* 0x0000005251b1723e */ /* 0x004fe800000000ff */
[C---:B------:R-:W-:Y:S04]  /*df70*/  HMMA.16816.F32 R32, R76.reuse, R94, R32 ;  /* 0x0000005e4c20723c */ /* 0x040fe80000001820 */
[----:B------:R-:W-:Y:S02]  /*df80*/  ISETP.GT.AND P0, PT, R196, R115, PT ;  /* 0x00000073c400720c */ /* 0x000fe40003f04270 */
[----:B------:R-:W-:Y:S02]  /*df90*/  MOV R196, R242 ;  /* 0x000000f200c47202 */ /* 0x000fe40000000f00 */
        /* <DEDUP_REMOVED lines=8> */
[-C--:B------:R-:W-:Y:S01]  /*e020*/  HMMA.16816.F32 R124, R180, R132.reuse, R4 ;  /* 0x00000084b47c723c */ /* 0x080fe20000001804 */
[----:B------:R-:W1:Y:S07]  /*e030*/  LDSM.16.MT88.4 R4, [R227+0x3000] ;  /* 0x00300000e304783b */ /* 0x000e6e0000004200 */
[C---:B------:R-:W-:Y:S07]  /*e040*/  HMMA.16816.F32 R120, R176.reuse, R132, R8 ;  /* 0x00000084b078723c */ /* 0x040fee0000001808 */
[----:B------:R-:W-:Y:S01]  /*e050*/  FADD.FTZ R8, R155, R68 ;  /* 0x000000449b087221 */ /* 0x000fe20000010000 */
[-C--:B------:R-:W-:Y:S04]  /*e060*/  HMMA.16816.F32 R128, R176, R134.reuse, R12 ;  /* 0x00000086b080723c */ /* 0x080fe8000000180c */
        /* <DEDUP_REMOVED lines=23> */
[-C--:B---3--:R-:W-:Y:S03]  /*e1e0*/  HMMA.16816.F32 R152, R180, R164.reuse, R36 ;  /* 0x000000a4b498723c */ /* 0x088fe60000001824 */
        /* <DEDUP_REMOVED lines=15> */
[-C--:B-1----:R-:W-:Y:S03]  /*e2e0*/  HMMA.16816.F32 R168, R180, R4.reuse, R52 ;  /* 0x00000004b4a8723c */ /* 0x082fe60000001834 */
        /* <DEDUP_REMOVED lines=28> */
[----:B------:R-:W-:Y:S02]  /*e4b0*/  FADD.FTZ R2, R75, R2 ;  /* 0x000000024b027221 */ /* 0x000fe40000010000 */
[----:B------:R-:W-:Y:S01]  /*e4c0*/  FADD.FTZ R0, R69, R0 ;  /* 0x0000000045007221 */ /* 0x000fe20000010000 */
[----:B------:R1:W-:Y:S04]  /*e4d0*/  STL [R1+0x18], R3 ;  /* 0x0000180301007387 */ /* 0x0003e80000100800 */
[----:B------:R2:W-:Y:S04]  /*e4e0*/  STL [R1+0x14], R2 ;  /* 0x0000140201007387 */ /* 0x0005e80000100800 */
[----:B------:R2:W-:Y:S01]  /*e4f0*/  STL [R1+0x1c], R0 ;  /* 0x00001c0001007387 */ /* 0x0005e20000100800 */
[----:B-1----:R-:W-:Y:S01]  /*e500*/  IMAD.MOV.U32 R3, RZ, RZ, R74 ;  /* 0x000000ffff037224 */ /* 0x002fe200078e004a */
[----:B------:R-:W-:-:S05]  /*e510*/  @P0 BRA `(.L_x_518) ;  /* 0xffff9de000000947 */ /* 0x000fca000383ffff */
.L_x_517:
[----:B-1----:R-:W-:-:S13]  /*e520*/  ISETP.GE.AND P0, PT, R242, RZ, PT ;  /* 0x000000fff200720c */ /* 0x002fda0003f06270 */
[----:B------:R-:W-:Y:S05]  /*e530*/  @!P0 BRA `(.L_x_519) ;  /* 0x0000557000008947 */ /* 0x000fea0003800000 */
[----:B------:R-:W-:Y:S01]  /*e540*/  IMAD.MOV.U32 R3, RZ, RZ, R73 ;  /* 0x000000ffff037224 */ /* 0x000fe200078e0049 */
[----:B------:R-:W-:Y:S01]  /*e550*/  MOV R117, R70 ;  /* 0x0000004600757202 */ /* 0x000fe20000000f00 */
[----:B--2---:R-:W-:Y:S01]  /*e560*/  IMAD.MOV.U32 R2, RZ, RZ, R74 ;  /* 0x000000ffff027224 */ /* 0x004fe200078e004a */
[----:B------:R-:W-:Y:S02]  /*e570*/  MOV R116, R72 ;  /* 0x0000004800747202 */ /* 0x000fe40000000f00 */
.L_x_520:
[----:B--2---:R-:W2:Y:S01]  /*e580*/  LDL R76, [R1+0x40] ;  /* 0x00004000014c7983 */ /* 0x004ea20000100800 */
[----:B------:R-:W-:Y:S04]  /*e590*/  DEPBAR.LE SB0, 0x0 ;  /* 0x000080000000791a */ /* 0x000fe80000000000 */
[----:B------:R-:W3:Y:S01]  /*e5a0*/  LDL.64 R74, [R1+0x38] ;  /* 0x00003800014a7983 */ /* 0x000ee20000100a00 */
[----:B------:R-:W-:Y:S01]  /*e5b0*/  WARPSYNC 0xffffffff ;  /* 0xffffffff00007948 */ /* 0x000fe20003800000 */
[----:B------:R-:W-:Y:S01]  /*e5c0*/  SHF.R.S32.HI R0, RZ, 0x1f, R242 ;  /* 0x0000001fff007819 */ /* 0x000fe200000114f2 */
[----:B------:R-:W-:Y:S01]  /*e5d0*/  IMAD.WIDE.U32 R72, R242, c[0x0][0x208], RZ ;  /* 0x00008200f2487a25 */ /* 0x000fe200078e00ff */
[----:B------:R-:W-:Y:S02]  /*e5e0*/  MOV R78, c[0x0][0x208] ;  /* 0x00008200004e7a02 */ /* 0x000fe40000000f00 */
[----:B------:R-:W-:Y:S01]  /*e5f0*/  BAR.SYNC.DEFER_BLOCKING 0x0 ;  /* 0x0000000000007b1d */ /* 0x000fe20000010000 */
[----:B------:R-:W-:Y:S01]  /*e600*/  IMAD R0, R0, c[0x0][0x208], RZ ;  /* 0x0000820000007a24 */ /* 0x000fe200078e02ff */
[----:B------:R-:W-:Y:S02]  /*e610*/  SHF.L.U32 R104, R78, 0x5, RZ ;  /* 0x000000054e687819 */ /* 0x000fe400000006ff */
[----:B------:R-:W-:Y:S01]  /*e620*/  MOV R246, 0x5 ;  /* 0x0000000500f67802 */ /* 0x000fe20000000f00 */
[----:B------:R-:W-:Y:S03]  /*e630*/  IMAD R0, R242, c[0x0][0x20c], R0 ;  /* 0x00008300f2007a24 */ /* 0x000fe600078e0200 */
[----:B-----5:R-:W-:Y:S02]  /*e640*/  STL [R1+0x8c], R230 ;  /* 0x00008ce601007387 */ /* 0x020fe40000100800 */
[----:B------:R-:W-:Y:S02]  /*e650*/  IADD3 R0, R73, R0, RZ ;  /* 0x0000000049007210 */ /* 0x000fe40007ffe0ff */
[----:B------:R-:W-:Y:S03]  /*e660*/  STL [R1+0x90], R119 ;  /* 0x0000907701007387 */ /* 0x000fe60000100800 */
[----:B------:R-:W-:Y:S01]  /*e670*/  IMAD R0, R0, 0x70, RZ ;  /* 0x0000007000007824 */ /* 0x000fe200078e02ff */
[----:B------:R-:W-:Y:S04]  /*e680*/  STL [R1+0x94], R234 ;  /* 0x000094ea01007387 */ /* 0x000fe80000100800 */
[----:B------:R-:W-:Y:S04]  /*e690*/  STL [R1+0x98], R233 ;  /* 0x000098e901007387 */ /* 0x000fe80000100800 */
[----:B------:R-:W-:Y:S08]  /*e6a0*/  LDSM.16.M88.4 R112, [R230] ;  /* 0x00000000e670783b */ /* 0x000ff00000000200 */
[----:B------:R-:W1:Y:S08]  /*e6b0*/  LDSM.16.M88.4 R16, [R119] ;  /* 0x000000007710783b */ /* 0x000e700000000200 */
[----:B------:R-:W4:Y:S08]  /*e6c0*/  LDSM.16.M88.4 R108, [R230+0x2000] ;  /* 0x00200000e66c783b */ /* 0x000f300000000200 */
[----:B------:R-:W1:Y:S08]  /*e6d0*/  LDSM.16.M88.4 R32, [R119+0x800] ;  /* 0x000800007720783b */ /* 0x000e700000000200 */
[----:B------:R-:W1:Y:S08]  /*e6e0*/  LDSM.16.M88.4 R48, [R119+0x1000] ;  /* 0x001000007730783b */ /* 0x000e700000000200 */
[----:B------:R-:W1:Y:S08]  /*e6f0*/  LDSM.16.M88.4 R64, [R119+0x1800] ;  /* 0x001800007740783b */ /* 0x000e700000000200 */
[----:B------:R-:W1:Y:S08]  /*e700*/  LDSM.16.M88.4 R80, [R119+0x2000] ;  /* 0x002000007750783b */ /* 0x000e700000000200 */
[----:B------:R-:W1:Y:S08]  /*e710*/  LDSM.16.M88.4 R96, [R119+0x2800] ;  /* 0x002800007760783b */ /* 0x000e700000000200 */
[----:B------:R-:W1:Y:S08]  /*e720*/  LDSM.16.M88.4 R184, [R119+0x3000] ;  /* 0x0030000077b8783b */ /* 0x000e700000000200 */
[----:B------:R-:W-:Y:S08]  /*e730*/  LDSM.16.M88.4 R188, [R233] ;  /* 0x00000000e9bc783b */ /* 0x000ff00000000200 */
[----:B------:R-:W1:Y:S08]  /*e740*/  LDSM.16.M88.4 R192, [R234] ;  /* 0x00000000eac0783b */ /* 0x000e700000000200 */
[----:B------:R-:W1:Y:S08]  /*e750*/  LDSM.16.M88.4 R196, [R233+0x2000] ;  /* 0x00200000e9c4783b */ /* 0x000e700000000200 */
[----:B------:R-:W1:Y:S08]  /*e760*/  LDSM.16.M88.4 R200, [R240] ;  /* 0x00000000f0c8783b */ /* 0x000e700000000200 */
[----:B------:R-:W1:Y:S08]  /*e770*/  LDSM.16.M88.4 R204, [R239] ;  /* 0x00000000efcc783b */ /* 0x000e700000000200 */
[----:B------:R-:W1:Y:S08]  /*e780*/  LDSM.16.M88.4 R208, [R238] ;  /* 0x00000000eed0783b */ /* 0x000e700000000200 */
[----:B------:R-:W2:Y:S08]  /*e790*/  LDSM.16.M88.4 R212, [R237] ;  /* 0x00000000edd4783b */ /* 0x000eb00000000200 */
[----:B------:R-:W2:Y:S08]  /*e7a0*/  LDSM.16.M88.4 R216, [R236] ;  /* 0x00000000ecd8783b */ /* 0x000eb00000000200 */
[----:B------:R-:W2:Y:S08]  /*e7b0*/  LDSM.16.M88.4 R220, [R235] ;  /* 0x00000000ebdc783b */ /* 0x000eb00000000200 */
        /* <DEDUP_REMOVED lines=16> */
[C---:B------:R-:W-:Y:S04]  /*e8c0*/  HMMA.16816.F32 R56, R108.reuse, R64, RZ ;  /* 0x000000406c38723c */ /* 0x040fe800000018ff */
[----:B--2---:R-:W-:Y:S04]  /*e8d0*/  MOV R77, R76 ;  /* 0x0000004c004d7202 */ /* 0x004fe80000000f00 */
[-C--:B------:R-:W-:Y:S01]  /*e8e0*/  HMMA.16816.F32 R60, R108, R66.reuse, RZ ;  /* 0x000000426c3c723c */ /* 0x080fe200000018ff */
[----:B---3--:R-:W-:Y:S07]  /*e8f0*/  MOV R76, R74 ;  /* 0x0000004a004c7202 */ /* 0x008fee0000000f00 */
[C---:B------:R-:W-:Y:S04]  /*e900*/  HMMA.16816.F32 R64, R112.reuse, R66, RZ ;  /* 0x000000427040723c */ /* 0x040fe800000018ff */
[----:B------:R-:W-:Y:S04]  /*e910*/  IMAD.WIDE.U32 R76, R72, 0x70, R76 ;  /* 0x00000070484c7825 */ /* 0x000fe800078e004c */
[-C--:B------:R-:W-:Y:S01]  /*e920*/  HMMA.16816.F32 R68, R112, R80.reuse, RZ ;  /* 0x000000507044723c */ /* 0x080fe200000018ff */
[----:B------:R-:W-:Y:S03]  /*e930*/  LEA R90, P0, R76, c[0x0][0x1f8], 0x1 ;  /* 0x00007e004c5a7a11 */ /* 0x000fe600078008ff */
[----:B------:R-:W-:Y:S02]  /*e940*/  IADD3 R0, R77, R0, RZ ;  /* 0x000000004d007210 */ /* 0x000fe40007ffe0ff */
[----:B------:R-:W-:Y:S02]  /*e950*/  IADD3 R88, P1, R90, R104, RZ ;  /* 0x000000685a587210 */ /* 0x000fe40007f3e0ff */
[----:B------:R-:W-:Y:S01]  /*e960*/  LEA.HI.X R91, R76, c[0x0][0x1fc], R0, 0x1, P0 ;  /* 0x00007f004c5b7a11 */ /* 0x000fe200000f0c00 */
[C---:B------:R-:W-:Y:S03]  /*e970*/  HMMA.16816.F32 R72, R108.reuse, R80, RZ ;  /* 0x000000506c48723c */ /* 0x040fe600000018ff */
[----:B------:R-:W-:Y:S01]  /*e980*/  SHF.L.U64.HI R0, R78, R246, c[0x0][0x20c] ;  /* 0x000083004e007619 */ /* 0x000fe200000102f6 */
[----:B------:R-:W-:Y:S01]  /*e990*/  @!PT LDS RZ, [RZ] ;  /* 0x00000000fffff984 */ /* 0x000fe20000000800 */
[----:B------:R-:W-:Y:S01]  /*e9a0*/  @!PT LDS RZ, [RZ] ;  /* 0x00000000fffff984 */ /* 0x000fe20000000800 */
[----:B------:R-:W-:Y:S01]  /*e9b0*/  @!PT LDS RZ, [RZ] ;  /* 0x00000000fffff984 */ /* 0x000fe20000000800 */
[----:B------:R1:W-:Y:S01]  /*e9c0*/  LDGSTS.E.BYPASS.LTC128B.128 [R241+0x100], [R90.64], !P6 ;  /* 0x001000005af17fae */ /* 0x0003e2000f101d48 */
[----:B------:R-:W-:Y:S02]  /*e9d0*/  IADD3 R94, P0, R88, R104, RZ ;  /* 0x00000068585e7210 */ /* 0x000fe40007f1e0ff */
[----:B------:R-:W-:Y:S01]  /*e9e0*/  IADD3.X R89, R91, R0, RZ, P1, !PT ;  /* 0x000000005b597210 */ /* 0x000fe20000ffe4ff */
[-C--:B------:R-:W-:Y:S01]  /*e9f0*/  HMMA.16816.F32 R76, R108, R82.reuse, RZ ;  /* 0x000000526c4c723c */ /* 0x080fe200000018ff */
[----:B------:R-:W-:Y:S03]  /*ea00*/  IADD3 R92, P1, R94, R104, RZ ;  /* 0x000000685e5c7210 */ /* 0x000fe60007f3e0ff */
[----:B------:R1:W-:Y:S01]  /*ea10*/  LDGSTS.E.BYPASS.LTC128B.128 [R241+0x900], [R88.64], !P6 ;  /* 0x0090000058f17fae */ /* 0x0003e2000f101d48 */
[----:B------:R-:W-:Y:S02]  /*ea20*/  IADD3.X R95, R89, R0, RZ, P0, !PT ;  /* 0x00000000595f7210 */ /* 0x000fe400007fe4ff */
[----:B------:R-:W-:Y:S01]  /*ea30*/  IADD3 R102, P0, R92, R104, RZ ;  /* 0x000000685c667210 */ /* 0x000fe20007f1e0ff */
[C---:B------:R-:W-:Y:S04]  /*ea40*/  HMMA.16816.F32 R80, R112.reuse, R82, RZ ;  /* 0x000000527050723c */ /* 0x040fe800000018ff */
[----:B------:R2:W-:Y:S01]  /*ea50*/  LDGSTS.E.BYPASS.LTC128B.128 [R241+0x1100], [R94.64], !P6 ;  /* 0x011000005ef17fae */ /* 0x0005e2000f101d48 */
[-C--:B------:R-:W-:Y:S03]  /*ea60*/  IADD3.X R93, R95, R0.reuse, RZ, P1, !PT ;  /* 0x000000005f5d7210 */ /* 0x080fe60000ffe4ff */
[-C--:B------:R-:W-:Y:S01]  /*ea70*/  HMMA.16816.F32 R84, R112, R96.reuse, RZ ;  /* 0x000000607054723c */ /* 0x080fe200000018ff */
[----:B------:R-:W-:Y:S03]  /*ea80*/  IADD3.X R103, R93, R0, RZ, P0, !PT ;  /* 0x000000005d677210 */ /* 0x000fe600007fe4ff */
[----:B------:R2:W-:Y:S01]  /*ea90*/  LDGSTS.E.BYPASS.LTC128B.128 [R241+0x1900], [R92.64], !P6 ;  /* 0x019000005cf17fae */ /* 0x0005e2000f101d48 */
[----:B------:R-:W-:Y:S04]  /*eaa0*/  IADD3 R100, P0, R102, R104, RZ ;  /* 0x0000006866647210 */ /* 0x000fe80007f1e0ff */
[----:B------:R-:W-:Y:S03]  /*eab0*/  IADD3.X R101, R103, R0, RZ, P0, !PT ;  /* 0x0000000067657210 */ /* 0x000fe600007fe4ff */
[----:B------:R3:W-:Y:S01]  /*eac0*/  LDGSTS.E.BYPASS.LTC128B.128 [R241+0x2100], [R102.64], !P6 ;  /* 0x0210000066f17fae */ /* 0x0007e2000f101d48 */
[C---:B-1----:R-:W-:Y:S07]  /*ead0*/  HMMA.16816.F32 R88, R108.reuse, R96, RZ ;  /* 0x000000606c58723c */ /* 0x042fee00000018ff */
[----:B------:R1:W-:Y:S01]  /*eae0*/  LDGSTS.E.BYPASS.LTC128B.128 [R241+0x2900], [R100.64], !P6 ;  /* 0x0290000064f17fae */ /* 0x0003e2000f101d48 */
[-C--:B--2---:R-:W-:Y:S01]  /*eaf0*/  HMMA.16816.F32 R92, R108, R98.reuse, RZ ;  /* 0x000000626c5c723c */ /* 0x084fe200000018ff */
[----:B---3--:R-:W-:Y:S07]  /*eb00*/  IADD3 R102, P0, R100, R104, RZ ;  /* 0x0000006864667210 */ /* 0x008fee0007f1e0ff */
[C---:B------:R-:W-:Y:S04]  /*eb10*/  HMMA.16816.F32 R96, R112.reuse, R98, RZ ;  /* 0x000000627060723c */ /* 0x040fe800000018ff */
[----:B------:R-:W-:Y:S02]  /*eb20*/  IADD3.X R103, R101, R0, RZ, P0, !PT ;  /* 0x0000000065677210 */ /* 0x000fe400007fe4ff */
[C---:B------:R-:W-:Y:S02]  /*eb30*/  ISETP.GT.AND P0, PT, R242.reuse, RZ, PT ;  /* 0x000000fff200720c */ /* 0x040fe40003f04270 */
[----:B------:R-:W-:Y:S01]  /*eb40*/  IADD3 R242, R242, -0x1, RZ ;  /* 0xfffffffff2f27810 */ /* 0x000fe20007ffe0ff */
[----:B------:R1:W-:Y:S08]  /*eb50*/  LDGSTS.E.BYPASS.LTC128B.128 [R241+0x3100], [R102.64], !P6 ;  /* 0x0310000066f17fae */ /* 0x0003f0000f101d48 */
[----:B------:R-:W0:Y:S01]  /*eb60*/  LDGDEPBAR ;  /* 0x00000000000079af */ /* 0x000e220000000000 */
[-C--:B-1----:R-:W-:Y:S08]  /*eb70*/  HMMA.16816.F32 R100, R112, R184.reuse, RZ ;  /* 0x000000b87064723c */ /* 0x082ff000000018ff */
[C---:B------:R-:W-:Y:S08]  /*eb80*/  HMMA.16816.F32 R104, R108.reuse, R184, RZ ;  /* 0x000000b86c68723c */ /* 0x040ff000000018ff */
[-C--:B------:R-:W-:Y:S08]  /*eb90*/  HMMA.16816.F32 R108, R108, R186.reuse, RZ ;  /* 0x000000ba6c6c723c */ /* 0x080ff000000018ff */
[----:B------:R-:W-:Y:S01]  /*eba0*/  HMMA.16816.F32 R112, R112, R186, RZ ;  /* 0x000000ba7070723c */ /* 0x000fe200000018ff */
[----:B------:R-:W-:Y:S07]  /*ebb0*/  LDSM.16.M88.4 R184, [R231] ;  /* 0x00000000e7b8783b */ /* 0x000fee0000000200 */
[-C--:B------:R-:W-:Y:S08]  /*ebc0*/  HMMA.16816.F32 R4, R188, R192.reuse, R4 ;  /* 0x000000c0bc04723c */ /* 0x080ff00000001804 */
[C---:B------:R-:W-:Y:S08]  /*ebd0*/  HMMA.16816.F32 R8, R196.reuse, R192, R8 ;  /* 0x000000c0c408723c */ /* 0x040ff00000001808 */
[-C--:B------:R-:W-:Y:S08]  /*ebe0*/  HMMA.16816.F32 R12, R196, R194.reuse, R12 ;  /* 0x000000c2c40c723c */ /* 0x080ff0000000180c */
[C---:B------:R-:W-:Y:S01]  /*ebf0*/  HMMA.16816.F32 R16, R188.reuse, R194, R16 ;  /* 0x000000c2bc10723c */ /* 0x040fe20000001810 */
[----:B------:R-:W1:Y:S07]  /*ec00*/  LDSM.16.M88.4 R192, [R229] ;  /* 0x00000000e5c0783b */ /* 0x000e6e0000000200 */
        /* <DEDUP_REMOVED lines=19> */
[----:B------:R-:W-:Y:S07]  /*ed40*/  LDSM.16.M88.4 R212, [R232] ;  /* 0x00000000e8d4783b */ /* 0x000fee0000000200 */
        /* <DEDUP_REMOVED lines=67> */
[----:B------:R1:W-:Y:S10]  /*f180*/  MUFU.TANH R185, R7 ;  /* 0x0000000700b97308 */ /* 0x0003f40000002400 */
[----:B------:R-:W-:Y:S10]  /*f190*/  MUFU.TANH R13, R13 ;  /* 0x0000000d000d7308 */ /* 0x000ff40000002400 */
[----:B------:R-:W3:Y:S01]  /*f1a0*/  MUFU.TANH R193, R8 ;  /* 0x0000000800c17308 */ /* 0x000ee20000002400 */
[----:B-1----:R-:W1:Y:S09]  /*f1b0*/  LDSM.16.M88.4 R4, [R226+0x800] ;  /* 0x00080000e204783b */ /* 0x002e720000000200 */
[----:B------:R-:W-:Y:S10]  /*f1c0*/  MUFU.TANH R14, R14 ;  /* 0x0000000e000e7308 */ /* 0x000ff40000002400 */
[----:B------:R-:W4:Y:S10]  /*f1d0*/  MUFU.TANH R192, R9 ;  /* 0x0000000900c07308 */ /* 0x000f340000002400 */
[----:B------:R-:W-:Y:S10]  /*f1e0*/  MUFU.TANH R15, R15 ;  /* 0x0000000f000f7308 */ /* 0x000ff40000002400 */
[----:B------:R-:W-:Y:S01]  /*f1f0*/  MUFU.TANH R195, R10 ;  /* 0x0000000a00c37308 */ /* 0x000fe20000002400 */
[-C--:B-1----:R-:W-:Y:S09]  /*f200*/  HMMA.16816.F32 R20, R212, R4.reuse, R20 ;  /* 0x00000004d414723c */ /* 0x082ff20000001814 */
[----:B------:R1:W-:Y:S01]  /*f210*/  MUFU.TANH R194, R11 ;  /* 0x0000000b00c27308 */ /* 0x0003e20000002400 */
[C---:B------:R-:W-:Y:S09]  /*f220*/  HMMA.16816.F32 R24, R188.reuse, R4, R24 ;  /* 0x00000004bc18723c */ /* 0x040ff20000001818 */
[----:B------:R-:W2:Y:S01]  /*f230*/  MUFU.TANH R18, R18 ;  /* 0x0000001200127308 */ /* 0x000ea20000002400 */
[-C--:B------:R-:W-:Y:S04]  /*f240*/  HMMA.16816.F32 R28, R188, R6.reuse, R28 ;  /* 0x00000006bc1c723c */ /* 0x080fe8000000181c */
[----:B------:R-:W-:Y:S04]  /*f250*/  FMUL.FTZ R22, R22, c[0x0][0x320] ;  /* 0x0000c80016167a20 */ /* 0x000fe80000410000 */
[C---:B------:R-:W-:Y:S01]  /*f260*/  HMMA.16816.F32 R32, R212.reuse, R6, R32 ;  /* 0x00000006d420723c */ /* 0x040fe20000001820 */
[----:B------:R-:W-:Y:S01]  /*f270*/  MUFU.TANH R16, R16 ;  /* 0x0000001000107308 */ /* 0x000fe20000002400 */
[----:B------:R-:W-:Y:S02]  /*f280*/  LDSM.16.M88.4 R4, [R226+0x1800] ;  /* 0x00180000e204783b */ /* 0x000fe40000000200 */
[----:B------:R-:W-:Y:S02]  /*f290*/  FMUL.FTZ R20, R20, c[0x0][0x320] ;  /* 0x0000c80014147a20 */ /* 0x000fe40000410000 */
[----:B------:R-:W-:Y:S02]  /*f2a0*/  FMUL.FTZ R23, R23, c[0x0][0x320] ;  /* 0x0000c80017177a20 */ /* 0x000fe40000410000 */
[----:B------:R-:W-:Y:S02]  /*f2b0*/  FMUL.FTZ R21, R21, c[0x0][0x320] ;  /* 0x0000c80015157a20 */ /* 0x000fe40000410000 */
[----:B-1----:R-:W1:Y:S01]  /*f2c0*/  LDSM.16.M88.4 R8, [R226+0x1000] ;  /* 0x00100000e208783b */ /* 0x002e620000000200 */
        /* <DEDUP_REMOVED lines=14> */
[----:B------:R-:W-:Y:S07]  /*f3b0*/  FMUL.FTZ R31, R31, c[0x0][0x320] ;  /* 0x0000c8001f1f7a20 */ /* 0x000fee0000410000 */
[----:B------:R-:W-:Y:S01]  /*f3c0*/  MUFU.TANH R30, R30 ;  /* 0x0000001e001e7308 */ /* 0x000fe20000002400 */
[-C--:B-1----:R-:W-:Y:S09]  /*f3d0*/  HMMA.16816.F32 R36, R212, R8.reuse, R36 ;  /* 0x00000008d424723c */ /* 0x082ff20000001824 */
[----:B------:R-:W1:Y:S01]  /*f3e0*/  MUFU.TANH R22, R22 ;  /* 0x0000001600167308 */ /* 0x000e620000002400 */
[C---:B------:R-:W-:Y:S09]  /*f3f0*/  HMMA.16816.F32 R40, R188.reuse, R8, R40 ;  /* 0x00000008bc28723c */ /* 0x040ff20000001828 */
[----:B------:R-:W-:Y:S01]  /*f400*/  MUFU.TANH R20, R20 ;  /* 0x0000001400147308 */ /* 0x000fe20000002400 */
[-C--:B------:R-:W-:Y:S09]  /*f410*/  HMMA.16816.F32 R44, R188, R10.reuse, R44 ;  /* 0x0000000abc2c723c */ /* 0x080ff2000000182c */
[----:B------:R-:W1:Y:S01]  /*f420*/  MUFU.TANH R23, R23 ;  /* 0x0000001700177308 */ /* 0x000e620000002400 */
[C---:B------:R-:W-:Y:S01]  /*f430*/  HMMA.16816.F32 R48, R212.reuse, R10, R48 ;  /* 0x0000000ad430723c */ /* 0x040fe20000001830 */
[----:B------:R-:W1:Y:S03]  /*f440*/  LDSM.16.M88.4 R8, [R226+0x2000] ;  /* 0x00200000e208783b */ /* 0x000e660000000200 */
[----:B------:R-:W-:Y:S02]  /*f450*/  FMUL.FTZ R38, R38, c[0x0][0x320] ;  /* 0x0000c80026267a20 */ /* 0x000fe40000410000 */
[----:B------:R-:W-:Y:S03]  /*f460*/  FMUL.FTZ R36, R36, c[0x0][0x320] ;  /* 0x0000c80024247a20 */ /* 0x000fe60000410000 */
[----:B------:R-:W1:Y:S01]  /*f470*/  MUFU.TANH R24, R24 ;  /* 0x0000001800187308 */ /* 0x000e620000002400 */
[-C--:B------:R-:W-:Y:S03]  /*f480*/  HMMA.16816.F32 R52, R212, R4.reuse, R52 ;  /* 0x00000004d434723c */ /* 0x080fe60000001834 */
[----:B------:R-:W-:Y:S02]  /*f490*/  FMUL.FTZ R39, R39, c[0x0][0x320] ;  /* 0x0000c80027277a20 */ /* 0x000fe40000410000 */
[----:B------:R-:W-:Y:S03]  /*f4a0*/  FMUL.FTZ R37, R37, c[0x0][0x320] ;  /* 0x0000c80025257a20 */ /* 0x000fe60000410000 */
[C---:B------:R-:W-:Y:S01]  /*f4b0*/  HMMA.16816.F32 R56, R188.reuse, R4, R56 ;  /* 0x00000004bc38723c */ /* 0x040fe20000001838 */
[----:B------:R-:W1:Y:S03]  /*f4c0*/  MUFU.TANH R21, R21 ;  /* 0x0000001500157308 */ /* 0x000e660000002400 */
[----:B------:R-:W-:Y:S02]  /*f4d0*/  FMUL.FTZ R47, R47, c[0x0][0x320] ;  /* 0x0000c8002f2f7a20 */ /* 0x000fe40000410000 */
[----:B------:R-:W-:Y:S02]  /*f4e0*/  FMUL.FTZ R40, R40, c[0x0][0x320] ;  /* 0x0000c80028287a20 */ /* 0x000fe40000410000 */
[-C--:B------:R-:W-:Y:S03]  /*f4f0*/  HMMA.16816.F32 R60, R188, R6.reuse, R60 ;  /* 0x00000006bc3c723c */ /* 0x080fe6000000183c */
[----:B------:R-:W2:Y:S01]  /*f500*/  MUFU.TANH R25, R25 ;  /* 0x0000001900197308 */ /* 0x000ea20000002400 */
[----:B------:R-:W-:Y:S02]  /*f510*/  FMUL.FTZ R50, R50, c[0x0][0x320] ;  /* 0x0000c80032327a20 */ /* 0x000fe40000410000 */
[----:B------:R-:W-:Y:S02]  /*f520*/  FMUL.FTZ R48, R48, c[0x0][0x320] ;  /* 0x0000c80030307a20 */ /* 0x000fe40000410000 */
[C---:B------:R-:W-:Y:S01]  /*f530*/  HMMA.16816.F32 R64, R212.reuse, R6, R64 ;  /* 0x00000006d440723c */ /* 0x040fe20000001840 */
[----:B------:R-:W2:Y:S03]  /*f540*/  LDSM.16.M88.4 R4, [R226+0x2800] ;  /* 0x00280000e204783b */ /* 0x000ea60000000200 */
[----:B------:R-:W-:Y:S01]  /*f550*/  FMUL.FTZ R55, R55, c[0x0][0x320] ;  /* 0x0000c80037377a20 */ /* 0x000fe20000410000 */
        /* <DEDUP_REMOVED lines=17> */
[----:B------:R-:W1:Y:S01]  /*f670*/  MUFU.TANH R35, R35 ;  /* 0x0000002300237308 */ /* 0x000e620000002400 */
[----:B------:R-:W1:Y:S01]  /*f680*/  LDSM.16.M88.4 R8, [R226+0x3000] ;  /* 0x00300000e208783b */ /* 0x000e620000000200 */
[----:B------:R-:W-:Y:S04]  /*f690*/  DEPBAR.LE SB0, 0x0 ;  /* 0x000080000000791a */ /* 0x000fe80000000000 */
[----:B------:R-:W-:Y:S01]  /*f6a0*/  FMUL.FTZ R74, R74, c[0x0][0x320] ;  /* 0x0000c8004a4a7a20 */ /* 0x000fe20000410000 */
[-C--:B--2---:R-:W-:Y:S03]  /*f6b0*/  HMMA.16816.F32 R84, R212, R4.reuse, R84 ;  /* 0x00000004d454723c */ /* 0x084fe60000001854 */
[----:B------:R2:W-:Y:S01]  /*f6c0*/  MUFU.TANH R234, R74 ;  /* 0x0000004a00ea7308 */ /* 0x0005e20000002400 */
[----:B------:R-:W-:Y:S01]  /*f6d0*/  BAR.SYNC.DEFER_BLOCKING 0x0 ;  /* 0x0000000000007b1d */ /* 0x000fe20000010000 */
[----:B------:R-:W-:Y:S02]  /*f6e0*/  FMUL.FTZ R73, R73, c[0x0][0x320] ;  /* 0x0000c80049497a20 */ /* 0x000fe40000410000 */
[----:B------:R-:W-:Y:S01]  /*f6f0*/  FMUL.FTZ R65, R65, c[0x0][0x320] ;  /* 0x0000c80041417a20 */ /* 0x000fe20000410000 */
[C---:B------:R-:W-:Y:S04]  /*f700*/  HMMA.16816.F32 R88, R188.reuse, R4, R88 ;  /* 0x00000004bc58723c */ /* 0x040fe80000001858 */
[----:B------:R-:W-:Y:S01]  /*f710*/  FMUL.FTZ R79, R79, c[0x0][0x320] ;  /* 0x0000c8004f4f7a20 */ /* 0x000fe20000410000 */
[----:B------:R-:W1:Y:S01]  /*f720*/  MUFU.TANH R33, R33 ;  /* 0x0000002100217308 */ /* 0x000e620000002400 */
[----:B------:R-:W-:Y:S01]  /*f730*/  FMUL.FTZ R77, R77, c[0x0][0x320] ;  /* 0x0000c8004d4d7a20 */ /* 0x000fe20000410000 */
[----:B------:R-:W-:Y:S01]  /*f740*/  FMNMX.FTZ R4, R186, R3, !PT ;  /* 0x00000003ba047209 */ /* 0x000fe20007810000 */
[-C--:B------:R-:W-:Y:S04]  /*f750*/  HMMA.16816.F32 R92, R188, R6.reuse, R92 ;  /* 0x00000006bc5c723c */ /* 0x080fe8000000185c */
[----:B---3--:R-:W-:Y:S01]  /*f760*/  FMNMX.FTZ R5, R193, R116, !PT ;  /* 0x00000074c1057209 */ /* 0x008fe20007810000 */
[----:B------:R-:W-:Y:S02]  /*f770*/  FMUL.FTZ R80, R80, c[0x0][0x320] ;  /* 0x0000c80050507a20 */ /* 0x000fe40000410000 */
[----:B------:R-:W-:Y:S01]  /*f780*/  MUFU.TANH R29, R29 ;  /* 0x0000001d001d7308 */ /* 0x000fe20000002400 */
[C---:B------:R-:W-:Y:S04]  /*f790*/  HMMA.16816.F32 R96, R212.reuse, R6, R96 ;  /* 0x00000006d460723c */ /* 0x040fe80000001860 */
[----:B--2---:R-:W-:Y:S01]  /*f7a0*/  FMNMX.FTZ R74, R118, R0, !PT ;  /* 0x00000000764a7209 */ /* 0x004fe20007810000 */
[----:B------:R-:W-:Y:S01]  /*f7b0*/  FMUL.FTZ R82, R82, c[0x0][0x320] ;  /* 0x0000c80052527a20 */ /* 0x000fe20000410000 */
[----:B------:R-:W-:Y:S01]  /*f7c0*/  FMNMX.FTZ R0, R185, R4, !PT ;  /* 0x00000004b9007209 */ /* 0x000fe20007810000 */
[----:B------:R-:W-:Y:S01]  /*f7d0*/  FMUL.FTZ R83, R83, c[0x0][0x320] ;  /* 0x0000c80053537a20 */ /* 0x000fe20000410000 */
[----:B----4-:R-:W-:Y:S01]  /*f7e0*/  FMNMX.FTZ R4, R192, R5, !PT ;  /* 0x00000005c0047209 */ /* 0x010fe20007810000 */
[----:B------:R-:W2:Y:S01]  /*f7f0*/  MUFU.TANH R38, R38 ;  /* 0x0000002600267308 */ /* 0x000ea20000002400 */
[-C--:B-1----:R-:W-:Y:S03]  /*f800*/  HMMA.16816.F32 R100, R212, R8.reuse, R100 ;  /* 0x00000008d464723c */ /* 0x082fe60000001864 */
[----:B------:R-:W-:Y:S01]  /*f810*/  FMNMX.FTZ R0, R18, R0, !PT ;  /* 0x0000000012007209 */ /* 0x000fe20007810000 */
[----:B------:R-:W-:Y:S01]  /*f820*/  FMUL.FTZ R81, R81, c[0x0][0x320] ;  /* 0x0000c80051517a20 */ /* 0x000fe20000410000 */
[----:B------:R-:W-:Y:S01]  /*f830*/  FMNMX.FTZ R4, R12, R4, !PT ;  /* 0x000000040c047209 */ /* 0x000fe20007810000 */
[----:B------:R-:W-:Y:S01]  /*f840*/  FMUL.FTZ R93, R93, c[0x0][0x320] ;  /* 0x0000c8005d5d7a20 */ /* 0x000fe20000410000 */
[----:B------:R-:W-:Y:S01]  /*f850*/  FMNMX.FTZ R0, R19, R0, !PT ;  /* 0x0000000013007209 */ /* 0x000fe20007810000 */
[C---:B------:R-:W-:Y:S01]  /*f860*/  HMMA.16816.F32 R104, R188.reuse, R8, R104 ;  /* 0x00000008bc68723c */ /* 0x040fe20000001868 */
[----:B------:R-:W1:Y:S03]  /*f870*/  MUFU.TANH R36, R36 ;  /* 0x0000002400247308 */ /* 0x000e660000002400 */
[----:B------:R-:W-:Y:S01]  /*f880*/  FMNMX.FTZ R74, R16, R74, !PT ;  /* 0x0000004a104a7209 */ /* 0x000fe20007810000 */
[----:B------:R-:W-:Y:S01]  /*f890*/  FMUL.FTZ R84, R84, c[0x0][0x320] ;  /* 0x0000c80054547a20 */ /* 0x000fe20000410000 */
[----:B------:R-:W-:Y:S01]  /*f8a0*/  FMNMX.FTZ R5, R22, R0, !PT ;  /* 0x0000000016057209 */ /* 0x000fe20007810000 */
[----:B------:R-:W-:Y:S01]  /*f8b0*/  FMUL.FTZ R92, R92, c[0x0][0x320] ;  /* 0x0000c8005c5c7a20 */ /* 0x000fe20000410000 */
[-C--:B------:R-:W-:Y:S03]  /*f8c0*/  HMMA.16816.F32 R108, R188, R10.reuse, R108 ;  /* 0x0000000abc6c723c */ /* 0x080fe6000000186c */
[----:B------:R-:W-:Y:S01]  /*f8d0*/  MUFU.TANH R39, R39 ;  /* 0x0000002700277308 */ /* 0x000fe20000002400 */
[----:B------:R-:W-:Y:S01]  /*f8e0*/  FMNMX.FTZ R5, R23, R5, !PT ;  /* 0x0000000517057209 */ /* 0x000fe20007810000 */
[----:B------:R-:W-:Y:S01]  /*f8f0*/  FMUL.FTZ R86, R86, c[0x0][0x320] ;  /* 0x0000c80056567a20 */ /* 0x000fe20000410000 */
[----:B------:R-:W-:Y:S01]  /*f900*/  FMNMX.FTZ R4, R13, R4, !PT ;  /* 0x000000040d047209 */ /* 0x000fe20007810000 */
[----:B------:R-:W-:Y:S01]  /*f910*/  FMUL.FTZ R87, R87, c[0x0][0x320] ;  /* 0x0000c80057577a20 */ /* 0x000fe20000410000 */
[----:B------:R-:W-:Y:S01]  /*f920*/  HMMA.16816.F32 R112, R212, R10, R112 ;  /* 0x0000000ad470723c */ /* 0x000fe20000001870 */
[----:B------:R-:W3:Y:S03]  /*f930*/  LDL R10, [R1+0x20] ;  /* 0x00002000010a7983 */ /* 0x000ee60000100800 */
[----:B------:R-:W-:Y:S01]  /*f940*/  FMNMX.FTZ R74, R17, R74, !PT ;  /* 0x0000004a114a7209 */ /* 0x000fe20007810000 */
[----:B------:R-:W-:Y:S01]  /*f950*/  MUFU.TANH R40, R40 ;  /* 0x0000002800287308 */ /* 0x000fe20000002400 */
[----:B------:R-:W-:Y:S01]  /*f960*/  FMUL.FTZ R85, R85, c[0x0][0x320] ;  /* 0x0000c80055557a20 */ /* 0x000fe20000410000 */
[----:B------:R-:W-:Y:S01]  /*f970*/  FMNMX.FTZ R0, R24, R4, !PT ;  /* 0x0000000418007209 */ /* 0x000fe20007810000 */
[----:B------:R-:W-:Y:S01]  /*f980*/  FMUL.FTZ R89, R89, c[0x0][0x320] ;  /* 0x0000c80059597a20 */ /* 0x000fe20000410000 */
[----:B------:R-:W-:Y:S03]  /*f990*/  FMNMX.FTZ R74, R20, R74, !PT ;  /* 0x0000004a144a7209 */ /* 0x000fe60007810000 */
[----:B------:R-:W-:Y:S01]  /*f9a0*/  FMUL.FTZ R98, R98, c[0x0][0x320] ;  /* 0x0000c80062627a20 */ /* 0x000fe20000410000 */
[----:B------:R-:W-:Y:S01]  /*f9b0*/  FMNMX.FTZ R74, R21, R74, !PT ;  /* 0x0000004a154a7209 */ /* 0x000fe20007810000 */
        /* <DEDUP_REMOVED lines=20> */
[----:B------:R-:W1:Y:S01]  /*fb00*/  MUFU.TANH R48, R48 ;  /* 0x0000003000307308 */ /* 0x000e620000002400 */
[----:B------:R-:W-:Y:S01]  /*fb10*/  FMNMX.FTZ R0, R29, R0, !PT ;  /* 0x000000001d007209 */ /* 0x000fe20007810000 */
[----:B------:R-:W-:Y:S01]  /*fb20*/  FMUL.FTZ R91, R91, c[0x0][0x320] ;  /* 0x0000c8005b5b7a20 */ /* 0x000fe20000410000 */
[----:B----4-:R-:W-:Y:S01]  /*fb30*/  FMNMX.FTZ R74, R37, R74, !PT ;  /* 0x0000004a254a7209 */ /* 0x010fe20007810000 */
[----:B------:R-:W-:Y:S01]  /*fb40*/  FMUL.FTZ R94, R94, c[0x0][0x320] ;  /* 0x0000c8005e5e7a20 */ /* 0x000fe20000410000 */
[----:B------:R-:W-:Y:S01]  /*fb50*/  FMNMX.FTZ R4, R40, R0, !PT ;  /* 0x0000000028047209 */ /* 0x000fe20007810000 */
[----:B------:R-:W-:Y:S01]  /*fb60*/  FMUL.FTZ R95, R95, c[0x0][0x320] ;  /* 0x0000c8005f5f7a20 */ /* 0x000fe20000410000 */
[----:B------:R-:W-:Y:S01]  /*fb70*/  FMNMX.FTZ R0, R39, R5, !PT ;  /* 0x0000000527007209 */ /* 0x000fe20007810000 */
[----:B------:R-:W-:Y:S02]  /*fb80*/  FMUL.FTZ R107, R107, c[0x0][0x320] ;  /* 0x0000c8006b6b7a20 */ /* 0x000fe40000410000 */
[----:B------:R-:W2:Y:S01]  /*fb90*/  MUFU.TANH R51, R51 ;  /* 0x0000003300337308 */ /* 0x000ea20000002400 */
[----:B------:R-:W-:Y:S01]  /*fba0*/  FMUL.FTZ R104, R104, c[0x0][0x320] ;  /* 0x0000c80068687a20 */ /* 0x000fe20000410000 */
[----:B------:R-:W-:Y:S01]  /*fbb0*/  FMNMX.FTZ R5, R195, R117, !PT ;  /* 0x00000075c3057209 */ /* 0x000fe20007810000 */
[----:B------:R-:W-:Y:S01]  /*fbc0*/  FMUL.FTZ R105, R105, c[0x0][0x320] ;  /* 0x0000c80069697a20 */ /* 0x000fe20000410000 */
[----:B------:R-:W-:Y:S01]  /*fbd0*/  FMNMX.FTZ R0, R50, R0, !PT ;  /* 0x0000000032007209 */ /* 0x000fe20007810000 */
[----:B------:R-:W-:Y:S01]  /*fbe0*/  FMUL.FTZ R68, R68, c[0x0][0x320] ;  /* 0x0000c80044447a20 */ /* 0x000fe20000410000 */
[----:B------:R-:W-:Y:S01]  /*fbf0*/  FMNMX.FTZ R5, R194, R5, !PT ;  /* 0x00000005c2057209 */ /* 0x000fe20007810000 */
[----:B------:R-:W-:Y:S02]  /*fc00*/  FMUL.FTZ R69, R69, c[0x0][0x320] ;  /* 0x0000c80045457a20 */ /* 0x000fe40000410000 */
[----:B------:R-:W-:Y:S01]  /*fc10*/  FMUL.FTZ R102, R102, c[0x0][0x320] ;  /* 0x0000c80066667a20 */ /* 0x000fe20000410000 */
[----:B------:R-:W4:Y:S01]  /*fc20*/  MUFU.TANH R49, R49 ;  /* 0x0000003100317308 */ /* 0x000f220000002400 */
[----:B------:R-:W-:Y:S01]  /*fc30*/  FMNMX.FTZ R5, R14, R5, !PT ;  /* 0x000000050e057209 */ /* 0x000fe20007810000 */
[----:B------:R-:W-:Y:S01]  /*fc40*/  FMUL.FTZ R100, R100, c[0x0][0x320] ;  /* 0x0000c80064647a20 */ /* 0x000fe20000410000 */
[----:B-1----:R-:W-:Y:S01]  /*fc50*/  FMNMX.FTZ R74, R48, R74, !PT ;  /* 0x0000004a304a7209 */ /* 0x002fe20007810000 */
[----:B------:R-:W-:Y:S01]  /*fc60*/  FMUL.FTZ R59, R59, c[0x0][0x320] ;  /* 0x0000c8003b3b7a20 */ /* 0x000fe20000410000 */
[----:B------:R-:W-:Y:S01]  /*fc70*/  FMNMX.FTZ R5, R15, R5, !PT ;  /* 0x000000050f057209 */ /* 0x000fe20007810000 */
[----:B------:R-:W-:Y:S02]  /*fc80*/  FMUL.FTZ R62, R62, c[0x0][0x320] ;  /* 0x0000c8003e3e7a20 */ /* 0x000fe40000410000 */
[----:B------:R-:W-:Y:S02]  /*fc90*/  FMUL.FTZ R63, R63, c[0x0][0x320] ;  /* 0x0000c8003f3f7a20 */ /* 0x000fe40000410000 */
[----:B------:R-:W1:Y:S01]  /*fca0*/  MUFU.TANH R202, R54 ;  /* 0x0000003600ca7308 */ /* 0x000e620000002400 */
[----:B------:R-:W-:Y:S02]  /*fcb0*/  FMUL.FTZ R75, R75, c[0x0][0x320] ;  /* 0x0000c8004b4b7a20 */ /* 0x000fe40000410000 */
[----:B------:R-:W-:Y:S01]  /*fcc0*/  FMUL.FTZ R61, R61, c[0x0][0x320] ;  /* 0x0000c8003d3d7a20 */ /* 0x000fe20000410000 */
[----:B--2---:R-:W-:Y:S01]  /*fcd0*/  FMNMX.FTZ R0, R51, R0, !PT ;  /* 0x0000000033007209 */ /* 0x004fe20007810000 */
[----:B------:R-:W-:Y:S02]  /*fce0*/  FMUL.FTZ R72, R72, c[0x0][0x320] ;  /* 0x0000c80048487a20 */ /* 0x000fe40000410000 */
[----:B------:R-:W-:Y:S02]  /*fcf0*/  FMUL.FTZ R76, R76, c[0x0][0x320] ;  /* 0x0000c8004c4c7a20 */ /* 0x000fe40000410000 */
[----:B------:R-:W-:Y:S01]  /*fd00*/  FMUL.FTZ R108, R108, c[0x0][0x320] ;  /* 0x0000c8006c6c7a20 */ /* 0x000fe20000410000 */
[----:B------:R-:W-:Y:S01]  /*fd10*/  MUFU.TANH R199, R47 ;  /* 0x0000002f00c77308 */ /* 0x000fe20000002400 */
[----:B------:R-:W-:Y:S02]  /*fd20*/  FMUL.FTZ R67, R67, c[0x0][0x320] ;  /* 0x0000c80043437a20 */ /* 0x000fe40000410000 */
[----:B------:R-:W-:Y:S01]  /*fd30*/  FMUL.FTZ R71, R71, c[0x0][0x320] ;  /* 0x0000c80047477a20 */ /* 0x000fe20000410000 */
[----:B----4-:R-:W-:Y:S01]  /*fd40*/  FMNMX.FTZ R74, R49, R74, !PT ;  /* 0x0000004a314a7209 */ /* 0x010fe20007810000 */
        /* <DEDUP_REMOVED lines=13> */
[----:B------:R-:W-:Y:S02]  /*fe20*/  FMUL.FTZ R57, R57, c[0x0][0x320] ;  /* 0x0000c80039397a20 */ /* 0x000fe40000410000 */
[----:B------:R-:W-:Y:S03]  /*fe30*/  FMUL.FTZ R109, R109, c[0x0][0x320] ;  /* 0x0000c8006d6d7a20 */ /* 0x000fe60000410000 */
[----:B------:R-:W4:Y:S01]  /*fe40*/  MUFU.TANH R198, R53 ;  /* 0x0000003500c67308 */ /* 0x000f220000002400 */
[----:B--2---:R-:W-:Y:S09]  /*fe50*/  FMNMX.FTZ R74, R47, R74, !PT ;  /* 0x0000004a2f4a7209 */ /* 0x004ff20007810000 */
[----:B------:R-:W2:Y:S01]  /*fe60*/  MUFU.TANH R200, R66 ;  /* 0x0000004200c87308 */ /* 0x000ea20000002400 */
[----:B-1----:R-:W-:Y:S09]  /*fe70*/  FMNMX.FTZ R0, R203, R0, !PT ;  /* 0x00000000cb007209 */ /* 0x002ff20007810000 */
[----:B------:R-:W-:Y:S01]  /*fe80*/  MUFU.TANH R205, R56 ;  /* 0x0000003800cd7308 */ /* 0x000fe20000002400 */
[----:B----4-:R-:W-:Y:S09]  /*fe90*/  FMNMX.FTZ R74, R198, R74, !PT ;  /* 0x0000004ac64a7209 */ /* 0x010ff20007810000 */
[----:B------:R-:W1:Y:S01]  /*fea0*/  MUFU.TANH R56, R64 ;  /* 0x0000004000387308 */ /* 0x000e620000002400 */
[----:B--2---:R-:W-:Y:S09]  /*feb0*/  FMNMX.FTZ R0, R200, R0, !PT ;  /* 0x00000000c8007209 */ /* 0x004ff20007810000 */
[----:B------:R-:W2:Y:S10]  /*fec0*/  MUFU.TANH R201, R67 ;  /* 0x0000004300c97308 */ /* 0x000eb40000002400 */
[----:B------:R-:W4:Y:S01]  /*fed0*/  MUFU.TANH R187, R70 ;  /* 0x0000004600bb7308 */ /* 0x000f220000002400 */
[----:B-1----:R-:W-:Y:S09]  /*fee0*/  FMNMX.FTZ R74, R56, R74, !PT ;  /* 0x0000004a384a7209 */ /* 0x002ff20007810000 */
[----:B------:R-:W-:Y:S01]  /*fef0*/  MUFU.TANH R204, R60 ;  /* 0x0000003c00cc7308 */ /* 0x000fe20000002400 */
[----:B--2---:R-:W-:Y:S09]  /*ff00*/  FMNMX.FTZ R0, R201, R0, !PT ;  /* 0x00000000c9007209 */ /* 0x004ff20007810000 */
[----:B------:R-:W1:Y:S01]  /*ff10*/  MUFU.TANH R60, R65 ;  /* 0x00000041003c7308 */ /* 0x000e620000002400 */
[----:B----4-:R-:W-:Y:S04]  /*ff20*/  MOV R215, R187 ;  /* 0x000000bb00d77202 */ /* 0x010fe80000000f00 */
[----:B------:R-:W-:Y:S05]  /*ff30*/  FMNMX.FTZ R0, R215, R0, !PT ;  /* 0x00000000d7007209 */ /* 0x000fea0007810000 */
[----:B------:R-:W2:Y:S10]  /*ff40*/  MUFU.TANH R210, R68 ;  /* 0x0000004400d27308 */ /* 0x000eb40000002400 */
[----:B------:R-:W4:Y:S01]  /*ff50*/  MUFU.TANH R219, R69 ;  /* 0x0000004500db7308 */ /* 0x000f220000002400 */
[----:B-1----:R-:W-:Y:S09]  /*ff60*/  FMNMX.FTZ R74, R60, R74, !PT ;  /* 0x0000004a3c4a7209 */ /* 0x002ff20007810000 */
[----:B------:R4:W-:Y:S01]  /*ff70*/  MUFU.TANH R216, R93 ;  /* 0x0000005d00d87308 */ /* 0x0009e20000002400 */
[----:B--2---:R-:W-:Y:S09]  /*ff80*/  FMNMX.FTZ R74, R210, R74, !PT ;  /* 0x0000004ad24a7209 */ /* 0x004ff20007810000 */
[----:B------:R-:W1:Y:S10]  /*ff90*/  MUFU.TANH R247, R71 ;  /* 0x0000004700f77308 */ /* 0x000e740000002400 */
[----:B------:R-:W2:Y:S01]  /*ffa0*/  MUFU.TANH R207, R80 ;  /* 0x0000005000cf7308 */ /* 0x000ea20000002400 */
[----:B----4-:R-:W-:Y:S04]  /*ffb0*/  MOV R93, R219 ;  /* 0x000000db005d7202 */ /* 0x010fe80000000f00 */
[----:B------:R-:W-:Y:S05]  /*ffc0*/  FMNMX.FTZ R74, R93, R74, !PT ;  /* 0x0000004a5d4a7209 */ /* 0x000fea0007810000 */
[----:B------:R-:W4:Y:S01]  /*ffd0*/  MUFU.TANH R238, R82 ;  /* 0x0000005200ee7308 */ /* 0x000f220000002400 */
[----:B-1----:R-:W-:Y:S09]  /*ffe0*/  FMNMX.FTZ R0, R247, R0, !PT ;  /* 0x00000000f7007209 */ /* 0x002ff20007810000 */
[----:B------:R-:W1:Y:S01]  /*fff0*/  MUFU.TANH R230, R83 ;  /* 0x0000005300e67308 */ /* 0x000e620000002400 */
[----:B--2---:R-:W-:Y:S04]  /*10000*/  MOV R214, R207 ;  /* 0x000000cf00d67202 */ /* 0x004fe80000000f00 */
[----:B------:R-:W-:Y:S05]  /*10010*/  FMNMX.FTZ R74, R214, R74, !PT ;  /* 0x0000004ad64a7209 */ /* 0x000fea0007810000 */
[----:B------:R-:W2:Y:S01]  /*10020*/  MUFU.TANH R249, R81 ;  /* 0x0000005100f97308 */ /* 0x000ea20000002400 */
[----:B----4-:R-:W-:Y:S09]  /*10030*/  FMNMX.FTZ R0, R238, R0, !PT ;  /* 0x00000000ee007209 */ /* 0x010ff20007810000 */
        /* <DEDUP_REMOVED lines=8> */
[----:B------:R2:W-:Y:S01]  /*100c0*/  MUFU.TANH R212, R114 ;  /* 0x0000007200d47308 */ /* 0x0005e20000002400 */
[----:B-1----:R-:W-:Y:S09]  /*100d0*/  FMNMX.FTZ R0, R81, R0, !PT ;  /* 0x0000000051007209 */ /* 0x002ff20007810000 */
[----:B------:R-:W1:Y:S10]  /*100e0*/  MUFU.TANH R26, R26 ;  /* 0x0000001a001a7308 */ /* 0x000e740000002400 */
[----:B------:R-:W4:Y:S01]  /*100f0*/  MUFU.TANH R211, R85 ;  /* 0x0000005500d37308 */ /* 0x000f220000002400 */
[----:B--2---:R-:W-:Y:S04]  /*10100*/  MOV R114, R222 ;  /* 0x000000de00727202 */ /* 0x004fe80000000f00 */
[----:B------:R-:W-:Y:S05]  /*10110*/  FMNMX.FTZ R0, R114, R0, !PT ;  /* 0x0000000072007209 */ /* 0x000fea0007810000 */
[----:B------:R4:W-:Y:S01]  /*10120*/  MUFU.TANH R119, R89 ;  /* 0x0000005900777308 */ /* 0x0009e20000002400 */
[----:B-1----:R-:W-:Y:S04]  /*10130*/  FMNMX.FTZ R5, R26, R5, !PT ;  /* 0x000000051a057209 */ /* 0x002fe80007810000 */
[----:B------:R-:W-:Y:S05]  /*10140*/  FMNMX.FTZ R5, R27, R5, !PT ;  /* 0x000000051b057209 */ /* 0x000fea0007810000 */
[----:B------:R-:W1:Y:S01]  /*10150*/  MUFU.TANH R53, R98 ;  /* 0x0000006200357308 */ /* 0x000e620000002400 */
[----:B------:R-:W-:Y:S09]  /*10160*/  FMNMX.FTZ R5, R30, R5, !PT ;  /* 0x000000051e057209 */ /* 0x000ff20007810000 */
[----:B------:R1:W-:Y:S01]  /*10170*/  MUFU.TANH R223, R102 ;  /* 0x0000006600df7308 */ /* 0x0003e20000002400 */
[----:B----4-:R-:W-:Y:S04]  /*10180*/  MOV R89, R211 ;  /* 0x000000d300597202 */ /* 0x010fe80000000f00 */
[----:B------:R-:W-:Y:S05]  /*10190*/  FMNMX.FTZ R74, R89, R74, !PT ;  /* 0x0000004a594a7209 */ /* 0x000fea0007810000 */
[----:B------:R-:W-:Y:S10]  /*101a0*/  MUFU.TANH R248, R88 ;  /* 0x0000005800f87308 */ /* 0x000ff40000002400 */
[----:B------:R-:W2:Y:S01]  /*101b0*/  MUFU.TANH R54, R99 ;  /* 0x0000006300367308 */ /* 0x000ea20000002400 */
[----:B-1----:R-:W-:Y:S04]  /*101c0*/  MOV R102, R53 ;  /* 0x0000003500667202 */ /* 0x002fe80000000f00 */
[----:B------:R-:W-:Y:S05]  /*101d0*/  FMNMX.FTZ R0, R102, R0, !PT ;  /* 0x0000000066007209 */ /* 0x000fea0007810000 */
[----:B------:R2:W-:Y:S10]  /*101e0*/  MUFU.TANH R88, R103 ;  /* 0x0000006700587308 */ /* 0x0005f40000002400 */
[----:B------:R-:W1:Y:S10]  /*101f0*/  MUFU.TANH R83, R96 ;  /* 0x0000006000537308 */ /* 0x000e740000002400 */
[----:B------:R-:W4:Y:S01]  /*10200*/  MUFU.TANH R197, R97 ;  /* 0x0000006100c57308 */ /* 0x000f220000002400 */
[----:B--2---:R-:W-:Y:S02]  /*10210*/  MOV R103, R54 ;  /* 0x0000003600677202 */ /* 0x004fe40000000f00 */
[----:B------:R-:W2:Y:S02]  /*10220*/  LDL.64 R54, [R1+0x30] ;  /* 0x0000300001367983 */ /* 0x000ea40000100a00 */
[----:B------:R-:W-:Y:S05]  /*10230*/  FMNMX.FTZ R0, R103, R0, !PT ;  /* 0x0000000067007209 */ /* 0x000fea0007810000 */
[----:B------:R4:W-:Y:S01]  /*10240*/  MUFU.TANH R99, R101 ;  /* 0x0000006500637308 */ /* 0x0009e20000002400 */
[----:B-1----:R-:W-:Y:S09]  /*10250*/  FMNMX.FTZ R74, R83, R74, !PT ;  /* 0x0000004a534a7209 */ /* 0x002ff20007810000 */
[----:B------:R1:W-:Y:S10]  /*10260*/  MUFU.TANH R190, R115 ;  /* 0x0000007300be7308 */ /* 0x0003f40000002400 */
[----:B------:R-:W3:Y:S01]  /*10270*/  MUFU.TANH R31, R31 ;  /* 0x0000001f001f7308 */ /* 0x000ee20000002400 */
[----:B----4-:R-:W-:Y:S04]  /*10280*/  MOV R101, R197 ;  /* 0x000000c500657202 */ /* 0x010fe80000000f00 */
[----:B------:R-:W-:Y:S05]  /*10290*/  FMNMX.FTZ R74, R101, R74, !PT ;  /* 0x0000004a654a7209 */ /* 0x000fea0007810000 */
[----:B------:R-:W4:Y:S01]  /*102a0*/  MUFU.TANH R196, R100 ;  /* 0x0000006400c47308 */ /* 0x000f220000002400 */
[----:B-1----:R-:W-:Y:S04]  /*102b0*/  MOV R115, R223 ;  /* 0x000000df00737202 */ /* 0x002fe80000000f00 */
[----:B------:R-:W-:Y:S05]  /*102c0*/  FMNMX.FTZ R0, R115, R0, !PT ;  /* 0x0000000073007209 */ /* 0x000fea0007810000 */
[----:B------:R4:W-:Y:S01]  /*102d0*/  MUFU.TANH R98, R112 ;  /* 0x0000007000627308 */ /* 0x0009e20000002400 */
[----:B------:R-:W-:Y:S02]  /*102e0*/  FMNMX.FTZ R0, R88, R0, !PT ;  /* 0x0000000058007209 */ /* 0x000fe40007810000 */
[----:B---3--:R-:W-:Y:S02]  /*102f0*/  FMNMX.FTZ R5, R31, R5, !PT ;  /* 0x000000051f057209 */ /* 0x008fe40007810000 */
[----:B------:R-:W-:Y:S05]  /*10300*/  FMNMX.FTZ R0, R212, R0, !PT ;  /* 0x00000000d4007209 */ /* 0x000fea0007810000 */
[----:B------:R-:W1:Y:S01]  /*10310*/  MUFU.TANH R42, R42 ;  /* 0x0000002a002a7308 */ /* 0x000e620000002400 */
[----:B------:R-:W-:Y:S09]  /*10320*/  FMNMX.FTZ R0, R190, R0, !PT ;  /* 0x00000000be007209 */ /* 0x000ff20007810000 */
[----:B------:R-:W3:Y:S01]  /*10330*/  MUFU.TANH R43, R43 ;  /* 0x0000002b002b7308 */ /* 0x000ee20000002400 */
[----:B----4-:R-:W-:Y:S04]  /*10340*/  MOV R112, R196 ;  /* 0x000000c400707202 */ /* 0x010fe80000000f00 */
[----:B------:R-:W-:Y:S05]  /*10350*/  FMNMX.FTZ R74, R112, R74, !PT ;  /* 0x0000004a704a7209 */ /* 0x000fea0007810000 */
[----:B------:R-:W4:Y:S01]  /*10360*/  MUFU.TANH R46, R46 ;  /* 0x0000002e002e7308 */ /* 0x000f220000002400 */
[----:B------:R-:W-:Y:S02]  /*10370*/  FMNMX.FTZ R74, R99, R74, !PT ;  /* 0x0000004a634a7209 */ /* 0x000fe40007810000 */
[----:B-1----:R-:W-:Y:S02]  /*10380*/  FMNMX.FTZ R5, R42, R5, !PT ;  /* 0x000000052a057209 */ /* 0x002fe40007810000 */
[----:B------:R-:W-:Y:S05]  /*10390*/  FMNMX.FTZ R74, R98, R74, !PT ;  /* 0x0000004a624a7209 */ /* 0x000fea0007810000 */
[----:B------:R-:W1:Y:S01]  /*103a0*/  MUFU.TANH R97, R113 ;  /* 0x0000007100617308 */ /* 0x000e620000002400 */
[----:B---3--:R-:W-:Y:S09]  /*103b0*/  FMNMX.FTZ R5, R43, R5, !PT ;  /* 0x000000052b057209 */ /* 0x008ff20007810000 */
[----:B------:R-:W3:Y:S01]  /*103c0*/  MUFU.TANH R220, R58 ;  /* 0x0000003a00dc7308 */ /* 0x000ee20000002400 */
[----:B----4-:R-:W-:Y:S04]  /*103d0*/  FMNMX.FTZ R5, R46, R5, !PT ;  /* 0x000000052e057209 */ /* 0x010fe80007810000 */
[----:B------:R-:W-:Y:S05]  /*103e0*/  FMNMX.FTZ R5, R199, R5, !PT ;  /* 0x00000005c7057209 */ /* 0x000fea0007810000 */
[----:B------:R4:W-:Y:S01]  /*103f0*/  MUFU.TANH R239, R73 ;  /* 0x0000004900ef7308 */ /* 0x0009e20000002400 */
[----:B-1----:R-:W-:Y:S05]  /*10400*/  FMNMX.FTZ R74, R97, R74, !PT ;  /* 0x0000004a614a7209 */ /* 0x002fea0007810000 */
[----:B------:R-:W1:Y:S04]  /*10410*/  SHFL.BFLY PT, R6, R74, 0x2, 0x1f ;  /* 0x0c401f004a067f89 */ /* 0x000e6800000e0000 */
[----:B------:R-:W1:Y:S01]  /*10420*/  MUFU.TANH R218, R59 ;  /* 0x0000003b00da7308 */ /* 0x000e620000002400 */
[----:B---3--:R-:W-:Y:S09]  /*10430*/  FMNMX.FTZ R5, R220, R5, !PT ;  /* 0x00000005dc057209 */ /* 0x008ff20007810000 */
[----:B------:R-:W3:Y:S01]  /*10440*/  MUFU.TANH R251, R62 ;  /* 0x0000003e00fb7308 */ /* 0x000ee20000002400 */
[----:B----4-:R-:W4:Y:S09]  /*10450*/  SHFL.BFLY PT, R73, R0, 0x2, 0x1f ;  /* 0x0c401f0000497f89 */ /* 0x010f3200000e0000 */
[----:B------:R-:W4:Y:S01]  /*10460*/  MUFU.TANH R245, R63 ;  /* 0x0000003f00f57308 */ /* 0x000f220000002400 */
[----:B-1----:R-:W-:Y:S02]  /*10470*/  FMNMX.FTZ R74, R74, R6, !PT ;  /* 0x000000064a4a7209 */ /* 0x002fe40007810000 */
[----:B------:R-:W-:Y:S03]  /*10480*/  FMNMX.FTZ R5, R218, R5, !PT ;  /* 0x00000005da057209 */ /* 0x000fe60007810000 */
[----:B------:R-:W1:Y:S04]  /*10490*/  SHFL.BFLY PT, R8, R74, 0x1, 0x1f ;  /* 0x0c201f004a087f89 */ /* 0x000e6800000e0000 */
[----:B------:R-:W1:Y:S01]  /*104a0*/  MUFU.TANH R250, R75 ;  /* 0x0000004b00fa7308 */ /* 0x000e620000002400 */
[----:B---3--:R-:W-:Y:S04]  /*104b0*/  MOV R85, R251 ;  /* 0x000000fb00557202 */ /* 0x008fe80000000f00 */
[----:B------:R-:W-:Y:S05]  /*104c0*/  FMNMX.FTZ R5, R85, R5, !PT ;  /* 0x0000000555057209 */ /* 0x000fea0007810000 */
[----:B------:R-:W3:Y:S01]  /*104d0*/  MUFU.TANH R252, R78 ;  /* 0x0000004e00fc7308 */ /* 0x000ee20000002400 */
[----:B----4-:R-:W-:Y:S02]  /*104e0*/  FMNMX.FTZ R73, R0, R73, !PT ;  /* 0x0000004900497209 */ /* 0x010fe40007810000 */
[----:B------:R-:W-:Y:S03]  /*104f0*/  MOV R87, R245 ;  /* 0x000000f500577202 */ /* 0x000fe60000000f00 */
[----:B------:R-:W4:Y:S01]  /*10500*/  SHFL.BFLY PT, R6, R73, 0x1, 0x1f ;  /* 0x0c201f0049067f89 */ /* 0x000f2200000e0000 */
[----:B------:R-:W-:Y:S03]  /*10510*/  FMNMX.FTZ R5, R87, R5, !PT ;  /* 0x0000000557057209 */ /* 0x000fe60007810000 */
[----:B------:R-:W4:Y:S01]  /*10520*/  MUFU.TANH R233, R79 ;  /* 0x0000004f00e97308 */ /* 0x000f220000002400 */
[----:B------:R-:W-:Y:S02]  /*10530*/  FMNMX.FTZ R5, R234, R5, !PT ;  /* 0x00000005ea057209 */ /* 0x000fe40007810000 */
[----:B-1----:R-:W-:Y:S01]  /*10540*/  MOV R86, R250 ;  /* 0x000000fa00567202 */ /* 0x002fe20000000f00 */
[----:B------:R-:W-:Y:S01]  /*10550*/  FMUL.FTZ R75, R110, c[0x0][0x320] ;  /* 0x0000c8006e4b7a20 */ /* 0x000fe20000410000 */
[----:B------:R-:W-:Y:S02]  /*10560*/  FMNMX.FTZ R74, R74, R8, !PT ;  /* 0x000000084a4a7209 */ /* 0x000fe40007810000 */
[----:B------:R-:W-:Y:S03]  /*10570*/  FMNMX.FTZ R5, R86, R5, !PT ;  /* 0x0000000556057209 */ /* 0x000fe60007810000 */
[----:B------:R-:W1:Y:S01]  /*10580*/  MUFU.TANH R244, R90 ;  /* 0x0000005a00f47308 */ /* 0x000e620000002400 */
[----:B------:R-:W-:Y:S01]  /*10590*/  FMUL.FTZ R96, R74, c[0x0][0x2d0] ;  /* 0x0000b4004a607a20 */ /* 0x000fe20000410000 */
[----:B---3--:R-:W-:Y:S03]  /*105a0*/  MOV R113, R252 ;  /* 0x000000fc00717202 */ /* 0x008fe60000000f00 */
[--C-:B------:R-:W-:Y:S02]  /*105b0*/  FFMA.FTZ R8, R20, c[0x0][0x2d0], -R96.reuse ;  /* 0x0000b40014087a23 */ /* 0x100fe40000010860 */
[--C-:B------:R-:W-:Y:S01]  /*105c0*/  FFMA.FTZ R101, R101, c[0x0][0x2d0], -R96.reuse ;  /* 0x0000b40065657a23 */ /* 0x100fe20000010860 */
[----:B------:R-:W-:Y:S01]  /*105d0*/  FMNMX.FTZ R0, R113, R5, !PT ;  /* 0x0000000571007209 */ /* 0x000fe20007810000 */
[--C-:B------:R-:W-:Y:S01]  /*105e0*/  FFMA.FTZ R112, R112, c[0x0][0x2d0], -R96.reuse ;  /* 0x0000b40070707a23 */ /* 0x100fe20000010860 */
[----:B------:R-:W3:Y:S01]  /*105f0*/  MUFU.TANH R243, R91 ;  /* 0x0000005b00f37308 */ /* 0x000ee20000002400 */
[----:B----4-:R-:W-:Y:S01]  /*10600*/  FMNMX.FTZ R73, R73, R6, !PT ;  /* 0x0000000649497209 */ /* 0x010fe20007810000 */
[----:B------:R-:W-:Y:S01]  /*10610*/  FFMA.FTZ R6, R32, c[0x0][0x2d0], -R96 ;  /* 0x0000b40020067a23 */ /* 0x000fe20000010860 */
[----:B------:R-:W-:Y:S07]  /*10620*/  FMNMX.FTZ R0, R233, R0, !PT ;  /* 0x00000000e9007209 */ /* 0x000fee0007810000 */
[----:B------:R-:W4:Y:S01]  /*10630*/  MUFU.TANH R7, R94 ;  /* 0x0000005e00077308 */ /* 0x000f220000002400 */
[----:B-1----:R-:W-:Y:S04]  /*10640*/  MOV R110, R244 ;  /* 0x000000f4006e7202 */ /* 0x002fe80000000f00 */
[----:B------:R-:W-:Y:S01]  /*10650*/  FMNMX.FTZ R5, R110, R0, !PT ;  /* 0x000000006e057209 */ /* 0x000fe20007810000 */
[----:B------:R-:W-:Y:S04]  /*10660*/  FMUL.FTZ R0, R111, c[0x0][0x320] ;  /* 0x0000c8006f007a20 */ /* 0x000fe80000410000 */
[----:B------:R1:W-:Y:S01]  /*10670*/  MUFU.EX2 R244, R8 ;  /* 0x0000000800f47308 */ /* 0x0003e20000000800 */
[----:B---3--:R-:W-:Y:S04]  /*10680*/  MOV R111, R243 ;  /* 0x000000f3006f7202 */ /* 0x008fe80000000f00 */
[----:B------:R-:W-:Y:S05]  /*10690*/  FMNMX.FTZ R5, R111, R5, !PT ;  /* 0x000000056f057209 */ /* 0x000fea0007810000 */
[----:B------:R3:W-:Y:S10]  /*106a0*/  MUFU.TANH R71, R0 ;  /* 0x0000000000477308 */ /* 0x0007f40000002400 */
[----:B------:R4:W4:Y:S01]  /*106b0*/  MUFU.TANH R94, R95 ;  /* 0x0000005f005e7308 */ /* 0x0009220000002400 */
[----:B-1----:R-:W-:Y:S09]  /*106c0*/  @P0 MOV R8, c[0x0][0x1e0] ;  /* 0x0000780000080a02 */ /* 0x002ff20000000f00 */
[----:B------:R1:W1:Y:S01]  /*106d0*/  MUFU.TANH R63, R106 ;  /* 0x0000006a003f7308 */ /* 0x0002620000002400 */
[----:B---3--:R-:W-:Y:S04]  /*106e0*/  FADD.FTZ R0, -R74, R2 ;  /* 0x000000024a007221 */ /* 0x008fe80000010100 */
[----:B------:R-:W-:Y:S05]  /*106f0*/  FMUL.FTZ R2, R0, c[0x0][0x2d0] ;  /* 0x0000b40000027a20 */ /* 0x000fea0000410000 */
[----:B------:R-:W3:Y:S01]  /*10700*/  MUFU.TANH R91, R107 ;  /* 0x0000006b005b7308 */ /* 0x000ee20000002400 */
[----:B----4-:R-:W-:Y:S04]  /*10710*/  MOV R95, R7 ;  /* 0x00000007005f7202 */ /* 0x010fe80000000f00 */
[----:B------:R-:W-:Y:S05]  /*10720*/  FMNMX.FTZ R5, R95, R5, !PT ;  /* 0x000000055f057209 */ /* 0x000fea0007810000 */
[----:B------:R-:W4:Y:S01]  /*10730*/  MUFU.TANH R75, R75 ;  /* 0x0000004b004b7308 */ /* 0x000f220000002400 */
[----:B------:R-:W-:Y:S02]  /*10740*/  FMNMX.FTZ R5, R94, R5, !PT ;  /* 0x000000055e057209 */ /* 0x000fe40007810000 */
[----:B-1----:R-:W-:Y:S02]  /*10750*/  MOV R106, R247 ;  /* 0x000000f7006a7202 */ /* 0x002fe40000000f00 */
[----:B------:R-:W-:Y:S05]  /*10760*/  FMNMX.FTZ R5, R63, R5, !PT ;  /* 0x000000053f057209 */ /* 0x000fea0007810000 */
[----:B------:R-:W1:Y:S01]  /*10770*/  MUFU.TANH R41, R41 ;  /* 0x0000002900297308 */ /* 0x000e620000002400 */
[----:B---3--:R-:W-:Y:S01]  /*10780*/  FMNMX.FTZ R0, R91, R5, !PT ;  /* 0x000000055b007209 */ /* 0x008fe20007810000 */
[--C-:B------:R-:W-:Y:S01]  /*10790*/  FFMA.FTZ R5, R33, c[0x0][0x2d0], -R96.reuse ;  /* 0x0000b40021057a23 */ /* 0x100fe20000010860 */
[----:B------:R-:W-:Y:S07]  /*107a0*/  MOV R107, R248 ;  /* 0x000000f8006b7202 */ /* 0x000fee0000000f00 */
[----:B------:R3:W-:Y:S01]  /*107b0*/  MUFU.EX2 R9, R5 ;  /* 0x0000000500097308 */ /* 0x0007e20000000800 */
[----:B----4-:R-:W-:Y:S04]  /*107c0*/  FMNMX.FTZ R0, R75, R0, !PT ;  /* 0x000000004b007209 */ /* 0x010fe80007810000 */
[----:B------:R-:W-:Y:S05]  /*107d0*/  FMNMX.FTZ R0, R71, R0, !PT ;  /* 0x0000000047007209 */ /* 0x000fea0007810000 */
[----:B------:R-:W4:Y:S01]  /*107e0*/  MUFU.TANH R44, R44 ;  /* 0x0000002c002c7308 */ /* 0x000f220000002400 */
[----:B-1----:R-:W-:Y:S09]  /*107f0*/  FMNMX.FTZ R4, R41, R4, !PT ;  /* 0x0000000429047209 */ /* 0x002ff20007810000 */
[----:B------:R1:W-:Y:S01]  /*10800*/  MUFU.EX2 R70, R2 ;  /* 0x0000000200467308 */ /* 0x0003e20000000800 */
[----:B---3--:R-:W-:Y:S09]  /*10810*/  @P0 MOV R5, R10 ;  /* 0x0000000a00050202 */ /* 0x008ff20000000f00 */
[----:B------:R-:W3:Y:S01]  /*10820*/  MUFU.TANH R45, R45 ;  /* 0x0000002d002d7308 */ /* 0x000ee20000002400 */
[----:B----4-:R-:W-:Y:S09]  /*10830*/  FMNMX.FTZ R4, R44, R4, !PT ;  /* 0x000000042c047209 */ /* 0x010ff20007810000 */
[----:B------:R-:W4:Y:S01]  /*10840*/  MUFU.TANH R208, R57 ;  /* 0x0000003900d07308 */ /* 0x000f220000002400 */
[----:B-1----:R-:W-:Y:S02]  /*10850*/  FADD.FTZ R2, -R73, R3 ;  /* 0x0000000349027221 */ /* 0x002fe40000010100 */
[----:B------:R-:W1:Y:S02]  /*10860*/  SHFL.BFLY PT, R3, R0, 0x2, 0x1f ;  /* 0x0c401f0000037f89 */ /* 0x000e6400000e0000 */
[----:B------:R-:W-:Y:S05]  /*10870*/  FMUL.FTZ R2, R2, c[0x0][0x2d0] ;  /* 0x0000b40002027a20 */ /* 0x000fea0000410000 */
[----:B------:R-:W2:Y:S01]  /*10880*/  MUFU.TANH R206, R61 ;  /* 0x0000003d00ce7308 */ /* 0x000ea20000002400 */
[----:B---3--:R-:W-:Y:S04]  /*10890*/  FMNMX.FTZ R4, R45, R4, !PT ;  /* 0x000000042d047209 */ /* 0x008fe80007810000 */
[----:B------:R-:W-:Y:S05]  /*108a0*/  FMNMX.FTZ R4, R205, R4, !PT ;  /* 0x00000004cd047209 */ /* 0x000fea0007810000 */
[----:B------:R-:W3:Y:S01]  /*108b0*/  MUFU.TANH R221, R72 ;  /* 0x0000004800dd7308 */ /* 0x000ee20000002400 */
[----:B----4-:R-:W-:Y:S04]  /*108c0*/  FMNMX.FTZ R4, R208, R4, !PT ;  /* 0x00000004d0047209 */ /* 0x010fe80007810000 */
[----:B------:R-:W-:Y:S05]  /*108d0*/  FMNMX.FTZ R4, R204, R4, !PT ;  /* 0x00000004cc047209 */ /* 0x000fea0007810000 */
[----:B------:R-:W4:Y:S01]  /*108e0*/  MUFU.TANH R209, R76 ;  /* 0x0000004c00d17308 */ /* 0x000f220000002400 */
[----:B-1----:R-:W-:Y:S01]  /*108f0*/  FMNMX.FTZ R0, R0, R3, !PT ;  /* 0x0000000300007209 */ /* 0x002fe20007810000 */
[----:B------:R-:W-:Y:S02]  /*10900*/  FFMA.FTZ R3, R17, c[0x0][0x2d0], -R96 ;  /* 0x0000b40011037a23 */ /* 0x000fe40000010860 */
[----:B------:R-:W-:Y:S01]  /*10910*/  FMUL.FTZ R17, R70, R133 ;  /* 0x0000008546117220 */ /* 0x000fe20000410000 */
[----:B--2---:R-:W-:Y:S02]  /*10920*/  FMNMX.FTZ R4, R206, R4, !PT ;  /* 0x00000004ce047209 */ /* 0x004fe40007810000 */
[----:B------:R-:W-:Y:S02]  /*10930*/  MOV R133, R107 ;  /* 0x0000006b00857202 */ /* 0x000fe40000000f00 */
[----:B------:R-:W-:Y:S01]  /*10940*/  MOV R107, R216 ;  /* 0x000000d8006b7202 */ /* 0x000fe20000000f00 */
[----:B------:R-:W1:Y:S01]  /*10950*/  MUFU.TANH R240, R77 ;  /* 0x0000004d00f07308 */ /* 0x000e620000002400 */
[----:B---3--:R-:W-:Y:S04]  /*10960*/  FMNMX.FTZ R4, R221, R4, !PT ;  /* 0x00000004dd047209 */ /* 0x008fe80007810000 */
[----:B------:R-:W-:Y:S05]  /*10970*/  FMNMX.FTZ R4, R239, R4, !PT ;  /* 0x00000004ef047209 */ /* 0x000fea0007810000 */
[----:B------:R2:W3:Y:S01]  /*10980*/  MUFU.TANH R84, R104 ;  /* 0x0000006800547308 */ /* 0x0004e20000002400 */
[----:B----4-:R-:W-:Y:S04]  /*10990*/  MOV R82, R209 ;  /* 0x000000d100527202 */ /* 0x010fe80000000f00 */
[----:B------:R-:W-:Y:S05]  /*109a0*/  FMNMX.FTZ R4, R82, R4, !PT ;  /* 0x0000000452047209 */ /* 0x000fea0007810000 */
[----:B------:R4:W-:Y:S01]  /*109b0*/  MUFU.EX2 R245, R3 ;  /* 0x0000000300f57308 */ /* 0x0009e20000000800 */
[----:B-1----:R-:W-:Y:S04]  /*109c0*/  FMNMX.FTZ R4, R240, R4, !PT ;  /* 0x00000004f0047209 */ /* 0x002fe80007810000 */
[----:B------:R-:W-:Y:S05]  /*109d0*/  FMNMX.FTZ R4, R248, R4, !PT ;  /* 0x00000004f8047209 */ /* 0x000fea0007810000 */
[----:B------:R-:W1:Y:S01]  /*109e0*/  MUFU.TANH R90, R105 ;  /* 0x00000069005a7308 */ /* 0x000e620000002400 */
[----:B------:R-:W-:Y:S01]  /*109f0*/  FMNMX.FTZ R4, R119, R4, !PT ;  /* 0x0000000477047209 */ /* 0x000fe20007810000 */
[----:B--2---:R-:W-:Y:S03]  /*10a00*/  FMUL.FTZ R104, R73, c[0x0][0x2d0] ;  /* 0x0000b40049687a20 */ /* 0x004fe60000410000 */
[----:B------:R-:W-:Y:S01]  /*10a10*/  FMNMX.FTZ R4, R217, R4, !PT ;  /* 0x00000004d9047209 */ /* 0x000fe20007810000 */
[--C-:B------:R-:W-:Y:S04]  /*10a20*/  FFMA.FTZ R102, R102, c[0x0][0x2d0], -R104.reuse ;  /* 0x0000b40066667a23 */ /* 0x100fe80000010868 */
[----:B------:R-:W2:Y:S01]  /*10a30*/  MUFU.TANH R191, R108 ;  /* 0x0000006c00bf7308 */ /* 0x000ea20000002400 */
[----:B------:R-:W-:Y:S01]  /*10a40*/  FMNMX.FTZ R4, R216, R4, !PT ;  /* 0x00000004d8047209 */ /* 0x000fe20007810000 */
[--C-:B------:R-:W-:Y:S02]  /*10a50*/  FFMA.FTZ R103, R103, c[0x0][0x2d0], -R104.reuse ;  /* 0x0000b40067677a23 */ /* 0x100fe40000010868 */
[--C-:B----4-:R-:W-:Y:S01]  /*10a60*/  FFMA.FTZ R3, R186, c[0x0][0x2d0], -R104.reuse ;  /* 0x0000b400ba037a23 */ /* 0x110fe20000010868 */
[----:B---3--:R-:W-:Y:S01]  /*10a70*/  FMNMX.FTZ R4, R84, R4, !PT ;  /* 0x0000000454047209 */ /* 0x008fe20007810000 */
[--C-:B------:R-:W-:Y:S04]  /*10a80*/  FFMA.FTZ R115, R115, c[0x0][0x2d0], -R104.reuse ;  /* 0x0000b40073737a23 */ /* 0x100fe80000010868 */
[----:B------:R-:W3:Y:S01]  /*10a90*/  MUFU.TANH R109, R109 ;  /* 0x0000006d006d7308 */ /* 0x000ee20000002400 */
[----:B-1----:R-:W-:Y:S09]  /*10aa0*/  FMNMX.FTZ R4, R90, R4, !PT ;  /* 0x000000045a047209 */ /* 0x002ff20007810000 */
[----:B------:R1:W-:Y:S01]  /*10ab0*/  MUFU.EX2 R187, R3 ;  /* 0x0000000300bb7308 */ /* 0x0003e20000000800 */
[----:B--2---:R-:W-:Y:S09]  /*10ac0*/  FMNMX.FTZ R4, R191, R4, !PT ;  /* 0x00000004bf047209 */ /* 0x004ff20007810000 */
[----:B------:R-:W-:Y:S01]  /*10ad0*/  MUFU.EX2 R69, R2 ;  /* 0x0000000200457308 */ /* 0x000fe20000000800 */
[----:B---3--:R-:W-:Y:S05]  /*10ae0*/  FMNMX.FTZ R4, R109, R4, !PT ;  /* 0x000000046d047209 */ /* 0x008fea0007810000 */
[----:B------:R-:W2:Y:S04]  /*10af0*/  SHFL.BFLY PT, R7, R4, 0x2, 0x1f ;  /* 0x0c401f0004077f89 */ /* 0x000ea800000e0000 */
[----:B------:R-:W-:Y:S01]  /*10b00*/  MUFU.EX2 R32, R6 ;  /* 0x0000000600207308 */ /* 0x000fe20000000800 */
[----:B-1----:R-:W-:Y:S09]  /*10b10*/  FFMA.FTZ R3, R185, c[0x0][0x2d0], -R104 ;  /* 0x0000b400b9037a23 */ /* 0x002ff20000010868 */
[----:B------:R1:W3:Y:S01]  /*10b20*/  MUFU.EX2 R209, R3 ;  /* 0x0000000300d17308 */ /* 0x0002e20000000800 */
[----:B--2---:R-:W-:Y:S01]  /*10b30*/  FMNMX.FTZ R4, R4, R7, !PT ;  /* 0x0000000704047209 */ /* 0x004fe20007810000 */
[----:B------:R-:W-:Y:S04]  /*10b40*/  FFMA.FTZ R7, R21, c[0x0][0x2d0], -R96 ;  /* 0x0000b40015077a23 */ /* 0x000fe80000010860 */
[----:B------:R-:W2:Y:S01]  /*10b50*/  SHFL.BFLY PT, R72, R4, 0x1, 0x1f ;  /* 0x0c201f0004487f89 */ /* 0x000ea200000e0000 */
[----:B-1----:R-:W-:Y:S01]  /*10b60*/  FFMA.FTZ R3, R18, c[0x0][0x2d0], -R104 ;  /* 0x0000b40012037a23 */ /* 0x002fe20000010868 */
[----:B---3--:R-:W-:Y:S01]  /*10b70*/  F2FP.PACK_AB R77, R209, R187 ;  /* 0x000000bbd14d723e */ /* 0x008fe200000000ff */
[----:B------:R-:W-:Y:S01]  /*10b80*/  FMUL.FTZ R18, R69, R134 ;  /* 0x0000008645127220 */ /* 0x000fe20000410000 */
[----:B------:R-:W-:Y:S01]  /*10b90*/  MOV R134, R92 ;  /* 0x0000005c00867202 */ /* 0x000fe20000000f00 */
[----:B------:R1:W-:Y:S01]  /*10ba0*/  MUFU.EX2 R222, R3 ;  /* 0x0000000300de7308 */ /* 0x0003e20000000800 */
[----:B--2---:R-:W-:Y:S01]  /*10bb0*/  FMNMX.FTZ R72, R4, R72, !PT ;  /* 0x0000004804487209 */ /* 0x004fe20007810000 */
[----:B------:R-:W-:Y:S08]  /*10bc0*/  FFMA.FTZ R4, R184, c[0x0][0x2d0], -R96 ;  /* 0x0000b400b8047a23 */ /* 0x000ff00000010860 */
[----:B------:R2:W-:Y:S01]  /*10bd0*/  MUFU.EX2 R207, R4 ;  /* 0x0000000400cf7308 */ /* 0x0005e20000000800 */
[C---:B------:R-:W-:Y:S01]  /*10be0*/  FADD.FTZ R2, -R72.reuse, R116 ;  /* 0x0000007448027221 */ /* 0x040fe20000010100 */
[----:B------:R-:W-:Y:S01]  /*10bf0*/  MOV R116, R249 ;  /* 0x000000f900747202 */ /* 0x000fe20000000f00 */
[----:B------:R-:W-:Y:S02]  /*10c00*/  FMUL.FTZ R105, R72, c[0x0][0x2d0] ;  /* 0x0000b40048697a20 */ /* 0x000fe40000410000 */
[----:B------:R-:W-:Y:S02]  /*10c10*/  FMUL.FTZ R2, R2, c[0x0][0x2d0] ;  /* 0x0000b40002027a20 */ /* 0x000fe40000410000 */
[--C-:B------:R-:W-:Y:S02]  /*10c20*/  FFMA.FTZ R107, R107, c[0x0][0x2d0], -R105.reuse ;  /* 0x0000b4006b6b7a23 */ /* 0x100fe40000010869 */
[--C-:B-1----:R-:W-:Y:S01]  /*10c30*/  FFMA.FTZ R3, R193, c[0x0][0x2d0], -R105.reuse ;  /* 0x0000b400c1037a23 */ /* 0x102fe20000010869 */
[----:B------:R1:W3:Y:S10]  /*10c40*/  MUFU.EX2 R68, R2 ;  /* 0x0000000200447308 */ /* 0x0002f40000000800 */
[----:B------:R4:W-:Y:S01]  /*10c50*/  MUFU.EX2 R185, R3 ;  /* 0x0000000300b97308 */ /* 0x0009e20000000800 */
[----:B--2---:R-:W-:Y:S09]  /*10c60*/  FFMA.FTZ R4, R22, c[0x0][0x2d0], -R104 ;  /* 0x0000b40016047a23 */ /* 0x004ff20000010868 */
[----:B------:R2:W-:Y:S01]  /*10c70*/  MUFU.EX2 R80, R4 ;  /* 0x0000000400507308 */ /* 0x0005e20000000800 */
[--C-:B-1----:R-:W-:Y:S09]  /*10c80*/  FFMA.FTZ R2, R118, c[0x0][0x2d0], -R96.reuse ;  /* 0x0000b40076027a23 */ /* 0x102ff20000010860 */
[----:B------:R1:W1:Y:S01]  /*10c90*/  MUFU.EX2 R211, R2 ;  /* 0x0000000200d37308 */ /* 0x0002620000000800 */
[--C-:B----4-:R-:W-:Y:S09]  /*10ca0*/  FFMA.FTZ R3, R192, c[0x0][0x2d0], -R105.reuse ;  /* 0x0000b400c0037a23 */ /* 0x110ff20000010869 */
[----:B------:R4:W4:Y:S01]  /*10cb0*/  MUFU.EX2 R186, R3 ;  /* 0x0000000300ba7308 */ /* 0x0009220000000800 */
[--C-:B--2---:R-:W-:Y:S02]  /*10cc0*/  FFMA.FTZ R4, R29, c[0x0][0x2d0], -R105.reuse ;  /* 0x0000b4001d047a23 */ /* 0x104fe40000010869 */
[----:B---3--:R-:W-:Y:S07]  /*10cd0*/  FMUL.FTZ R29, R68, R145 ;  /* 0x00000091441d7220 */ /* 0x008fee0000410000 */
[----:B------:R-:W-:Y:S01]  /*10ce0*/  MUFU.EX2 R52, R4 ;  /* 0x0000000400347308 */ /* 0x000fe20000000800 */
[----:B-1----:R-:W-:Y:S01]  /*10cf0*/  FFMA.FTZ R2, R16, c[0x0][0x2d0], -R96 ;  /* 0x0000b40010027a23 */ /* 0x002fe20000010860 */
[----:B------:R-:W-:Y:S01]  /*10d00*/  F2FP.PACK_AB R76, R211, R207 ;  /* 0x000000cfd34c723e */ /* 0x000fe200000000ff */
[----:B------:R-:W-:Y:S01]  /*10d10*/  FMUL.FTZ R16, R70, R132 ;  /* 0x0000008446107220 */ /* 0x000fe20000410000 */
[----:B------:R-:W-:Y:S02]  /*10d20*/  MOV R132, R116 ;  /* 0x0000007400847202 */ /* 0x000fe40000000f00 */
[----:B------:R-:W-:Y:S04]  /*10d30*/  MOV R116, R84 ;  /* 0x0000005400747202 */ /* 0x000fe80000000f00 */
[----:B------:R1:W2:Y:S01]  /*10d40*/  MUFU.EX2 R213, R2 ;  /* 0x0000000200d57308 */ /* 0x0002a20000000800 */
[--C-:B----4-:R-:W-:Y:S01]  /*10d50*/  FFMA.FTZ R3, R12, c[0x0][0x2d0], -R105.reuse ;  /* 0x0000b4000c037a23 */ /* 0x110fe20000010869 */
[----:B------:R-:W-:Y:S08]  /*10d60*/  F2FP.PACK_AB R64, R186, R185 ;  /* 0x000000b9ba40723e */ /* 0x000ff000000000ff */
[----:B------:R3:W-:Y:S01]  /*10d70*/  MUFU.EX2 R219, R3 ;  /* 0x0000000300db7308 */ /* 0x0007e20000000800 */
[----:B-1----:R-:W1:Y:S01]  /*10d80*/  SHFL.BFLY PT, R2, R0, 0x1, 0x1f ;  /* 0x0c201f0000027f89 */ /* 0x002e6200000e0000 */
[----:B--2---:R-:W-:Y:S01]  /*10d90*/  F2FP.PACK_AB R78, R245, R213 ;  /* 0x000000d5f54e723e */ /* 0x004fe200000000ff */
[----:B---3--:R-:W-:Y:S07]  /*10da0*/  FFMA.FTZ R3, R13, c[0x0][0x2d0], -R105 ;  /* 0x0000b4000d037a23 */ /* 0x008fee0000010869 */
[----:B------:R2:W3:Y:S01]  /*10db0*/  MUFU.EX2 R223, R3 ;  /* 0x0000000300df7308 */ /* 0x0004e20000000800 */
[----:B-1----:R-:W-:Y:S01]  /*10dc0*/  FMNMX.FTZ R2, R0, R2, !PT ;  /* 0x0000000200027209 */ /* 0x002fe20007810000 */
[----:B------:R-:W-:Y:S02]  /*10dd0*/  FFMA.FTZ R0, R19, c[0x0][0x2d0], -R104 ;  /* 0x0000b40013007a23 */ /* 0x000fe40000010868 */
[----:B------:R-:W-:Y:S01]  /*10de0*/  FMUL.FTZ R19, R69, R135 ;  /* 0x0000008745137220 */ /* 0x000fe20000410000 */
[----:B------:R-:W-:Y:S05]  /*10df0*/  MOV R135, R86 ;  /* 0x0000005600877202 */ /* 0x000fea0000000f00 */
[----:B------:R1:W4:Y:S01]  /*10e00*/  MUFU.EX2 R243, R0 ;  /* 0x0000000000f37308 */ /* 0x0003220000000800 */
[----:B------:R-:W-:Y:S04]  /*10e10*/  FMUL.FTZ R100, R2, c[0x0][0x2d0] ;  /* 0x0000b40002647a20 */ /* 0x000fe80000410000 */
[--C-:B------:R-:W-:Y:S02]  /*10e20*/  FFMA.FTZ R4, R26, c[0x0][0x2d0], -R100.reuse ;  /* 0x0000b4001a047a23 */ /* 0x100fe40000010864 */
[--C-:B--2---:R-:W-:Y:S01]  /*10e30*/  FFMA.FTZ R3, R195, c[0x0][0x2d0], -R100.reuse ;  /* 0x0000b400c3037a23 */ /* 0x104fe20000010864 */
[----:B---3--:R-:W-:Y:S03]  /*10e40*/  F2FP.PACK_AB R66, R223, R219 ;  /* 0x000000dbdf42723e */ /* 0x008fe600000000ff */
[----:B------:R2:W-:Y:S01]  /*10e50*/  MUFU.EX2 R108, R3 ;  /* 0x00000003006c7308 */ /* 0x0005e20000000800 */
[----:B-1----:R-:W-:Y:S01]  /*10e60*/  FADD.FTZ R0, -R2, R117 ;  /* 0x0000007502007221 */ /* 0x002fe20000010100 */
[----:B----4-:R-:W-:Y:S08]  /*10e70*/  F2FP.PACK_AB R79, R243, R222 ;  /* 0x000000def34f723e */ /* 0x010ff000000000ff */
[----:B------:R1:W-:Y:S01]  /*10e80*/  MUFU.EX2 R117, R7 ;  /* 0x0000000700757308 */ /* 0x0003e20000000800 */
[----:B------:R-:W-:Y:S09]  /*10e90*/  FMUL.FTZ R0, R0, c[0x0][0x2d0] ;  /* 0x0000b40000007a20 */ /* 0x000ff20000410000 */
[----:B------:R-:W3:Y:S01]  /*10ea0*/  MUFU.EX2 R0, R0 ;  /* 0x0000000000007308 */ /* 0x000ee20000000800 */
[--C-:B--2---:R-:W-:Y:S09]  /*10eb0*/  FFMA.FTZ R3, R194, c[0x0][0x2d0], -R100.reuse ;  /* 0x0000b400c2037a23 */ /* 0x104ff20000010864 */
[----:B------:R2:W4:Y:S01]  /*10ec0*/  MUFU.EX2 R184, R3 ;  /* 0x0000000300b87308 */ /* 0x0005220000000800 */
[----:B-1----:R-:W-:Y:S09]  /*10ed0*/  @P0 IMAD.WIDE.U32 R6, R242, c[0x0][0x1e0], RZ ;  /* 0x00007800f2060a25 */ /* 0x002ff200078e00ff */
[----:B------:R1:W-:Y:S01]  /*10ee0*/  MUFU.EX2 R194, R4 ;  /* 0x0000000400c27308 */ /* 0x0003e20000000800 */
[----:B---3--:R-:W-:Y:S02]  /*10ef0*/  FMUL.FTZ R26, R0, R142 ;  /* 0x0000008e001a7220 */ /* 0x008fe40000410000 */
[----:B--2---:R-:W-:Y:S01]  /*10f00*/  FFMA.FTZ R3, R14, c[0x0][0x2d0], -R100 ;  /* 0x0000b4000e037a23 */ /* 0x004fe20000010864 */
[----:B----4-:R-:W-:Y:S06]  /*10f10*/  F2FP.PACK_AB R65, R184, R108 ;  /* 0x0000006cb841723e */ /* 0x010fec00000000ff */
[----:B------:R2:W-:Y:S01]  /*10f20*/  MUFU.EX2 R188, R3 ;  /* 0x0000000300bc7308 */ /* 0x0005e20000000800 */
[----:B-1----:R-:W-:Y:S05]  /*10f30*/  @P0 MOV R4, R54 ;  /* 0x0000003600040202 */ /* 0x002fea0000000f00 */
[----:B------:R-:W-:Y:S04]  /*10f40*/  @P0 IMAD.WIDE.U32 R4, R6, 0x70, R4 ;  /* 0x0000007006040825 */ /* 0x000fe800078e0004 */
[--C-:B------:R-:W-:Y:S02]  /*10f50*/  FFMA.FTZ R6, R27, c[0x0][0x2d0], -R100.reuse ;  /* 0x0000b4001b067a23 */ /* 0x100fe40000010864 */
[----:B------:R-:W-:Y:S02]  /*10f60*/  FMUL.FTZ R27, R0, R143 ;  /* 0x0000008f001b7220 */ /* 0x000fe40000410000 */
[----:B------:R1:W-:Y:S01]  /*10f70*/  MUFU.EX2 R195, R6 ;  /* 0x0000000600c37308 */ /* 0x0003e20000000800 */
[----:B--2---:R-:W-:Y:S09]  /*10f80*/  FFMA.FTZ R3, R15, c[0x0][0x2d0], -R100 ;  /* 0x0000b4000f037a23 */ /* 0x004ff20000010864 */
[----:B------:R2:W3:Y:S01]  /*10f90*/  MUFU.EX2 R189, R3 ;  /* 0x0000000300bd7308 */ /* 0x0004e20000000800 */
[----:B-1----:R-:W-:Y:S01]  /*10fa0*/  @P0 LEA R6, P2, R4, c[0x0][0x1c8], 0x1 ;  /* 0x0000720004060a11 */ /* 0x002fe200078408ff */
[--C-:B--2---:R-:W-:Y:S01]  /*10fb0*/  FFMA.FTZ R3, R23, c[0x0][0x2d0], -R104.reuse ;  /* 0x0000b40017037a23 */ /* 0x104fe20000010868 */
[----:B---3--:R-:W-:Y:S07]  /*10fc0*/  F2FP.PACK_AB R67, R189, R188 ;  /* 0x000000bcbd43723e */ /* 0x008fee00000000ff */
[----:B------:R1:W-:Y:S02]  /*10fd0*/  MUFU.EX2 R193, R3 ;  /* 0x0000000300c17308 */ /* 0x0003e40000000800 */
[--C-:B-1----:R-:W-:Y:S08]  /*10fe0*/  FFMA.FTZ R3, R34, c[0x0][0x2d0], -R104.reuse ;  /* 0x0000b40022037a23 */ /* 0x102ff00000010868 */
[----:B------:R1:W-:Y:S02]  /*10ff0*/  MUFU.EX2 R33, R3 ;  /* 0x0000000300217308 */ /* 0x0003e40000000800 */
[----:B-1----:R-:W-:Y:S01]  /*11000*/  FFMA.FTZ R3, R35, c[0x0][0x2d0], -R104 ;  /* 0x0000b40023037a23 */ /* 0x002fe20000010868 */
[----:B------:R-:W-:Y:S01]  /*11010*/  MOV R35, R9 ;  /* 0x0000000900237202 */ /* 0x000fe20000000f00 */
[----:B------:R-:W-:Y:S06]  /*11020*/  FFMA.FTZ R9, R30, c[0x0][0x2d0], -R100 ;  /* 0x0000b4001e097a23 */ /* 0x000fec0000010864 */
[----:B------:R1:W-:Y:S01]  /*11030*/  MUFU.EX2 R53, R3 ;  /* 0x0000000300357308 */ /* 0x0003e20000000800 */
[----:B------:R-:W-:Y:S09]  /*11040*/  FMUL.FTZ R30, R0, R146 ;  /* 0x00000092001e7220 */ /* 0x000ff20000410000 */
[----:B------:R-:W-:Y:S01]  /*11050*/  MUFU.EX2 R197, R9 ;  /* 0x0000000900c57308 */ /* 0x000fe20000000800 */
[--C-:B-1----:R-:W-:Y:S02]  /*11060*/  FFMA.FTZ R3, R24, c[0x0][0x2d0], -R105.reuse ;  /* 0x0000b40018037a23 */ /* 0x102fe40000010869 */
[C---:B------:R-:W-:Y:S07]  /*11070*/  FMUL.FTZ R24, R68.reuse, R140 ;  /* 0x0000008c44187220 */ /* 0x040fee0000410000 */
[----:B------:R1:W2:Y:S02]  /*11080*/  MUFU.EX2 R118, R3 ;  /* 0x0000000300767308 */ /* 0x0002a40000000800 */
[--C-:B-1----:R-:W-:Y:S01]  /*11090*/  FFMA.FTZ R3, R25, c[0x0][0x2d0], -R105.reuse ;  /* 0x0000b40019037a23 */ /* 0x102fe20000010869 */
[----:B--2---:R-:W-:Y:S01]  /*110a0*/  MOV R143, R118 ;  /* 0x00000076008f7202 */ /* 0x004fe20000000f00 */
[----:B------:R-:W-:Y:S01]  /*110b0*/  FMUL.FTZ R25, R68, R141 ;  /* 0x0000008d44197220 */ /* 0x000fe20000410000 */
[----:B------:R-:W-:Y:S05]  /*110c0*/  MOV R141, R35 ;  /* 0x00000023008d7202 */ /* 0x000fea0000000f00 */
[----:B------:R1:W-:Y:S01]  /*110d0*/  MUFU.EX2 R192, R3 ;  /* 0x0000000300c07308 */ /* 0x0003e20000000800 */
[C---:B------:R-:W-:Y:S01]  /*110e0*/  FMUL.FTZ R35, R69.reuse, R151 ;  /* 0x0000009745237220 */ /* 0x040fe20000410000 */
[----:B------:R-:W-:Y:S02]  /*110f0*/  MOV R118, R83 ;  /* 0x0000005300767202 */ /* 0x000fe40000000f00 */
[----:B------:R-:W-:Y:S01]  /*11100*/  MOV R151, R93 ;  /* 0x0000005d00977202 */ /* 0x000fe20000000f00 */
[----:B-1----:R-:W-:Y:S02]  /*11110*/  FFMA.FTZ R3, R28, c[0x0][0x2d0], -R105 ;  /* 0x0000b4001c037a23 */ /* 0x002fe40000010869 */
[----:B------:R-:W-:Y:S03]  /*11120*/  FMUL.FTZ R28, R68, R144 ;  /* 0x00000090441c7220 */ /* 0x000fe60000410000 */
[----:B------:R1:W2:Y:S02]  /*11130*/  MUFU.EX2 R34, R3 ;  /* 0x0000000300227308 */ /* 0x0002a40000000800 */
[----:B-1----:R-:W-:Y:S02]  /*11140*/  @P0 SHF.R.S32.HI R3, RZ, 0x1f, R242 ;  /* 0x0000001fff030819 */ /* 0x002fe400000114f2 */
[----:B--2---:R-:W-:Y:S01]  /*11150*/  MOV R142, R34 ;  /* 0x00000022008e7202 */ /* 0x004fe20000000f00 */
[----:B------:R-:W-:Y:S01]  /*11160*/  FMUL.FTZ R34, R69, R150 ;  /* 0x0000009645227220 */ /* 0x000fe20000410000 */
[----:B------:R-:W-:Y:S01]  /*11170*/  MOV R150, R215 ;  /* 0x000000d700967202 */ /* 0x000fe20000000f00 */
[----:B------:R-:W-:Y:S04]  /*11180*/  @P0 IMAD R3, R3, c[0x0][0x1e0], RZ ;  /* 0x0000780003030a24 */ /* 0x000fe800078e02ff */
[----:B------:R-:W-:Y:S05]  /*11190*/  @P0 IMAD R3, R242, c[0x0][0x1e4], R3 ;  /* 0x00007900f2030a24 */ /* 0x000fea00078e0203 */
[----:B------:R-:W-:Y:S05]  /*111a0*/  @P0 IADD3 R3, R7, R3, RZ ;  /* 0x0000000307030210 */ /* 0x000fea0007ffe0ff */
[----:B------:R-:W-:Y:S01]  /*111b0*/  @P0 IMAD R7, R3, 0x70, RZ ;  /* 0x0000007003070824 */ /* 0x000fe200078e02ff */
[----:B------:R-:W-:Y:S04]  /*111c0*/  @P0 SHF.L.U32 R3, R8, 0x5, RZ ;  /* 0x0000000508030819 */ /* 0x000fe800000006ff */
[----:B------:R-:W-:Y:S01]  /*111d0*/  @P0 IADD3 R7, R5, R7, RZ ;  /* 0x0000000705070210 */ /* 0x000fe20007ffe0ff */
[----:B------:R-:W-:Y:S01]  /*111e0*/  FFMA.FTZ R5, R31, c[0x0][0x2d0], -R100 ;  /* 0x0000b4001f057a23 */ /* 0x000fe20000010864 */
[----:B------:R-:W-:Y:S01]  /*111f0*/  @P0 IADD3 R10, P1, R6, R3, RZ ;  /* 0x00000003060a0210 */ /* 0x000fe20007f3e0ff */
[----:B------:R-:W-:Y:S01]  /*11200*/  FMUL.FTZ R31, R0, R147 ;  /* 0x00000093001f7220 */ /* 0x000fe20000410000 */
[----:B------:R-:W-:Y:S01]  /*11210*/  @P0 LEA.HI.X R7, R4, c[0x0][0x1cc], R7, 0x1, P2 ;  /* 0x0000730004070a11 */ /* 0x000fe200010f0c07 */
[----:B------:R1:W-:Y:S01]  /*11220*/  MUFU.EX2 R196, R5 ;  /* 0x0000000500c47308 */ /* 0x0003e20000000800 */
[----:B------:R-:W-:Y:S02]  /*11230*/  @P0 SHF.L.U64.HI R4, R8, R246, c[0x0][0x1e4] ;  /* 0x0000790008040619 */ /* 0x000fe400000102f6 */
[-C--:B------:R-:W-:Y:S01]  /*11240*/  @P0 IADD3 R14, P3, R10, R3.reuse, RZ ;  /* 0x000000030a0e0210 */ /* 0x080fe20007f7e0ff */
[----:B------:R2:W-:Y:S01]  /*11250*/  @P0 LDGSTS.E.BYPASS.LTC128B.128 [R241+0x3900], [R6.64], !P6 ;  /* 0x0390000006f10fae */ /* 0x0005e2000f101d48 */
[-C--:B------:R-:W-:Y:S02]  /*11260*/  @P0 IADD3.X R11, R7, R4.reuse, RZ, P1, !PT ;  /* 0x00000004070b0210 */ /* 0x080fe40000ffe4ff */
[-C--:B------:R-:W-:Y:S02]  /*11270*/  @P0 IADD3 R12, P2, R14, R3.reuse, RZ ;  /* 0x000000030e0c0210 */ /* 0x080fe40007f5e0ff */
[-C--:B------:R-:W-:Y:S02]  /*11280*/  @P0 IADD3.X R15, R11, R4.reuse, RZ, P3, !PT ;  /* 0x000000040b0f0210 */ /* 0x080fe40001ffe4ff */
[-C--:B------:R-:W-:Y:S01]  /*11290*/  @P0 IADD3 R8, P1, R12, R3.reuse, RZ ;  /* 0x000000030c080210 */ /* 0x080fe20007f3e0ff */
[----:B------:R3:W-:Y:S01]  /*112a0*/  @P0 LDGSTS.E.BYPASS.LTC128B.128 [R241+0x4100], [R10.64], !P6 ;  /* 0x041000000af10fae */ /* 0x0007e2000f101d48 */
[-C--:B------:R-:W-:Y:S04]  /*112b0*/  @P0 IADD3.X R13, R15, R4.reuse, RZ, P2, !PT ;  /* 0x000000040f0d0210 */ /* 0x080fe800017fe4ff */
[-C--:B------:R-:W-:Y:S03]  /*112c0*/  @P0 IADD3.X R9, R13, R4.reuse, RZ, P1, !PT ;  /* 0x000000040d090210 */ /* 0x080fe60000ffe4ff */
[----:B------:R4:W-:Y:S01]  /*112d0*/  @P0 LDGSTS.E.BYPASS.LTC128B.128 [R241+0x4900], [R14.64], !P6 ;  /* 0x049000000ef10fae */ /* 0x0009e2000f101d48 */
[--C-:B-1----:R-:W-:Y:S07]  /*112e0*/  FFMA.FTZ R5, R36, c[0x0][0x2d0], -R96.reuse ;  /* 0x0000b40024057a23 */ /* 0x102fee0000010860 */
[----:B------:R1:W-:Y:S01]  /*112f0*/  @P0 LDGSTS.E.BYPASS.LTC128B.128 [R241+0x5100], [R12.64], !P6 ;  /* 0x051000000cf10fae */ /* 0x0003e2000f101d48 */
[----:B------:R1:W1:Y:S01]  /*11300*/  MUFU.EX2 R58, R5 ;  /* 0x00000005003a7308 */ /* 0x0002620000000800 */
[-C--:B--2---:R-:W-:Y:S04]  /*11310*/  @P0 IADD3 R6, P2, R8, R3.reuse, RZ ;  /* 0x0000000308060210 */ /* 0x084fe80007f5e0ff */
[-C--:B------:R-:W-:Y:S02]  /*11320*/  @P0 IADD3.X R7, R9, R4.reuse, RZ, P2, !PT ;  /* 0x0000000409070210 */ /* 0x080fe400017fe4ff */
[----:B------:R2:W-:Y:S01]  /*11330*/  @P0 LDGSTS.E.BYPASS.LTC128B.128 [R241+0x5900], [R8.64], !P6 ;  /* 0x0590000008f10fae */ /* 0x0005e2000f101d48 */
[----:B---3--:R-:W-:Y:S01]  /*11340*/  @P0 IADD3 R10, P1, R6, R3, RZ ;  /* 0x00000003060a0210 */ /* 0x008fe20007f3e0ff */
[--C-:B------:R-:W-:Y:S01]  /*11350*/  FFMA.FTZ R3, R48, c[0x0][0x2d0], -R96.reuse ;  /* 0x0000b40030037a23 */ /* 0x100fe20000010860 */
[----:B------:R-:W-:Y:S02]  /*11360*/  MOV R48, R53 ;  /* 0x0000003500307202 */ /* 0x000fe40000000f00 */
[----:B------:R-:W-:Y:S01]  /*11370*/  @P0 IADD3.X R11, R7, R4, RZ, P1, !PT ;  /* 0x00000004070b0210 */ /* 0x000fe20000ffe4ff */
[----:B------:R3:W-:Y:S02]  /*11380*/  MUFU.EX2 R61, R3 ;  /* 0x00000003003d7308 */ /* 0x0007e40000000800 */
[----:B------:R3:W-:Y:S01]  /*11390*/  @P0 LDGSTS.E.BYPASS.LTC128B.128 [R241+0x6100], [R6.64], !P6 ;  /* 0x0610000006f10fae */ /* 0x0007e2000f101d48 */
[----:B------:R-:W-:Y:S01]  /*113a0*/  FMUL.FTZ R4, R70, R124 ;  /* 0x0000007c46047220 */ /* 0x000fe20000410000 */
[----:B------:R-:W-:Y:S01]  /*113b0*/  MOV R140, R48 ;  /* 0x00000030008c7202 */ /* 0x000fe20000000f00 */
[C---:B----4-:R-:W-:Y:S01]  /*113c0*/  FMUL.FTZ R14, R0.reuse, R130 ;  /* 0x00000082000e7220 */ /* 0x050fe20000410000 */
[----:B------:R-:W-:Y:S01]  /*113d0*/  MOV R130, R33 ;  /* 0x0000002100827202 */ /* 0x000fe20000000f00 */
[----:B------:R-:W-:Y:S01]  /*113e0*/  FMUL.FTZ R15, R0, R131 ;  /* 0x00000083000f7220 */ /* 0x000fe20000410000 */
[----:B------:R-:W-:Y:S01]  /*113f0*/  MOV R131, R32 ;  /* 0x0000002000837202 */ /* 0x000fe20000000f00 */
[----:B------:R-:W-:Y:S01]  /*11400*/  FMUL.FTZ R32, R70, R148 ;  /* 0x0000009446207220 */ /* 0x000fe20000410000 */
[----:B------:R4:W-:Y:S01]  /*11410*/  @P0 LDGSTS.E.BYPASS.LTC128B.128 [R241+0x6900], [R10.64], !P6 ;  /* 0x069000000af10fae */ /* 0x0009e2000f101d48 */
[--C-:B-1----:R-:W-:Y:S01]  /*11420*/  FFMA.FTZ R5, R37, c[0x0][0x2d0], -R96.reuse ;  /* 0x0000b40025057a23 */ /* 0x102fe20000010860 */
[----:B------:R-:W-:Y:S01]  /*11430*/  MOV R148, R106 ;  /* 0x0000006a00947202 */ /* 0x000fe20000000f00 */
[C---:B------:R-:W-:Y:S01]  /*11440*/  FMUL.FTZ R12, R68.reuse, R128 ;  /* 0x00000080440c7220 */ /* 0x040fe20000410000 */
[----:B------:R-:W-:Y:S01]  /*11450*/  MOV R106, R217 ;  /* 0x000000d9006a7202 */ /* 0x000fe20000000f00 */
[----:B------:R1:W1:Y:S01]  /*11460*/  MUFU.EX2 R57, R5 ;  /* 0x0000000500397308 */ /* 0x0002620000000800 */
[----:B------:R-:W-:Y:S01]  /*11470*/  FMUL.FTZ R13, R68, R129 ;  /* 0x00000081440d7220 */ /* 0x000fe20000410000 */
[----:B------:R-:W-:Y:S01]  /*11480*/  MOV R146, R58 ;  /* 0x0000003a00927202 */ /* 0x000fe20000000f00 */
[----:B------:R-:W1:Y:S01]  /*11490*/  LDSM.16.MT88.4 R20, [R224] ;  /* 0x00000000e014783b */ /* 0x000e620000004200 */
[----:B------:R-:W-:Y:S01]  /*114a0*/  FMUL.FTZ R33, R70, R149 ;  /* 0x0000009546217220 */ /* 0x000fe20000410000 */
[----:B------:R-:W-:Y:S01]  /*114b0*/  MOV R149, R214 ;  /* 0x000000d600957202 */ /* 0x000fe20000000f00 */
[C---:B--2---:R-:W-:Y:S01]  /*114c0*/  FMUL.FTZ R8, R68.reuse, R120 ;  /* 0x0000007844087220 */ /* 0x044fe20000410000 */
[----:B------:R-:W-:Y:S01]  /*114d0*/  MOV R120, R89 ;  /* 0x0000005900787202 */ /* 0x000fe20000000f00 */
[----:B------:R-:W-:Y:S01]  /*114e0*/  FMUL.FTZ R9, R68, R121 ;  /* 0x0000007944097220 */ /* 0x000fe20000410000 */
[----:B------:R-:W-:Y:S01]  /*114f0*/  MOV R124, R88 ;  /* 0x00000058007c7202 */ /* 0x000fe20000000f00 */
[----:B---3--:R-:W-:Y:S01]  /*11500*/  FFMA.FTZ R3, R49, c[0x0][0x2d0], -R96 ;  /* 0x0000b40031037a23 */ /* 0x008fe20000010860 */
[----:B------:R-:W-:Y:S01]  /*11510*/  MOV R49, R52 ;  /* 0x0000003400317202 */ /* 0x000fe20000000f00 */
[----:B------:R-:W-:Y:S01]  /*11520*/  FMUL.FTZ R48, R70, R164 ;  /* 0x000000a446307220 */ /* 0x000fe20000410000 */
[----:B------:R-:W-:Y:S01]  /*11530*/  LDSM.16.MT88.4 R52, [R225] ;  /* 0x00000000e134783b */ /* 0x000fe20000004200 */
[----:B------:R-:W2:Y:S01]  /*11540*/  MUFU.EX2 R59, R3 ;  /* 0x00000003003b7308 */ /* 0x000ea20000000800 */
[C---:B------:R-:W-:Y:S01]  /*11550*/  FMUL.FTZ R6, R69.reuse, R126 ;  /* 0x0000007e45067220 */ /* 0x040fe20000410000 */
[----:B------:R-:W-:Y:S01]  /*11560*/  MOV R147, R49 ;  /* 0x0000003100937202 */ /* 0x000fe20000000f00 */
[----:B------:R-:W-:Y:S01]  /*11570*/  FMUL.FTZ R7, R69, R127 ;  /* 0x0000007f45077220 */ /* 0x000fe20000410000 */
[----:B------:R-:W-:Y:S01]  /*11580*/  MOV R49, R81 ;  /* 0x0000005100317202 */ /* 0x000fe20000000f00 */
[C---:B------:R-:W-:Y:S01]  /*11590*/  FMUL.FTZ R58, R0.reuse, R174 ;  /* 0x000000ae003a7220 */ /* 0x040fe20000410000 */
[----:B------:R-:W-:Y:S01]  /*115a0*/  MOV R126, R90 ;  /* 0x0000005a007e7202 */ /* 0x000fe20000000f00 */
[----:B------:R-:W0:Y:S01]  /*115b0*/  LDGDEPBAR ;  /* 0x00000000000079af */ /* 0x000e220000000000 */
[----:B----4-:R-:W-:Y:S01]  /*115c0*/  FMUL.FTZ R10, R0, R122 ;  /* 0x0000007a000a7220 */ /* 0x010fe20000410000 */
[----:B------:R-:W-:Y:S01]  /*115d0*/  MOV R121, R49 ;  /* 0x0000003100797202 */ /* 0x000fe20000000f00 */
[----:B-1----:R-:W-:Y:S01]  /*115e0*/  FMUL.FTZ R5, R70, R125 ;  /* 0x0000007d46057220 */ /* 0x002fe20000410000 */
[----:B------:R-:W-:Y:S01]  /*115f0*/  MOV R127, R94 ;  /* 0x0000005e007f7202 */ /* 0x000fe20000000f00 */
[----:B------:R-:W-:Y:S01]  /*11600*/  FMUL.FTZ R11, R0, R123 ;  /* 0x0000007b000b7220 */ /* 0x000fe20000410000 */
[----:B------:R-:W-:Y:S01]  /*11610*/  MOV R123, R91 ;  /* 0x0000005b007b7202 */ /* 0x000fe20000000f00 */
[----:B------:R-:W-:Y:S01]  /*11620*/  FMUL.FTZ R49, R70, R165 ;  /* 0x000000a546317220 */ /* 0x000fe20000410000 */
[----:B------:R-:W-:Y:S01]  /*11630*/  LDSM.16.MT88.4 R88, [R228+0x800] ;  /* 0x00080000e458783b */ /* 0x000fe20000004200 */
[----:B------:R-:W-:Y:S01]  /*11640*/  MOV R145, R57 ;  /* 0x0000003900917202 */ /* 0x000fe20000000f00 */
[----:B------:R-:W-:Y:S01]  /*11650*/  FMUL.FTZ R57, R68, R173 ;  /* 0x000000ad44397220 */ /* 0x000fe20000410000 */
[----:B------:R-:W-:Y:S01]  /*11660*/  MOV R125, R63 ;  /* 0x0000003f007d7202 */ /* 0x000fe20000000f00 */
[----:B------:R-:W-:Y:S02]  /*11670*/  FMUL.FTZ R63, R0, R179 ;  /* 0x000000b3003f7220 */ /* 0x000fe40000410000 */
[--C-:B------:R-:W-:Y:S02]  /*11680*/  FFMA.FTZ R106, R106, c[0x0][0x2d0], -R105.reuse ;  /* 0x0000b4006a6a7a23 */ /* 0x100fe40000010869 */
[--C-:B------:R-:W-:Y:S01]  /*11690*/  FFMA.FTZ R126, R126, c[0x0][0x2d0], -R105.reuse ;  /* 0x0000b4007e7e7a23 */ /* 0x100fe20000010869 */
[----:B--2---:R-:W-:Y:S01]  /*116a0*/  MOV R128, R59 ;  /* 0x0000003b00807202 */ /* 0x004fe20000000f00 */
[--C-:B------:R-:W-:Y:S02]  /*116b0*/  FFMA.FTZ R3, R38, c[0x0][0x2d0], -R104.reuse ;  /* 0x0000b40026037a23 */ /* 0x100fe40000010868 */
[----:B------:R-:W-:Y:S01]  /*116c0*/  FMUL.FTZ R59, R0, R175 ;  /* 0x000000af003b7220 */ /* 0x000fe20000410000 */
[-C--:B------:R-:W-:Y:S01]  /*116d0*/  HMMA.16816.F32 R4, R76, R20.reuse, R4 ;  /* 0x000000144c04723c */ /* 0x080fe20000001804 */
[----:B------:R1:W-:Y:S07]  /*116e0*/  MUFU.EX2 R250, R3 ;  /* 0x0000000300fa7308 */ /* 0x0003ee0000000800 */
[C---:B------:R-:W-:Y:S07]  /*116f0*/  HMMA.16816.F32 R8, R64.reuse, R20, R8 ;  /* 0x000000144008723c */ /* 0x040fee0000001808 */
[C---:B------:R-:W-:Y:S01]  /*11700*/  FMUL.FTZ R21, R70.reuse, R137 ;  /* 0x0000008946157220 */ /* 0x040fe20000410000 */
[-C--:B------:R-:W-:Y:S04]  /*11710*/  HMMA.16816.F32 R12, R64, R22.reuse, R12 ;  /* 0x00000016400c723c */ /* 0x080fe8000000180c */
[----:B------:R-:W-:Y:S01]  /*11720*/  FMUL.FTZ R20, R70, R136 ;  /* 0x0000008846147220 */ /* 0x000fe20000410000 */
[----:B------:R-:W-:Y:S02]  /*11730*/  MOV R137, R192 ;  /* 0x000000c000897202 */ /* 0x000fe40000000f00 */
[----:B------:R-:W-:Y:S01]  /*11740*/  MOV R136, R61 ;  /* 0x0000003d00887202 */ /* 0x000fe20000000f00 */
[C---:B------:R-:W-:Y:S04]  /*11750*/  HMMA.16816.F32 R16, R76.reuse, R22, R16 ;  /* 0x000000164c10723c */ /* 0x040fe80000001810 */
[--C-:B-1----:R-:W-:Y:S02]  /*11760*/  FFMA.FTZ R3, R39, c[0x0][0x2d0], -R104.reuse ;  /* 0x0000b40027037a23 */ /* 0x102fe40000010868 */
[----:B------:R-:W1:Y:S01]  /*11770*/  LDSM.16.MT88.4 R36, [R228] ;  /* 0x00000000e424783b */ /* 0x000e620000004200 */
[C---:B------:R-:W-:Y:S01]  /*11780*/  FMUL.FTZ R22, R69.reuse, R138 ;  /* 0x0000008a45167220 */ /* 0x040fe20000410000 */
[----:B------:R2:W-:Y:S01]  /*11790*/  MUFU.EX2 R251, R3 ;  /* 0x0000000300fb7308 */ /* 0x0005e20000000800 */
[C---:B------:R-:W-:Y:S03]  /*117a0*/  FMUL.FTZ R23, R69.reuse, R139 ;  /* 0x0000008b45177220 */ /* 0x040fe60000410000 */
[----:B------:R-:W-:Y:S01]  /*117b0*/  MOV R138, R193 ;  /* 0x000000c1008a7202 */ /* 0x000fe20000000f00 */
[----:B------:R-:W-:Y:S01]  /*117c0*/  FMUL.FTZ R61, R68, R177 ;  /* 0x000000b1443d7220 */ /* 0x000fe20000410000 */
[----:B------:R-:W-:Y:S02]  /*117d0*/  MOV R193, R82 ;  /* 0x0000005200c17202 */ /* 0x000fe40000000f00 */
[----:B------:R-:W-:Y:S02]  /*117e0*/  MOV R139, R117 ;  /* 0x00000075008b7202 */ /* 0x000fe40000000f00 */
[----:B------:R-:W-:Y:S02]  /*117f0*/  MOV R117, R221 ;  /* 0x000000dd00757202 */ /* 0x000fe40000000f00 */
[----:B------:R-:W-:Y:S02]  /*11800*/  MOV R122, R193 ;  /* 0x000000c1007a7202 */ /* 0x000fe40000000f00 */
[----:B------:R-:W-:Y:S02]  /*11810*/  MOV R193, R95 ;  /* 0x0000005f00c17202 */ /* 0x000fe40000000f00 */
[----:B------:R-:W-:Y:S01]  /*11820*/  LDSM.16.MT88.4 R92, [R225+0x800] ;  /* 0x00080000e15c783b */ /* 0x000fe20000004200 */
[--C-:B--2---:R-:W-:Y:S01]  /*11830*/  FFMA.FTZ R3, R50, c[0x0][0x2d0], -R104.reuse ;  /* 0x0000b40032037a23 */ /* 0x104fe20000010868 */
[----:B------:R-:W-:Y:S06]  /*11840*/  MOV R50, R80 ;  /* 0x0000005000327202 */ /* 0x000fec0000000f00 */
[----:B------:R-:W2:Y:S01]  /*11850*/  LDSM.16.MT88.4 R80, [R227] ;  /* 0x00000000e350783b */ /* 0x000ea20000004200 */
[----:B------:R3:W-:Y:S01]  /*11860*/  MUFU.EX2 R252, R3 ;  /* 0x0000000300fc7308 */ /* 0x0007e20000000800 */
[----:B------:R-:W-:Y:S01]  /*11870*/  MOV R164, R50 ;  /* 0x0000003200a47202 */ /* 0x000fe20000000f00 */
[----:B------:R-:W-:Y:S01]  /*11880*/  FMUL.FTZ R50, R69, R166 ;  /* 0x000000a645327220 */ /* 0x000fe20000410000 */
[-C--:B-1----:R-:W-:Y:S08]  /*11890*/  HMMA.16816.F32 R20, R76, R36.reuse, R20 ;  /* 0x000000244c14723c */ /* 0x082ff00000001814 */
[C---:B------:R-:W-:Y:S04]  /*118a0*/  HMMA.16816.F32 R24, R64.reuse, R36, R24 ;  /* 0x000000244018723c */ /* 0x040fe80000001818 */
[----:B---3--:R-:W-:Y:S04]  /*118b0*/  FFMA.FTZ R3, R51, c[0x0][0x2d0], -R104 ;  /* 0x0000b40033037a23 */ /* 0x008fe80000010868 */
[-C--:B------:R-:W-:Y:S01]  /*118c0*/  HMMA.16816.F32 R28, R64, R38.reuse, R28 ;  /* 0x00000026401c723c */ /* 0x080fe2000000181c */
[----:B------:R1:W3:Y:S03]  /*118d0*/  MUFU.EX2 R62, R3 ;  /* 0x00000003003e7308 */ /* 0x0002e60000000800 */
[C---:B------:R-:W-:Y:S02]  /*118e0*/  FMUL.FTZ R36, R70.reuse, R152 ;  /* 0x0000009846247220 */ /* 0x040fe40000410000 */
[----:B------:R-:W-:Y:S02]  /*118f0*/  FMUL.FTZ R37, R70, R153 ;  /* 0x0000009946257220 */ /* 0x000fe40000410000 */
[C---:B------:R-:W-:Y:S04]  /*11900*/  HMMA.16816.F32 R32, R76.reuse, R38, R32 ;  /* 0x000000264c20723c */ /* 0x040fe80000001820 */
[C---:B------:R-:W-:Y:S03]  /*11910*/  FMUL.FTZ R51, R69.reuse, R167 ;  /* 0x000000a745337220 */ /* 0x040fe60000410000 */
[C---:B------:R-:W-:Y:S02]  /*11920*/  FMUL.FTZ R39, R69.reuse, R155 ;  /* 0x0000009b45277220 */ /* 0x040fe40000410000 */
[----:B------:R-:W-:Y:S07]  /*11930*/  FMUL.FTZ R38, R69, R154 ;  /* 0x0000009a45267220 */ /* 0x000fee0000410000 */
[-C--:B------:R-:W-:Y:S03]  /*11940*/  HMMA.16816.F32 R36, R76, R52.reuse, R36 ;  /* 0x000000344c24723c */ /* 0x080fe60000001824 */
[--C-:B-1----:R-:W-:Y:S01]  /*11950*/  FFMA.FTZ R3, R40, c[0x0][0x2d0], -R105.reuse ;  /* 0x0000b40028037a23 */ /* 0x102fe20000010869 */
[----:B---3--:R-:W-:Y:S01]  /*11960*/  MOV R129, R62 ;  /* 0x0000003e00817202 */ /* 0x008fe20000000f00 */
[----:B------:R-:W-:Y:S01]  /*11970*/  FMUL.FTZ R40, R68, R156 ;  /* 0x0000009c44287220 */ /* 0x000fe20000410000 */
[----:B------:R-:W-:Y:S01]  /*11980*/  MOV R156, R87 ;  /* 0x00000057009c7202 */ /* 0x000fe20000000f00 */
[----:B------:R1:W-:Y:S01]  /*11990*/  MUFU.EX2 R249, R3 ;  /* 0x0000000300f97308 */ /* 0x0003e20000000800 */
[----:B------:R-:W-:Y:S04]  /*119a0*/  FMUL.FTZ R62, R0, R178 ;  /* 0x000000b2003e7220 */ /* 0x000fe80000410000 */
[----:B------:R-:W-:Y:S02]  /*119b0*/  MOV R165, R156 ;  /* 0x0000009c00a57202 */ /* 0x000fe40000000f00 */
[----:B------:R-:W-:Y:S02]  /*119c0*/  MOV R156, R132 ;  /* 0x00000084009c7202 */ /* 0x000fe40000000f00 */
[----:B------:R-:W-:Y:S01]  /*119d0*/  MOV R132, R240 ;  /* 0x000000f000847202 */ /* 0x000fe20000000f00 */
[--C-:B-1----:R-:W-:Y:S02]  /*119e0*/  FFMA.FTZ R3, R41, c[0x0][0x2d0], -R105.reuse ;  /* 0x0000b40029037a23 */ /* 0x102fe40000010869 */
[----:B------:R-:W-:Y:S01]  /*119f0*/  FMUL.FTZ R41, R68, R157 ;  /* 0x0000009d44297220 */ /* 0x000fe20000410000 */
[----:B------:R-:W-:Y:S01]  /*11a00*/  MOV R157, R85 ;  /* 0x00000055009d7202 */ /* 0x000fe20000000f00 */
[----:B------:R1:W3:Y:S01]  /*11a10*/  MUFU.EX2 R248, R3 ;  /* 0x0000000300f87308 */ /* 0x0002e20000000800 */
[----:B------:R-:W4:Y:S02]  /*11a20*/  LDSM.16.MT88.4 R84, [R224+0x800] ;  /* 0x00080000e054783b */ /* 0x000f240000004200 */
[----:B------:R-:W-:Y:S01]  /*11a30*/  MOV R166, R157 ;  /* 0x0000009d00a67202 */ /* 0x000fe20000000f00 */
[--C-:B-1----:R-:W-:Y:S02]  /*11a40*/  FFMA.FTZ R3, R44, c[0x0][0x2d0], -R105.reuse ;  /* 0x0000b4002c037a23 */ /* 0x102fe40000010869 */
[C---:B------:R-:W-:Y:S01]  /*11a50*/  FMUL.FTZ R44, R68.reuse, R160 ;  /* 0x000000a0442c7220 */ /* 0x040fe20000410000 */
[----:B------:R-:W-:Y:S03]  /*11a60*/  MOV R160, R220 ;  /* 0x000000dc00a07202 */ /* 0x000fe60000000f00 */
[----:B------:R1:W-:Y:S02]  /*11a70*/  MUFU.EX2 R246, R3 ;  /* 0x0000000300f67308 */ /* 0x0003e40000000800 */
[--C-:B-1----:R-:W-:Y:S02]  /*11a80*/  FFMA.FTZ R3, R45, c[0x0][0x2d0], -R105.reuse ;  /* 0x0000b4002d037a23 */ /* 0x102fe40000010869 */
[----:B------:R-:W-:Y:S01]  /*11a90*/  FMUL.FTZ R45, R68, R161 ;  /* 0x000000a1442d7220 */ /* 0x000fe20000410000 */
[----:B------:R-:W-:Y:S05]  /*11aa0*/  MOV R161, R150 ;  /* 0x0000009600a17202 */ /* 0x000fea0000000f00 */
[----:B------:R1:W1:Y:S01]  /*11ab0*/  MUFU.EX2 R247, R3 ;  /* 0x0000000300f77308 */ /* 0x0002620000000800 */
[----:B------:R-:W-:Y:S02]  /*11ac0*/  MOV R150, R122 ;  /* 0x0000007a00967202 */ /* 0x000fe40000000f00 */
[----:B------:R-:W-:Y:S01]  /*11ad0*/  MOV R122, R234 ;  /* 0x000000ea007a7202 */ /* 0x000fe20000000f00 */
[--C-:B-1----:R-:W-:Y:S02]  /*11ae0*/  FFMA.FTZ R3, R42, c[0x0][0x2d0], -R100.reuse ;  /* 0x0000b4002a037a23 */ /* 0x102fe40000010864 */
[C---:B------:R-:W-:Y:S04]  /*11af0*/  FMUL.FTZ R42, R0.reuse, R158 ;  /* 0x0000009e002a7220 */ /* 0x040fe80000410000 */
[----:B------:R1:W-:Y:S02]  /*11b00*/  MUFU.EX2 R144, R3 ;  /* 0x0000000300907308 */ /* 0x0003e40000000800 */
[--C-:B-1----:R-:W-:Y:S02]  /*11b10*/  FFMA.FTZ R3, R43, c[0x0][0x2d0], -R100.reuse ;  /* 0x0000b4002b037a23 */ /* 0x102fe40000010864 */
[----:B------:R-:W-:Y:S06]  /*11b20*/  FMUL.FTZ R43, R0, R159 ;  /* 0x0000009f002b7220 */ /* 0x000fec0000410000 */
[----:B------:R1:W1:Y:S01]  /*11b30*/  MUFU.EX2 R192, R3 ;  /* 0x0000000300c07308 */ /* 0x0002620000000800 */
[C---:B------:R-:W-:Y:S07]  /*11b40*/  HMMA.16816.F32 R40, R64.reuse, R52, R40 ;  /* 0x000000344028723c */ /* 0x040fee0000001828 */
[C---:B------:R-:W-:Y:S01]  /*11b50*/  FMUL.FTZ R52, R70.reuse, R168 ;  /* 0x000000a846347220 */ /* 0x040fe20000410000 */
[----:B------:R-:W-:Y:S01]  /*11b60*/  MOV R168, R166 ;  /* 0x000000a600a87202 */ /* 0x000fe20000000f00 */
[----:B------:R-:W-:Y:S03]  /*11b70*/  FMUL.FTZ R53, R70, R169 ;  /* 0x000000a946357220 */ /* 0x000fe60000410000 */
[----:B------:R-:W-:Y:S02]  /*11b80*/  MOV R166, R161 ;  /* 0x000000a100a67202 */ /* 0x000fe40000000f00 */
[----:B------:R-:W-:Y:S01]  /*11b90*/  MOV R161, R156 ;  /* 0x0000009c00a17202 */ /* 0x000fe20000000f00 */
[--C-:B-1----:R-:W-:Y:S02]  /*11ba0*/  FFMA.FTZ R3, R46, c[0x0][0x2d0], -R100.reuse ;  /* 0x0000b4002e037a23 */ /* 0x102fe40000010864 */
[C---:B------:R-:W-:Y:S01]  /*11bb0*/  FMUL.FTZ R46, R0.reuse, R162 ;  /* 0x000000a2002e7220 */ /* 0x040fe20000410000 */
[----:B------:R-:W-:Y:S01]  /*11bc0*/  MOV R162, R151 ;  /* 0x0000009700a27202 */ /* 0x000fe20000000f00 */
[----:B------:R1:W-:Y:S01]  /*11bd0*/  MUFU.EX2 R152, R3 ;  /* 0x0000000300987308 */ /* 0x0003e20000000800 */
[----:B------:R-:W-:Y:S02]  /*11be0*/  MOV R151, R117 ;  /* 0x0000007500977202 */ /* 0x000fe40000000f00 */
[----:B------:R-:W-:Y:S01]  /*11bf0*/  MOV R117, R233 ;  /* 0x000000e900757202 */ /* 0x000fe20000000f00 */
[----:B-1----:R-:W-:Y:S01]  /*11c00*/  FFMA.FTZ R3, R199, c[0x0][0x2d0], -R100 ;  /* 0x0000b400c7037a23 */ /* 0x002fe20000010864 */
[----:B------:R-:W-:Y:S05]  /*11c10*/  MOV R199, R218 ;  /* 0x000000da00c77202 */ /* 0x000fea0000000f00 */
[----:B------:R1:W1:Y:S01]  /*11c20*/  MUFU.EX2 R153, R3 ;  /* 0x0000000300997308 */ /* 0x0002620000000800 */
[----:B------:R-:W-:Y:S02]  /*11c30*/  MOV R167, R199 ;  /* 0x000000c700a77202 */ /* 0x000fe40000000f00 */
[----:B------:R-:W-:Y:S02]  /*11c40*/  MOV R199, R148 ;  /* 0x0000009400c77202 */ /* 0x000fe40000000f00 */
[----:B------:R-:W-:Y:S01]  /*11c50*/  MOV R148, R239 ;  /* 0x000000ef00947202 */ /* 0x000fe20000000f00 */
[--C-:B-1----:R-:W-:Y:S02]  /*11c60*/  FFMA.FTZ R3, R47, c[0x0][0x2d0], -R96.reuse ;  /* 0x0000b4002f037a23 */ /* 0x102fe40000010860 */
[----:B------:R-:W-:Y:S02]  /*11c70*/  FMUL.FTZ R47, R0, R163 ;  /* 0x000000a3002f7220 */ /* 0x000fe40000410000 */
[----:B------:R1:W-:Y:S05]  /*11c80*/  MUFU.EX2 R221, R3 ;  /* 0x0000000300dd7308 */ /* 0x0003ea0000000800 */
[-C--:B------:R-:W-:Y:S08]  /*11c90*/  HMMA.16816.F32 R44, R64, R54.reuse, R44 ;  /* 0x00000036402c723c */ /* 0x080ff0000000182c */
[C---:B------:R-:W-:Y:S07]  /*11ca0*/  HMMA.16816.F32 R48, R76.reuse, R54, R48 ;  /* 0x000000364c30723c */ /* 0x040fee0000001830 */
[C---:B------:R-:W-:Y:S02]  /*11cb0*/  FMUL.FTZ R54, R69.reuse, R170 ;  /* 0x000000aa45367220 */ /* 0x040fe40000410000 */
[----:B------:R-:W-:Y:S03]  /*11cc0*/  FMUL.FTZ R55, R69, R171 ;  /* 0x000000ab45377220 */ /* 0x000fe60000410000 */
[--C-:B-1----:R-:W-:Y:S01]  /*11cd0*/  FFMA.FTZ R3, R198, c[0x0][0x2d0], -R96.reuse ;  /* 0x0000b400c6037a23 */ /* 0x102fe20000010860 */
[----:B------:R-:W-:Y:S03]  /*11ce0*/  MOV R198, R165 ;  /* 0x000000a500c67202 */ /* 0x000fe60000000f00 */
[-C--:B--2---:R-:W-:Y:S01]  /*11cf0*/  HMMA.16816.F32 R52, R76, R80.reuse, R52 ;  /* 0x000000504c34723c */ /* 0x084fe20000001834 */
[----:B------:R1:W-:Y:S02]  /*11d00*/  MUFU.EX2 R220, R3 ;  /* 0x0000000300dc7308 */ /* 0x0003e40000000800 */
[--C-:B-1----:R-:W-:Y:S02]  /*11d10*/  FFMA.FTZ R3, R56, c[0x0][0x2d0], -R96.reuse ;  /* 0x0000b40038037a23 */ /* 0x102fe40000010860 */
[----:B------:R-:W-:Y:S06]  /*11d20*/  FMUL.FTZ R56, R68, R172 ;  /* 0x000000ac44387220 */ /* 0x000fec0000410000 */
[----:B------:R1:W-:Y:S01]  /*11d30*/  MUFU.EX2 R218, R3 ;  /* 0x0000000300da7308 */ /* 0x0003e20000000800 */
[C---:B------:R-:W-:Y:S07]  /*11d40*/  HMMA.16816.F32 R56, R64.reuse, R80, R56 ;  /* 0x000000504038723c */ /* 0x040fee0000001838 */
[----:B------:R-:W-:Y:S02]  /*11d50*/  F2FP.PACK_AB R80, R137, R143 ;  /* 0x0000008f8950723e */ /* 0x000fe400000000ff */
[----:B------:R-:W-:Y:S03]  /*11d60*/  F2FP.PACK_AB R81, R195, R194 ;  /* 0x000000c2c351723e */ /* 0x000fe600000000ff */
[----:B-1----:R-:W-:Y:S02]  /*11d70*/  FFMA.FTZ R3, R60, c[0x0][0x2d0], -R96 ;  /* 0x0000b4003c037a23 */ /* 0x002fe40000010860 */
[----:B------:R-:W-:Y:S02]  /*11d80*/  FMUL.FTZ R60, R68, R176 ;  /* 0x000000b0443c7220 */ /* 0x000fe40000410000 */
[----:B------:R1:W-:Y:S05]  /*11d90*/  MUFU.EX2 R217, R3 ;  /* 0x0000000300d97308 */ /* 0x0003ea0000000800 */
[-C--:B------:R-:W-:Y:S07]  /*11da0*/  HMMA.16816.F32 R60, R64, R82.reuse, R60 ;  /* 0x00000052403c723c */ /* 0x080fee000000183c */
[C---:B------:R-:W-:Y:S02]  /*11db0*/  FMUL.FTZ R64, R70.reuse, R180 ;  /* 0x000000b446407220 */ /* 0x040fe40000410000 */
[----:B------:R-:W-:Y:S03]  /*11dc0*/  FMUL.FTZ R65, R70, R181 ;  /* 0x000000b546417220 */ /* 0x000fe60000410000 */
[C---:B------:R-:W-:Y:S02]  /*11dd0*/  FMUL.FTZ R66, R69.reuse, R182 ;  /* 0x000000b645427220 */ /* 0x040fe40000410000 */
[----:B------:R-:W-:Y:S02]  /*11de0*/  FMUL.FTZ R67, R69, R183 ;  /* 0x000000b745437220 */ /* 0x000fe40000410000 */
[--C-:B-1----:R-:W-:Y:S05]  /*11df0*/  FFMA.FTZ R3, R202, c[0x0][0x2d0], -R104.reuse ;  /* 0x0000b400ca037a23 */ /* 0x102fea0000010868 */
[----:B------:R-:W-:Y:S01]  /*11e00*/  HMMA.16816.F32 R64, R76, R82, R64 ;  /* 0x000000524c40723c */ /* 0x000fe20000001840 */
[----:B------:R1:W-:Y:S06]  /*11e10*/  MUFU.EX2 R155, R3 ;  /* 0x00000003009b7308 */ /* 0x0003ec0000000800 */
[----:B------:R-:W-:Y:S02]  /*11e20*/  F2FP.PACK_AB R77, R138, R164 ;  /* 0x000000a48a4d723e */ /* 0x000fe400000000ff */
[----:B------:R-:W-:Y:S03]  /*11e30*/  F2FP.PACK_AB R76, R139, R244 ;  /* 0x000000f48b4c723e */ /* 0x000fe600000000ff */
[----:B------:R-:W-:Y:S02]  /*11e40*/  F2FP.PACK_AB R78, R141, R131 ;  /* 0x000000838d4e723e */ /* 0x000fe400000000ff */
[----:B------:R-:W-:Y:S02]  /*11e50*/  F2FP.PACK_AB R79, R140, R130 ;  /* 0x000000828c4f723e */ /* 0x000fe400000000ff */
[----:B------:R-:W-:Y:S02]  /*11e60*/  F2FP.PACK_AB R82, R147, R142 ;  /* 0x0000008e9352723e */ /* 0x000fe400000000ff */
[----:B------:R-:W-:Y:S03]  /*11e70*/  F2FP.PACK_AB R83, R196, R197 ;  /* 0x000000c5c453723e */ /* 0x000fe600000000ff */
[-C--:B----4-:R-:W-:Y:S03]  /*11e80*/  HMMA.16816.F32 R4, R76, R84.reuse, R4 ;  /* 0x000000544c04723c */ /* 0x090fe60000001804 */
[--C-:B-1----:R-:W-:Y:S05]  /*11e90*/  FFMA.FTZ R3, R203, c[0x0][0x2d0], -R104.reuse ;  /* 0x0000b400cb037a23 */ /* 0x102fea0000010868 */
[C---:B------:R-:W-:Y:S01]  /*11ea0*/  HMMA.16816.F32 R8, R80.reuse, R84, R8 ;  /* 0x000000545008723c */ /* 0x040fe20000001808 */
[----:B------:R1:W-:Y:S07]  /*11eb0*/  MUFU.EX2 R216, R3 ;  /* 0x0000000300d87308 */ /* 0x0003ee0000000800 */
[-C--:B------:R-:W-:Y:S08]  /*11ec0*/  HMMA.16816.F32 R12, R80, R86.reuse, R12 ;  /* 0x00000056500c723c */ /* 0x080ff0000000180c */
[C---:B------:R-:W-:Y:S01]  /*11ed0*/  HMMA.16816.F32 R16, R76.reuse, R86, R16 ;  /* 0x000000564c10723c */ /* 0x040fe20000001810 */
[----:B------:R-:W2:Y:S07]  /*11ee0*/  LDSM.16.MT88.4 R84, [R227+0x800] ;  /* 0x00080000e354783b */ /* 0x000eae0000004200 */
[-C--:B------:R-:W-:Y:S04]  /*11ef0*/  HMMA.16816.F32 R20, R76, R88.reuse, R20 ;  /* 0x000000584c14723c */ /* 0x080fe80000001814 */
[--C-:B-1----:R-:W-:Y:S04]  /*11f00*/  FFMA.FTZ R3, R200, c[0x0][0x2d0], -R104.reuse ;  /* 0x0000b400c8037a23 */ /* 0x102fe80000010868 */
[C---:B------:R-:W-:Y:S01]  /*11f10*/  HMMA.16816.F32 R24, R80.reuse, R88, R24 ;  /* 0x000000585018723c */ /* 0x040fe20000001818 */
[----:B------:R1:W-:Y:S07]  /*11f20*/  MUFU.EX2 R159, R3 ;  /* 0x00000003009f7308 */ /* 0x0003ee0000000800 */
[-C--:B------:R-:W-:Y:S08]  /*11f30*/  HMMA.16816.F32 R28, R80, R90.reuse, R28 ;  /* 0x0000005a501c723c */ /* 0x080ff0000000181c */
[C---:B------:R-:W-:Y:S01]  /*11f40*/  HMMA.16816.F32 R32, R76.reuse, R90, R32 ;  /* 0x0000005a4c20723c */ /* 0x040fe20000001820 */
[----:B------:R-:W4:Y:S07]  /*11f50*/  LDSM.16.MT88.4 R88, [R224+0x1000] ;  /* 0x00100000e058783b */ /* 0x000f2e0000004200 */
[-C--:B------:R-:W-:Y:S04]  /*11f60*/  HMMA.16816.F32 R36, R76, R92.reuse, R36 ;  /* 0x0000005c4c24723c */ /* 0x080fe80000001824 */
[----:B-1----:R-:W-:Y:S02]  /*11f70*/  FFMA.FTZ R3, R201, c[0x0][0x2d0], -R104 ;  /* 0x0000b400c9037a23 */ /* 0x002fe40000010868 */
[----:B------:R-:W-:Y:S02]  /*11f80*/  MUFU.EX2 R201, R101 ;  /* 0x0000006500c97308 */ /* 0x000fe40000000800 */
[C---:B------:R-:W-:Y:S07]  /*11f90*/  HMMA.16816.F32 R40, R80.reuse, R92, R40 ;  /* 0x0000005c5028723c */ /* 0x040fee0000001828 */
[----:B------:R-:W-:Y:S01]  /*11fa0*/  FFMA.FTZ R92, R210, c[0x0][0x2d0], -R96 ;  /* 0x0000b400d25c7a23 */ /* 0x000fe20000010860 */
[-C--:B------:R-:W-:Y:S01]  /*11fb0*/  HMMA.16816.F32 R44, R80, R94.reuse, R44 ;  /* 0x0000005e502c723c */ /* 0x080fe2000000182c */
[----:B------:R1:W-:Y:S07]  /*11fc0*/  MUFU.EX2 R215, R3 ;  /* 0x0000000300d77308 */ /* 0x0003ee0000000800 */
[C---:B------:R-:W-:Y:S08]  /*11fd0*/  HMMA.16816.F32 R48, R76.reuse, R94, R48 ;  /* 0x0000005e4c30723c */ /* 0x040ff00000001830 */
[-C--:B--2---:R-:W-:Y:S08]  /*11fe0*/  HMMA.16816.F32 R52, R76, R84.reuse, R52 ;  /* 0x000000544c34723c */ /* 0x084ff00000001834 */
[C---:B------:R-:W-:Y:S04]  /*11ff0*/  HMMA.16816.F32 R56, R80.reuse, R84, R56 ;  /* 0x000000545038723c */ /* 0x040fe80000001838 */
[--C-:B-1----:R-:W-:Y:S04]  /*12000*/  FFMA.FTZ R3, R205, c[0x0][0x2d0], -R105.reuse ;  /* 0x0000b400cd037a23 */ /* 0x102fe80000010869 */
[-C--:B------:R-:W-:Y:S01]  /*12010*/  HMMA.16816.F32 R60, R80, R86.reuse, R60 ;  /* 0x00000056503c723c */ /* 0x080fe2000000183c */
[----:B------:R1:W-:Y:S06]  /*12020*/  MUFU.EX2 R154, R3 ;  /* 0x00000003009a7308 */ /* 0x0003ec0000000800 */
[----:B---3--:R-:W-:Y:S01]  /*12030*/  F2FP.PACK_AB R80, R248, R249 ;  /* 0x000000f9f850723e */ /* 0x008fe200000000ff */
[----:B------:R-:W-:Y:S01]  /*12040*/  HMMA.16816.F32 R64, R76, R86, R64 ;  /* 0x000000564c40723c */ /* 0x000fe20000001840 */
[----:B------:R-:W-:Y:S03]  /*12050*/  LDSM.16.MT88.4 R84, [R225+0x1000] ;  /* 0x00100000e154783b */ /* 0x000fe60000004200 */
[----:B------:R-:W-:Y:S02]  /*12060*/  F2FP.PACK_AB R82, R247, R246 ;  /* 0x000000f6f752723e */ /* 0x000fe400000000ff */
[----:B------:R-:W-:Y:S02]  /*12070*/  F2FP.PACK_AB R81, R192, R144 ;  /* 0x00000090c051723e */ /* 0x000fe400000000ff */
[----:B------:R-:W-:Y:S04]  /*12080*/  F2FP.PACK_AB R76, R145, R146 ;  /* 0x00000092914c723e */ /* 0x000fe800000000ff */
[----:B------:R-:W-:Y:S02]  /*12090*/  F2FP.PACK_AB R78, R128, R136 ;  /* 0x00000088804e723e */ /* 0x000fe400000000ff */
[----:B------:R-:W-:Y:S02]  /*120a0*/  F2FP.PACK_AB R77, R251, R250 ;  /* 0x000000fafb4d723e */ /* 0x000fe400000000ff */
[----:B------:R-:W-:Y:S01]  /*120b0*/  F2FP.PACK_AB R79, R129, R252 ;  /* 0x000000fc814f723e */ /* 0x000fe200000000ff */
[--C-:B-1----:R-:W-:Y:S01]  /*120c0*/  FFMA.FTZ R3, R208, c[0x0][0x2d0], -R105.reuse ;  /* 0x0000b400d0037a23 */ /* 0x102fe20000010869 */
[----:B------:R-:W-:Y:S03]  /*120d0*/  F2FP.PACK_AB R83, R153, R152 ;  /* 0x000000989953723e */ /* 0x000fe600000000ff */
[----:B------:R1:W2:Y:S02]  /*120e0*/  MUFU.EX2 R158, R3 ;  /* 0x00000003009e7308 */ /* 0x0002a40000000800 */
[-C--:B----4-:R-:W-:Y:S08]  /*120f0*/  HMMA.16816.F32 R4, R76, R88.reuse, R4 ;  /* 0x000000584c04723c */ /* 0x090ff00000001804 */
[C---:B------:R-:W-:Y:S08]  /*12100*/  HMMA.16816.F32 R8, R80.reuse, R88, R8 ;  /* 0x000000585008723c */ /* 0x040ff00000001808 */
[-C--:B------:R-:W-:Y:S04]  /*12110*/  HMMA.16816.F32 R12, R80, R90.reuse, R12 ;  /* 0x0000005a500c723c */ /* 0x080fe8000000180c */
[--C-:B-1----:R-:W-:Y:S04]  /*12120*/  FFMA.FTZ R3, R204, c[0x0][0x2d0], -R105.reuse ;  /* 0x0000b400cc037a23 */ /* 0x102fe80000010869 */
[C---:B------:R-:W-:Y:S01]  /*12130*/  HMMA.16816.F32 R16, R76.reuse, R90, R16 ;  /* 0x0000005a4c10723c */ /* 0x040fe20000001810 */
[----:B------:R-:W-:Y:S01]  /*12140*/  LDSM.16.MT88.4 R88, [R227+0x1000] ;  /* 0x00100000e358783b */ /* 0x000fe20000004200 */
[----:B------:R1:W-:Y:S02]  /*12150*/  MUFU.EX2 R214, R3 ;  /* 0x0000000300d67308 */ /* 0x0003e40000000800 */
[--C-:B-1----:R-:W-:Y:S08]  /*12160*/  FFMA.FTZ R3, R206, c[0x0][0x2d0], -R105.reuse ;  /* 0x0000b400ce037a23 */ /* 0x102ff00000010869 */
[----:B------:R1:W3:Y:S02]  /*12170*/  MUFU.EX2 R163, R3 ;  /* 0x0000000300a37308 */ /* 0x0002e40000000800 */
[--C-:B-1----:R-:W-:Y:S01]  /*12180*/  FFMA.FTZ R3, R160, c[0x0][0x2d0], -R100.reuse ;  /* 0x0000b400a0037a23 */ /* 0x102fe20000010864 */
[----:B------:R-:W-:Y:S02]  /*12190*/  MOV R160, R149 ;  /* 0x0000009500a07202 */ /* 0x000fe40000000f00 */
[----:B------:R-:W-:Y:S05]  /*121a0*/  MOV R149, R238 ;  /* 0x000000ee00957202 */ /* 0x000fea0000000f00 */
[----:B------:R1:W-:Y:S01]  /*121b0*/  MUFU.EX2 R157, R3 ;  /* 0x00000003009d7308 */ /* 0x0003e20000000800 */
[----:B------:R-:W-:Y:S01]  /*121c0*/  MOV R165, R160 ;  /* 0x000000a000a57202 */ /* 0x000fe20000000f00 */
[----:B------:R4:W5:Y:S01]  /*121d0*/  LDL.LU R238, [R1+0xa4] ;  /* 0x0000a40001ee7983 */ /* 0x0009620000300800 */
[----:B------:R-:W-:Y:S02]  /*121e0*/  MOV R160, R149 ;  /* 0x0000009500a07202 */ /* 0x000fe40000000f00 */
[----:B------:R-:W-:Y:S01]  /*121f0*/  MOV R149, R132 ;  /* 0x0000008400957202 */ /* 0x000fe20000000f00 */
[----:B------:R4:W5:Y:S01]  /*12200*/  LDL.LU R239, [R1+0xa0] ;  /* 0x0000a00001ef7983 */ /* 0x0009620000300800 */
[----:B------:R-:W-:Y:S03]  /*12210*/  MOV R132, R119 ;  /* 0x0000007700847202 */ /* 0x000fe60000000f00 */
[----:B------:R4:W5:Y:S04]  /*12220*/  LDL.LU R240, [R1+0x9c] ;  /* 0x00009c0001f07983 */ /* 0x0009680000300800 */
[----:B------:R4:W5:Y:S04]  /*12230*/  LDL.LU R233, [R1+0x98] ;  /* 0x0000980001e97983 */ /* 0x0009680000300800 */
[----:B------:R4:W5:Y:S04]  /*12240*/  LDL.LU R234, [R1+0x94] ;  /* 0x0000940001ea7983 */ /* 0x0009680000300800 */
[----:B------:R4:W5:Y:S01]  /*12250*/  LDL.LU R119, [R1+0x90] ;  /* 0x0000900001777983 */ /* 0x0009620000300800 */
[--C-:B-1----:R-:W-:Y:S01]  /*12260*/  FFMA.FTZ R3, R167, c[0x0][0x2d0], -R100.reuse ;  /* 0x0000b400a7037a23 */ /* 0x102fe20000010864 */
[----:B------:R-:W-:Y:S02]  /*12270*/  MOV R167, R162 ;  /* 0x000000a200a77202 */ /* 0x000fe40000000f00 */
[----:B------:R-:W-:Y:S01]  /*12280*/  MOV R162, R199 ;  /* 0x000000c700a27202 */ /* 0x000fe20000000f00 */
[----:B------:R1:W1:Y:S01]  /*12290*/  MUFU.EX2 R156, R3 ;  /* 0x00000003009c7308 */ /* 0x0002620000000800 */
[----:B------:R-:W-:Y:S02]  /*122a0*/  MOV R199, R151 ;  /* 0x0000009700c77202 */ /* 0x000fe40000000f00 */
[----:B------:R-:W-:Y:S02]  /*122b0*/  MOV R151, R148 ;  /* 0x0000009400977202 */ /* 0x000fe40000000f00 */
[----:B------:R-:W-:Y:S02]  /*122c0*/  MOV R148, R230 ;  /* 0x000000e600947202 */ /* 0x000fe40000000f00 */
[----:B------:R4:W5:Y:S01]  /*122d0*/  LDL.LU R230, [R1+0x8c] ;  /* 0x00008c0001e67983 */ /* 0x0009620000300800 */
[--C-:B-1----:R-:W-:Y:S01]  /*122e0*/  FFMA.FTZ R3, R168, c[0x0][0x2d0], -R100.reuse ;  /* 0x0000b400a8037a23 */ /* 0x102fe20000010864 */
[----:B------:R-:W-:Y:S02]  /*122f0*/  MOV R168, R198 ;  /* 0x000000c600a87202 */ /* 0x000fe40000000f00 */
[----:B------:R-:W-:Y:S02]  /*12300*/  MOV R198, R167 ;  /* 0x000000a700c67202 */ /* 0x000fe40000000f00 */
[----:B------:R-:W-:Y:S02]  /*12310*/  MOV R167, R166 ;  /* 0x000000a600a77202 */ /* 0x000fe40000000f00 */
[----:B------:R-:W-:Y:S02]  /*12320*/  MOV R166, R165 ;  /* 0x000000a500a67202 */ /* 0x000fe40000000f00 */
[----:B------:R-:W-:Y:S02]  /*12330*/  MOV R165, R162 ;  /* 0x000000a200a57202 */ /* 0x000fe40000000f00 */
[----:B------:R-:W-:Y:S02]  /*12340*/  MOV R162, R161 ;  /* 0x000000a100a27202 */ /* 0x000fe40000000f00 */
[----:B------:R1:W-:Y:S01]  /*12350*/  MUFU.EX2 R161, R3 ;  /* 0x0000000300a17308 */ /* 0x0003e20000000800 */
[----:B------:R-:W-:Y:S02]  /*12360*/  MOV R169, R198 ;  /* 0x000000c600a97202 */ /* 0x000fe40000000f00 */
[----:B------:R-:W-:Y:S02]  /*12370*/  MOV R198, R166 ;  /* 0x000000a600c67202 */ /* 0x000fe40000000f00 */
[----:B------:R-:W-:Y:S05]  /*12380*/  MOV R166, R162 ;  /* 0x000000a200a67202 */ /* 0x000fea0000000f00 */
[----:B------:R2:W-:Y:S01]  /*12390*/  MUFU.EX2 R162, R92 ;  /* 0x0000005c00a27308 */ /* 0x0005e20000000800 */
[----:B-1----:R-:W-:Y:S01]  /*123a0*/  FFMA.FTZ R3, R168, c[0x0][0x2d0], -R100 ;  /* 0x0000b400a8037a23 */ /* 0x002fe20000010864 */
[----:B------:R-:W-:Y:S02]  /*123b0*/  MOV R168, R167 ;  /* 0x000000a700a87202 */ /* 0x000fe40000000f00 */
[----:B------:R-:W-:Y:S02]  /*123c0*/  MOV R167, R165 ;  /* 0x000000a500a77202 */ /* 0x000fe40000000f00 */
[----:B------:R-:W-:Y:S04]  /*123d0*/  MOV R165, R160 ;  /* 0x000000a000a57202 */ /* 0x000fe80000000f00 */
[----:B------:R1:W1:Y:S01]  /*123e0*/  MUFU.EX2 R160, R3 ;  /* 0x0000000300a07308 */ /* 0x0002620000000800 */
[----:B--2---:R-:W2:Y:S01]  /*123f0*/  LDSM.16.MT88.4 R92, [R228+0x1000] ;  /* 0x00100000e45c783b */ /* 0x004ea20000004200 */
[----:B-1----:R-:W-:Y:S01]  /*12400*/  FFMA.FTZ R3, R169, c[0x0][0x2d0], -R96 ;  /* 0x0000b400a9037a23 */ /* 0x002fe20000010860 */
        /* <DEDUP_REMOVED lines=8> */
[----:B------:R-:W-:Y:S01]  /*12490*/  MOV R120, R124 ;  /* 0x0000007c00787202 */ /* 0x000fe20000000f00 */
[-C--:B--2---:R-:W-:Y:S03]  /*124a0*/  HMMA.16816.F32 R20, R76, R92.reuse, R20 ;  /* 0x0000005c4c14723c */ /* 0x084fe60000001814 */
[----:B------:R-:W-:Y:S01]  /*124b0*/  MOV R124, R212 ;  /* 0x000000d4007c7202 */ /* 0x000fe20000000f00 */
[--C-:B------:R-:W-:Y:S01]  /*124c0*/  FFMA.FTZ R120, R120, c[0x0][0x2d0], -R104.reuse ;  /* 0x0000b40078787a23 */ /* 0x100fe20000010868 */
[----:B------:R1:W-:Y:S03]  /*124d0*/  MUFU.EX2 R212, R3 ;  /* 0x0000000300d47308 */ /* 0x0003e60000000800 */
[C---:B------:R-:W-:Y:S07]  /*124e0*/  HMMA.16816.F32 R24, R80.reuse, R92, R24 ;  /* 0x0000005c5018723c */ /* 0x040fee0000001818 */
[--C-:B------:R-:W-:Y:S01]  /*124f0*/  FFMA.FTZ R92, R150, c[0x0][0x2d0], -R105.reuse ;  /* 0x0000b400965c7a23 */ /* 0x100fe20000010869 */
[-C--:B------:R-:W-:Y:S04]  /*12500*/  HMMA.16816.F32 R28, R80, R94.reuse, R28 ;  /* 0x0000005e501c723c */ /* 0x080fe8000000181c */
[----:B------:R-:W-:Y:S01]  /*12510*/  MOV R150, R127 ;  /* 0x0000007f00967202 */ /* 0x000fe20000000f00 */
[--C-:B------:R-:W-:Y:S02]  /*12520*/  FFMA.FTZ R127, R191, c[0x0][0x2d0], -R105.reuse ;  /* 0x0000b400bf7f7a23 */ /* 0x100fe40000010869 */
[----:B------:R-:W-:Y:S01]  /*12530*/  MUFU.EX2 R191, R106 ;  /* 0x0000006a00bf7308 */ /* 0x000fe20000000800 */
[C---:B------:R-:W-:Y:S04]  /*12540*/  HMMA.16816.F32 R32, R76.reuse, R94, R32 ;  /* 0x0000005e4c20723c */ /* 0x040fe80000001820 */
[--C-:B-1----:R-:W-:Y:S04]  /*12550*/  FFMA.FTZ R3, R169, c[0x0][0x2d0], -R104.reuse ;  /* 0x0000b400a9037a23 */ /* 0x102fe80000010868 */
[-C--:B------:R-:W-:Y:S01]  /*12560*/  HMMA.16816.F32 R36, R76, R84.reuse, R36 ;  /* 0x000000544c24723c */ /* 0x080fe20000001824 */
[----:B------:R1:W-:Y:S07]  /*12570*/  MUFU.EX2 R210, R3 ;  /* 0x0000000300d27308 */ /* 0x0003ee0000000800 */
[C---:B------:R-:W-:Y:S03]  /*12580*/  HMMA.16816.F32 R40, R80.reuse, R84, R40 ;  /* 0x000000545028723c */ /* 0x040fe60000001828 */
[----:B------:R2:W-:Y:S05]  /*12590*/  MUFU.EX2 R169, R92 ;  /* 0x0000005c00a97308 */ /* 0x0005ea0000000800 */
[-C--:B------:R-:W-:Y:S08]  /*125a0*/  HMMA.16816.F32 R44, R80, R86.reuse, R44 ;  /* 0x00000056502c723c */ /* 0x080ff0000000182c */
[C---:B------:R-:W-:Y:S01]  /*125b0*/  HMMA.16816.F32 R48, R76.reuse, R86, R48 ;  /* 0x000000564c30723c */ /* 0x040fe20000001830 */
[----:B------:R-:W4:Y:S03]  /*125c0*/  LDSM.16.MT88.4 R84, [R224+0x1800] ;  /* 0x00180000e054783b */ /* 0x000f260000004200 */
[----:B-1----:R-:W-:Y:S04]  /*125d0*/  FFMA.FTZ R3, R168, c[0x0][0x2d0], -R104 ;  /* 0x0000b400a8037a23 */ /* 0x002fe80000010868 */
[-C--:B------:R-:W-:Y:S01]  /*125e0*/  HMMA.16816.F32 R52, R76, R88.reuse, R52 ;  /* 0x000000584c34723c */ /* 0x080fe20000001834 */
[----:B------:R1:W-:Y:S01]  /*125f0*/  MUFU.EX2 R208, R3 ;  /* 0x0000000300d07308 */ /* 0x0003e20000000800 */
[----:B--2---:R-:W2:Y:S06]  /*12600*/  LDSM.16.MT88.4 R92, [R228+0x1800] ;  /* 0x00180000e45c783b */ /* 0x004eac0000004200 */
[C---:B------:R-:W-:Y:S07]  /*12610*/  HMMA.16816.F32 R56, R80.reuse, R88, R56 ;  /* 0x000000585038723c */ /* 0x040fee0000001838 */
[--C-:B------:R-:W-:Y:S01]  /*12620*/  FFMA.FTZ R88, R118, c[0x0][0x2d0], -R96.reuse ;  /* 0x0000b40076587a23 */ /* 0x100fe20000010860 */
[-C--:B------:R-:W-:Y:S03]  /*12630*/  HMMA.16816.F32 R60, R80, R90.reuse, R60 ;  /* 0x0000005a503c723c */ /* 0x080fe6000000183c */
[----:B------:R2:W-:Y:S01]  /*12640*/  MUFU.EX2 R200, R88 ;  /* 0x0000005800c87308 */ /* 0x0005e20000000800 */
[--C-:B------:R-:W-:Y:S03]  /*12650*/  FFMA.FTZ R118, R99, c[0x0][0x2d0], -R96.reuse ;  /* 0x0000b40063767a23 */ /* 0x100fe60000010860 */
[----:B------:R-:W-:Y:S01]  /*12660*/  F2FP.PACK_AB R80, R158, R154 ;  /* 0x0000009a9e50723e */ /* 0x000fe200000000ff */
[----:B------:R-:W-:Y:S04]  /*12670*/  HMMA.16816.F32 R64, R76, R90, R64 ;  /* 0x0000005a4c40723c */ /* 0x000fe80000001840 */
[--C-:B-1----:R-:W-:Y:S01]  /*12680*/  FFMA.FTZ R3, R198, c[0x0][0x2d0], -R96.reuse ;  /* 0x0000b400c6037a23 */ /* 0x102fe20000010860 */
[----:B---3--:R-:W-:Y:S01]  /*12690*/  F2FP.PACK_AB R82, R163, R214 ;  /* 0x000000d6a352723e */ /* 0x008fe200000000ff */
[----:B------:R-:W-:Y:S01]  /*126a0*/  MUFU.EX2 R198, R103 ;  /* 0x0000006700c67308 */ /* 0x000fe20000000800 */
[----:B------:R-:W-:Y:S02]  /*126b0*/  F2FP.PACK_AB R76, R220, R221 ;  /* 0x000000dddc4c723e */ /* 0x000fe400000000ff */
[----:B------:R-:W-:Y:S03]  /*126c0*/  F2FP.PACK_AB R78, R217, R218 ;  /* 0x000000dad94e723e */ /* 0x000fe600000000ff */
[----:B------:R-:W-:Y:S02]  /*126d0*/  F2FP.PACK_AB R77, R216, R155 ;  /* 0x0000009bd84d723e */ /* 0x000fe400000000ff */
[----:B------:R-:W-:Y:S02]  /*126e0*/  F2FP.PACK_AB R79, R215, R159 ;  /* 0x0000009fd74f723e */ /* 0x000fe400000000ff */
[----:B------:R1:W-:Y:S01]  /*126f0*/  MUFU.EX2 R206, R3 ;  /* 0x0000000300ce7308 */ /* 0x0003e20000000800 */
[----:B------:R-:W-:Y:S01]  /*12700*/  F2FP.PACK_AB R81, R156, R157 ;  /* 0x0000009d9c51723e */ /* 0x000fe200000000ff */
[----:B--2---:R-:W-:Y:S01]  /*12710*/  LDSM.16.MT88.4 R88, [R227+0x1800] ;  /* 0x00180000e358783b */ /* 0x004fe20000004200 */
[----:B------:R-:W-:Y:S02]  /*12720*/  F2FP.PACK_AB R83, R160, R161 ;  /* 0x000000a1a053723e */ /* 0x000fe400000000ff */
[-C--:B----4-:R-:W-:Y:S08]  /*12730*/  HMMA.16816.F32 R4, R76, R84.reuse, R4 ;  /* 0x000000544c04723c */ /* 0x090ff00000001804 */
[C---:B------:R-:W-:Y:S08]  /*12740*/  HMMA.16816.F32 R8, R80.reuse, R84, R8 ;  /* 0x000000545008723c */ /* 0x040ff00000001808 */
[-C--:B------:R-:W-:Y:S04]  /*12750*/  HMMA.16816.F32 R12, R80, R86.reuse, R12 ;  /* 0x00000056500c723c */ /* 0x080fe8000000180c */
[----:B-1----:R-:W-:Y:S04]  /*12760*/  FFMA.FTZ R3, R167, c[0x0][0x2d0], -R96 ;  /* 0x0000b400a7037a23 */ /* 0x002fe80000010860 */
[C---:B------:R-:W-:Y:S01]  /*12770*/  HMMA.16816.F32 R16, R76.reuse, R86, R16 ;  /* 0x000000564c10723c */ /* 0x040fe20000001810 */
[----:B------:R1:W-:Y:S01]  /*12780*/  MUFU.EX2 R205, R3 ;  /* 0x0000000300cd7308 */ /* 0x0003e20000000800 */
[----:B------:R-:W-:Y:S06]  /*12790*/  LDSM.16.MT88.4 R84, [R224+0x2000] ;  /* 0x00200000e054783b */ /* 0x000fec0000004200 */
[-C--:B------:R-:W-:Y:S08]  /*127a0*/  HMMA.16816.F32 R20, R76, R92.reuse, R20 ;  /* 0x0000005c4c14723c */ /* 0x080ff00000001814 */
[C---:B------:R-:W-:Y:S08]  /*127b0*/  HMMA.16816.F32 R24, R80.reuse, R92, R24 ;  /* 0x0000005c5018723c */ /* 0x040ff00000001818 */
[-C--:B------:R-:W-:Y:S04]  /*127c0*/  HMMA.16816.F32 R28, R80, R94.reuse, R28 ;  /* 0x0000005e501c723c */ /* 0x080fe8000000181c */
[--C-:B-1----:R-:W-:Y:S04]  /*127d0*/  FFMA.FTZ R3, R166, c[0x0][0x2d0], -R104.reuse ;  /* 0x0000b400a6037a23 */ /* 0x102fe80000010868 */
[C---:B------:R-:W-:Y:S01]  /*127e0*/  HMMA.16816.F32 R32, R76.reuse, R94, R32 ;  /* 0x0000005e4c20723c */ /* 0x040fe20000001820 */
[----:B------:R1:W-:Y:S01]  /*127f0*/  MUFU.EX2 R204, R3 ;  /* 0x0000000300cc7308 */ /* 0x0003e20000000800 */
[----:B------:R-:W-:Y:S02]  /*12800*/  LDSM.16.MT88.4 R92, [R228+0x2000] ;  /* 0x00200000e45c783b */ /* 0x000fe40000004200 */
[----:B-1----:R-:W-:Y:S07]  /*12810*/  FFMA.FTZ R3, R165, c[0x0][0x2d0], -R104 ;  /* 0x0000b400a5037a23 */ /* 0x002fee0000010868 */
[----:B------:R1:W-:Y:S02]  /*12820*/  MUFU.EX2 R203, R3 ;  /* 0x0000000300cb7308 */ /* 0x0003e40000000800 */
[--C-:B-1----:R-:W-:Y:S08]  /*12830*/  FFMA.FTZ R3, R199, c[0x0][0x2d0], -R105.reuse ;  /* 0x0000b400c7037a23 */ /* 0x102ff00000010869 */
[----:B------:R-:W-:Y:S10]  /*12840*/  MUFU.EX2 R199, R102 ;  /* 0x0000006600c77308 */ /* 0x000ff40000000800 */
[----:B------:R1:W-:Y:S02]  /*12850*/  MUFU.EX2 R171, R3 ;  /* 0x0000000300ab7308 */ /* 0x0003e40000000800 */
[--C-:B-1----:R-:W-:Y:S01]  /*12860*/  FFMA.FTZ R3, R151, c[0x0][0x2d0], -R105.reuse ;  /* 0x0000b40097037a23 */ /* 0x102fe20000010869 */
[----:B------:R-:W-:Y:S07]  /*12870*/  MOV R151, R193 ;  /* 0x000000c100977202 */ /* 0x000fee0000000f00 */
[----:B------:R1:W2:Y:S02]  /*12880*/  MUFU.EX2 R170, R3 ;  /* 0x0000000300aa7308 */ /* 0x0002a40000000800 */
[--C-:B-1----:R-:W-:Y:S01]  /*12890*/  FFMA.FTZ R3, R122, c[0x0][0x2d0], -R100.reuse ;  /* 0x0000b4007a037a23 */ /* 0x102fe20000010864 */
[----:B------:R-:W-:Y:S07]  /*128a0*/  MOV R122, R117 ;  /* 0x00000075007a7202 */ /* 0x000fee0000000f00 */
[----:B------:R1:W-:Y:S02]  /*128b0*/  MUFU.EX2 R117, R3 ;  /* 0x0000000300757308 */ /* 0x0003e40000000800 */
[--C-:B-1----:R-:W-:Y:S01]  /*128c0*/  FFMA.FTZ R3, R148, c[0x0][0x2d0], -R100.reuse ;  /* 0x0000b40094037a23 */ /* 0x102fe20000010864 */
[----:B------:R-:W-:Y:S02]  /*128d0*/  MOV R148, R135 ;  /* 0x0000008700947202 */ /* 0x000fe40000000f00 */
[----:B------:R-:W-:Y:S02]  /*128e0*/  MOV R135, R134 ;  /* 0x0000008600877202 */ /* 0x000fe40000000f00 */
[----:B------:R-:W-:Y:S02]  /*128f0*/  MOV R134, R133 ;  /* 0x0000008500867202 */ /* 0x000fe40000000f00 */
[----:B------:R-:W-:Y:S02]  /*12900*/  MOV R133, R132 ;  /* 0x0000008400857202 */ /* 0x000fe40000000f00 */
[----:B------:R-:W-:Y:S02]  /*12910*/  MOV R132, R125 ;  /* 0x0000007d00847202 */ /* 0x000fe40000000f00 */
[----:B------:R-:W-:Y:S02]  /*12920*/  MOV R125, R116 ;  /* 0x00000074007d7202 */ /* 0x000fe40000000f00 */
[----:B------:R1:W3:Y:S03]  /*12930*/  MUFU.EX2 R116, R3 ;  /* 0x0000000300747308 */ /* 0x0002e60000000800 */
[--C-:B------:R-:W-:Y:S02]  /*12940*/  FFMA.FTZ R125, R125, c[0x0][0x2d0], -R105.reuse ;  /* 0x0000b4007d7d7a23 */ /* 0x100fe40000010869 */
[--C-:B-1----:R-:W-:Y:S01]  /*12950*/  FFMA.FTZ R3, R149, c[0x0][0x2d0], -R105.reuse ;  /* 0x0000b40095037a23 */ /* 0x102fe20000010869 */
[----:B------:R-:W-:Y:S04]  /*12960*/  MOV R149, R132 ;  /* 0x0000008400957202 */ /* 0x000fe80000000f00 */
[----:B------:R1:W4:Y:S02]  /*12970*/  MUFU.EX2 R168, R3 ;  /* 0x0000000300a87308 */ /* 0x0003240000000800 */
[--C-:B-1----:R-:W-:Y:S08]  /*12980*/  FFMA.FTZ R3, R113, c[0x0][0x2d0], -R100.reuse ;  /* 0x0000b40071037a23 */ /* 0x102ff00000010864 */
[----:B------:R1:W-:Y:S02]  /*12990*/  MUFU.EX2 R113, R3 ;  /* 0x0000000300717308 */ /* 0x0003e40000000800 */
[----:B-1----:R-:W-:Y:S01]  /*129a0*/  FFMA.FTZ R3, R122, c[0x0][0x2d0], -R100 ;  /* 0x0000b4007a037a23 */ /* 0x002fe20000010864 */
[----:B------:R-:W-:Y:S07]  /*129b0*/  MOV R122, R114 ;  /* 0x00000072007a7202 */ /* 0x000fee0000000f00 */
[----:B------:R1:W1:Y:S02]  /*129c0*/  MUFU.EX2 R114, R3 ;  /* 0x0000000300727308 */ /* 0x0002640000000800 */
[--C-:B-1----:R-:W-:Y:S08]  /*129d0*/  FFMA.FTZ R3, R148, c[0x0][0x2d0], -R96.reuse ;  /* 0x0000b40094037a23 */ /* 0x102ff00000010860 */
[----:B------:R1:W-:Y:S02]  /*129e0*/  MUFU.EX2 R202, R3 ;  /* 0x0000000300ca7308 */ /* 0x0003e40000000800 */
[--C-:B-1----:R-:W-:Y:S01]  /*129f0*/  FFMA.FTZ R3, R135, c[0x0][0x2d0], -R96.reuse ;  /* 0x0000b40087037a23 */ /* 0x102fe20000010860 */
[----:B------:R-:W-:Y:S02]  /*12a00*/  MOV R135, R134 ;  /* 0x0000008600877202 */ /* 0x000fe40000000f00 */
[----:B------:R-:W-:Y:S05]  /*12a10*/  MOV R134, R133 ;  /* 0x0000008500867202 */ /* 0x000fea0000000f00 */
[----:B------:R1:W-:Y:S01]  /*12a20*/  MUFU.EX2 R175, R3 ;  /* 0x0000000300af7308 */ /* 0x0003e20000000800 */
[----:B------:R-:W-:Y:S01]  /*12a30*/  MOV R133, R123 ;  /* 0x0000007b00857202 */ /* 0x000fe20000000f00 */
[----:B------:R-:W-:Y:S03]  /*12a40*/  FFMA.FTZ R123, R97, c[0x0][0x2d0], -R96 ;  /* 0x0000b400617b7a23 */ /* 0x000fe60000010860 */
[----:B------:R-:W-:Y:S05]  /*12a50*/  MOV R148, R133 ;  /* 0x0000008500947202 */ /* 0x000fea0000000f00 */
[----:B------:R-:W-:Y:S02]  /*12a60*/  FFMA.FTZ R106, R148, c[0x0][0x2d0], -R100 ;  /* 0x0000b400946a7a23 */ /* 0x000fe40000010864 */
[----:B-1----:R-:W-:Y:S02]  /*12a70*/  FFMA.FTZ R3, R121, c[0x0][0x2d0], -R104 ;  /* 0x0000b40079037a23 */ /* 0x002fe40000010868 */
[----:B------:R-:W-:Y:S02]  /*12a80*/  FFMA.FTZ R121, R98, c[0x0][0x2d0], -R96 ;  /* 0x0000b40062797a23 */ /* 0x000fe40000010860 */
[----:B------:R1:W-:Y:S01]  /*12a90*/  MUFU.EX2 R174, R3 ;  /* 0x0000000300ae7308 */ /* 0x0003e20000000800 */
[----:B------:R-:W2:Y:S01]  /*12aa0*/  LDSM.16.MT88.4 R96, [R225+0x1800] ;  /* 0x00180000e160783b */ /* 0x000ea20000004200 */
[--C-:B-1----:R-:W-:Y:S02]  /*12ab0*/  FFMA.FTZ R3, R122, c[0x0][0x2d0], -R104.reuse ;  /* 0x0000b4007a037a23 */ /* 0x102fe40000010868 */
[--C-:B------:R-:W-:Y:S06]  /*12ac0*/  FFMA.FTZ R122, R124, c[0x0][0x2d0], -R104.reuse ;  /* 0x0000b4007c7a7a23 */ /* 0x100fec0000010868 */
[----:B------:R1:W-:Y:S01]  /*12ad0*/  MUFU.EX2 R173, R3 ;  /* 0x0000000300ad7308 */ /* 0x0003e20000000800 */
[----:B------:R-:W-:Y:S02]  /*12ae0*/  FFMA.FTZ R124, R190, c[0x0][0x2d0], -R104 ;  /* 0x0000b400be7c7a23 */ /* 0x000fe40000010868 */
[--C-:B------:R-:W-:Y:S07]  /*12af0*/  FFMA.FTZ R104, R134, c[0x0][0x2d0], -R105.reuse ;  /* 0x0000b40086687a23 */ /* 0x100fee0000010869 */
[----:B------:R3:W-:Y:S01]  /*12b00*/  MUFU.EX2 R193, R104 ;  /* 0x0000006800c17308 */ /* 0x0007e20000000800 */
[-C--:B--2---:R-:W-:Y:S09]  /*12b10*/  HMMA.16816.F32 R36, R76, R96.reuse, R36 ;  /* 0x000000604c24723c */ /* 0x084ff20000001824 */
[----:B------:R-:W-:Y:S01]  /*12b20*/  MUFU.EX2 R190, R107 ;  /* 0x0000006b00be7308 */ /* 0x000fe20000000800 */
[C---:B------:R-:W-:Y:S04]  /*12b30*/  HMMA.16816.F32 R40, R80.reuse, R96, R40 ;  /* 0x000000605028723c */ /* 0x040fe80000001828 */
[--C-:B-1----:R-:W-:Y:S02]  /*12b40*/  FFMA.FTZ R3, R135, c[0x0][0x2d0], -R105.reuse ;  /* 0x0000b40087037a23 */ /* 0x102fe40000010869 */
[----:B------:R-:W2:Y:S01]  /*12b50*/  LDL.LU R135, [R1+0x10] ;  /* 0x0000100001877983 */ /* 0x000ea20000300800 */
[----:B------:R-:W-:Y:S01]  /*12b60*/  FFMA.FTZ R105, R109, c[0x0][0x2d0], -R105 ;  /* 0x0000b4006d697a23 */ /* 0x000fe20000010869 */
[-C--:B------:R-:W-:Y:S01]  /*12b70*/  HMMA.16816.F32 R44, R80, R98.reuse, R44 ;  /* 0x00000062502c723c */ /* 0x080fe2000000182c */
[----:B------:R1:W-:Y:S01]  /*12b80*/  MUFU.EX2 R172, R3 ;  /* 0x0000000300ac7308 */ /* 0x0003e20000000800 */
[----:B------:R-:W2:Y:S02]  /*12b90*/  LDL.LU R134, [R1+0x18] ;  /* 0x0000180001867983 */ /* 0x000ea40000300800 */
[--C-:B------:R-:W-:Y:S02]  /*12ba0*/  FFMA.FTZ R109, R75, c[0x0][0x2d0], -R100.reuse ;  /* 0x0000b4004b6d7a23 */ /* 0x100fe40000010864 */
[----:B------:R-:W2:Y:S01]  /*12bb0*/  LDL.LU R133, [R1+0x14] ;  /* 0x0000140001857983 */ /* 0x000ea20000300800 */
[--C-:B---3--:R-:W-:Y:S01]  /*12bc0*/  FFMA.FTZ R104, R149, c[0x0][0x2d0], -R100.reuse ;  /* 0x0000b40095687a23 */ /* 0x108fe20000010864 */
[C---:B------:R-:W-:Y:S02]  /*12bd0*/  HMMA.16816.F32 R48, R76.reuse, R98, R48 ;  /* 0x000000624c30723c */ /* 0x040fe40000001830 */
[----:B------:R-:W3:Y:S01]  /*12be0*/  LDL.LU R132, [R1+0x1c] ;  /* 0x00001c0001847983 */ /* 0x000ee20000300800 */
[----:B------:R-:W-:Y:S03]  /*12bf0*/  MUFU.EX2 R105, R105 ;  /* 0x0000006900697308 */ /* 0x000fe60000000800 */
[----:B------:R-:W2:Y:S02]  /*12c00*/  LDSM.16.MT88.4 R96, [R225+0x2000] ;  /* 0x00200000e160783b */ /* 0x000ea40000004200 */
[-C--:B------:R-:W-:Y:S08]  /*12c10*/  HMMA.16816.F32 R52, R76, R88.reuse, R52 ;  /* 0x000000584c34723c */ /* 0x080ff00000001834 */
[C---:B------:R-:W-:Y:S04]  /*12c20*/  HMMA.16816.F32 R56, R80.reuse, R88, R56 ;  /* 0x000000585038723c */ /* 0x040fe80000001838 */
[--C-:B-1----:R-:W-:Y:S03]  /*12c30*/  FFMA.FTZ R3, R110, c[0x0][0x2d0], -R100.reuse ;  /* 0x0000b4006e037a23 */ /* 0x102fe60000010864 */
[--C-:B------:R-:W-:Y:S01]  /*12c40*/  FFMA.FTZ R88, R150, c[0x0][0x2d0], -R100.reuse ;  /* 0x0000b40096587a23 */ /* 0x100fe20000010864 */
[-C--:B------:R-:W-:Y:S01]  /*12c50*/  HMMA.16816.F32 R60, R80, R90.reuse, R60 ;  /* 0x0000005a503c723c */ /* 0x080fe2000000183c */
[----:B------:R1:W-:Y:S01]  /*12c60*/  MUFU.EX2 R110, R3 ;  /* 0x00000003006e7308 */ /* 0x0003e20000000800 */
[----:B------:R-:W2:Y:S06]  /*12c70*/  LDSM.16.MT88.4 R80, [R227+0x2000] ;  /* 0x00200000e350783b */ /* 0x000eac0000004200 */
[----:B------:R-:W-:Y:S03]  /*12c80*/  HMMA.16816.F32 R64, R76, R90, R64 ;  /* 0x0000005a4c40723c */ /* 0x000fe60000001840 */
[----:B------:R1:W-:Y:S04]  /*12c90*/  MUFU.EX2 R107, R88 ;  /* 0x00000058006b7308 */ /* 0x0003e80000000800 */
[----:B------:R-:W-:Y:S02]  /*12ca0*/  F2FP.PACK_AB R76, R170, R171 ;  /* 0x000000abaa4c723e */ /* 0x000fe400000000ff */
[----:B------:R-:W-:Y:S03]  /*12cb0*/  F2FP.PACK_AB R77, R116, R117 ;  /* 0x00000075744d723e */ /* 0x000fe600000000ff */
[----:B----4-:R-:W-:Y:S02]  /*12cc0*/  F2FP.PACK_AB R78, R168, R169 ;  /* 0x000000a9a84e723e */ /* 0x010fe400000000ff */
[----:B------:R-:W-:Y:S01]  /*12cd0*/  F2FP.PACK_AB R79, R114, R113 ;  /* 0x00000071724f723e */ /* 0x000fe200000000ff */
[--C-:B-1----:R-:W-:Y:S04]  /*12ce0*/  FFMA.FTZ R3, R111, c[0x0][0x2d0], -R100.reuse ;  /* 0x0000b4006f037a23 */ /* 0x102fe80000010864 */
[----:B------:R1:W-:Y:S01]  /*12cf0*/  MUFU.EX2 R111, R3 ;  /* 0x00000003006f7308 */ /* 0x0003e20000000800 */
[----:B------:R-:W-:Y:S01]  /*12d00*/  LDSM.16.MT88.4 R88, [R228+0x2800] ;  /* 0x00280000e458783b */ /* 0x000fe20000004200 */
[--C-:B-1----:R-:W-:Y:S02]  /*12d10*/  FFMA.FTZ R3, R151, c[0x0][0x2d0], -R100.reuse ;  /* 0x0000b40097037a23 */ /* 0x102fe40000010864 */
[----:B------:R-:W-:Y:S01]  /*12d20*/  FFMA.FTZ R100, R71, c[0x0][0x2d0], -R100 ;  /* 0x0000b40047647a23 */ /* 0x000fe20000010864 */
[----:B------:R-:W-:Y:S04]  /*12d30*/  F2FP.PACK_AB R71, R203, R204 ;  /* 0x000000cccb47723e */ /* 0x000fe800000000ff */
[----:B------:R-:W-:Y:S01]  /*12d40*/  LDSM.16.MT88.4 R148, [R228+0x3000] ;  /* 0x00300000e494783b */ /* 0x000fe20000004200 */
[----:B------:R-:W-:Y:S01]  /*12d50*/  MUFU.EX2 R100, R100 ;  /* 0x0000006400647308 */ /* 0x000fe20000000800 */
[----:B--2---:R-:W-:Y:S01]  /*12d60*/  FFMA.FTZ R70, R70, R135, R207 ;  /* 0x0000008746467223 */ /* 0x004fe200000100cf */
[----:B------:R-:W-:Y:S01]  /*12d70*/  MOV R207, R129 ;  /* 0x0000008100cf7202 */ /* 0x000fe20000000f00 */
[----:B------:R-:W-:Y:S02]  /*12d80*/  FFMA.FTZ R69, R69, R134, R187 ;  /* 0x0000008645457223 */ /* 0x000fe400000100bb */
[----:B------:R-:W-:Y:S01]  /*12d90*/  FADD.FTZ R75, R211, R70 ;  /* 0x00000046d34b7221 */ /* 0x000fe20000010000 */
[----:B------:R-:W-:Y:S01]  /*12da0*/  F2FP.PACK_AB R70, R205, R206 ;  /* 0x000000cecd46723e */ /* 0x000fe200000000ff */
[----:B------:R-:W-:Y:S03]  /*12db0*/  FFMA.FTZ R68, R68, R133, R185 ;  /* 0x0000008544447223 */ /* 0x000fe600000100b9 */
[----:B------:R-:W-:Y:S01]  /*12dc0*/  MUFU.EX2 R187, R112 ;  /* 0x0000007000bb7308 */ /* 0x000fe20000000800 */
[----:B------:R-:W-:Y:S01]  /*12dd0*/  FADD.FTZ R102, R209, R69 ;  /* 0x00000045d1667221 */ /* 0x000fe20000010000 */
[----:B------:R-:W-:Y:S01]  /*12de0*/  F2FP.PACK_AB R69, R208, R210 ;  /* 0x000000d2d045723e */ /* 0x000fe200000000ff */
[----:B------:R-:W-:Y:S01]  /*12df0*/  FADD.FTZ R103, R186, R68 ;  /* 0x00000044ba677221 */ /* 0x000fe20000010000 */
[----:B------:R-:W-:Y:S01]  /*12e00*/  F2FP.PACK_AB R68, R212, R162 ;  /* 0x000000a2d444723e */ /* 0x000fe200000000ff */
[----:B---3--:R-:W-:Y:S01]  /*12e10*/  FFMA.FTZ R0, R0, R132, R108 ;  /* 0x0000008400007223 */ /* 0x008fe2000001006c */
[----:B------:R-:W-:Y:S01]  /*12e20*/  MOV R209, R136 ;  /* 0x0000008800d17202 */ /* 0x000fe20000000f00 */
[----:B------:R-:W-:Y:S01]  /*12e30*/  LDSM.16.MT88.4 R132, [R224+0x3000] ;  /* 0x00300000e084783b */ /* 0x000fe20000004200 */
[----:B------:R-:W-:Y:S01]  /*12e40*/  MOV R211, R128 ;  /* 0x0000008000d37202 */ /* 0x000fe20000000f00 */
[----:B------:R-:W-:Y:S01]  /*12e50*/  FADD.FTZ R101, R184, R0 ;  /* 0x00000000b8657221 */ /* 0x000fe20000010000 */
[----:B------:R-:W-:Y:S01]  /*12e60*/  MUFU.EX2 R185, R115 ;  /* 0x0000007300b97308 */ /* 0x000fe20000000800 */
[-C--:B------:R-:W-:Y:S05]  /*12e70*/  HMMA.16816.F32 R4, R68, R84.reuse, R4 ;  /* 0x000000544404723c */ /* 0x080fea0000001804 */
[----:B------:R-:W-:Y:S02]  /*12e80*/  FADD.FTZ R0, R219, R103 ;  /* 0x00000067db007221 */ /* 0x000fe40000010000 */
[----:B------:R-:W-:Y:S01]  /*12e90*/  FADD.FTZ R75, R213, R75 ;  /* 0x0000004bd54b7221 */ /* 0x000fe20000010000 */
[C---:B------:R-:W-:Y:S01]  /*12ea0*/  HMMA.16816.F32 R8, R76.reuse, R84, R8 ;  /* 0x000000544c08723c */ /* 0x040fe20000001808 */
[----:B------:R-:W-:Y:S03]  /*12eb0*/  MUFU.EX2 R115, R123 ;  /* 0x0000007b00737308 */ /* 0x000fe60000000800 */
[----:B------:R-:W-:Y:S02]  /*12ec0*/  FADD.FTZ R0, R223, R0 ;  /* 0x00000000df007221 */ /* 0x000fe40000010000 */
[----:B------:R-:W-:Y:S02]  /*12ed0*/  FADD.FTZ R75, R245, R75 ;  /* 0x0000004bf54b7221 */ /* 0x000fe40000010000 */
[-C--:B------:R-:W-:Y:S03]  /*12ee0*/  HMMA.16816.F32 R12, R76, R86.reuse, R12 ;  /* 0x000000564c0c723c */ /* 0x080fe6000000180c */
[----:B------:R-:W1:Y:S01]  /*12ef0*/  MUFU.EX2 R184, R120 ;  /* 0x0000007800b87308 */ /* 0x000e620000000800 */
[----:B------:R-:W-:Y:S02]  /*12f00*/  FADD.FTZ R0, R143, R0 ;  /* 0x000000008f007221 */ /* 0x000fe40000010000 */
[----:B------:R-:W-:Y:S02]  /*12f10*/  FADD.FTZ R75, R244, R75 ;  /* 0x0000004bf44b7221 */ /* 0x000fe40000010000 */
[C---:B------:R-:W-:Y:S01]  /*12f20*/  HMMA.16816.F32 R16, R68.reuse, R86, R16 ;  /* 0x000000564410723c */ /* 0x040fe20000001810 */
[----:B------:R-:W2:Y:S03]  /*12f30*/  LDSM.16.MT88.4 R84, [R224+0x2800] ;  /* 0x00280000e054783b */ /* 0x000ea60000004200 */
[----:B------:R-:W-:Y:S01]  /*12f40*/  FADD.FTZ R75, R139, R75 ;  /* 0x0000004b8b4b7221 */ /* 0x000fe20000010000 */
[----:B------:R-:W-:Y:S03]  /*12f50*/  MUFU.EX2 R112, R122 ;  /* 0x0000007a00707308 */ /* 0x000fe60000000800 */
[-C--:B------:R-:W-:Y:S07]  /*12f60*/  HMMA.16816.F32 R20, R68, R92.reuse, R20 ;  /* 0x0000005c4414723c */ /* 0x080fee0000001814 */
[----:B------:R3:W-:Y:S01]  /*12f70*/  MUFU.EX2 R108, R3 ;  /* 0x00000003006c7308 */ /* 0x0007e20000000800 */
[C---:B------:R-:W-:Y:S04]  /*12f80*/  HMMA.16816.F32 R24, R76.reuse, R92, R24 ;  /* 0x0000005c4c18723c */ /* 0x040fe80000001818 */
[----:B-1----:R-:W-:Y:S04]  /*12f90*/  F2FP.PACK_AB R181, R184, R185 ;  /* 0x000000b9b8b5723e */ /* 0x002fe800000000ff */
[-C--:B------:R-:W-:Y:S01]  /*12fa0*/  HMMA.16816.F32 R28, R76, R94.reuse, R28 ;  /* 0x0000005e4c1c723c */ /* 0x080fe2000000181c */
[----:B------:R-:W1:Y:S07]  /*12fb0*/  MUFU.EX2 R186, R118 ;  /* 0x0000007600ba7308 */ /* 0x000e6e0000000800 */
[C---:B------:R-:W-:Y:S01]  /*12fc0*/  HMMA.16816.F32 R32, R68.reuse, R94, R32 ;  /* 0x0000005e4420723c */ /* 0x040fe20000001820 */
[----:B------:R-:W4:Y:S02]  /*12fd0*/  LDSM.16.MT88.4 R92, [R225+0x2800] ;  /* 0x00280000e15c783b */ /* 0x000f240000004200 */
[----:B------:R-:W2:Y:S01]  /*12fe0*/  MUFU.EX2 R118, R121 ;  /* 0x0000007900767308 */ /* 0x000ea20000000800 */
[----:B---3--:R-:W-:Y:S04]  /*12ff0*/  FADD.FTZ R3, R222, R102 ;  /* 0x00000066de037221 */ /* 0x008fe80000010000 */
[-C--:B------:R-:W-:Y:S04]  /*13000*/  HMMA.16816.F32 R36, R68, R96.reuse, R36 ;  /* 0x000000604424723c */ /* 0x080fe80000001824 */
[----:B------:R-:W-:Y:S04]  /*13010*/  FADD.FTZ R3, R243, R3 ;  /* 0x00000003f3037221 */ /* 0x000fe80000010000 */
[C---:B------:R-:W-:Y:S01]  /*13020*/  HMMA.16816.F32 R40, R76.reuse, R96, R40 ;  /* 0x000000604c28723c */ /* 0x040fe20000001828 */
[----:B------:R-:W-:Y:S03]  /*13030*/  MUFU.EX2 R97, R126 ;  /* 0x0000007e00617308 */ /* 0x000fe60000000800 */
[----:B------:R-:W-:Y:S01]  /*13040*/  FADD.FTZ R3, R164, R3 ;  /* 0x00000003a4037221 */ /* 0x000fe20000010000 */
[----:B-1----:R-:W-:Y:S01]  /*13050*/  F2FP.PACK_AB R180, R186, R187 ;  /* 0x000000bbbab4723e */ /* 0x002fe200000000ff */
[----:B------:R-:W-:Y:S02]  /*13060*/  LDSM.16.MT88.4 R164, [R225+0x3000] ;  /* 0x00300000e1a4783b */ /* 0x000fe40000004200 */
[-C--:B------:R-:W-:Y:S04]  /*13070*/  HMMA.16816.F32 R44, R76, R98.reuse, R44 ;  /* 0x000000624c2c723c */ /* 0x080fe8000000182c */
[----:B--2---:R-:W-:Y:S01]  /*13080*/  F2FP.PACK_AB R182, R115, R118 ;  /* 0x0000007673b6723e */ /* 0x004fe200000000ff */
[----:B------:R-:W-:Y:S03]  /*13090*/  FADD.FTZ R3, R138, R3 ;  /* 0x000000038a037221 */ /* 0x000fe60000010000 */
[C---:B------:R-:W-:Y:S01]  /*130a0*/  HMMA.16816.F32 R48, R68.reuse, R98, R48 ;  /* 0x000000624430723c */ /* 0x040fe20000001830 */
[----:B------:R-:W1:Y:S07]  /*130b0*/  MUFU.EX2 R99, R124 ;  /* 0x0000007c00637308 */ /* 0x000e6e0000000800 */
[-C--:B------:R-:W-:Y:S03]  /*130c0*/  HMMA.16816.F32 R52, R68, R80.reuse, R52 ;  /* 0x000000504434723c */ /* 0x080fe60000001834 */
[----:B------:R-:W2:Y:S05]  /*130d0*/  MUFU.EX2 R98, R125 ;  /* 0x0000007d00627308 */ /* 0x000eaa0000000800 */
[C---:B------:R-:W-:Y:S08]  /*130e0*/  HMMA.16816.F32 R56, R76.reuse, R80, R56 ;  /* 0x000000504c38723c */ /* 0x040ff00000001838 */
[-C--:B------:R-:W-:Y:S04]  /*130f0*/  HMMA.16816.F32 R60, R76, R82.reuse, R60 ;  /* 0x000000524c3c723c */ /* 0x080fe8000000183c */
[----:B-1----:R-:W-:Y:S03]  /*13100*/  F2FP.PACK_AB R183, R99, R112 ;  /* 0x0000007063b7723e */ /* 0x002fe600000000ff */
[----:B------:R-:W-:Y:S01]  /*13110*/  F2FP.PACK_AB R77, R111, R110 ;  /* 0x0000006e6f4d723e */ /* 0x000fe200000000ff */
[----:B------:R-:W-:Y:S01]  /*13120*/  HMMA.16816.F32 R64, R68, R82, R64 ;  /* 0x000000524440723c */ /* 0x000fe20000001840 */
[----:B------:R-:W1:Y:S03]  /*13130*/  LDSM.16.MT88.4 R80, [R227+0x2800] ;  /* 0x00280000e350783b */ /* 0x000e660000004200 */
[----:B------:R-:W-:Y:S01]  /*13140*/  FADD.FTZ R76, R188, R101 ;  /* 0x00000065bc4c7221 */ /* 0x000fe20000010000 */
[----:B------:R-:W-:Y:S02]  /*13150*/  F2FP.PACK_AB R78, R190, R191 ;  /* 0x000000bfbe4e723e */ /* 0x000fe400000000ff */
[----:B------:R-:W-:Y:S01]  /*13160*/  F2FP.PACK_AB R68, R175, R202 ;  /* 0x000000caaf44723e */ /* 0x000fe200000000ff */
[----:B------:R-:W-:Y:S01]  /*13170*/  FADD.FTZ R96, R189, R76 ;  /* 0x0000004cbd607221 */ /* 0x000fe20000010000 */
[----:B------:R-:W-:Y:S03]  /*13180*/  F2FP.PACK_AB R69, R173, R174 ;  /* 0x000000aead45723e */ /* 0x000fe600000000ff */
[----:B------:R-:W-:Y:S02]  /*13190*/  F2FP.PACK_AB R70, R201, R200 ;  /* 0x000000c8c946723e */ /* 0x000fe400000000ff */
[----:B------:R-:W-:Y:S02]  /*131a0*/  F2FP.PACK_AB R71, R198, R199 ;  /* 0x000000c7c647723e */ /* 0x000fe400000000ff */
[----:B------:R-:W-:Y:S02]  /*131b0*/  F2FP.PACK_AB R76, R193, R172 ;  /* 0x000000acc14c723e */ /* 0x000fe400000000ff */
[----:B------:R-:W-:Y:S02]  /*131c0*/  F2FP.PACK_AB R79, R107, R108 ;  /* 0x0000006c6b4f723e */ /* 0x000fe400000000ff */
[----:B--2---:R-:W-:Y:S01]  /*131d0*/  F2FP.PACK_AB R176, R97, R98 ;  /* 0x0000006261b0723e */ /* 0x004fe200000000ff */
[-C--:B------:R-:W-:Y:S08]  /*131e0*/  HMMA.16816.F32 R4, R68, R84.reuse, R4 ;  /* 0x000000544404723c */ /* 0x080ff00000001804 */
[C---:B------:R-:W-:Y:S01]  /*131f0*/  HMMA.16816.F32 R8, R76.reuse, R84, R8 ;  /* 0x000000544c08723c */ /* 0x040fe20000001808 */
[----:B------:R-:W2:Y:S07]  /*13200*/  MUFU.EX2 R84, R109 ;  /* 0x0000006d00547308 */ /* 0x000eae0000000800 */
[-C--:B------:R-:W-:Y:S03]  /*13210*/  HMMA.16816.F32 R12, R76, R86.reuse, R12 ;  /* 0x000000564c0c723c */ /* 0x080fe6000000180c */
[----:B------:R-:W-:Y:S05]  /*13220*/  MUFU.EX2 R85, R106 ;  /* 0x0000006a00557308 */ /* 0x000fea0000000800 */
[C---:B------:R-:W-:Y:S05]  /*13230*/  HMMA.16816.F32 R16, R68.reuse, R86, R16 ;  /* 0x000000564410723c */ /* 0x040fea0000001810 */
[----:B------:R-:W3:Y:S03]  /*13240*/  MUFU.EX2 R87, R127 ;  /* 0x0000007f00577308 */ /* 0x000ee60000000800 */
[-C--:B------:R-:W-:Y:S04]  /*13250*/  HMMA.16816.F32 R20, R68, R88.reuse, R20 ;  /* 0x000000584414723c */ /* 0x080fe80000001814 */
[----:B--2---:R-:W-:Y:S03]  /*13260*/  F2FP.PACK_AB R179, R100, R84 ;  /* 0x0000005464b3723e */ /* 0x004fe600000000ff */
[----:B------:R-:W2:Y:S01]  /*13270*/  MUFU.EX2 R86, R104 ;  /* 0x0000006800567308 */ /* 0x000ea20000000800 */
[C---:B------:R-:W-:Y:S08]  /*13280*/  HMMA.16816.F32 R24, R76.reuse, R88, R24 ;  /* 0x000000584c18723c */ /* 0x040ff00000001818 */
[-C--:B------:R-:W-:Y:S04]  /*13290*/  HMMA.16816.F32 R28, R76, R90.reuse, R28 ;  /* 0x0000005a4c1c723c */ /* 0x080fe8000000181c */
[----:B---3--:R-:W-:Y:S04]  /*132a0*/  F2FP.PACK_AB R178, R105, R87 ;  /* 0x0000005769b2723e */ /* 0x008fe800000000ff */
[C---:B------:R-:W-:Y:S04]  /*132b0*/  HMMA.16816.F32 R32, R68.reuse, R90, R32 ;  /* 0x0000005a4420723c */ /* 0x040fe80000001820 */
[----:B--2---:R-:W-:Y:S04]  /*132c0*/  F2FP.PACK_AB R177, R85, R86 ;  /* 0x0000005655b1723e */ /* 0x004fe800000000ff */
[-C--:B----4-:R-:W-:Y:S08]  /*132d0*/  HMMA.16816.F32 R36, R68, R92.reuse, R36 ;  /* 0x0000005c4424723c */ /* 0x090ff00000001824 */
[C---:B------:R-:W-:Y:S08]  /*132e0*/  HMMA.16816.F32 R40, R76.reuse, R92, R40 ;  /* 0x0000005c4c28723c */ /* 0x040ff00000001828 */
[-C--:B------:R-:W-:Y:S08]  /*132f0*/  HMMA.16816.F32 R44, R76, R94.reuse, R44 ;  /* 0x0000005e4c2c723c */ /* 0x080ff0000000182c */
[C---:B------:R-:W-:Y:S08]  /*13300*/  HMMA.16816.F32 R48, R68.reuse, R94, R48 ;  /* 0x0000005e4430723c */ /* 0x040ff00000001830 */
[-C--:B-1----:R-:W-:Y:S08]  /*13310*/  HMMA.16816.F32 R52, R68, R80.reuse, R52 ;  /* 0x000000504434723c */ /* 0x082ff00000001834 */
[C---:B------:R-:W-:Y:S08]  /*13320*/  HMMA.16816.F32 R56, R76.reuse, R80, R56 ;  /* 0x000000504c38723c */ /* 0x040ff00000001838 */
[-C--:B------:R-:W-:Y:S07]  /*13330*/  HMMA.16816.F32 R60, R76, R82.reuse, R60 ;  /* 0x000000524c3c723c */ /* 0x080fee000000183c */
[----:B------:R-:W-:Y:S01]  /*13340*/  FADD.FTZ R77, R137, R0 ;  /* 0x00000000894d7221 */ /* 0x000fe20000010000 */
[----:B------:R-:W-:Y:S04]  /*13350*/  HMMA.16816.F32 R64, R68, R82, R64 ;  /* 0x000000524440723c */ /* 0x000fe80000001840 */
[----:B------:R-:W-:Y:S02]  /*13360*/  FADD.FTZ R0, R131, R75 ;  /* 0x0000004b83007221 */ /* 0x000fe40000010000 */
[----:B------:R-:W-:Y:S01]  /*13370*/  FADD.FTZ R76, R194, R96 ;  /* 0x00000060c24c7221 */ /* 0x000fe20000010000 */
[-C--:B------:R-:W-:Y:S01]  /*13380*/  MOV R70, R2.reuse ;  /* 0x0000000200467202 */ /* 0x080fe20000000f00 */
        /* <DEDUP_REMOVED lines=55> */
[----:B------:R-:W-:Y:S01]  /*13700*/  FADD.FTZ R0, R117, R10 ;  /* 0x0000000a75007221 */ /* 0x000fe20000010000 */
[----:B------:R-:W-:Y:S01]  /*13710*/  MOV R117, R2 ;  /* 0x0000000200757202 */ /* 0x000fe20000000f00 */
[----:B------:R-:W-:Y:S01]  /*13720*/  FADD.FTZ R12, R212, R9 ;  /* 0x00000009d40c7221 */ /* 0x000fe20000010000 */
[C---:B------:R-:W-:Y:S04]  /*13730*/  HMMA.16816.F32 R164, R180.reuse, R166, R48 ;  /* 0x000000a6b4a4723c */ /* 0x040fe80000001830 */
[----:B------:R-:W-:Y:S01]  /*13740*/  FADD.FTZ R11, R208, R8 ;  /* 0x00000008d00b7221 */ /* 0x000fe20000010000 */
[----:B------:R-:W-:Y:S01]  /*13750*/  MOV R2, R74 ;  /* 0x0000004a00027202 */ /* 0x000fe20000000f00 */
[----:B------:R-:W-:Y:S02]  /*13760*/  FADD.FTZ R10, R170, R3 ;  /* 0x00000003aa0a7221 */ /* 0x000fe40000010000 */
[----:B------:R-:W-:Y:S01]  /*13770*/  FADD.FTZ R9, R116, R0 ;  /* 0x0000000074097221 */ /* 0x000fe20000010000 */
[----:B------:R-:W-:Y:S03]  /*13780*/  MOV R116, R72 ;  /* 0x0000004800747202 */ /* 0x000fe60000000f00 */
        /* <DEDUP_REMOVED lines=50> */
.L_x_519:
[----:B------:R-:W-:Y:S02]  /*13ab0*/  MOV R10, 0x1f ;  /* 0x0000001f000a7802 */ /* 0x000fe40000000f00 */
[----:B------:R-:W-:Y:S01]  /*13ac0*/  MOV R7, 0xffffffff ;  /* 0xffffffff00077802 */ /* 0x000fe20000000f00 */
[----:B------:R-:W-:Y:S05]  /*13ad0*/  BRA.DIV ~URZ, `(.L_x_521) ;  /* 0x00002a427f007947 */ /* 0x000fea000b800000 */
[----:B--2---:R-:W2:Y:S04]  /*13ae0*/  LDL R0, [R1+0x10] ;  /* 0x0000100001007983 */ /* 0x004ea80000100800 */
[----:B--2---:R1:W2:Y:S02]  /*13af0*/  SHFL.BFLY PT, R2, R0, 0x2, 0x1f ;  /* 0x0c401f0000027f89 */ /* 0x0042a400000e0000 */
.L_x_559:
[----:B-1----:R-:W3:Y:S02]  /*13b00*/  LDL.LU R0, [R1+0x10] ;  /* 0x0000100001007983 */ /* 0x002ee40000300800 */
[----:B--23--:R-:W-:Y:S01]  /*13b10*/  FADD.FTZ R2, R2, R0 ;  /* 0x0000000002027221 */ /* 0x00cfe20000010000 */
[----:B------:R-:W-:Y:S05]  /*13b20*/  BRA.DIV ~URZ, `(.L_x_522) ;  /* 0x00002a527f007947 */ /* 0x000fea000b800000 */
[----:B------:R-:W2:Y:S04]  /*13b30*/  LDL.LU R3, [R1+0x18] ;  /* 0x0000180001037983 */ /* 0x000ea80000300800 */
[----:B------:R-:W3:Y:S04]  /*13b40*/  LDL.LU R0, [R1+0x14] ;  /* 0x0000140001007983 */ /* 0x000ee80000300800 */
[----:B------:R-:W4:Y:S04]  /*13b50*/  LDL.LU R9, [R1+0x1c] ;  /* 0x00001c0001097983 */ /* 0x000f280000300800 */
[----:B--2---:R-:W1:Y:S04]  /*13b60*/  SHFL.BFLY PT, R4, R3, 0x2, 0x1f ;  /* 0x0c401f0003047f89 */ /* 0x004e6800000e0000 */
[----:B---3--:R-:W2:Y:S04]  /*13b70*/  SHFL.BFLY PT, R6, R0, 0x2, 0x1f ;  /* 0x0c401f0000067f89 */ /* 0x008ea800000e0000 */
[----:B----4-:R-:W3:Y:S01]  /*13b80*/  SHFL.BFLY PT, R5, R9, 0x2, 0x1f ;  /* 0x0c401f0009057f89 */ /* 0x010ee200000e0000 */
[----:B-1----:R-:W-:-:S02]  /*13b90*/  FADD.FTZ R4, R4, R3 ;  /* 0x0000000304047221 */ /* 0x002fc40000010000 */
[----:B--2---:R-:W-:-:S03]  /*13ba0*/  FADD.FTZ R6, R6, R0 ;  /* 0x0000000006067221 */ /* 0x004fc60000010000 */
[----:B------:R-:W1:Y:S01]  /*13bb0*/  SHFL.BFLY PT, R3, R4, 0x1, 0x1f ;  /* 0x0c201f0004037f89 */ /* 0x000e6200000e0000 */
[----:B---3--:R-:W-:-:S03]  /*13bc0*/  FADD.FTZ R5, R5, R9 ;  /* 0x0000000905057221 */ /* 0x008fc60000010000 */
[----:B------:R-:W2:Y:S04]  /*13bd0*/  SHFL.BFLY PT, R0, R2, 0x1, 0x1f ;  /* 0x0c201f0002007f89 */ /* 0x000ea800000e0000 */
[----:B------:R-:W3:Y:S04]  /*13be0*/  SHFL.BFLY PT, R7, R6, 0x1, 0x1f ;  /* 0x0c201f0006077f89 */ /* 0x000ee800000e0000 */
[----:B------:R4:W4:Y:S01]  /*13bf0*/  SHFL.BFLY PT, R8, R5, 0x1, 0x1f ;  /* 0x0c201f0005087f89 */ /* 0x00092200000e0000 */
[----:B-1----:R-:W-:Y:S02]  /*13c00*/  FADD.FTZ R4, R4, R3 ;  /* 0x0000000304047221 */ /* 0x002fe40000010000 */
[----:B--2---:R-:W-:-:S02]  /*13c10*/  FADD.FTZ R2, R2, R0 ;  /* 0x0000000002027221 */ /* 0x004fc40000010000 */
[----:B---3--:R-:W-:-:S03]  /*13c20*/  FADD.FTZ R6, R6, R7 ;  /* 0x0000000706067221 */ /* 0x008fc60000010000 */
.L_x_560:
[----:B------:R-:W-:Y:S01]  /*13c30*/  FSETP.NE.FTZ.AND P3, PT, R2, RZ, PT ;  /* 0x000000ff0200720b */ /* 0x000fe20003f75000 */
[----:B----4-:R-:W-:Y:S01]  /*13c40*/  FADD.FTZ R5, R8, R5 ;  /* 0x0000000508057221 */ /* 0x010fe20000010000 */
[----:B------:R-:W-:Y:S02]  /*13c50*/  MOV R0, RZ ;  /* 0x000000ff00007202 */ /* 0x000fe40000000f00 */
[----:B------:R-:W-:Y:S02]  /*13c60*/  FSETP.NE.FTZ.AND P2, PT, R4, RZ, PT ;  /* 0x000000ff0400720b */ /* 0x000fe40003f55000 */
[----:B------:R-:W-:Y:S02]  /*13c70*/  FSETP.NE.FTZ.AND P1, PT, R6, RZ, PT ;  /* 0x000000ff0600720b */ /* 0x000fe40003f35000 */
[----:B------:R-:W-:Y:S02]  /*13c80*/  FSETP.NE.FTZ.AND P0, PT, R5, RZ, PT ;  /* 0x000000ff0500720b */ /* 0x000fe40003f15000 */
[----:B------:R-:W-:-:S02]  /*13c90*/  MOV R34, 0xff800000 ;  /* 0xff80000000227802 */ /* 0x000fc40000000f00 */
[----:B------:R-:W-:Y:S01]  /*13ca0*/  MOV R33, 0xff800000 ;  /* 0xff80000000217802 */ /* 0x000fe20000000f00 */
[----:B------:R-:W1:Y:S01]  /*13cb0*/  @P3 MUFU.RCP R0, R2 ;  /* 0x0000000200003308 */ /* 0x000e620000001000 */
[----:B------:R-:W-:Y:S02]  /*13cc0*/  MOV R32, 0xff800000 ;  /* 0xff80000000207802 */ /* 0x000fe40000000f00 */
[----:B------:R-:W-:Y:S02]  /*13cd0*/  MOV R31, 0xff800000 ;  /* 0xff800000001f7802 */ /* 0x000fe40000000f00 */
[----:B------:R-:W-:Y:S02]  /*13ce0*/  @P2 MOV R9, 0x3f317218 ;  /* 0x3f31721800092802 */ /* 0x000fe40000000f00 */
[----:B------:R-:W-:Y:S01]  /*13cf0*/  @P1 MOV R21, 0x3f317218 ;  /* 0x3f31721800151802 */ /* 0x000fe20000000f00 */
[----:B------:R2:W-:Y:S01]  /*13d00*/  @P3 MUFU.LG2 R17, R2 ;  /* 0x0000000200113308 */ /* 0x0005e20000000c00 */
[----:B-1----:R-:W-:-:S02]  /*13d10*/  FMUL.FTZ R124, R0, R124 ;  /* 0x0000007c007c7220 */ /* 0x002fc40000410000 */
[C---:B------:R-:W-:Y:S02]  /*13d20*/  FMUL.FTZ R30, R0.reuse, R125 ;  /* 0x0000007d001e7220 */ /* 0x040fe40000410000 */
[C---:B------:R-:W-:Y:S02]  /*13d30*/  FMUL.FTZ R132, R0.reuse, R132 ;  /* 0x0000008400847220 */ /* 0x040fe40000410000 */
[C---:B------:R-:W-:Y:S01]  /*13d40*/  FMUL.FTZ R27, R0.reuse, R133 ;  /* 0x00000085001b7220 */ /* 0x040fe20000410000 */
[----:B--2---:R-:W-:Y:S01]  /*13d50*/  CS2R R2, SRZ ;  /* 0x0000000000027805 */ /* 0x004fe2000001ff00 */
[C---:B------:R-:W-:Y:S02]  /*13d60*/  FMUL.FTZ R136, R0.reuse, R136 ;  /* 0x0000008800887220 */ /* 0x040fe40000410000 */
[C---:B------:R-:W-:Y:S02]  /*13d70*/  FMUL.FTZ R24, R0.reuse, R137 ;  /* 0x0000008900187220 */ /* 0x040fe40000410000 */
[C---:B------:R-:W-:Y:S01]  /*13d80*/  FMUL.FTZ R148, R0.reuse, R148 ;  /* 0x0000009400947220 */ /* 0x040fe20000410000 */
[----:B------:R-:W1:Y:S01]  /*13d90*/  @P2 MUFU.RCP R3, R4 ;  /* 0x0000000400032308 */ /* 0x000e620000001000 */
[----:B------:R-:W-:-:S02]  /*13da0*/  FMUL.FTZ R20, R0, R149 ;  /* 0x0000009500147220 */ /* 0x000fc40000410000 */
[C---:B------:R-:W-:Y:S02]  /*13db0*/  FMUL.FTZ R152, R0.reuse, R152 ;  /* 0x0000009800987220 */ /* 0x040fe40000410000 */
[C---:B------:R-:W-:Y:S02]  /*13dc0*/  FMUL.FTZ R16, R0.reuse, R153 ;  /* 0x0000009900107220 */ /* 0x040fe40000410000 */
[C---:B------:R-:W-:Y:S01]  /*13dd0*/  FMUL.FTZ R164, R0.reuse, R164 ;  /* 0x000000a400a47220 */ /* 0x040fe20000410000 */
[----:B------:R-:W2:Y:S01]  /*13de0*/  @P1 MUFU.RCP R2, R6 ;  /* 0x0000000600021308 */ /* 0x000ea20000001000 */
[C---:B------:R-:W-:Y:S02]  /*13df0*/  FMUL.FTZ R12, R0.reuse, R165 ;  /* 0x000000a5000c7220 */ /* 0x040fe40000410000 */
[C---:B------:R-:W-:Y:S02]  /*13e00*/  FMUL.FTZ R168, R0.reuse, R168 ;  /* 0x000000a800a87220 */ /* 0x040fe40000410000 */
[----:B------:R-:W-:-:S02]  /*13e10*/  FMUL.FTZ R8, R0, R169 ;  /* 0x000000a900087220 */ /* 0x000fc40000410000 */
[----:B------:R-:W-:Y:S01]  /*13e20*/  FMUL.FTZ R180, R0, R180 ;  /* 0x000000b400b47220 */ /* 0x000fe20000410000 */
[----:B------:R-:W3:Y:S01]  /*13e30*/  @P2 MUFU.LG2 R4, R4 ;  /* 0x0000000400042308 */ /* 0x000ee20000000c00 */
[C---:B-1----:R-:W-:Y:S02]  /*13e40*/  FMUL.FTZ R126, R3.reuse, R126 ;  /* 0x0000007e037e7220 */ /* 0x042fe40000410000 */
        /* <DEDUP_REMOVED lines=14> */
[----:B------:R-:W-:Y:S02]  /*13f30*/  FMUL.FTZ R183, R3, R183 ;  /* 0x000000b703b77220 */ /* 0x000fe40000410000 */
[----:B------:R1:W4:Y:S01]  /*13f40*/  @P1 MUFU.LG2 R3, R6 ;  /* 0x0000000600031308 */ /* 0x0003220000000c00 */
[----:B------:R-:W-:Y:S01]  /*13f50*/  FMUL.FTZ R181, R0, R181 ;  /* 0x000000b500b57220 */ /* 0x000fe20000410000 */
[----:B------:R-:W-:Y:S01]  /*13f60*/  MOV R0, RZ ;  /* 0x000000ff00007202 */ /* 0x000fe20000000f00 */
[----:B--2---:R-:W-:-:S02]  /*13f70*/  FMUL.FTZ R120, R2, R120 ;  /* 0x0000007802787220 */ /* 0x004fc40000410000 */
[C---:B------:R-:W-:Y:S02]  /*13f80*/  FMUL.FTZ R28, R2.reuse, R121 ;  /* 0x00000079021c7220 */ /* 0x040fe40000410000 */
[C---:B------:R-:W-:Y:S01]  /*13f90*/  FMUL.FTZ R128, R2.reuse, R128 ;  /* 0x0000008002807220 */ /* 0x040fe20000410000 */
[----:B------:R-:W-:Y:S01]  /*13fa0*/  @P0 MUFU.RCP R0, R5 ;  /* 0x0000000500000308 */ /* 0x000fe20000001000 */
[C---:B------:R-:W-:Y:S02]  /*13fb0*/  FMUL.FTZ R25, R2.reuse, R129 ;  /* 0x0000008102197220 */ /* 0x040fe40000410000 */
[C---:B------:R-:W-:Y:S02]  /*13fc0*/  FMUL.FTZ R140, R2.reuse, R140 ;  /* 0x0000008c028c7220 */ /* 0x040fe40000410000 */
[C---:B------:R-:W-:Y:S02]  /*13fd0*/  FMUL.FTZ R22, R2.reuse, R141 ;  /* 0x0000008d02167220 */ /* 0x040fe40000410000 */
[C---:B------:R-:W-:Y:S01]  /*13fe0*/  FMUL.FTZ R144, R2.reuse, R144 ;  /* 0x0000009002907220 */ /* 0x040fe20000410000 */
[----:B-1----:R-:W-:Y:S01]  /*13ff0*/  @P3 MOV R6, 0x3f317218 ;  /* 0x3f31721800063802 */ /* 0x002fe20000000f00 */
        /* <DEDUP_REMOVED lines=8> */
[----:B------:R-:W-:Y:S02]  /*14080*/  FMUL.FTZ R177, R2, R177 ;  /* 0x000000b102b17220 */ /* 0x000fe40000410000 */
[----:B------:R-:W1:Y:S01]  /*14090*/  @P0 MUFU.LG2 R2, R5 ;  /* 0x0000000500020308 */ /* 0x000e620000000c00 */
[----:B---3--:R-:W-:Y:S02]  /*140a0*/  @P2 FMUL.FTZ R13, R4, 0.69314718246459960938 ;  /* 0x3f317218040d2820 */ /* 0x008fe40000410000 */
[----:B------:R-:W-:Y:S02]  /*140b0*/  @P2 FMUL.FTZ R4, R9, c[0x0][0x2d0] ;  /* 0x0000b40009042a20 */ /* 0x000fe40000410000 */
[----:B----4-:R-:W-:Y:S02]  /*140c0*/  @P1 FMUL.FTZ R9, R3, 0.69314718246459960938 ;  /* 0x3f31721803091820 */ /* 0x010fe40000410000 */
[----:B------:R-:W-:-:S02]  /*140d0*/  @P1 FMUL.FTZ R3, R21, c[0x0][0x2d0] ;  /* 0x0000b40015031a20 */ /* 0x000fc40000410000 */
[----:B------:R-:W-:Y:S02]  /*140e0*/  @P3 FMUL.FTZ R17, R17, 0.69314718246459960938 ;  /* 0x3f31721811113820 */ /* 0x000fe40000410000 */
[----:B------:R-:W-:Y:S01]  /*140f0*/  @P1 FFMA.FTZ R34, R3, R72, R9 ;  /* 0x0000004803221223 */ /* 0x000fe20000010009 */
[----:B------:R-:W-:Y:S01]  /*14100*/  @P0 MOV R3, 0x3f317218 ;  /* 0x3f31721800030802 */ /* 0x000fe20000000f00 */
[----:B------:R-:W-:Y:S02]  /*14110*/  @P3 FMUL.FTZ R6, R6, c[0x0][0x2d0] ;  /* 0x0000b40006063a20 */ /* 0x000fe40000410000 */
[----:B------:R-:W-:Y:S01]  /*14120*/  @P2 FFMA.FTZ R33, R4, R73, R13 ;  /* 0x0000004904212223 */ /* 0x000fe2000001000d */
[----:B------:R-:W-:Y:S01]  /*14130*/  MOV R4, 0x1 ;  /* 0x0000000100047802 */ /* 0x000fe20000000f00 */
[----:B-1----:R-:W-:Y:S02]  /*14140*/  @P0 FMUL.FTZ R2, R2, 0.69314718246459960938 ;  /* 0x3f31721802020820 */ /* 0x002fe40000410000 */
[----:B------:R-:W-:-:S02]  /*14150*/  @P0 FMUL.FTZ R3, R3, c[0x0][0x2d0] ;  /* 0x0000b40003030a20 */ /* 0x000fc40000410000 */
[----:B------:R-:W-:Y:S02]  /*14160*/  @P3 FFMA.FTZ R32, R6, R74, R17 ;  /* 0x0000004a06203223 */ /* 0x000fe40000010011 */
        /* <DEDUP_REMOVED lines=15> */
[----:B------:R-:W-:Y:S01]  /*14260*/  FMUL.FTZ R179, R0, R179 ;  /* 0x000000b300b37220 */ /* 0x000fe20000410000 */
[----:B------:R-:W-:Y:S01]  /*14270*/  PRMT R0, R4, 0x7610, R0 ;  /* 0x0000761004007816 */ /* 0x000fe20000000000 */
[----:B------:R-:W-:-:S02]  /*14280*/  @P0 FFMA.FTZ R31, R3, R70, R2 ;  /* 0x00000046031f0223 */ /* 0x000fc40000010002 */
.L_x_488:
[----:B------:R1:W5:Y:S01]  /*14290*/  LDL R6, [R1+0x54] ;  /* 0x0000540001067983 */ /* 0x0003620000100800 */
[----:B------:R-:W-:Y:S03]  /*142a0*/  BSSY B0, `(.L_x_523) ;  /* 0x0000012000007945 */ /* 0x000fe60003800000 */
[----:B------:R-:W2:Y:S02]  /*142b0*/  S2R R35, SR_TID.X ;  /* 0x0000000000237919 */ /* 0x000ea40000002100 */
[----:B--2---:R-:W-:-:S13]  /*142c0*/  LOP3.LUT P6, RZ, R35, 0x7f, RZ, 0xc0, !PT ;  /* 0x0000007f23ff7812 */ /* 0x004fda00078cc0ff */
[----:B------:R-:W-:Y:S05]  /*142d0*/  @P6 BRA `(.L_x_524) ;  /* 0x000000e000006947 */ /* 0x000fea0003800000 */
[----:B-1----:R-:W1:Y:S01]  /*142e0*/  S2R R4, SR_LANEID ;  /* 0x0000000000047919 */ /* 0x002e620000000000 */
[----:B------:R-:W-:Y:S01]  /*142f0*/  VOTEU.ANY UR4, UPT, PT ;  /* 0x0000000000047886 */ /* 0x000fe200038e0100 */
[----:B------:R-:W-:Y:S01]  /*14300*/  IMAD.MOV.U32 R36, RZ, RZ, c[0x0][0x580] ;  /* 0x00016000ff247624 */ /* 0x000fe200078e00ff */
[----:B------:R-:W1:Y:S01]  /*14310*/  FLO.U32 R3, UR4 ;  /* 0x0000000400037d00 */ /* 0x000e6200080e0000 */
[----:B------:R-:W-:-:S07]  /*14320*/  IMAD.MOV.U32 R37, RZ, RZ, c[0x0][0x584] ;  /* 0x00016100ff257624 */ /* 0x000fce00078e00ff */
[----:B------:R-:W2:Y:S01]  /*14330*/  POPC R2, UR4 ;  /* 0x0000000400027d09 */ /* 0x000ea20008000000 */
[----:B-1----:R-:W-:-:S13]  /*14340*/  ISETP.EQ.U32.AND P0, PT, R3, R4, PT ;  /* 0x000000040300720c */ /* 0x002fda0003f02070 */
[----:B--2---:R-:W2:Y:S04]  /*14350*/  @P0 ATOMG.E.ADD.STRONG.GPU PT, R2, [R36.64], R2 ;  /* 0x00000002240209a8 */ /* 0x004ea800081ee1c8 */
[----:B------:R-:W1:Y:S04]  /*14360*/  S2R R4, SR_LTMASK ;  /* 0x0000000000047919 */ /* 0x000e680000003900 */
[----:B--2---:R1:W2:Y:S02]  /*14370*/  SHFL.IDX PT, R3, R2, R3, 0x1f ;  /* 0x00001f0302037589 */ /* 0x0042a400000e0000 */
[----:B-1----:R-:W-:-:S06]  /*14380*/  LOP3.LUT R2, R4, UR4, RZ, 0xc0, !PT ;  /* 0x0000000404027c12 */ /* 0x002fcc000f8ec0ff */
[----:B------:R-:W2:Y:S02]  /*14390*/  POPC R2, R2 ;  /* 0x0000000200027309 */ /* 0x000ea40000000000 */
[----:B--2--5:R-:W-:-:S05]  /*143a0*/  IADD3 R6, R3, c[0x0][0xc], R2 ;  /* 0x0000030003067a10 */ /* 0x024fca0007ffe002 */
[----:B------:R1:W-:Y:S02]  /*143b0*/  STL [R1+0x54], R6 ;  /* 0x0000540601007387 */ /* 0x0003e40000100800 */
.L_x_524:
[----:B-1----:R-:W-:Y:S05]  /*143c0*/  BSYNC B0 ;  /* 0x0000000000007941 */ /* 0x002fea0003800000 */
.L_x_523:
[----:B------:R-:W-:Y:S01]  /*143d0*/  PRMT R0, R0, 0x9910, RZ ;  /* 0x0000991000007816 */ /* 0x000fe200000000ff */
[----:B------:R-:W-:Y:S01]  /*143e0*/  BSSY B1, `(.L_x_525) ;  /* 0x0000193000017945 */ /* 0x000fe20003800000 */
[----:B-----5:R-:W-:Y:S02]  /*143f0*/  IMAD.MOV.U32 R47, RZ, RZ, R6 ;  /* 0x000000ffff2f7224 */ /* 0x020fe400078e0006 */
[----:B------:R-:W-:-:S13]  /*14400*/  ISETP.NE.AND P0, PT, R0, RZ, PT ;  /* 0x000000ff0000720c */ /* 0x000fda0003f05270 */
[----:B------:R-:W-:Y:S05]  /*14410*/  @!P0 BRA `(.L_x_526) ;  /* 0x00000f6000008947 */ /* 0x000fea0003800000 */
[----:B------:R-:W2:Y:S04]  /*14420*/  LDL R44, [R1+0x58] ;  /* 0x00005800012c7983 */ /* 0x000ea80000100800 */
[----:B------:R-:W3:Y:S04]  /*14430*/  LDL R43, [R1+0x68] ;  /* 0x00006800012b7983 */ /* 0x000ee80000100800 */
[----:B------:R-:W4:Y:S04]  /*14440*/  LDL R42, [R1+0x70] ;  /* 0x00007000012a7983 */ /* 0x000f280000100800 */
[----:B------:R-:W5:Y:S04]  /*14450*/  LDL R41, [R1+0x6c] ;  /* 0x00006c0001297983 */ /* 0x000f680000100800 */
[----:B------:R-:W4:Y:S04]  /*14460*/  LDL R40, [R1+0x5c] ;  /* 0x00005c0001287983 */ /* 0x000f280000100800 */
[----:B------:R-:W4:Y:S04]  /*14470*/  LDL R39, [R1+0x64] ;  /* 0x0000640001277983 */ /* 0x000f280000100800 */
[----:B------:R-:W4:Y:S04]  /*14480*/  LDL R38, [R1+0x60] ;  /* 0x0000600001267983 */ /* 0x000f280000100800 */
[----:B------:R-:W4:Y:S04]  /*14490*/  LDL R37, [R1+0x7c] ;  /* 0x00007c0001257983 */ /* 0x000f280000100800 */
[----:B------:R-:W4:Y:S01]  /*144a0*/  LDL R36, [R1+0x80] ;  /* 0x0000800001247983 */ /* 0x000f220000100800 */
[----:B------:R-:W-:Y:S01]  /*144b0*/  WARPSYNC 0xffffffff ;  /* 0xffffffff00007948 */ /* 0x000fe20003800000 */
[----:B------:R-:W-:-:S02]  /*144c0*/  F2FP.PACK_AB R30, R30, R124 ;  /* 0x0000007c1e1e723e */ /* 0x000fc400000000ff */
[----:B------:R-:W-:Y:S01]  /*144d0*/  BAR.SYNC.DEFER_BLOCKING 0x1, 0x80 ;  /* 0x0042000000007b1d */ /* 0x000fe20000010000 */
        /* <DEDUP_REMOVED lines=31> */
[----:B--2---:R1:W-:Y:S04]  /*146d0*/  STS [R44], R30 ;  /* 0x0000001e2c007388 */ /* 0x0043e80000000800 */
[----:B------:R1:W-:Y:S04]  /*146e0*/  STS [R44+0x400], R29 ;  /* 0x0004001d2c007388 */ /* 0x0003e80000000800 */
[----:B---3--:R1:W-:Y:S04]  /*146f0*/  STS [R43], R27 ;  /* 0x0000001b2b007388 */ /* 0x0083e80000000800 */
[----:B------:R1:W-:Y:S04]  /*14700*/  STS [R43+0x400], R26 ;  /* 0x0004001a2b007388 */ /* 0x0003e80000000800 */
[----:B------:R1:W-:Y:S04]  /*14710*/  STS [R44+0x2000], R28 ;  /* 0x0020001c2c007388 */ /* 0x0003e80000000800 */
[----:B------:R1:W-:Y:S04]  /*14720*/  STS [R44+0x2400], R122 ;  /* 0x0024007a2c007388 */ /* 0x0003e80000000800 */
[----:B------:R1:W-:Y:S04]  /*14730*/  STS [R43+0x2000], R25 ;  /* 0x002000192b007388 */ /* 0x0003e80000000800 */
[----:B------:R1:W-:Y:S04]  /*14740*/  STS [R43+0x2400], R130 ;  /* 0x002400822b007388 */ /* 0x0003e80000000800 */
[----:B----4-:R1:W-:Y:S04]  /*14750*/  STS [R42], R24 ;  /* 0x000000182a007388 */ /* 0x0103e80000000800 */
[----:B------:R1:W-:Y:S04]  /*14760*/  STS [R42+0x400], R23 ;  /* 0x000400172a007388 */ /* 0x0003e80000000800 */
[----:B-----5:R1:W-:Y:S04]  /*14770*/  STS [R41], R20 ;  /* 0x0000001429007388 */ /* 0x0203e80000000800 */
[----:B------:R1:W-:Y:S04]  /*14780*/  STS [R41+0x400], R19 ;  /* 0x0004001329007388 */ /* 0x0003e80000000800 */
[----:B------:R1:W-:Y:S04]  /*14790*/  STS [R42+0x2000], R22 ;  /* 0x002000162a007388 */ /* 0x0003e80000000800 */
[----:B------:R1:W-:Y:S04]  /*147a0*/  STS [R42+0x2400], R21 ;  /* 0x002400152a007388 */ /* 0x0003e80000000800 */
[----:B------:R1:W-:Y:S04]  /*147b0*/  STS [R41+0x2000], R18 ;  /* 0x0020001229007388 */ /* 0x0003e80000000800 */
[----:B------:R1:W-:Y:S04]  /*147c0*/  STS [R41+0x2400], R17 ;  /* 0x0024001129007388 */ /* 0x0003e80000000800 */
[----:B------:R1:W-:Y:S04]  /*147d0*/  STS [R40], R16 ;  /* 0x0000001028007388 */ /* 0x0003e80000000800 */
[----:B------:R1:W-:Y:S04]  /*147e0*/  STS [R40+0x400], R15 ;  /* 0x0004000f28007388 */ /* 0x0003e80000000800 */
[----:B------:R1:W-:Y:S04]  /*147f0*/  STS [R39], R12 ;  /* 0x0000000c27007388 */ /* 0x0003e80000000800 */
        /* <DEDUP_REMOVED lines=13> */
[----:B------:R-:W-:Y:S06]  /*148d0*/  BAR.SYNC.DEFER_BLOCKING 0x1, 0x80 ;  /* 0x0042000000007b1d */ /* 0x000fec0000010000 */
[----:B------:R-:W-:Y:S05]  /*148e0*/  BRA.CONV ~URZ, `(.L_x_527) ;  /* 0x000000737f007947 */ /* 0x000fea000b800000 */
[----:B-1----:R-:W-:Y:S01]  /*148f0*/  SHF.R.S32.HI R10, RZ, 0x1f, R35 ;  /* 0x0000001fff0a7819 */ /* 0x002fe20000011423 */
[----:B------:R-:W-:Y:S01]  /*14900*/  IMAD.MOV.U32 R8, RZ, RZ, RZ ;  /* 0x000000ffff087224 */ /* 0x000fe200078e00ff */
[----:B------:R-:W-:Y:S01]  /*14910*/  MOV R9, 0x14960 ;  /* 0x0001496000097802 */ /* 0x000fe20000000f00 */
[----:B------:R-:W-:Y:S01]  /*14920*/  IMAD.MOV.U32 R7, RZ, RZ, 0x1f ;  /* 0x0000001fff077424 */ /* 0x000fe200078e00ff */
[----:B------:R-:W-:-:S04]  /*14930*/  LEA.HI R10, R10, R35, RZ, 0x7 ;  /* 0x000000230a0a7211 */ /* 0x000fc800078f38ff */
[----:B------:R-:W-:Y:S02]  /*14940*/  SHF.R.S32.HI R10, RZ, 0x7, R10 ;  /* 0x00000007ff0a7819 */ /* 0x000fe4000001140a */
[----:B------:R-:W-:Y:S05]  /*14950*/  CALL.REL.NOINC `($__internal_1_$__cuda_sm70_shflsync_idx_p) ;  /* 0x0000260000007944 */ /* 0x000fea0003c00000 */
.L_x_527:
[----:B-1----:R-:W2:Y:S04]  /*14960*/  LDL R2, [R1+0x74] ;  /* 0x0000740001027983 */ /* 0x002ea80000100800 */
[----:B------:R-:W3:Y:S04]  /*14970*/  LDL R5, [R1+0x78] ;  /* 0x0000780001057983 */ /* 0x000ee80000100800 */
[----:B------:R-:W4:Y:S04]  /*14980*/  LDL.LU R4, [R1+0x44] ;  /* 0x0000440001047983 */ /* 0x000f280000300800 */
[----:B------:R-:W5:Y:S04]  /*14990*/  LDL.LU R15, [R1+0x48] ;  /* 0x00004800010f7983 */ /* 0x000f680000300800 */
[----:B------:R-:W2:Y:S01]  /*149a0*/  LDL.LU R17, [R1+0x50] ;  /* 0x0000500001117983 */ /* 0x000ea20000300800 */
[----:B------:R-:W-:-:S03]  /*149b0*/  IMAD.MOV.U32 R0, RZ, RZ, 0x1 ;  /* 0x00000001ff007424 */ /* 0x000fc600078e00ff */
[----:B------:R-:W3:Y:S02]  /*149c0*/  LDL R14, [R1+0x88] ;  /* 0x00008800010e7983 */ /* 0x000ee40000100800 */
[----:B------:R-:W-:Y:S02]  /*149d0*/  ISETP.NE.AND P0, PT, R0, c[0x0][0x4e8], PT ;  /* 0x00013a0000007a0c */ /* 0x000fe40003f05270 */
[----:B------:R-:W3:Y:S04]  /*149e0*/  LDL.64 R48, [R1+0x28] ;  /* 0x0000280001307983 */ /* 0x000ee80000100a00 */
[----:B------:R-:W1:Y:S04]  /*149f0*/  S2R R16, SR_TID.X ;  /* 0x0000000000107919 */ /* 0x000e680000002100 */
[----:B------:R-:W1:Y:S01]  /*14a00*/  S2R R18, SR_TID.X ;  /* 0x0000000000127919 */ /* 0x000e620000002100 */
[----:B------:R-:W-:-:S02]  /*14a10*/  ULDC UR5, c[0x0][0x4e8] ;  /* 0x00013a0000057ab9 */ /* 0x000fc40000000800 */
[----:B------:R-:W-:Y:S02]  /*14a20*/  ULDC UR4, c[0x0][0x388] ;  /* 0x0000e20000047ab9 */ /* 0x000fe40000000800 */
[----:B------:R-:W-:Y:S01]  /*14a30*/  UIMAD UR4, UR5, UR4, URZ ;  /* 0x00000004050472a4 */ /* 0x000fe2000f8e023f */
[----:B----4-:R-:W-:Y:S01]  /*14a40*/  SHF.R.S32.HI R0, RZ, 0x1f, R4 ;  /* 0x0000001fff007819 */ /* 0x010fe20000011404 */
[----:B------:R-:W-:Y:S01]  /*14a50*/  IMAD.WIDE.U32 R6, R4, c[0x0][0x490], RZ ;  /* 0x0001240004067a25 */ /* 0x000fe200078e00ff */
[----:B-----5:R-:W-:-:S03]  /*14a60*/  SHF.R.S32.HI R8, RZ, 0x1f, R15 ;  /* 0x0000001fff087819 */ /* 0x020fc6000001140f */
[----:B--2---:R-:W-:Y:S02]  /*14a70*/  IMAD.IADD R3, R2, 0x1, R17 ;  /* 0x0000000102037824 */ /* 0x004fe400078e0211 */
[C---:B------:R-:W-:Y:S02]  /*14a80*/  IMAD R2, R0.reuse, c[0x0][0x490], RZ ;  /* 0x0001240000027a24 */ /* 0x040fe400078e02ff */
[----:B------:R-:W-:Y:S02]  /*14a90*/  IMAD R0, R0, c[0x0][0x3e8], RZ ;  /* 0x0000fa0000007a24 */ /* 0x000fe400078e02ff */
[----:B------:R-:W-:-:S04]  /*14aa0*/  @P0 IMAD.HI.U32 R12, R3, c[0x0][0x4ec], RZ ;  /* 0x00013b00030c0a27 */ /* 0x000fc800078e00ff */
[----:B---3--:R-:W-:Y:S02]  /*14ab0*/  IMAD.IADD R10, R5, 0x1, R17 ;  /* 0x00000001050a7824 */ /* 0x008fe400078e0211 */
[C---:B------:R-:W-:Y:S02]  /*14ac0*/  IMAD R9, R4.reuse, c[0x0][0x494], R2 ;  /* 0x0001250004097a24 */ /* 0x040fe400078e0202 */
[C---:B------:R-:W-:Y:S02]  /*14ad0*/  IMAD R11, R4.reuse, c[0x0][0x3ec], R0 ;  /* 0x0000fb00040b7a24 */ /* 0x040fe400078e0200 */
[----:B------:R-:W-:Y:S01]  /*14ae0*/  IMAD.MOV.U32 R2, RZ, RZ, R3 ;  /* 0x000000ffff027224 */ /* 0x000fe200078e0003 */
[----:B------:R-:W-:Y:S01]  /*14af0*/  @P0 SHF.R.U32.HI R2, RZ, c[0x0][0x4f0], R12 ;  /* 0x00013c00ff020a19 */ /* 0x000fe2000001160c */
[----:B------:R-:W-:-:S04]  /*14b00*/  IMAD.WIDE.U32 R4, R4, c[0x0][0x3e8], RZ ;  /* 0x0000fa0004047a25 */ /* 0x000fc800078e00ff */
[----:B------:R-:W-:-:S04]  /*14b10*/  @P0 IMAD.HI.U32 R13, R10, c[0x0][0x4ec], RZ ;  /* 0x00013b000a0d0a27 */ /* 0x000fc800078e00ff */
[----:B------:R-:W-:Y:S02]  /*14b20*/  IMAD.IADD R7, R7, 0x1, R9 ;  /* 0x0000000107077824 */ /* 0x000fe400078e0209 */
[C---:B------:R-:W-:Y:S02]  /*14b30*/  IMAD R9, R8.reuse, c[0x0][0x498], RZ ;  /* 0x0001260008097a24 */ /* 0x040fe400078e02ff */
[----:B------:R-:W-:Y:S02]  /*14b40*/  IMAD R8, R8, c[0x0][0x3f0], RZ ;  /* 0x0000fc0008087a24 */ /* 0x000fe400078e02ff */
[----:B------:R-:W-:Y:S01]  /*14b50*/  IMAD.MOV.U32 R0, RZ, RZ, R10 ;  /* 0x000000ffff007224 */ /* 0x000fe200078e000a */
[----:B------:R-:W-:Y:S01]  /*14b60*/  @P0 SHF.R.U32.HI R0, RZ, c[0x0][0x4f0], R13 ;  /* 0x00013c00ff000a19 */ /* 0x000fe2000001160d */
[----:B------:R-:W-:Y:S02]  /*14b70*/  IMAD.IADD R5, R5, 0x1, R11 ;  /* 0x0000000105057824 */ /* 0x000fe400078e020b */
[----:B------:R-:W-:-:S02]  /*14b80*/  IMAD.MOV R11, RZ, RZ, -R2 ;  /* 0x000000ffff0b7224 */ /* 0x000fc400078e0a02 */
[C---:B------:R-:W-:Y:S02]  /*14b90*/  IMAD R13, R15.reuse, c[0x0][0x49c], R9 ;  /* 0x000127000f0d7a24 */ /* 0x040fe400078e0209 */
[C---:B------:R-:W-:Y:S02]  /*14ba0*/  IMAD R12, R15.reuse, c[0x0][0x3f4], R8 ;  /* 0x0000fd000f0c7a24 */ /* 0x040fe400078e0208 */
[----:B------:R-:W-:Y:S01]  /*14bb0*/  IMAD.WIDE.U32 R8, R15, c[0x0][0x3f0], R4 ;  /* 0x0000fc000f087a25 */ /* 0x000fe200078e0004 */
[----:B------:R-:W-:-:S03]  /*14bc0*/  SHF.R.S32.HI R5, RZ, 0x1f, R0 ;  /* 0x0000001fff057819 */ /* 0x000fc60000011400 */
[----:B------:R-:W-:-:S04]  /*14bd0*/  IMAD.WIDE.U32 R6, R15, c[0x0][0x498], R6 ;  /* 0x000126000f067a25 */ /* 0x000fc800078e0006 */
[----:B------:R-:W-:Y:S01]  /*14be0*/  IMAD R4, R11, c[0x0][0x4e8], R3 ;  /* 0x00013a000b047a24 */ /* 0x000fe200078e0203 */
[----:B------:R-:W-:Y:S01]  /*14bf0*/  SHF.R.S32.HI R11, RZ, 0x1f, R2 ;  /* 0x0000001fff0b7819 */ /* 0x000fe20000011402 */
[----:B------:R-:W-:Y:S01]  /*14c00*/  IMAD.IADD R3, R9, 0x1, R12 ;  /* 0x0000000109037824 */ /* 0x000fe200078e020c */
[----:B------:R-:W-:Y:S01]  /*14c10*/  IADD3 R6, P0, R2, R6, RZ ;  /* 0x0000000602067210 */ /* 0x000fe20007f1e0ff */
[----:B------:R-:W-:Y:S01]  /*14c20*/  IMAD R5, R5, c[0x0][0x3e0], RZ ;  /* 0x0000f80005057a24 */ /* 0x000fe200078e02ff */
[----:B------:R-:W-:Y:S01]  /*14c30*/  SHF.R.S32.HI R9, RZ, 0x1f, R4 ;  /* 0x0000001fff097819 */ /* 0x000fe20000011404 */
[----:B------:R-:W-:Y:S01]  /*14c40*/  IMAD.MOV.U32 R2, RZ, RZ, R8 ;  /* 0x000000ffff027224 */ /* 0x000fe200078e0008 */
[----:B------:R-:W-:Y:S01]  /*14c50*/  IADD3.X R7, R11, R7, R13, P0, !PT ;  /* 0x000000070b077210 */ /* 0x000fe200007fe40d */
[----:B------:R-:W-:Y:S01]  /*14c60*/  IMAD R12, R0, c[0x0][0x3e4], R5 ;  /* 0x0000f900000c7a24 */ /* 0x000fe200078e0205 */
[----:B-1----:R-:W-:Y:S01]  /*14c70*/  SHF.R.S32.HI R15, RZ, 0x1f, R16 ;  /* 0x0000001fff0f7819 */ /* 0x002fe20000011410 */
[----:B------:R-:W-:-:S02]  /*14c80*/  IMAD R5, R9, c[0x0][0x488], RZ ;  /* 0x0001220009057a24 */ /* 0x000fc400078e02ff */
[----:B------:R-:W-:Y:S01]  /*14c90*/  IMAD.WIDE.U32 R8, R0, c[0x0][0x3e0], R2 ;  /* 0x0000f80000087a25 */ /* 0x000fe200078e0002 */
[----:B------:R-:W-:-:S03]  /*14ca0*/  LEA.HI R15, R15, R16, RZ, 0x5 ;  /* 0x000000100f0f7211 */ /* 0x000fc600078f28ff */
[----:B------:R-:W-:Y:S02]  /*14cb0*/  IMAD.MOV R0, RZ, RZ, -R0 ;  /* 0x000000ffff007224 */ /* 0x000fe400078e0a00 */
[C---:B------:R-:W-:Y:S02]  /*14cc0*/  IMAD R11, R4.reuse, c[0x0][0x48c], R5 ;  /* 0x00012300040b7a24 */ /* 0x040fe400078e0205 */
[----:B------:R-:W-:Y:S01]  /*14cd0*/  IMAD.WIDE.U32 R2, R4, c[0x0][0x488], R6 ;  /* 0x0001220004027a25 */ /* 0x000fe200078e0006 */
[----:B------:R-:W-:-:S03]  /*14ce0*/  LOP3.LUT R15, R15, 0xffffffe0, RZ, 0xc0, !PT ;  /* 0xffffffe00f0f7812 */ /* 0x000fc600078ec0ff */
[----:B------:R-:W-:Y:S02]  /*14cf0*/  IMAD R6, R0, c[0x0][0x4e8], R10 ;  /* 0x00013a0000067a24 */ /* 0x000fe400078e020a */
[----:B------:R-:W-:Y:S01]  /*14d00*/  IMAD.IADD R0, R3, 0x1, R11 ;  /* 0x0000000103007824 */ /* 0x000fe200078e020b */
[----:B------:R-:W-:Y:S01]  /*14d10*/  LEA R3, P0, R2, c[0x0][0x450], 0x2 ;  /* 0x0001140002037a11 */ /* 0x000fe200078010ff */
[----:B------:R-:W-:-:S03]  /*14d20*/  IMAD.IADD R15, R16, 0x1, -R15 ;  /* 0x00000001100f7824 */ /* 0x000fc600078e0a0f */
[----:B------:R-:W-:Y:S01]  /*14d30*/  LEA.HI.X R2, R2, c[0x0][0x454], R0, 0x2, P0 ;  /* 0x0001150002027a11 */ /* 0x000fe200000f1400 */
[----:B------:R-:W-:Y:S01]  /*14d40*/  IMAD.IADD R0, R14, 0x1, R17 ;  /* 0x000000010e007824 */ /* 0x000fe200078e0211 */
[----:B------:R-:W-:Y:S01]  /*14d50*/  LOP3.LUT P1, RZ, R15, 0x3, RZ, 0xc0, !PT ;  /* 0x000000030fff7812 */ /* 0x000fe2000782c0ff */
[----:B------:R-:W-:Y:S01]  /*14d60*/  IMAD.IADD R5, R9, 0x1, R12 ;  /* 0x0000000109057824 */ /* 0x000fe200078e020c */
[----:B------:R-:W-:Y:S01]  /*14d70*/  SHFL.IDX PT, R14, R3, RZ, 0x1c1f ;  /* 0x001c1fff030e7589 */ /* 0x000fe200000e0000 */
[----:B------:R-:W-:-:S03]  /*14d80*/  IMAD.MOV.U32 R4, RZ, RZ, R8 ;  /* 0x000000ffff047224 */ /* 0x000fc600078e0008 */
[----:B------:R-:W1:Y:S04]  /*14d90*/  SHFL.IDX PT, R15, R2, RZ, 0x1c1f ;  /* 0x001c1fff020f7589 */ /* 0x000e6800000e0000 */
[----:B------:R-:W-:Y:S04]  /*14da0*/  SHFL.IDX PT, R12, R3, 0x1, 0x1c1f ;  /* 0x003c1f00030c7f89 */ /* 0x000fe800000e0000 */
[----:B------:R-:W2:Y:S04]  /*14db0*/  SHFL.IDX PT, R13, R2, 0x1, 0x1c1f ;  /* 0x003c1f00020d7f89 */ /* 0x000ea800000e0000 */
[----:B------:R-:W-:Y:S04]  /*14dc0*/  SHFL.IDX PT, R10, R3, 0x2, 0x1c1f ;  /* 0x005c1f00030a7f89 */ /* 0x000fe800000e0000 */
[----:B------:R-:W3:Y:S04]  /*14dd0*/  SHFL.IDX PT, R11, R2, 0x2, 0x1c1f ;  /* 0x005c1f00020b7f89 */ /* 0x000ee800000e0000 */
[----:B------:R4:W-:Y:S04]  /*14de0*/  SHFL.IDX PT, R8, R3, 0x3, 0x1c1f ;  /* 0x007c1f0003087f89 */ /* 0x0009e800000e0000 */
[----:B------:R5:W1:Y:S01]  /*14df0*/  SHFL.IDX PT, R9, R2, 0x3, 0x1c1f ;  /* 0x007c1f0002097f89 */ /* 0x000a6200000e0000 */
[----:B------:R-:W-:-:S02]  /*14e00*/  SHF.R.S32.HI R7, RZ, 0x1f, R6 ;  /* 0x0000001fff077819 */ /* 0x000fc40000011406 */
[----:B------:R-:W-:-:S03]  /*14e10*/  ISETP.GE.OR P4, PT, R0, UR4, P1 ;  /* 0x0000000400007c0c */ /* 0x000fc60008f86670 */
[----:B------:R-:W-:Y:S01]  /*14e20*/  IMAD R7, R7, c[0x0][0x3d8], RZ ;  /* 0x0000f60007077a24 */ /* 0x000fe200078e02ff */
[----:B------:R-:W-:Y:S01]  /*14e30*/  SHF.R.S32.HI R16, RZ, 0x1f, R18 ;  /* 0x0000001fff107819 */ /* 0x000fe20000011412 */
[----:B------:R-:W-:Y:S01]  /*14e40*/  IMAD.WIDE.U32 R4, R6, c[0x0][0x3d8], R4 ;  /* 0x0000f60006047a25 */ /* 0x000fe200078e0004 */
[C---:B----4-:R-:W-:Y:S02]  /*14e50*/  IADD3 R3, R0.reuse, 0x8, RZ ;  /* 0x0000000800037810 */ /* 0x050fe40007ffe0ff */
[C---:B-----5:R-:W-:Y:S02]  /*14e60*/  IADD3 R2, R0.reuse, 0x40, RZ ;  /* 0x0000004000027810 */ /* 0x060fe40007ffe0ff */
[----:B------:R-:W-:Y:S02]  /*14e70*/  IADD3 R0, R0, 0x48, RZ ;  /* 0x0000004800007810 */ /* 0x000fe40007ffe0ff */
[----:B------:R-:W-:Y:S02]  /*14e80*/  ISETP.GE.OR P3, PT, R3, UR4, P1 ;  /* 0x0000000403007c0c */ /* 0x000fe40008f66670 */
[----:B------:R-:W-:-:S02]  /*14e90*/  ISETP.GE.OR P2, PT, R2, UR4, P1 ;  /* 0x0000000402007c0c */ /* 0x000fc40008f46670 */
[----:B------:R-:W-:Y:S01]  /*14ea0*/  ISETP.GE.OR P1, PT, R0, UR4, P1 ;  /* 0x0000000400007c0c */ /* 0x000fe20008f26670 */
[----:B------:R-:W-:Y:S01]  /*14eb0*/  IMAD R7, R6, c[0x0][0x3dc], R7 ;  /* 0x0000f70006077a24 */ /* 0x000fe200078e0207 */
[----:B------:R-:W-:Y:S01]  /*14ec0*/  LEA.HI R16, R16, R18, RZ, 0x3 ;  /* 0x0000001210107211 */ /* 0x000fe200078f18ff */
[----:B-1----:R-:W-:Y:S01]  /*14ed0*/  @!P4 ST.E [R14.64], R32 ;  /* 0x000000200e00c985 */ /* 0x002fe2000c101908 */
[----:B------:R-:W-:Y:S01]  /*14ee0*/  LEA R2, P0, R4, c[0x0][0x380], 0x1 ;  /* 0x0000e00004027a11 */ /* 0x000fe200078008ff */
[----:B------:R-:W-:Y:S01]  /*14ef0*/  IMAD.IADD R0, R5, 0x1, R7 ;  /* 0x0000000105007824 */ /* 0x000fe200078e0207 */
[----:B------:R-:W-:-:S03]  /*14f00*/  SHF.R.S32.HI R16, RZ, 0x3, R16 ;  /* 0x00000003ff107819 */ /* 0x000fc60000011410 */
[----:B--2---:R-:W-:Y:S01]  /*14f10*/  @!P3 ST.E [R12.64], R33 ;  /* 0x000000210c00b985 */ /* 0x004fe2000c101908 */
[----:B------:R-:W-:-:S03]  /*14f20*/  LEA.HI.X R0, R4, c[0x0][0x384], R0, 0x1, P0 ;  /* 0x0000e10004007a11 */ /* 0x000fc600000f0c00 */
[----:B---3--:R-:W-:Y:S01]  /*14f30*/  @!P2 ST.E [R10.64], R34 ;  /* 0x000000220a00a985 */ /* 0x008fe2000c101908 */
[----:B------:R-:W-:-:S03]  /*14f40*/  IMAD.IADD R3, R16, 0x1, R17 ;  /* 0x0000000110037824 */ /* 0x000fc600078e0211 */
[----:B------:R-:W-:Y:S04]  /*14f50*/  @!P1 ST.E [R8.64], R31 ;  /* 0x0000001f08009985 */ /* 0x000fe8000c101908 */
[----:B------:R-:W1:Y:S04]  /*14f60*/  SHFL.IDX PT, R8, R2, RZ, 0x181f ;  /* 0x00181fff02087589 */ /* 0x000e6800000e0000 */
[----:B------:R-:W-:Y:S01]  /*14f70*/  LDS.128 R20, [R241+0x80] ;  /* 0x00008000f1147984 */ /* 0x000fe20000000c00 */
[----:B------:R-:W-:-:S03]  /*14f80*/  ISETP.GE.AND P5, PT, R48, c[0x0][0x3c8], PT ;  /* 0x0000f20030007a0c */ /* 0x000fc60003fa6270 */
[----:B------:R-:W2:Y:S01]  /*14f90*/  SHFL.IDX PT, R7, R0, RZ, 0x181f ;  /* 0x00181fff00077589 */ /* 0x000ea200000e0000 */
[----:B------:R-:W-:-:S03]  /*14fa0*/  IADD3 R4, R3, 0x10, RZ ;  /* 0x0000001003047810 */ /* 0x000fc60007ffe0ff */
[----:B------:R-:W3:Y:S04]  /*14fb0*/  SHFL.IDX PT, R6, R2, 0x1, 0x181f ;  /* 0x00381f0002067f89 */ /* 0x000ee800000e0000 */
[----:B------:R-:W4:Y:S01]  /*14fc0*/  SHFL.IDX PT, R5, R2, 0x2, 0x181f ;  /* 0x00581f0002057f89 */ /* 0x000f2200000e0000 */
[----:B------:R-:W-:-:S03]  /*14fd0*/  ISETP.GE.OR P2, PT, R4, UR4, P5 ;  /* 0x0000000404007c0c */ /* 0x000fc6000af46670 */
[----:B------:R-:W5:Y:S01]  /*14fe0*/  SHFL.IDX PT, R11, R0, 0x1, 0x181f ;  /* 0x00381f00000b7f89 */ /* 0x000f6200000e0000 */
[----:B------:R-:W-:-:S03]  /*14ff0*/  ISETP.GE.OR P3, PT, R3, UR4, P5 ;  /* 0x0000000403007c0c */ /* 0x000fc6000af66670 */
[----:B------:R-:W5:Y:S01]  /*15000*/  SHFL.IDX PT, R10, R0, 0x2, 0x181f ;  /* 0x00581f00000a7f89 */ /* 0x000f6200000e0000 */
[----:B------:R-:W-:-:S03]  /*15010*/  IADD3 R4, R3, 0x20, RZ ;  /* 0x0000002003047810 */ /* 0x000fc60007ffe0ff */
[----:B------:R-:W5:Y:S01]  /*15020*/  LDS.128 R16, [R241+0x880] ;  /* 0x00088000f1107984 */ /* 0x000f620000000c00 */
[----:B------:R-:W-:-:S03]  /*15030*/  ISETP.GE.OR P0, PT, R4, UR4, P5 ;  /* 0x0000000404007c0c */ /* 0x000fc6000af06670 */
[----:B------:R-:W5:Y:S02]  /*15040*/  LDS.128 R12, [R241+0x1080] ;  /* 0x00108000f10c7984 */ /* 0x000f640000000c00 */
[C---:B-1----:R-:W-:Y:S02]  /*15050*/  @!P3 LEA R8, P4, R48.reuse, R8, 0x1 ;  /* 0x000000083008b211 */ /* 0x042fe400078808ff */
[----:B------:R-:W-:Y:S01]  /*15060*/  LDS.128 R24, [R241+0x1880] ;  /* 0x00188000f1187984 */ /* 0x000fe20000000c00 */
[C---:B------:R-:W-:Y:S02]  /*15070*/  IADD3 R29, R3.reuse, 0x30, RZ ;  /* 0x00000030031d7810 */ /* 0x040fe40007ffe0ff */
[C---:B--2---:R-:W-:Y:S01]  /*15080*/  @!P3 LEA.HI.X R9, R48.reuse, R7, R49, 0x1, P4 ;  /* 0x000000073009b211 */ /* 0x044fe200020f0c31 */
[----:B------:R-:W1:Y:S01]  /*15090*/  SHFL.IDX PT, R45, R2, 0x3, 0x181f ;  /* 0x00781f00022d7f89 */ /* 0x000e6200000e0000 */
[C---:B---3--:R-:W-:Y:S02]  /*150a0*/  @!P2 LEA R6, P1, R48.reuse, R6, 0x1 ;  /* 0x000000063006a211 */ /* 0x048fe400078208ff */
[----:B------:R-:W-:Y:S01]  /*150b0*/  IADD3 R28, R3, 0x40, RZ ;  /* 0x00000040031c7810 */ /* 0x000fe20007ffe0ff */
[----:B------:R-:W2:Y:S01]  /*150c0*/  SHFL.IDX PT, R46, R0, 0x3, 0x181f ;  /* 0x00781f00002e7f89 */ /* 0x000ea200000e0000 */
[----:B----4-:R-:W-:-:S02]  /*150d0*/  @!P0 LEA R4, P4, R48, R5, 0x1 ;  /* 0x0000000530048211 */ /* 0x010fc400078808ff */
[C-C-:B-----5:R-:W-:Y:S01]  /*150e0*/  @!P2 LEA.HI.X R7, R48.reuse, R11, R49.reuse, 0x1, P1 ;  /* 0x0000000b3007a211 */ /* 0x160fe200008f0c31 */
[----:B------:R-:W-:Y:S01]  /*150f0*/  LDS.128 R32, [R241+0x2880] ;  /* 0x00288000f1207984 */ /* 0x000fe20000000c00 */
[----:B------:R-:W-:Y:S02]  /*15100*/  @!P0 LEA.HI.X R5, R48, R10, R49, 0x1, P4 ;  /* 0x0000000a30058211 */ /* 0x000fe400020f0c31 */
[----:B------:R-:W-:Y:S01]  /*15110*/  ISETP.GE.OR P1, PT, R29, UR4, P5 ;  /* 0x000000041d007c0c */ /* 0x000fe2000af26670 */
[----:B------:R-:W-:Y:S01]  /*15120*/  LDS.128 R36, [R241+0x3080] ;  /* 0x00308000f1247984 */ /* 0x000fe20000000c00 */
[----:B------:R-:W-:-:S03]  /*15130*/  ISETP.GE.OR P4, PT, R28, UR4, P5 ;  /* 0x000000041c007c0c */ /* 0x000fc6000af86670 */
[----:B------:R-:W-:Y:S04]  /*15140*/  LDS.128 R28, [R241+0x2080] ;  /* 0x00208000f11c7984 */ /* 0x000fe80000000c00 */
[----:B------:R-:W3:Y:S04]  /*15150*/  SHFL.IDX PT, R44, R2, 0x4, 0x181f ;  /* 0x00981f00022c7f89 */ /* 0x000ee800000e0000 */
[----:B------:R-:W-:Y:S04]  /*15160*/  LDS.128 R40, [R241+0x3880] ;  /* 0x00388000f1287984 */ /* 0x000fe80000000c00 */
[----:B------:R4:W-:Y:S04]  /*15170*/  @!P3 ST.E.128 [R8.64], R20 ;  /* 0x000000140800b985 */ /* 0x0009e8000c101d08 */
[----:B------:R-:W5:Y:S04]  /*15180*/  SHFL.IDX PT, R9, R2, 0x5, 0x181f ;  /* 0x00b81f0002097f89 */ /* 0x000f6800000e0000 */
[----:B------:R-:W1:Y:S04]  /*15190*/  SHFL.IDX PT, R11, R0, 0x4, 0x181f ;  /* 0x00981f00000b7f89 */ /* 0x000e6800000e0000 */
[----:B------:R-:W-:Y:S04]  /*151a0*/  SHFL.IDX PT, R10, R2, 0x6, 0x181f ;  /* 0x00d81f00020a7f89 */ /* 0x000fe800000e0000 */
[----:B------:R-:W1:Y:S04]  /*151b0*/  SHFL.IDX PT, R21, R0, 0x5, 0x181f ;  /* 0x00b81f0000157f89 */ /* 0x000e6800000e0000 */
[----:B------:R-:W1:Y:S04]  /*151c0*/  SHFL.IDX PT, R20, R0, 0x6, 0x181f ;  /* 0x00d81f0000147f89 */ /* 0x000e6800000e0000 */
[----:B------:R-:W-:Y:S01]  /*151d0*/  @!P2 ST.E.128 [R6.64], R16 ;  /* 0x000000100600a985 */ /* 0x000fe2000c101d08 */
[----:B----4-:R-:W-:-:S02]  /*151e0*/  IADD3 R22, R3, 0x50, RZ ;  /* 0x0000005003167810 */ /* 0x010fc40007ffe0ff */
[C---:B------:R-:W-:Y:S02]  /*151f0*/  IADD3 R8, R3.reuse, 0x60, RZ ;  /* 0x0000006003087810 */ /* 0x040fe40007ffe0ff */
[----:B------:R-:W-:Y:S01]  /*15200*/  ISETP.GE.OR P3, PT, R22, UR4, P5 ;  /* 0x0000000416007c0c */ /* 0x000fe2000af66670 */
[----:B------:R1:W-:Y:S01]  /*15210*/  @!P0 ST.E.128 [R4.64], R12 ;  /* 0x0000000c04008985 */ /* 0x0003e2000c101d08 */
[----:B------:R-:W-:Y:S02]  /*15220*/  ISETP.GE.OR P2, PT, R8, UR4, P5 ;  /* 0x0000000408007c0c */ /* 0x000fe4000af46670 */
[----:B------:R-:W-:-:S04]  /*15230*/  IADD3 R3, R3, 0x70, RZ ;  /* 0x0000007003037810 */ /* 0x000fc80007ffe0ff */
[----:B------:R-:W-:Y:S02]  /*15240*/  ISETP.GE.OR P5, PT, R3, UR4, P5 ;  /* 0x0000000403007c0c */ /* 0x000fe4000afa6670 */
[----:B-1----:R-:W-:-:S04]  /*15250*/  @!P1 LEA R4, P0, R48, R45, 0x1 ;  /* 0x0000002d30049211 */ /* 0x002fc800078008ff */
[C---:B--2---:R-:W-:Y:S02]  /*15260*/  @!P1 LEA.HI.X R5, R48.reuse, R46, R49, 0x1, P0 ;  /* 0x0000002e30059211 */ /* 0x044fe400000f0c31 */
[----:B---3--:R-:W-:-:S03]  /*15270*/  @!P4 LEA R8, P0, R48, R44, 0x1 ;  /* 0x0000002c3008c211 */ /* 0x008fc600078008ff */
[----:B------:R1:W-:Y:S01]  /*15280*/  @!P1 ST.E.128 [R4.64], R24 ;  /* 0x0000001804009985 */ /* 0x0003e2000c101d08 */
[C---:B-----5:R-:W-:Y:S02]  /*15290*/  @!P3 LEA R6, P1, R48.reuse, R9, 0x1 ;  /* 0x000000093006b211 */ /* 0x060fe400078208ff */
[C-C-:B------:R-:W-:Y:S02]  /*152a0*/  @!P4 LEA.HI.X R9, R48.reuse, R11, R49.reuse, 0x1, P0 ;  /* 0x0000000b3009c211 */ /* 0x140fe400000f0c31 */
[----:B------:R-:W-:-:S03]  /*152b0*/  @!P3 LEA.HI.X R7, R48, R21, R49, 0x1, P1 ;  /* 0x000000153007b211 */ /* 0x000fc600008f0c31 */
[----:B------:R2:W-:Y:S04]  /*152c0*/  @!P4 ST.E.128 [R8.64], R28 ;  /* 0x0000001c0800c985 */ /* 0x0005e8000c101d08 */
[----:B------:R2:W-:Y:S01]  /*152d0*/  @!P3 ST.E.128 [R6.64], R32 ;  /* 0x000000200600b985 */ /* 0x0005e2000c101d08 */
[----:B-1----:R-:W-:-:S04]  /*152e0*/  @!P2 LEA R4, P0, R48, R10, 0x1 ;  /* 0x0000000a3004a211 */ /* 0x002fc800078008ff */
[----:B------:R-:W-:-:S05]  /*152f0*/  @!P2 LEA.HI.X R5, R48, R20, R49, 0x1, P0 ;  /* 0x000000143005a211 */ /* 0x000fca00000f0c31 */
[----:B------:R2:W-:Y:S04]  /*15300*/  @!P2 ST.E.128 [R4.64], R36 ;  /* 0x000000240400a985 */ /* 0x0005e8000c101d08 */
[----:B------:R-:W1:Y:S04]  /*15310*/  SHFL.IDX PT, R2, R2, 0x7, 0x181f ;  /* 0x00f81f0002027f89 */ /* 0x000e6800000e0000 */
[----:B------:R-:W3:Y:S01]  /*15320*/  SHFL.IDX PT, R0, R0, 0x7, 0x181f ;  /* 0x00f81f0000007f89 */ /* 0x000ee200000e0000 */
[----:B------:R-:W-:Y:S05]  /*15330*/  @P5 BRA `(.L_x_528) ;  /* 0x000009d000005947 */ /* 0x000fea0003800000 */
[----:B-1----:R-:W-:-:S04]  /*15340*/  LEA R2, P0, R48, R2, 0x1 ;  /* 0x0000000230027211 */ /* 0x002fc800078008ff */
[----:B---3--:R-:W-:-:S05]  /*15350*/  LEA.HI.X R3, R48, R0, R49, 0x1, P0 ;  /* 0x0000000030037211 */ /* 0x008fca00000f0c31 */
[----:B------:R1:W-:Y:S01]  /*15360*/  ST.E.128 [R2.64], R40 ;  /* 0x0000002802007985 */ /* 0x0003e2000c101d08 */
[----:B------:R-:W-:Y:S05]  /*15370*/  BRA `(.L_x_528) ;  /* 0x0000099000007947 */ /* 0x000fea0003800000 */
.L_x_526:
[----:B------:R-:W2:Y:S04]  /*15380*/  LDL R0, [R1+0x50] ;  /* 0x0000500001007983 */ /* 0x000ea80000100800 */
[----:B------:R-:W3:Y:S04]  /*15390*/  LDL R16, [R1+0x44] ;  /* 0x0000440001107983 */ /* 0x000ee80000100800 */
[----:B------:R-:W4:Y:S01]  /*153a0*/  LDL R15, [R1+0x48] ;  /* 0x00004800010f7983 */ /* 0x000f220000100800 */
[----:B------:R-:W-:Y:S03]  /*153b0*/  BSSY B0, `(.L_x_529) ;  /* 0x0000025000007945 */ /* 0x000fe60003800000 */
[----:B------:R-:W1:Y:S02]  /*153c0*/  S2R R14, SR_TID.X ;  /* 0x00000000000e7919 */ /* 0x000e640000002100 */
[----:B-1----:R-:W-:Y:S01]  /*153d0*/  ISETP.GE.AND P0, PT, R14, 0x80, PT ;  /* 0x000000800e00780c */ /* 0x002fe20003f06270 */
[----:B--2---:R-:W-:Y:S01]  /*153e0*/  IMAD.MOV.U32 R11, RZ, RZ, R0 ;  /* 0x000000ffff0b7224 */ /* 0x004fe200078e0000 */
[----:B---3--:R-:W-:-:S02]  /*153f0*/  SHF.R.S32.HI R7, RZ, 0x1f, R16 ;  /* 0x0000001fff077819 */ /* 0x008fc40000011410 */
[----:B----4-:R-:W-:-:S09]  /*15400*/  SHF.R.S32.HI R10, RZ, 0x1f, R15 ;  /* 0x0000001fff0a7819 */ /* 0x010fd2000001140f */
[----:B------:R-:W-:Y:S05]  /*15410*/  @P0 BRA `(.L_x_530) ;  /* 0x000001e000000947 */ /* 0x000fea0003800000 */
[----:B------:R-:W-:Y:S02]  /*15420*/  MOV R2, c[0x0][0x4e8] ;  /* 0x00013a0000027a02 */ /* 0x000fe40000000f00 */
[----:B------:R-:W-:-:S03]  /*15430*/  IADD3 R6, R11, R14, RZ ;  /* 0x0000000e0b067210 */ /* 0x000fc60007ffe0ff */
[----:B------:R-:W-:-:S05]  /*15440*/  IMAD R0, R2, c[0x0][0x388], RZ ;  /* 0x0000e20002007a24 */ /* 0x000fca00078e02ff */
[----:B------:R-:W-:-:S13]  /*15450*/  ISETP.GE.AND P0, PT, R6, R0, PT ;  /* 0x000000000600720c */ /* 0x000fda0003f06270 */
[----:B------:R-:W-:Y:S05]  /*15460*/  @P0 BRA `(.L_x_530) ;  /* 0x0000019000000947 */ /* 0x000fea0003800000 */
[----:B------:R-:W-:Y:S01]  /*15470*/  ISETP.NE.AND P0, PT, R2, 0x1, PT ;  /* 0x000000010200780c */ /* 0x000fe20003f05270 */
[----:B------:R-:W-:Y:S01]  /*15480*/  IMAD R4, R7, c[0x0][0x490], RZ ;  /* 0x0001240007047a24 */ /* 0x000fe200078e02ff */
[----:B------:R-:W-:Y:S01]  /*15490*/  MOV R0, R6 ;  /* 0x0000000600007202 */ /* 0x000fe20000000f00 */
[----:B------:R-:W-:-:S04]  /*154a0*/  IMAD.WIDE.U32 R2, R16, c[0x0][0x490], RZ ;  /* 0x0001240010027a25 */ /* 0x000fc800078e00ff */
[----:B------:R-:W-:Y:S02]  /*154b0*/  IMAD R4, R16, c[0x0][0x494], R4 ;  /* 0x0001250010047a24 */ /* 0x000fe400078e0204 */
[----:B------:R-:W-:-:S03]  /*154c0*/  IMAD R9, R10, c[0x0][0x498], RZ ;  /* 0x000126000a097a24 */ /* 0x000fc600078e02ff */
[----:B------:R-:W-:Y:S01]  /*154d0*/  IADD3 R3, R3, R4, RZ ;  /* 0x0000000403037210 */ /* 0x000fe20007ffe0ff */
[----:B------:R-:W-:-:S05]  /*154e0*/  @P0 IMAD.HI.U32 R5, R6, c[0x0][0x4ec], RZ ;  /* 0x00013b0006050a27 */ /* 0x000fca00078e00ff */
[----:B------:R-:W-:Y:S01]  /*154f0*/  @P0 SHF.R.U32.HI R0, RZ, c[0x0][0x4f0], R5 ;  /* 0x00013c00ff000a19 */ /* 0x000fe20000011605 */
[----:B------:R-:W-:-:S03]  /*15500*/  IMAD.WIDE.U32 R4, R15, c[0x0][0x498], R2 ;  /* 0x000126000f047a25 */ /* 0x000fc600078e0002 */
[C---:B------:R-:W-:Y:S01]  /*15510*/  IADD3 R8, -R0.reuse, RZ, RZ ;  /* 0x000000ff00087210 */ /* 0x040fe20007ffe1ff */
[----:B------:R-:W-:Y:S01]  /*15520*/  IMAD R3, R15, c[0x0][0x49c], R9 ;  /* 0x000127000f037a24 */ /* 0x000fe200078e0209 */
[----:B------:R-:W-:-:S03]  /*15530*/  IADD3 R4, P0, R0, R4, RZ ;  /* 0x0000000400047210 */ /* 0x000fc60007f1e0ff */
[----:B------:R-:W-:Y:S01]  /*15540*/  IMAD R2, R8, c[0x0][0x4e8], R6 ;  /* 0x00013a0008027a24 */ /* 0x000fe200078e0206 */
[----:B------:R-:W-:-:S04]  /*15550*/  SHF.R.S32.HI R6, RZ, 0x1f, R0 ;  /* 0x0000001fff067819 */ /* 0x000fc80000011400 */
[----:B------:R-:W-:Y:S02]  /*15560*/  SHF.R.S32.HI R0, RZ, 0x1f, R2 ;  /* 0x0000001fff007819 */ /* 0x000fe40000011402 */
[----:B------:R-:W-:-:S03]  /*15570*/  IADD3.X R5, R6, R5, R3, P0, !PT ;  /* 0x0000000506057210 */ /* 0x000fc600007fe403 */
[----:B------:R-:W-:-:S04]  /*15580*/  IMAD R0, R0, c[0x0][0x488], RZ ;  /* 0x0001220000007a24 */ /* 0x000fc800078e02ff */
[C---:B------:R-:W-:Y:S02]  /*15590*/  IMAD R0, R2.reuse, c[0x0][0x48c], R0 ;  /* 0x0001230002007a24 */ /* 0x040fe400078e0200 */
[----:B------:R-:W-:-:S05]  /*155a0*/  IMAD.WIDE.U32 R2, R2, c[0x0][0x488], R4 ;  /* 0x0001220002027a25 */ /* 0x000fca00078e0004 */
[----:B------:R-:W-:Y:S02]  /*155b0*/  IADD3 R0, R3, R0, RZ ;  /* 0x0000000003007210 */ /* 0x000fe40007ffe0ff */
[----:B------:R-:W-:-:S04]  /*155c0*/  LEA R4, P0, R2, c[0x0][0x450], 0x2 ;  /* 0x0001140002047a11 */ /* 0x000fc800078010ff */
[----:B------:R-:W-:Y:S02]  /*155d0*/  LEA.HI.X R5, R2, c[0x0][0x454], R0, 0x2, P0 ;  /* 0x0001150002057a11 */ /* 0x000fe400000f1400 */
[----:B------:R-:W-:-:S05]  /*155e0*/  MOV R0, 0xff800000 ;  /* 0xff80000000007802 */ /* 0x000fca0000000f00 */
[----:B------:R1:W-:Y:S02]  /*155f0*/  STG.E [R4.64], R0 ;  /* 0x0000000004007986 */ /* 0x0003e4000c101908 */
.L_x_530:
[----:B------:R-:W-:Y:S05]  /*15600*/  BSYNC B0 ;  /* 0x0000000000007941 */ /* 0x000fea0003800000 */
.L_x_529:
[----:B------:R-:W2:Y:S04]  /*15610*/  LDL R2, [R1+0x78] ;  /* 0x0000780001027983 */ /* 0x000ea80000100800 */
[----:B------:R-:W3:Y:S01]  /*15620*/  LDL.64 R12, [R1+0x28] ;  /* 0x00002800010c7983 */ /* 0x000ee20000100a00 */
[----:B-1----:R-:W-:Y:S01]  /*15630*/  MOV R0, c[0x0][0x4e8] ;  /* 0x00013a0000007a02 */ /* 0x002fe20000000f00 */
[----:B------:R-:W-:Y:S01]  /*15640*/  IMAD R6, R10, c[0x0][0x3f0], RZ ;  /* 0x0000fc000a067a24 */ /* 0x000fe200078e02ff */
[----:B------:R-:W-:Y:S02]  /*15650*/  SHF.R.S32.HI R9, RZ, 0x1f, R14 ;  /* 0x0000001fff097819 */ /* 0x000fe4000001140e */
[----:B------:R-:W-:Y:S01]  /*15660*/  ISETP.NE.AND P0, PT, R0, 0x1, PT ;  /* 0x000000010000780c */ /* 0x000fe20003f05270 */
[----:B------:R-:W-:Y:S01]  /*15670*/  IMAD R0, R7, c[0x0][0x3e8], RZ ;  /* 0x0000fa0007007a24 */ /* 0x000fe200078e02ff */
[----:B------:R-:W-:Y:S01]  /*15680*/  LEA.HI R9, R9, R14, RZ, 0x3 ;  /* 0x0000000e09097211 */ /* 0x000fe200078f18ff */
[----:B------:R-:W-:-:S02]  /*15690*/  IMAD R8, R15, c[0x0][0x3f4], R6 ;  /* 0x0000fd000f087a24 */ /* 0x000fc400078e0206 */
[----:B------:R-:W-:Y:S01]  /*156a0*/  IMAD R5, R16, c[0x0][0x3ec], R0 ;  /* 0x0000fb0010057a24 */ /* 0x000fe200078e0200 */
[----:B------:R-:W-:Y:S02]  /*156b0*/  SHF.R.S32.HI R9, RZ, 0x3, R9 ;  /* 0x00000003ff097819 */ /* 0x000fe40000011409 */
[----:B--2---:R-:W-:Y:S01]  /*156c0*/  IADD3 R4, R2, R11, RZ ;  /* 0x0000000b02047210 */ /* 0x004fe20007ffe0ff */
[----:B------:R-:W-:-:S03]  /*156d0*/  IMAD.WIDE.U32 R2, R16, c[0x0][0x3e8], RZ ;  /* 0x0000fa0010027a25 */ /* 0x000fc600078e00ff */
[----:B------:R-:W-:Y:S01]  /*156e0*/  MOV R0, R4 ;  /* 0x0000000400007202 */ /* 0x000fe20000000f00 */
[----:B------:R-:W-:-:S04]  /*156f0*/  @P0 IMAD.HI.U32 R7, R4, c[0x0][0x4ec], RZ ;  /* 0x00013b0004070a27 */ /* 0x000fc800078e00ff */
[----:B------:R-:W-:Y:S01]  /*15700*/  IMAD.IADD R3, R3, 0x1, R5 ;  /* 0x0000000103037824 */ /* 0x000fe200078e0205 */
[----:B------:R-:W-:Y:S02]  /*15710*/  @P0 SHF.R.U32.HI R0, RZ, c[0x0][0x4f0], R7 ;  /* 0x00013c00ff000a19 */ /* 0x000fe40000011607 */
[----:B---3--:R-:W-:Y:S01]  /*15720*/  ISETP.GE.AND P0, PT, R12, c[0x0][0x3c8], PT ;  /* 0x0000f2000c007a0c */ /* 0x008fe20003f06270 */
[----:B------:R-:W-:Y:S01]  /*15730*/  IMAD.WIDE.U32 R2, R15, c[0x0][0x3f0], R2 ;  /* 0x0000fc000f027a25 */ /* 0x000fe200078e0002 */
[----:B------:R-:W-:Y:S02]  /*15740*/  SHF.R.S32.HI R5, RZ, 0x1f, R0 ;  /* 0x0000001fff057819 */ /* 0x000fe40000011400 */
[----:B------:R-:W-:Y:S02]  /*15750*/  IADD3 R6, -R0, RZ, RZ ;  /* 0x000000ff00067210 */ /* 0x000fe40007ffe1ff */
[----:B------:R-:W-:Y:S01]  /*15760*/  IADD3 R3, R3, R8, RZ ;  /* 0x0000000803037210 */ /* 0x000fe20007ffe0ff */
[----:B------:R-:W-:-:S02]  /*15770*/  IMAD R5, R5, c[0x0][0x3e0], RZ ;  /* 0x0000f80005057a24 */ /* 0x000fc400078e02ff */
[----:B------:R-:W-:Y:S02]  /*15780*/  IMAD R6, R6, c[0x0][0x4e8], R4 ;  /* 0x00013a0006067a24 */ /* 0x000fe400078e0204 */
[C---:B------:R-:W-:Y:S02]  /*15790*/  IMAD R4, R0.reuse, c[0x0][0x3e4], R5 ;  /* 0x0000f90000047a24 */ /* 0x040fe400078e0205 */
[----:B------:R-:W-:Y:S01]  /*157a0*/  IMAD.WIDE.U32 R2, R0, c[0x0][0x3e0], R2 ;  /* 0x0000f80000027a25 */ /* 0x000fe200078e0002 */
[----:B------:R-:W-:-:S03]  /*157b0*/  SHF.R.S32.HI R0, RZ, 0x1f, R6 ;  /* 0x0000001fff007819 */ /* 0x000fc60000011406 */
[----:B------:R-:W-:Y:S02]  /*157c0*/  IMAD.IADD R3, R3, 0x1, R4 ;  /* 0x0000000103037824 */ /* 0x000fe400078e0204 */
[----:B------:R-:W-:Y:S02]  /*157d0*/  IMAD R0, R0, c[0x0][0x3d8], RZ ;  /* 0x0000f60000007a24 */ /* 0x000fe400078e02ff */
[----:B------:R-:W-:-:S04]  /*157e0*/  IMAD.WIDE.U32 R4, R6, c[0x0][0x3d8], R2 ;  /* 0x0000f60006047a25 */ /* 0x000fc800078e0002 */
[----:B------:R-:W-:Y:S01]  /*157f0*/  IMAD R6, R6, c[0x0][0x3dc], R0 ;  /* 0x0000f70006067a24 */ /* 0x000fe200078e0200 */
[----:B------:R-:W-:Y:S02]  /*15800*/  LEA R3, P1, R4, c[0x0][0x380], 0x1 ;  /* 0x0000e00004037a11 */ /* 0x000fe400078208ff */
[----:B------:R-:W-:Y:S02]  /*15810*/  IADD3 R0, R9, R11, RZ ;  /* 0x0000000b09007210 */ /* 0x000fe40007ffe0ff */
[----:B------:R-:W-:-:S04]  /*15820*/  IADD3 R2, R5, R6, RZ ;  /* 0x0000000605027210 */ /* 0x000fc80007ffe0ff */
[----:B------:R-:W-:Y:S01]  /*15830*/  LEA.HI.X R2, R4, c[0x0][0x384], R2, 0x1, P1 ;  /* 0x0000e10004027a11 */ /* 0x000fe200008f0c02 */
[----:B------:R-:W-:Y:S05]  /*15840*/  BRA.DIV ~URZ, `(.L_x_531) ;  /* 0x00000fa27f007947 */ /* 0x000fea000b800000 */
[----:B------:R1:W2:Y:S02]  /*15850*/  SHFL.IDX PT, R5, R2, RZ, 0x181f ;  /* 0x00181fff02057589 */ /* 0x0002a400000e0000 */
.L_x_561:
[----:B------:R-:W-:Y:S05]  /*15860*/  BRA.DIV ~URZ, `(.L_x_532) ;  /* 0x00000ff27f007947 */ /* 0x000fea000b800000 */
[----:B------:R3:W4:Y:S02]  /*15870*/  SHFL.IDX PT, R4, R3, RZ, 0x181f ;  /* 0x00181fff03047589 */ /* 0x00072400000e0000 */
.L_x_562:
[----:B------:R-:W5:Y:S01]  /*15880*/  LDL.64 R6, [R1+0x28] ;  /* 0x0000280001067983 */ /* 0x000f620000100a00 */
[----:B------:R-:W-:-:S04]  /*15890*/  IMAD.MOV.U32 R11, RZ, RZ, c[0x0][0x4e8] ;  /* 0x00013a00ff0b7624 */ /* 0x000fc800078e00ff */
[----:B------:R-:W-:-:S05]  /*158a0*/  IMAD R11, R11, c[0x0][0x388], RZ ;  /* 0x0000e2000b0b7a24 */ /* 0x000fca00078e02ff */
[----:B------:R-:W-:-:S13]  /*158b0*/  ISETP.GE.OR P2, PT, R0, R11, P0 ;  /* 0x0000000b0000720c */ /* 0x000fda0000746670 */
[----:B----45:R-:W-:-:S04]  /*158c0*/  @!P2 LEA R4, P1, R6, R4, 0x1 ;  /* 0x000000040604a211 */ /* 0x030fc800078208ff */
[----:B--2---:R-:W-:-:S05]  /*158d0*/  @!P2 LEA.HI.X R5, R6, R5, R7, 0x1, P1 ;  /* 0x000000050605a211 */ /* 0x004fca00008f0c07 */
[----:B------:R2:W-:Y:S01]  /*158e0*/  @!P2 ST.E.128 [R4.64], RZ ;  /* 0x000000ff0400a985 */ /* 0x0005e2000c101d08 */
[----:B------:R-:W-:Y:S05]  /*158f0*/  BRA.DIV ~URZ, `(.L_x_533) ;  /* 0x00000fd27f007947 */ /* 0x000fea000b800000 */
[----:B------:R4:W1:Y:S04]  /*15900*/  SHFL.IDX PT, R6, R2, 0x1, 0x181f ;  /* 0x00381f0002067f89 */ /* 0x00086800000e0000 */
[----:B--2---:R4:W2:Y:S02]  /*15910*/  SHFL.IDX PT, R4, R3, 0x1, 0x181f ;  /* 0x00381f0003047f89 */ /* 0x0048a400000e0000 */
.L_x_563:
[----:B------:R-:W5:Y:S01]  /*15920*/  LDL.64 R8, [R1+0x28] ;  /* 0x0000280001087983 */ /* 0x000f620000100a00 */
[----:B------:R-:W-:-:S04]  /*15930*/  IADD3 R5, R0, 0x10, RZ ;  /* 0x0000001000057810 */ /* 0x000fc80007ffe0ff */
[----:B------:R-:W-:-:S13]  /*15940*/  ISETP.GE.OR P2, PT, R5, R11, P0 ;  /* 0x0000000b0500720c */ /* 0x000fda0000746670 */
[----:B--2--5:R-:W-:-:S04]  /*15950*/  @!P2 LEA R4, P1, R8, R4, 0x1 ;  /* 0x000000040804a211 */ /* 0x024fc800078208ff */
[----:B-1----:R-:W-:-:S05]  /*15960*/  @!P2 LEA.HI.X R5, R8, R6, R9, 0x1, P1 ;  /* 0x000000060805a211 */ /* 0x002fca00008f0c09 */
[----:B------:R1:W-:Y:S01]  /*15970*/  @!P2 ST.E.128 [R4.64], RZ ;  /* 0x000000ff0400a985 */ /* 0x0003e2000c101d08 */
[----:B------:R-:W-:Y:S05]  /*15980*/  BRA.DIV ~URZ, `(.L_x_534) ;  /* 0x000010127f007947 */ /* 0x000fea000b800000 */
[----:B------:R2:W1:Y:S02]  /*15990*/  SHFL.IDX PT, R6, R2, 0x2, 0x181f ;  /* 0x00581f0002067f89 */ /* 0x00046400000e0000 */
.L_x_564:
[----:B------:R-:W-:Y:S05]  /*159a0*/  BRA.DIV ~URZ, `(.L_x_535) ;  /* 0x000010627f007947 */ /* 0x000fea000b800000 */
[----:B-1----:R1:W2:Y:S02]  /*159b0*/  SHFL.IDX PT, R4, R3, 0x2, 0x181f ;  /* 0x00581f0003047f89 */ /* 0x0022a400000e0000 */
.L_x_565:
[----:B------:R-:W5:Y:S01]  /*159c0*/  LDL.64 R8, [R1+0x28] ;  /* 0x0000280001087983 */ /* 0x000f620000100a00 */
[----:B------:R-:W-:-:S04]  /*159d0*/  IADD3 R5, R0, 0x20, RZ ;  /* 0x0000002000057810 */ /* 0x000fc80007ffe0ff */
[----:B------:R-:W-:-:S13]  /*159e0*/  ISETP.GE.OR P2, PT, R5, R11, P0 ;  /* 0x0000000b0500720c */ /* 0x000fda0000746670 */
[----:B--2--5:R-:W-:-:S04]  /*159f0*/  @!P2 LEA R4, P1, R8, R4, 0x1 ;  /* 0x000000040804a211 */ /* 0x024fc800078208ff */
[----:B------:R-:W-:-:S05]  /*15a00*/  @!P2 LEA.HI.X R5, R8, R6, R9, 0x1, P1 ;  /* 0x000000060805a211 */ /* 0x000fca00008f0c09 */
[----:B------:R2:W-:Y:S01]  /*15a10*/  @!P2 ST.E.128 [R4.64], RZ ;  /* 0x000000ff0400a985 */ /* 0x0005e2000c101d08 */
[----:B------:R-:W-:Y:S05]  /*15a20*/  BRA.DIV ~URZ, `(.L_x_536) ;  /* 0x000010527f007947 */ /* 0x000fea000b800000 */
[----:B------:R1:W2:Y:S04]  /*15a30*/  SHFL.IDX PT, R6, R2, 0x3, 0x181f ;  /* 0x00781f0002067f89 */ /* 0x0002a800000e0000 */
[----:B--2---:R1:W2:Y:S02]  /*15a40*/  SHFL.IDX PT, R4, R3, 0x3, 0x181f ;  /* 0x00781f0003047f89 */ /* 0x0042a400000e0000 */
.L_x_566:
[----:B------:R-:W5:Y:S01]  /*15a50*/  LDL.64 R8, [R1+0x28] ;  /* 0x0000280001087983 */ /* 0x000f620000100a00 */
[----:B------:R-:W-:-:S04]  /*15a60*/  IADD3 R5, R0, 0x30, RZ ;  /* 0x0000003000057810 */ /* 0x000fc80007ffe0ff */
[----:B------:R-:W-:-:S13]  /*15a70*/  ISETP.GE.OR P2, PT, R5, R11, P0 ;  /* 0x0000000b0500720c */ /* 0x000fda0000746670 */
[----:B--2--5:R-:W-:-:S04]  /*15a80*/  @!P2 LEA R4, P1, R8, R4, 0x1 ;  /* 0x000000040804a211 */ /* 0x024fc800078208ff */
[----:B------:R-:W-:-:S05]  /*15a90*/  @!P2 LEA.HI.X R5, R8, R6, R9, 0x1, P1 ;  /* 0x000000060805a211 */ /* 0x000fca00008f0c09 */
[----:B------:R2:W-:Y:S01]  /*15aa0*/  @!P2 ST.E.128 [R4.64], RZ ;  /* 0x000000ff0400a985 */ /* 0x0005e2000c101d08 */
[----:B------:R-:W-:Y:S05]  /*15ab0*/  BRA.DIV ~URZ, `(.L_x_537) ;  /* 0x000010927f007947 */ /* 0x000fea000b800000 */
[----:B------:R1:W2:Y:S02]  /*15ac0*/  SHFL.IDX PT, R6, R2, 0x4, 0x181f ;  /* 0x00981f0002067f89 */ /* 0x0002a400000e0000 */
.L_x_567:
[----:B------:R-:W-:Y:S05]  /*15ad0*/  BRA.DIV ~URZ, `(.L_x_538) ;  /* 0x000010e27f007947 */ /* 0x000fea000b800000 */
[----:B--2---:R2:W1:Y:S02]  /*15ae0*/  SHFL.IDX PT, R4, R3, 0x4, 0x181f ;  /* 0x00981f0003047f89 */ /* 0x00446400000e0000 */
.L_x_568:
[----:B------:R-:W5:Y:S01]  /*15af0*/  LDL.64 R8, [R1+0x28] ;  /* 0x0000280001087983 */ /* 0x000f620000100a00 */
[----:B------:R-:W-:-:S04]  /*15b00*/  IADD3 R5, R0, 0x40, RZ ;  /* 0x0000004000057810 */ /* 0x000fc80007ffe0ff */
[----:B------:R-:W-:-:S13]  /*15b10*/  ISETP.GE.OR P2, PT, R5, R11, P0 ;  /* 0x0000000b0500720c */ /* 0x000fda0000746670 */
[----:B-1---5:R-:W-:-:S04]  /*15b20*/  @!P2 LEA R4, P1, R8, R4, 0x1 ;  /* 0x000000040804a211 */ /* 0x022fc800078208ff */
[----:B------:R-:W-:-:S05]  /*15b30*/  @!P2 LEA.HI.X R5, R8, R6, R9, 0x1, P1 ;  /* 0x000000060805a211 */ /* 0x000fca00008f0c09 */
[----:B------:R1:W-:Y:S01]  /*15b40*/  @!P2 ST.E.128 [R4.64], RZ ;  /* 0x000000ff0400a985 */ /* 0x0003e2000c101d08 */
[----:B------:R-:W-:Y:S05]  /*15b50*/  BRA.DIV ~URZ, `(.L_x_539) ;  /* 0x000010d27f007947 */ /* 0x000fea000b800000 */
[----:B------:R1:W2:Y:S04]  /*15b60*/  SHFL.IDX PT, R6, R2, 0x5, 0x181f ;  /* 0x00b81f0002067f89 */ /* 0x0002a800000e0000 */
[----:B-1----:R1:W3:Y:S02]  /*15b70*/  SHFL.IDX PT, R4, R3, 0x5, 0x181f ;  /* 0x00b81f0003047f89 */ /* 0x0022e400000e0000 */
.L_x_569:
[----:B------:R-:W5:Y:S01]  /*15b80*/  LDL.64 R8, [R1+0x28] ;  /* 0x0000280001087983 */ /* 0x000f620000100a00 */
[----:B------:R-:W-:-:S04]  /*15b90*/  IADD3 R5, R0, 0x50, RZ ;  /* 0x0000005000057810 */ /* 0x000fc80007ffe0ff */
[----:B------:R-:W-:-:S13]  /*15ba0*/  ISETP.GE.OR P2, PT, R5, R11, P0 ;  /* 0x0000000b0500720c */ /* 0x000fda0000746670 */
[----:B---3-5:R-:W-:-:S04]  /*15bb0*/  @!P2 LEA R4, P1, R8, R4, 0x1 ;  /* 0x000000040804a211 */ /* 0x028fc800078208ff */
[----:B--2---:R-:W-:-:S05]  /*15bc0*/  @!P2 LEA.HI.X R5, R8, R6, R9, 0x1, P1 ;  /* 0x000000060805a211 */ /* 0x004fca00008f0c09 */
[----:B------:R2:W-:Y:S01]  /*15bd0*/  @!P2 ST.E.128 [R4.64], RZ ;  /* 0x000000ff0400a985 */ /* 0x0005e2000c101d08 */
[----:B------:R-:W-:Y:S05]  /*15be0*/  BRA.DIV ~URZ, `(.L_x_540) ;  /* 0x000011127f007947 */ /* 0x000fea000b800000 */
[----:B------:R3:W1:Y:S02]  /*15bf0*/  SHFL.IDX PT, R6, R2, 0x6, 0x181f ;  /* 0x00d81f0002067f89 */ /* 0x00066400000e0000 */
.L_x_570:
[----:B------:R-:W-:Y:S05]  /*15c00*/  BRA.DIV ~URZ, `(.L_x_541) ;  /* 0x000011627f007947 */ /* 0x000fea000b800000 */
[----:B--2---:R2:W3:Y:S02]  /*15c10*/  SHFL.IDX PT, R4, R3, 0x6, 0x181f ;  /* 0x00d81f0003047f89 */ /* 0x0044e400000e0000 */
.L_x_571:
[----:B------:R-:W5:Y:S01]  /*15c20*/  LDL.64 R8, [R1+0x28] ;  /* 0x0000280001087983 */ /* 0x000f620000100a00 */
[----:B------:R-:W-:-:S04]  /*15c30*/  IADD3 R5, R0, 0x60, RZ ;  /* 0x0000006000057810 */ /* 0x000fc80007ffe0ff */
[----:B------:R-:W-:-:S13]  /*15c40*/  ISETP.GE.OR P2, PT, R5, R11, P0 ;  /* 0x0000000b0500720c */ /* 0x000fda0000746670 */
[----:B---3-5:R-:W-:-:S04]  /*15c50*/  @!P2 LEA R4, P1, R8, R4, 0x1 ;  /* 0x000000040804a211 */ /* 0x028fc800078208ff */
[----:B-1----:R-:W-:-:S05]  /*15c60*/  @!P2 LEA.HI.X R5, R8, R6, R9, 0x1, P1 ;  /* 0x000000060805a211 */ /* 0x002fca00008f0c09 */
[----:B------:R1:W-:Y:S01]  /*15c70*/  @!P2 ST.E.128 [R4.64], RZ ;  /* 0x000000ff0400a985 */ /* 0x0003e2000c101d08 */
[----:B------:R-:W-:Y:S05]  /*15c80*/  BRA.DIV ~URZ, `(.L_x_542) ;  /* 0x000011527f007947 */ /* 0x000fea000b800000 */
[----:B-1----:R1:W3:Y:S04]  /*15c90*/  SHFL.IDX PT, R4, R2, 0x7, 0x181f ;  /* 0x00f81f0002047f89 */ /* 0x0022e800000e0000 */
[----:B--2-4-:R-:W2:Y:S02]  /*15ca0*/  SHFL.IDX PT, R3, R3, 0x7, 0x181f ;  /* 0x00f81f0003037f89 */ /* 0x014ea400000e0000 */
.L_x_572:
[----:B------:R-:W4:Y:S01]  /*15cb0*/  LDL.64 R6, [R1+0x28] ;  /* 0x0000280001067983 */ /* 0x000f220000100a00 */
[----:B------:R-:W-:-:S04]  /*15cc0*/  IADD3 R0, R0, 0x70, RZ ;  /* 0x0000007000007810 */ /* 0x000fc80007ffe0ff */
[----:B------:R-:W-:-:S13]  /*15cd0*/  ISETP.GE.OR P1, PT, R0, R11, P0 ;  /* 0x0000000b0000720c */ /* 0x000fda0000726670 */
[----:B-12-4-:R-:W-:-:S04]  /*15ce0*/  @!P1 LEA R2, P0, R6, R3, 0x1 ;  /* 0x0000000306029211 */ /* 0x016fc800078008ff */
[----:B---3--:R-:W-:-:S05]  /*15cf0*/  @!P1 LEA.HI.X R3, R6, R4, R7, 0x1, P0 ;  /* 0x0000000406039211 */ /* 0x008fca00000f0c07 */
[----:B------:R1:W-:Y:S04]  /*15d00*/  @!P1 ST.E.128 [R2.64], RZ ;  /* 0x000000ff02009985 */ /* 0x0003e8000c101d08 */
.L_x_528:
[----:B------:R-:W-:Y:S05]  /*15d10*/  BSYNC B1 ;  /* 0x0000000000017941 */ /* 0x000fea0003800000 */
.L_x_525:
[----:B---3--:R-:W3:Y:S02]  /*15d20*/  LDL R0, [R1+0x84] ;  /* 0x0000840001007983 */ /* 0x008ee40000100800 */
[----:B---3--:R-:W-:-:S13]  /*15d30*/  ISETP.NE.AND P0, PT, R0, RZ, PT ;  /* 0x000000ff0000720c */ /* 0x008fda0003f05270 */
[----:B------:R-:W-:Y:S01]  /*15d40*/  @P0 WARPSYNC 0xffffffff ;  /* 0xffffffff00000948 */ /* 0x000fe20003800000 */
[----:B------:R-:W-:Y:S06]  /*15d50*/  @P0 BAR.SYNC.DEFER_BLOCKING 0x5, 0x80 ;  /* 0x0142000000000b1d */ /* 0x000fec0000010000 */
[----:B------:R-:W3:Y:S04]  /*15d60*/  @P0 LDS R0, [0xb100] ;  /* 0x00b10000ff000984 */ /* 0x000ee80000000800 */
[----:B---3--:R3:W-:Y:S04]  /*15d70*/  @P0 STL [R1+0x54], R0 ;  /* 0x0000540001000387 */ /* 0x0087e80000100800 */
[----:B------:R-:W-:Y:S06]  /*15d80*/  @P0 BAR.ARV 0x4, 0x80 ;  /* 0x0102000000000b1d */ /* 0x000fec0000002000 */
[----:B------:R-:W-:Y:S05]  /*15d90*/  @P0 BRA `(.L_x_543) ;  /* 0x0000007000000947 */ /* 0x000fea0003800000 */
[----:B------:R-:W-:Y:S05]  /*15da0*/  BRA.DIV ~URZ, `(.L_x_544) ;  /* 0x000011027f007947 */ /* 0x000fea000b800000 */
[----:B---3--:R3:W4:Y:S02]  /*15db0*/  SHFL.IDX PT, R0, R47, RZ, 0x1f ;  /* 0x00001fff2f007589 */ /* 0x00872400000e0000 */
.L_x_573:
[----:B------:R-:W-:Y:S01]  /*15dc0*/  WARPSYNC 0xffffffff ;  /* 0xffffffff00007948 */ /* 0x000fe20003800000 */
[----:B------:R-:W-:Y:S06]  /*15dd0*/  BAR.SYNC.DEFER_BLOCKING 0x4, 0x80 ;  /* 0x0102000000007b1d */ /* 0x000fec0000010000 */
[----:B----4-:R4:W-:Y:S04]  /*15de0*/  STL [R1+0x54], R0 ;  /* 0x0000540001007387 */ /* 0x0109e80000100800 */
[----:B------:R4:W-:Y:S04]  /*15df0*/  @!P6 STS [0xb100], R47 ;  /* 0x00b1002fff00e388 */ /* 0x0009e80000000800 */
[----:B------:R-:W-:Y:S06]  /*15e00*/  BAR.ARV 0x5, 0x80 ;  /* 0x0142000000007b1d */ /* 0x000fec0000002000 */
.L_x_543:
[----:B---34-:R-:W3:Y:S02]  /*15e10*/  LDL R0, [R1+0x54] ;  /* 0x0000540001007983 */ /* 0x018ee40000100800 */
[----:B---3--:R-:W-:-:S13]  /*15e20*/  ISETP.GE.AND P0, PT, R0, c[0x0][0x538], PT ;  /* 0x00014e0000007a0c */ /* 0x008fda0003f06270 */
[----:B-12---:R-:W-:Y:S01]  /*15e30*/  @P0 CALL.REL.NOINC `(.L_x_545) ;  /* 0x0000001000000944 */ /* 0x006fe20003c00000 */
[----:B------:R-:W-:Y:S05]  /*15e40*/  BRA `(.L_x_546) ;  /* 0xfffeab2000007947 */ /* 0x000fea000383ffff */
.L_x_545:
[----:B------:R-:W-:Y:S05]  /*15e50*/  EXIT ;  /* 0x000000000000794d */ /* 0x000fea0003800000 */
.L_x_489:
[----:B------:R-:W-:Y:S01]  /*15e60*/  IMAD.MOV.U32 R10, RZ, RZ, R2 ;  /* 0x000000ffff0a7224 */ /* 0x000fe200078e0002 */
[----:B-1----:R-:W-:Y:S01]  /*15e70*/  MOV R8, RZ ;  /* 0x000000ff00087202 */ /* 0x002fe20000000f00 */
[----:B------:R-:W-:Y:S01]  /*15e80*/  IMAD.MOV.U32 R7, RZ, RZ, 0x181f ;  /* 0x0000181fff077424 */ /* 0x000fe200078e00ff */
[----:B------:R-:W-:Y:S02]  /*15e90*/  MOV R9, 0x15eb0 ;  /* 0x00015eb000097802 */ /* 0x000fe40000000f00 */
[----:B------:R-:W-:Y:S05]  /*15ea0*/  CALL.REL.NOINC `($__internal_1_$__cuda_sm70_shflsync_idx_p) ;  /* 0x000010b000007944 */ /* 0x000fea0003c00000 */
[----:B------:R-:W-:Y:S01]  /*15eb0*/  MOV R5, R7 ;  /* 0x0000000700057202 */ /* 0x000fe20000000f00 */
[----:B------:R-:W-:Y:S05]  /*15ec0*/  BRA `(.L_x_547) ;  /* 0xfffeb6a000007947 */ /* 0x000fea000383ffff */
.L_x_490:
[----:B------:R-:W-:Y:S01]  /*15ed0*/  IMAD.MOV.U32 R10, RZ, RZ, R3 ;  /* 0x000000ffff0a7224 */ /* 0x000fe200078e0003 */
[----:B-1----:R-:W-:Y:S01]  /*15ee0*/  MOV R8, RZ ;  /* 0x000000ff00087202 */ /* 0x002fe20000000f00 */
[----:B------:R-:W-:Y:S01]  /*15ef0*/  IMAD.MOV.U32 R7, RZ, RZ, 0x181f ;  /* 0x0000181fff077424 */ /* 0x000fe200078e00ff */
[----:B------:R-:W-:Y:S02]  /*15f00*/  MOV R9, 0x15f20 ;  /* 0x00015f2000097802 */ /* 0x000fe40000000f00 */
[----:B--23--:R-:W-:Y:S05]  /*15f10*/  CALL.REL.NOINC `($__internal_1_$__cuda_sm70_shflsync_idx_p) ;  /* 0x0000104000007944 */ /* 0x00cfea0003c00000 */
[----:B------:R-:W-:Y:S01]  /*15f20*/  MOV R4, R7 ;  /* 0x0000000700047202 */ /* 0x000fe20000000f00 */
[----:B------:R-:W-:Y:S05]  /*15f30*/  BRA `(.L_x_548) ;  /* 0xfffeb65000007947 */ /* 0x000fea000383ffff */
.L_x_493:
[----:B------:R-:W-:Y:S01]  /*15f40*/  IMAD.MOV.U32 R10, RZ, RZ, R2 ;  /* 0x000000ffff0a7224 */ /* 0x000fe200078e0002 */
[----:B------:R-:W-:Y:S01]  /*15f50*/  MOV R8, 0x1 ;  /* 0x0000000100087802 */ /* 0x000fe20000000f00 */
[----:B------:R-:W-:Y:S01]  /*15f60*/  IMAD.MOV.U32 R7, RZ, RZ, 0x181f ;  /* 0x0000181fff077424 */ /* 0x000fe200078e00ff */
[----:B------:R-:W-:-:S02]  /*15f70*/  MOV R9, 0x15f90 ;  /* 0x00015f9000097802 */ /* 0x000fc40000000f00 */
[----:B-1234-:R-:W-:Y:S05]  /*15f80*/  CALL.REL.NOINC `($__internal_1_$__cuda_sm70_shflsync_idx_p) ;  /* 0x00000fd000007944 */ /* 0x01efea0003c00000 */
[----:B------:R-:W-:Y:S01]  /*15f90*/  IMAD.MOV.U32 R6, RZ, RZ, R7 ;  /* 0x000000ffff067224 */ /* 0x000fe200078e0007 */
[----:B------:R-:W-:Y:S01]  /*15fa0*/  MOV R8, 0x1 ;  /* 0x0000000100087802 */ /* 0x000fe20000000f00 */
[----:B------:R-:W-:Y:S01]  /*15fb0*/  IMAD.MOV.U32 R10, RZ, RZ, R3 ;  /* 0x000000ffff0a7224 */ /* 0x000fe200078e0003 */
[----:B------:R-:W-:-:S02]  /*15fc0*/  MOV R7, 0x181f ;  /* 0x0000181f00077802 */ /* 0x000fc40000000f00 */
[----:B------:R-:W-:Y:S02]  /*15fd0*/  MOV R9, 0x15ff0 ;  /* 0x00015ff000097802 */ /* 0x000fe40000000f00 */
[----:B------:R-:W-:Y:S05]  /*15fe0*/  CALL.REL.NOINC `($__internal_1_$__cuda_sm70_shflsync_idx_p) ;  /* 0x00000f7000007944 */ /* 0x000fea0003c00000 */
[----:B------:R-:W-:Y:S01]  /*15ff0*/  MOV R4, R7 ;  /* 0x0000000700047202 */ /* 0x000fe20000000f00 */
[----:B------:R-:W-:Y:S05]  /*16000*/  BRA `(.L_x_549) ;  /* 0xfffeb68000007947 */ /* 0x000fea000383ffff */
.L_x_496:
[----:B------:R-:W-:Y:S01]  /*16010*/  IMAD.MOV.U32 R10, RZ, RZ, R2 ;  /* 0x000000ffff0a7224 */ /* 0x000fe200078e0002 */
[----:B------:R-:W-:Y:S01]  /*16020*/  MOV R8, 0x2 ;  /* 0x0000000200087802 */ /* 0x000fe20000000f00 */
[----:B------:R-:W-:Y:S01]  /*16030*/  IMAD.MOV.U32 R7, RZ, RZ, 0x181f ;  /* 0x0000181fff077424 */ /* 0x000fe200078e00ff */
[----:B------:R-:W-:Y:S02]  /*16040*/  MOV R9, 0x16060 ;  /* 0x0001606000097802 */ /* 0x000fe40000000f00 */
[----:B-123--:R-:W-:Y:S05]  /*16050*/  CALL.REL.NOINC `($__internal_1_$__cuda_sm70_shflsync_idx_p) ;  /* 0x00000f0000007944 */ /* 0x00efea0003c00000 */
[----:B------:R-:W-:Y:S01]  /*16060*/  MOV R6, R7 ;  /* 0x0000000700067202 */ /* 0x000fe20000000f00 */
[----:B------:R-:W-:Y:S05]  /*16070*/  BRA `(.L_x_550) ;  /* 0xfffeb6f000007947 */ /* 0x000fea000383ffff */
.L_x_497:
[----:B------:R-:W-:Y:S01]  /*16080*/  IMAD.MOV.U32 R10, RZ, RZ, R3 ;  /* 0x000000ffff0a7224 */ /* 0x000fe200078e0003 */
[----:B------:R-:W-:Y:S01]  /*16090*/  MOV R8, 0x2 ;  /* 0x0000000200087802 */ /* 0x000fe20000000f00 */
[----:B------:R-:W-:Y:S01]  /*160a0*/  IMAD.MOV.U32 R7, RZ, RZ, 0x181f ;  /* 0x0000181fff077424 */ /* 0x000fe200078e00ff */
[----:B------:R-:W-:Y:S02]  /*160b0*/  MOV R9, 0x160d0 ;  /* 0x000160d000097802 */ /* 0x000fe40000000f00 */
[----:B-1234-:R-:W-:Y:S05]  /*160c0*/  CALL.REL.NOINC `($__internal_1_$__cuda_sm70_shflsync_idx_p) ;  /* 0x00000e9000007944 */ /* 0x01efea0003c00000 */
[----:B------:R-:W-:Y:S01]  /*160d0*/  MOV R4, R7 ;  /* 0x0000000700047202 */ /* 0x000fe20000000f00 */
[----:B------:R-:W-:Y:S05]  /*160e0*/  BRA `(.L_x_551) ;  /* 0xfffeb6a000007947 */ /* 0x000fea000383ffff */
.L_x_500:
        /* <DEDUP_REMOVED lines=13> */
.L_x_503:
[----:B------:R-:W-:Y:S01]  /*161c0*/  IMAD.MOV.U32 R10, RZ, RZ, R2 ;  /* 0x000000ffff0a7224 */ /* 0x000fe200078e0002 */
[----:B------:R-:W-:Y:S01]  /*161d0*/  MOV R8, 0x4 ;  /* 0x0000000400087802 */ /* 0x000fe20000000f00 */
[----:B------:R-:W-:Y:S01]  /*161e0*/  IMAD.MOV.U32 R7, RZ, RZ, 0x181f ;  /* 0x0000181fff077424 */ /* 0x000fe200078e00ff */
[----:B------:R-:W-:Y:S02]  /*161f0*/  MOV R9, 0x16210 ;  /* 0x0001621000097802 */ /* 0x000fe40000000f00 */
[----:B-1234-:R-:W-:Y:S05]  /*16200*/  CALL.REL.NOINC `($__internal_1_$__cuda_sm70_shflsync_idx_p) ;  /* 0x00000d5000007944 */ /* 0x01efea0003c00000 */
[----:B------:R-:W-:Y:S01]  /*16210*/  MOV R6, R7 ;  /* 0x0000000700067202 */ /* 0x000fe20000000f00 */
[----:B------:R-:W-:Y:S05]  /*16220*/  BRA `(.L_x_553) ;  /* 0xfffeb73000007947 */ /* 0x000fea000383ffff */
.L_x_504:
[----:B------:R-:W-:Y:S01]  /*16230*/  IMAD.MOV.U32 R10, RZ, RZ, R3 ;  /* 0x000000ffff0a7224 */ /* 0x000fe200078e0003 */
[----:B------:R-:W-:Y:S01]  /*16240*/  MOV R8, 0x4 ;  /* 0x0000000400087802 */ /* 0x000fe20000000f00 */
[----:B------:R-:W-:Y:S01]  /*16250*/  IMAD.MOV.U32 R7, RZ, RZ, 0x181f ;  /* 0x0000181fff077424 */ /* 0x000fe200078e00ff */
[----:B------:R-:W-:Y:S02]  /*16260*/  MOV R9, 0x16280 ;  /* 0x0001628000097802 */ /* 0x000fe40000000f00 */
[----:B-1234-:R-:W-:Y:S05]  /*16270*/  CALL.REL.NOINC `($__internal_1_$__cuda_sm70_shflsync_idx_p) ;  /* 0x00000ce000007944 */ /* 0x01efea0003c00000 */
[----:B------:R-:W-:Y:S01]  /*16280*/  MOV R4, R7 ;  /* 0x0000000700047202 */ /* 0x000fe20000000f00 */
[----:B------:R-:W-:Y:S05]  /*16290*/  BRA `(.L_x_554) ;  /* 0xfffeb6e000007947 */ /* 0x000fea000383ffff */
.L_x_507:
        /* <DEDUP_REMOVED lines=13> */
.L_x_510:
[----:B------:R-:W-:Y:S01]  /*16370*/  IMAD.MOV.U32 R10, RZ, RZ, R2 ;  /* 0x000000ffff0a7224 */ /* 0x000fe200078e0002 */
[----:B------:R-:W-:Y:S01]  /*16380*/  MOV R8, 0x6 ;  /* 0x0000000600087802 */ /* 0x000fe20000000f00 */
[----:B------:R-:W-:Y:S01]  /*16390*/  IMAD.MOV.U32 R7, RZ, RZ, 0x181f ;  /* 0x0000181fff077424 */ /* 0x000fe200078e00ff */
[----:B------:R-:W-:Y:S02]  /*163a0*/  MOV R9, 0x163c0 ;  /* 0x000163c000097802 */ /* 0x000fe40000000f00 */
[----:B-1234-:R-:W-:Y:S05]  /*163b0*/  CALL.REL.NOINC `($__internal_1_$__cuda_sm70_shflsync_idx_p) ;  /* 0x00000ba000007944 */ /* 0x01efea0003c00000 */
[----:B------:R-:W-:Y:S01]  /*163c0*/  MOV R6, R7 ;  /* 0x0000000700067202 */ /* 0x000fe20000000f00 */
[----:B------:R-:W-:Y:S05]  /*163d0*/  BRA `(.L_x_556) ;  /* 0xfffeb77000007947 */ /* 0x000fea000383ffff */
.L_x_511:
[----:B------:R-:W-:Y:S01]  /*163e0*/  IMAD.MOV.U32 R10, RZ, RZ, R3 ;  /* 0x000000ffff0a7224 */ /* 0x000fe200078e0003 */
[----:B------:R-:W-:Y:S01]  /*163f0*/  MOV R8, 0x6 ;  /* 0x0000000600087802 */ /* 0x000fe20000000f00 */
[----:B------:R-:W-:Y:S01]  /*16400*/  IMAD.MOV.U32 R7, RZ, RZ, 0x181f ;  /* 0x0000181fff077424 */ /* 0x000fe200078e00ff */
[----:B------:R-:W-:Y:S02]  /*16410*/  MOV R9, 0x16430 ;  /* 0x0001643000097802 */ /* 0x000fe40000000f00 */
[----:B-1234-:R-:W-:Y:S05]  /*16420*/  CALL.REL.NOINC `($__internal_1_$__cuda_sm70_shflsync_idx_p) ;  /* 0x00000b3000007944 */ /* 0x01efea0003c00000 */
[----:B------:R-:W-:Y:S01]  /*16430*/  MOV R4, R7 ;  /* 0x0000000700047202 */ /* 0x000fe20000000f00 */
[----:B------:R-:W-:Y:S05]  /*16440*/  BRA `(.L_x_557) ;  /* 0xfffeb72000007947 */ /* 0x000fea000383ffff */
.L_x_514:
        /* <DEDUP_REMOVED lines=13> */
.L_x_521:
[----:B--2---:R1:W5:Y:S01]  /*16520*/  LDL R0, [R1+0x10] ;  /* 0x0000100001007983 */ /* 0x0043620000100800 */
[----:B------:R-:W-:Y:S02]  /*16530*/  MOV R3, 0x2 ;  /* 0x0000000200037802 */ /* 0x000fe40000000f00 */
[----:B------:R-:W-:Y:S02]  /*16540*/  MOV R8, 0x16560 ;  /* 0x0001656000087802 */ /* 0x000fe40000000f00 */
[----:B-1---5:R-:W-:Y:S05]  /*16550*/  CALL.REL.NOINC `($__internal_0_$__cuda_sm70_shflsync_bfly_p) ;  /* 0x000009c000007944 */ /* 0x022fea0003c00000 */
[----:B--2---:R-:W-:Y:S01]  /*16560*/  MOV R2, R3 ;  /* 0x0000000300027202 */ /* 0x004fe20000000f00 */
[----:B-1----:R-:W-:Y:S05]  /*16570*/  BRA `(.L_x_559) ;  /* 0xffffd58000007947 */ /* 0x002fea000383ffff */
.L_x_522:
[----:B------:R-:W-:Y:S01]  /*16580*/  IMAD.MOV.U32 R0, RZ, RZ, R2 ;  /* 0x000000ffff007224 */ /* 0x000fe200078e0002 */
[----:B------:R-:W-:Y:S02]  /*16590*/  MOV R3, 0x1 ;  /* 0x0000000100037802 */ /* 0x000fe40000000f00 */
[----:B------:R-:W-:Y:S02]  /*165a0*/  MOV R8, 0x165c0 ;  /* 0x000165c000087802 */ /* 0x000fe40000000f00 */
[----:B-----5:R-:W-:Y:S05]  /*165b0*/  CALL.REL.NOINC `($__internal_0_$__cuda_sm70_shflsync_bfly_p) ;  /* 0x0000096000007944 */ /* 0x020fea0003c00000 */
[----:B-1----:R1:W5:Y:S01]  /*165c0*/  LDL R0, [R1+0x18] ;  /* 0x0000180001007983 */ /* 0x0023620000100800 */
[----:B--2---:R-:W-:Y:S01]  /*165d0*/  FADD.FTZ R2, R2, R3 ;  /* 0x0000000302027221 */ /* 0x004fe20000010000 */
[----:B------:R-:W-:-:S02]  /*165e0*/  MOV R3, 0x2 ;  /* 0x0000000200037802 */ /* 0x000fc40000000f00 */
[----:B------:R-:W-:Y:S02]  /*165f0*/  MOV R8, 0x16610 ;  /* 0x0001661000087802 */ /* 0x000fe40000000f00 */
[----:B-1---5:R-:W-:Y:S05]  /*16600*/  CALL.REL.NOINC `($__internal_0_$__cuda_sm70_shflsync_bfly_p) ;  /* 0x0000091000007944 */ /* 0x022fea0003c00000 */
[----:B-1----:R-:W3:Y:S01]  /*16610*/  LDL.LU R0, [R1+0x18] ;  /* 0x0000180001007983 */ /* 0x002ee20000300800 */
[----:B------:R-:W-:Y:S01]  /*16620*/  MOV R8, 0x16670 ;  /* 0x0001667000087802 */ /* 0x000fe20000000f00 */
[----:B--23--:R-:W-:Y:S01]  /*16630*/  FADD.FTZ R4, R0, R3 ;  /* 0x0000000300047221 */ /* 0x00cfe20000010000 */
[----:B------:R-:W-:-:S04]  /*16640*/  MOV R3, 0x1 ;  /* 0x0000000100037802 */ /* 0x000fc80000000f00 */
[----:B------:R-:W-:Y:S02]  /*16650*/  MOV R0, R4 ;  /* 0x0000000400007202 */ /* 0x000fe40000000f00 */
[----:B------:R-:W-:Y:S05]  /*16660*/  CALL.REL.NOINC `($__internal_0_$__cuda_sm70_shflsync_bfly_p) ;  /* 0x000008b000007944 */ /* 0x000fea0003c00000 */
[----:B-1----:R1:W5:Y:S01]  /*16670*/  LDL R0, [R1+0x14] ;  /* 0x0000140001007983 */ /* 0x0023620000100800 */
[----:B--2---:R-:W-:Y:S01]  /*16680*/  FADD.FTZ R4, R4, R3 ;  /* 0x0000000304047221 */ /* 0x004fe20000010000 */
[----:B------:R-:W-:Y:S02]  /*16690*/  MOV R3, 0x2 ;  /* 0x0000000200037802 */ /* 0x000fe40000000f00 */
        /* <DEDUP_REMOVED lines=19> */
[----:B--2---:R-:W-:Y:S01]  /*167d0*/  MOV R8, R3 ;  /* 0x0000000300087202 */ /* 0x004fe20000000f00 */
[----:B-1----:R-:W-:Y:S05]  /*167e0*/  BRA `(.L_x_560) ;  /* 0xffffd44000007947 */ /* 0x002fea000383ffff */
.L_x_531:
[----:B------:R-:W-:Y:S01]  /*167f0*/  IMAD.MOV.U32 R10, RZ, RZ, R2 ;  /* 0x000000ffff0a7224 */ /* 0x000fe200078e0002 */
[----:B------:R-:W-:Y:S01]  /*16800*/  MOV R8, RZ ;  /* 0x000000ff00087202 */ /* 0x000fe20000000f00 */
[----:B------:R-:W-:Y:S01]  /*16810*/  IMAD.MOV.U32 R7, RZ, RZ, 0x181f ;  /* 0x0000181fff077424 */ /* 0x000fe200078e00ff */
[----:B------:R-:W-:Y:S02]  /*16820*/  MOV R9, 0x16840 ;  /* 0x0001684000097802 */ /* 0x000fe40000000f00 */
[----:B------:R-:W-:Y:S05]  /*16830*/  CALL.REL.NOINC `($__internal_1_$__cuda_sm70_shflsync_idx_p) ;  /* 0x0000072000007944 */ /* 0x000fea0003c00000 */
[----:B------:R-:W-:Y:S01]  /*16840*/  MOV R5, R7 ;  /* 0x0000000700057202 */ /* 0x000fe20000000f00 */
[----:B------:R-:W-:Y:S05]  /*16850*/  BRA `(.L_x_561) ;  /* 0xfffff00000007947 */ /* 0x000fea000383ffff */
.L_x_532:
[----:B------:R-:W-:Y:S01]  /*16860*/  IMAD.MOV.U32 R10, RZ, RZ, R3 ;  /* 0x000000ffff0a7224 */ /* 0x000fe200078e0003 */
[----:B------:R-:W-:Y:S01]  /*16870*/  MOV R8, RZ ;  /* 0x000000ff00087202 */ /* 0x000fe20000000f00 */
[----:B------:R-:W-:Y:S01]  /*16880*/  IMAD.MOV.U32 R7, RZ, RZ, 0x181f ;  /* 0x0000181fff077424 */ /* 0x000fe200078e00ff */
[----:B------:R-:W-:Y:S02]  /*16890*/  MOV R9, 0x168b0 ;  /* 0x000168b000097802 */ /* 0x000fe40000000f00 */
[----:B-12---:R-:W-:Y:S05]  /*168a0*/  CALL.REL.NOINC `($__internal_1_$__cuda_sm70_shflsync_idx_p) ;  /* 0x000006b000007944 */ /* 0x006fea0003c00000 */
[----:B------:R-:W-:Y:S01]  /*168b0*/  MOV R4, R7 ;  /* 0x0000000700047202 */ /* 0x000fe20000000f00 */
[----:B------:R-:W-:Y:S05]  /*168c0*/  BRA `(.L_x_562) ;  /* 0xffffefb000007947 */ /* 0x000fea000383ffff */
.L_x_533:
[----:B------:R-:W-:Y:S01]  /*168d0*/  IMAD.MOV.U32 R10, RZ, RZ, R2 ;  /* 0x000000ffff0a7224 */ /* 0x000fe200078e0002 */
[----:B------:R-:W-:Y:S01]  /*168e0*/  MOV R8, 0x1 ;  /* 0x0000000100087802 */ /* 0x000fe20000000f00 */
[----:B------:R-:W-:Y:S01]  /*168f0*/  IMAD.MOV.U32 R7, RZ, RZ, 0x181f ;  /* 0x0000181fff077424 */ /* 0x000fe200078e00ff */
[----:B------:R-:W-:-:S02]  /*16900*/  MOV R9, 0x16920 ;  /* 0x0001692000097802 */ /* 0x000fc40000000f00 */
[----:B-123--:R-:W-:Y:S05]  /*16910*/  CALL.REL.NOINC `($__internal_1_$__cuda_sm70_shflsync_idx_p) ;  /* 0x0000064000007944 */ /* 0x00efea0003c00000 */
        /* <DEDUP_REMOVED lines=8> */
.L_x_534:
[----:B------:R-:W-:Y:S01]  /*169a0*/  IMAD.MOV.U32 R10, RZ, RZ, R2 ;  /* 0x000000ffff0a7224 */ /* 0x000fe200078e0002 */
[----:B------:R-:W-:Y:S01]  /*169b0*/  MOV R8, 0x2 ;  /* 0x0000000200087802 */ /* 0x000fe20000000f00 */
[----:B------:R-:W-:Y:S01]  /*169c0*/  IMAD.MOV.U32 R7, RZ, RZ, 0x181f ;  /* 0x0000181fff077424 */ /* 0x000fe200078e00ff */
[----:B------:R-:W-:Y:S02]  /*169d0*/  MOV R9, 0x169f0 ;  /* 0x000169f000097802 */ /* 0x000fe40000000f00 */
[----:B-1-34-:R-:W-:Y:S05]  /*169e0*/  CALL.REL.NOINC `($__internal_1_$__cuda_sm70_shflsync_idx_p) ;  /* 0x0000057000007944 */ /* 0x01afea0003c00000 */
[----:B------:R-:W-:Y:S01]  /*169f0*/  MOV R6, R7 ;  /* 0x0000000700067202 */ /* 0x000fe20000000f00 */
[----:B------:R-:W-:Y:S05]  /*16a00*/  BRA `(.L_x_564) ;  /* 0xffffef9000007947 */ /* 0x000fea000383ffff */
.L_x_535:
[----:B------:R-:W-:Y:S01]  /*16a10*/  IMAD.MOV.U32 R10, RZ, RZ, R3 ;  /* 0x000000ffff0a7224 */ /* 0x000fe200078e0003 */
[----:B------:R-:W-:Y:S01]  /*16a20*/  MOV R8, 0x2 ;  /* 0x0000000200087802 */ /* 0x000fe20000000f00 */
[----:B------:R-:W-:Y:S01]  /*16a30*/  IMAD.MOV.U32 R7, RZ, RZ, 0x181f ;  /* 0x0000181fff077424 */ /* 0x000fe200078e00ff */
[----:B------:R-:W-:Y:S02]  /*16a40*/  MOV R9, 0x16a60 ;  /* 0x00016a6000097802 */ /* 0x000fe40000000f00 */
[----:B-1234-:R-:W-:Y:S05]  /*16a50*/  CALL.REL.NOINC `($__internal_1_$__cuda_sm70_shflsync_idx_p) ;  /* 0x0000050000007944 */ /* 0x01efea0003c00000 */
[----:B------:R-:W-:Y:S01]  /*16a60*/  MOV R4, R7 ;  /* 0x0000000700047202 */ /* 0x000fe20000000f00 */
[----:B------:R-:W-:Y:S05]  /*16a70*/  BRA `(.L_x_565) ;  /* 0xffffef4000007947 */ /* 0x000fea000383ffff */
.L_x_536:
        /* <DEDUP_REMOVED lines=13> */
.L_x_537:
[----:B------:R-:W-:Y:S01]  /*16b50*/  IMAD.MOV.U32 R10, RZ, RZ, R2 ;  /* 0x000000ffff0a7224 */ /* 0x000fe200078e0002 */
[----:B------:R-:W-:Y:S01]  /*16b60*/  MOV R8, 0x4 ;  /* 0x0000000400087802 */ /* 0x000fe20000000f00 */
[----:B------:R-:W-:Y:S01]  /*16b70*/  IMAD.MOV.U32 R7, RZ, RZ, 0x181f ;  /* 0x0000181fff077424 */ /* 0x000fe200078e00ff */
[----:B------:R-:W-:Y:S02]  /*16b80*/  MOV R9, 0x16ba0 ;  /* 0x00016ba000097802 */ /* 0x000fe40000000f00 */
[----:B-1234-:R-:W-:Y:S05]  /*16b90*/  CALL.REL.NOINC `($__internal_1_$__cuda_sm70_shflsync_idx_p) ;  /* 0x000003c000007944 */ /* 0x01efea0003c00000 */
[----:B------:R-:W-:Y:S01]  /*16ba0*/  MOV R6, R7 ;  /* 0x0000000700067202 */ /* 0x000fe20000000f00 */
[----:B------:R-:W-:Y:S05]  /*16bb0*/  BRA `(.L_x_567) ;  /* 0xffffef1000007947 */ /* 0x000fea000383ffff */
.L_x_538:
[----:B------:R-:W-:Y:S01]  /*16bc0*/  IMAD.MOV.U32 R10, RZ, RZ, R3 ;  /* 0x000000ffff0a7224 */ /* 0x000fe200078e0003 */
[----:B------:R-:W-:Y:S01]  /*16bd0*/  MOV R8, 0x4 ;  /* 0x0000000400087802 */ /* 0x000fe20000000f00 */
[----:B------:R-:W-:Y:S01]  /*16be0*/  IMAD.MOV.U32 R7, RZ, RZ, 0x181f ;  /* 0x0000181fff077424 */ /* 0x000fe200078e00ff */
[----:B------:R-:W-:Y:S02]  /*16bf0*/  MOV R9, 0x16c10 ;  /* 0x00016c1000097802 */ /* 0x000fe40000000f00 */
[----:B-1234-:R-:W-:Y:S05]  /*16c00*/  CALL.REL.NOINC `($__internal_1_$__cuda_sm70_shflsync_idx_p) ;  /* 0x0000035000007944 */ /* 0x01efea0003c00000 */
[----:B------:R-:W-:Y:S01]  /*16c10*/  MOV R4, R7 ;  /* 0x0000000700047202 */ /* 0x000fe20000000f00 */
[----:B------:R-:W-:Y:S05]  /*16c20*/  BRA `(.L_x_568) ;  /* 0xffffeec000007947 */ /* 0x000fea000383ffff */
.L_x_539:
        /* <DEDUP_REMOVED lines=13> */
.L_x_540:
[----:B------:R-:W-:Y:S01]  /*16d00*/  IMAD.MOV.U32 R10, RZ, RZ, R2 ;  /* 0x000000ffff0a7224 */ /* 0x000fe200078e0002 */
[----:B------:R-:W-:Y:S01]  /*16d10*/  MOV R8, 0x6 ;  /* 0x0000000600087802 */ /* 0x000fe20000000f00 */
[----:B------:R-:W-:Y:S01]  /*16d20*/  IMAD.MOV.U32 R7, RZ, RZ, 0x181f ;  /* 0x0000181fff077424 */ /* 0x000fe200078e00ff */
[----:B------:R-:W-:Y:S02]  /*16d30*/  MOV R9, 0x16d50 ;  /* 0x00016d5000097802 */ /* 0x000fe40000000f00 */
[----:B-12-4-:R-:W-:Y:S05]  /*16d40*/  CALL.REL.NOINC `($__internal_1_$__cuda_sm70_shflsync_idx_p) ;  /* 0x0000021000007944 */ /* 0x016fea0003c00000 */
[----:B------:R-:W-:Y:S01]  /*16d50*/  MOV R6, R7 ;  /* 0x0000000700067202 */ /* 0x000fe20000000f00 */
[----:B------:R-:W-:Y:S05]  /*16d60*/  BRA `(.L_x_570) ;  /* 0xffffee9000007947 */ /* 0x000fea000383ffff */
.L_x_541:
[----:B------:R-:W-:Y:S01]  /*16d70*/  IMAD.MOV.U32 R10, RZ, RZ, R3 ;  /* 0x000000ffff0a7224 */ /* 0x000fe200078e0003 */
[----:B------:R-:W-:Y:S01]  /*16d80*/  MOV R8, 0x6 ;  /* 0x0000000600087802 */ /* 0x000fe20000000f00 */
[----:B------:R-:W-:Y:S01]  /*16d90*/  IMAD.MOV.U32 R7, RZ, RZ, 0x181f ;  /* 0x0000181fff077424 */ /* 0x000fe200078e00ff */
[----:B------:R-:W-:Y:S02]  /*16da0*/  MOV R9, 0x16dc0 ;  /* 0x00016dc000097802 */ /* 0x000fe40000000f00 */
[----:B-1234-:R-:W-:Y:S05]  /*16db0*/  CALL.REL.NOINC `($__internal_1_$__cuda_sm70_shflsync_idx_p) ;  /* 0x000001a000007944 */ /* 0x01efea0003c00000 */
[----:B------:R-:W-:Y:S01]  /*16dc0*/  MOV R4, R7 ;  /* 0x0000000700047202 */ /* 0x000fe20000000f00 */
[----:B------:R-:W-:Y:S05]  /*16dd0*/  BRA `(.L_x_571) ;  /* 0xffffee4000007947 */ /* 0x000fea000383ffff */
.L_x_542:
[----:B------:R-:W-:Y:S01]  /*16de0*/  IMAD.MOV.U32 R10, RZ, RZ, R2 ;  /* 0x000000ffff0a7224 */ /* 0x000fe200078e0002 */
[----:B------:R-:W-:Y:S01]  /*16df0*/  MOV R8, 0x7 ;  /* 0x0000000700087802 */ /* 0x000fe20000000f00 */
[----:B------:R-:W-:Y:S01]  /*16e00*/  IMAD.MOV.U32 R7, RZ, RZ, 0x181f ;  /* 0x0000181fff077424 */ /* 0x000fe200078e00ff */
[----:B------:R-:W-:-:S02]  /*16e10*/  MOV R9, 0x16e30 ;  /* 0x00016e3000097802 */ /* 0x000fc40000000f00 */
[----:B-12-4-:R-:W-:Y:S05]  /*16e20*/  CALL.REL.NOINC `($__internal_1_$__cuda_sm70_shflsync_idx_p) ;  /* 0x0000013000007944 */ /* 0x016fea0003c00000 */
        /* <DEDUP_REMOVED lines=8> */
.L_x_544:
[----:B------:R-:W-:Y:S01]  /*16eb0*/  IMAD.MOV.U32 R10, RZ, RZ, R47 ;  /* 0x000000ffff0a7224 */ /* 0x000fe200078e002f */
[----:B--2---:R-:W-:Y:S01]  /*16ec0*/  MOV R8, RZ ;  /* 0x000000ff00087202 */ /* 0x004fe20000000f00 */
[----:B------:R-:W-:Y:S01]  /*16ed0*/  IMAD.MOV.U32 R7, RZ, RZ, 0x1f ;  /* 0x0000001fff077424 */ /* 0x000fe200078e00ff */
[----:B------:R-:W-:Y:S02]  /*16ee0*/  MOV R9, 0x16f00 ;  /* 0x00016f0000097802 */ /* 0x000fe40000000f00 */
[----:B-1-3--:R-:W-:Y:S05]  /*16ef0*/  CALL.REL.NOINC `($__internal_1_$__cuda_sm70_shflsync_idx_p) ;  /* 0x0000006000007944 */ /* 0x00afea0003c00000 */
[----:B------:R-:W-:Y:S01]  /*16f00*/  MOV R0, R7 ;  /* 0x0000000700007202 */ /* 0x000fe20000000f00 */
[----:B------:R-:W-:Y:S05]  /*16f10*/  BRA `(.L_x_573) ;  /* 0xffffeea000007947 */ /* 0x000fea000383ffff */
        .weak           $__internal_0_$__cuda_sm70_shflsync_bfly_p
        .type           $__internal_0_$__cuda_sm70_shflsync_bfly_p,@function
        .size           $__internal_0_$__cuda_sm70_shflsync_bfly_p,($__internal_1_$__cuda_sm70_shflsync_idx_p - $__internal_0_$__cuda_sm70_shflsync_bfly_p)
$__internal_0_$__cuda_sm70_shflsync_bfly_p:
[----:B------:R-:W-:Y:S01]  /*16f20*/  MOV R9, 0x0 ;  /* 0x0000000000097802 */ /* 0x000fe20000000f00 */
[----:B------:R-:W-:Y:S04]  /*16f30*/  WARPSYNC R7 ;  /* 0x0000000700007348 */ /* 0x000fe80003800000 */
[----:B------:R1:W2:Y:S01]  /*16f40*/  SHFL.BFLY PT, R3, R0, R3, R10 ;  /* 0x0c00000300037389 */ /* 0x0002a200000e000a */
[----:B------:R-:W-:Y:S05]  /*16f50*/  RET.REL.NODEC R8 `(_ZN7cutlass13device_kernelIN5flash19enable_sm80_to_sm89INS1_16FlashAttnFwdSm80INS1_25CollectiveMainloopFwdSm80ILi4ELi1ELb0EN4cute5tupleIJNS5_1CILi128EEENS7_ILi112EEENS7_ILi64EEEEEELi64ENS_6half_tEfNS_4arch4Sm80ELb1ELb0ELb1ELb0ELb0ELb0ELb1ELb0EEENS1_21CollectiveEpilogueFwdINS6_IJS8_SA_S9_EEENS6_IJNS7_ILi1EEESI_SI_EEESC_SE_Li128ELb0ELb1ELb0ELb0EEENS1_30DynamicPersistentTileSchedulerILi128ELi128ELb0ELb1ELb0EEEEEEEEEvNT_6ParamsE) ;  /* 0xfffe90a008007950 */ /* 0x000fea0003c3ffff */
        .weak           $__internal_1_$__cuda_sm70_shflsync_idx_p
        .type           $__internal_1_$__cuda_sm70_shflsync_idx_p,@function
        .size           $__internal_1_$__cuda_sm70_shflsync_idx_p,(.L_x_1476 - $__internal_1_$__cuda_sm70_shflsync_idx_p)
$__internal_1_$__cuda_sm70_shflsync_idx_p:
[----:B------:R-:W-:-:S04]  /*16f60*/  MOV R12, 0xffffffff ;  /* 0xffffffff000c7802 */ /* 0x000fc80000000f00 */
[----:B------:R-:W-:Y:S04]  /*16f70*/  WARPSYNC R12 ;  /* 0x0000000c00007348 */ /* 0x000fe80003800000 */
[----:B------:R1:W2:Y:S02]  /*16f80*/  SHFL.IDX PT, R7, R10, R8, R7 ;  /* 0x000000080a077389 */ /* 0x0002a400000e0007 */
[----:B-1----:R-:W-:Y:S02]  /*16f90*/  MOV R8, R9 ;  /* 0x0000000900087202 */ /* 0x002fe40000000f00 */
[----:B------:R-:W-:-:S04]  /*16fa0*/  MOV R9, 0x0 ;  /* 0x0000000000097802 */ /* 0x000fc80000000f00 */
[----:B--2---:R-:W-:Y:S05]  /*16fb0*/  RET.REL.NODEC R8 `(_ZN7cutlass13device_kernelIN5flash19enable_sm80_to_sm89INS1_16FlashAttnFwdSm80INS1_25CollectiveMainloopFwdSm80ILi4ELi1ELb0EN4cute5tupleIJNS5_1CILi128EEENS7_ILi112EEENS7_ILi64EEEEEELi64ENS_6half_tEfNS_4arch4Sm80ELb1ELb0ELb1ELb0ELb0ELb0ELb1ELb0EEENS1_21CollectiveEpilogueFwdINS6_IJS8_SA_S9_EEENS6_IJNS7_ILi1EEESI_SI_EEESC_SE_Li128ELb0ELb1ELb0ELb0EEENS1_30DynamicPersistentTileSchedulerILi128ELi128ELb0ELb1ELb0EEEEEEEEEvNT_6ParamsE) ;  /* 0xfffe904008007950 */ /* 0x004fea0003c3ffff */
.L_x_574:
        /* <DEDUP_REMOVED lines=12> */
.L_x_1476:


//--------------------- .text._ZN7cutlass13device_kernelIN5flash19enable_sm80_to_sm89INS1_16FlashAttnFwdSm80INS1_25CollectiveMainloopFwdSm80ILi4ELi1ELb0EN4cute5tupleIJNS5_1CILi128EEENS7_ILi112EEENS7_ILi64EEEEEELi64ENS_6half_tEfNS_4arch4Sm80ELb1ELb0ELb1ELb1ELb0ELb0ELb1ELb0EEENS1_21CollectiveEpilogueFwdINS6_IJS8_SA_S9_EEENS6_IJNS7_ILi1EEESI_SI_EEESC_SE_Li128ELb1ELb1ELb0ELb0EEENS1_19SingleTileSchedulerILb1ELb0ELb1ELi128EEEEEEEEEvNT_6ParamsE --------------------------
	.section	.text._ZN7cutlass13device_kernelIN5flash19enable_sm80_to_sm89INS1_16FlashAttnFwdSm80INS1_25CollectiveMainloopFwdSm80ILi4ELi1ELb0EN4cute5tupleIJNS5_1CILi128EEENS7_ILi112EEENS7_ILi64EEEEEELi64ENS_6half_tEfNS_4arch4Sm80ELb1ELb0ELb1ELb1ELb0ELb0ELb1ELb0EEENS1_21CollectiveEpilogueFwdINS6_IJS8_SA_S9_EEENS6_IJNS7_ILi1EEESI_SI_EEESC_SE_Li128ELb1ELb1ELb0ELb0EEENS1_19SingleTileSchedulerILb1ELb0ELb1ELi128EEEEEEEEEvNT_6ParamsE,"ax",@progbits
	.sectioninfo	@"SHI_REGISTERS=255"
	.align	128
.text._ZN7cutlass13device_kernelIN5flash19enable_sm80_to_sm89INS1_16FlashAttnFwdSm80INS1_25CollectiveMainloopFwdSm80ILi4ELi1ELb0EN4cute5tupleIJNS5_1CILi128EEENS7_ILi112EEENS7_ILi64EEEEEELi64ENS_6half_tEfNS_4arch4Sm80ELb1ELb0ELb1ELb1ELb0ELb0ELb1ELb0EEENS1_21CollectiveEpilogueFwdINS6_IJS8_SA_S9_EEENS6_IJNS7_ILi1EEESI_SI_EEESC_SE_Li128ELb1ELb1ELb0ELb0EEENS1_19SingleTileSchedulerILb1ELb0ELb1ELi128EEEEEEEEEvNT_6ParamsE:
        .type           _ZN7cutlass13device_kernelIN5flash19enable_sm80_to_sm89INS1_16FlashAttnFwdSm80INS1_25CollectiveMainloopFwdSm80ILi4ELi1ELb0EN4cute5tupleIJNS5_1CILi128EEENS7_ILi112EEENS7_ILi64EEEEEELi64ENS_6half_tEfNS_4arch4Sm80ELb1ELb0ELb1ELb1ELb0ELb0ELb1ELb0EEENS1_21CollectiveEpilogueFwdINS6_IJS8_SA_S9_EEENS6_IJNS7_ILi1EEESI_SI_EEESC_SE_Li128ELb1ELb1ELb0ELb0EEENS1_19SingleTileSchedulerILb1ELb0ELb1ELi128EEEEEEEEEvNT_6ParamsE,@function
        .size           _ZN7cutlass13device_kernelIN5flash19enable_sm80_to_sm89INS1_16FlashAttnFwdSm80INS1_25CollectiveMainloopFwdSm80ILi4ELi1ELb0EN4cute5tupleIJNS5_1CILi128EEENS7_ILi112EEENS7_ILi64EEEEEELi64ENS_6half_tEfNS_4arch4Sm80ELb1ELb0ELb1ELb1ELb0ELb0ELb1ELb0EEENS1_21CollectiveEpilogueFwdINS6_IJS8_SA_S9_EEENS6_IJNS7_ILi1EEESI_SI_EEESC_SE_Li128ELb1ELb1ELb0ELb0EEENS1_19SingleTileSchedulerILb1ELb0ELb1ELi128EEEEEEEEEvNT_6ParamsE,(.L_x_1479 - _ZN7cutlass13device_kernelIN5flash19enable_sm80_to_sm89INS1_16FlashAttnFwdSm80INS1_25CollectiveMainloopFwdSm80ILi4ELi1ELb0EN4cute5tupleIJNS5_1CILi128EEENS7_ILi112EEENS7_ILi64EEEEEELi64ENS_6half_tEfNS_4arch4Sm80ELb1ELb0ELb1ELb1ELb0ELb0ELb1ELb0EEENS1_21CollectiveEpilogueFwdINS6_IJS8_SA_S9_EEENS6_IJNS7_ILi1EEESI_SI_EEESC_SE_Li128ELb1ELb1ELb0ELb0EEENS1_19SingleTileSchedulerILb1ELb0ELb1ELi128EEEEEEEEEvNT_6ParamsE)
        .other          _ZN7cutlass13device_kernelIN5flash19enable_sm80_to_sm89INS1_16FlashAttnFwdSm80INS1_25CollectiveMainloopFwdSm80ILi4ELi1ELb0EN4cute5tupleIJNS5_1CILi128EEENS7_ILi112EEENS7_ILi64EEEEEELi64ENS_6half_tEfNS_4arch4Sm80ELb1ELb0ELb1ELb1ELb0ELb0ELb1ELb0EEENS1_21CollectiveEpilogueFwdINS6_IJS8_SA_S9_EEENS6_IJNS7_ILi1EEESI_SI_EEESC_SE_Li128ELb1ELb1ELb0ELb0EEENS1_19SingleTileSchedulerILb1ELb0ELb1ELi128EEEEEEEEEvNT_6ParamsE,@"STO_CUDA_ENTRY STV_DEFAULT"
_ZN7cutlass13device_kernelIN5flash19enable_sm80_to_sm89INS1_16FlashAttnFwdSm80INS1_25CollectiveMainloopFwdSm80ILi4ELi1ELb0EN4cute5tupleIJNS5_1CILi128EEENS7_ILi112EEENS7_ILi64EEEEEELi64ENS_6half_tEfNS_4arch4Sm80ELb1ELb0ELb1ELb1ELb0ELb0ELb1ELb0EEENS1_21CollectiveEpilogueFwdINS6_IJS8_SA_S9_EEENS6_IJNS7_ILi1EEESI_SI_EEESC_SE_Li128ELb1ELb1ELb0ELb0EEENS1_19SingleTileSchedulerILb1ELb0ELb1ELi128EEEEEEEEEvNT_6ParamsE:
        /* <DEDUP_REMOVED lines=17> */
.L_x_576:
        /* <DEDUP_REMOVED lines=8> */
.L_x_578:
[----:B------:R-:W-:-:S04]  /*0190*/  MOV R0, c[0x0][0x54c] ;  /* 0x0001530000007a02 */ /* 0x000fc80000000f00 */
.L_x_577:
[----:B------:R-:W-:Y:S01]  /*01a0*/  USHF.L.U32 UR4, UR4, 0x7, URZ ;  /* 0x0000000704047899 */ /* 0x000fe2000800063f */
[----:B-----5:R-:W-:-:S05]  /*01b0*/  IMAD R0, R0, c[0x0][0x548], RZ ;  /* 0x0001520000007a24 */ /* 0x020fca00078e02ff */
[----:B------:R-:W-:-:S04]  /*01c0*/  MOV R10, UR4 ;  /* 0x00000004000a7c02 */ /* 0x000fc80008000f00 */
[----:B------:R-:W-:-:S04]  /*01d0*/  ISETP.GE.AND P0, PT, R10, R0, PT ;  /* 0x000000000a00720c */ /* 0x000fc80003f06270 */
[----:B------:R-:W-:-:S05]  /*01e0*/  SEL R0, R5, 0xffffffff, !P0 ;  /* 0xffffffff05007807 */ /* 0x000fca0004000000 */
[----:B------:R2:W-:Y:S01]  /*01f0*/  STL [R1+0x4c], R0 ;  /* 0x00004c0001007387 */ /* 0x0005e20000100800 */
[----:B------:R-:W-:Y:S05]  /*0200*/  BRA `(.L_x_579) ;  /* 0x0000014000007947 */ /* 0x000fea0003800000 */
.L_x_575:
[----:B------:R-:W-:-:S04]  /*0210*/  ISETP.NE.U32.AND P0, PT, RZ, c[0x0][0x568], PT ;  /* 0x00015a00ff007a0c */ /* 0x000fc80003f05070 */
[----:B------:R-:W-:-:S13]  /*0220*/  ISETP.NE.AND.EX P0, PT, RZ, c[0x0][0x56c], PT, P0 ;  /* 0x00015b00ff007a0c */ /* 0x000fda0003f05300 */
[----:B------:R-:W-:Y:S05]  /*0230*/  @!P0 BRA `(.L_x_580) ;  /* 0x0000002000008947 */ /* 0x000fea0003800000 */
[----:B------:R1:W5:Y:S01]  /*0240*/  LDG.E R0, [R2.64] ;  /* 0x0000000a02007981 */ /* 0x000362000c1e1900 */
[----:B------:R-:W-:Y:S05]  /*0250*/  BRA `(.L_x_581) ;  /* 0x0000009000007947 */ /* 0x000fea0003800000 */
.L_x_580:
        /* <DEDUP_REMOVED lines=8> */
.L_x_582:
[----:B------:R-:W-:-:S04]  /*02e0*/  MOV R0, c[0x0][0x54c] ;  /* 0x0001530000007a02 */ /* 0x000fc80000000f00 */
.L_x_581:
[----:B------:R-:W-:Y:S01]  /*02f0*/  USHF.L.U32 UR4, UR4, 0x7, URZ ;  /* 0x0000000704047899 */ /* 0x000fe2000800063f */
[----:B-----5:R-:W-:-:S05]  /*0300*/  IMAD R0, R0, c[0x0][0x548], RZ ;  /* 0x0001520000007a24 */ /* 0x020fca00078e02ff */
[----:B------:R-:W-:-:S04]  /*0310*/  MOV R10, UR4 ;  /* 0x00000004000a7c02 */ /* 0x000fc80008000f00 */
[----:B------:R-:W-:-:S04]  /*0320*/  ISETP.GE.AND P0, PT, R10, R0, PT ;  /* 0x000000000a00720c */ /* 0x000fc80003f06270 */
[----:B------:R-:W-:-:S05]  /*0330*/  SEL R0, R5, 0xffffffff, !P0 ;  /* 0xffffffff05007807 */ /* 0x000fca0004000000 */
[----:B------:R2:W-:Y:S04]  /*0340*/  STL [R1+0x4c], R0 ;  /* 0x00004c0001007387 */ /* 0x0005e80000100800 */
.L_x_579:
        /* <DEDUP_REMOVED lines=10> */
[CC--:B------:R-:W-:Y:S01]  /*03f0*/  IMAD.WIDE R4, R35.reuse, R18.reuse, c[0x0][0x348] ;  /* 0x0000d20023047625 */ /* 0x0c0fe200078e0212 */
[----:B------:R-:W-:Y:S02]  /*0400*/  ISETP.NE.U32.AND P2, PT, RZ, c[0x0][0x348], PT ;  /* 0x0000d200ff007a0c */ /* 0x000fe40003f45070 */
[----:B------:R-:W-:Y:S01]  /*0410*/  ISETP.NE.U32.AND P1, PT, RZ, c[0x0][0x350], PT ;  /* 0x0000d400ff007a0c */ /* 0x000fe20003f25070 */
[----:B-1----:R-:W-:Y:S01]  /*0420*/  IMAD.WIDE R2, R35, R18, c[0x0][0x350] ;  /* 0x0000d40023027625 */ /* 0x002fe200078e0212 */
[----:B------:R-:W-:-:S02]  /*0430*/  ISETP.NE.AND.EX P2, PT, RZ, c[0x0][0x34c], PT, P2 ;  /* 0x0000d300ff007a0c */ /* 0x000fc40003f45320 */
[----:B------:R-:W-:-:S03]  /*0440*/  ISETP.NE.AND.EX P1, PT, RZ, c[0x0][0x354], PT, P1 ;  /* 0x0000d500ff007a0c */ /* 0x000fc60003f25310 */
[----:B------:R-:W-:-:S04]  /*0450*/  @P0 IMAD.WIDE R6, R35, R18, c[0x0][0x360] ;  /* 0x0000d80023060625 */ /* 0x000fc800078e0212 */
[----:B------:R-:W-:Y:S01]  /*0460*/  @P3 IMAD.WIDE R8, R35, R18, c[0x0][0x370] ;  /* 0x0000dc0023083625 */ /* 0x000fe200078e0212 */
[----:B------:R1:W2:Y:S04]  /*0470*/  @P0 LDG.E R0, [R6.64] ;  /* 0x0000000a06000981 */ /* 0x0002a8000c1e1900 */
[----:B------:R3:W5:Y:S04]  /*0480*/  @P3 LDG.E R12, [R8.64] ;  /* 0x0000000a080c3981 */ /* 0x000768000c1e1900 */
[----:B------:R3:W5:Y:S04]  /*0490*/  @P2 LDG.E R11, [R4.64] ;  /* 0x0000000a040b2981 */ /* 0x000768000c1e1900 */
[----:B------:R3:W5:Y:S01]  /*04a0*/  @P1 LDG.E R13, [R2.64] ;  /* 0x0000000a020d1981 */ /* 0x000762000c1e1900 */
[----:B-1----:R-:W-:-:S03]  /*04b0*/  IMAD.MOV.U32 R6, RZ, RZ, c[0x0][0x1d0] ;  /* 0x00007400ff067624 */ /* 0x002fc600078e00ff */
[----:B--2---:R3:W-:Y:S01]  /*04c0*/  STL [R1+0x20], R0 ;  /* 0x0000200001007387 */ /* 0x0047e20000100800 */
[----:B------:R-:W-:Y:S01]  /*04d0*/  IMAD.MOV.U32 R252, RZ, RZ, R0 ;  /* 0x000000fffffc7224 */ /* 0x000fe200078e0000 */
[----:B------:R-:W-:Y:S05]  /*04e0*/  @P0 BRA `(.L_x_583) ;  /* 0x0000005000000947 */ /* 0x000fea0003800000 */
[----:B------:R-:W-:Y:S05]  /*04f0*/  @!P2 BRA `(.L_x_583) ;  /* 0x000000400000a947 */ /* 0x000fea0003800000 */
[----:B---3--:R1:W2:Y:S04]  /*0500*/  LDG.E R0, [R4.64] ;  /* 0x0000000a04007981 */ /* 0x0082a8000c1e1900 */
[----:B-1----:R-:W2:Y:S02]  /*0510*/  LDG.E R4, [R4.64+0x4] ;  /* 0x0000040a04047981 */ /* 0x002ea4000c1e1900 */
[----:B--2---:R-:W-:-:S05]  /*0520*/  IADD3 R252, -R0, R4, RZ ;  /* 0x0000000400fc7210 */ /* 0x004fca0007ffe1ff */
[----:B------:R1:W-:Y:S02]  /*0530*/  STL [R1+0x20], R252 ;  /* 0x000020fc01007387 */ /* 0x0003e40000100800 */
.L_x_583:
[----:B------:R-:W-:-:S04]  /*0540*/  ISETP.NE.U32.AND P0, PT, RZ, c[0x0][0x368], PT ;  /* 0x0000da00ff007a0c */ /* 0x000fc80003f05070 */
[----:B------:R-:W-:-:S13]  /*0550*/  ISETP.NE.AND.EX P0, PT, RZ, c[0x0][0x36c], PT, P0 ;  /* 0x0000db00ff007a0c */ /* 0x000fda0003f05300 */
[----:B------:R-:W-:Y:S05]  /*0560*/  @!P0 BRA `(.L_x_584) ;  /* 0x0000003000008947 */ /* 0x000fea0003800000 */
[----:B---3--:R-:W-:-:S05]  /*0570*/  IMAD.WIDE R2, R35, R18, c[0x0][0x368] ;  /* 0x0000da0023027625 */ /* 0x008fca00078e0212 */
[----:B------:R2:W5:Y:S01]  /*0580*/  LDG.E R6, [R2.64] ;  /* 0x0000000a02067981 */ /* 0x000562000c1e1900 */
[----:B------:R-:W-:Y:S05]  /*0590*/  BRA `(.L_x_585) ;  /* 0x0000004000007947 */ /* 0x000fea0003800000 */
.L_x_584:
[----:B------:R-:W-:Y:S05]  /*05a0*/  @!P1 BRA `(.L_x_585) ;  /* 0x0000003000009947 */ /* 0x000fea0003800000 */
[----:B------:R2:W4:Y:S04]  /*05b0*/  LDG.E R6, [R2.64] ;  /* 0x0000000a02067981 */ /* 0x000528000c1e1900 */
[----:B--23--:R-:W4:Y:S02]  /*05c0*/  LDG.E R2, [R2.64+0x4] ;  /* 0x0000040a02027981 */ /* 0x00cf24000c1e1900 */
[----:B----4-:R-:W-:-:S03]  /*05d0*/  IADD3 R6, -R6, R2, RZ ;  /* 0x0000000206067210 */ /* 0x010fc60007ffe1ff */
.L_x_585:
[----:B---3--:R-:W-:Y:S01]  /*05e0*/  IMAD.MOV.U32 R0, RZ, RZ, c[0x0][0x2c4] ;  /* 0x0000b100ff007624 */ /* 0x008fe200078e00ff */
[----:B-----5:R-:W-:Y:S01]  /*05f0*/  IADD3 R249, -R12, R6, RZ ;  /* 0x000000060cf97210 */ /* 0x020fe20007ffe1ff */
[----:B------:R-:W-:Y:S01]  /*0600*/  IMAD.MOV.U32 R243, RZ, RZ, R10 ;  /* 0x000000fffff37224 */ /* 0x000fe200078e000a */
[----:B--2---:R-:W-:Y:S01]  /*0610*/  IADD3 R2, R10, 0x7f, RZ ;  /* 0x0000007f0a027810 */ /* 0x004fe20007ffe0ff */
[----:B------:R-:W-:Y:S01]  /*0620*/  IMAD.MOV.U32 R4, RZ, RZ, RZ ;  /* 0x000000ffff047224 */ /* 0x000fe200078e00ff */
[----:B------:R-:W-:Y:S01]  /*0630*/  ISETP.NE.AND P4, PT, R0, 0x1, PT ;  /* 0x000000010000780c */ /* 0x000fe20003f85270 */
[----:B------:R2:W-:Y:S01]  /*0640*/  STL [R1+0x38], R249 ;  /* 0x000038f901007387 */ /* 0x0005e20000100800 */
[----:B------:R-:W-:Y:S01]  /*0650*/  IADD3 R3, R249, 0x70, -R252 ;  /* 0x00000070f9037810 */ /* 0x000fe20007ffe8fc */
[----:B------:R-:W-:Y:S01]  /*0660*/  IMAD.IADD R6, R13, 0x1, R12 ;  /* 0x000000010d067824 */ /* 0x000fe200078e020c */
[----:B------:R-:W-:Y:S01]  /*0670*/  IADD3 R5, R249, 0x6f, RZ ;  /* 0x0000006ff9057810 */ /* 0x000fe20007ffe0ff */
[----:B------:R-:W-:Y:S01]  /*0680*/  CS2R R178, SRZ ;  /* 0x0000000000b27805 */ /* 0x000fe2000001ff00 */
[----:B------:R-:W-:Y:S01]  /*0690*/  PLOP3.LUT P0, PT, PT, PT, PT, 0x80, 0x0 ;  /* 0x000000000000781c */ /* 0x000fe20003f0f070 */
[----:B------:R-:W-:Y:S01]  /*06a0*/  CS2R R176, SRZ ;  /* 0x0000000000b07805 */ /* 0x000fe2000001ff00 */
[----:B------:R-:W-:Y:S01]  /*06b0*/  CS2R R182, SRZ ;  /* 0x0000000000b67805 */ /* 0x000fe2000001ff00 */
[----:B------:R-:W-:Y:S01]  /*06c0*/  IMAD.HI R4, R5, -0x6db6db6d, R4 ;  /* 0x9249249305047827 */ /* 0x000fe200078e0204 */
[----:B------:R-:W-:Y:S01]  /*06d0*/  CS2R R12, SRZ ;  /* 0x00000000000c7805 */ /* 0x000fe2000001ff00 */
[----:B------:R-:W-:Y:S01]  /*06e0*/  CS2R R14, SRZ ;  /* 0x00000000000e7805 */ /* 0x000fe2000001ff00 */
[----:B------:R-:W-:Y:S01]  /*06f0*/  MOV R174, RZ ;  /* 0x000000ff00ae7202 */ /* 0x000fe20000000f00 */
[----:B------:R-:W-:Y:S01]  /*0700*/  IMAD.MOV.U32 R180, RZ, RZ, RZ ;  /* 0x000000ffffb47224 */ /* 0x000fe200078e00ff */
[----:B------:R-:W-:Y:S01]  /*0710*/  @P4 IADD3 R0, R243, 0x7f, RZ ;  /* 0x0000007ff3004810 */ /* 0x000fe20007ffe0ff */
[----:B------:R-:W-:Y:S01]  /*0720*/  IMAD.MOV.U32 R172, RZ, RZ, RZ ;  /* 0x000000ffffac7224 */ /* 0x000fe200078e00ff */
[----:B------:R-:W-:Y:S01]  /*0730*/  CS2R R16, SRZ ;  /* 0x0000000000107805 */ /* 0x000fe2000001ff00 */
[----:B------:R-:W-:Y:S01]  /*0740*/  IMAD.MOV.U32 R170, RZ, RZ, RZ ;  /* 0x000000ffffaa7224 */ /* 0x000fe200078e00ff */
[----:B------:R-:W-:Y:S01]  /*0750*/  MOV R19, RZ ;  /* 0x000000ff00137202 */ /* 0x000fe20000000f00 */
[----:B------:R-:W-:Y:S01]  /*0760*/  @P4 IMAD.HI.U32 R0, R0, c[0x0][0x2c8], RZ ;  /* 0x0000b20000004a27 */ /* 0x000fe200078e00ff */
[----:B------:R-:W-:Y:S01]  /*0770*/  CS2R R26, SRZ ;  /* 0x00000000001a7805 */ /* 0x000fe2000001ff00 */
[----:B------:R-:W-:Y:S01]  /*0780*/  CS2R R20, SRZ ;  /* 0x0000000000147805 */ /* 0x000fe2000001ff00 */
[----:B------:R-:W-:Y:S01]  /*0790*/  MOV R160, RZ ;  /* 0x000000ff00a07202 */ /* 0x000fe20000000f00 */
[----:B------:R-:W-:Y:S01]  /*07a0*/  IMAD.MOV.U32 R168, RZ, RZ, RZ ;  /* 0x000000ffffa87224 */ /* 0x000fe200078e00ff */
[----:B------:R-:W-:Y:S01]  /*07b0*/  @P4 SHF.R.U32.HI R2, RZ, c[0x0][0x2cc], R0 ;  /* 0x0000b300ff024a19 */ /* 0x000fe20000011600 */
[----:B------:R-:W-:Y:S01]  /*07c0*/  IMAD.MOV.U32 R162, RZ, RZ, RZ ;  /* 0x000000ffffa27224 */ /* 0x000fe200078e00ff */
[----:B------:R-:W-:Y:S01]  /*07d0*/  SHF.R.U32.HI R0, RZ, 0x1f, R4 ;  /* 0x0000001fff007819 */ /* 0x000fe20000011604 */
[----:B------:R-:W-:Y:S01]  /*07e0*/  IMAD.MOV.U32 R166, RZ, RZ, RZ ;  /* 0x000000ffffa67224 */ /* 0x000fe200078e00ff */
[----:B------:R-:W-:Y:S01]  /*07f0*/  CS2R R22, SRZ ;  /* 0x0000000000167805 */ /* 0x000fe2000001ff00 */
[----:B------:R-:W-:Y:S01]  /*0800*/  IMAD.IADD R3, R3, 0x1, R2 ;  /* 0x0000000103037824 */ /* 0x000fe200078e0202 */
[----:B------:R-:W-:Y:S01]  /*0810*/  MOV R2, RZ ;  /* 0x000000ff00027202 */ /* 0x000fe20000000f00 */
[----:B------:R-:W-:Y:S01]  /*0820*/  IMAD.MOV.U32 R164, RZ, RZ, RZ ;  /* 0x000000ffffa47224 */ /* 0x000fe200078e00ff */
[----:B------:R-:W-:Y:S01]  /*0830*/  LEA.HI.SX32 R0, R4, R0, 0x1a ;  /* 0x0000000004007211 */ /* 0x000fe200078fd2ff */
[----:B------:R-:W-:Y:S01]  /*0840*/  IMAD.MOV.U32 R156, RZ, RZ, RZ ;  /* 0x000000ffff9c7224 */ /* 0x000fe200078e00ff */
[----:B------:R-:W-:Y:S01]  /*0850*/  MOV R158, RZ ;  /* 0x000000ff009e7202 */ /* 0x000fe20000000f00 */
[----:B------:R-:W-:Y:S01]  /*0860*/  IMAD.HI R2, R3, -0x6db6db6d, R2 ;  /* 0x9249249303027827 */ /* 0x000fe200078e0202 */
[----:B------:R-:W-:Y:S01]  /*0870*/  CS2R R24, SRZ ;  /* 0x0000000000187805 */ /* 0x000fe2000001ff00 */
[----:B------:R-:W-:Y:S01]  /*0880*/  MOV R152, RZ ;  /* 0x000000ff00987202 */ /* 0x000fe20000000f00 */
[----:B------:R-:W-:Y:S01]  /*0890*/  CS2R R146, SRZ ;  /* 0x0000000000927805 */ /* 0x000fe2000001ff00 */
[----:B------:R-:W-:Y:S01]  /*08a0*/  IMAD.MOV.U32 R154, RZ, RZ, RZ ;  /* 0x000000ffff9a7224 */ /* 0x000fe200078e00ff */
[----:B------:R-:W-:Y:S01]  /*08b0*/  SHF.R.U32.HI R3, RZ, 0x1f, R2 ;  /* 0x0000001fff037819 */ /* 0x000fe20000011602 */
[----:B------:R-:W-:Y:S01]  /*08c0*/  CS2R R30, SRZ ;  /* 0x00000000001e7805 */ /* 0x000fe2000001ff00 */
[----:B------:R-:W-:Y:S01]  /*08d0*/  IMAD.MOV.U32 R144, RZ, RZ, RZ ;  /* 0x000000ffff907224 */ /* 0x000fe200078e00ff */
[----:B------:R-:W-:Y:S01]  /*08e0*/  MOV R150, RZ ;  /* 0x000000ff00967202 */ /* 0x000fe20000000f00 */
[----:B------:R-:W-:Y:S01]  /*08f0*/  IMAD.MOV.U32 R148, RZ, RZ, RZ ;  /* 0x000000ffff947224 */ /* 0x000fe200078e00ff */
[----:B------:R-:W-:Y:S01]  /*0900*/  LEA.HI.SX32 R2, R2, R3, 0x1a ;  /* 0x0000000302027211 */ /* 0x000fe200078fd2ff */
[----:B------:R-:W-:Y:S01]  /*0910*/  CS2R R142, SRZ ;  /* 0x00000000008e7805 */ /* 0x000fe2000001ff00 */
[----:B------:R-:W-:Y:S01]  /*0920*/  CS2R R32, SRZ ;  /* 0x0000000000207805 */ /* 0x000fe2000001ff00 */
[----:B------:R-:W-:Y:S01]  /*0930*/  MOV R140, RZ ;  /* 0x000000ff008c7202 */ /* 0x000fe20000000f00 */
[----:B------:R-:W-:Y:S01]  /*0940*/  CS2R R28, SRZ ;  /* 0x00000000001c7805 */ /* 0x000fe2000001ff00 */
[----:B------:R-:W-:Y:S01]  /*0950*/  IMNMX R46, R0, R2, PT ;  /* 0x00000002002e7217 */ /* 0x000fe20003800200 */
[----:B------:R-:W-:Y:S01]  /*0960*/  IMAD.MOV.U32 R138, RZ, RZ, RZ ;  /* 0x000000ffff8a7224 */ /* 0x000fe200078e00ff */
[----:B------:R-:W-:Y:S01]  /*0970*/  MOV R136, RZ ;  /* 0x000000ff00887202 */ /* 0x000fe20000000f00 */
[----:B------:R-:W-:Y:S01]  /*0980*/  CS2R R130, SRZ ;  /* 0x0000000000827805 */ /* 0x000fe2000001ff00 */
[----:B------:R-:W-:Y:S01]  /*0990*/  ISETP.GE.AND P3, PT, R46, 0x1, PT ;  /* 0x000000012e00780c */ /* 0x000fe20003f66270 */
        /* <DEDUP_REMOVED lines=13> */
[----:B------:R-:W-:-:S04]  /*0a70*/  ISETP.NE.U32.AND P3, PT, RZ, c[0x0][0x340], PT ;  /* 0x0000d000ff007a0c */ /* 0x000fc80003f65070 */
[----:B------:R-:W-:-:S13]  /*0a80*/  ISETP.NE.AND.EX P3, PT, RZ, c[0x0][0x344], PT, P3 ;  /* 0x0000d100ff007a0c */ /* 0x000fda0003f65330 */
[----:B------:R-:W-:-:S05]  /*0a90*/  @P3 IMAD.WIDE R2, R35, R18, c[0x0][0x340] ;  /* 0x0000d00023023625 */ /* 0x000fca00078e0212 */
[----:B------:R3:W4:Y:S01]  /*0aa0*/  @P3 LDG.E R16, [R2.64] ;  /* 0x0000000a02103981 */ /* 0x000722000c1e1900 */
[----:B------:R-:W-:Y:S01]  /*0ab0*/  SHF.R.S32.HI R246, RZ, 0x1f, R247 ;  /* 0x0000001ffff67819 */ /* 0x000fe200000114f7 */
[----:B------:R-:W-:Y:S01]  /*0ac0*/  IMAD.MOV.U32 R23, RZ, RZ, 0x10 ;  /* 0x00000010ff177424 */ /* 0x000fe200078e00ff */
[----:B------:R-:W-:Y:S01]  /*0ad0*/  SHF.R.S32.HI R0, RZ, 0x1f, R11 ;  /* 0x0000001fff007819 */ /* 0x000fe2000001140b */
[----:B------:R-:W5:Y:S01]  /*0ae0*/  S2R R19, SR_CTAID.Y ;  /* 0x0000000000137919 */ /* 0x000f620000002600 */
[-C--:B------:R-:W-:Y:S01]  /*0af0*/  LEA.HI R4, R246, R247.reuse, RZ, 0x3 ;  /* 0x000000f7f6047211 */ /* 0x080fe200078f18ff */
[----:B------:R-:W-:Y:S01]  /*0b00*/  BSSY B0, `(.L_x_587) ;  /* 0x000006d000007945 */ /* 0x000fe20003800000 */
[----:B------:R-:W-:Y:S01]  /*0b10*/  SHF.R.S32.HI R7, RZ, 0x1f, R6 ;  /* 0x0000001fff077819 */ /* 0x000fe20000011406 */
        /* <DEDUP_REMOVED lines=10> */
[----:B------:R-:W-:Y:S02]  /*0bc0*/  SEL R10, R15, RZ, !P2 ;  /* 0x000000ff0f0a7207 */ /* 0x000fe40005000000 */
[----:B------:R-:W-:Y:S02]  /*0bd0*/  LEA.HI R24, R246, R247, RZ, 0x4 ;  /* 0x000000f7f6187211 */ /* 0x000fe400078f20ff */
[----:B------:R-:W-:Y:S01]  /*0be0*/  LOP3.LUT R6, R5, 0x38, R20, 0xf8, !PT ;  /* 0x0000003805067812 */ /* 0x000fe200078ef814 */
[----:B---3--:R-:W-:Y:S01]  /*0bf0*/  IMAD.WIDE.U32 R2, R11, c[0x0][0x178], RZ ;  /* 0x00005e000b027a25 */ /* 0x008fe200078e00ff */
[----:B------:R-:W-:-:S02]  /*0c00*/  SHF.R.U32.HI R5, RZ, 0x3, R5 ;  /* 0x00000003ff057819 */ /* 0x000fc40000011605 */
[----:B-----5:R-:W-:Y:S01]  /*0c10*/  SHF.R.S32.HI R14, RZ, 0x1f, R19 ;  /* 0x0000001fff0e7819 */ /* 0x020fe20000011413 */
[----:B------:R-:W-:Y:S01]  /*0c20*/  IMAD R10, R10, c[0x0][0x1c0], RZ ;  /* 0x000070000a0a7a24 */ /* 0x000fe200078e02ff */
[----:B------:R-:W-:Y:S01]  /*0c30*/  LOP3.LUT R18, R6, R5, RZ, 0x3c, !PT ;  /* 0x0000000506127212 */ /* 0x000fe200078e3cff */
[----:B------:R-:W-:Y:S01]  /*0c40*/  IMAD R5, R45, 0x10, R17 ;  /* 0x000000102d057824 */ /* 0x000fe200078e0211 */
[----:B------:R-:W-:Y:S01]  /*0c50*/  IADD3 R3, R3, R0, RZ ;  /* 0x0000000003037210 */ /* 0x000fe20007ffe0ff */
[----:B------:R-:W-:Y:S01]  /*0c60*/  IMAD R8, R14, c[0x0][0x1b8], RZ ;  /* 0x00006e000e087a24 */ /* 0x000fe200078e02ff */
[----:B------:R-:W-:Y:S02]  /*0c70*/  LEA.HI.X.SX32 R0, R17, R7, 0x1, P0 ;  /* 0x0000000711007211 */ /* 0x000fe400000f0eff */
[----:B------:R-:W-:Y:S01]  /*0c80*/  IADD3 R9, R243, R5, RZ ;  /* 0x00000005f3097210 */ /* 0x000fe20007ffe0ff */
[C---:B------:R-:W-:Y:S01]  /*0c90*/  IMAD R8, R19.reuse, c[0x0][0x1bc], R8 ;  /* 0x00006f0013087a24 */ /* 0x040fe200078e0208 */
[----:B------:R-:W-:Y:S01]  /*0ca0*/  SHF.R.S32.HI R21, RZ, 0x1f, R20 ;  /* 0x0000001fff157819 */ /* 0x000fe20000011414 */
[----:B------:R-:W-:Y:S01]  /*0cb0*/  IMAD R6, R0, c[0x0][0x1e0], RZ ;  /* 0x0000780000067a24 */ /* 0x000fe200078e02ff */
[----:B------:R-:W-:Y:S01]  /*0cc0*/  ISETP.GE.AND P5, PT, R20, c[0x0][0x198], PT ;  /* 0x0000660014007a0c */ /* 0x000fe20003fa6270 */
[----:B------:R-:W-:Y:S01]  /*0cd0*/  IMAD R0, R0, c[0x0][0x208], RZ ;  /* 0x0000820000007a24 */ /* 0x000fe200078e02ff */
[----:B------:R-:W-:Y:S01]  /*0ce0*/  MOV R25, 0x20 ;  /* 0x0000002000197802 */ /* 0x000fe20000000f00 */
[----:B------:R-:W-:-:S04]  /*0cf0*/  IMAD.WIDE.U32 R2, R19, c[0x0][0x1b8], R2 ;  /* 0x00006e0013027a25 */ /* 0x000fc800078e0002 */
[----:B------:R-:W-:-:S04]  /*0d00*/  @P4 IMAD.HI.U32 R11, R9, c[0x0][0x2c8], RZ ;  /* 0x0000b200090b4a27 */ /* 0x000fc800078e00ff */
[C---:B------:R-:W-:Y:S01]  /*0d10*/  IMAD R13, R4.reuse, c[0x0][0x20c], R0 ;  /* 0x00008300040d7a24 */ /* 0x040fe200078e0200 */
[----:B------:R-:W-:Y:S01]  /*0d20*/  MOV R0, R9 ;  /* 0x0000000900007202 */ /* 0x000fe20000000f00 */
[----:B------:R-:W-:Y:S01]  /*0d30*/  IMAD.IADD R3, R3, 0x1, R8 ;  /* 0x0000000103037824 */ /* 0x000fe200078e0208 */
[----:B------:R-:W-:Y:S01]  /*0d40*/  SEL R8, R35, RZ, !P2 ;  /* 0x000000ff23087207 */ /* 0x000fe20005000000 */
[C---:B------:R-:W-:Y:S01]  /*0d50*/  IMAD R12, R4.reuse, c[0x0][0x1e4], R6 ;  /* 0x00007900040c7a24 */ /* 0x040fe200078e0206 */
[----:B------:R-:W-:Y:S01]  /*0d60*/  @P4 SHF.R.U32.HI R0, RZ, c[0x0][0x2cc], R11 ;  /* 0x0000b300ff004a19 */ /* 0x000fe2000001160b */
[----:B------:R-:W-:-:S04]  /*0d70*/  IMAD.WIDE.U32 R6, R4, c[0x0][0x1e0], R20 ;  /* 0x0000780004067a25 */ /* 0x000fc800078e0014 */
[C---:B------:R-:W-:Y:S02]  /*0d80*/  IMAD R11, R8.reuse, c[0x0][0x1c4], R10 ;  /* 0x00007100080b7a24 */ /* 0x040fe400078e020a */
[----:B------:R-:W-:Y:S01]  /*0d90*/  IMAD.WIDE.U32 R2, R8, c[0x0][0x1c0], R2 ;  /* 0x0000700008027a25 */ /* 0x000fe200078e0002 */
[----:B------:R-:W-:-:S03]  /*0da0*/  SHF.R.S32.HI R8, RZ, 0x1f, R0 ;  /* 0x0000001fff087819 */ /* 0x000fc60000011400 */
[----:B------:R-:W-:Y:S01]  /*0db0*/  IMAD.MOV R10, RZ, RZ, -R0 ;  /* 0x000000ffff0a7224 */ /* 0x000fe200078e0a00 */
[----:B------:R-:W-:Y:S01]  /*0dc0*/  IADD3 R3, R3, R11, RZ ;  /* 0x0000000b03037210 */ /* 0x000fe20007ffe0ff */
[----:B------:R-:W-:Y:S02]  /*0dd0*/  IMAD R8, R8, c[0x0][0x1b0], RZ ;  /* 0x00006c0008087a24 */ /* 0x000fe400078e02ff */
[----:B------:R-:W-:Y:S01]  /*0de0*/  IMAD R10, R10, c[0x0][0x2c4], R9 ;  /* 0x0000b1000a0a7a24 */ /* 0x000fe200078e0209 */
[----:B------:R-:W-:Y:S01]  /*0df0*/  LOP3.LUT R9, R24, 0xfffffff0, RZ, 0xc0, !PT ;  /* 0xfffffff018097812 */ /* 0x000fe200078ec0ff */
[----:B------:R-:W-:-:S03]  /*0e00*/  IMAD.WIDE.U32 R4, R4, c[0x0][0x208], R20 ;  /* 0x0000820004047a25 */ /* 0x000fc600078e0014 */
[----:B------:R-:W-:Y:S01]  /*0e10*/  SHF.R.S32.HI R11, RZ, 0x1f, R10 ;  /* 0x0000001fff0b7819 */ /* 0x000fe2000001140a */
        /* <DEDUP_REMOVED lines=14> */
[----:B------:R-:W-:Y:S02]  /*0f00*/  IMAD R11, R11, c[0x0][0x1a8], RZ ;  /* 0x00006a000b0b7a24 */ /* 0x000fe400078e02ff */
[C---:B------:R-:W-:Y:S02]  /*0f10*/  IMAD R12, R19.reuse, c[0x0][0x1ec], R12 ;  /* 0x00007b00130c7a24 */ /* 0x040fe400078e020c */
[----:B------:R-:W-:Y:S01]  /*0f20*/  IMAD R13, R19, c[0x0][0x214], R13 ;  /* 0x00008500130d7a24 */ /* 0x000fe200078e020d */
[----:B------:R-:W-:Y:S01]  /*0f30*/  IADD3 R19, R0, -R2, RZ ;  /* 0x8000000200137210 */ /* 0x000fe20007ffe0ff */
[----:B------:R-:W-:Y:S02]  /*0f40*/  IMAD R11, R10, c[0x0][0x1ac], R11 ;  /* 0x00006b000a0b7a24 */ /* 0x000fe400078e020b */
[----:B------:R-:W-:Y:S01]  /*0f50*/  IMAD.IADD R9, R9, 0x1, R12 ;  /* 0x0000000109097824 */ /* 0x000fe200078e020c */
[----:B------:R-:W-:Y:S01]  /*0f60*/  LEA R12, P0, R4, c[0x0][0x160], 0x1 ;  /* 0x00005800040c7a11 */ /* 0x000fe200078008ff */
[----:B------:R-:W-:Y:S01]  /*0f70*/  IMAD.IADD R11, R5, 0x1, R11 ;  /* 0x00000001050b7824 */ /* 0x000fe200078e020b */
[----:B------:R-:W-:Y:S01]  /*0f80*/  IADD3 R7, R7, R13, RZ ;  /* 0x0000000d07077210 */ /* 0x000fe20007ffe0ff */
[----:B------:R-:W-:Y:S01]  /*0f90*/  IMAD R10, R252, c[0x0][0x2c4], RZ ;  /* 0x0000b100fc0a7a24 */ /* 0x000fe200078e02ff */
[----:B------:R-:W-:-:S02]  /*0fa0*/  LEA.HI R5, R246, R247, RZ, 0x6 ;  /* 0x000000f7f6057211 */ /* 0x000fc400078f30ff */
[----:B------:R-:W-:-:S03]  /*0fb0*/  LEA.HI.X R11, R4, c[0x0][0x164], R11, 0x1, P0 ;  /* 0x00005900040b7a11 */ /* 0x000fc600000f0c0b */
[----:B------:R-:W-:-:S05]  /*0fc0*/  IMAD.SHL.U32 R5, R5, 0x8, RZ ;  /* 0x0000000805057824 */ /* 0x000fca00078e00ff */
[----:B------:R-:W-:Y:S02]  /*0fd0*/  LOP3.LUT R5, R18, 0xfffffe00, R5, 0xf8, !PT ;  /* 0xfffffe0012057812 */ /* 0x000fe400078ef805 */
[--C-:B----4-:R-:W-:Y:S01]  /*0fe0*/  @P3 SHF.R.S32.HI R3, RZ, 0x1f, R16.reuse ;  /* 0x0000001fff033819 */ /* 0x110fe20000011410 */
[----:B------:R-:W-:Y:S01]  /*0ff0*/  @P3 IMAD.MOV.U32 R2, RZ, RZ, R16 ;  /* 0x000000ffff023224 */ /* 0x000fe200078e0010 */
[----:B------:R-:W-:Y:S01]  /*1000*/  @!P3 MOV R2, R35 ;  /* 0x000000230002b202 */ /* 0x000fe20000000f00 */
[----:B------:R-:W-:Y:S01]  /*1010*/  @!P3 IMAD.MOV.U32 R3, RZ, RZ, R15 ;  /* 0x000000ffff03b224 */ /* 0x000fe200078e000f */
[----:B------:R3:W4:Y:S02]  /*1020*/  SHFL.IDX PT, R16, R11, RZ, 0x181f ;  /* 0x00181fff0b107589 */ /* 0x00072400000e0000 */
[----:B------:R-:W-:Y:S02]  /*1030*/  SEL R0, R2, RZ, !P1 ;  /* 0x000000ff02007207 */ /* 0x000fe40004800000 */
[----:B------:R-:W-:Y:S01]  /*1040*/  SEL R2, R3, RZ, !P1 ;  /* 0x000000ff03027207 */ /* 0x000fe20004800000 */
[----:B------:R3:W1:Y:S01]  /*1050*/  SHFL.IDX PT, R15, R12, RZ, 0x181f ;  /* 0x00181fff0c0f7589 */ /* 0x00066200000e0000 */
[----:B------:R-:W-:Y:S01]  /*1060*/  IADD3 R3, R243, R17, RZ ;  /* 0x00000011f3037210 */ /* 0x000fe20007ffe0ff */
[----:B------:R-:W-:-:S03]  /*1070*/  IMAD.WIDE.U32 R28, R0, c[0x0][0x1f0], R8 ;  /* 0x00007c00001c7a25 */ /* 0x000fc600078e0008 */
[----:B------:R-:W-:Y:S01]  /*1080*/  ISETP.GE.AND P0, PT, R3, R10, PT ;  /* 0x0000000a0300720c */ /* 0x000fe20003f06270 */
[C---:B------:R-:W-:Y:S01]  /*1090*/  IMAD R4, R2.reuse, c[0x0][0x1f0], RZ ;  /* 0x00007c0002047a24 */ /* 0x040fe200078e02ff */
[----:B------:R3:W-:Y:S01]  /*10a0*/  STL.64 [R1+0x60], R28 ;  /* 0x0000601c01007387 */ /* 0x0007e20000100a00 */
[----:B------:R-:W-:Y:S01]  /*10b0*/  IMAD R2, R2, c[0x0][0x218], RZ ;  /* 0x0000860002027a24 */ /* 0x000fe200078e02ff */
[----:B------:R-:W-:Y:S01]  /*10c0*/  R2P PR, R19, 0x6 ;  /* 0x0000000613007804 */ /* 0x000fe20000000000 */
[C---:B------:R-:W-:Y:S02]  /*10d0*/  IMAD R14, R0.reuse, c[0x0][0x1f4], R4 ;  /* 0x00007d00000e7a24 */ /* 0x040fe400078e0204 */
[C---:B------:R-:W-:Y:S02]  /*10e0*/  IMAD R13, R0.reuse, c[0x0][0x21c], R2 ;  /* 0x00008700000d7a24 */ /* 0x040fe400078e0202 */
[----:B------:R-:W-:Y:S01]  /*10f0*/  IMAD.WIDE.U32 R102, R0, c[0x0][0x218], R6 ;  /* 0x0000860000667a25 */ /* 0x000fe200078e0006 */
[----:B------:R-:W-:-:S02]  /*1100*/  IADD3 R31, R29, R14, RZ ;  /* 0x0000000e1d1f7210 */ /* 0x000fc40007ffe0ff */
[----:B------:R-:W-:Y:S01]  /*1110*/  SEL R2, R23, 0xfffffff0, !P1 ;  /* 0xfffffff017027807 */ /* 0x000fe20004800000 */
[----:B------:R-:W-:Y:S01]  /*1120*/  IMAD.IADD R27, R103, 0x1, R13 ;  /* 0x00000001671b7824 */ /* 0x000fe200078e020d */
[----:B------:R3:W-:Y:S01]  /*1130*/  STL.64 [R1+0x30], R102 ;  /* 0x0000306601007387 */ /* 0x0007e20000100a00 */
[----:B------:R-:W-:-:S03]  /*1140*/  SEL R4, R25, 0xffffffe0, !P2 ;  /* 0xffffffe019047807 */ /* 0x000fc60005000000 */
[----:B------:R3:W-:Y:S04]  /*1150*/  STL [R1+0x2c], R27 ;  /* 0x00002c1b01007387 */ /* 0x0007e80000100800 */
[----:B------:R3:W-:Y:S01]  /*1160*/  STL [R1+0x5c], R31 ;  /* 0x00005c1f01007387 */ /* 0x0007e20000100800 */
[----:B------:R-:W-:Y:S05]  /*1170*/  @P0 BRA `(.L_x_588) ;  /* 0x0000005000000947 */ /* 0x000fea0003800000 */
[----:B-1--4-:R-:W-:Y:S01]  /*1180*/  LEA R6, P0, R20, R15, 0x1 ;  /* 0x0000000f14067211 */ /* 0x012fe200078008ff */
[----:B------:R-:W-:-:S03]  /*1190*/  IMAD.SHL.U32 R0, R5, 0x2, RZ ;  /* 0x0000000205007824 */ /* 0x000fc600078e00ff */
[----:B------:R-:W-:-:S05]  /*11a0*/  LEA.HI.X R7, R20, R16, R21, 0x1, P0 ;  /* 0x0000001014077211 */ /* 0x000fca00000f0c15 */
[----:B------:R-:W-:Y:S01]  /*11b0*/  @!PT LDS RZ, [RZ] ;  /* 0x00000000fffff984 */ /* 0x000fe20000000800 */
[----:B------:R1:W-:Y:S04]  /*11c0*/  LDGSTS.E.BYPASS.LTC128B.128 [R0+0x7100], [R6.64], !P5 ;  /* 0x0710000006007fae */ /* 0x0003e8000e901d4a */
.L_x_588:
[----:B-1--4-:R-:W-:Y:S05]  /*11d0*/  BSYNC B0 ;  /* 0x0000000000007941 */ /* 0x012fea0003800000 */
.L_x_587:
[----:B------:R-:W-:Y:S01]  /*11e0*/  IADD3 R0, R3, 0x10, RZ ;  /* 0x0000001003007810 */ /* 0x000fe20007ffe0ff */
[----:B------:R1:W4:Y:S01]  /*11f0*/  SHFL.IDX PT, R7, R11, 0x1, 0x181f ;  /* 0x00381f000b077f89 */ /* 0x00032200000e0000 */
[----:B------:R-:W-:Y:S02]  /*1200*/  BSSY B0, `(.L_x_589) ;  /* 0x0000009000007945 */ /* 0x000fe40003800000 */
[----:B------:R-:W-:Y:S01]  /*1210*/  ISETP.GE.AND P0, PT, R0, R10, PT ;  /* 0x0000000a0000720c */ /* 0x000fe20003f06270 */
[----:B------:R1:W2:-:S12]  /*1220*/  SHFL.IDX PT, R6, R12, 0x1, 0x181f ;  /* 0x00381f000c067f89 */ /* 0x00029800000e0000 */
[----:B------:R-:W-:Y:S05]  /*1230*/  @P0 BRA `(.L_x_590) ;  /* 0x0000005000000947 */ /* 0x000fea0003800000 */
[----:B--2---:R-:W-:Y:S01]  /*1240*/  LEA R6, P0, R20, R6, 0x1 ;  /* 0x0000000614067211 */ /* 0x004fe200078008ff */
[----:B------:R-:W-:-:S03]  /*1250*/  IMAD.SHL.U32 R0, R5, 0x2, RZ ;  /* 0x0000000205007824 */ /* 0x000fc600078e00ff */
[----:B----4-:R-:W-:-:S05]  /*1260*/  LEA.HI.X R7, R20, R7, R21, 0x1, P0 ;  /* 0x0000000714077211 */ /* 0x010fca00000f0c15 */
[----:B------:R-:W-:Y:S01]  /*1270*/  @!PT LDS RZ, [RZ] ;  /* 0x00000000fffff984 */ /* 0x000fe20000000800 */
[----:B------:R2:W-:Y:S04]  /*1280*/  LDGSTS.E.BYPASS.LTC128B.128 [R0+0x7900], [R6.64], !P5 ;  /* 0x0790000006007fae */ /* 0x0005e8000e901d4a */
.L_x_590:
[----:B------:R-:W-:Y:S05]  /*1290*/  BSYNC B0 ;  /* 0x0000000000007941 */ /* 0x000fea0003800000 */
.L_x_589:
[----:B--2---:R-:W-:Y:S01]  /*12a0*/  IADD3 R0, R3, 0x20, RZ ;  /* 0x0000002003007810 */ /* 0x004fe20007ffe0ff */
[----:B----4-:R2:W4:Y:S01]  /*12b0*/  SHFL.IDX PT, R7, R11, 0x2, 0x181f ;  /* 0x00581f000b077f89 */ /* 0x01052200000e0000 */
[----:B------:R-:W-:Y:S02]  /*12c0*/  BSSY B0, `(.L_x_591) ;  /* 0x0000009000007945 */ /* 0x000fe40003800000 */
[----:B------:R-:W-:Y:S01]  /*12d0*/  ISETP.GE.AND P0, PT, R0, R10, PT ;  /* 0x0000000a0000720c */ /* 0x000fe20003f06270 */
[----:B------:R2:W1:-:S12]  /*12e0*/  SHFL.IDX PT, R6, R12, 0x2, 0x181f ;  /* 0x00581f000c067f89 */ /* 0x00045800000e0000 */
[----:B------:R-:W-:Y:S05]  /*12f0*/  @P0 BRA `(.L_x_592) ;  /* 0x0000005000000947 */ /* 0x000fea0003800000 */
[----:B-1----:R-:W-:Y:S01]  /*1300*/  LEA R6, P0, R20, R6, 0x1 ;  /* 0x0000000614067211 */ /* 0x002fe200078008ff */
[----:B------:R-:W-:-:S03]  /*1310*/  IMAD.SHL.U32 R0, R5, 0x2, RZ ;  /* 0x0000000205007824 */ /* 0x000fc600078e00ff */
[----:B----4-:R-:W-:-:S05]  /*1320*/  LEA.HI.X R7, R20, R7, R21, 0x1, P0 ;  /* 0x0000000714077211 */ /* 0x010fca00000f0c15 */
[----:B------:R-:W-:Y:S01]  /*1330*/  @!PT LDS RZ, [RZ] ;  /* 0x00000000fffff984 */ /* 0x000fe20000000800 */
[----:B------:R1:W-:Y:S04]  /*1340*/  LDGSTS.E.BYPASS.LTC128B.128 [R0+0x8100], [R6.64], !P5 ;  /* 0x0810000006007fae */ /* 0x0003e8000e901d4a */
.L_x_592:
[----:B------:R-:W-:Y:S05]  /*1350*/  BSYNC B0 ;  /* 0x0000000000007941 */ /* 0x000fea0003800000 */
.L_x_591:
[----:B-1----:R-:W-:Y:S01]  /*1360*/  IADD3 R0, R3, 0x30, RZ ;  /* 0x0000003003007810 */ /* 0x002fe20007ffe0ff */
[----:B----4-:R1:W4:Y:S01]  /*1370*/  SHFL.IDX PT, R7, R11, 0x3, 0x181f ;  /* 0x00781f000b077f89 */ /* 0x01032200000e0000 */
        /* <DEDUP_REMOVED lines=9> */
.L_x_594:
[----:B------:R-:W-:Y:S05]  /*1410*/  BSYNC B0 ;  /* 0x0000000000007941 */ /* 0x000fea0003800000 */
.L_x_593:
        /* <DEDUP_REMOVED lines=11> */
.L_x_596:
[----:B------:R-:W-:Y:S05]  /*14d0*/  BSYNC B0 ;  /* 0x0000000000007941 */ /* 0x000fea0003800000 */
.L_x_595:
        /* <DEDUP_REMOVED lines=11> */
.L_x_598:
[----:B------:R-:W-:Y:S05]  /*1590*/  BSYNC B0 ;  /* 0x0000000000007941 */ /* 0x000fea0003800000 */
.L_x_597:
        /* <DEDUP_REMOVED lines=11> */
.L_x_600:
[----:B------:R-:W-:Y:S05]  /*1650*/  BSYNC B0 ;  /* 0x0000000000007941 */ /* 0x000fea0003800000 */
.L_x_599:
[----:B------:R-:W5:Y:S01]  /*1660*/  SHFL.IDX PT, R8, R12, 0x7, 0x181f ;  /* 0x00f81f000c087f89 */ /* 0x000f6200000e0000 */
[----:B-1----:R-:W-:Y:S01]  /*1670*/  IADD3 R0, R3, 0x70, RZ ;  /* 0x0000007003007810 */ /* 0x002fe20007ffe0ff */
[----:B------:R-:W-:Y:S01]  /*1680*/  IMAD.SHL.U32 R241, R5, 0x2, RZ ;  /* 0x0000000205f17824 */ /* 0x000fe200078e00ff */
[----:B------:R-:W-:Y:S01]  /*1690*/  IADD3 R23, R46, -0x1, RZ ;  /* 0xffffffff2e177810 */ /* 0x000fe20007ffe0ff */
[----:B--23--:R-:W1:Y:S01]  /*16a0*/  SHFL.IDX PT, R11, R11, 0x7, 0x181f ;  /* 0x00f81f000b0b7f89 */ /* 0x00ce6200000e0000 */
[----:B------:R-:W-:Y:S01]  /*16b0*/  ISETP.GE.AND P6, PT, R0, R10, PT ;  /* 0x0000000a0000720c */ /* 0x000fe20003fc6270 */
[----:B------:R-:W-:Y:S01]  /*16c0*/  IMAD.MOV.U32 R0, RZ, RZ, 0x70 ;  /* 0x00000070ff007424 */ /* 0x000fe200078e00ff */
[----:B------:R-:W-:Y:S01]  /*16d0*/  SHF.R.S32.HI R16, RZ, 0x4, R24 ;  /* 0x00000004ff107819 */ /* 0x000fe20000011418 */
[----:B------:R-:W-:Y:S01]  /*16e0*/  IMAD.MOV.U32 R6, RZ, RZ, R30 ;  /* 0x000000ffff067224 */ /* 0x000fe200078e001e */
[----:B------:R-:W-:Y:S01]  /*16f0*/  LEA.HI R245, R246, R247, RZ, 0x5 ;  /* 0x000000f7f6f57211 */ /* 0x000fe200078f28ff */
[----:B------:R-:W-:Y:S01]  /*1700*/  IMAD R242, R46, -0x70, R0 ;  /* 0xffffff902ef27824 */ /* 0x000fe200078e0200 */
[----:B------:R-:W-:Y:S01]  /*1710*/  ULDC.64 UR4, c[0x0][0x208] ;  /* 0x0000820000047ab9 */ /* 0x000fe20000000a00 */
[C---:B------:R-:W-:Y:S01]  /*1720*/  IMAD R3, R0.reuse, c[0x0][0x1e4], RZ ;  /* 0x0000790000037a24 */ /* 0x040fe200078e02ff */
[----:B------:R-:W-:Y:S01]  /*1730*/  SHF.R.S32.HI R244, RZ, 0x5, R245 ;  /* 0x00000005fff47819 */ /* 0x000fe200000114f5 */
[----:B------:R-:W-:Y:S01]  /*1740*/  IMAD.WIDE.U32 R250, R0, c[0x0][0x1e0], RZ ;  /* 0x0000780000fa7a25 */ /* 0x000fe200078e00ff */
[----:B------:R-:W-:Y:S01]  /*1750*/  IADD3 R44, R242, R249, -R17 ;  /* 0x000000f9f22c7210 */ /* 0x000fe20007ffe811 */
[----:B------:R-:W-:-:S02]  /*1760*/  USHF.L.U32 UR9, UR4, 0x5, URZ ;  /* 0x0000000504097899 */ /* 0x000fc4000800063f */
[----:B------:R-:W-:Y:S01]  /*1770*/  IMAD.IADD R117, R251, 0x1, R3 ;  /* 0x00000001fb757824 */ /* 0x000fe200078e0203 */
[C---:B------:R-:W-:Y:S01]  /*1780*/  ISETP.GE.AND P2, PT, R44.reuse, 0x11, PT ;  /* 0x000000112c00780c */ /* 0x040fe20003f46270 */
[----:B----4-:R-:W-:Y:S01]  /*1790*/  IMAD.MOV.U32 R7, RZ, RZ, R31 ;  /* 0x000000ffff077224 */ /* 0x010fe200078e001f */
[----:B------:R-:W-:Y:S01]  /*17a0*/  ISETP.GE.AND P3, PT, R44, 0x1, PT ;  /* 0x000000012c00780c */ /* 0x000fe20003f66270 */
[----:B------:R-:W-:Y:S01]  /*17b0*/  IMAD.MOV.U32 R6, RZ, RZ, R28 ;  /* 0x000000ffff067224 */ /* 0x000fe200078e001c */
[----:B------:R-:W-:Y:S01]  /*17c0*/  UMOV UR8, 0x5 ;  /* 0x0000000500087882 */ /* 0x000fe20000000000 */
[C---:B-----5:R-:W-:Y:S01]  /*17d0*/  @!P6 LEA R8, P0, R20.reuse, R8, 0x1 ;  /* 0x000000081408e211 */ /* 0x060fe200078008ff */
[----:B------:R-:W-:Y:S01]  /*17e0*/  IMAD R3, R117, R23, RZ ;  /* 0x0000001775037224 */ /* 0x000fe200078e02ff */
[----:B------:R-:W-:Y:S01]  /*17f0*/  USHF.L.U64.HI UR8, UR4, UR8, UR5 ;  /* 0x0000000804087299 */ /* 0x000fe20008010205 */
[----:B------:R2:W-:Y:S01]  /*1800*/  STL.64 [R1+0x58], R6 ;  /* 0x0000580601007387 */ /* 0x0005e20000100a00 */
[----:B-1----:R-:W-:Y:S01]  /*1810*/  @!P6 LEA.HI.X R9, R20, R11, R21, 0x1, P0 ;  /* 0x0000000b1409e211 */ /* 0x002fe200000f0c15 */
[----:B------:R-:W-:Y:S01]  /*1820*/  IMAD.MOV.U32 R118, RZ, RZ, c[0x0][0x1e0] ;  /* 0x00007800ff767624 */ /* 0x000fe200078e00ff */
[----:B------:R-:W-:Y:S01]  /*1830*/  SHF.R.S32.HI R21, RZ, 0x1f, R23 ;  /* 0x0000001fff157819 */ /* 0x000fe20000011417 */
[----:B------:R-:W-:Y:S01]  /*1840*/  IMAD.MOV.U32 R248, RZ, RZ, c[0x0][0x1e4] ;  /* 0x00007900fff87624 */ /* 0x000fe200078e00ff */
[----:B------:R-:W-:Y:S01]  /*1850*/  ISETP.GE.AND P0, PT, R44, 0x21, PT ;  /* 0x000000212c00780c */ /* 0x000fe20003f06270 */
[----:B------:R-:W-:Y:S01]  /*1860*/  @!PT LDS RZ, [RZ] ;  /* 0x00000000fffff984 */ /* 0x000fe20000000800 */
[----:B------:R1:W-:Y:S01]  /*1870*/  @!P6 LDGSTS.E.BYPASS.LTC128B.128 [R241+0xa900], [R8.64], !P5 ;  /* 0x0a90000008f1efae */ /* 0x0003e2000e901d4a */
[----:B------:R-:W-:Y:S01]  /*1880*/  ISETP.GE.AND P6, PT, R20, c[0x0][0x1d4], PT ;  /* 0x0000750014007a0c */ /* 0x000fe20003fc6270 */
[----:B------:R-:W-:-:S02]  /*1890*/  IMAD R3, R21, R250, R3 ;  /* 0x000000fa15037224 */ /* 0x000fc400078e0203 */
[----:B------:R-:W0:Y:S01]  /*18a0*/  LDGDEPBAR ;  /* 0x00000000000079af */ /* 0x000e220000000000 */
[----:B------:R-:W-:-:S04]  /*18b0*/  IMAD.WIDE.U32 R10, R118, 0x20, RZ ;  /* 0x00000020760a7825 */ /* 0x000fc800078e00ff */
[----:B------:R-:W-:Y:S02]  /*18c0*/  IMAD.MOV.U32 R100, RZ, RZ, R26 ;  /* 0x000000ffff647224 */ /* 0x000fe400078e001a */
[----:B------:R-:W-:Y:S02]  /*18d0*/  IMAD.MOV.U32 R101, RZ, RZ, R27 ;  /* 0x000000ffff657224 */ /* 0x000fe400078e001b */
[----:B------:R-:W-:-:S05]  /*18e0*/  IMAD.MOV.U32 R100, RZ, RZ, R102 ;  /* 0x000000ffff647224 */ /* 0x000fca00078e0066 */
[----:B------:R-:W-:Y:S01]  /*18f0*/  STL.64 [R1+0x28], R100 ;  /* 0x0000286401007387 */ /* 0x000fe20000100a00 */
[----:B--2---:R-:W-:-:S04]  /*1900*/  IMAD.WIDE.U32 R6, R23, R250, R6 ;  /* 0x000000fa17067225 */ /* 0x004fc800078e0006 */
[----:B------:R-:W-:Y:S01]  /*1910*/  IMAD.IADD R7, R7, 0x1, R3 ;  /* 0x0000000107077824 */ /* 0x000fe200078e0203 */
[----:B------:R-:W-:Y:S01]  /*1920*/  BAR.SYNC.DEFER_BLOCKING 0x0 ;  /* 0x0000000000007b1d */ /* 0x000fe20000010000 */
[----:B------:R-:W-:Y:S02]  /*1930*/  @P2 LEA R0, P1, R118, R6, 0x4 ;  /* 0x0000000676002211 */ /* 0x000fe400078220ff */
[----:B-1----:R-:W-:Y:S02]  /*1940*/  @P3 LEA R8, P5, R6, c[0x0][0x1c8], 0x1 ;  /* 0x0000720006083a11 */ /* 0x002fe400078a08ff */
[----:B------:R-:W-:Y:S02]  /*1950*/  @P2 LEA.HI.X R3, R118, R7, R248, 0x4, P1 ;  /* 0x0000000776032211 */ /* 0x000fe400008f24f8 */
[----:B------:R-:W-:Y:S02]  /*1960*/  @P2 LEA R12, P1, R0, c[0x0][0x1c8], 0x1 ;  /* 0x00007200000c2a11 */ /* 0x000fe400078208ff */
[----:B------:R-:W-:-:S02]  /*1970*/  @P3 LEA.HI.X R9, R6, c[0x0][0x1cc], R7, 0x1, P5 ;  /* 0x0000730006093a11 */ /* 0x000fc400028f0c07 */
[----:B------:R-:W-:Y:S02]  /*1980*/  ISETP.GE.AND P5, PT, R44, 0x31, PT ;  /* 0x000000312c00780c */ /* 0x000fe40003fa6270 */
[----:B------:R-:W-:Y:S01]  /*1990*/  @P2 LEA.HI.X R13, R0, c[0x0][0x1cc], R3, 0x1, P1 ;  /* 0x00007300000d2a11 */ /* 0x000fe200008f0c03 */
[----:B------:R-:W-:Y:S01]  /*19a0*/  IMAD.SHL.U32 R3, R248, 0x20, RZ ;  /* 0x00000020f8037824 */ /* 0x000fe200078e00ff */
[----:B------:R-:W-:-:S04]  /*19b0*/  @P0 IADD3 R0, P1, R6, R10, RZ ;  /* 0x0000000a06000210 */ /* 0x000fc80007f3e0ff */
[----:B------:R-:W-:Y:S02]  /*19c0*/  @P0 IADD3.X R3, R7, R11, R3, P1, !PT ;  /* 0x0000000b07030210 */ /* 0x000fe40000ffe403 */
[----:B------:R-:W-:Y:S01]  /*19d0*/  @P0 LEA R10, P1, R0, c[0x0][0x1c8], 0x1 ;  /* 0x00007200000a0a11 */ /* 0x000fe200078208ff */
[----:B------:R-:W-:Y:S01]  /*19e0*/  @!PT LDS RZ, [RZ] ;  /* 0x00000000fffff984 */ /* 0x000fe20000000800 */
[----:B------:R-:W-:Y:S01]  /*19f0*/  @!PT LDS RZ, [RZ] ;  /* 0x00000000fffff984 */ /* 0x000fe20000000800 */
[----:B------:R-:W-:Y:S01]  /*1a00*/  @!PT LDS RZ, [RZ] ;  /* 0x00000000fffff984 */ /* 0x000fe20000000800 */
[----:B------:R1:W-:Y:S01]  /*1a10*/  @P3 LDGSTS.E.BYPASS.LTC128B.128 [R241+0x3900], [R8.64], !P6 ;  /* 0x0390000008f13fae */ /* 0x0003e2000f101d4a */
[----:B------:R-:W-:Y:S02]  /*1a20*/  ISETP.GE.AND P3, PT, R44, 0x41, PT ;  /* 0x000000412c00780c */ /* 0x000fe40003f66270 */
[----:B------:R-:W-:Y:S01]  /*1a30*/  @P0 LEA.HI.X R11, R0, c[0x0][0x1cc], R3, 0x1, P1 ;  /* 0x00007300000b0a11 */ /* 0x000fe200008f0c03 */
[----:B------:R-:W-:Y:S01]  /*1a40*/  @P5 IMAD R0, R248, 0x30, RZ ;  /* 0x00000030f8005824 */ /* 0x000fe200078e02ff */
[----:B------:R2:W-:Y:S01]  /*1a50*/  @P2 LDGSTS.E.BYPASS.LTC128B.128 [R241+0x4100], [R12.64], !P6 ;  /* 0x041000000cf12fae */ /* 0x0005e2000f101d4a */
[C---:B------:R-:W-:Y:S02]  /*1a60*/  ISETP.GE.AND P2, PT, R44.reuse, 0x51, PT ;  /* 0x000000512c00780c */ /* 0x040fe40003f46270 */
[----:B------:R-:W-:Y:S01]  /*1a70*/  ISETP.GE.AND P1, PT, R44, 0x61, PT ;  /* 0x000000612c00780c */ /* 0x000fe20003f26270 */
[----:B------:R3:W-:-:S12]  /*1a80*/  @P0 LDGSTS.E.BYPASS.LTC128B.128 [R241+0x4900], [R10.64], !P6 ;  /* 0x049000000af10fae */ /* 0x0007d8000f101d4a */
[----:B------:R-:W-:Y:S02]  /*1a90*/  @P1 IMAD R5, R248, 0x60, RZ ;  /* 0x00000060f8051824 */ /* 0x000fe400078e02ff */
[----:B-1----:R-:W-:-:S04]  /*1aa0*/  @P5 IMAD.WIDE.U32 R8, R118, 0x30, R6 ;  /* 0x0000003076085825 */ /* 0x002fc800078e0006 */
[----:B------:R-:W-:Y:S01]  /*1ab0*/  @P5 IMAD.IADD R0, R9, 0x1, R0 ;  /* 0x0000000109005824 */ /* 0x000fe200078e0200 */
[----:B------:R-:W-:-:S04]  /*1ac0*/  @P5 LEA R14, P0, R8, c[0x0][0x1c8], 0x1 ;  /* 0x00007200080e5a11 */ /* 0x000fc800078008ff */
[----:B------:R-:W-:Y:S01]  /*1ad0*/  @P5 LEA.HI.X R15, R8, c[0x0][0x1cc], R0, 0x1, P0 ;  /* 0x00007300080f5a11 */ /* 0x000fe200000f0c00 */
[----:B---3--:R-:W-:Y:S01]  /*1ae0*/  @P2 IMAD R10, R248, 0x50, RZ ;  /* 0x00000050f80a2824 */ /* 0x008fe200078e02ff */
[C---:B------:R-:W-:Y:S01]  /*1af0*/  @P3 LEA R0, P0, R118.reuse, R6, 0x6 ;  /* 0x0000000676003211 */ /* 0x040fe200078030ff */
[C---:B------:R-:W-:Y:S02]  /*1b00*/  @P2 IMAD.WIDE.U32 R8, R118.reuse, 0x50, R6 ;  /* 0x0000005076082825 */ /* 0x040fe400078e0006 */
[----:B------:R1:W-:Y:S01]  /*1b10*/  @P5 LDGSTS.E.BYPASS.LTC128B.128 [R241+0x5100], [R14.64], !P6 ;  /* 0x051000000ef15fae */ /* 0x0003e2000f101d4a */
[C---:B------:R-:W-:Y:S01]  /*1b20*/  @P3 LEA.HI.X R3, R118.reuse, R7, R248, 0x6, P0 ;  /* 0x0000000776033211 */ /* 0x040fe200000f34f8 */
[----:B------:R-:W-:Y:S01]  /*1b30*/  @P1 IMAD.WIDE.U32 R6, R118, 0x60, R6 ;  /* 0x0000006076061825 */ /* 0x000fe200078e0006 */
[----:B--2---:R-:W-:-:S04]  /*1b40*/  @P3 LEA R12, P0, R0, c[0x0][0x1c8], 0x1 ;  /* 0x00007200000c3a11 */ /* 0x004fc800078008ff */
[----:B------:R-:W-:Y:S01]  /*1b50*/  @P3 LEA.HI.X R13, R0, c[0x0][0x1cc], R3, 0x1, P0 ;  /* 0x00007300000d3a11 */ /* 0x000fe200000f0c03 */
[----:B------:R-:W-:Y:S01]  /*1b60*/  @P2 IMAD.IADD R0, R9, 0x1, R10 ;  /* 0x0000000109002824 */ /* 0x000fe200078e020a */
[----:B------:R-:W-:Y:S02]  /*1b70*/  @P2 LEA R10, P0, R8, c[0x0][0x1c8], 0x1 ;  /* 0x00007200080a2a11 */ /* 0x000fe400078008ff */
[----:B------:R-:W-:Y:S01]  /*1b80*/  LEA.HI R3, R24, R16, RZ, 0x1 ;  /* 0x0000001018037211 */ /* 0x000fe200078f08ff */
[----:B------:R1:W-:Y:S01]  /*1b90*/  @P3 LDGSTS.E.BYPASS.LTC128B.128 [R241+0x5900], [R12.64], !P6 ;  /* 0x059000000cf13fae */ /* 0x0003e2000f101d4a */
[----:B------:R-:W-:Y:S01]  /*1ba0*/  @P2 LEA.HI.X R11, R8, c[0x0][0x1cc], R0, 0x1, P0 ;  /* 0x00007300080b2a11 */ /* 0x000fe200000f0c00 */
[----:B------:R-:W-:Y:S01]  /*1bb0*/  @P1 IMAD.IADD R0, R7, 0x1, R5 ;  /* 0x0000000107001824 */ /* 0x000fe200078e0205 */
[----:B------:R-:W-:Y:S01]  /*1bc0*/  @P1 LEA R8, P0, R6, c[0x0][0x1c8], 0x1 ;  /* 0x0000720006081a11 */ /* 0x000fe200078008ff */
[----:B------:R-:W-:Y:S01]  /*1bd0*/  IMAD.SHL.U32 R5, R22, 0x40, RZ ;  /* 0x0000004016057824 */ /* 0x000fe200078e00ff */
[----:B------:R-:W-:Y:S01]  /*1be0*/  LOP3.LUT R3, R3, 0xfffffffe, RZ, 0xc0, !PT ;  /* 0xfffffffe03037812 */ /* 0x000fe200078ec0ff */
[----:B------:R2:W-:Y:S01]  /*1bf0*/  @P2 LDGSTS.E.BYPASS.LTC128B.128 [R241+0x6100], [R10.64], !P6 ;  /* 0x061000000af12fae */ /* 0x0005e2000f101d4a */
[----:B------:R-:W-:Y:S01]  /*1c00*/  @P1 LEA.HI.X R9, R6, c[0x0][0x1cc], R0, 0x1, P0 ;  /* 0x0000730006091a11 */ /* 0x000fe200000f0c00 */
[----:B------:R-:W-:Y:S01]  /*1c10*/  IMAD.SHL.U32 R0, R45, 0x40, RZ ;  /* 0x000000402d007824 */ /* 0x000fe200078e00ff */
[----:B------:R-:W-:Y:S01]  /*1c20*/  LOP3.LUT R116, R5, 0xfffffe00, RZ, 0xc0, !PT ;  /* 0xfffffe0005747812 */ /* 0x000fe200078ec0ff */
[----:B------:R-:W-:Y:S01]  /*1c30*/  IMAD.IADD R16, R16, 0x1, -R3 ;  /* 0x0000000110107824 */ /* 0x000fe200078e0a03 */
[----:B------:R-:W-:Y:S01]  /*1c40*/  LOP3.LUT P0, RZ, R45, 0x2, RZ, 0xc0, !PT ;  /* 0x000000022dff7812 */ /* 0x000fe2000780c0ff */
[----:B------:R2:W-:Y:S01]  /*1c50*/  @P1 LDGSTS.E.BYPASS.LTC128B.128 [R241+0x6900], [R8.64], !P6 ;  /* 0x0690000008f11fae */ /* 0x0005e2000f101d4a */
[----:B------:R-:W-:Y:S01]  /*1c60*/  IMAD.SHL.U32 R3, R19, 0x40, RZ ;  /* 0x0000004013037824 */ /* 0x000fe200078e00ff */
[----:B------:R-:W-:Y:S01]  /*1c70*/  LOP3.LUT R0, R0, 0x1c0, RZ, 0xc0, !PT ;  /* 0x000001c000007812 */ /* 0x000fe200078ec0ff */
[----:B------:R-:W-:Y:S01]  /*1c80*/  IMAD.SHL.U32 R7, R17, 0x8, RZ ;  /* 0x0000000811077824 */ /* 0x000fe200078e00ff */
[----:B------:R-:W0:Y:S01]  /*1c90*/  LDGDEPBAR ;  /* 0x00000000000079af */ /* 0x000e220000000000 */
[----:B------:R-:W-:Y:S01]  /*1ca0*/  IMAD.SHL.U32 R6, R16, 0x8, RZ ;  /* 0x0000000810067824 */ /* 0x000fe200078e00ff */
[----:B------:R-:W-:-:S02]  /*1cb0*/  LOP3.LUT R3, R3, 0x1c0, RZ, 0xc0, !PT ;  /* 0x000001c003037812 */ /* 0x000fc400078ec0ff */
[----:B------:R-:W-:Y:S02]  /*1cc0*/  LOP3.LUT R7, R0, 0x8, R7, 0xf8, !PT ;  /* 0x0000000800077812 */ /* 0x000fe400078ef807 */
[----:B------:R-:W-:Y:S02]  /*1cd0*/  LOP3.LUT R5, R3, 0x8, R6, 0xf8, !PT ;  /* 0x0000000803057812 */ /* 0x000fe400078ef806 */
[----:B------:R-:W-:Y:S02]  /*1ce0*/  SHF.R.U32.HI R0, RZ, 0x3, R0 ;  /* 0x00000003ff007819 */ /* 0x000fe40000011600 */
[----:B------:R-:W-:Y:S02]  /*1cf0*/  SHF.R.U32.HI R3, RZ, 0x3, R3 ;  /* 0x00000003ff037819 */ /* 0x000fe40000011603 */
[----:B------:R-:W-:Y:S01]  /*1d00*/  LOP3.LUT R0, R7, R0, RZ, 0x3c, !PT ;  /* 0x0000000007007212 */ /* 0x000fe200078e3cff */
[----:B------:R-:W-:Y:S01]  /*1d10*/  IMAD.WIDE.U32 R6, R23, c[0x0][0x208], RZ ;  /* 0x0000820017067a25 */ /* 0x000fe200078e00ff */
[----:B------:R-:W-:-:S02]  /*1d20*/  LOP3.LUT R5, R5, R3, RZ, 0x3c, !PT ;  /* 0x0000000305057212 */ /* 0x000fc400078e3cff */
[----:B------:R-:W-:Y:S01]  /*1d30*/  ISETP.GE.AND P2, PT, R20, c[0x0][0x1d4], PT ;  /* 0x0000750014007a0c */ /* 0x000fe20003f46270 */
[----:B------:R-:W-:Y:S02]  /*1d40*/  IMAD R3, R244, 0x400, R116 ;  /* 0x00000400f4037824 */ /* 0x000fe400078e0274 */
[----:B------:R-:W-:Y:S01]  /*1d50*/  IMAD R0, R16, 0x200, R0 ;  /* 0x0000020010007824 */ /* 0x000fe200078e0200 */
[----:B------:R-:W-:Y:S01]  /*1d60*/  ISETP.LT.OR P5, PT, R44, 0x1, P2 ;  /* 0x000000012c00780c */ /* 0x000fe200017a1670 */
[----:B------:R-:W-:Y:S02]  /*1d70*/  IMAD.IADD R3, R5, 0x1, R3 ;  /* 0x0000000105037824 */ /* 0x000fe400078e0203 */
[----:B------:R-:W-:Y:S01]  /*1d80*/  IMAD.SHL.U32 R119, R0, 0x2, RZ ;  /* 0x0000000200777824 */ /* 0x000fe200078e00ff */
[----:B------:R-:W-:-:S04]  /*1d90*/  DEPBAR.LE SB0, 0x1 ;  /* 0x000080400000791a */ /* 0x000fc80000000000 */
[----:B------:R-:W-:-:S04]  /*1da0*/  DEPBAR.LE SB0, 0x0 ;  /* 0x000080000000791a */ /* 0x000fc80000000000 */
[----:B------:R-:W-:Y:S01]  /*1db0*/  BAR.SYNC.DEFER_BLOCKING 0x0 ;  /* 0x0000000000007b1d */ /* 0x000fe20000010000 */
[----:B------:R-:W-:Y:S01]  /*1dc0*/  IMAD.SHL.U32 R230, R3, 0x2, RZ ;  /* 0x0000000203e67824 */ /* 0x000fe200078e00ff */
[C---:B------:R-:W-:Y:S01]  /*1dd0*/  IADD3 R0, R119.reuse, 0x3900, RZ ;  /* 0x0000390077007810 */ /* 0x040fe20007ffe0ff */
[----:B------:R-:W-:Y:S01]  /*1de0*/  IMAD.MOV.U32 R3, RZ, RZ, R46 ;  /* 0x000000ffff037224 */ /* 0x000fe200078e002e */
[----:B------:R-:W-:Y:S01]  /*1df0*/  IADD3 R234, R119, 0x3920, RZ ;  /* 0x0000392077ea7810 */ /* 0x000fe20007ffe0ff */
[--C-:B------:R-:W-:Y:S01]  /*1e00*/  IMAD R233, R2, 0x2, R230.reuse ;  /* 0x0000000202e97824 */ /* 0x100fe200078e02e6 */
[----:B------:R-:W-:Y:S01]  /*1e10*/  @P0 IADD3 R234, R0, -0x20, RZ ;  /* 0xffffffe000ea0810 */ /* 0x000fe20007ffe0ff */
[----:B------:R-:W-:Y:S02]  /*1e20*/  IMAD R0, R21, c[0x0][0x208], RZ ;  /* 0x0000820015007a24 */ /* 0x000fe400078e02ff */
[----:B------:R-:W-:Y:S01]  /*1e30*/  IMAD R231, R4, 0x2, R230 ;  /* 0x0000000204e77824 */ /* 0x000fe200078e02e6 */
[C---:B------:R-:W-:Y:S01]  /*1e40*/  IADD3 R240, R234.reuse, 0x800, RZ ;  /* 0x00000800eaf07810 */ /* 0x040fe20007ffe0ff */
[----:B------:R-:W-:Y:S01]  /*1e50*/  IMAD R0, R23, c[0x0][0x20c], R0 ;  /* 0x0000830017007a24 */ /* 0x000fe200078e0200 */
[----:B------:R-:W-:Y:S01]  /*1e60*/  IADD3 R235, R234, 0x3000, RZ ;  /* 0x00003000eaeb7810 */ /* 0x000fe20007ffe0ff */
[----:B------:R-:W-:-:S02]  /*1e70*/  IMAD R232, R2, 0x2, R231 ;  /* 0x0000000202e87824 */ /* 0x000fc400078e02e7 */
[----:B------:R-:W-:Y:S02]  /*1e80*/  IMAD.IADD R0, R7, 0x1, R0 ;  /* 0x0000000107007824 */ /* 0x000fe400078e0200 */
[----:B------:R-:W-:-:S04]  /*1e90*/  IMAD.WIDE.U32 R6, R6, 0x70, R100 ;  /* 0x0000007006067825 */ /* 0x000fc800078e0064 */
[----:B------:R-:W-:Y:S01]  /*1ea0*/  IMAD R0, R0, 0x70, RZ ;  /* 0x0000007000007824 */ /* 0x000fe200078e02ff */
[----:B--2---:R-:W-:Y:S03]  /*1eb0*/  LDSM.16.M88.4 R8, [R230+0x9100] ;  /* 0x00910000e608783b */ /* 0x004fe60000000200 */
[----:B------:R-:W-:Y:S01]  /*1ec0*/  IMAD.IADD R0, R7, 0x1, R0 ;  /* 0x0000000107007824 */ /* 0x000fe200078e0200 */
[----:B------:R-:W2:Y:S04]  /*1ed0*/  LDSM.16.M88.4 R24, [R119+0x4100] ;  /* 0x004100007718783b */ /* 0x000ea80000000200 */
[----:B-1----:R-:W1:Y:S04]  /*1ee0*/  LDSM.16.M88.4 R12, [R230+0x7100] ;  /* 0x00710000e60c783b */ /* 0x002e680000000200 */
[----:B------:R-:W3:Y:S04]  /*1ef0*/  LDSM.16.M88.4 R28, [R119+0x3900] ;  /* 0x00390000771c783b */ /* 0x000ee80000000200 */
[----:B------:R-:W4:Y:S04]  /*1f00*/  LDSM.16.M88.4 R16, [R119+0x4900] ;  /* 0x004900007710783b */ /* 0x000f280000000200 */
[----:B------:R-:W5:Y:S04]  /*1f10*/  LDSM.16.M88.4 R32, [R119+0x5100] ;  /* 0x005100007720783b */ /* 0x000f680000000200 */
[----:B------:R-:W4:Y:S04]  /*1f20*/  LDSM.16.M88.4 R36, [R119+0x5900] ;  /* 0x005900007724783b */ /* 0x000f280000000200 */
[----:B------:R-:W4:Y:S04]  /*1f30*/  LDSM.16.M88.4 R48, [R119+0x6100] ;  /* 0x006100007730783b */ /* 0x000f280000000200 */
[----:B------:R-:W4:Y:S04]  /*1f40*/  LDSM.16.M88.4 R40, [R119+0x6900] ;  /* 0x006900007728783b */ /* 0x000f280000000200 */
[----:B------:R-:W-:Y:S04]  /*1f50*/  LDSM.16.M88.4 R60, [R234] ;  /* 0x00000000ea3c783b */ /* 0x000fe80000000200 */
[----:B------:R-:W-:Y:S01]  /*1f60*/  LDSM.16.M88.4 R56, [R234+0x800] ;  /* 0x00080000ea38783b */ /* 0x000fe20000000200 */
[-C--:B--2---:R-:W-:Y:S03]  /*1f70*/  HMMA.16816.F32 R68, R8, R24.reuse, RZ ;  /* 0x000000180844723c */ /* 0x084fe600000018ff */
[----:B------:R-:W-:Y:S05]  /*1f80*/  LDSM.16.M88.4 R52, [R234+0x1000] ;  /* 0x00100000ea34783b */ /* 0x000fea0000000200 */
[C---:B-1----:R-:W-:Y:S07]  /*1f90*/  HMMA.16816.F32 R156, R12.reuse, R24, RZ ;  /* 0x000000180c9c723c */ /* 0x042fee00000018ff */
[----:B------:R-:W-:Y:S01]  /*1fa0*/  LEA R24, P1, R6, c[0x0][0x1f8], 0x1 ;  /* 0x00007e0006187a11 */ /* 0x000fe200078208ff */
[----:B---3--:R-:W-:Y:S03]  /*1fb0*/  HMMA.16816.F32 R184, R12, R28, RZ ;  /* 0x0000001c0cb8723c */ /* 0x008fe600000018ff */
[----:B------:R-:W-:-:S02]  /*1fc0*/  IADD3 R22, P0, R24, UR9, RZ ;  /* 0x0000000918167c10 */ /* 0x000fc4000ff1e0ff */
[----:B------:R-:W-:Y:S01]  /*1fd0*/  LEA.HI.X R25, R6, c[0x0][0x1fc], R0, 0x1, P1 ;  /* 0x00007f0006197a11 */ /* 0x000fe200008f0c00 */
[----:B------:R-:W-:Y:S02]  /*1fe0*/  IMAD.MOV.U32 R0, RZ, RZ, 0x40 ;  /* 0x00000040ff007424 */ /* 0x000fe400078e00ff */
[----:B------:R-:W-:Y:S01]  /*1ff0*/  HMMA.16816.F32 R180, R12, R30, RZ ;  /* 0x0000001e0cb4723c */ /* 0x000fe200000018ff */
[----:B------:R-:W-:-:S07]  /*2000*/  IADD3.X R23, R25, UR8, RZ, P0, !PT ;  /* 0x0000000819177c10 */ /* 0x000fce00087fe4ff */
[C---:B------:R-:W-:Y:S08]  /*2010*/  HMMA.16816.F32 R176, R12.reuse, R26, RZ ;  /* 0x0000001a0cb0723c */ /* 0x040ff000000018ff */
[C---:B----4-:R-:W-:Y:S08]  /*2020*/  HMMA.16816.F32 R148, R12.reuse, R16, RZ ;  /* 0x000000100c94723c */ /* 0x050ff000000018ff */
[C---:B------:R-:W-:Y:S08]  /*2030*/  HMMA.16816.F32 R172, R12.reuse, R18, RZ ;  /* 0x000000120cac723c */ /* 0x040ff000000018ff */
[C---:B-----5:R-:W-:Y:S08]  /*2040*/  HMMA.16816.F32 R144, R12.reuse, R32, RZ ;  /* 0x000000200c90723c */ /* 0x060ff000000018ff */
[C---:B------:R-:W-:Y:S08]  /*2050*/  HMMA.16816.F32 R168, R12.reuse, R34, RZ ;  /* 0x000000220ca8723c */ /* 0x040ff000000018ff */
[C---:B------:R-:W-:Y:S08]  /*2060*/  HMMA.16816.F32 R140, R12.reuse, R36, RZ ;  /* 0x000000240c8c723c */ /* 0x040ff000000018ff */
[C---:B------:R-:W-:Y:S08]  /*2070*/  HMMA.16816.F32 R160, R12.reuse, R38, RZ ;  /* 0x000000260ca0723c */ /* 0x040ff000000018ff */
[C---:B------:R-:W-:Y:S08]  /*2080*/  HMMA.16816.F32 R132, R12.reuse, R48, RZ ;  /* 0x000000300c84723c */ /* 0x040ff000000018ff */
[C---:B------:R-:W-:Y:S08]  /*2090*/  HMMA.16816.F32 R152, R12.reuse, R50, RZ ;  /* 0x000000320c98723c */ /* 0x040ff000000018ff */
[C---:B------:R-:W-:Y:S08]  /*20a0*/  HMMA.16816.F32 R128, R12.reuse, R40, RZ ;  /* 0x000000280c80723c */ /* 0x040ff000000018ff */
[----:B------:R-:W-:Y:S07]  /*20b0*/  HMMA.16816.F32 R136, R12, R42, RZ ;  /* 0x0000002a0c88723c */ /* 0x000fee00000018ff */
[----:B------:R-:W-:Y:S01]  /*20c0*/  IADD3 R14, P1, R22, UR9, RZ ;  /* 0x00000009160e7c10 */ /* 0x000fe2000ff3e0ff */
[----:B------:R-:W-:Y:S03]  /*20d0*/  HMMA.16816.F32 R72, R8, R16, RZ ;  /* 0x000000100848723c */ /* 0x000fe600000018ff */
[----:B------:R-:W-:-:S02]  /*20e0*/  IADD3 R12, P0, R14, UR9, RZ ;  /* 0x000000090e0c7c10 */ /* 0x000fc4000ff1e0ff */
[----:B------:R-:W-:Y:S02]  /*20f0*/  IADD3.X R15, R23, UR8, RZ, P1, !PT ;  /* 0x00000008170f7c10 */ /* 0x000fe40008ffe4ff */
[----:B------:R-:W-:Y:S01]  /*2100*/  IADD3 R6, P3, R12, UR9, RZ ;  /* 0x000000090c067c10 */ /* 0x000fe2000ff7e0ff */
[C---:B------:R-:W-:Y:S01]  /*2110*/  HMMA.16816.F32 R80, R8.reuse, R36, RZ ;  /* 0x000000240850723c */ /* 0x040fe200000018ff */
[----:B------:R-:W-:Y:S02]  /*2120*/  IADD3.X R13, R15, UR8, RZ, P0, !PT ;  /* 0x000000080f0d7c10 */ /* 0x000fe400087fe4ff */
[----:B------:R-:W-:Y:S02]  /*2130*/  ISETP.LT.OR P1, PT, R44, 0x11, P2 ;  /* 0x000000112c00780c */ /* 0x000fe40001721670 */
[----:B------:R-:W-:Y:S02]  /*2140*/  IADD3.X R7, R13, UR8, RZ, P3, !PT ;  /* 0x000000080d077c10 */ /* 0x000fe40009ffe4ff */
[----:B------:R-:W-:Y:S01]  /*2150*/  IADD3 R20, P0, R6, UR9, RZ ;  /* 0x0000000906147c10 */ /* 0x000fe2000ff1e0ff */
[----:B------:R-:W-:Y:S01]  /*2160*/  HMMA.16816.F32 R112, R8, R18, RZ ;  /* 0x000000120870723c */ /* 0x000fe200000018ff */
[----:B------:R-:W1:Y:S01]  /*2170*/  LDSM.16.M88.4 R16, [R233+0x9100] ;  /* 0x00910000e910783b */ /* 0x000e620000000200 */
[----:B------:R-:W-:-:S02]  /*2180*/  ISETP.LT.OR P3, PT, R44, 0x21, P2 ;  /* 0x000000212c00780c */ /* 0x000fc40001761670 */
[----:B------:R-:W-:Y:S02]  /*2190*/  IADD3.X R21, R7, UR8, RZ, P0, !PT ;  /* 0x0000000807157c10 */ /* 0x000fe400087fe4ff */
[C---:B------:R-:W-:Y:S02]  /*21a0*/  ISETP.LT.OR P0, PT, R44.reuse, 0x31, P2 ;  /* 0x000000312c00780c */ /* 0x040fe40001701670 */
[C---:B------:R-:W-:Y:S01]  /*21b0*/  HMMA.16816.F32 R164, R8.reuse, R38, RZ ;  /* 0x0000002608a4723c */ /* 0x040fe200000018ff */
[----:B------:R-:W2:Y:S07]  /*21c0*/  LDSM.16.M88.4 R36, [R234+0x2000] ;  /* 0x00200000ea24783b */ /* 0x000eae0000000200 */
[C---:B------:R-:W-:Y:S08]  /*21d0*/  HMMA.16816.F32 R88, R8.reuse, R48, RZ ;  /* 0x000000300858723c */ /* 0x040ff000000018ff */
[C---:B------:R-:W-:Y:S01]  /*21e0*/  HMMA.16816.F32 R192, R8.reuse, R50, RZ ;  /* 0x0000003208c0723c */ /* 0x040fe200000018ff */
[----:B------:R-:W3:Y:S07]  /*21f0*/  LDSM.16.M88.4 R48, [R234+0x1800] ;  /* 0x00180000ea30783b */ /* 0x000eee0000000200 */
[C---:B------:R-:W-:Y:S08]  /*2200*/  HMMA.16816.F32 R64, R8.reuse, R28, RZ ;  /* 0x0000001c0840723c */ /* 0x040ff000000018ff */
[C---:B------:R-:W-:Y:S08]  /*2210*/  HMMA.16816.F32 R76, R8.reuse, R32, RZ ;  /* 0x00000020084c723c */ /* 0x040ff000000018ff */
[C---:B------:R-:W-:Y:S01]  /*2220*/  HMMA.16816.F32 R96, R8.reuse, R30, RZ ;  /* 0x0000001e0860723c */ /* 0x040fe200000018ff */
[----:B------:R-:W-:Y:S07]  /*2230*/  LDSM.16.M88.4 R28, [R234+0x3000] ;  /* 0x00300000ea1c783b */ /* 0x000fee0000000200 */
[C---:B------:R-:W-:Y:S01]  /*2240*/  HMMA.16816.F32 R124, R8.reuse, R34, RZ ;  /* 0x00000022087c723c */ /* 0x040fe200000018ff */
[----:B------:R-:W4:Y:S07]  /*2250*/  LDSM.16.M88.4 R32, [R234+0x2800] ;  /* 0x00280000ea20783b */ /* 0x000f2e0000000200 */
[C---:B------:R-:W-:Y:S08]  /*2260*/  HMMA.16816.F32 R92, R8.reuse, R40, RZ ;  /* 0x00000028085c723c */ /* 0x040ff000000018ff */
[C---:B------:R-:W-:Y:S08]  /*2270*/  HMMA.16816.F32 R84, R8.reuse, R26, RZ ;  /* 0x0000001a0854723c */ /* 0x040ff000000018ff */
[----:B------:R-:W-:Y:S01]  /*2280*/  HMMA.16816.F32 R188, R8, R42, RZ ;  /* 0x0000002a08bc723c */ /* 0x000fe200000018ff */
[----:B------:R-:W5:Y:S04]  /*2290*/  LDSM.16.M88.4 R8, [R233+0x7100] ;  /* 0x00710000e908783b */ /* 0x000f680000000200 */
[----:B------:R-:W-:Y:S01]  /*22a0*/  @!PT LDS RZ, [RZ] ;  /* 0x00000000fffff984 */ /* 0x000fe20000000800 */
[----:B------:R-:W-:Y:S01]  /*22b0*/  @!PT LDS RZ, [RZ] ;  /* 0x00000000fffff984 */ /* 0x000fe20000000800 */
[----:B------:R-:W-:Y:S01]  /*22c0*/  @!PT LDS RZ, [RZ] ;  /* 0x00000000fffff984 */ /* 0x000fe20000000800 */
[----:B------:R3:W-:Y:S01]  /*22d0*/  LDGSTS.E.BYPASS.LTC128B.128 [R241+0x100], [R24.64], !P5 ;  /* 0x0010000018f17fae */ /* 0x0007e2000e901d4a */
[----:B------:R-:W-:-:S02]  /*22e0*/  ISETP.LT.OR P5, PT, R44, 0x41, P2 ;  /* 0x000000412c00780c */ /* 0x000fc400017a1670 */
[----:B-1----:R-:W-:Y:S01]  /*22f0*/  HMMA.16816.F32 R120, R16, R60, R64 ;  /* 0x0000003c1078723c */ /* 0x002fe20000001840 */
[----:B------:R1:W-:Y:S01]  /*2300*/  LDGSTS.E.BYPASS.LTC128B.128 [R241+0x900], [R22.64], !P1 ;  /* 0x0090000016f17fae */ /* 0x0003e2000c901d4a */
[----:B------:R-:W-:-:S03]  /*2310*/  LOP3.LUT P1, RZ, R45, 0x4, RZ, 0xc0, !PT ;  /* 0x000000042dff7812 */ /* 0x000fc6000782c0ff */
[----:B------:R1:W-:Y:S01]  /*2320*/  LDGSTS.E.BYPASS.LTC128B.128 [R241+0x1100], [R14.64], !P3 ;  /* 0x011000000ef17fae */ /* 0x0003e2000d901d4a */
[C---:B------:R-:W-:Y:S02]  /*2330*/  ISETP.LT.OR P3, PT, R44.reuse, 0x51, P2 ;  /* 0x000000512c00780c */ /* 0x040fe40001761670 */
[----:B------:R-:W-:Y:S01]  /*2340*/  ISETP.LT.OR P2, PT, R44, 0x61, P2 ;  /* 0x000000612c00780c */ /* 0x000fe20001741670 */
[----:B------:R1:W-:Y:S01]  /*2350*/  LDGSTS.E.BYPASS.LTC128B.128 [R241+0x1900], [R12.64], !P0 ;  /* 0x019000000cf17fae */ /* 0x0003e2000c101d4a */
[----:B------:R-:W-:Y:S01]  /*2360*/  SEL R0, R0, 0xffffffc0, !P1 ;  /* 0xffffffc000007807 */ /* 0x000fe20004800000 */
[----:B--2---:R-:W-:Y:S02]  /*2370*/  HMMA.16816.F32 R40, R16, R36, R80 ;  /* 0x000000241028723c */ /* 0x004fe40000001850 */
[----:B------:R2:W-:Y:S02]  /*2380*/  LDGSTS.E.BYPASS.LTC128B.128 [R241+0x2100], [R6.64], !P5 ;  /* 0x0210000006f17fae */ /* 0x0005e4000e901d4a */
[----:B------:R-:W-:-:S02]  /*2390*/  IMAD.IADD R229, R119, 0x1, R0 ;  /* 0x0000000177e57824 */ /* 0x000fc400078e0200 */
[----:B------:R-:W-:Y:S01]  /*23a0*/  IMAD.IADD R228, R0, 0x1, R234 ;  /* 0x0000000100e47824 */ /* 0x000fe200078e02ea */
[----:B------:R-:W-:Y:S01]  /*23b0*/  LOP3.LUT R0, R5, R116, RZ, 0xfc, !PT ;  /* 0x0000007405007212 */ /* 0x000fe200078efcff */
[----:B------:R2:W-:Y:S01]  /*23c0*/  LDGSTS.E.BYPASS.LTC128B.128 [R241+0x2900], [R20.64], !P3 ;  /* 0x0290000014f17fae */ /* 0x0005e2000d901d4a */
[C---:B------:R-:W-:Y:S08]  /*23d0*/  HMMA.16816.F32 R108, R16.reuse, R56, R68 ;  /* 0x00000038106c723c */ /* 0x040ff00000001844 */
[----:B------:R-:W-:Y:S01]  /*23e0*/  HMMA.16816.F32 R104, R16, R52, R72 ;  /* 0x000000341068723c */ /* 0x000fe20000001848 */
[----:B-1----:R-:W-:-:S07]  /*23f0*/  IADD3 R12, P0, R20, UR9, RZ ;  /* 0x00000009140c7c10 */ /* 0x002fce000ff1e0ff */
[----:B---3--:R-:W-:Y:S01]  /*2400*/  HMMA.16816.F32 R24, R16, R62, R96 ;  /* 0x0000003e1018723c */ /* 0x008fe20000001860 */
[----:B------:R-:W-:Y:S02]  /*2410*/  IADD3.X R13, R21, UR8, RZ, P0, !PT ;  /* 0x00000008150d7c10 */ /* 0x000fe400087fe4ff */
[----:B------:R-:W-:-:S03]  /*2420*/  ISETP.GE.AND P0, PT, R3, 0x2, PT ;  /* 0x000000020300780c */ /* 0x000fc60003f06270 */
[----:B------:R1:W-:Y:S02]  /*2430*/  LDGSTS.E.BYPASS.LTC128B.128 [R241+0x3100], [R12.64], !P2 ;  /* 0x031000000cf17fae */ /* 0x0003e4000d101d4a */
[C---:B------:R-:W-:Y:S02]  /*2440*/  HMMA.16816.F32 R224, R16.reuse, R58, R84 ;  /* 0x0000003a10e0723c */ /* 0x040fe40000001854 */
[----:B--2---:R-:W-:Y:S04]  /*2450*/  LDSM.16.M88.4 R20, [R231+0x9100] ;  /* 0x00910000e714783b */ /* 0x004fe80000000200 */
[----:B------:R-:W-:Y:S02]  /*2460*/  LDSM.16.M88.4 R80, [R229+0x3900] ;  /* 0x00390000e550783b */ /* 0x000fe40000000200 */
[C---:B------:R-:W-:Y:S02]  /*2470*/  HMMA.16816.F32 R204, R16.reuse, R50, R124 ;  /* 0x0000003210cc723c */ /* 0x040fe4000000187c */
[----:B------:R-:W2:Y:S04]  /*2480*/  LDSM.16.M88.4 R64, [R229+0x5900] ;  /* 0x00590000e540783b */ /* 0x000ea80000000200 */
[----:B------:R-:W3:Y:S02]  /*2490*/  LDSM.16.M88.4 R72, [R229+0x4900] ;  /* 0x00490000e548783b */ /* 0x000ee40000000200 */
[C---:B------:R-:W-:Y:S02]  /*24a0*/  HMMA.16816.F32 R100, R16.reuse, R48, R76 ;  /* 0x000000301064723c */ /* 0x040fe4000000184c */
[----:B------:R-:W2:Y:S04]  /*24b0*/  LDSM.16.M88.4 R68, [R229+0x5100] ;  /* 0x00510000e544783b */ /* 0x000ea80000000200 */
[----:B------:R-:W2:Y:S02]  /*24c0*/  LDSM.16.M88.4 R84, [R229+0x6100] ;  /* 0x00610000e554783b */ /* 0x000ea40000000200 */
[C---:B----4-:R-:W-:Y:S02]  /*24d0*/  HMMA.16816.F32 R88, R16.reuse, R32, R88 ;  /* 0x000000201058723c */ /* 0x050fe40000001858 */
[----:B------:R-:W4:Y:S04]  /*24e0*/  LDSM.16.M88.4 R96, [R229+0x6900] ;  /* 0x00690000e560783b */ /* 0x000f280000000200 */
[----:B------:R-:W2:Y:S02]  /*24f0*/  LDSM.16.M88.4 R76, [R229+0x4100] ;  /* 0x00410000e54c783b */ /* 0x000ea40000000200 */
[C---:B------:R-:W-:Y:S02]  /*2500*/  HMMA.16816.F32 R92, R16.reuse, R28, R92 ;  /* 0x0000001c105c723c */ /* 0x040fe4000000185c */
[----:B------:R-:W-:Y:S04]  /*2510*/  LDSM.16.M88.4 R44, [R228+0x800] ;  /* 0x00080000e42c783b */ /* 0x000fe80000000200 */
[----:B-1----:R-:W-:Y:S02]  /*2520*/  LDSM.16.M88.4 R12, [R232+0x7100] ;  /* 0x00710000e80c783b */ /* 0x002fe40000000200 */
[C---:B------:R-:W-:Y:S02]  /*2530*/  HMMA.16816.F32 R220, R16.reuse, R54, R112 ;  /* 0x0000003610dc723c */ /* 0x040fe40000001870 */
[----:B------:R-:W0:Y:S06]  /*2540*/  LDGDEPBAR ;  /* 0x00000000000079af */ /* 0x000e2c0000000000 */
[C---:B------:R-:W-:Y:S08]  /*2550*/  HMMA.16816.F32 R124, R16.reuse, R38, R164 ;  /* 0x00000026107c723c */ /* 0x040ff000000018a4 */
[C---:B------:R-:W-:Y:S08]  /*2560*/  HMMA.16816.F32 R200, R16.reuse, R34, R192 ;  /* 0x0000002210c8723c */ /* 0x040ff000000018c0 */
[----:B------:R-:W-:Y:S01]  /*2570*/  HMMA.16816.F32 R188, R16, R30, R188 ;  /* 0x0000001e10bc723c */ /* 0x000fe200000018bc */
[----:B------:R-:W1:Y:S07]  /*2580*/  LDSM.16.M88.4 R16, [R231+0x7100] ;  /* 0x00710000e710783b */ /* 0x000e6e0000000200 */
[C---:B-----5:R-:W-:Y:S08]  /*2590*/  HMMA.16816.F32 R184, R8.reuse, R60, R184 ;  /* 0x0000003c08b8723c */ /* 0x060ff000000018b8 */
        /* <DEDUP_REMOVED lines=13> */
[C---:B------:R-:W-:Y:S01]  /*2670*/  HMMA.16816.F32 R180, R8.reuse, R34, R152 ;  /* 0x0000002208b4723c */ /* 0x040fe20000001898 */
[----:B------:R-:W-:Y:S07]  /*2680*/  LDSM.16.M88.4 R32, [R228+0x2000] ;  /* 0x00200000e420783b */ /* 0x000fee0000000200 */
[----:B------:R-:W-:Y:S01]  /*2690*/  HMMA.16816.F32 R172, R8, R30, R136 ;  /* 0x0000001e08ac723c */ /* 0x000fe20000001888 */
[----:B------:R-:W5:Y:S04]  /*26a0*/  LDSM.16.M88.4 R8, [R232+0x9100] ;  /* 0x00910000e808783b */ /* 0x000f680000000200 */
[----:B------:R-:W-:Y:S03]  /*26b0*/  LDSM.16.M88.4 R28, [R228+0x2800] ;  /* 0x00280000e41c783b */ /* 0x000fe60000000200 */
[C---:B--2---:R-:W-:Y:S01]  /*26c0*/  HMMA.16816.F32 R148, R20.reuse, R64, R40 ;  /* 0x000000401494723c */ /* 0x044fe20000001828 */
[----:B------:R-:W2:Y:S07]  /*26d0*/  LDSM.16.M88.4 R40, [R228+0x1000] ;  /* 0x00100000e428783b */ /* 0x000eae0000000200 */
[----:B------:R-:W-:Y:S01]  /*26e0*/  HMMA.16816.F32 R140, R20, R82, R24 ;  /* 0x00000052148c723c */ /* 0x000fe20000001818 */
[----:B------:R-:W1:Y:S01]  /*26f0*/  LDSM.16.M88.4 R24, [R228+0x3000] ;  /* 0x00300000e418783b */ /* 0x000e620000000200 */
[----:B------:R-:W-:-:S06]  /*2700*/  DEPBAR.LE SB0, 0x0 ;  /* 0x000080000000791a */ /* 0x000fcc0000000000 */
[C---:B---3--:R-:W-:Y:S08]  /*2710*/  HMMA.16816.F32 R160, R20.reuse, R72, R104 ;  /* 0x0000004814a0723c */ /* 0x048ff00000001868 */
[C---:B------:R-:W-:Y:S08]  /*2720*/  HMMA.16816.F32 R152, R20.reuse, R68, R100 ;  /* 0x000000441498723c */ /* 0x040ff00000001864 */
[C---:B------:R-:W-:Y:S08]  /*2730*/  HMMA.16816.F32 R144, R20.reuse, R84, R88 ;  /* 0x000000541490723c */ /* 0x040ff00000001858 */
[C---:B----4-:R-:W-:Y:S08]  /*2740*/  HMMA.16816.F32 R112, R20.reuse, R96, R92 ;  /* 0x000000601470723c */ /* 0x050ff0000000185c */
[C---:B------:R-:W-:Y:S08]  /*2750*/  HMMA.16816.F32 R168, R20.reuse, R80, R120 ;  /* 0x0000005014a8723c */ /* 0x040ff00000001878 */
[C---:B------:R-:W-:Y:S08]  /*2760*/  HMMA.16816.F32 R164, R20.reuse, R76, R108 ;  /* 0x0000004c14a4723c */ /* 0x040ff0000000186c */
[----:B------:R-:W-:Y:S08]  /*2770*/  HMMA.16816.F32 R136, R20, R78, R224 ;  /* 0x0000004e1488723c */ /* 0x000ff000000018e0 */
[C---:B-1----:R-:W-:Y:S08]  /*2780*/  HMMA.16816.F32 R104, R16.reuse, R80, R184 ;  /* 0x000000501068723c */ /* 0x042ff000000018b8 */
[C---:B------:R-:W-:Y:S08]  /*2790*/  HMMA.16816.F32 R100, R16.reuse, R82, R60 ;  /* 0x000000521064723c */ /* 0x040ff0000000183c */
[C---:B------:R-:W-:Y:S08]  /*27a0*/  HMMA.16816.F32 R92, R16.reuse, R76, R192 ;  /* 0x0000004c105c723c */ /* 0x040ff000000018c0 */
[----:B------:R-:W-:Y:S08]  /*27b0*/  HMMA.16816.F32 R88, R16, R78, R56 ;  /* 0x0000004e1058723c */ /* 0x000ff00000001838 */
        /* <DEDUP_REMOVED lines=19> */
[C---:B-----5:R-:W-:Y:S08]  /*28f0*/  HMMA.16816.F32 R168, R8.reuse, R48, R168 ;  /* 0x0000003008a8723c */ /* 0x060ff000000018a8 */
[C---:B------:R-:W-:Y:S08]  /*2900*/  HMMA.16816.F32 R140, R8.reuse, R50, R140 ;  /* 0x00000032088c723c */ /* 0x040ff0000000188c */
[C---:B------:R-:W-:Y:S08]  /*2910*/  HMMA.16816.F32 R164, R8.reuse, R44, R164 ;  /* 0x0000002c08a4723c */ /* 0x040ff000000018a4 */
[----:B------:R-:W-:Y:S08]  /*2920*/  HMMA.16816.F32 R136, R8, R46, R136 ;  /* 0x0000002e0888723c */ /* 0x000ff00000001888 */
        /* <DEDUP_REMOVED lines=25> */
[----:B------:R-:W-:Y:S06]  /*2ac0*/  @!UPT UIADD3 URZ, URZ, URZ, URZ ;  /* 0x0000003f3f3ff290 */ /* 0x000fec000fffe03f */
[----:B------:R-:W-:Y:S11]  /*2ad0*/  @!P0 BRA `(.L_x_601) ;  /* 0x0000021000008947 */ /* 0x000ff60003800000 */
[----:B------:R-:W2:Y:S01]  /*2ae0*/  LDL.64 R226, [R1+0x58] ;  /* 0x0000580001e27983 */ /* 0x000ea20000100a00 */
[----:B------:R-:W-:Y:S01]  /*2af0*/  IADD3 R3, R3, -0x2, RZ ;  /* 0xfffffffe03037810 */ /* 0x000fe20007ffe0ff */
[----:B------:R-:W-:-:S03]  /*2b00*/  IMAD.SHL.U32 R16, R118, 0x20, RZ ;  /* 0x0000002076107824 */ /* 0x000fc600078e00ff */
[----:B------:R-:W-:Y:S01]  /*2b10*/  SHF.R.S32.HI R6, RZ, 0x1f, R3 ;  /* 0x0000001fff067819 */ /* 0x000fe20000011403 */
[----:B------:R-:W-:Y:S02]  /*2b20*/  IMAD R5, R117, R3, RZ ;  /* 0x0000000375057224 */ /* 0x000fe400078e02ff */
[----:B--2---:R-:W-:-:S04]  /*2b30*/  IMAD.WIDE.U32 R8, R3, R250, R226 ;  /* 0x000000fa03087225 */ /* 0x004fc800078e00e2 */
        /* <DEDUP_REMOVED lines=27> */
.L_x_601:
[----:B------:R-:W-:Y:S01]  /*2cf0*/  FMUL.FTZ R3, R45, c[0x0][0x320] ;  /* 0x0000c8002d037a20 */ /* 0x000fe20000410000 */
[-C--:B---3--:R-:W-:Y:S01]  /*2d00*/  LEA.HI R6, R246, R247.reuse, RZ, 0x2 ;  /* 0x000000f7f6067211 */ /* 0x088fe200078f10ff */
[----:B------:R-:W-:Y:S01]  /*2d10*/  FMUL.FTZ R5, R121, c[0x0][0x320] ;  /* 0x0000c80079057a20 */ /* 0x000fe20000410000 */
[----:B------:R-:W-:Y:S01]  /*2d20*/  SHF.R.S32.HI R7, RZ, 0x1f, R244 ;  /* 0x0000001fff077819 */ /* 0x000fe200000114f4 */
[----:B------:R1:W-:Y:S01]  /*2d30*/  MUFU.TANH R177, R3 ;  /* 0x0000000300b17308 */ /* 0x0003e20000002400 */
[----:B------:R-:W-:Y:S01]  /*2d40*/  LOP3.LUT R6, R6, 0xfffffffc, RZ, 0xc0, !PT ;  /* 0xfffffffc06067812 */ /* 0x000fe200078ec0ff */
[----:B------:R-:W-:Y:S01]  /*2d50*/  FMUL.FTZ R8, R122, c[0x0][0x320] ;  /* 0x0000c8007a087a20 */ /* 0x000fe20000410000 */
[----:B------:R-:W-:Y:S01]  /*2d60*/  LEA.HI R7, R7, R244, RZ, 0x2 ;  /* 0x000000f407077211 */ /* 0x000fe200078f10ff */
[----:B------:R-:W-:Y:S01]  /*2d70*/  FMUL.FTZ R12, R123, c[0x0][0x320] ;  /* 0x0000c8007b0c7a20 */ /* 0x000fe20000410000 */
[----:B------:R-:W-:Y:S01]  /*2d80*/  IADD3 R6, -R6, R247, RZ ;  /* 0x000000f706067210 */ /* 0x000fe20007ffe1ff */
[----:B------:R-:W-:Y:S01]  /*2d90*/  STL [R1+0xa0], R241 ;  /* 0x0000a0f101007387 */ /* 0x000fe20000100800 */
[----:B------:R-:W-:Y:S01]  /*2da0*/  LOP3.LUT R9, R7, 0xffffffc, RZ, 0xc0, !PT ;  /* 0x0ffffffc07097812 */ /* 0x000fe200078ec0ff */
[----:B------:R-:W-:Y:S01]  /*2db0*/  MUFU.TANH R29, R5 ;  /* 0x00000005001d7308 */ /* 0x000fe20000002400 */
[----:B------:R-:W-:Y:S01]  /*2dc0*/  IMAD.MOV.U32 R214, RZ, RZ, R249 ;  /* 0x000000ffffd67224 */ /* 0x000fe200078e00f9 */
[----:B------:R-:W-:Y:S01]  /*2dd0*/  STL [R1+0x9c], R240 ;  /* 0x00009cf001007387 */ /* 0x000fe20000100800 */
[----:B------:R-:W-:-:S02]  /*2de0*/  IMAD.MOV.U32 R211, RZ, RZ, R252 ;  /* 0x000000ffffd37224 */ /* 0x000fc400078e00fc */
[----:B------:R-:W-:Y:S01]  /*2df0*/  IMAD.IADD R11, R244, 0x1, -R9 ;  /* 0x00000001f40b7824 */ /* 0x000fe200078e0a09 */
[----:B------:R-:W-:Y:S01]  /*2e00*/  STL [R1+0x98], R239 ;  /* 0x000098ef01007387 */ /* 0x000fe20000100800 */
[----:B------:R-:W-:Y:S02]  /*2e10*/  FMUL.FTZ R20, R110, c[0x0][0x320] ;  /* 0x0000c8006e147a20 */ /* 0x000fe40000410000 */
[----:B-1----:R-:W-:Y:S01]  /*2e20*/  FMUL.FTZ R3, R104, c[0x0][0x320] ;  /* 0x0000c80068037a20 */ /* 0x002fe20000410000 */
[----:B------:R-:W-:Y:S01]  /*2e30*/  STL [R1+0x94], R238 ;  /* 0x000094ee01007387 */ /* 0x000fe20000100800 */
[----:B------:R-:W-:Y:S02]  /*2e40*/  FMUL.FTZ R21, R111, c[0x0][0x320] ;  /* 0x0000c8006f157a20 */ /* 0x000fe40000410000 */
[----:B------:R1:W-:Y:S01]  /*2e50*/  MUFU.TANH R176, R3 ;  /* 0x0000000300b07308 */ /* 0x0003e20000002400 */
[----:B------:R-:W-:Y:S01]  /*2e60*/  STL [R1+0x90], R237 ;  /* 0x000090ed01007387 */ /* 0x000fe20000100800 */
[----:B------:R-:W-:-:S03]  /*2e70*/  IMAD.SHL.U32 R224, R0, 0x2, RZ ;  /* 0x0000000200e07824 */ /* 0x000fc600078e00ff */
[----:B------:R-:W-:Y:S01]  /*2e80*/  STL [R1+0x8c], R236 ;  /* 0x00008cec01007387 */ /* 0x000fe20000100800 */
[--C-:B------:R-:W-:Y:S02]  /*2e90*/  IMAD R225, R4, 0x2, R224.reuse ;  /* 0x0000000204e17824 */ /* 0x100fe400078e02e0 */
[C---:B------:R-:W-:Y:S01]  /*2ea0*/  IMAD R227, R2.reuse, 0x2, R224 ;  /* 0x0000000202e37824 */ /* 0x040fe200078e02e0 */
[----:B------:R-:W-:Y:S02]  /*2eb0*/  STL [R1+0x88], R235 ;  /* 0x000088eb01007387 */ /* 0x000fe40000100800 */
[----:B------:R-:W-:Y:S02]  /*2ec0*/  LEA R226, R2, R225, 0x1 ;  /* 0x000000e102e27211 */ /* 0x000fe400078e08ff */
[----:B------:R-:W-:Y:S01]  /*2ed0*/  STL [R1+0x84], R234 ;  /* 0x000084ea01007387 */ /* 0x000fe20000100800 */
[----:B-1----:R-:W-:-:S03]  /*2ee0*/  FMUL.FTZ R3, R105, c[0x0][0x320] ;  /* 0x0000c80069037a20 */ /* 0x002fc60000410000 */
[----:B------:R-:W-:Y:S01]  /*2ef0*/  STL [R1+0x80], R233 ;  /* 0x000080e901007387 */ /* 0x000fe20000100800 */
[----:B------:R1:W2:Y:S03]  /*2f00*/  MUFU.TANH R22, R3 ;  /* 0x0000000300167308 */ /* 0x0002a60000002400 */
[----:B------:R-:W-:Y:S04]  /*2f10*/  STL [R1+0x7c], R232 ;  /* 0x00007ce801007387 */ /* 0x000fe80000100800 */
[----:B------:R-:W-:Y:S04]  /*2f20*/  STL [R1+0x78], R231 ;  /* 0x000078e701007387 */ /* 0x000fe80000100800 */
[----:B------:R-:W-:Y:S04]  /*2f30*/  STL [R1+0x74], R230 ;  /* 0x000074e601007387 */ /* 0x000fe80000100800 */
[----:B------:R-:W-:Y:S01]  /*2f40*/  STL [R1+0x70], R229 ;  /* 0x000070e501007387 */ /* 0x000fe20000100800 */
[----:B-1----:R-:W-:-:S03]  /*2f50*/  FMUL.FTZ R3, R100, c[0x0][0x320] ;  /* 0x0000c80064037a20 */ /* 0x002fc60000410000 */
[----:B------:R-:W-:Y:S01]  /*2f60*/  STL [R1+0x6c], R228 ;  /* 0x00006ce401007387 */ /* 0x000fe20000100800 */
[----:B------:R1:W3:Y:S03]  /*2f70*/  MUFU.TANH R23, R3 ;  /* 0x0000000300177308 */ /* 0x0002e60000002400 */
[----:B------:R-:W-:Y:S04]  /*2f80*/  STL [R1+0x68], R119 ;  /* 0x0000687701007387 */ /* 0x000fe80000100800 */
[----:B------:R-:W-:Y:S04]  /*2f90*/  STL [R1+0xa4], R243 ;  /* 0x0000a4f301007387 */ /* 0x000fe80000100800 */
[----:B------:R-:W0:Y:S01]  /*2fa0*/  LDGDEPBAR ;  /* 0x00000000000079af */ /* 0x000e220000000000 */
[----:B-1----:R-:W-:-:S04]  /*2fb0*/  FMUL.FTZ R3, R101, c[0x0][0x320] ;  /* 0x0000c80065037a20 */ /* 0x002fc80000410000 */
[----:B------:R1:W4:Y:S02]  /*2fc0*/  MUFU.TANH R25, R3 ;  /* 0x0000000300197308 */ /* 0x0003240000002400 */
[----:B-1----:R-:W-:-:S06]  /*2fd0*/  FMUL.FTZ R3, R92, c[0x0][0x320] ;  /* 0x0000c8005c037a20 */ /* 0x002fcc0000410000 */
[----:B------:R1:W-:Y:S02]  /*2fe0*/  MUFU.TANH R173, R3 ;  /* 0x0000000300ad7308 */ /* 0x0003e40000002400 */
[----:B-1----:R-:W-:-:S06]  /*2ff0*/  FMUL.FTZ R3, R93, c[0x0][0x320] ;  /* 0x0000c8005d037a20 */ /* 0x002fcc0000410000 */
[----:B------:R1:W-:Y:S02]  /*3000*/  MUFU.TANH R118, R3 ;  /* 0x0000000300767308 */ /* 0x0003e40000002400 */
[----:B-1----:R-:W-:-:S06]  /*3010*/  FMUL.FTZ R3, R88, c[0x0][0x320] ;  /* 0x0000c80058037a20 */ /* 0x002fcc0000410000 */
[----:B------:R1:W1:Y:S02]  /*3020*/  MUFU.TANH R117, R3 ;  /* 0x0000000300757308 */ /* 0x0002640000002400 */
[----:B-1----:R-:W-:-:S06]  /*3030*/  FMUL.FTZ R3, R89, c[0x0][0x320] ;  /* 0x0000c80059037a20 */ /* 0x002fcc0000410000 */
[----:B------:R1:W1:Y:S02]  /*3040*/  MUFU.TANH R92, R3 ;  /* 0x00000003005c7308 */ /* 0x0002640000002400 */
[----:B-1----:R-:W-:-:S06]  /*3050*/  FMUL.FTZ R3, R80, c[0x0][0x320] ;  /* 0x0000c80050037a20 */ /* 0x002fcc0000410000 */
[----:B------:R1:W1:Y:S02]  /*3060*/  MUFU.TANH R97, R3 ;  /* 0x0000000300617308 */ /* 0x0002640000002400 */
        /* <DEDUP_REMOVED lines=17> */
[----:B------:R-:W-:Y:S08]  /*3180*/  MUFU.TANH R61, R12 ;  /* 0x0000000c003d7308 */ /* 0x000ff00000002400 */
        /* <DEDUP_REMOVED lines=21> */
[----:B------:R1:W-:Y:S02]  /*32e0*/  MUFU.TANH R186, R3 ;  /* 0x0000000300ba7308 */ /* 0x0003e40000002400 */
        /* <DEDUP_REMOVED lines=116> */
[----:B-1----:R-:W-:-:S05]  /*3a30*/  LOP3.LUT R3, R245, 0xffffffe0, RZ, 0xc0, !PT ;  /* 0xffffffe0f5037812 */ /* 0x002fca00078ec0ff */
[----:B------:R-:W-:-:S05]  /*3a40*/  IMAD.IADD R3, R247, 0x1, -R3 ;  /* 0x00000001f7037824 */ /* 0x000fca00078e0a03 */
[----:B------:R-:W-:-:S04]  /*3a50*/  SHF.R.S32.HI R5, RZ, 0x1f, R3 ;  /* 0x0000001fff057819 */ /* 0x000fc80000011403 */
[----:B------:R-:W-:Y:S02]  /*3a60*/  LEA.HI R7, R5, R3, RZ, 0x2 ;  /* 0x0000000305077211 */ /* 0x000fe400078f10ff */
[----:B------:R-:W-:Y:S02]  /*3a70*/  LEA.HI R5, R6, R6, RZ, 0x1 ;  /* 0x0000000606057211 */ /* 0x000fe400078f08ff */
[----:B------:R-:W-:Y:S02]  /*3a80*/  LEA.HI.SX32 R8, R7, R243, 0x1e ;  /* 0x000000f307087211 */ /* 0x000fe400078ff2ff */
[C---:B------:R-:W-:Y:S01]  /*3a90*/  LOP3.LUT R10, R5.reuse, 0x1ffffffe, RZ, 0xc0, !PT ;  /* 0x1ffffffe050a7812 */ /* 0x040fe200078ec0ff */
[----:B------:R-:W-:Y:S01]  /*3aa0*/  IMAD.SHL.U32 R9, R5, 0x20, RZ ;  /* 0x0000002005097824 */ /* 0x000fe200078e00ff */
[----:B------:R-:W-:Y:S01]  /*3ab0*/  LOP3.LUT R7, R7, 0x7ffffffc, RZ, 0xc0, !PT ;  /* 0x7ffffffc07077812 */ /* 0x000fe200078ec0ff */
[----:B------:R-:W-:-:S03]  /*3ac0*/  IMAD R5, R11, 0x10, R8 ;  /* 0x000000100b057824 */ /* 0x000fc600078e0208 */
[----:B------:R-:W-:Y:S02]  /*3ad0*/  LOP3.LUT R8, R9, 0xffffffc0, RZ, 0xc0, !PT ;  /* 0xffffffc009087812 */ /* 0x000fe400078ec0ff */
[----:B------:R-:W-:Y:S02]  /*3ae0*/  IADD3 R9, R6, -R10, RZ ;  /* 0x8000000a06097210 */ /* 0x000fe40007ffe0ff */
[----:B------:R-:W-:Y:S01]  /*3af0*/  IADD3 R7, R3, -R7, RZ ;  /* 0x8000000703077210 */ /* 0x000fe20007ffe0ff */
[----:B------:R-:W-:Y:S02]  /*3b00*/  IMAD.IADD R6, R8, 0x1, R5 ;  /* 0x0000000108067824 */ /* 0x000fe400078e0205 */
[----:B------:R-:W-:Y:S02]  /*3b10*/  IMAD.IADD R3, R214, 0x1, R242 ;  /* 0x00000001d6037824 */ /* 0x000fe400078e02f2 */
[----:B------:R-:W-:Y:S02]  /*3b20*/  IMAD R13, R9, 0x8, R6 ;  /* 0x00000008090d7824 */ /* 0x000fe400078e0206 */
[----:B------:R-:W-:-:S02]  /*3b30*/  IMAD.SHL.U32 R14, R7, 0x2, RZ ;  /* 0x00000002070e7824 */ /* 0x000fc400078e00ff */
[----:B------:R-:W-:Y:S01]  /*3b40*/  @P4 IMAD.HI.U32 R6, R13, c[0x0][0x2c8], RZ ;  /* 0x0000b2000d064a27 */ /* 0x000fe200078e00ff */
[----:B------:R1:W-:Y:S03]  /*3b50*/  STL [R1+0x18], R13 ;  /* 0x0000180d01007387 */ /* 0x0003e60000100800 */
[----:B------:R-:W-:Y:S01]  /*3b60*/  IMAD.MOV.U32 R12, RZ, RZ, R13 ;  /* 0x000000ffff0c7224 */ /* 0x000fe200078e000d */
[----:B------:R-:W-:Y:S01]  /*3b70*/  @P4 SHF.R.U32.HI R12, RZ, c[0x0][0x2cc], R6 ;  /* 0x0000b300ff0c4a19 */ /* 0x000fe20000011606 */
[----:B------:R-:W-:Y:S01]  /*3b80*/  FMUL.FTZ R5, R170, c[0x0][0x320] ;  /* 0x0000c800aa057a20 */ /* 0x000fe20000410000 */
[----:B------:R-:W-:Y:S01]  /*3b90*/  IADD3 R6, -R14, 0x1, R3 ;  /* 0x000000010e067810 */ /* 0x000fe20007ffe103 */
[----:B------:R2:W-:Y:S01]  /*3ba0*/  STL [R1+0x1c], R14 ;  /* 0x00001c0e01007387 */ /* 0x0005e20000100800 */
[----:B------:R-:W-:Y:S01]  /*3bb0*/  FMUL.FTZ R7, R109, c[0x0][0x320] ;  /* 0x0000c8006d077a20 */ /* 0x000fe20000410000 */
[----:B------:R1:W-:Y:S01]  /*3bc0*/  MUFU.TANH R19, R5 ;  /* 0x0000000500137308 */ /* 0x0003e20000002400 */
[----:B------:R-:W-:Y:S01]  /*3bd0*/  FMUL.FTZ R9, R115, c[0x0][0x320] ;  /* 0x0000c80073097a20 */ /* 0x000fe20000410000 */
[----:B------:R-:W3:Y:S04]  /*3be0*/  SHFL.IDX PT, R8, R12, RZ, 0x1c1f ;  /* 0x001c1fff0c087589 */ /* 0x000ee800000e0000 */
[----:B------:R-:W4:Y:S02]  /*3bf0*/  SHFL.IDX PT, R11, R12, 0x3, 0x1c1f ;  /* 0x007c1f000c0b7f89 */ /* 0x000f2400000e0000 */
[----:B------:R-:W-:Y:S02]  /*3c00*/  MUFU.TANH R7, R7 ;  /* 0x0000000700077308 */ /* 0x000fe40000002400 */
[----:B------:R-:W4:Y:S01]  /*3c10*/  SHFL.IDX PT, R10, R12, 0x2, 0x1c1f ;  /* 0x005c1f000c0a7f89 */ /* 0x000f2200000e0000 */
[----:B-1----:R-:W-:-:S02]  /*3c20*/  IMAD.IADD R13, R6, 0x1, -R211 ;  /* 0x00000001060d7824 */ /* 0x002fc400078e0ad3 */
[----:B------:R-:W-:-:S04]  /*3c30*/  FMUL.FTZ R5, R171, c[0x0][0x320] ;  /* 0x0000c800ab057a20 */ /* 0x000fc80000410000 */
[----:B------:R1:W-:Y:S01]  /*3c40*/  MUFU.TANH R18, R5 ;  /* 0x0000000500127308 */ /* 0x0003e20000002400 */
[----:B--2---:R-:W-:Y:S01]  /*3c50*/  IADD3 R14, -R14, R3, RZ ;  /* 0x000000030e0e7210 */ /* 0x004fe20007ffe1ff */
[C---:B---3--:R-:W-:Y:S02]  /*3c60*/  IMAD.IADD R3, R13.reuse, 0x1, R8 ;  /* 0x000000010d037824 */ /* 0x048fe400078e0208 */
[----:B----4-:R-:W-:-:S03]  /*3c70*/  IMAD.IADD R6, R13, 0x1, R11 ;  /* 0x000000010d067824 */ /* 0x010fc600078e020b */
[----:B------:R-:W-:-:S04]  /*3c80*/  IMNMX R3, R14, R3, PT ;  /* 0x000000030e037217 */ /* 0x000fc80003800200 */
[C---:B------:R-:W-:Y:S02]  /*3c90*/  ISETP.GT.AND P2, PT, R3.reuse, 0x1, PT ;  /* 0x000000010300780c */ /* 0x040fe40003f44270 */
[C---:B------:R-:W-:Y:S01]  /*3ca0*/  ISETP.GT.AND P1, PT, R3.reuse, 0x8, PT ;  /* 0x000000080300780c */ /* 0x040fe20003f24270 */
[----:B-1----:R-:W-:Y:S01]  /*3cb0*/  FMUL.FTZ R5, R112, c[0x0][0x320] ;  /* 0x0000c80070057a20 */ /* 0x002fe20000410000 */
[C---:B------:R-:W-:Y:S02]  /*3cc0*/  ISETP.GT.AND P3, PT, R3.reuse, RZ, PT ;  /* 0x000000ff0300720c */ /* 0x040fe40003f64270 */
[----:B------:R-:W-:Y:S01]  /*3cd0*/  ISETP.GT.AND P0, PT, R3, 0x9, PT ;  /* 0x000000090300780c */ /* 0x000fe20003f04270 */
[----:B------:R1:W-:Y:S01]  /*3ce0*/  MUFU.TANH R17, R5 ;  /* 0x0000000500117308 */ /* 0x0003e20000002400 */
[----:B------:R-:W-:Y:S02]  /*3cf0*/  FSEL R22, R22, -INF , P2 ;  /* 0xff80000016167808 */ /* 0x000fe40001000000 */
[----:B------:R-:W-:-:S02]  /*3d00*/  FSEL R23, R23, -INF , P1 ;  /* 0xff80000017177808 */ /* 0x000fc40000800000 */
[C---:B------:R-:W-:Y:S02]  /*3d10*/  ISETP.GT.AND P2, PT, R3.reuse, 0x18, PT ;  /* 0x000000180300780c */ /* 0x040fe40003f44270 */
[C---:B------:R-:W-:Y:S02]  /*3d20*/  ISETP.GT.AND P1, PT, R3.reuse, 0x19, PT ;  /* 0x000000190300780c */ /* 0x040fe40003f24270 */
[----:B------:R-:W-:Y:S02]  /*3d30*/  FSEL R11, R176, -INF , P3 ;  /* 0xff800000b00b7808 */ /* 0x000fe40001800000 */
[C---:B------:R-:W-:Y:S02]  /*3d40*/  ISETP.GT.AND P3, PT, R3.reuse, 0x11, PT ;  /* 0x000000110300780c */ /* 0x040fe40003f64270 */
[----:B------:R-:W-:Y:S02]  /*3d50*/  ISETP.GT.AND P5, PT, R3, 0x10, PT ;  /* 0x000000100300780c */ /* 0x000fe40003fa4270 */
[----:B------:R-:W-:Y:S01]  /*3d60*/  FSEL R25, R25, -INF , P0 ;  /* 0xff80000019197808 */ /* 0x000fe20000000000 */
[----:B-1----:R-:W-:Y:S01]  /*3d70*/  FMUL.FTZ R5, R113, c[0x0][0x320] ;  /* 0x0000c80071057a20 */ /* 0x002fe20000410000 */
[----:B------:R-:W-:-:S02]  /*3d80*/  ISETP.GT.AND P0, PT, R3, 0x20, PT ;  /* 0x000000200300780c */ /* 0x000fc40003f04270 */
[----:B------:R-:W-:Y:S01]  /*3d90*/  FSEL R91, R117, -INF , P2 ;  /* 0xff800000755b7808 */ /* 0x000fe20001000000 */
[----:B------:R1:W-:Y:S01]  /*3da0*/  MUFU.TANH R16, R5 ;  /* 0x0000000500107308 */ /* 0x0003e20000002400 */
[----:B------:R-:W-:Y:S02]  /*3db0*/  FSEL R92, R92, -INF , P1 ;  /* 0xff8000005c5c7808 */ /* 0x000fe40000800000 */
[C---:B------:R-:W-:Y:S02]  /*3dc0*/  ISETP.GT.AND P2, PT, R3.reuse, 0x29, PT ;  /* 0x000000290300780c */ /* 0x040fe40003f44270 */
[----:B------:R-:W-:Y:S02]  /*3dd0*/  ISETP.GT.AND P1, PT, R3, 0x30, PT ;  /* 0x000000300300780c */ /* 0x000fe40003f24270 */
[----:B------:R-:W-:Y:S02]  /*3de0*/  FSEL R89, R118, -INF , P3 ;  /* 0xff80000076597808 */ /* 0x000fe40001800000 */
[----:B------:R-:W-:-:S02]  /*3df0*/  FSEL R88, R173, -INF , P5 ;  /* 0xff800000ad587808 */ /* 0x000fc40002800000 */
[C---:B------:R-:W-:Y:S02]  /*3e00*/  ISETP.GT.AND P3, PT, R3.reuse, 0x28, PT ;  /* 0x000000280300780c */ /* 0x040fe40003f64270 */
[----:B------:R-:W-:Y:S02]  /*3e10*/  ISETP.GT.AND P5, PT, R3, 0x21, PT ;  /* 0x000000210300780c */ /* 0x000fe40003fa4270 */
[----:B------:R-:W-:Y:S01]  /*3e20*/  FSEL R97, R97, -INF , P0 ;  /* 0xff80000061617808 */ /* 0x000fe20000000000 */
[----:B-1----:R-:W-:Y:S01]  /*3e30*/  FMUL.FTZ R5, R114, c[0x0][0x320] ;  /* 0x0000c80072057a20 */ /* 0x002fe20000410000 */
[----:B------:R-:W-:Y:S02]  /*3e40*/  ISETP.GT.AND P0, PT, R3, 0x31, PT ;  /* 0x000000310300780c */ /* 0x000fe40003f04270 */
[----:B------:R-:W-:Y:S01]  /*3e50*/  FSEL R140, R104, -INF , P2 ;  /* 0xff800000688c7808 */ /* 0x000fe20001000000 */
[----:B------:R1:W-:Y:S01]  /*3e60*/  MUFU.TANH R49, R5 ;  /* 0x0000000500317308 */ /* 0x0003e20000002400 */
[----:B------:R-:W-:-:S02]  /*3e70*/  FSEL R153, R100, -INF , P1 ;  /* 0xff80000064997808 */ /* 0x000fc40000800000 */
[C---:B------:R-:W-:Y:S02]  /*3e80*/  ISETP.GT.AND P2, PT, R3.reuse, 0x40, PT ;  /* 0x000000400300780c */ /* 0x040fe40003f44270 */
[----:B------:R-:W-:Y:S02]  /*3e90*/  ISETP.GT.AND P1, PT, R3, 0x41, PT ;  /* 0x000000410300780c */ /* 0x000fe40003f24270 */
[----:B------:R-:W-:Y:S02]  /*3ea0*/  FSEL R139, R116, -INF , P3 ;  /* 0xff800000748b7808 */ /* 0x000fe40001800000 */
[----:B------:R-:W-:Y:S02]  /*3eb0*/  FSEL R99, R99, -INF , P5 ;  /* 0xff80000063637808 */ /* 0x000fe40002800000 */
[C---:B------:R-:W-:Y:S02]  /*3ec0*/  ISETP.GT.AND P3, PT, R3.reuse, 0x39, PT ;  /* 0x000000390300780c */ /* 0x040fe40003f64270 */
[----:B------:R-:W-:-:S02]  /*3ed0*/  ISETP.GT.AND P5, PT, R3, 0x38, PT ;  /* 0x000000380300780c */ /* 0x000fc40003fa4270 */
[----:B------:R-:W-:Y:S01]  /*3ee0*/  FSEL R156, R156, -INF , P0 ;  /* 0xff8000009c9c7808 */ /* 0x000fe20000000000 */
[----:B-1----:R-:W-:Y:S01]  /*3ef0*/  FMUL.FTZ R5, R152, c[0x0][0x320] ;  /* 0x0000c80098057a20 */ /* 0x002fe20000410000 */
[----:B------:R-:W-:Y:S02]  /*3f00*/  ISETP.GT.AND P0, PT, R3, 0x48, PT ;  /* 0x000000480300780c */ /* 0x000fe40003f04270 */
[----:B------:R-:W-:Y:S01]  /*3f10*/  FSEL R171, R93, -INF , P2 ;  /* 0xff8000005dab7808 */ /* 0x000fe20001000000 */
[----:B------:R1:W2:Y:S01]  /*3f20*/  MUFU.TANH R15, R5 ;  /* 0x00000005000f7308 */ /* 0x0002a20000002400 */
[----:B------:R-:W-:Y:S02]  /*3f30*/  FSEL R172, R172, -INF , P1 ;  /* 0xff800000acac7808 */ /* 0x000fe40000800000 */
[C---:B------:R-:W-:Y:S02]  /*3f40*/  ISETP.GT.AND P2, PT, R3.reuse, 0x51, PT ;  /* 0x000000510300780c */ /* 0x040fe40003f44270 */
[----:B------:R-:W-:-:S02]  /*3f50*/  ISETP.GT.AND P1, PT, R3, 0x58, PT ;  /* 0x000000580300780c */ /* 0x000fc40003f24270 */
[----:B------:R-:W-:Y:S02]  /*3f60*/  FSEL R158, R158, -INF , P3 ;  /* 0xff8000009e9e7808 */ /* 0x000fe40001800000 */
[----:B------:R-:W-:Y:S02]  /*3f70*/  FSEL R157, R157, -INF , P5 ;  /* 0xff8000009d9d7808 */ /* 0x000fe40002800000 */
[C---:B------:R-:W-:Y:S02]  /*3f80*/  ISETP.GT.AND P3, PT, R3.reuse, 0x50, PT ;  /* 0x000000500300780c */ /* 0x040fe40003f64270 */
[C---:B------:R-:W-:Y:S02]  /*3f90*/  ISETP.GT.AND P5, PT, R3.reuse, 0x49, PT ;  /* 0x000000490300780c */ /* 0x040fe40003fa4270 */
[----:B------:R-:W-:Y:S01]  /*3fa0*/  FSEL R174, R174, -INF , P0 ;  /* 0xff800000aeae7808 */ /* 0x000fe20000000000 */
[----:B-1----:R-:W-:Y:S01]  /*3fb0*/  FMUL.FTZ R5, R108, c[0x0][0x320] ;  /* 0x0000c8006c057a20 */ /* 0x002fe20000410000 */
[----:B------:R-:W-:-:S02]  /*3fc0*/  ISETP.GT.AND P0, PT, R3, 0x59, PT ;  /* 0x000000590300780c */ /* 0x000fc40003f04270 */
[----:B------:R-:W-:Y:S01]  /*3fd0*/  FSEL R207, R86, -INF , P2 ;  /* 0xff80000056cf7808 */ /* 0x000fe20001000000 */
[----:B------:R1:W3:Y:S01]  /*3fe0*/  MUFU.TANH R8, R5 ;  /* 0x0000000500087308 */ /* 0x0002e20000002400 */
        /* <DEDUP_REMOVED lines=8> */
[----:B-1----:R-:W-:Y:S01]  /*4070*/  IMAD.IADD R5, R13, 0x1, R10 ;  /* 0x000000010d057824 */ /* 0x002fe200078e020a */
[----:B------:R-:W-:Y:S01]  /*4080*/  FSEL R236, R33, -INF , P2 ;  /* 0xff80000021ec7808 */ /* 0x000fe20001000000 */
[----:B------:R-:W1:Y:S01]  /*4090*/  MUFU.TANH R10, R9 ;  /* 0x00000009000a7308 */ /* 0x000e620000002400 */
[----:B------:R-:W-:Y:S01]  /*40a0*/  FSEL R235, R177, -INF , P1 ;  /* 0xff800000b1eb7808 */ /* 0x000fe20000800000 */
[----:B------:R-:W-:Y:S01]  /*40b0*/  LDSM.16.MT88.4 R84, [R226+0x900] ;  /* 0x00090000e254783b */ /* 0x000fe20000004200 */
[----:B------:R-:W-:-:S02]  /*40c0*/  IMNMX R5, R14, R5, PT ;  /* 0x000000050e057217 */ /* 0x000fc40003800200 */
[----:B------:R-:W-:Y:S02]  /*40d0*/  FSEL R196, R80, -INF , P3 ;  /* 0xff80000050c47808 */ /* 0x000fe40001800000 */
[C---:B------:R-:W-:Y:S01]  /*40e0*/  ISETP.GT.AND P0, PT, R5.reuse, RZ, PT ;  /* 0x000000ff0500720c */ /* 0x040fe20003f04270 */
[----:B------:R-:W-:Y:S01]  /*40f0*/  MUFU.TANH R9, R21 ;  /* 0x0000001500097308 */ /* 0x000fe20000002400 */
[C---:B------:R-:W-:Y:S02]  /*4100*/  ISETP.GT.AND P2, PT, R5.reuse, 0x9, PT ;  /* 0x000000090500780c */ /* 0x040fe40003f44270 */
[----:B------:R-:W-:Y:S02]  /*4110*/  ISETP.GT.AND P1, PT, R5, 0x10, PT ;  /* 0x000000100500780c */ /* 0x000fe40003f24270 */
[----:B------:R-:W-:Y:S02]  /*4120*/  FSEL R199, R81, -INF , P5 ;  /* 0xff80000051c77808 */ /* 0x000fe40002800000 */
[----:B------:R-:W-:-:S02]  /*4130*/  ISETP.GT.AND P3, PT, R5, 0x8, PT ;  /* 0x000000080500780c */ /* 0x000fc40003f64270 */
[C---:B------:R-:W-:Y:S02]  /*4140*/  ISETP.GT.AND P5, PT, R5.reuse, 0x1, PT ;  /* 0x000000010500780c */ /* 0x040fe40003fa4270 */
[----:B------:R-:W-:Y:S02]  /*4150*/  FSEL R24, R24, -INF , P0 ;  /* 0xff80000018187808 */ /* 0x000fe40000000000 */
[----:B------:R-:W-:Y:S02]  /*4160*/  ISETP.GT.AND P0, PT, R5, 0x11, PT ;  /* 0x000000110500780c */ /* 0x000fe40003f04270 */
[----:B------:R-:W-:Y:S02]  /*4170*/  FSEL R28, R28, -INF , P2 ;  /* 0xff8000001c1c7808 */ /* 0x000fe40001000000 */
[----:B------:R-:W-:Y:S02]  /*4180*/  FSEL R31, R31, -INF , P1 ;  /* 0xff8000001f1f7808 */ /* 0x000fe40000800000 */
[----:B------:R-:W-:-:S02]  /*4190*/  ISETP.GT.AND P2, PT, R5, 0x20, PT ;  /* 0x000000200500780c */ /* 0x000fc40003f44270 */
[----:B------:R-:W-:Y:S02]  /*41a0*/  ISETP.GT.AND P1, PT, R5, 0x21, PT ;  /* 0x000000210500780c */ /* 0x000fe40003f24270 */
[----:B------:R-:W-:Y:S02]  /*41b0*/  FSEL R27, R27, -INF , P3 ;  /* 0xff8000001b1b7808 */ /* 0x000fe40001800000 */
[----:B------:R-:W-:Y:S02]  /*41c0*/  FSEL R26, R26, -INF , P5 ;  /* 0xff8000001a1a7808 */ /* 0x000fe40002800000 */
[C---:B------:R-:W-:Y:S02]  /*41d0*/  ISETP.GT.AND P3, PT, R5.reuse, 0x19, PT ;  /* 0x000000190500780c */ /* 0x040fe40003f64270 */
[----:B------:R-:W-:Y:S02]  /*41e0*/  ISETP.GT.AND P5, PT, R5, 0x18, PT ;  /* 0x000000180500780c */ /* 0x000fe40003fa4270 */
[----:B------:R-:W-:-:S02]  /*41f0*/  FSEL R32, R32, -INF , P0 ;  /* 0xff80000020207808 */ /* 0x000fc40000000000 */
[C---:B------:R-:W-:Y:S02]  /*4200*/  ISETP.GT.AND P0, PT, R5.reuse, 0x28, PT ;  /* 0x000000280500780c */ /* 0x040fe40003f04270 */
[----:B------:R-:W-:Y:S02]  /*4210*/  FSEL R96, R96, -INF , P2 ;  /* 0xff80000060607808 */ /* 0x000fe40001000000 */
[----:B------:R-:W-:Y:S02]  /*4220*/  FSEL R98, R98, -INF , P1 ;  /* 0xff80000062627808 */ /* 0x000fe40000800000 */
[C---:B------:R-:W-:Y:S02]  /*4230*/  ISETP.GT.AND P2, PT, R5.reuse, 0x31, PT ;  /* 0x000000310500780c */ /* 0x040fe40003f44270 */
[----:B------:R-:W-:Y:S02]  /*4240*/  ISETP.GT.AND P1, PT, R5, 0x38, PT ;  /* 0x000000380500780c */ /* 0x000fe40003f24270 */
[----:B------:R-:W-:-:S02]  /*4250*/  FSEL R35, R35, -INF , P3 ;  /* 0xff80000023237808 */ /* 0x000fc40001800000 */
[----:B------:R-:W-:Y:S02]  /*4260*/  FSEL R33, R72, -INF , P5 ;  /* 0xff80000048217808 */ /* 0x000fe40002800000 */
[C---:B------:R-:W-:Y:S02]  /*4270*/  ISETP.GT.AND P3, PT, R5.reuse, 0x30, PT ;  /* 0x000000300500780c */ /* 0x040fe40003f64270 */
[----:B------:R-:W-:Y:S02]  /*4280*/  ISETP.GT.AND P5, PT, R5, 0x29, PT ;  /* 0x000000290500780c */ /* 0x000fe40003fa4270 */
[----:B------:R-:W-:Y:S02]  /*4290*/  FSEL R141, R69, -INF , P0 ;  /* 0xff800000458d7808 */ /* 0x000fe40000000000 */
[----:B------:R-:W-:Y:S02]  /*42a0*/  ISETP.GT.AND P0, PT, R5, 0x39, PT ;  /* 0x000000390500780c */ /* 0x000fe40003f04270 */
[----:B------:R-:W-:-:S02]  /*42b0*/  FSEL R151, R60, -INF , P2 ;  /* 0xff8000003c977808 */ /* 0x000fc40001000000 */
[----:B------:R-:W-:Y:S02]  /*42c0*/  FSEL R155, R44, -INF , P1 ;  /* 0xff8000002c9b7808 */ /* 0x000fe40000800000 */
[C---:B------:R-:W-:Y:S02]  /*42d0*/  ISETP.GT.AND P2, PT, R5.reuse, 0x48, PT ;  /* 0x000000480500780c */ /* 0x040fe40003f44270 */
[----:B------:R-:W-:Y:S02]  /*42e0*/  ISETP.GT.AND P1, PT, R5, 0x49, PT ;  /* 0x000000490500780c */ /* 0x000fe40003f24270 */
[----:B--2---:R-:W-:Y:S02]  /*42f0*/  FSEL R150, R15, -INF , P3 ;  /* 0xff8000000f967808 */ /* 0x004fe40001800000 */
[----:B------:R-:W-:Y:S02]  /*4300*/  FSEL R142, R65, -INF , P5 ;  /* 0xff800000418e7808 */ /* 0x000fe40002800000 */
[----:B------:R-:W-:-:S02]  /*4310*/  ISETP.GT.AND P3, PT, R5, 0x41, PT ;  /* 0x000000410500780c */ /* 0x000fc40003f64270 */
[----:B------:R-:W-:Y:S02]  /*4320*/  ISETP.GT.AND P5, PT, R5, 0x40, PT ;  /* 0x000000400500780c */ /* 0x000fe40003fa4270 */
[----:B------:R-:W-:Y:S02]  /*4330*/  FSEL R160, R43, -INF , P0 ;  /* 0xff8000002ba07808 */ /* 0x000fe40000000000 */
[----:B------:R-:W-:Y:S02]  /*4340*/  ISETP.GT.AND P0, PT, R5, 0x50, PT ;  /* 0x000000500500780c */ /* 0x000fe40003f04270 */
[----:B------:R-:W-:Y:S02]  /*4350*/  FSEL R170, R40, -INF , P2 ;  /* 0xff80000028aa7808 */ /* 0x000fe40001000000 */
[----:B------:R-:W-:Y:S02]  /*4360*/  FSEL R173, R39, -INF , P1 ;  /* 0xff80000027ad7808 */ /* 0x000fe40000800000 */
[----:B------:R-:W-:-:S02]  /*4370*/  ISETP.GT.AND P2, PT, R5, 0x59, PT ;  /* 0x000000590500780c */ /* 0x000fc40003f44270 */
[----:B------:R-:W-:Y:S02]  /*4380*/  ISETP.GT.AND P1, PT, R5, 0x60, PT ;  /* 0x000000600500780c */ /* 0x000fe40003f24270 */
[----:B------:R-:W-:Y:S02]  /*4390*/  IMNMX R3, R14, R6, PT ;  /* 0x000000060e037217 */ /* 0x000fe40003800200 */
[----:B------:R-:W-:Y:S02]  /*43a0*/  FSEL R168, R41, -INF , P3 ;  /* 0xff80000029a87808 */ /* 0x000fe40001800000 */
[----:B------:R-:W-:Y:S02]  /*43b0*/  FSEL R165, R42, -INF , P5 ;  /* 0xff8000002aa57808 */ /* 0x000fe40002800000 */
[C---:B------:R-:W-:Y:S01]  /*43c0*/  ISETP.GT.AND P3, PT, R5.reuse, 0x58, PT ;  /* 0x000000580500780c */ /* 0x040fe20003f64270 */
[----:B------:R-:W-:Y:S01]  /*43d0*/  LDSM.16.MT88.4 R40, [R225+0x100] ;  /* 0x00010000e128783b */ /* 0x000fe20000004200 */
[----:B------:R-:W-:-:S02]  /*43e0*/  ISETP.GT.AND P5, PT, R5, 0x51, PT ;  /* 0x000000510500780c */ /* 0x000fc40003fa4270 */
[----:B------:R-:W-:Y:S02]  /*43f0*/  FSEL R187, R38, -INF , P0 ;  /* 0xff80000026bb7808 */ /* 0x000fe40000000000 */
[----:B------:R-:W-:Y:S02]  /*4400*/  ISETP.GT.AND P0, PT, R5, 0x61, PT ;  /* 0x000000610500780c */ /* 0x000fe40003f04270 */
[----:B------:R-:W-:Y:S02]  /*4410*/  FSEL R193, R29, -INF , P2 ;  /* 0xff8000001dc17808 */ /* 0x000fe40001000000 */
[----:B------:R-:W-:Y:S02]  /*4420*/  FSEL R194, R17, -INF , P1 ;  /* 0xff80000011c27808 */ /* 0x000fe40000800000 */
[C---:B------:R-:W-:Y:S02]  /*4430*/  ISETP.GT.AND P2, PT, R3.reuse, RZ, PT ;  /* 0x000000ff0300720c */ /* 0x040fe40003f44270 */
[----:B------:R-:W-:-:S02]  /*4440*/  ISETP.GT.AND P1, PT, R3, 0x1, PT ;  /* 0x000000010300780c */ /* 0x000fc40003f24270 */
[----:B------:R-:W-:Y:S02]  /*4450*/  FSEL R190, R30, -INF , P3 ;  /* 0xff8000001ebe7808 */ /* 0x000fe40001800000 */
[----:B------:R-:W-:Y:S02]  /*4460*/  FSEL R188, R34, -INF , P5 ;  /* 0xff80000022bc7808 */ /* 0x000fe40002800000 */
[C---:B------:R-:W-:Y:S02]  /*4470*/  ISETP.GT.AND P3, PT, R5.reuse, 0x69, PT ;  /* 0x000000690500780c */ /* 0x040fe40003f64270 */
[----:B------:R-:W-:Y:S02]  /*4480*/  ISETP.GT.AND P5, PT, R5, 0x68, PT ;  /* 0x000000680500780c */ /* 0x000fe40003fa4270 */
[----:B------:R-:W-:Y:S02]  /*4490*/  FSEL R206, R16, -INF , P0 ;  /* 0xff80000010ce7808 */ /* 0x000fe40000000000 */
[----:B------:R-:W-:-:S02]  /*44a0*/  ISETP.GT.AND P0, PT, R3, 0x8, PT ;  /* 0x000000080300780c */ /* 0x000fc40003f04270 */
[----:B------:R-:W-:Y:S02]  /*44b0*/  FSEL R19, R19, -INF , P2 ;  /* 0xff80000013137808 */ /* 0x000fe40001000000 */
[----:B------:R-:W-:Y:S02]  /*44c0*/  FSEL R18, R18, -INF , P1 ;  /* 0xff80000012127808 */ /* 0x000fe40000800000 */
[----:B------:R-:W-:Y:S02]  /*44d0*/  FMNMX.FTZ R5, R11, R22, !PT ;  /* 0x000000160b057209 */ /* 0x000fe40007810000 */
[----:B------:R-:W-:Y:S02]  /*44e0*/  FSEL R231, R7, -INF , P3 ;  /* 0xff80000007e77808 */ /* 0x000fe40001800000 */
[----:B---3--:R-:W-:Y:S02]  /*44f0*/  FSEL R232, R8, -INF , P5 ;  /* 0xff80000008e87808 */ /* 0x008fe40002800000 */
[----:B------:R-:W-:-:S02]  /*4500*/  FMNMX.FTZ R7, R24, R26, !PT ;  /* 0x0000001a18077209 */ /* 0x000fc40007810000 */
[----:B------:R-:W-:Y:S02]  /*4510*/  ISETP.GT.AND P5, PT, R3, 0x9, PT ;  /* 0x000000090300780c */ /* 0x000fe40003fa4270 */
[----:B------:R-:W-:Y:S02]  /*4520*/  FSEL R15, R57, -INF , P0 ;  /* 0xff800000390f7808 */ /* 0x000fe40000000000 */
[----:B------:R-:W-:Y:S02]  /*4530*/  FMNMX.FTZ R8, R19, R18, !PT ;  /* 0x0000001213087209 */ /* 0x000fe40007810000 */
[----:B------:R-:W-:Y:S02]  /*4540*/  FMNMX.FTZ R5, R23, R5, !PT ;  /* 0x0000000517057209 */ /* 0x000fe40007810000 */
[----:B------:R-:W-:Y:S02]  /*4550*/  FMNMX.FTZ R7, R27, R7, !PT ;  /* 0x000000071b077209 */ /* 0x000fe40007810000 */
[----:B------:R-:W-:-:S02]  /*4560*/  ISETP.GT.AND P3, PT, R3, 0x10, PT ;  /* 0x000000100300780c */ /* 0x000fc40003f64270 */
[----:B------:R-:W-:Y:S02]  /*4570*/  FSEL R29, R56, -INF , P5 ;  /* 0xff800000381d7808 */ /* 0x000fe40002800000 */
[----:B------:R-:W-:Y:S02]  /*4580*/  FMNMX.FTZ R8, R15, R8, !PT ;  /* 0x000000080f087209 */ /* 0x000fe40007810000 */
[----:B------:R-:W-:Y:S02]  /*4590*/  FMNMX.FTZ R5, R25, R5, !PT ;  /* 0x0000000519057209 */ /* 0x000fe40007810000 */
[----:B------:R-:W-:Y:S02]  /*45a0*/  FMNMX.FTZ R7, R28, R7, !PT ;  /* 0x000000071c077209 */ /* 0x000fe40007810000 */
[----:B------:R-:W-:Y:S02]  /*45b0*/  ISETP.GT.AND P2, PT, R3, 0x11, PT ;  /* 0x000000110300780c */ /* 0x000fe40003f44270 */
[----:B------:R-:W-:-:S02]  /*45c0*/  FSEL R30, R37, -INF , P3 ;  /* 0xff800000251e7808 */ /* 0x000fc40001800000 */
[----:B------:R-:W-:Y:S02]  /*45d0*/  FMNMX.FTZ R8, R29, R8, !PT ;  /* 0x000000081d087209 */ /* 0x000fe40007810000 */
[----:B------:R-:W-:Y:S02]  /*45e0*/  FMNMX.FTZ R5, R88, R5, !PT ;  /* 0x0000000558057209 */ /* 0x000fe40007810000 */
[----:B------:R-:W-:Y:S02]  /*45f0*/  FMNMX.FTZ R7, R31, R7, !PT ;  /* 0x000000071f077209 */ /* 0x000fe40007810000 */
[----:B------:R-:W-:Y:S02]  /*4600*/  ISETP.GT.AND P1, PT, R3, 0x18, PT ;  /* 0x000000180300780c */ /* 0x000fe40003f24270 */
[----:B------:R-:W-:Y:S02]  /*4610*/  FSEL R34, R36, -INF , P2 ;  /* 0xff80000024227808 */ /* 0x000fe40001000000 */
[----:B------:R-:W-:-:S02]  /*4620*/  FMNMX.FTZ R8, R30, R8, !PT ;  /* 0x000000081e087209 */ /* 0x000fc40007810000 */
[----:B------:R-:W-:Y:S02]  /*4630*/  FMNMX.FTZ R5, R89, R5, !PT ;  /* 0x0000000559057209 */ /* 0x000fe40007810000 */
[----:B------:R-:W-:Y:S02]  /*4640*/  FMNMX.FTZ R7, R32, R7, !PT ;  /* 0x0000000720077209 */ /* 0x000fe40007810000 */
[----:B------:R-:W-:Y:S02]  /*4650*/  ISETP.GT.AND P0, PT, R3, 0x19, PT ;  /* 0x000000190300780c */ /* 0x000fe40003f04270 */
[----:B------:R-:W-:Y:S02]  /*4660*/  FSEL R36, R105, -INF , P1 ;  /* 0xff80000069247808 */ /* 0x000fe40000800000 */
[----:B------:R-:W-:Y:S02]  /*4670*/  FMNMX.FTZ R8, R34, R8, !PT ;  /* 0x0000000822087209 */ /* 0x000fe40007810000 */
[----:B------:R-:W-:-:S02]  /*4680*/  FMNMX.FTZ R5, R91, R5, !PT ;  /* 0x000000055b057209 */ /* 0x000fc40007810000 */
[----:B------:R-:W-:Y:S02]  /*4690*/  FMNMX.FTZ R7, R33, R7, !PT ;  /* 0x0000000721077209 */ /* 0x000fe40007810000 */
[----:B------:R-:W-:Y:S02]  /*46a0*/  ISETP.GT.AND P5, PT, R3, 0x20, PT ;  /* 0x000000200300780c */ /* 0x000fe40003fa4270 */
[----:B------:R-:W-:Y:S02]  /*46b0*/  FSEL R72, R101, -INF , P0 ;  /* 0xff80000065487808 */ /* 0x000fe40000000000 */
[----:B------:R-:W-:Y:S02]  /*46c0*/  FMNMX.FTZ R8, R36, R8, !PT ;  /* 0x0000000824087209 */ /* 0x000fe40007810000 */
[----:B------:R-:W-:Y:S02]  /*46d0*/  FMNMX.FTZ R5, R92, R5, !PT ;  /* 0x000000055c057209 */ /* 0x000fe40007810000 */
        /* <DEDUP_REMOVED lines=49> */
[C---:B------:R-:W-:Y:S02]  /*49f0*/  ISETP.GT.AND P3, PT, R3.reuse, 0x49, PT ;  /* 0x000000490300780c */ /* 0x040fe40003f64270 */
[C---:B------:R-:W-:Y:S02]  /*4a00*/  ISETP.GT.AND P2, PT, R3.reuse, 0x50, PT ;  /* 0x000000500300780c */ /* 0x040fe40003f44270 */
[C---:B------:R-:W-:Y:S02]  /*4a10*/  ISETP.GT.AND P1, PT, R3.reuse, 0x51, PT ;  /* 0x000000510300780c */ /* 0x040fe40003f24270 */
[----:B------:R-:W-:Y:S02]  /*4a20*/  ISETP.GT.AND P0, PT, R3, 0x58, PT ;  /* 0x000000580300780c */ /* 0x000fe40003f04270 */
[----:B------:R-:W-:Y:S02]  /*4a30*/  FMNMX.FTZ R6, R172, R5, !PT ;  /* 0x00000005ac067209 */ /* 0x000fe40007810000 */
[----:B------:R-:W-:-:S02]  /*4a40*/  FMNMX.FTZ R5, R168, R7, !PT ;  /* 0x00000007a8057209 */ /* 0x000fc40007810000 */
[----:B------:R-:W-:Y:S02]  /*4a50*/  FSEL R163, R48, -INF , P5 ;  /* 0xff80000030a37808 */ /* 0x000fe40002800000 */
[----:B------:R-:W-:Y:S02]  /*4a60*/  FMNMX.FTZ R8, R164, R8, !PT ;  /* 0x00000008a4087209 */ /* 0x000fe40007810000 */
        /* <DEDUP_REMOVED lines=11> */
[----:B------:R-:W-:Y:S01]  /*4b20*/  FMNMX.FTZ R6, R163, R8, !PT ;  /* 0x00000008a3067209 */ /* 0x000fe20007810000 */
[----:B------:R-:W2:Y:S01]  /*4b30*/  MUFU.TANH R5, R20 ;  /* 0x0000001400057308 */ /* 0x000ea20000002400 */
[----:B------:R-:W-:Y:S01]  /*4b40*/  FMNMX.FTZ R7, R175, R7, !PT ;  /* 0x00000007af077209 */ /* 0x000fe20007810000 */
[----:B------:R-:W-:Y:S01]  /*4b50*/  FMUL.FTZ R8, R66, c[0x0][0x320] ;  /* 0x0000c80042087a20 */ /* 0x000fe20000410000 */
[----:B------:R-:W-:Y:S02]  /*4b60*/  FMNMX.FTZ R3, R173, R3, !PT ;  /* 0x00000003ad037209 */ /* 0x000fe40007810000 */
[----:B------:R-:W-:Y:S02]  /*4b70*/  FMNMX.FTZ R6, R161, R6, !PT ;  /* 0x00000006a1067209 */ /* 0x000fe40007810000 */
[----:B------:R-:W-:Y:S01]  /*4b80*/  FMNMX.FTZ R7, R209, R7, !PT ;  /* 0x00000007d1077209 */ /* 0x000fe20007810000 */
[----:B------:R3:W-:Y:S01]  /*4b90*/  MUFU.TANH R16, R8 ;  /* 0x0000000800107308 */ /* 0x0007e20000002400 */
        /* <DEDUP_REMOVED lines=11> */
[----:B------:R-:W-:Y:S02]  /*4c50*/  FSEL R239, R49, -INF , P3 ;  /* 0xff80000031ef7808 */ /* 0x000fe40001800000 */
[----:B------:R-:W-:-:S02]  /*4c60*/  FMNMX.FTZ R6, R179, R6, !PT ;  /* 0x00000006b3067209 */ /* 0x000fc40007810000 */
[----:B------:R-:W-:Y:S02]  /*4c70*/  FMNMX.FTZ R7, R199, R7, !PT ;  /* 0x00000007c7077209 */ /* 0x000fe40007810000 */
[----:B------:R-:W-:Y:S02]  /*4c80*/  FMNMX.FTZ R3, R194, R3, !PT ;  /* 0x00000003c2037209 */ /* 0x000fe40007810000 */
[----:B-1----:R-:W-:Y:S02]  /*4c90*/  FSEL R230, R10, -INF , P2 ;  /* 0xff8000000ae67808 */ /* 0x002fe40001000000 */
[----:B------:R-:W-:Y:S02]  /*4ca0*/  FMNMX.FTZ R6, R239, R6, !PT ;  /* 0x00000006ef067209 */ /* 0x000fe40007810000 */
[----:B------:R-:W-:Y:S02]  /*4cb0*/  FMNMX.FTZ R7, R196, R7, !PT ;  /* 0x00000007c4077209 */ /* 0x000fe40007810000 */
[----:B--2---:R-:W-:-:S02]  /*4cc0*/  FSEL R229, R5, -INF , P1 ;  /* 0xff80000005e57808 */ /* 0x004fc40000800000 */
[----:B------:R-:W-:Y:S02]  /*4cd0*/  FMNMX.FTZ R5, R206, R3, !PT ;  /* 0x00000003ce057209 */ /* 0x000fe40007810000 */
[----:B------:R-:W-:Y:S02]  /*4ce0*/  FMNMX.FTZ R3, R230, R6, !PT ;  /* 0x00000006e6037209 */ /* 0x000fe40007810000 */
[----:B------:R-:W-:Y:S01]  /*4cf0*/  FMNMX.FTZ R6, R236, R7, !PT ;  /* 0x00000007ec067209 */ /* 0x000fe20007810000 */
[----:B------:R-:W-:Y:S01]  /*4d00*/  FMUL.FTZ R7, R67, c[0x0][0x320] ;  /* 0x0000c80043077a20 */ /* 0x000fe20000410000 */
[----:B------:R-:W-:Y:S01]  /*4d10*/  FSEL R228, R9, -INF , P0 ;  /* 0xff80000009e47808 */ /* 0x000fe20000000000 */
[----:B------:R-:W-:Y:S01]  /*4d20*/  LDSM.16.MT88.4 R64, [R227+0x900] ;  /* 0x00090000e340783b */ /* 0x000fe20000004200 */
[----:B------:R-:W-:Y:S01]  /*4d30*/  FMNMX.FTZ R6, R235, R6, !PT ;  /* 0x00000006eb067209 */ /* 0x000fe20007810000 */
[----:B------:R1:W-:Y:S01]  /*4d40*/  MUFU.TANH R17, R7 ;  /* 0x0000000700117308 */ /* 0x0003e20000002400 */
[----:B------:R-:W-:-:S02]  /*4d50*/  FMNMX.FTZ R3, R229, R3, !PT ;  /* 0x00000003e5037209 */ /* 0x000fc40007810000 */
[----:B------:R-:W-:Y:S01]  /*4d60*/  FMNMX.FTZ R5, R232, R5, !PT ;  /* 0x00000005e8057209 */ /* 0x000fe20007810000 */
[----:B---3--:R-:W2:Y:S01]  /*4d70*/  SHFL.BFLY PT, R8, R6, 0x2, 0x1f ;  /* 0x0c401f0006087f89 */ /* 0x008ea200000e0000 */
[----:B------:R-:W-:Y:S02]  /*4d80*/  FMNMX.FTZ R3, R228, R3, !PT ;  /* 0x00000003e4037209 */ /* 0x000fe40007810000 */
[----:B------:R-:W-:-:S03]  /*4d90*/  FMNMX.FTZ R5, R231, R5, !PT ;  /* 0x00000005e7057209 */ /* 0x000fc60007810000 */
[----:B------:R-:W3:Y:S04]  /*4da0*/  SHFL.BFLY PT, R70, R3, 0x2, 0x1f ;  /* 0x0c401f0003467f89 */ /* 0x000ee800000e0000 */
[----:B------:R-:W4:Y:S01]  /*4db0*/  SHFL.BFLY PT, R9, R5, 0x2, 0x1f ;  /* 0x0c401f0005097f89 */ /* 0x000f2200000e0000 */
[----:B-1----:R-:W-:-:S04]  /*4dc0*/  FMUL.FTZ R7, R58, c[0x0][0x320] ;  /* 0x0000c8003a077a20 */ /* 0x002fc80000410000 */
[----:B------:R1:W-:Y:S01]  /*4dd0*/  MUFU.TANH R20, R7 ;  /* 0x0000000700147308 */ /* 0x0003e20000002400 */
[----:B--2---:R-:W-:Y:S02]  /*4de0*/  FMNMX.FTZ R6, R6, R8, !PT ;  /* 0x0000000806067209 */ /* 0x004fe40007810000 */
[----:B------:R-:W-:Y:S01]  /*4df0*/  SHFL.IDX PT, R8, R12, 0x1, 0x1c1f ;  /* 0x003c1f000c087f89 */ /* 0x000fe200000e0000 */
[----:B---3--:R-:W-:Y:S01]  /*4e00*/  FMNMX.FTZ R70, R3, R70, !PT ;  /* 0x0000004603467209 */ /* 0x008fe20007810000 */
[----:B------:R-:W-:Y:S02]  /*4e10*/  FMUL.FTZ R3, R50, c[0x0][0x320] ;  /* 0x0000c80032037a20 */ /* 0x000fe40000410000 */
[----:B------:R-:W2:Y:S01]  /*4e20*/  SHFL.BFLY PT, R73, R6, 0x1, 0x1f ;  /* 0x0c201f0006497f89 */ /* 0x000ea200000e0000 */
[----:B-1----:R-:W-:Y:S01]  /*4e30*/  FMUL.FTZ R7, R59, c[0x0][0x320] ;  /* 0x0000c8003b077a20 */ /* 0x002fe20000410000 */
[----:B----4-:R-:W-:Y:S01]  /*4e40*/  FMNMX.FTZ R5, R5, R9, !PT ;  /* 0x0000000905057209 */ /* 0x010fe20007810000 */
[----:B------:R1:W-:Y:S01]  /*4e50*/  MUFU.TANH R38, R3 ;  /* 0x0000000300267308 */ /* 0x0003e20000002400 */
[----:B------:R-:W3:Y:S04]  /*4e60*/  SHFL.BFLY PT, R9, R70, 0x1, 0x1f ;  /* 0x0c201f0046097f89 */ /* 0x000ee800000e0000 */
[----:B------:R-:W4:Y:S03]  /*4e70*/  SHFL.BFLY PT, R71, R5, 0x1, 0x1f ;  /* 0x0c201f0005477f89 */ /* 0x000f2600000e0000 */
[----:B------:R3:W-:Y:S01]  /*4e80*/  MUFU.TANH R37, R7 ;  /* 0x0000000700257308 */ /* 0x0007e20000002400 */
[----:B-1----:R-:W-:-:S02]  /*4e90*/  FMUL.FTZ R3, R51, c[0x0][0x320] ;  /* 0x0000c80033037a20 */ /* 0x002fc40000410000 */
[----:B------:R-:W-:Y:S05]  /*4ea0*/  LDSM.16.MT88.4 R48, [R224+0x900] ;  /* 0x00090000e030783b */ /* 0x000fea0000004200 */
[----:B------:R1:W-:Y:S01]  /*4eb0*/  MUFU.TANH R39, R3 ;  /* 0x0000000300277308 */ /* 0x0003e20000002400 */
[----:B--2---:R-:W-:Y:S01]  /*4ec0*/  FMNMX.FTZ R73, R6, R73, !PT ;  /* 0x0000004906497209 */ /* 0x004fe20007810000 */
[----:B---3--:R-:W-:Y:S01]  /*4ed0*/  FMUL.FTZ R7, R54, c[0x0][0x320] ;  /* 0x0000c80036077a20 */ /* 0x008fe20000410000 */
[----:B------:R-:W-:-:S05]  /*4ee0*/  FMNMX.FTZ R70, R70, R9, !PT ;  /* 0x0000000946467209 */ /* 0x000fca0007810000 */
[----:B------:R2:W-:Y:S01]  /*4ef0*/  MUFU.TANH R21, R7 ;  /* 0x0000000700157308 */ /* 0x0005e20000002400 */
[----:B----4-:R-:W-:-:S05]  /*4f00*/  FMNMX.FTZ R71, R5, R71, !PT ;  /* 0x0000004705477209 */ /* 0x010fca0007810000 */
[----:B------:R-:W-:Y:S02]  /*4f10*/  FMUL.FTZ R6, R71, c[0x0][0x2d0] ;  /* 0x0000b40047067a20 */ /* 0x000fe40000410000 */
[----:B-1----:R-:W-:-:S04]  /*4f20*/  FMUL.FTZ R3, R90, c[0x0][0x320] ;  /* 0x0000c8005a037a20 */ /* 0x002fc80000410000 */
[----:B------:R1:W3:Y:S01]  /*4f30*/  MUFU.TANH R10, R3 ;  /* 0x00000003000a7308 */ /* 0x0002e20000002400 */
[----:B--2---:R-:W-:-:S07]  /*4f40*/  FMUL.FTZ R7, R55, c[0x0][0x320] ;  /* 0x0000c80037077a20 */ /* 0x004fce0000410000 */
[----:B------:R2:W4:Y:S01]  /*4f50*/  MUFU.TANH R12, R7 ;  /* 0x00000007000c7308 */ /* 0x0005220000002400 */
[----:B-1----:R-:W-:Y:S01]  /*4f60*/  FMUL.FTZ R3, R46, c[0x0][0x320] ;  /* 0x0000c8002e037a20 */ /* 0x002fe20000410000 */
[----:B--2---:R-:W-:Y:S01]  /*4f70*/  IADD3 R7, R13, R8, RZ ;  /* 0x000000080d077210 */ /* 0x004fe20007ffe0ff */
[----:B------:R-:W-:-:S05]  /*4f80*/  FMUL.FTZ R8, R47, c[0x0][0x320] ;  /* 0x0000c8002f087a20 */ /* 0x000fca0000410000 */
[----:B------:R1:W2:Y:S01]  /*4f90*/  MUFU.TANH R13, R3 ;  /* 0x00000003000d7308 */ /* 0x0002a20000002400 */
[----:B------:R-:W-:Y:S07]  /*4fa0*/  LDSM.16.MT88.4 R44, [R226+0x100] ;  /* 0x00010000e22c783b */ /* 0x000fee0000004200 */
[----:B------:R-:W2:Y:S01]  /*4fb0*/  MUFU.TANH R9, R8 ;  /* 0x0000000800097308 */ /* 0x000ea20000002400 */
[----:B-1----:R-:W-:Y:S01]  /*4fc0*/  IMNMX R3, R14, R7, PT ;  /* 0x000000070e037217 */ /* 0x002fe20003800200 */
[----:B------:R-:W-:-:S03]  /*4fd0*/  FMUL.FTZ R7, R73, c[0x0][0x2d0] ;  /* 0x0000b40049077a20 */ /* 0x000fc60000410000 */
        /* <DEDUP_REMOVED lines=11> */
[----:B------:R-:W-:-:S02]  /*5090*/  ISETP.GT.AND P1, PT, R3, 0x11, PT ;  /* 0x000000110300780c */ /* 0x000fc40003f24270 */
[----:B------:R-:W-:Y:S02]  /*50a0*/  FSEL R68, R75, -INF , P5 ;  /* 0xff8000004b447808 */ /* 0x000fe40002800000 */
[----:B------:R-:W-:Y:S02]  /*50b0*/  FMNMX.FTZ R0, R63, R0, !PT ;  /* 0x000000003f007209 */ /* 0x000fe40007810000 */
[C---:B------:R-:W-:Y:S02]  /*50c0*/  ISETP.GT.AND P3, PT, R3.reuse, 0x18, PT ;  /* 0x000000180300780c */ /* 0x040fe40003f64270 */
[----:B------:R-:W-:Y:S02]  /*50d0*/  FSEL R69, R74, -INF , P1 ;  /* 0xff8000004a457808 */ /* 0x000fe40000800000 */
[----:B------:R-:W-:Y:S02]  /*50e0*/  FMNMX.FTZ R0, R68, R0, !PT ;  /* 0x0000000044007209 */ /* 0x000fe40007810000 */
[----:B------:R-:W-:-:S02]  /*50f0*/  ISETP.GT.AND P2, PT, R3, 0x19, PT ;  /* 0x000000190300780c */ /* 0x000fc40003f44270 */
[----:B---3--:R-:W-:Y:S02]  /*5100*/  FSEL R74, R10, -INF , P3 ;  /* 0xff8000000a4a7808 */ /* 0x008fe40001800000 */
[----:B------:R-:W-:Y:S02]  /*5110*/  FMNMX.FTZ R0, R69, R0, !PT ;  /* 0x0000000045007209 */ /* 0x000fe40007810000 */
[----:B------:R-:W-:Y:S02]  /*5120*/  ISETP.GT.AND P0, PT, R3, 0x20, PT ;  /* 0x000000200300780c */ /* 0x000fe40003f04270 */
[----:B------:R-:W-:Y:S02]  /*5130*/  FSEL R75, R186, -INF , P2 ;  /* 0xff800000ba4b7808 */ /* 0x000fe40001000000 */
[----:B------:R-:W-:Y:S02]  /*5140*/  FMNMX.FTZ R0, R74, R0, !PT ;  /* 0x000000004a007209 */ /* 0x000fe40007810000 */
[----:B------:R-:W-:-:S02]  /*5150*/  FSETP.NEU.FTZ.AND P1, PT, R73, -INF , PT ;  /* 0xff8000004900780b */ /* 0x000fc40003f3d000 */
[----:B------:R-:W-:Y:S02]  /*5160*/  ISETP.GT.AND P5, PT, R3, 0x21, PT ;  /* 0x000000210300780c */ /* 0x000fe40003fa4270 */
[----:B------:R-:W-:Y:S02]  /*5170*/  FSEL R101, R184, -INF , P0 ;  /* 0xff800000b8657808 */ /* 0x000fe40000000000 */
[----:B------:R-:W-:Y:S02]  /*5180*/  FMNMX.FTZ R0, R75, R0, !PT ;  /* 0x000000004b007209 */ /* 0x000fe40007810000 */
[----:B------:R-:W-:Y:S02]  /*5190*/  ISETP.GT.AND P3, PT, R3, 0x28, PT ;  /* 0x000000280300780c */ /* 0x000fe40003f64270 */
[----:B------:R-:W-:Y:S02]  /*51a0*/  FSEL R7, R7, RZ, P1 ;  /* 0x000000ff07077208 */ /* 0x000fe40000800000 */
[----:B------:R-:W-:-:S02]  /*51b0*/  FSEL R100, R185, -INF , P5 ;  /* 0xff800000b9647808 */ /* 0x000fc40002800000 */
[----:B------:R-:W-:Y:S01]  /*51c0*/  FMNMX.FTZ R0, R101, R0, !PT ;  /* 0x0000000065007209 */ /* 0x000fe20007810000 */
[----:B------:R-:W-:Y:S01]  /*51d0*/  FFMA.FTZ R5, R11, c[0x0][0x2d0], -R7 ;  /* 0x0000b4000b057a23 */ /* 0x000fe20000010807 */
[----:B------:R-:W-:Y:S02]  /*51e0*/  ISETP.GT.AND P1, PT, R3, 0x29, PT ;  /* 0x000000290300780c */ /* 0x000fe40003f24270 */
[----:B------:R-:W-:Y:S01]  /*51f0*/  FSEL R102, R103, -INF , P3 ;  /* 0xff80000067667808 */ /* 0x000fe20001800000 */
[----:B------:R1:W-:Y:S01]  /*5200*/  MUFU.EX2 R233, R5 ;  /* 0x0000000500e97308 */ /* 0x0003e20000000800 */
[----:B------:R-:W-:Y:S02]  /*5210*/  FMNMX.FTZ R0, R100, R0, !PT ;  /* 0x0000000064007209 */ /* 0x000fe40007810000 */
[----:B------:R-:W-:Y:S02]  /*5220*/  ISETP.GT.AND P2, PT, R3, 0x30, PT ;  /* 0x000000300300780c */ /* 0x000fe40003f44270 */
[----:B------:R-:W-:-:S02]  /*5230*/  FSEL R103, R180, -INF , P1 ;  /* 0xff800000b4677808 */ /* 0x000fc40000800000 */
[----:B------:R-:W-:Y:S02]  /*5240*/  FMNMX.FTZ R0, R102, R0, !PT ;  /* 0x0000000066007209 */ /* 0x000fe40007810000 */
[----:B------:R-:W-:Y:S02]  /*5250*/  ISETP.GT.AND P0, PT, R3, 0x31, PT ;  /* 0x000000310300780c */ /* 0x000fe40003f04270 */
[----:B------:R-:W-:Y:S02]  /*5260*/  FSEL R117, R107, -INF , P2 ;  /* 0xff8000006b757808 */ /* 0x000fe40001000000 */
[----:B------:R-:W-:Y:S02]  /*5270*/  FMNMX.FTZ R0, R103, R0, !PT ;  /* 0x0000000067007209 */ /* 0x000fe40007810000 */
[----:B------:R-:W-:Y:S01]  /*5280*/  ISETP.GT.AND P5, PT, R3, 0x38, PT ;  /* 0x000000380300780c */ /* 0x000fe20003fa4270 */
[----:B-1----:R-:W-:Y:S01]  /*5290*/  FFMA.FTZ R5, R22, c[0x0][0x2d0], -R7 ;  /* 0x0000b40016057a23 */ /* 0x002fe20000010807 */
[----:B------:R-:W-:-:S02]  /*52a0*/  FSEL R118, R106, -INF , P0 ;  /* 0xff8000006a767808 */ /* 0x000fc40000000000 */
[----:B------:R-:W-:Y:S01]  /*52b0*/  FSETP.NEU.FTZ.AND P2, PT, R71, -INF , PT ;  /* 0xff8000004700780b */ /* 0x000fe20003f5d000 */
[----:B------:R1:W-:Y:S01]  /*52c0*/  MUFU.EX2 R240, R5 ;  /* 0x0000000500f07308 */ /* 0x0003e20000000800 */
[----:B------:R-:W-:Y:S02]  /*52d0*/  FMNMX.FTZ R0, R117, R0, !PT ;  /* 0x0000000075007209 */ /* 0x000fe40007810000 */
[C---:B------:R-:W-:Y:S02]  /*52e0*/  ISETP.GT.AND P3, PT, R3.reuse, 0x39, PT ;  /* 0x000000390300780c */ /* 0x040fe40003f64270 */
[----:B------:R-:W-:Y:S02]  /*52f0*/  FSEL R6, R6, RZ, P2 ;  /* 0x000000ff06067208 */ /* 0x000fe40001000000 */
[----:B------:R-:W-:Y:S02]  /*5300*/  FSEL R116, R82, -INF , P5 ;  /* 0xff80000052747808 */ /* 0x000fe40002800000 */
[----:B------:R-:W-:Y:S01]  /*5310*/  FMNMX.FTZ R0, R118, R0, !PT ;  /* 0x0000000076007209 */ /* 0x000fe20007810000 */
[----:B------:R-:W-:Y:S01]  /*5320*/  FFMA.FTZ R8, R28, c[0x0][0x2d0], -R6 ;  /* 0x0000b4001c087a23 */ /* 0x000fe20000010806 */
[----:B------:R-:W-:Y:S01]  /*5330*/  ISETP.GT.AND P1, PT, R3, 0x40, PT ;  /* 0x000000400300780c */ /* 0x000fe20003f24270 */
[----:B------:R-:W-:Y:S01]  /*5340*/  LDSM.16.MT88.4 R80, [R225+0x900] ;  /* 0x00090000e150783b */ /* 0x000fe20000004200 */
[----:B------:R-:W-:Y:S01]  /*5350*/  FSEL R137, R137, -INF , P3 ;  /* 0xff80000089897808 */ /* 0x000fe20001800000 */
[----:B------:R-:W-:Y:S01]  /*5360*/  MUFU.EX2 R212, R8 ;  /* 0x0000000800d47308 */ /* 0x000fe20000000800 */
[----:B------:R-:W-:Y:S01]  /*5370*/  FMNMX.FTZ R0, R116, R0, !PT ;  /* 0x0000000074007209 */ /* 0x000fe20007810000 */
[----:B-1----:R-:W-:Y:S01]  /*5380*/  FFMA.FTZ R5, R23, c[0x0][0x2d0], -R7 ;  /* 0x0000b40017057a23 */ /* 0x002fe20000010807 */
[----:B------:R-:W-:-:S02]  /*5390*/  ISETP.GT.AND P0, PT, R3, 0x41, PT ;  /* 0x000000410300780c */ /* 0x000fc40003f04270 */
[----:B------:R-:W-:Y:S02]  /*53a0*/  FSEL R146, R78, -INF , P1 ;  /* 0xff8000004e927808 */ /* 0x000fe40000800000 */
[----:B------:R-:W-:Y:S01]  /*53b0*/  FMNMX.FTZ R0, R137, R0, !PT ;  /* 0x0000000089007209 */ /* 0x000fe20007810000 */
[----:B------:R1:W-:Y:S01]  /*53c0*/  MUFU.EX2 R237, R5 ;  /* 0x0000000500ed7308 */ /* 0x0003e20000000800 */
[----:B------:R-:W-:Y:S02]  /*53d0*/  ISETP.GT.AND P5, PT, R3, 0x48, PT ;  /* 0x000000480300780c */ /* 0x000fe40003fa4270 */
[----:B------:R-:W-:Y:S02]  /*53e0*/  FSEL R145, R79, -INF , P0 ;  /* 0xff8000004f917808 */ /* 0x000fe40000000000 */
[----:B------:R-:W-:Y:S02]  /*53f0*/  FMNMX.FTZ R0, R146, R0, !PT ;  /* 0x0000000092007209 */ /* 0x000fe40007810000 */
[----:B------:R-:W-:-:S02]  /*5400*/  ISETP.GT.AND P2, PT, R3, 0x49, PT ;  /* 0x000000490300780c */ /* 0x000fc40003f44270 */
[----:B------:R-:W-:Y:S02]  /*5410*/  FSEL R147, R16, -INF , P5 ;  /* 0xff80000010937808 */ /* 0x000fe40002800000 */
[----:B------:R-:W-:Y:S02]  /*5420*/  FMNMX.FTZ R0, R145, R0, !PT ;  /* 0x0000000091007209 */ /* 0x000fe40007810000 */
[----:B------:R-:W-:Y:S02]  /*5430*/  ISETP.GT.AND P3, PT, R3, 0x50, PT ;  /* 0x000000500300780c */ /* 0x000fe40003f64270 */
[----:B------:R-:W-:Y:S01]  /*5440*/  FSEL R149, R17, -INF , P2 ;  /* 0xff80000011957808 */ /* 0x000fe20001000000 */
[----:B-1----:R-:W-:Y:S01]  /*5450*/  FFMA.FTZ R5, R25, c[0x0][0x2d0], -R7 ;  /* 0x0000b40019057a23 */ /* 0x002fe20000010807 */
[----:B------:R-:W-:Y:S02]  /*5460*/  FMNMX.FTZ R0, R147, R0, !PT ;  /* 0x0000000093007209 */ /* 0x000fe40007810000 */
[----:B------:R-:W-:Y:S01]  /*5470*/  FSETP.NEU.FTZ.AND P2, PT, R70, -INF , PT ;  /* 0xff8000004600780b */ /* 0x000fe20003f5d000 */
[----:B------:R1:W-:Y:S01]  /*5480*/  MUFU.EX2 R210, R5 ;  /* 0x0000000500d27308 */ /* 0x0003e20000000800 */
[----:B------:R-:W-:-:S02]  /*5490*/  ISETP.GT.AND P1, PT, R3, 0x51, PT ;  /* 0x000000510300780c */ /* 0x000fc40003f24270 */
[----:B------:R-:W-:Y:S02]  /*54a0*/  ISETP.GT.AND P0, PT, R3, 0x58, PT ;  /* 0x000000580300780c */ /* 0x000fe40003f04270 */
[----:B------:R-:W-:Y:S02]  /*54b0*/  FSEL R167, R20, -INF , P3 ;  /* 0xff80000014a77808 */ /* 0x000fe40001800000 */
[----:B------:R-:W-:Y:S02]  /*54c0*/  FMNMX.FTZ R0, R149, R0, !PT ;  /* 0x0000000095007209 */ /* 0x000fe40007810000 */
[----:B------:R-:W-:Y:S02]  /*54d0*/  FSEL R166, R37, -INF , P1 ;  /* 0xff80000025a67808 */ /* 0x000fe40000800000 */
[----:B------:R-:W-:Y:S02]  /*54e0*/  FSEL R169, R21, -INF , P0 ;  /* 0xff80000015a97808 */ /* 0x000fe40000000000 */
[----:B------:R-:W-:-:S02]  /*54f0*/  FMNMX.FTZ R0, R167, R0, !PT ;  /* 0x00000000a7007209 */ /* 0x000fc40007810000 */
[C---:B------:R-:W-:Y:S01]  /*5500*/  ISETP.GT.AND P5, PT, R3.reuse, 0x59, PT ;  /* 0x000000590300780c */ /* 0x040fe20003fa4270 */
[----:B-1----:R-:W-:Y:S01]  /*5510*/  FFMA.FTZ R5, R24, c[0x0][0x2d0], -R6 ;  /* 0x0000b40018057a23 */ /* 0x002fe20000010806 */
[C---:B------:R-:W-:Y:S02]  /*5520*/  ISETP.GT.AND P3, PT, R3.reuse, 0x60, PT ;  /* 0x000000600300780c */ /* 0x040fe40003f64270 */
[C---:B------:R-:W-:Y:S01]  /*5530*/  ISETP.GT.AND P1, PT, R3.reuse, 0x68, PT ;  /* 0x000000680300780c */ /* 0x040fe20003f24270 */
[----:B------:R1:W-:Y:S01]  /*5540*/  MUFU.EX2 R234, R5 ;  /* 0x0000000500ea7308 */ /* 0x0003e20000000800 */
[----:B------:R-:W-:Y:S02]  /*5550*/  ISETP.GT.AND P0, PT, R3, 0x69, PT ;  /* 0x000000690300780c */ /* 0x000fe40003f04270 */
[----:B------:R-:W-:Y:S02]  /*5560*/  FMNMX.FTZ R0, R166, R0, !PT ;  /* 0x00000000a6007209 */ /* 0x000fe40007810000 */
[----:B----4-:R-:W-:-:S02]  /*5570*/  FSEL R4, R12, -INF , P5 ;  /* 0xff8000000c047808 */ /* 0x010fc40002800000 */
[----:B------:R-:W-:Y:S02]  /*5580*/  FMNMX.FTZ R0, R169, R0, !PT ;  /* 0x00000000a9007209 */ /* 0x000fe40007810000 */
[----:B------:R-:W-:Y:S02]  /*5590*/  FSEL R251, R38, -INF , P3 ;  /* 0xff80000026fb7808 */ /* 0x000fe40001800000 */
[----:B--2---:R-:W-:Y:S02]  /*55a0*/  FSEL R250, R13, -INF , P1 ;  /* 0xff8000000dfa7808 */ /* 0x004fe40000800000 */
[----:B------:R-:W-:Y:S01]  /*55b0*/  FSEL R248, R9, -INF , P0 ;  /* 0xff80000009f87808 */ /* 0x000fe20000000000 */
[----:B-1----:R-:W-:-:S04]  /*55c0*/  FFMA.FTZ R5, R26, c[0x0][0x2d0], -R6 ;  /* 0x0000b4001a057a23 */ /* 0x002fc80000010806 */
[----:B------:R1:W-:Y:S02]  /*55d0*/  MUFU.EX2 R195, R5 ;  /* 0x0000000500c37308 */ /* 0x0003e40000000800 */
[----:B-1----:R-:W-:Y:S02]  /*55e0*/  FFMA.FTZ R5, R27, c[0x0][0x2d0], -R6 ;  /* 0x0000b4001b057a23 */ /* 0x002fe40000010806 */
[----:B------:R-:W-:Y:S04]  /*55f0*/  LDSM.16.MT88.4 R24, [R227+0x100] ;  /* 0x00010000e318783b */ /* 0x000fe80000004200 */
[----:B------:R1:W2:Y:S02]  /*5600*/  MUFU.EX2 R208, R5 ;  /* 0x0000000500d07308 */ /* 0x0002a40000000800 */
[----:B-1----:R-:W-:Y:S01]  /*5610*/  FMUL.FTZ R5, R70, c[0x0][0x2d0] ;  /* 0x0000b40046057a20 */ /* 0x002fe20000410000 */
[----:B--2---:R-:W-:-:S04]  /*5620*/  F2FP.PACK_AB R10, R212, R208 ;  /* 0x000000d0d40a723e */ /* 0x004fc800000000ff */
[----:B------:R-:W-:Y:S02]  /*5630*/  FSEL R5, R5, RZ, P2 ;  /* 0x000000ff05057208 */ /* 0x000fe40001000000 */
[----:B------:R-:W-:-:S03]  /*5640*/  ISETP.GT.AND P2, PT, R3, 0x61, PT ;  /* 0x000000610300780c */ /* 0x000fc60003f44270 */
[--C-:B------:R-:W-:Y:S01]  /*5650*/  FFMA.FTZ R3, R18, c[0x0][0x2d0], -R5.reuse ;  /* 0x0000b40012037a23 */ /* 0x100fe20000010805 */
[----:B------:R-:W-:Y:S01]  /*5660*/  FSEL R249, R39, -INF , P2 ;  /* 0xff80000027f97808 */ /* 0x000fe20001000000 */
[--C-:B------:R-:W-:Y:S02]  /*5670*/  FFMA.FTZ R8, R19, c[0x0][0x2d0], -R5.reuse ;  /* 0x0000b40013087a23 */ /* 0x100fe40000010805 */
[----:B------:R1:W-:Y:S01]  /*5680*/  MUFU.EX2 R198, R3 ;  /* 0x0000000300c67308 */ /* 0x0003e20000000800 */
[----:B------:R-:W2:Y:S07]  /*5690*/  LDSM.16.MT88.4 R16, [R224+0x100] ;  /* 0x00010000e010783b */ /* 0x000eae0000004200 */
[----:B------:R3:W4:Y:S01]  /*56a0*/  MUFU.EX2 R197, R8 ;  /* 0x0000000800c57308 */ /* 0x0007220000000800 */
[----:B-1----:R-:W-:-:S07]  /*56b0*/  FFMA.FTZ R3, R15, c[0x0][0x2d0], -R5 ;  /* 0x0000b4000f037a23 */ /* 0x002fce0000010805 */
[----:B------:R1:W-:Y:S01]  /*56c0*/  MUFU.EX2 R192, R3 ;  /* 0x0000000300c07308 */ /* 0x0003e20000000800 */
[----:B---3--:R-:W-:Y:S02]  /*56d0*/  F2FP.PACK_AB R8, R195, R234 ;  /* 0x000000eac308723e */ /* 0x008fe400000000ff */
[----:B----4-:R-:W-:Y:S02]  /*56e0*/  F2FP.PACK_AB R9, R198, R197 ;  /* 0x000000c5c609723e */ /* 0x010fe400000000ff */
[----:B-1----:R-:W-:Y:S01]  /*56f0*/  FMNMX.FTZ R3, R4, R0, !PT ;  /* 0x0000000004037209 */ /* 0x002fe20007810000 */
[----:B------:R-:W-:-:S03]  /*5700*/  FFMA.FTZ R0, R29, c[0x0][0x2d0], -R5 ;  /* 0x0000b4001d007a23 */ /* 0x000fc60000010805 */
[----:B------:R-:W-:Y:S01]  /*5710*/  FMNMX.FTZ R2, R251, R3, !PT ;  /* 0x00000003fb027209 */ /* 0x000fe20007810000 */
[----:B------:R1:W3:Y:S03]  /*5720*/  MUFU.EX2 R213, R0 ;  /* 0x0000000000d57308 */ /* 0x0002e60000000800 */
[----:B-1----:R-:W-:Y:S01]  /*5730*/  FMNMX.FTZ R0, R249, R2, !PT ;  /* 0x00000002f9007209 */ /* 0x002fe20007810000 */
[--C-:B------:R-:W-:Y:S01]  /*5740*/  FFMA.FTZ R2, R31, c[0x0][0x2d0], -R6.reuse ;  /* 0x0000b4001f027a23 */ /* 0x100fe20000010806 */
[----:B---3--:R-:W-:Y:S02]  /*5750*/  F2FP.PACK_AB R11, R213, R192 ;  /* 0x000000c0d50b723e */ /* 0x008fe400000000ff */
[----:B------:R-:W-:Y:S01]  /*5760*/  FMNMX.FTZ R0, R250, R0, !PT ;  /* 0x00000000fa007209 */ /* 0x000fe20007810000 */
[----:B------:R1:W-:Y:S03]  /*5770*/  MUFU.EX2 R94, R2 ;  /* 0x00000002005e7308 */ /* 0x0003e60000000800 */
[----:B------:R-:W-:Y:S01]  /*5780*/  FMNMX.FTZ R0, R248, R0, !PT ;  /* 0x00000000f8007209 */ /* 0x000fe20007810000 */
[C---:B--2---:R-:W-:Y:S04]  /*5790*/  HMMA.16816.F32 R52, R8.reuse, R16, RZ ;  /* 0x000000100834723c */ /* 0x044fe800000018ff */
[----:B------:R-:W2:Y:S04]  /*57a0*/  SHFL.BFLY PT, R3, R0, 0x2, 0x1f ;  /* 0x0c401f0000037f89 */ /* 0x000ea800000e0000 */
[----:B------:R-:W-:Y:S01]  /*57b0*/  HMMA.16816.F32 R76, R8, R24, RZ ;  /* 0x00000018084c723c */ /* 0x000fe200000018ff */
[----:B-1----:R-:W-:-:S04]  /*57c0*/  FFMA.FTZ R2, R32, c[0x0][0x2d0], -R6 ;  /* 0x0000b40020027a23 */ /* 0x002fc80000010806 */
[----:B------:R1:W-:Y:S03]  /*57d0*/  MUFU.EX2 R200, R2 ;  /* 0x0000000200c87308 */ /* 0x0003e60000000800 */
[C---:B------:R-:W-:Y:S08]  /*57e0*/  HMMA.16816.F32 R56, R8.reuse, R40, RZ ;  /* 0x000000280838723c */ /* 0x040ff000000018ff */
[----:B------:R-:W-:Y:S01]  /*57f0*/  HMMA.16816.F32 R20, R8, R44, RZ ;  /* 0x0000002c0814723c */ /* 0x000fe200000018ff */
[----:B--2---:R-:W-:Y:S01]  /*5800*/  FMNMX.FTZ R0, R0, R3, !PT ;  /* 0x0000000300007209 */ /* 0x004fe20007810000 */
[----:B-1----:R-:W-:-:S04]  /*5810*/  FFMA.FTZ R2, R33, c[0x0][0x2d0], -R6 ;  /* 0x0000b40021027a23 */ /* 0x002fc80000010806 */
[----:B------:R-:W1:Y:S01]  /*5820*/  SHFL.BFLY PT, R3, R0, 0x1, 0x1f ;  /* 0x0c201f0000037f89 */ /* 0x000e6200000e0000 */
[----:B------:R2:W-:Y:S02]  /*5830*/  MUFU.EX2 R204, R2 ;  /* 0x0000000200cc7308 */ /* 0x0005e40000000800 */
[----:B--2---:R-:W-:-:S06]  /*5840*/  FFMA.FTZ R2, R35, c[0x0][0x2d0], -R6 ;  /* 0x0000b40023027a23 */ /* 0x004fcc0000010806 */
[----:B------:R2:W3:Y:S02]  /*5850*/  MUFU.EX2 R243, R2 ;  /* 0x0000000200f37308 */ /* 0x0004e40000000800 */
[--C-:B--2---:R-:W-:Y:S01]  /*5860*/  FFMA.FTZ R2, R30, c[0x0][0x2d0], -R5.reuse ;  /* 0x0000b4001e027a23 */ /* 0x104fe20000010805 */
[----:B---3--:R-:W-:Y:S01]  /*5870*/  F2FP.PACK_AB R14, R243, R204 ;  /* 0x000000ccf30e723e */ /* 0x008fe200000000ff */
[----:B------:R-:W-:Y:S04]  /*5880*/  HMMA.16816.F32 R28, R8, R42, RZ ;  /* 0x0000002a081c723c */ /* 0x000fe800000018ff */
[----:B------:R2:W-:Y:S02]  /*5890*/  MUFU.EX2 R238, R2 ;  /* 0x0000000200ee7308 */ /* 0x0005e40000000800 */
[----:B--2---:R-:W-:-:S02]  /*58a0*/  FFMA.FTZ R2, R34, c[0x0][0x2d0], -R5 ;  /* 0x0000b40022027a23 */ /* 0x004fc40000010805 */
[C---:B------:R-:W-:Y:S04]  /*58b0*/  HMMA.16816.F32 R32, R8.reuse, R26, RZ ;  /* 0x0000001a0820723c */ /* 0x040fe800000018ff */
[----:B------:R2:W3:Y:S02]  /*58c0*/  MUFU.EX2 R201, R2 ;  /* 0x0000000200c97308 */ /* 0x0004e40000000800 */
[--C-:B--2---:R-:W-:Y:S01]  /*58d0*/  FFMA.FTZ R2, R36, c[0x0][0x2d0], -R5.reuse ;  /* 0x0000b40024027a23 */ /* 0x104fe20000010805 */
[----:B---3--:R-:W-:Y:S01]  /*58e0*/  F2FP.PACK_AB R13, R201, R238 ;  /* 0x000000eec90d723e */ /* 0x008fe200000000ff */
[C---:B------:R-:W-:Y:S04]  /*58f0*/  HMMA.16816.F32 R36, R8.reuse, R18, RZ ;  /* 0x000000120824723c */ /* 0x040fe800000018ff */
[----:B------:R2:W-:Y:S04]  /*5900*/  MUFU.EX2 R205, R2 ;  /* 0x0000000200cd7308 */ /* 0x0005e80000000800 */
[----:B------:R-:W-:Y:S01]  /*5910*/  HMMA.16816.F32 R8, R8, R46, RZ ;  /* 0x0000002e0808723c */ /* 0x000fe200000018ff */
[----:B--2---:R-:W-:Y:S01]  /*5920*/  FFMA.FTZ R2, R72, c[0x0][0x2d0], -R5 ;  /* 0x0000b40048027a23 */ /* 0x004fe20000010805 */
[----:B-1----:R-:W-:Y:S01]  /*5930*/  FMNMX.FTZ R72, R0, R3, !PT ;  /* 0x0000000300487209 */ /* 0x002fe20007810000 */
[----:B------:R-:W-:-:S02]  /*5940*/  IMAD.MOV.U32 R3, RZ, RZ, R94 ;  /* 0x000000ffff037224 */ /* 0x000fc400078e005e */
[----:B------:R1:W2:Y:S01]  /*5950*/  MUFU.EX2 R191, R2 ;  /* 0x0000000200bf7308 */ /* 0x0002a20000000800 */
[C---:B------:R-:W-:Y:S01]  /*5960*/  FSETP.NEU.FTZ.AND P0, PT, R72.reuse, -INF , PT ;  /* 0xff8000004800780b */ /* 0x040fe20003f1d000 */
[----:B------:R-:W-:Y:S01]  /*5970*/  FMUL.FTZ R0, R72, c[0x0][0x2d0] ;  /* 0x0000b40048007a20 */ /* 0x000fe20000410000 */
[----:B------:R-:W-:-:S04]  /*5980*/  F2FP.PACK_AB R12, R200, R3 ;  /* 0x00000003c80c723e */ /* 0x000fc800000000ff */
[----:B------:R-:W-:Y:S01]  /*5990*/  FSEL R0, R0, RZ, P0 ;  /* 0x000000ff00007208 */ /* 0x000fe20000000000 */
[----:B-1----:R-:W-:Y:S01]  /*59a0*/  FFMA.FTZ R2, R88, c[0x0][0x2d0], -R7 ;  /* 0x0000b40058027a23 */ /* 0x002fe20000010807 */
[----:B--2---:R-:W-:-:S03]  /*59b0*/  F2FP.PACK_AB R15, R191, R205 ;  /* 0x000000cdbf0f723e */ /* 0x004fc600000000ff */
[----:B------:R1:W-:Y:S07]  /*59c0*/  MUFU.EX2 R119, R2 ;  /* 0x0000000200777308 */ /* 0x0003ee0000000800 */
[C---:B------:R-:W-:Y:S07]  /*59d0*/  HMMA.16816.F32 R104, R12.reuse, R86, R8 ;  /* 0x000000560c68723c */ /* 0x040fee0000001808 */
[----:B------:R-:W-:Y:S01]  /*59e0*/  F2FP.PACK_AB R8, R240, R233 ;  /* 0x000000e9f008723e */ /* 0x000fe200000000ff */
[----:B------:R-:W-:Y:S01]  /*59f0*/  HMMA.16816.F32 R132, R12, R48, R52 ;  /* 0x000000300c84723c */ /* 0x000fe20000001834 */
[----:B------:R-:W-:Y:S01]  /*5a00*/  F2FP.PACK_AB R10, R210, R237 ;  /* 0x000000edd20a723e */ /* 0x000fe200000000ff */
[----:B-1----:R-:W-:-:S04]  /*5a10*/  FFMA.FTZ R2, R89, c[0x0][0x2d0], -R7 ;  /* 0x0000b40059027a23 */ /* 0x002fc80000010807 */
[----:B------:R1:W-:Y:S02]  /*5a20*/  MUFU.EX2 R184, R2 ;  /* 0x0000000200b87308 */ /* 0x0003e40000000800 */
[C---:B------:R-:W-:Y:S08]  /*5a30*/  HMMA.16816.F32 R128, R12.reuse, R64, R76 ;  /* 0x000000400c80723c */ /* 0x040ff0000000184c */
[----:B------:R-:W-:Y:S01]  /*5a40*/  HMMA.16816.F32 R124, R12, R80, R56 ;  /* 0x000000500c7c723c */ /* 0x000fe20000001838 */
[----:B-1----:R-:W-:-:S07]  /*5a50*/  FFMA.FTZ R2, R91, c[0x0][0x2d0], -R7 ;  /* 0x0000b4005b027a23 */ /* 0x002fce0000010807 */
        /* <DEDUP_REMOVED lines=21> */
[----:B-1----:R-:W-:-:S02]  /*5bb0*/  FFMA.FTZ R2, R69, c[0x0][0x2d0], -R0 ;  /* 0x0000b40045027a23 */ /* 0x002fc40000010800 */
[----:B------:R-:W-:Y:S02]  /*5bc0*/  IMAD.MOV.U32 R69, RZ, RZ, R208 ;  /* 0x000000ffff457224 */ /* 0x000fe400078e00d0 */
[----:B------:R1:W2:Y:S03]  /*5bd0*/  MUFU.EX2 R185, R2 ;  /* 0x0000000200b97308 */ /* 0x0002a60000000800 */
[C---:B------:R-:W-:Y:S08]  /*5be0*/  HMMA.16816.F32 R16, R8.reuse, R24, RZ ;  /* 0x000000180810723c */ /* 0x040ff000000018ff */
[----:B------:R-:W-:Y:S01]  /*5bf0*/  HMMA.16816.F32 R28, R8, R26, RZ ;  /* 0x0000001a081c723c */ /* 0x000fe200000018ff */
[----:B-1----:R-:W-:-:S07]  /*5c00*/  FFMA.FTZ R2, R74, c[0x0][0x2d0], -R0 ;  /* 0x0000b4004a027a23 */ /* 0x002fce0000010800 */
[C---:B------:R-:W-:Y:S01]  /*5c10*/  HMMA.16816.F32 R20, R8.reuse, R40, RZ ;  /* 0x000000280814723c */ /* 0x040fe200000018ff */
[----:B------:R-:W-:Y:S01]  /*5c20*/  IMAD.MOV.U32 R74, RZ, RZ, R209 ;  /* 0x000000ffff4a7224 */ /* 0x000fe200078e00d1 */
[----:B------:R1:W-:Y:S06]  /*5c30*/  MUFU.EX2 R203, R2 ;  /* 0x0000000200cb7308 */ /* 0x0003ec0000000800 */
[C---:B------:R-:W-:Y:S08]  /*5c40*/  HMMA.16816.F32 R24, R8.reuse, R44, RZ ;  /* 0x0000002c0818723c */ /* 0x040ff000000018ff */
[----:B------:R-:W-:Y:S01]  /*5c50*/  HMMA.16816.F32 R40, R8, R42, RZ ;  /* 0x0000002a0828723c */ /* 0x000fe200000018ff */
[----:B-1----:R-:W-:-:S02]  /*5c60*/  FFMA.FTZ R2, R75, c[0x0][0x2d0], -R0 ;  /* 0x0000b4004b027a23 */ /* 0x002fc40000010800 */
[----:B------:R-:W-:Y:S02]  /*5c70*/  IMAD.MOV.U32 R75, RZ, RZ, R191 ;  /* 0x000000ffff4b7224 */ /* 0x000fe400078e00bf */
[----:B------:R1:W3:Y:S03]  /*5c80*/  MUFU.EX2 R68, R2 ;  /* 0x0000000200447308 */ /* 0x0002e60000000800 */
[----:B------:R-:W-:Y:S07]  /*5c90*/  HMMA.16816.F32 R44, R8, R46, RZ ;  /* 0x0000002e082c723c */ /* 0x000fee00000018ff */
[----:B------:R-:W-:-:S02]  /*5ca0*/  F2FP.PACK_AB R8, R184, R119 ;  /* 0x00000077b808723e */ /* 0x000fc400000000ff */
[----:B--2---:R-:W-:Y:S02]  /*5cb0*/  F2FP.PACK_AB R9, R185, R180 ;  /* 0x000000b4b909723e */ /* 0x004fe400000000ff */
[----:B------:R-:W-:Y:S01]  /*5cc0*/  F2FP.PACK_AB R10, R202, R186 ;  /* 0x000000baca0a723e */ /* 0x000fe200000000ff */
[----:B-1----:R-:W-:Y:S01]  /*5cd0*/  FFMA.FTZ R2, R97, c[0x0][0x2d0], -R7 ;  /* 0x0000b40061027a23 */ /* 0x002fe20000010807 */
[----:B---3--:R-:W-:-:S03]  /*5ce0*/  F2FP.PACK_AB R11, R68, R203 ;  /* 0x000000cb440b723e */ /* 0x008fc600000000ff */
[----:B------:R1:W-:Y:S04]  /*5cf0*/  MUFU.EX2 R252, R2 ;  /* 0x0000000200fc7308 */ /* 0x0003e80000000800 */
[C---:B------:R-:W-:Y:S01]  /*5d00*/  HMMA.16816.F32 R88, R8.reuse, R64, R16 ;  /* 0x000000400858723c */ /* 0x040fe20000001810 */
[----:B------:R-:W2:Y:S07]  /*5d10*/  LDSM.16.MT88.4 R16, [R227+0x1100] ;  /* 0x00110000e310783b */ /* 0x000eae0000004200 */
[----:B------:R-:W-:Y:S01]  /*5d20*/  HMMA.16816.F32 R36, R8, R50, R32 ;  /* 0x000000320824723c */ /* 0x000fe20000001820 */
[----:B-1----:R-:W-:-:S04]  /*5d30*/  FFMA.FTZ R2, R99, c[0x0][0x2d0], -R7 ;  /* 0x0000b40063027a23 */ /* 0x002fc80000010807 */
[----:B------:R1:W-:Y:S03]  /*5d40*/  MUFU.EX2 R215, R2 ;  /* 0x0000000200d77308 */ /* 0x0003e60000000800 */
[C---:B------:R-:W-:Y:S01]  /*5d50*/  HMMA.16816.F32 R92, R8.reuse, R48, R12 ;  /* 0x00000030085c723c */ /* 0x040fe2000000180c */
[----:B------:R-:W-:Y:S07]  /*5d60*/  LDSM.16.MT88.4 R12, [R225+0x1100] ;  /* 0x00110000e10c783b */ /* 0x000fee0000004200 */
[----:B------:R-:W-:Y:S01]  /*5d70*/  HMMA.16816.F32 R76, R8, R80, R20 ;  /* 0x00000050084c723c */ /* 0x000fe20000001814 */
[----:B------:R-:W3:Y:S01]  /*5d80*/  LDSM.16.MT88.4 R20, [R224+0x1100] ;  /* 0x00110000e014783b */ /* 0x000ee20000004200 */
[----:B-1----:R-:W-:-:S06]  /*5d90*/  FFMA.FTZ R2, R139, c[0x0][0x2d0], -R7 ;  /* 0x0000b4008b027a23 */ /* 0x002fcc0000010807 */
[C---:B------:R-:W-:Y:S01]  /*5da0*/  HMMA.16816.F32 R28, R8.reuse, R66, R28 ;  /* 0x00000042081c723c */ /* 0x040fe2000000181c */
[----:B------:R-:W-:Y:S01]  /*5db0*/  MOV R139, R205 ;  /* 0x000000cd008b7202 */ /* 0x000fe20000000f00 */
[----:B------:R1:W-:Y:S06]  /*5dc0*/  MUFU.EX2 R217, R2 ;  /* 0x0000000200d97308 */ /* 0x0003ec0000000800 */
[C---:B------:R-:W-:Y:S08]  /*5dd0*/  HMMA.16816.F32 R32, R8.reuse, R82, R40 ;  /* 0x000000520820723c */ /* 0x040ff00000001828 */
[----:B------:R-:W-:Y:S01]  /*5de0*/  HMMA.16816.F32 R44, R8, R86, R44 ;  /* 0x00000056082c723c */ /* 0x000fe2000000182c */
[----:B-1----:R-:W-:-:S02]  /*5df0*/  FFMA.FTZ R2, R140, c[0x0][0x2d0], -R7 ;  /* 0x0000b4008c027a23 */ /* 0x002fc40000010807 */
[----:B------:R-:W-:Y:S02]  /*5e00*/  IMAD.MOV.U32 R140, RZ, RZ, R194 ;  /* 0x000000ffff8c7224 */ /* 0x000fe400078e00c2 */
[----:B------:R1:W-:Y:S02]  /*5e10*/  MUFU.EX2 R216, R2 ;  /* 0x0000000200d87308 */ /* 0x0003e40000000800 */
[----:B-1----:R-:W-:-:S06]  /*5e20*/  FFMA.FTZ R2, R96, c[0x0][0x2d0], -R6 ;  /* 0x0000b40060027a23 */ /* 0x002fcc0000010806 */
[----:B------:R1:W-:Y:S02]  /*5e30*/  MUFU.EX2 R245, R2 ;  /* 0x0000000200f57308 */ /* 0x0003e40000000800 */
[--C-:B-1----:R-:W-:Y:S02]  /*5e40*/  FFMA.FTZ R2, R98, c[0x0][0x2d0], -R6.reuse ;  /* 0x0000b40062027a23 */ /* 0x102fe40000010806 */
[----:B------:R-:W-:Y:S01]  /*5e50*/  HMMA.16816.F32 R96, R8, R84, R24 ;  /* 0x000000540860723c */ /* 0x000fe20000001818 */
[----:B------:R-:W1:Y:S03]  /*5e60*/  LDSM.16.MT88.4 R24, [R226+0x1100] ;  /* 0x00110000e218783b */ /* 0x000e660000004200 */
[----:B------:R4:W2:Y:S02]  /*5e70*/  MUFU.EX2 R246, R2 ;  /* 0x0000000200f67308 */ /* 0x0008a40000000800 */
[----:B----4-:R-:W-:Y:S01]  /*5e80*/  FFMA.FTZ R2, R141, c[0x0][0x2d0], -R6 ;  /* 0x0000b4008d027a23 */ /* 0x010fe20000010806 */
[----:B--2---:R-:W-:Y:S01]  /*5e90*/  F2FP.PACK_AB R8, R246, R245 ;  /* 0x000000f5f608723e */ /* 0x004fe200000000ff */
[----:B------:R-:W-:-:S04]  /*5ea0*/  IMAD.MOV.U32 R141, RZ, RZ, R195 ;  /* 0x000000ffff8d7224 */ /* 0x000fc800078e00c3 */
[----:B------:R2:W-:Y:S02]  /*5eb0*/  MUFU.EX2 R244, R2 ;  /* 0x0000000200f47308 */ /* 0x0005e40000000800 */
[----:B--2---:R-:W-:Y:S02]  /*5ec0*/  FFMA.FTZ R2, R142, c[0x0][0x2d0], -R6 ;  /* 0x0000b4008e027a23 */ /* 0x004fe40000010806 */
[----:B------:R-:W-:-:S04]  /*5ed0*/  IMAD.MOV.U32 R142, RZ, RZ, R217 ;  /* 0x000000ffff8e7224 */ /* 0x000fc800078e00d9 */
[----:B------:R2:W4:Y:S02]  /*5ee0*/  MUFU.EX2 R242, R2 ;  /* 0x0000000200f27308 */ /* 0x0005240000000800 */
[----:B--2---:R-:W-:Y:S01]  /*5ef0*/  FFMA.FTZ R2, R136, c[0x0][0x2d0], -R5 ;  /* 0x0000b40088027a23 */ /* 0x004fe20000010805 */
[----:B----4-:R-:W-:Y:S01]  /*5f00*/  F2FP.PACK_AB R10, R242, R244 ;  /* 0x000000f4f20a723e */ /* 0x010fe200000000ff */
        /* <DEDUP_REMOVED lines=9> */
[----:B--2---:R-:W-:Y:S01]  /*5fa0*/  FFMA.FTZ R2, R144, c[0x0][0x2d0], -R5 ;  /* 0x0000b40090027a23 */ /* 0x004fe20000010805 */
[----:B------:R-:W-:-:S05]  /*5fb0*/  MOV R144, R211 ;  /* 0x000000d300907202 */ /* 0x000fca0000000f00 */
[----:B------:R2:W4:Y:S02]  /*5fc0*/  MUFU.EX2 R220, R2 ;  /* 0x0000000200dc7308 */ /* 0x0005240000000800 */
[----:B--2---:R-:W-:Y:S01]  /*5fd0*/  FFMA.FTZ R2, R101, c[0x0][0x2d0], -R0 ;  /* 0x0000b40065027a23 */ /* 0x004fe20000010800 */
[----:B----4-:R-:W-:-:S05]  /*5fe0*/  F2FP.PACK_AB R11, R220, R221 ;  /* 0x000000dddc0b723e */ /* 0x010fca00000000ff */
[----:B------:R2:W-:Y:S02]  /*5ff0*/  MUFU.EX2 R218, R2 ;  /* 0x0000000200da7308 */ /* 0x0005e40000000800 */
[C---:B------:R-:W-:Y:S07]  /*6000*/  HMMA.16816.F32 R56, R8.reuse, R16, R128 ;  /* 0x000000100838723c */ /* 0x040fee0000001880 */
[----:B------:R-:W-:Y:S01]  /*6010*/  IMAD.MOV.U32 R129, RZ, RZ, R212 ;  /* 0x000000ffff817224 */ /* 0x000fe200078e00d4 */
[----:B------:R-:W-:Y:S01]  /*6020*/  MOV R128, R215 ;  /* 0x000000d700807202 */ /* 0x000fe20000000f00 */
[----:B------:R-:W-:Y:S01]  /*6030*/  IMAD.MOV.U32 R130, RZ, RZ, R213 ;  /* 0x000000ffff827224 */ /* 0x000fe200078e00d5 */
[----:B---3--:R-:W-:Y:S01]  /*6040*/  HMMA.16816.F32 R60, R8, R20, R132 ;  /* 0x00000014083c723c */ /* 0x008fe20000001884 */
[----:B------:R-:W-:-:S02]  /*6050*/  IMAD.MOV.U32 R131, RZ, RZ, R214 ;  /* 0x000000ffff837224 */ /* 0x000fc400078e00d6 */
[----:B--2---:R-:W-:-:S04]  /*6060*/  FFMA.FTZ R2, R100, c[0x0][0x2d0], -R0 ;  /* 0x0000b40064027a23 */ /* 0x004fc80000010800 */
[----:B------:R2:W3:Y:S01]  /*6070*/  MUFU.EX2 R219, R2 ;  /* 0x0000000200db7308 */ /* 0x0004e20000000800 */
[----:B------:R-:W-:Y:S01]  /*6080*/  IMAD.MOV.U32 R132, RZ, RZ, R202 ;  /* 0x000000ffff847224 */ /* 0x000fe200078e00ca */
[C---:B------:R-:W-:Y:S01]  /*6090*/  HMMA.16816.F32 R84, R8.reuse, R12, R124 ;  /* 0x0000000c0854723c */ /* 0x040fe2000000187c */
[----:B------:R-:W-:Y:S02]  /*60a0*/  IMAD.MOV.U32 R134, RZ, RZ, R197 ;  /* 0x000000ffff867224 */ /* 0x000fe400078e00c5 */
[----:B------:R-:W-:Y:S02]  /*60b0*/  IMAD.MOV.U32 R135, RZ, RZ, R198 ;  /* 0x000000ffff877224 */ /* 0x000fe400078e00c6 */
[----:B------:R-:W-:Y:S02]  /*60c0*/  IMAD.MOV.U32 R133, RZ, RZ, R69 ;  /* 0x000000ffff857224 */ /* 0x000fe400078e0045 */
[----:B------:R-:W-:Y:S01]  /*60d0*/  IMAD.MOV.U32 R69, RZ, RZ, R189 ;  /* 0x000000ffff457224 */ /* 0x000fe200078e00bd */
[----:B-1----:R-:W-:Y:S01]  /*60e0*/  HMMA.16816.F32 R108, R8, R24, R108 ;  /* 0x00000018086c723c */ /* 0x002fe2000000186c */
[----:B--2---:R-:W-:-:S07]  /*60f0*/  FFMA.FTZ R2, R102, c[0x0][0x2d0], -R0 ;  /* 0x0000b40066027a23 */ /* 0x004fce0000010800 */
[C---:B------:R-:W-:Y:S01]  /*6100*/  HMMA.16816.F32 R52, R8.reuse, R22, R52 ;  /* 0x000000160834723c */ /* 0x040fe20000001834 */
[----:B------:R1:W-:Y:S07]  /*6110*/  MUFU.EX2 R217, R2 ;  /* 0x0000000200d97308 */ /* 0x0003ee0000000800 */
[C---:B------:R-:W-:Y:S08]  /*6120*/  HMMA.16816.F32 R48, R8.reuse, R18, R120 ;  /* 0x000000120830723c */ /* 0x040ff00000001878 */
[----:B------:R-:W-:Y:S01]  /*6130*/  HMMA.16816.F32 R104, R8, R26, R104 ;  /* 0x0000001a0868723c */ /* 0x000fe20000001868 */
[----:B-1----:R-:W-:-:S04]  /*6140*/  FFMA.FTZ R2, R103, c[0x0][0x2d0], -R0 ;  /* 0x0000b40067027a23 */ /* 0x002fc80000010800 */
[----:B------:R1:W2:Y:S03]  /*6150*/  MUFU.EX2 R216, R2 ;  /* 0x0000000200d87308 */ /* 0x0002a60000000800 */
[----:B------:R-:W-:Y:S07]  /*6160*/  HMMA.16816.F32 R100, R8, R14, R112 ;  /* 0x0000000e0864723c */ /* 0x000fee0000001870 */
[----:B------:R-:W-:-:S02]  /*6170*/  F2FP.PACK_AB R8, R128, R252 ;  /* 0x000000fc8008723e */ /* 0x000fc400000000ff */
[----:B---3--:R-:W-:Y:S02]  /*6180*/  F2FP.PACK_AB R9, R219, R218 ;  /* 0x000000dadb09723e */ /* 0x008fe400000000ff */
[----:B------:R-:W-:Y:S01]  /*6190*/  F2FP.PACK_AB R10, R143, R142 ;  /* 0x0000008e8f0a723e */ /* 0x000fe200000000ff */
[--C-:B-1----:R-:W-:Y:S01]  /*61a0*/  FFMA.FTZ R2, R153, c[0x0][0x2d0], -R7.reuse ;  /* 0x0000b40099027a23 */ /* 0x102fe20000010807 */
[----:B--2---:R-:W-:Y:S01]  /*61b0*/  F2FP.PACK_AB R11, R216, R217 ;  /* 0x000000d9d80b723e */ /* 0x004fe200000000ff */
[----:B------:R-:W-:Y:S02]  /*61c0*/  IMAD.MOV.U32 R153, RZ, RZ, R210 ;  /* 0x000000ffff997224 */ /* 0x000fe400078e00d2 */
[----:B------:R1:W-:Y:S04]  /*61d0*/  MUFU.EX2 R212, R2 ;  /* 0x0000000200d47308 */ /* 0x0003e80000000800 */
[C---:B------:R-:W-:Y:S08]  /*61e0*/  HMMA.16816.F32 R92, R8.reuse, R20, R92 ;  /* 0x00000014085c723c */ /* 0x040ff0000000185c */
[----:B------:R-:W-:Y:S01]  /*61f0*/  HMMA.16816.F32 R112, R8, R22, R36 ;  /* 0x000000160870723c */ /* 0x000fe20000001824 */
[----:B------:R-:W2:Y:S01]  /*6200*/  LDSM.16.MT88.4 R20, [R224+0x1900] ;  /* 0x00190000e014783b */ /* 0x000ea20000004200 */
[----:B-1----:R-:W-:Y:S01]  /*6210*/  FFMA.FTZ R2, R156, c[0x0][0x2d0], -R7 ;  /* 0x0000b4009c027a23 */ /* 0x002fe20000010807 */
[----:B------:R-:W-:-:S03]  /*6220*/  MOV R156, R207 ;  /* 0x000000cf009c7202 */ /* 0x000fc60000000f00 */
[----:B------:R1:W-:Y:S02]  /*6230*/  MUFU.EX2 R213, R2 ;  /* 0x0000000200d57308 */ /* 0x0003e40000000800 */
[C---:B------:R-:W-:Y:S08]  /*6240*/  HMMA.16816.F32 R36, R8.reuse, R16, R88 ;  /* 0x000000100824723c */ /* 0x040ff00000001858 */
[----:B------:R-:W-:Y:S01]  /*6250*/  HMMA.16816.F32 R28, R8, R18, R28 ;  /* 0x00000012081c723c */ /* 0x000fe2000000181c */
[----:B------:R-:W3:Y:S01]  /*6260*/  LDSM.16.MT88.4 R16, [R227+0x1900] ;  /* 0x00190000e310783b */ /* 0x000ee20000004200 */
[----:B-1----:R-:W-:-:S06]  /*6270*/  FFMA.FTZ R2, R157, c[0x0][0x2d0], -R7 ;  /* 0x0000b4009d027a23 */ /* 0x002fcc0000010807 */
[C---:B------:R-:W-:Y:S01]  /*6280*/  HMMA.16816.F32 R40, R8.reuse, R12, R76 ;  /* 0x0000000c0828723c */ /* 0x040fe2000000184c */
[----:B------:R-:W-:Y:S01]  /*6290*/  IMAD.MOV.U32 R157, RZ, RZ, R206 ;  /* 0x000000ffff9d7224 */ /* 0x000fe200078e00ce */
[----:B------:R1:W-:Y:S06]  /*62a0*/  MUFU.EX2 R214, R2 ;  /* 0x0000000200d67308 */ /* 0x0003ec0000000800 */
[C---:B------:R-:W-:Y:S01]  /*62b0*/  HMMA.16816.F32 R32, R8.reuse, R14, R32 ;  /* 0x0000000e0820723c */ /* 0x040fe20000001820 */
[----:B------:R-:W4:Y:S07]  /*62c0*/  LDSM.16.MT88.4 R12, [R225+0x1900] ;  /* 0x00190000e10c783b */ /* 0x000f2e0000004200 */
[----:B------:R-:W-:Y:S01]  /*62d0*/  HMMA.16816.F32 R80, R8, R24, R96 ;  /* 0x000000180850723c */ /* 0x000fe20000001860 */
[----:B-1----:R-:W-:Y:S01]  /*62e0*/  FFMA.FTZ R2, R158, c[0x0][0x2d0], -R7 ;  /* 0x0000b4009e027a23 */ /* 0x002fe20000010807 */
[----:B------:R-:W-:-:S03]  /*62f0*/  MOV R158, R196 ;  /* 0x000000c4009e7202 */ /* 0x000fc60000000f00 */
[----:B------:R1:W-:Y:S03]  /*6300*/  MUFU.EX2 R215, R2 ;  /* 0x0000000200d77308 */ /* 0x0003e60000000800 */
[----:B------:R-:W-:Y:S01]  /*6310*/  HMMA.16816.F32 R76, R8, R26, R44 ;  /* 0x0000001a084c723c */ /* 0x000fe2000000182c */
[----:B------:R-:W2:Y:S01]  /*6320*/  LDSM.16.MT88.4 R24, [R226+0x1900] ;  /* 0x00190000e218783b */ /* 0x000ea20000004200 */
[----:B-1----:R-:W-:Y:S01]  /*6330*/  FFMA.FTZ R2, R150, c[0x0][0x2d0], -R6 ;  /* 0x0000b40096027a23 */ /* 0x002fe20000010806 */
[----:B------:R-:W-:-:S03]  /*6340*/  MOV R150, R186 ;  /* 0x000000ba00967202 */ /* 0x000fc60000000f00 */
[----:B------:R1:W-:Y:S02]  /*6350*/  MUFU.EX2 R210, R2 ;  /* 0x0000000200d27308 */ /* 0x0003e40000000800 */
[----:B-1----:R-:W-:Y:S02]  /*6360*/  FFMA.FTZ R2, R151, c[0x0][0x2d0], -R6 ;  /* 0x0000b40097027a23 */ /* 0x002fe40000010806 */
[----:B------:R-:W-:-:S04]  /*6370*/  IMAD.MOV.U32 R151, RZ, RZ, R201 ;  /* 0x000000ffff977224 */ /* 0x000fc800078e00c9 */
[----:B------:R1:W1:Y:S02]  /*6380*/  MUFU.EX2 R211, R2 ;  /* 0x0000000200d37308 */ /* 0x0002640000000800 */
[----:B-1----:R-:W-:Y:S01]  /*6390*/  FFMA.FTZ R2, R155, c[0x0][0x2d0], -R6 ;  /* 0x0000b4009b027a23 */ /* 0x002fe20000010806 */
[----:B------:R-:W-:Y:S01]  /*63a0*/  F2FP.PACK_AB R8, R211, R210 ;  /* 0x000000d2d308723e */ /* 0x000fe200000000ff */
[----:B------:R-:W-:-:S04]  /*63b0*/  IMAD.MOV.U32 R155, RZ, RZ, R199 ;  /* 0x000000ffff9b7224 */ /* 0x000fc800078e00c7 */
[----:B------:R1:W-:Y:S02]  /*63c0*/  MUFU.EX2 R209, R2 ;  /* 0x0000000200d17308 */ /* 0x0003e40000000800 */
[----:B-1----:R-:W-:Y:S01]  /*63d0*/  FFMA.FTZ R2, R160, c[0x0][0x2d0], -R6 ;  /* 0x0000b400a0027a23 */ /* 0x002fe20000010806 */
[----:B------:R-:W-:-:S05]  /*63e0*/  MOV R160, R184 ;  /* 0x000000b800a07202 */ /* 0x000fca0000000f00 */
[----:B------:R1:W1:Y:S02]  /*63f0*/  MUFU.EX2 R208, R2 ;  /* 0x0000000200d07308 */ /* 0x0002640000000800 */
[----:B-1----:R-:W-:Y:S01]  /*6400*/  FFMA.FTZ R2, R148, c[0x0][0x2d0], -R5 ;  /* 0x0000b40094027a23 */ /* 0x002fe20000010805 */
[----:B------:R-:W-:Y:S01]  /*6410*/  F2FP.PACK_AB R10, R208, R209 ;  /* 0x000000d1d00a723e */ /* 0x000fe200000000ff */
[----:B------:R-:W-:-:S04]  /*6420*/  IMAD.MOV.U32 R148, RZ, RZ, R200 ;  /* 0x000000ffff947224 */ /* 0x000fc800078e00c8 */
[----:B------:R1:W-:Y:S02]  /*6430*/  MUFU.EX2 R207, R2 ;  /* 0x0000000200cf7308 */ /* 0x0003e40000000800 */
[----:B-1----:R-:W-:Y:S02]  /*6440*/  FFMA.FTZ R2, R152, c[0x0][0x2d0], -R5 ;  /* 0x0000b40098027a23 */ /* 0x002fe40000010805 */
[----:B------:R-:W-:-:S04]  /*6450*/  IMAD.MOV.U32 R152, RZ, RZ, R185 ;  /* 0x000000ffff987224 */ /* 0x000fc800078e00b9 */
[----:B------:R1:W1:Y:S02]  /*6460*/  MUFU.EX2 R206, R2 ;  /* 0x0000000200ce7308 */ /* 0x0002640000000800 */
[----:B-1----:R-:W-:Y:S01]  /*6470*/  FFMA.FTZ R2, R159, c[0x0][0x2d0], -R5 ;  /* 0x0000b4009f027a23 */ /* 0x002fe20000010805 */
[----:B------:R-:W-:Y:S01]  /*6480*/  F2FP.PACK_AB R9, R206, R207 ;  /* 0x000000cfce09723e */ /* 0x000fe200000000ff */
[----:B------:R-:W-:Y:S01]  /*6490*/  IMAD.MOV.U32 R159, RZ, RZ, R74 ;  /* 0x000000ffff9f7224 */ /* 0x000fe200078e004a */
        /* <DEDUP_REMOVED lines=9> */
[C---:B--2---:R-:W-:Y:S08]  /*6530*/  HMMA.16816.F32 R124, R8.reuse, R20, R60 ;  /* 0x00000014087c723c */ /* 0x044ff0000000183c */
[----:B------:R-:W-:Y:S01]  /*6540*/  HMMA.16816.F32 R120, R8, R22, R52 ;  /* 0x000000160878723c */ /* 0x000fe20000001834 */
[----:B-1----:R-:W-:Y:S01]  /*6550*/  FFMA.FTZ R2, R118, c[0x0][0x2d0], -R0 ;  /* 0x0000b40076027a23 */ /* 0x002fe20000010800 */
[----:B------:R-:W-:-:S03]  /*6560*/  MOV R118, R188 ;  /* 0x000000bc00767202 */ /* 0x000fc60000000f00 */
[----:B------:R1:W2:Y:S03]  /*6570*/  MUFU.EX2 R203, R2 ;  /* 0x0000000200cb7308 */ /* 0x0002a60000000800 */
[C---:B---3--:R-:W-:Y:S08]  /*6580*/  HMMA.16816.F32 R88, R8.reuse, R16, R56 ;  /* 0x000000100858723c */ /* 0x048ff00000001838 */
[----:B----4-:R-:W-:Y:S01]  /*6590*/  HMMA.16816.F32 R60, R8, R12, R84 ;  /* 0x0000000c083c723c */ /* 0x010fe20000001854 */
[----:B-1----:R-:W-:-:S07]  /*65a0*/  FFMA.FTZ R2, R116, c[0x0][0x2d0], -R0 ;  /* 0x0000b40074027a23 */ /* 0x002fce0000010800 */
[C---:B------:R-:W-:Y:S01]  /*65b0*/  HMMA.16816.F32 R64, R8.reuse, R18, R48 ;  /* 0x000000120840723c */ /* 0x040fe20000001830 */
[----:B------:R-:W-:Y:S01]  /*65c0*/  IMAD.MOV.U32 R116, RZ, RZ, R187 ;  /* 0x000000ffff747224 */ /* 0x000fe200078e00bb */
[----:B------:R1:W-:Y:S06]  /*65d0*/  MUFU.EX2 R201, R2 ;  /* 0x0000000200c97308 */ /* 0x0003ec0000000800 */
[C---:B------:R-:W-:Y:S08]  /*65e0*/  HMMA.16816.F32 R56, R8.reuse, R14, R100 ;  /* 0x0000000e0838723c */ /* 0x040ff00000001864 */
[----:B------:R-:W-:Y:S01]  /*65f0*/  HMMA.16816.F32 R84, R8, R24, R108 ;  /* 0x000000180854723c */ /* 0x000fe2000000186c */
[----:B-1----:R-:W-:-:S02]  /*6600*/  FFMA.FTZ R2, R137, c[0x0][0x2d0], -R0 ;  /* 0x0000b40089027a23 */ /* 0x002fc40000010800 */
[----:B------:R-:W-:Y:S02]  /*6610*/  IMAD.MOV.U32 R137, RZ, RZ, R117 ;  /* 0x000000ffff897224 */ /* 0x000fe400078e0075 */
[----:B------:R1:W3:Y:S01]  /*6620*/  MUFU.EX2 R200, R2 ;  /* 0x0000000200c87308 */ /* 0x0002e20000000800 */
[----:B------:R-:W-:Y:S01]  /*6630*/  IMAD.MOV.U32 R117, RZ, RZ, R154 ;  /* 0x000000ffff757224 */ /* 0x000fe200078e009a */
[----:B------:R-:W-:Y:S01]  /*6640*/  MOV R154, R159 ;  /* 0x0000009f009a7202 */ /* 0x000fe20000000f00 */
[----:B------:R-:W-:Y:S01]  /*6650*/  IMAD.MOV.U32 R159, RZ, RZ, R156 ;  /* 0x000000ffff9f7224 */ /* 0x000fe200078e009c */
[----:B------:R-:W-:Y:S01]  /*6660*/  HMMA.16816.F32 R52, R8, R26, R104 ;  /* 0x0000001a0834723c */ /* 0x000fe20000001868 */
[----:B------:R-:W-:Y:S02]  /*6670*/  IMAD.MOV.U32 R156, RZ, RZ, R153 ;  /* 0x000000ffff9c7224 */ /* 0x000fe400078e0099 */
[----:B------:R-:W-:Y:S01]  /*6680*/  IMAD.MOV.U32 R153, RZ, RZ, R128 ;  /* 0x000000ffff997224 */ /* 0x000fe200078e0080 */
[----:B------:R-:W-:Y:S01]  /*6690*/  MOV R128, R129 ;  /* 0x0000008100807202 */ /* 0x000fe20000000f00 */
[----:B------:R-:W-:-:S02]  /*66a0*/  IMAD.MOV.U32 R129, RZ, RZ, R130 ;  /* 0x000000ffff817224 */ /* 0x000fc400078e0082 */
[----:B------:R-:W-:Y:S01]  /*66b0*/  IMAD.MOV.U32 R130, RZ, RZ, R131 ;  /* 0x000000ffff827224 */ /* 0x000fe200078e0083 */
[----:B------:R-:W-:Y:S01]  /*66c0*/  F2FP.PACK_AB R8, R213, R212 ;  /* 0x000000d4d508723e */ /* 0x000fe200000000ff */
[----:B------:R-:W-:Y:S01]  /*66d0*/  IMAD.MOV.U32 R131, RZ, RZ, R144 ;  /* 0x000000ffff837224 */ /* 0x000fe200078e0090 */
[----:B--2---:R-:W-:Y:S01]  /*66e0*/  F2FP.PACK_AB R9, R203, R202 ;  /* 0x000000cacb09723e */ /* 0x004fe200000000ff */
[----:B------:R-:W2:Y:S01]  /*66f0*/  LDL.LU R144, [R1+0x4] ;  /* 0x0000040001907983 */ /* 0x000ea20000300800 */
[--C-:B-1----:R-:W-:Y:S01]  /*6700*/  FFMA.FTZ R2, R171, c[0x0][0x2d0], -R7.reuse ;  /* 0x0000b400ab027a23 */ /* 0x102fe20000010807 */
[----:B------:R-:W-:Y:S02]  /*6710*/  F2FP.PACK_AB R10, R215, R214 ;  /* 0x000000d6d70a723e */ /* 0x000fe400000000ff */
[----:B---3--:R-:W-:Y:S01]  /*6720*/  F2FP.PACK_AB R11, R200, R201 ;  /* 0x000000c9c80b723e */ /* 0x008fe200000000ff */
[----:B------:R1:W-:Y:S06]  /*6730*/  MUFU.EX2 R196, R2 ;  /* 0x0000000200c47308 */ /* 0x0003ec0000000800 */
[C---:B------:R-:W-:Y:S08]  /*6740*/  HMMA.16816.F32 R36, R8.reuse, R16, R36 ;  /* 0x000000100824723c */ /* 0x040ff00000001824 */
[----:B------:R-:W-:Y:S01]  /*6750*/  HMMA.16816.F32 R28, R8, R18, R28 ;  /* 0x00000012081c723c */ /* 0x000fe2000000181c */
[----:B------:R-:W3:Y:S01]  /*6760*/  LDSM.16.MT88.4 R16, [R227+0x2100] ;  /* 0x00210000e310783b */ /* 0x000ee20000004200 */
[----:B-1----:R-:W-:-:S04]  /*6770*/  FFMA.FTZ R2, R172, c[0x0][0x2d0], -R7 ;  /* 0x0000b400ac027a23 */ /* 0x002fc80000010807 */
[----:B------:R1:W-:Y:S02]  /*6780*/  MUFU.EX2 R197, R2 ;  /* 0x0000000200c57308 */ /* 0x0003e40000000800 */
[C---:B------:R-:W-:Y:S08]  /*6790*/  HMMA.16816.F32 R92, R8.reuse, R20, R92 ;  /* 0x00000014085c723c */ /* 0x040ff0000000185c */
[----:B------:R-:W-:Y:S01]  /*67a0*/  HMMA.16816.F32 R96, R8, R22, R112 ;  /* 0x000000160860723c */ /* 0x000fe20000001870 */
[----:B------:R-:W4:Y:S01]  /*67b0*/  LDSM.16.MT88.4 R20, [R224+0x2100] ;  /* 0x00210000e014783b */ /* 0x000f220000004200 */
[----:B-1----:R-:W-:-:S06]  /*67c0*/  FFMA.FTZ R2, R174, c[0x0][0x2d0], -R7 ;  /* 0x0000b400ae027a23 */ /* 0x002fcc0000010807 */
[C---:B------:R-:W-:Y:S01]  /*67d0*/  HMMA.16816.F32 R40, R8.reuse, R12, R40 ;  /* 0x0000000c0828723c */ /* 0x040fe20000001828 */
[----:B------:R1:W-:Y:S07]  /*67e0*/  MUFU.EX2 R198, R2 ;  /* 0x0000000200c67308 */ /* 0x0003ee0000000800 */
[C---:B------:R-:W-:Y:S01]  /*67f0*/  HMMA.16816.F32 R32, R8.reuse, R14, R32 ;  /* 0x0000000e0820723c */ /* 0x040fe20000001820 */
[----:B------:R-:W3:Y:S07]  /*6800*/  LDSM.16.MT88.4 R12, [R225+0x2100] ;  /* 0x00210000e10c783b */ /* 0x000eee0000004200 */
[----:B------:R-:W-:Y:S01]  /*6810*/  HMMA.16816.F32 R44, R8, R24, R80 ;  /* 0x00000018082c723c */ /* 0x000fe20000001850 */
[----:B-1----:R-:W-:-:S04]  /*6820*/  FFMA.FTZ R2, R175, c[0x0][0x2d0], -R7 ;  /* 0x0000b400af027a23 */ /* 0x002fc80000010807 */
[----:B------:R1:W-:Y:S03]  /*6830*/  MUFU.EX2 R199, R2 ;  /* 0x0000000200c77308 */ /* 0x0003e60000000800 */
[----:B------:R-:W-:Y:S01]  /*6840*/  HMMA.16816.F32 R48, R8, R26, R76 ;  /* 0x0000001a0830723c */ /* 0x000fe2000000184c */
[----:B------:R-:W3:Y:S01]  /*6850*/  LDSM.16.MT88.4 R24, [R226+0x2100] ;  /* 0x00210000e218783b */ /* 0x000ee20000004200 */
[----:B-1----:R-:W-:-:S04]  /*6860*/  FFMA.FTZ R2, R165, c[0x0][0x2d0], -R6 ;  /* 0x0000b400a5027a23 */ /* 0x002fc80000010806 */
[----:B------:R1:W-:Y:S02]  /*6870*/  MUFU.EX2 R194, R2 ;  /* 0x0000000200c27308 */ /* 0x0003e40000000800 */
[----:B-1----:R-:W-:-:S06]  /*6880*/  FFMA.FTZ R2, R168, c[0x0][0x2d0], -R6 ;  /* 0x0000b400a8027a23 */ /* 0x002fcc0000010806 */
[----:B------:R1:W1:Y:S02]  /*6890*/  MUFU.EX2 R195, R2 ;  /* 0x0000000200c37308 */ /* 0x0002640000000800 */
[----:B-1----:R-:W-:Y:S01]  /*68a0*/  FFMA.FTZ R2, R170, c[0x0][0x2d0], -R6 ;  /* 0x0000b400aa027a23 */ /* 0x002fe20000010806 */
[----:B------:R-:W-:-:S05]  /*68b0*/  F2FP.PACK_AB R8, R195, R194 ;  /* 0x000000c2c308723e */ /* 0x000fca00000000ff */
        /* <DEDUP_REMOVED lines=16> */
[C---:B---3--:R-:W-:Y:S08]  /*69c0*/  HMMA.16816.F32 R104, R8.reuse, R16, R88 ;  /* 0x000000100868723c */ /* 0x048ff00000001858 */
[----:B------:R-:W-:Y:S01]  /*69d0*/  HMMA.16816.F32 R100, R8, R18, R64 ;  /* 0x000000120864723c */ /* 0x000fe20000001840 */
[----:B-1----:R-:W-:-:S04]  /*69e0*/  FFMA.FTZ R2, R145, c[0x0][0x2d0], -R0 ;  /* 0x0000b40091027a23 */ /* 0x002fc80000010800 */
[----:B------:R1:W3:Y:S03]  /*69f0*/  MUFU.EX2 R187, R2 ;  /* 0x0000000200bb7308 */ /* 0x0002e60000000800 */
[C---:B----4-:R-:W-:Y:S08]  /*6a00*/  HMMA.16816.F32 R124, R8.reuse, R20, R124 ;  /* 0x00000014087c723c */ /* 0x050ff0000000187c */
[----:B------:R-:W-:Y:S01]  /*6a10*/  HMMA.16816.F32 R108, R8, R22, R120 ;  /* 0x00000016086c723c */ /* 0x000fe20000001878 */
[----:B-1----:R-:W-:-:S07]  /*6a20*/  FFMA.FTZ R2, R147, c[0x0][0x2d0], -R0 ;  /* 0x0000b40093027a23 */ /* 0x002fce0000010800 */
[C---:B------:R-:W-:Y:S01]  /*6a30*/  HMMA.16816.F32 R88, R8.reuse, R12, R60 ;  /* 0x0000000c0858723c */ /* 0x040fe2000000183c */
[----:B------:R1:W-:Y:S07]  /*6a40*/  MUFU.EX2 R186, R2 ;  /* 0x0000000200ba7308 */ /* 0x0003ee0000000800 */
[C---:B------:R-:W-:Y:S08]  /*6a50*/  HMMA.16816.F32 R64, R8.reuse, R14, R56 ;  /* 0x0000000e0840723c */ /* 0x040ff00000001838 */
[----:B------:R-:W-:Y:S01]  /*6a60*/  HMMA.16816.F32 R84, R8, R24, R84 ;  /* 0x000000180854723c */ /* 0x000fe20000001854 */
[----:B-1----:R-:W-:-:S04]  /*6a70*/  FFMA.FTZ R2, R149, c[0x0][0x2d0], -R0 ;  /* 0x0000b40095027a23 */ /* 0x002fc80000010800 */
[----:B------:R1:W4:Y:S03]  /*6a80*/  MUFU.EX2 R185, R2 ;  /* 0x0000000200b97308 */ /* 0x0003260000000800 */
[----:B------:R-:W-:Y:S07]  /*6a90*/  HMMA.16816.F32 R80, R8, R26, R52 ;  /* 0x0000001a0850723c */ /* 0x000fee0000001834 */
[----:B------:R-:W-:-:S02]  /*6aa0*/  F2FP.PACK_AB R8, R197, R196 ;  /* 0x000000c4c508723e */ /* 0x000fc400000000ff */
[----:B---3--:R-:W-:Y:S02]  /*6ab0*/  F2FP.PACK_AB R9, R187, R184 ;  /* 0x000000b8bb09723e */ /* 0x008fe400000000ff */
[----:B------:R-:W-:Y:S01]  /*6ac0*/  F2FP.PACK_AB R10, R199, R198 ;  /* 0x000000c6c70a723e */ /* 0x000fe200000000ff */
[----:B-1----:R-:W-:Y:S01]  /*6ad0*/  FFMA.FTZ R2, R116, c[0x0][0x2d0], -R6 ;  /* 0x0000b40074027a23 */ /* 0x002fe20000010806 */
[----:B----4-:R-:W-:-:S03]  /*6ae0*/  F2FP.PACK_AB R11, R185, R186 ;  /* 0x000000bab90b723e */ /* 0x010fc600000000ff */
[----:B------:R1:W-:Y:S04]  /*6af0*/  MUFU.EX2 R116, R2 ;  /* 0x0000000200747308 */ /* 0x0003e80000000800 */
[C---:B------:R-:W-:Y:S08]  /*6b00*/  HMMA.16816.F32 R76, R8.reuse, R22, R96 ;  /* 0x00000016084c723c */ /* 0x040ff00000001860 */
[----:B------:R-:W-:Y:S01]  /*6b10*/  HMMA.16816.F32 R60, R8, R16, R36 ;  /* 0x00000010083c723c */ /* 0x000fe20000001824 */
[----:B-1----:R-:W-:-:S04]  /*6b20*/  FFMA.FTZ R2, R118, c[0x0][0x2d0], -R6 ;  /* 0x0000b40076027a23 */ /* 0x002fc80000010806 */
[----:B------:R1:W3:Y:S03]  /*6b30*/  MUFU.EX2 R118, R2 ;  /* 0x0000000200767308 */ /* 0x0002e60000000800 */
[----:B------:R-:W-:Y:S01]  /*6b40*/  HMMA.16816.F32 R92, R8, R20, R92 ;  /* 0x00000014085c723c */ /* 0x000fe2000000185c */
[----:B------:R-:W-:Y:S01]  /*6b50*/  LDSM.16.MT88.4 R20, [R227+0x2900] ;  /* 0x00290000e314783b */ /* 0x000fe20000004200 */
[----:B-1----:R-:W-:Y:S01]  /*6b60*/  FFMA.FTZ R2, R137, c[0x0][0x2d0], -R6 ;  /* 0x0000b40089027a23 */ /* 0x002fe20000010806 */
[----:B------:R-:W-:Y:S01]  /*6b70*/  MOV R137, R117 ;  /* 0x0000007500897202 */ /* 0x000fe20000000f00 */
[----:B------:R-:W-:Y:S02]  /*6b80*/  IMAD.MOV.U32 R117, RZ, RZ, R154 ;  /* 0x000000ffff757224 */ /* 0x000fe400078e009a */
[----:B------:R-:W-:Y:S02]  /*6b90*/  IMAD.MOV.U32 R154, RZ, RZ, R159 ;  /* 0x000000ffff9a7224 */ /* 0x000fe400078e009f */
[----:B------:R-:W-:Y:S01]  /*6ba0*/  IMAD.MOV.U32 R159, RZ, RZ, R69 ;  /* 0x000000ffff9f7224 */ /* 0x000fe200078e0045 */
[----:B------:R-:W-:-:S02]  /*6bb0*/  MOV R69, R243 ;  /* 0x000000f300457202 */ /* 0x000fc40000000f00 */
[----:B------:R-:W4:Y:S01]  /*6bc0*/  LDL.LU R243, [R1+0xa4] ;  /* 0x0000a40001f37983 */ /* 0x000f220000300800 */
[----:B------:R1:W-:Y:S01]  /*6bd0*/  MUFU.EX2 R115, R2 ;  /* 0x0000000200737308 */ /* 0x0003e20000000800 */
[----:B------:R-:W-:Y:S02]  /*6be0*/  IMAD.MOV.U32 R171, RZ, RZ, R117 ;  /* 0x000000ffffab7224 */ /* 0x000fe400078e0075 */
[----:B-1----:R-:W-:-:S05]  /*6bf0*/  FFMA.FTZ R2, R137, c[0x0][0x2d0], -R6 ;  /* 0x0000b40089027a23 */ /* 0x002fca0000010806 */
[----:B------:R1:W-:Y:S02]  /*6c00*/  MUFU.EX2 R117, R2 ;  /* 0x0000000200757308 */ /* 0x0003e40000000800 */
[----:B-1----:R-:W-:-:S06]  /*6c10*/  FFMA.FTZ R2, R182, c[0x0][0x2d0], -R5 ;  /* 0x0000b400b6027a23 */ /* 0x002fcc0000010805 */
[----:B------:R1:W-:Y:S01]  /*6c20*/  MUFU.EX2 R114, R2 ;  /* 0x0000000200727308 */ /* 0x0003e20000000800 */
[----:B------:R-:W-:Y:S02]  /*6c30*/  IMAD.MOV.U32 R137, RZ, RZ, R154 ;  /* 0x000000ffff897224 */ /* 0x000fe400078e009a */
[----:B------:R-:W-:Y:S02]  /*6c40*/  IMAD.MOV.U32 R154, RZ, RZ, R159 ;  /* 0x000000ffff9a7224 */ /* 0x000fe400078e009f */
[----:B-1----:R-:W-:-:S04]  /*6c50*/  FFMA.FTZ R2, R247, c[0x0][0x2d0], -R5 ;  /* 0x0000b400f7027a23 */ /* 0x002fc80000010805 */
[----:B------:R1:W1:Y:S01]  /*6c60*/  MUFU.EX2 R113, R2 ;  /* 0x0000000200717308 */ /* 0x0002620000000800 */
[----:B------:R-:W-:Y:S01]  /*6c70*/  MOV R159, R241 ;  /* 0x000000f1009f7202 */ /* 0x000fe20000000f00 */
[C---:B------:R-:W-:Y:S08]  /*6c80*/  HMMA.16816.F32 R36, R8.reuse, R14, R32 ;  /* 0x0000000e0824723c */ /* 0x040ff00000001820 */
[----:B------:R-:W-:Y:S01]  /*6c90*/  HMMA.16816.F32 R56, R8, R18, R28 ;  /* 0x000000120838723c */ /* 0x000fe2000000181c */
[----:B------:R-:W2:Y:S04]  /*6ca0*/  LDSM.16.MT88.4 R28, [R224+0x2900] ;  /* 0x00290000e01c783b */ /* 0x000ea80000004200 */
[----:B------:R-:W2:Y:S01]  /*6cb0*/  LDSM.16.MT88.4 R16, [R225+0x2900] ;  /* 0x00290000e110783b */ /* 0x000ea20000004200 */
[----:B-1----:R-:W-:-:S02]  /*6cc0*/  FFMA.FTZ R2, R183, c[0x0][0x2d0], -R5 ;  /* 0x0000b400b7027a23 */ /* 0x002fc40000010805 */
[C---:B------:R-:W-:Y:S01]  /*6cd0*/  HMMA.16816.F32 R40, R8.reuse, R12, R40 ;  /* 0x0000000c0828723c */ /* 0x040fe20000001828 */
[----:B------:R-:W1:Y:S01]  /*6ce0*/  LDSM.16.MT88.4 R12, [R226+0x2900] ;  /* 0x00290000e20c783b */ /* 0x000e620000004200 */
[----:B------:R3:W-:Y:S06]  /*6cf0*/  MUFU.EX2 R112, R2 ;  /* 0x0000000200707308 */ /* 0x0007ec0000000800 */
[----:B------:R-:W-:Y:S01]  /*6d00*/  HMMA.16816.F32 R44, R8, R24, R44 ;  /* 0x00000018082c723c */ /* 0x000fe2000000182c */
[----:B------:R-:W-:Y:S01]  /*6d10*/  FFMA.FTZ R52, R236, c[0x0][0x2d0], -R7 ;  /* 0x0000b400ec347a23 */ /* 0x000fe20000010807 */
[----:B------:R1:W5:Y:S01]  /*6d20*/  LDL.LU R241, [R1+0xa0] ;  /* 0x0000a00001f17983 */ /* 0x0003620000300800 */
[----:B---3--:R-:W-:-:S04]  /*6d30*/  FFMA.FTZ R2, R179, c[0x0][0x2d0], -R5 ;  /* 0x0000b400b3027a23 */ /* 0x008fc80000010805 */
[----:B------:R3:W1:Y:S02]  /*6d40*/  MUFU.EX2 R99, R2 ;  /* 0x0000000200637308 */ /* 0x0006640000000800 */
[----:B---3--:R-:W-:Y:S02]  /*6d50*/  FFMA.FTZ R2, R171, c[0x0][0x2d0], -R7 ;  /* 0x0000b400ab027a23 */ /* 0x008fe40000010807 */
[----:B------:R-:W-:Y:S02]  /*6d60*/  IMAD.MOV.U32 R171, RZ, RZ, R137 ;  /* 0x000000ffffab7224 */ /* 0x000fe400078e0089 */
[----:B------:R-:W-:Y:S02]  /*6d70*/  IMAD.MOV.U32 R137, RZ, RZ, R154 ;  /* 0x000000ffff897224 */ /* 0x000fe400078e009a */
[----:B------:R3:W-:Y:S01]  /*6d80*/  MUFU.EX2 R98, R2 ;  /* 0x0000000200627308 */ /* 0x0007e20000000800 */
[----:B------:R-:W-:Y:S01]  /*6d90*/  IMAD.MOV.U32 R154, RZ, RZ, R159 ;  /* 0x000000ffff9a7224 */ /* 0x000fe200078e009f */
[----:B------:R-:W-:Y:S01]  /*6da0*/  MOV R159, R152 ;  /* 0x00000098009f7202 */ /* 0x000fe20000000f00 */
[----:B------:R-:W-:-:S02]  /*6db0*/  IMAD.MOV.U32 R152, RZ, RZ, R160 ;  /* 0x000000ffff987224 */ /* 0x000fc400078e00a0 */
[----:B------:R-:W-:Y:S02]  /*6dc0*/  IMAD.MOV.U32 R160, RZ, RZ, R155 ;  /* 0x000000ffffa07224 */ /* 0x000fe400078e009b */
[----:B------:R-:W-:Y:S01]  /*6dd0*/  IMAD.MOV.U32 R155, RZ, RZ, R158 ;  /* 0x000000ffff9b7224 */ /* 0x000fe200078e009e */
[----:B------:R-:W-:Y:S01]  /*6de0*/  MOV R158, R140 ;  /* 0x0000008c009e7202 */ /* 0x000fe20000000f00 */
[----:B---3--:R-:W-:Y:S02]  /*6df0*/  FFMA.FTZ R2, R171, c[0x0][0x2d0], -R7 ;  /* 0x0000b400ab027a23 */ /* 0x008fe40000010807 */
[----:B------:R-:W-:Y:S02]  /*6e00*/  IMAD.MOV.U32 R171, RZ, RZ, R137 ;  /* 0x000000ffffab7224 */ /* 0x000fe400078e0089 */
[----:B------:R-:W-:Y:S01]  /*6e10*/  IMAD.MOV.U32 R137, RZ, RZ, R154 ;  /* 0x000000ffff897224 */ /* 0x000fe200078e009a */
[----:B------:R-:W-:Y:S01]  /*6e20*/  MOV R154, R159 ;  /* 0x0000009f009a7202 */ /* 0x000fe20000000f00 */
[----:B------:R-:W-:Y:S01]  /*6e30*/  IMAD.MOV.U32 R159, RZ, RZ, R152 ;  /* 0x000000ffff9f7224 */ /* 0x000fe200078e0098 */
[----:B------:R3:W1:Y:S01]  /*6e40*/  MUFU.EX2 R96, R2 ;  /* 0x0000000200607308 */ /* 0x0006620000000800 */
[----:B------:R-:W-:-:S02]  /*6e50*/  IMAD.MOV.U32 R152, RZ, RZ, R160 ;  /* 0x000000ffff987224 */ /* 0x000fc400078e00a0 */
[----:B------:R-:W-:Y:S01]  /*6e60*/  IMAD.MOV.U32 R160, RZ, RZ, R155 ;  /* 0x000000ffffa07224 */ /* 0x000fe200078e009b */
[----:B------:R-:W-:Y:S01]  /*6e70*/  MOV R155, R158 ;  /* 0x0000009e009b7202 */ /* 0x000fe20000000f00 */
[----:B------:R-:W-:Y:S02]  /*6e80*/  IMAD.MOV.U32 R158, RZ, RZ, R157 ;  /* 0x000000ffff9e7224 */ /* 0x000fe400078e009d */
[----:B------:R-:W-:Y:S02]  /*6e90*/  IMAD.MOV.U32 R157, RZ, RZ, R239 ;  /* 0x000000ffff9d7224 */ /* 0x000fe400078e00ef */
[----:B---3--:R-:W-:-:S04]  /*6ea0*/  FFMA.FTZ R2, R171, c[0x0][0x2d0], -R7 ;  /* 0x0000b400ab027a23 */ /* 0x008fc80000010807 */
[----:B------:R3:W-:Y:S01]  /*6eb0*/  MUFU.EX2 R97, R2 ;  /* 0x0000000200617308 */ /* 0x0007e20000000800 */
[----:B------:R-:W-:Y:S01]  /*6ec0*/  IMAD.MOV.U32 R171, RZ, RZ, R158 ;  /* 0x000000ffffab7224 */ /* 0x000fe200078e009e */
[----:B------:R-:W-:Y:S01]  /*6ed0*/  MOV R174, R160 ;  /* 0x000000a000ae7202 */ /* 0x000fe20000000f00 */
[----:B------:R-:W-:Y:S02]  /*6ee0*/  IMAD.MOV.U32 R158, RZ, RZ, R74 ;  /* 0x000000ffff9e7224 */ /* 0x000fe400078e004a */
[----:B------:R-:W-:Y:S02]  /*6ef0*/  IMAD.MOV.U32 R175, RZ, RZ, R152 ;  /* 0x000000ffffaf7224 */ /* 0x000fe400078e0098 */
[----:B---3--:R-:W-:Y:S02]  /*6f00*/  FFMA.FTZ R2, R137, c[0x0][0x2d0], -R7 ;  /* 0x0000b40089027a23 */ /* 0x008fe40000010807 */
[----:B------:R-:W-:Y:S01]  /*6f10*/  IMAD.MOV.U32 R137, RZ, RZ, R157 ;  /* 0x000000ffff897224 */ /* 0x000fe200078e009d */
[----:B------:R-:W-:-:S02]  /*6f20*/  MOV R157, R75 ;  /* 0x0000004b009d7202 */ /* 0x000fc40000000f00 */
[----:B------:R3:W-:Y:S01]  /*6f30*/  MUFU.EX2 R75, R2 ;  /* 0x00000002004b7308 */ /* 0x0007e20000000800 */
[----:B------:R-:W-:Y:S02]  /*6f40*/  IMAD.MOV.U32 R172, RZ, RZ, R155 ;  /* 0x000000ffffac7224 */ /* 0x000fe400078e009b */
[----:B------:R-:W-:Y:S02]  /*6f50*/  IMAD.MOV.U32 R155, RZ, RZ, R69 ;  /* 0x000000ffff9b7224 */ /* 0x000fe400078e0045 */
[----:B------:R-:W-:Y:S02]  /*6f60*/  FFMA.FTZ R34, R175, c[0x0][0x2d0], -R7 ;  /* 0x0000b400af227a23 */ /* 0x000fe40000010807 */
[----:B------:R-:W-:Y:S02]  /*6f70*/  IMAD.MOV.U32 R175, RZ, RZ, R174 ;  /* 0x000000ffffaf7224 */ /* 0x000fe400078e00ae */
[----:B---3--:R-:W-:-:S04]  /*6f80*/  FFMA.FTZ R2, R167, c[0x0][0x2d0], -R0 ;  /* 0x0000b400a7027a23 */ /* 0x008fc80000010800 */
[----:B------:R3:W-:Y:S01]  /*6f90*/  MUFU.EX2 R74, R2 ;  /* 0x00000002004a7308 */ /* 0x0007e20000000800 */
[----:B------:R-:W-:Y:S02]  /*6fa0*/  IMAD.MOV.U32 R174, RZ, RZ, R172 ;  /* 0x000000ffffae7224 */ /* 0x000fe400078e00ac */
[----:B------:R-:W-:Y:S01]  /*6fb0*/  IMAD.MOV.U32 R172, RZ, RZ, R171 ;  /* 0x000000ffffac7224 */ /* 0x000fe200078e00ab */
[----:B------:R-:W-:Y:S01]  /*6fc0*/  MOV R171, R137 ;  /* 0x0000008900ab7202 */ /* 0x000fe20000000f00 */
[----:B------:R-:W-:Y:S02]  /*6fd0*/  IMAD.MOV.U32 R160, RZ, RZ, R68 ;  /* 0x000000ffffa07224 */ /* 0x000fe400078e0044 */
[----:B------:R-:W-:Y:S02]  /*6fe0*/  IMAD.MOV.U32 R137, RZ, RZ, R148 ;  /* 0x000000ffff897224 */ /* 0x000fe400078e0094 */
[----:B---3--:R-:W-:Y:S02]  /*6ff0*/  FFMA.FTZ R2, R166, c[0x0][0x2d0], -R0 ;  /* 0x0000b400a6027a23 */ /* 0x008fe40000010800 */
[----:B------:R-:W-:-:S02]  /*7000*/  IMAD.MOV.U32 R148, RZ, RZ, R151 ;  /* 0x000000ffff947224 */ /* 0x000fc400078e0097 */
[----:B------:R-:W-:Y:S01]  /*7010*/  IMAD.MOV.U32 R140, RZ, RZ, R240 ;  /* 0x000000ffff8c7224 */ /* 0x000fe200078e00f0 */
[----:B------:R3:W-:Y:S01]  /*7020*/  MUFU.EX2 R69, R2 ;  /* 0x0000000200457308 */ /* 0x0007e20000000800 */
[----:B------:R-:W-:Y:S01]  /*7030*/  FFMA.FTZ R35, R175, c[0x0][0x2d0], -R7 ;  /* 0x0000b400af237a23 */ /* 0x000fe20000010807 */
[----:B------:R-:W-:Y:S01]  /*7040*/  HMMA.16816.F32 R48, R8, R26, R48 ;  /* 0x0000001a0830723c */ /* 0x000fe20000001830 */
[----:B------:R-:W-:Y:S01]  /*7050*/  IMAD.MOV.U32 R151, RZ, RZ, R150 ;  /* 0x000000ffff977224 */ /* 0x000fe200078e0096 */
[----:B------:R-:W-:Y:S01]  /*7060*/  MOV R150, R132 ;  /* 0x0000008400967202 */ /* 0x000fe20000000f00 */
[----:B------:R-:W-:Y:S01]  /*7070*/  IMAD.MOV.U32 R175, RZ, RZ, R174 ;  /* 0x000000ffffaf7224 */ /* 0x000fe200078e00ae */
[----:B------:R-:W-:Y:S01]  /*7080*/  MOV R174, R172 ;  /* 0x000000ac00ae7202 */ /* 0x000fe20000000f00 */
[----:B------:R-:W-:Y:S02]  /*7090*/  IMAD.MOV.U32 R172, RZ, RZ, R171 ;  /* 0x000000ffffac7224 */ /* 0x000fe400078e00ab */
[----:B------:R-:W-:-:S02]  /*70a0*/  FFMA.FTZ R53, R235, c[0x0][0x2d0], -R7 ;  /* 0x0000b400eb357a23 */ /* 0x000fc40000010807 */
[----:B------:R-:W-:Y:S02]  /*70b0*/  FFMA.FTZ R25, R231, c[0x0][0x2d0], -R6 ;  /* 0x0000b400e7197a23 */ /* 0x000fe40000010806 */
[--C-:B------:R-:W-:Y:S02]  /*70c0*/  FFMA.FTZ R33, R229, c[0x0][0x2d0], -R5.reuse ;  /* 0x0000b400e5217a23 */ /* 0x100fe40000010805 */
[----:B------:R-:W-:Y:S02]  /*70d0*/  FFMA.FTZ R32, R228, c[0x0][0x2d0], -R5 ;  /* 0x0000b400e4207a23 */ /* 0x000fe40000010805 */
[----:B------:R-:W-:Y:S02]  /*70e0*/  IMAD.MOV.U32 R123, RZ, RZ, R154 ;  /* 0x000000ffff7b7224 */ /* 0x000fe400078e009a */
[----:B------:R-:W-:Y:S01]  /*70f0*/  IMAD.MOV.U32 R247, RZ, RZ, R131 ;  /* 0x000000fffff77224 */ /* 0x000fe200078e0083 */
[----:B------:R-:W-:Y:S01]  /*7100*/  MOV R152, R238 ;  /* 0x000000ee00987202 */ /* 0x000fe20000000f00 */
[----:B---3--:R-:W-:Y:S01]  /*7110*/  FFMA.FTZ R2, R169, c[0x0][0x2d0], -R0 ;  /* 0x0000b400a9027a23 */ /* 0x008fe20000010800 */
[----:B------:R-:W-:Y:S01]  /*7120*/  MOV R122, R159 ;  /* 0x0000009f007a7202 */ /* 0x000fe20000000f00 */
[----:B------:R-:W-:Y:S01]  /*7130*/  IMAD.MOV.U32 R120, RZ, RZ, R160 ;  /* 0x000000ffff787224 */ /* 0x000fe200078e00a0 */
[----:B------:R-:W-:Y:S01]  /*7140*/  MOV R182, R155 ;  /* 0x0000009b00b67202 */ /* 0x000fe20000000f00 */
[----:B------:R3:W-:Y:S01]  /*7150*/  MUFU.EX2 R68, R2 ;  /* 0x0000000200447308 */ /* 0x0007e20000000800 */
[----:B------:R-:W-:Y:S01]  /*7160*/  IMAD.MOV.U32 R132, RZ, RZ, R133 ;  /* 0x000000ffff847224 */ /* 0x000fe200078e0085 */
[----:B------:R-:W-:Y:S01]  /*7170*/  LDSM.16.MT88.4 R164, [R225+0x3100] ;  /* 0x00310000e1a4783b */ /* 0x000fe20000004200 */
[----:B------:R-:W-:-:S02]  /*7180*/  IMAD.MOV.U32 R171, RZ, RZ, R137 ;  /* 0x000000ffffab7224 */ /* 0x000fc400078e0089 */
[----:B------:R-:W-:Y:S01]  /*7190*/  IMAD.MOV.U32 R133, RZ, RZ, R237 ;  /* 0x000000ffff857224 */ /* 0x000fe200078e00ed */
[----:B------:R2:W5:Y:S01]  /*71a0*/  LDL.LU R240, [R1+0x9c] ;  /* 0x00009c0001f07983 */ /* 0x0005620000300800 */
[----:B------:R-:W-:Y:S01]  /*71b0*/  IMAD.MOV.U32 R137, RZ, RZ, R148 ;  /* 0x000000ffff897224 */ /* 0x000fe200078e0094 */
[----:B------:R-:W-:Y:S01]  /*71c0*/  MOV R148, R151 ;  /* 0x0000009700947202 */ /* 0x000fe20000000f00 */
[----:B------:R-:W-:Y:S01]  /*71d0*/  IMAD.MOV.U32 R151, RZ, RZ, R150 ;  /* 0x000000ffff977224 */ /* 0x000fe200078e0096 */
[----:B------:R-:W-:Y:S01]  /*71e0*/  F2FP.PACK_AB R8, R118, R116 ;  /* 0x000000747608723e */ /* 0x000fe200000000ff */
[----:B---3--:R-:W-:Y:S01]  /*71f0*/  FFMA.FTZ R2, R4, c[0x0][0x2d0], -R0 ;  /* 0x0000b40004027a23 */ /* 0x008fe20000010800 */
[----:B------:R-:W-:Y:S01]  /*7200*/  F2FP.PACK_AB R9, R113, R114 ;  /* 0x000000727109723e */ /* 0x000fe200000000ff */
[----:B------:R-:W-:Y:S01]  /*7210*/  FFMA.FTZ R26, R232, c[0x0][0x2d0], -R6 ;  /* 0x0000b400e81a7a23 */ /* 0x000fe20000010806 */
[----:B------:R-:W-:Y:S01]  /*7220*/  F2FP.PACK_AB R10, R117, R115 ;  /* 0x00000073750a723e */ /* 0x000fe200000000ff */
[----:B------:R3:W2:Y:S01]  /*7230*/  MUFU.EX2 R55, R2 ;  /* 0x0000000200377308 */ /* 0x0006a20000000800 */
[----:B------:R-:W-:Y:S01]  /*7240*/  IMAD.MOV.U32 R150, RZ, RZ, R132 ;  /* 0x000000ffff967224 */ /* 0x000fe200078e0084 */
[----:B-1----:R-:W-:Y:S01]  /*7250*/  F2FP.PACK_AB R11, R99, R112 ;  /* 0x00000070630b723e */ /* 0x002fe200000000ff */
[----:B------:R-:W-:Y:S01]  /*7260*/  IMAD.MOV.U32 R132, RZ, RZ, R133 ;  /* 0x000000ffff847224 */ /* 0x000fe200078e0085 */
[----:B------:R-:W-:Y:S01]  /*7270*/  MOV R133, R134 ;  /* 0x0000008600857202 */ /* 0x000fe20000000f00 */
[----:B------:R-:W-:Y:S01]  /*7280*/  IMAD.MOV.U32 R134, RZ, RZ, R135 ;  /* 0x000000ffff867224 */ /* 0x000fe200078e0087 */
[----:B------:R1:W5:Y:S01]  /*7290*/  LDL.LU R239, [R1+0x98] ;  /* 0x0000980001ef7983 */ /* 0x0003620000300800 */
[----:B------:R-:W-:-:S02]  /*72a0*/  IMAD.MOV.U32 R135, RZ, RZ, R234 ;  /* 0x000000ffff877224 */ /* 0x000fc400078e00ea */
[----:B---3--:R-:W-:Y:S01]  /*72b0*/  FFMA.FTZ R2, R175, c[0x0][0x2d0], -R6 ;  /* 0x0000b400af027a23 */ /* 0x008fe20000010806 */
[----:B------:R-:W-:Y:S01]  /*72c0*/  F2FP.PACK_AB R4, R96, R98 ;  /* 0x000000626004723e */ /* 0x000fe200000000ff */
[----:B------:R-:W-:Y:S01]  /*72d0*/  IMAD.MOV.U32 R175, RZ, RZ, R174 ;  /* 0x000000ffffaf7224 */ /* 0x000fe200078e00ae */
[----:B------:R-:W-:Y:S01]  /*72e0*/  MOV R174, R172 ;  /* 0x000000ac00ae7202 */ /* 0x000fe20000000f00 */
[----:B------:R-:W-:Y:S01]  /*72f0*/  IMAD.MOV.U32 R172, RZ, RZ, R171 ;  /* 0x000000ffffac7224 */ /* 0x000fe200078e00ab */
[----:B--2---:R-:W-:Y:S01]  /*7300*/  F2FP.PACK_AB R7, R55, R68 ;  /* 0x000000443707723e */ /* 0x004fe200000000ff */
[----:B------:R-:W-:Y:S01]  /*7310*/  IMAD.MOV.U32 R171, RZ, RZ, R137 ;  /* 0x000000ffffab7224 */ /* 0x000fe200078e0089 */
[----:B------:R-:W-:Y:S01]  /*7320*/  MOV R137, R148 ;  /* 0x0000009400897202 */ /* 0x000fe20000000f00 */
[----:B------:R-:W-:Y:S01]  /*7330*/  IMAD.MOV.U32 R148, RZ, RZ, R151 ;  /* 0x000000ffff947224 */ /* 0x000fe200078e0097 */
[----:B------:R-:W-:Y:S01]  /*7340*/  HMMA.16816.F32 R124, R8, R28, R124 ;  /* 0x0000001c087c723c */ /* 0x000fe2000000187c */
[----:B------:R-:W-:Y:S01]  /*7350*/  IMAD.MOV.U32 R151, RZ, RZ, R150 ;  /* 0x000000ffff977224 */ /* 0x000fe200078e0096 */
[----:B------:R-:W-:Y:S01]  /*7360*/  MOV R150, R132 ;  /* 0x0000008400967202 */ /* 0x000fe20000000f00 */
[----:B------:R-:W-:Y:S01]  /*7370*/  FFMA.FTZ R24, R174, c[0x0][0x2d0], -R5 ;  /* 0x0000b400ae187a23 */ /* 0x000fe20000010805 */
[----:B------:R-:W-:Y:S01]  /*7380*/  MOV R174, R171 ;  /* 0x000000ab00ae7202 */ /* 0x000fe20000000f00 */
[----:B------:R-:W-:-:S02]  /*7390*/  IMAD.MOV.U32 R132, RZ, RZ, R133 ;  /* 0x000000ffff847224 */ /* 0x000fc400078e0085 */
[----:B------:R-:W-:Y:S01]  /*73a0*/  IMAD.MOV.U32 R154, RZ, RZ, R130 ;  /* 0x000000ffff9a7224 */ /* 0x000fe200078e0082 */
[C---:B------:R-:W-:Y:S01]  /*73b0*/  HMMA.16816.F32 R108, R8.reuse, R30, R108 ;  /* 0x0000001e086c723c */ /* 0x040fe2000000186c */
[----:B------:R-:W-:Y:S01]  /*73c0*/  IMAD.MOV.U32 R133, RZ, RZ, R134 ;  /* 0x000000ffff857224 */ /* 0x000fe200078e0086 */
[----:B------:R-:W-:Y:S01]  /*73d0*/  MOV R134, R135 ;  /* 0x0000008700867202 */ /* 0x000fe20000000f00 */
[----:B------:R-:W-:Y:S02]  /*73e0*/  IMAD.MOV.U32 R171, RZ, RZ, R137 ;  /* 0x000000ffffab7224 */ /* 0x000fe400078e0089 */
[----:B------:R-:W-:Y:S02]  /*73f0*/  IMAD.MOV.U32 R121, RZ, RZ, R152 ;  /* 0x000000ffff797224 */ /* 0x000fe400078e0098 */
[----:B------:R-:W-:Y:S01]  /*7400*/  IMAD.MOV.U32 R169, RZ, RZ, R153 ;  /* 0x000000ffffa97224 */ /* 0x000fe200078e0099 */
[----:B------:R-:W-:Y:S01]  /*7410*/  HMMA.16816.F32 R104, R8, R20, R104 ;  /* 0x000000140868723c */ /* 0x000fe20000001868 */
[----:B------:R-:W-:Y:S01]  /*7420*/  IMAD.MOV.U32 R137, RZ, RZ, R148 ;  /* 0x000000ffff897224 */ /* 0x000fe200078e0094 */
[----:B------:R-:W-:Y:S01]  /*7430*/  MOV R148, R151 ;  /* 0x0000009700947202 */ /* 0x000fe20000000f00 */
[----:B------:R-:W-:-:S02]  /*7440*/  IMAD.MOV.U32 R135, RZ, RZ, R141 ;  /* 0x000000ffff877224 */ /* 0x000fc400078e008d */
[----:B------:R-:W-:Y:S02]  /*7450*/  IMAD.MOV.U32 R183, RZ, RZ, R157 ;  /* 0x000000ffffb77224 */ /* 0x000fe400078e009d */
[----:B------:R-:W-:Y:S01]  /*7460*/  IMAD.MOV.U32 R155, RZ, RZ, R143 ;  /* 0x000000ffff9b7224 */ /* 0x000fe200078e008f */
[C---:B------:R-:W-:Y:S01]  /*7470*/  HMMA.16816.F32 R100, R8.reuse, R22, R100 ;  /* 0x000000160864723c */ /* 0x040fe20000001864 */
[----:B------:R-:W-:Y:S01]  /*7480*/  IMAD.MOV.U32 R141, RZ, RZ, R233 ;  /* 0x000000ffff8d7224 */ /* 0x000fe200078e00e9 */
[----:B------:R-:W-:Y:S01]  /*7490*/  MUFU.EX2 R26, R26 ;  /* 0x0000001a001a7308 */ /* 0x000fe20000000800 */
        /* <DEDUP_REMOVED lines=8> */
[----:B------:R-:W-:-:S02]  /*7520*/  IMAD.MOV.U32 R141, RZ, RZ, R140 ;  /* 0x000000ffff8d7224 */ /* 0x000fc400078e008c */
[----:B------:R-:W-:-:S03]  /*7530*/  FFMA.FTZ R27, R175, c[0x0][0x2d0], -R6 ;  /* 0x0000b400af1b7a23 */ /* 0x000fc60000010806 */
[----:B------:R-:W-:Y:S01]  /*7540*/  HMMA.16816.F32 R64, R8, R18, R64 ;  /* 0x000000120840723c */ /* 0x000fe20000001840 */
[----:B------:R-:W-:Y:S01]  /*7550*/  IMAD.MOV.U32 R140, RZ, RZ, R3 ;  /* 0x000000ffff8c7224 */ /* 0x000fe200078e0003 */
[----:B------:R-:W-:Y:S01]  /*7560*/  F2FP.PACK_AB R6, R75, R97 ;  /* 0x000000614b06723e */ /* 0x000fe200000000ff */
[----:B------:R-:W-:Y:S01]  /*7570*/  FFMA.FTZ R3, R230, c[0x0][0x2d0], -R5 ;  /* 0x0000b400e6037a23 */ /* 0x000fe20000010805 */
[----:B------:R-:W-:Y:S01]  /*7580*/  F2FP.PACK_AB R5, R69, R74 ;  /* 0x0000004a4505723e */ /* 0x000fe200000000ff */
[----:B------:R-:W-:-:S03]  /*7590*/  IMAD.MOV.U32 R162, RZ, RZ, R133 ;  /* 0x000000ffffa27224 */ /* 0x000fc600078e0085 */
[----:B------:R-:W-:Y:S01]  /*75a0*/  HMMA.16816.F32 R84, R8, R12, R84 ;  /* 0x0000000c0854723c */ /* 0x000fe20000001854 */
[----:B------:R-:W-:Y:S01]  /*75b0*/  IMAD.MOV.U32 R163, RZ, RZ, R134 ;  /* 0x000000ffffa37224 */ /* 0x000fe200078e0086 */
[----:B------:R-:W-:-:S06]  /*75c0*/  MOV R175, R148 ;  /* 0x0000009400af7202 */ /* 0x000fcc0000000f00 */
[----:B------:R-:W-:Y:S01]  /*75d0*/  HMMA.16816.F32 R80, R8, R14, R80 ;  /* 0x0000000e0850723c */ /* 0x000fe20000001850 */
[----:B------:R-:W-:Y:S01]  /*75e0*/  MOV R161, R135 ;  /* 0x0000008700a17202 */ /* 0x000fe20000000f00 */
[----:B------:R-:W-:Y:S01]  /*75f0*/  IMAD.MOV.U32 R168, RZ, RZ, R151 ;  /* 0x000000ffffa87224 */ /* 0x000fe200078e0097 */
[----:B------:R2:W-:Y:S01]  /*7600*/  MUFU.EX2 R54, R2 ;  /* 0x0000000200367308 */ /* 0x0005e20000000800 */
[----:B------:R-:W-:Y:S01]  /*7610*/  IMAD.MOV.U32 R153, RZ, RZ, R142 ;  /* 0x000000ffff997224 */ /* 0x000fe200078e008e */
[----:B------:R1:W5:Y:S02]  /*7620*/  LDL.LU R237, [R1+0x90] ;  /* 0x0000900001ed7983 */ /* 0x0003640000300800 */
[--C-:B------:R-:W-:Y:S01]  /*7630*/  FFMA.FTZ R8, R251, c[0x0][0x2d0], -R0.reuse ;  /* 0x0000b400fb087a23 */ /* 0x100fe20000010800 */
[----:B------:R-:W-:Y:S01]  /*7640*/  HMMA.16816.F32 R44, R4, R12, R44 ;  /* 0x0000000c042c723c */ /* 0x000fe2000000182c */
[--C-:B------:R-:W-:Y:S01]  /*7650*/  FFMA.FTZ R9, R249, c[0x0][0x2d0], -R0.reuse ;  /* 0x0000b400f9097a23 */ /* 0x100fe20000010800 */
[----:B------:R-:W-:Y:S01]  /*7660*/  MOV R173, R132 ;  /* 0x0000008400ad7202 */ /* 0x000fe20000000f00 */
[----:B------:R-:W-:-:S02]  /*7670*/  FFMA.FTZ R10, R250, c[0x0][0x2d0], -R0 ;  /* 0x0000b400fa0a7a23 */ /* 0x000fc40000010800 */
[----:B------:R-:W-:Y:S02]  /*7680*/  IMAD.MOV.U32 R146, RZ, RZ, R141 ;  /* 0x000000ffff927224 */ /* 0x000fe400078e008d */
[----:B------:R-:W-:Y:S01]  /*7690*/  IMAD.MOV.U32 R170, RZ, RZ, R150 ;  /* 0x000000ffffaa7224 */ /* 0x000fe200078e0096 */
[----:B------:R-:W-:Y:S01]  /*76a0*/  HMMA.16816.F32 R76, R4, R30, R76 ;  /* 0x0000001e044c723c */ /* 0x000fe2000000184c */
[----:B------:R-:W-:Y:S02]  /*76b0*/  FFMA.FTZ R12, R248, c[0x0][0x2d0], -R0 ;  /* 0x0000b400f80c7a23 */ /* 0x000fe40000010800 */
[----:B--2---:R-:W-:-:S05]  /*76c0*/  FADD.FTZ R2, R178, R177 ;  /* 0x000000b1b2027221 */ /* 0x004fca0000010000 */
[----:B------:R-:W-:Y:S01]  /*76d0*/  HMMA.16816.F32 R92, R4, R28, R92 ;  /* 0x0000001c045c723c */ /* 0x000fe2000000185c */
[----:B------:R-:W-:-:S07]  /*76e0*/  FADD.FTZ R0, R162, R163 ;  /* 0x000000a3a2007221 */ /* 0x000fce0000010000 */
[----:B------:R-:W-:Y:S01]  /*76f0*/  HMMA.16816.F32 R56, R4, R22, R56 ;  /* 0x000000160438723c */ /* 0x000fe20000001838 */
[----:B------:R-:W-:-:S07]  /*7700*/  FADD.FTZ R0, R175, R0 ;  /* 0x00000000af007221 */ /* 0x000fce0000010000 */
[----:B------:R-:W-:Y:S01]  /*7710*/  HMMA.16816.F32 R60, R4, R20, R60 ;  /* 0x00000014043c723c */ /* 0x000fe2000000183c */
[----:B------:R-:W-:Y:S01]  /*7720*/  IMAD.MOV.U32 R30, RZ, RZ, R128 ;  /* 0x000000ffff1e7224 */ /* 0x000fe200078e0080 */
[----:B------:R2:W-:Y:S01]  /*7730*/  MUFU.EX2 R23, R3 ;  /* 0x0000000300177308 */ /* 0x0005e20000000800 */
[----:B------:R-:W-:-:S05]  /*7740*/  IMAD.MOV.U32 R29, RZ, RZ, R140 ;  /* 0x000000ffff1d7224 */ /* 0x000fca00078e008c */
[----:B------:R-:W-:Y:S01]  /*7750*/  HMMA.16816.F32 R40, R4, R16, R40 ;  /* 0x000000100428723c */ /* 0x000fe20000001828 */
[----:B------:R-:W-:Y:S01]  /*7760*/  FADD.FTZ R0, R30, R0 ;  /* 0x000000001e007221 */ /* 0x000fe20000010000 */
[----:B------:R3:W-:Y:S01]  /*7770*/  MUFU.EX2 R22, R33 ;  /* 0x0000002100167308 */ /* 0x0007e20000000800 */
[----:B------:R-:W-:-:S05]  /*7780*/  IMAD.MOV.U32 R141, RZ, RZ, R119 ;  /* 0x000000ffff8d7224 */ /* 0x000fca00078e0077 */
[C---:B------:R-:W-:Y:S08]  /*7790*/  HMMA.16816.F32 R36, R4.reuse, R18, R36 ;  /* 0x000000120424723c */ /* 0x040ff00000001824 */
[----:B------:R-:W-:Y:S01]  /*77a0*/  HMMA.16816.F32 R48, R4, R14, R48 ;  /* 0x0000000e0430723c */ /* 0x000fe20000001830 */
[----:B--2---:R-:W-:Y:S01]  /*77b0*/  FADD.FTZ R3, R161, R146 ;  /* 0x00000092a1037221 */ /* 0x004fe20000010000 */
[----:B---3--:R-:W-:Y:S01]  /*77c0*/  MOV R33, R156 ;  /* 0x0000009c00217202 */ /* 0x008fe20000000f00 */
[----:B------:R-:W-:Y:S01]  /*77d0*/  FADD.FTZ R11, R170, R173 ;  /* 0x000000adaa0b7221 */ /* 0x000fe20000010000 */
[----:B------:R-:W-:Y:S01]  /*77e0*/  MOV R249, R139 ;  /* 0x0000008b00f97202 */ /* 0x000fe20000000f00 */
[----:B------:R-:W-:Y:S01]  /*77f0*/  IMAD.MOV.U32 R170, RZ, RZ, R172 ;  /* 0x000000ffffaa7224 */ /* 0x000fe200078e00ac */
[----:B------:R-:W-:Y:S01]  /*7800*/  MUFU.EX2 R24, R24 ;  /* 0x0000001800187308 */ /* 0x000fe20000000800 */
[----:B------:R-:W-:Y:S01]  /*7810*/  FADD.FTZ R6, R29, R0 ;  /* 0x000000001d067221 */ /* 0x000fe20000010000 */
[----:B------:R-:W2:Y:S01]  /*7820*/  LDSM.16.MT88.4 R132, [R224+0x3100] ;  /* 0x00310000e084783b */ /* 0x000ea20000004200 */
[----:B------:R-:W-:-:S02]  /*7830*/  FADD.FTZ R3, R168, R3 ;  /* 0x00000003a8037221 */ /* 0x000fc40000010000 */
[----:B------:R-:W-:Y:S01]  /*7840*/  IMAD.MOV.U32 R172, RZ, RZ, R158 ;  /* 0x000000ffffac7224 */ /* 0x000fe200078e009e */
[----:B------:R-:W3:Y:S01]  /*7850*/  LDSM.16.MT88.4 R148, [R227+0x3100] ;  /* 0x00310000e394783b */ /* 0x000ee20000004200 */
[----:B----4-:R-:W-:Y:S01]  /*7860*/  @P4 IMAD.HI.U32 R0, R243, c[0x0][0x2c8], RZ ;  /* 0x0000b200f3004a27 */ /* 0x010fe200078e00ff */
[----:B------:R-:W-:Y:S01]  /*7870*/  MOV R31, R129 ;  /* 0x00000081001f7202 */ /* 0x000fe20000000f00 */
[----:B------:R-:W-:Y:S01]  /*7880*/  MUFU.EX2 R27, R27 ;  /* 0x0000001b001b7308 */ /* 0x000fe20000000800 */
[----:B------:R1:W5:Y:S01]  /*7890*/  LDL.LU R236, [R1+0x8c] ;  /* 0x00008c0001ec7983 */ /* 0x0003620000300800 */
[----:B------:R-:W-:Y:S01]  /*78a0*/  FADD.FTZ R2, R176, R2 ;  /* 0x00000002b0027221 */ /* 0x000fe20000010000 */
[----:B------:R-:W-:Y:S01]  /*78b0*/  MOV R28, R141 ;  /* 0x0000008d001c7202 */ /* 0x000fe20000000f00 */
[----:B------:R-:W-:Y:S01]  /*78c0*/  FADD.FTZ R4, R172, R11 ;  /* 0x0000000bac047221 */ /* 0x000fe20000010000 */
[----:B------:R-:W-:Y:S01]  /*78d0*/  @P4 SHF.R.U32.HI R243, RZ, c[0x0][0x2cc], R0 ;  /* 0x0000b300fff34a19 */ /* 0x000fe20000011600 */
[----:B------:R-:W-:-:S02]  /*78e0*/  FADD.FTZ R3, R33, R3 ;  /* 0x0000000321037221 */ /* 0x000fc40000010000 */
[----:B------:R-:W4:Y:S01]  /*78f0*/  MUFU.EX2 R20, R34 ;  /* 0x0000002200147308 */ /* 0x000f220000000800 */
[----:B------:R-:W-:Y:S01]  /*7900*/  FADD.FTZ R2, R181, R2 ;  /* 0x00000002b5027221 */ /* 0x000fe20000010000 */
[----:B------:R-:W-:Y:S01]  /*7910*/  MOV R168, R174 ;  /* 0x000000ae00a87202 */ /* 0x000fe20000000f00 */
[----:B------:R-:W-:Y:S02]  /*7920*/  FADD.FTZ R7, R31, R4 ;  /* 0x000000041f077221 */ /* 0x000fe40000010000 */
[----:B------:R-:W-:Y:S02]  /*7930*/  IMAD.MOV.U32 R248, RZ, RZ, R138 ;  /* 0x000000fffff87224 */ /* 0x000fe400078e008a */
[----:B------:R-:W-:Y:S01]  /*7940*/  IMAD.MOV.U32 R250, RZ, RZ, R136 ;  /* 0x000000fffffa7224 */ /* 0x000fe200078e0088 */
[----:B------:R1:W-:Y:S01]  /*7950*/  MUFU.EX2 R14, R35 ;  /* 0x00000023000e7308 */ /* 0x0003e20000000800 */
[----:B------:R-:W-:Y:S01]  /*7960*/  FADD.FTZ R5, R28, R3 ;  /* 0x000000031c057221 */ /* 0x000fe20000010000 */
[----:B------:R-:W-:Y:S01]  /*7970*/  IADD3 R3, R243, R154, -R247 ;  /* 0x0000009af3037210 */ /* 0x000fe20007ffe8f7 */
[----:B------:R-:W-:Y:S01]  /*7980*/  FADD.FTZ R4, R180, R2 ;  /* 0x00000002b4047221 */ /* 0x000fe20000010000 */
[----:B------:R-:W-:Y:S01]  /*7990*/  MOV R30, R183 ;  /* 0x000000b7001e7202 */ /* 0x000fe20000000f00 */
[----:B------:R-:W-:Y:S01]  /*79a0*/  IMAD.MOV.U32 R2, RZ, RZ, RZ ;  /* 0x000000ffff027224 */ /* 0x000fe200078e00ff */
[----:B------:R-:W2:Y:S03]  /*79b0*/  LDSM.16.MT88.4 R16, [R226+0x3100] ;  /* 0x00310000e210783b */ /* 0x000ea60000004200 */
[----:B------:R-:W-:Y:S01]  /*79c0*/  IMAD.HI R2, R3, -0x6db6db6d, R2 ;  /* 0x9249249303027827 */ /* 0x000fe200078e0202 */
[----:B------:R3:W-:Y:S01]  /*79d0*/  MUFU.EX2 R21, R32 ;  /* 0x0000002000157308 */ /* 0x0007e20000000800 */
[----:B------:R2:W5:Y:S03]  /*79e0*/  LDL.LU R235, [R1+0x88] ;  /* 0x0000880001eb7983 */ /* 0x0005660000300800 */
[----:B------:R-:W-:Y:S01]  /*79f0*/  SHF.R.U32.HI R0, RZ, 0x1f, R2 ;  /* 0x0000001fff007819 */ /* 0x000fe20000011602 */
[----:B------:R-:W-:Y:S01]  /*7a00*/  IMAD.MOV.U32 R31, RZ, RZ, R169 ;  /* 0x000000ffff1f7224 */ /* 0x000fe200078e00a9 */
[----:B-1----:R-:W-:Y:S01]  /*7a10*/  MOV R35, R121 ;  /* 0x0000007900237202 */ /* 0x002fe20000000f00 */
[----:B------:R-:W-:Y:S01]  /*7a20*/  IMAD.MOV.U32 R34, RZ, RZ, R122 ;  /* 0x000000ffff227224 */ /* 0x000fe200078e007a */
[----:B------:R-:W-:Y:S01]  /*7a30*/  LEA.HI.SX32 R11, R2, R0, 0x1a ;  /* 0x00000000020b7211 */ /* 0x000fe200078fd2ff */
[----:B------:R-:W-:-:S02]  /*7a40*/  IMAD.MOV.U32 R169, RZ, RZ, R123 ;  /* 0x000000ffffa97224 */ /* 0x000fc400078e007b */
[----:B------:R-:W-:Y:S02]  /*7a50*/  FADD.FTZ R6, R170, R6 ;  /* 0x00000006aa067221 */ /* 0x000fe40000010000 */
[----:B------:R-:W-:Y:S02]  /*7a60*/  IMAD.MOV.U32 R251, RZ, RZ, R120 ;  /* 0x000000fffffb7224 */ /* 0x000fe400078e0078 */
[----:B------:R-:W-:Y:S01]  /*7a70*/  IMAD.MOV.U32 R33, RZ, RZ, R182 ;  /* 0x000000ffff217224 */ /* 0x000fe200078e00b6 */
[----:B---3--:R-:W-:Y:S01]  /*7a80*/  MOV R32, R137 ;  /* 0x0000008900207202 */ /* 0x008fe20000000f00 */
[----:B------:R-:W-:Y:S01]  /*7a90*/  FADD.FTZ R2, R35, R7 ;  /* 0x0000000723027221 */ /* 0x000fe20000010000 */
[----:B------:R-:W-:Y:S01]  /*7aa0*/  MOV R28, R153 ;  /* 0x00000099001c7202 */ /* 0x000fe20000000f00 */
[----:B------:R-:W-:Y:S01]  /*7ab0*/  FADD.FTZ R0, R34, R5 ;  /* 0x0000000522007221 */ /* 0x000fe20000010000 */
[----:B------:R-:W1:Y:S01]  /*7ac0*/  MUFU.EX2 R8, R8 ;  /* 0x0000000800087308 */ /* 0x000e620000000800 */
[----:B------:R-:W-:Y:S01]  /*7ad0*/  FADD.FTZ R3, R169, R4 ;  /* 0x00000004a9037221 */ /* 0x000fe20000010000 */
[----:B------:R3:W5:Y:S01]  /*7ae0*/  LDL.LU R234, [R1+0x84] ;  /* 0x0000840001ea7983 */ /* 0x0007620000300800 */
[----:B------:R-:W-:-:S02]  /*7af0*/  FADD.FTZ R5, R168, R2 ;  /* 0x00000002a8057221 */ /* 0x000fc40000010000 */
[----:B------:R-:W-:Y:S01]  /*7b00*/  FADD.FTZ R4, R171, R0 ;  /* 0x00000000ab047221 */ /* 0x000fe20000010000 */
[----:B------:R3:W5:Y:S01]  /*7b10*/  LDL.LU R233, [R1+0x80] ;  /* 0x0000800001e97983 */ /* 0x0007620000300800 */
[----:B------:R-:W-:Y:S02]  /*7b20*/  FADD.FTZ R3, R248, R3 ;  /* 0x00000003f8037221 */ /* 0x000fe40000010000 */
[----:B------:R-:W-:Y:S01]  /*7b30*/  FADD.FTZ R2, R250, R6 ;  /* 0x00000006fa027221 */ /* 0x000fe20000010000 */
[----:B------:R-:W1:Y:S01]  /*7b40*/  MUFU.EX2 R9, R9 ;  /* 0x0000000900097308 */ /* 0x000e620000000800 */
[----:B------:R-:W-:Y:S01]  /*7b50*/  FADD.FTZ R0, R249, R5 ;  /* 0x00000005f9007221 */ /* 0x000fe20000010000 */
[----:B------:R3:W5:Y:S01]  /*7b60*/  LDL.LU R232, [R1+0x7c] ;  /* 0x00007c0001e87983 */ /* 0x0007620000300800 */
[----:B------:R-:W-:Y:S02]  /*7b70*/  FADD.FTZ R5, R32, R4 ;  /* 0x0000000420057221 */ /* 0x000fe40000010000 */
[----:B------:R-:W-:Y:S01]  /*7b80*/  FADD.FTZ R3, R251, R3 ;  /* 0x00000003fb037221 */ /* 0x000fe20000010000 */
[----:B------:R3:W5:Y:S01]  /*7b90*/  LDL.LU R231, [R1+0x78] ;  /* 0x0000780001e77983 */ /* 0x0007620000300800 */
[----:B------:R-:W-:-:S02]  /*7ba0*/  FADD.FTZ R4, R33, R2 ;  /* 0x0000000221047221 */ /* 0x000fc40000010000 */
[----:B------:R-:W-:Y:S02]  /*7bb0*/  FADD.FTZ R2, R30, R0 ;  /* 0x000000001e027221 */ /* 0x000fe40000010000 */
[----:B------:R-:W-:Y:S01]  /*7bc0*/  IMAD.MOV.U32 R29, RZ, RZ, R155 ;  /* 0x000000ffff1d7224 */ /* 0x000fe200078e009b */
[----:B------:R-:W1:Y:S01]  /*7bd0*/  MUFU.EX2 R13, R52 ;  /* 0x00000034000d7308 */ /* 0x000e620000000800 */
[----:B------:R-:W-:-:S07]  /*7be0*/  FADD.FTZ R0, R252, R5 ;  /* 0x00000005fc007221 */ /* 0x000fce0000010000 */
[----:B------:R-:W1:Y:S01]  /*7bf0*/  MUFU.EX2 R10, R10 ;  /* 0x0000000a000a7308 */ /* 0x000e620000000800 */
[----:B------:R-:W-:-:S07]  /*7c00*/  FADD.FTZ R3, R218, R3 ;  /* 0x00000003da037221 */ /* 0x000fce0000010000 */
[----:B------:R-:W1:Y:S01]  /*7c10*/  MUFU.EX2 R15, R53 ;  /* 0x00000035000f7308 */ /* 0x000e620000000800 */
[----:B------:R-:W-:-:S07]  /*7c20*/  FADD.FTZ R4, R245, R4 ;  /* 0x00000004f5047221 */ /* 0x000fce0000010000 */
[----:B------:R-:W1:Y:S01]  /*7c30*/  MUFU.EX2 R12, R12 ;  /* 0x0000000c000c7308 */ /* 0x000e620000000800 */
[----:B------:R-:W-:-:S07]  /*7c40*/  FADD.FTZ R5, R223, R2 ;  /* 0x00000002df057221 */ /* 0x000fce0000010000 */
[----:B------:R-:W1:Y:S01]  /*7c50*/  MUFU.EX2 R25, R25 ;  /* 0x0000001900197308 */ /* 0x000e620000000800 */
[----:B------:R-:W-:Y:S01]  /*7c60*/  FADD.FTZ R0, R31, R0 ;  /* 0x000000001f007221 */ /* 0x000fe20000010000 */
[----:B------:R-:W-:Y:S01]  /*7c70*/  MOV R152, R144 ;  /* 0x0000009000987202 */ /* 0x000fe20000000f00 */
[----:B------:R-:W-:Y:S01]  /*7c80*/  FADD.FTZ R3, R219, R3 ;  /* 0x00000003db037221 */ /* 0x000fe20000010000 */
[----:B------:R-:W-:Y:S01]  /*7c90*/  IMNMX R6, RZ, R11, !PT ;  /* 0x0000000bff067217 */ /* 0x000fe20007800200 */
        /* <DEDUP_REMOVED lines=62> */
[----:B----4-:R-:W-:Y:S02]  /*8080*/  FADD.FTZ R3, R20, R2 ;  /* 0x0000000214037221 */ /* 0x010fe40000010000 */
[----:B-1----:R-:W-:Y:S02]  /*8090*/  FADD.FTZ R2, R8, R0 ;  /* 0x0000000008027221 */ /* 0x002fe40000010000 */
        /* <DEDUP_REMOVED lines=12> */
[----:B------:R-:W-:Y:S01]  /*8160*/  FADD.FTZ R0, R21, R0 ;  /* 0x0000000015007221 */ /* 0x000fe20000010000 */
[----:B------:R3:W-:Y:S01]  /*8170*/  STL [R1+0x10], R6 ;  /* 0x0000100601007387 */ /* 0x0007e20000100800 */
[----:B------:R-:W-:Y:S02]  /*8180*/  FADD.FTZ R2, R25, R2 ;  /* 0x0000000219027221 */ /* 0x000fe40000010000 */
[----:B------:R-:W-:Y:S01]  /*8190*/  IMAD.MOV.U32 R247, RZ, RZ, R152 ;  /* 0x000000fffff77224 */ /* 0x000fe200078e0098 */
[----:B------:R3:W-:Y:S04]  /*81a0*/  STL [R1+0x40], R4 ;  /* 0x0000400401007387 */ /* 0x0007e80000100800 */
[----:B------:R3:W-:Y:S01]  /*81b0*/  STL [R1+0x48], R3 ;  /* 0x0000480301007387 */ /* 0x0007e20000100800 */
[----:B------:R-:W-:-:S03]  /*81c0*/  IADD3 R244, R247, -0x2, RZ ;  /* 0xfffffffef7f47810 */ /* 0x000fc60007ffe0ff */
[----:B------:R3:W-:Y:S04]  /*81d0*/  STL [R1+0x44], R0 ;  /* 0x0000440001007387 */ /* 0x0007e80000100800 */
[----:B------:R3:W-:Y:S01]  /*81e0*/  STL [R1+0x3c], R2 ;  /* 0x00003c0201007387 */ /* 0x0007e20000100800 */
[----:B------:R-:W-:Y:S02]  /*81f0*/  ISETP.GE.AND P0, PT, R244, R6, PT ;  /* 0x00000006f400720c */ /* 0x000fe40003f06270 */
[----:B------:R-:W-:Y:S02]  /*8200*/  F2FP.PACK_AB R176, R27, R54 ;  /* 0x000000361bb0723e */ /* 0x000fe400000000ff */
[----:B------:R-:W-:Y:S02]  /*8210*/  F2FP.PACK_AB R177, R23, R24 ;  /* 0x0000001817b1723e */ /* 0x000fe400000000ff */
[----:B------:R-:W-:-:S02]  /*8220*/  F2FP.PACK_AB R178, R25, R26 ;  /* 0x0000001a19b2723e */ /* 0x000fc400000000ff */
[----:B------:R-:W-:Y:S02]  /*8230*/  F2FP.PACK_AB R179, R21, R22 ;  /* 0x0000001615b3723e */ /* 0x000fe400000000ff */
[----:B------:R-:W-:Y:S02]  /*8240*/  F2FP.PACK_AB R180, R14, R20 ;  /* 0x000000140eb4723e */ /* 0x000fe400000000ff */
[----:B------:R-:W-:Y:S02]  /*8250*/  F2FP.PACK_AB R181, R9, R8 ;  /* 0x0000000809b5723e */ /* 0x000fe400000000ff */
[----:B------:R-:W-:Y:S02]  /*8260*/  F2FP.PACK_AB R182, R15, R13 ;  /* 0x0000000d0fb6723e */ /* 0x000fe400000000ff */
[----:B------:R-:W-:Y:S01]  /*8270*/  F2FP.PACK_AB R183, R12, R10 ;  /* 0x0000000a0cb7723e */ /* 0x000fe200000000ff */
[C---:B--2---:R-:W-:Y:S08]  /*8280*/  HMMA.16816.F32 R124, R176.reuse, R132, R124 ;  /* 0x00000084b07c723c */ /* 0x044ff0000000187c */
        /* <DEDUP_REMOVED lines=16> */
[----:B---3--:R-:W2:Y:S01]  /*8390*/  LDL R247, [R1+0x18] ;  /* 0x0000180001f77983 */ /* 0x008ea20000100800 */
[----:B------:R-:W-:Y:S01]  /*83a0*/  MOV R116, R72 ;  /* 0x0000004800747202 */ /* 0x000fe20000000f00 */
[----:B------:R-:W-:Y:S01]  /*83b0*/  IMAD.MOV.U32 R118, RZ, RZ, R70 ;  /* 0x000000ffff767224 */ /* 0x000fe200078e0046 */
[----:B------:R-:W-:Y:S01]  /*83c0*/  MOV R3, R73 ;  /* 0x0000004900037202 */ /* 0x000fe20000000f00 */
[----:B------:R-:W-:Y:S01]  /*83d0*/  IMAD.MOV.U32 R216, RZ, RZ, R244 ;  /* 0x000000ffffd87224 */ /* 0x000fe200078e00f4 */
[----:B------:R-:W-:Y:S01]  /*83e0*/  MOV R117, R71 ;  /* 0x0000004700757202 */ /* 0x000fe20000000f00 */
[----:B--2---:R-:W-:-:S05]  /*83f0*/  @P4 IMAD.HI.U32 R0, R247, c[0x0][0x2c8], RZ ;  /* 0x0000b200f7004a27 */ /* 0x004fca00078e00ff */
[----:B------:R-:W-:-:S05]  /*8400*/  @P4 SHF.R.U32.HI R0, RZ, c[0x0][0x2cc], R0 ;  /* 0x0000b300ff004a19 */ /* 0x000fca0000011600 */
[----:B------:R1:W-:Y:S02]  /*8410*/  @P4 STL [R1+0x14], R0 ;  /* 0x0000140001004387 */ /* 0x0003e40000100800 */
.L_x_603:
[----:B------:R-:W-:Y:S04]  /*8420*/  DEPBAR.LE SB0, 0x0 ;  /* 0x000080000000791a */ /* 0x000fe80000000000 */
[----:B------:R-:W-:Y:S01]  /*8430*/  BAR.SYNC.DEFER_BLOCKING 0x0 ;  /* 0x0000000000007b1d */ /* 0x000fe20000010000 */
[----:B------:R-:W-:Y:S11]  /*8440*/  ISETP.GE.AND P2, PT, R216, RZ, PT ;  /* 0x000000ffd800720c */ /* 0x000ff60003f46270 */
[----:B------:R-:W-:Y:S02]  /*8450*/  @!UPT UIADD3 URZ, URZ, URZ, URZ ;  /* 0x0000003f3f3ff290 */ /* 0x000fe4000fffe03f */
[----:B-12---:R-:W-:Y:S05]  /*8460*/  @P2 SHF.R.S32.HI R0, RZ, 0x1f, R216 ;  /* 0x0000001fff002819 */ /* 0x006fea00000114d8 */
[----:B------:R-:W-:Y:S04]  /*8470*/  @P2 IMAD R0, R0, c[0x0][0x208], RZ ;  /* 0x0000820000002a24 */ /* 0x000fe800078e02ff */
[C---:B------:R-:W-:Y:S01]  /*8480*/  @P2 IMAD R0, R216.reuse, c[0x0][0x20c], R0 ;  /* 0x00008300d8002a24 */ /* 0x040fe200078e0200 */
[----:B-----5:R-:W-:Y:S08]  /*8490*/  LDSM.16.M88.4 R112, [R230+0x7100] ;  /* 0x00710000e670783b */ /* 0x020ff00000000200 */
[----:B------:R-:W1:Y:S08]  /*84a0*/  LDSM.16.M88.4 R16, [R119+0x3900] ;  /* 0x003900007710783b */ /* 0x000e700000000200 */
[----:B------:R-:W2:Y:S08]  /*84b0*/  LDSM.16.M88.4 R108, [R230+0x9100] ;  /* 0x00910000e66c783b */ /* 0x000eb00000000200 */
        /* <DEDUP_REMOVED lines=22> */
[----:B------:R-:W4:Y:S04]  /*8620*/  LDL R2, [R1+0x14] ;  /* 0x0000140001027983 */ /* 0x000f280000100800 */
[----:B------:R-:W-:Y:S04]  /*8630*/  STL [R1+0x88], R236 ;  /* 0x000088ec01007387 */ /* 0x000fe80000100800 */
[----:B------:R-:W-:Y:S01]  /*8640*/  STL [R1+0x8c], R235 ;  /* 0x00008ceb01007387 */ /* 0x000fe20000100800 */
[-C--:B-1----:R-:W-:Y:S08]  /*8650*/  HMMA.16816.F32 R4, R112, R16.reuse, RZ ;  /* 0x000000107004723c */ /* 0x082ff000000018ff */
[C---:B--2---:R-:W-:Y:S08]  /*8660*/  HMMA.16816.F32 R8, R108.reuse, R16, RZ ;  /* 0x000000106c08723c */ /* 0x044ff000000018ff */
        /* <DEDUP_REMOVED lines=28> */
[C---:B------:R-:W-:Y:S08]  /*8830*/  HMMA.16816.F32 R8, R196.reuse, R192, R8 ;  /* 0x000000c0c408723c */ /* 0x040ff00000001808 */
[-C--:B------:R-:W-:Y:S08]  /*8840*/  HMMA.16816.F32 R12, R196, R194.reuse, R12 ;  /* 0x000000c2c40c723c */ /* 0x080ff0000000180c */
[C---:B------:R-:W-:Y:S01]  /*8850*/  HMMA.16816.F32 R16, R188.reuse, R194, R16 ;  /* 0x000000c2bc10723c */ /* 0x040fe20000001810 */
[----:B------:R-:W2:Y:S07]  /*8860*/  LDSM.16.M88.4 R192, [R236] ;  /* 0x00000000ecc0783b */ /* 0x000eae0000000200 */
[-C--:B------:R-:W-:Y:S08]  /*8870*/  HMMA.16816.F32 R20, R188, R200.reuse, R20 ;  /* 0x000000c8bc14723c */ /* 0x080ff00000001814 */
[C---:B------:R-:W-:Y:S07]  /*8880*/  HMMA.16816.F32 R24, R196.reuse, R200, R24 ;  /* 0x000000c8c418723c */ /* 0x040fee0000001818 */
[----:B----4-:R-:W-:Y:S01]  /*8890*/  @P2 IMAD.MOV.U32 R200, RZ, RZ, R212 ;  /* 0x000000ffffc82224 */ /* 0x010fe200078e00d4 */
[-C--:B------:R-:W-:Y:S04]  /*88a0*/  HMMA.16816.F32 R28, R196, R202.reuse, R28 ;  /* 0x000000cac41c723c */ /* 0x080fe8000000181c */
[----:B------:R-:W-:Y:S04]  /*88b0*/  @P2 IMAD.MOV.U32 R201, RZ, RZ, R215 ;  /* 0x000000ffffc92224 */ /* 0x000fe800078e00d7 */
[C---:B------:R-:W-:Y:S07]  /*88c0*/  HMMA.16816.F32 R32, R188.reuse, R202, R32 ;  /* 0x000000cabc20723c */ /* 0x040fee0000001820 */
[----:B------:R-:W-:Y:S01]  /*88d0*/  @P2 IMAD.WIDE.U32 R202, R216, c[0x0][0x208], RZ ;  /* 0x00008200d8ca2a25 */ /* 0x000fe200078e00ff */
[-C--:B------:R-:W-:Y:S04]  /*88e0*/  HMMA.16816.F32 R36, R188, R204.reuse, R36 ;  /* 0x000000ccbc24723c */ /* 0x080fe80000001824 */
[----:B------:R-:W-:Y:S01]  /*88f0*/  @P2 IADD3 R0, R203, R0, RZ ;  /* 0x00000000cb002210 */ /* 0x000fe20007ffe0ff */
[----:B------:R-:W-:Y:S03]  /*8900*/  @P2 IMAD.WIDE.U32 R200, R202, 0x70, R200 ;  /* 0x00000070cac82825 */ /* 0x000fe600078e00c8 */
[C---:B------:R-:W-:Y:S04]  /*8910*/  HMMA.16816.F32 R40, R196.reuse, R204, R40 ;  /* 0x000000ccc428723c */ /* 0x040fe80000001828 */
[----:B------:R-:W-:Y:S03]  /*8920*/  @P2 IMAD R0, R0, 0x70, RZ ;  /* 0x0000007000002824 */ /* 0x000fe600078e02ff */
[C---:B------:R-:W-:Y:S01]  /*8930*/  @P2 LEA R204, P0, R200.reuse, c[0x0][0x1f8], 0x1 ;  /* 0x00007e00c8cc2a11 */ /* 0x040fe200078008ff */
[-C--:B------:R-:W-:Y:S04]  /*8940*/  HMMA.16816.F32 R44, R196, R206.reuse, R44 ;  /* 0x000000cec42c723c */ /* 0x080fe8000000182c */
[----:B------:R-:W-:Y:S04]  /*8950*/  @P2 IMAD.IADD R0, R201, 0x1, R0 ;  /* 0x00000001c9002824 */ /* 0x000fe800078e0200 */
[C---:B------:R-:W-:Y:S04]  /*8960*/  HMMA.16816.F32 R48, R188.reuse, R206, R48 ;  /* 0x000000cebc30723c */ /* 0x040fe80000001830 */
[----:B------:R-:W-:Y:S02]  /*8970*/  @P2 LEA.HI.X R205, R200, c[0x0][0x1fc], R0, 0x1, P0 ;  /* 0x00007f00c8cd2a11 */ /* 0x000fe400000f0c00 */
[----:B------:R3:W4:Y:S02]  /*8980*/  LDSM.16.M88.4 R200, [R235] ;  /* 0x00000000ebc8783b */ /* 0x0007240000000200 */
[-C--:B------:R-:W-:Y:S06]  /*8990*/  HMMA.16816.F32 R52, R188, R208.reuse, R52 ;  /* 0x000000d0bc34723c */ /* 0x080fec0000001834 */
[----:B------:R-:W-:Y:S01]  /*89a0*/  @!PT LDS RZ, [RZ] ;  /* 0x00000000fffff984 */ /* 0x000fe20000000800 */
[----:B------:R-:W-:Y:S01]  /*89b0*/  @!PT LDS RZ, [RZ] ;  /* 0x00000000fffff984 */ /* 0x000fe20000000800 */
[----:B------:R-:W-:Y:S01]  /*89c0*/  @!PT LDS RZ, [RZ] ;  /* 0x00000000fffff984 */ /* 0x000fe20000000800 */
[----:B------:R2:W-:Y:S02]  /*89d0*/  @P2 LDGSTS.E.BYPASS.LTC128B.128 [R241+0x100], [R204.64], !P6 ;  /* 0x00100000ccf12fae */ /* 0x0005e4000f101d4a */
[C---:B------:R-:W-:Y:S07]  /*89e0*/  HMMA.16816.F32 R56, R196.reuse, R208, R56 ;  /* 0x000000d0c438723c */ /* 0x040fee0000001838 */
[----:B------:R-:W-:Y:S01]  /*89f0*/  @P2 IADD3 R208, P1, R204, UR9, RZ ;  /* 0x00000009ccd02c10 */ /* 0x000fe2000ff3e0ff */
[-C--:B------:R-:W-:Y:S04]  /*8a00*/  HMMA.16816.F32 R60, R196, R210.reuse, R60 ;  /* 0x000000d2c43c723c */ /* 0x080fe8000000183c */
[----:B------:R-:W-:Y:S01]  /*8a10*/  @P2 IADD3.X R209, R205, UR8, RZ, P1, !PT ;  /* 0x00000008cdd12c10 */ /* 0x000fe20008ffe4ff */
[----:B---3--:R-:W3:Y:S03]  /*8a20*/  LDL R235, [R1+0x20] ;  /* 0x0000200001eb7983 */ /* 0x008ee60000100800 */
[C---:B------:R-:W-:Y:S01]  /*8a30*/  HMMA.16816.F32 R64, R188.reuse, R210, R64 ;  /* 0x000000d2bc40723c */ /* 0x040fe20000001840 */
[----:B------:R4:W-:Y:S06]  /*8a40*/  @P2 LDGSTS.E.BYPASS.LTC128B.128 [R241+0x900], [R208.64], !P6 ;  /* 0x00900000d0f12fae */ /* 0x0009ec000f101d4a */
[----:B------:R-:W-:Y:S01]  /*8a50*/  @P2 IADD3 R210, P0, R208, UR9, RZ ;  /* 0x00000009d0d22c10 */ /* 0x000fe2000ff1e0ff */
[-C--:B-1----:R-:W-:Y:S01]  /*8a60*/  HMMA.16816.F32 R68, R188, R184.reuse, R68 ;  /* 0x000000b8bc44723c */ /* 0x082fe20000001844 */
[----:B------:R-:W-:Y:S03]  /*8a70*/  STL [R1+0x90], R231 ;  /* 0x000090e701007387 */ /* 0x000fe60000100800 */
[----:B------:R-:W-:Y:S02]  /*8a80*/  @P2 IADD3.X R211, R209, UR8, RZ, P0, !PT ;  /* 0x00000008d1d32c10 */ /* 0x000fe400087fe4ff */
[----:B------:R-:W-:Y:S02]  /*8a90*/  @P2 IADD3 R206, P1, R210, UR9, RZ ;  /* 0x00000009d2ce2c10 */ /* 0x000fe4000ff3e0ff */
[C---:B------:R-:W-:Y:S01]  /*8aa0*/  HMMA.16816.F32 R72, R196.reuse, R184, R72 ;  /* 0x000000b8c448723c */ /* 0x040fe20000001848 */
[----:B------:R4:W-:Y:S03]  /*8ab0*/  @P2 LDGSTS.E.BYPASS.LTC128B.128 [R241+0x1100], [R210.64], !P6 ;  /* 0x01100000d2f12fae */ /* 0x0009e6000f101d4a */
[----:B------:R-:W-:Y:S02]  /*8ac0*/  @P2 IADD3.X R207, R211, UR8, RZ, P1, !PT ;  /* 0x00000008d3cf2c10 */ /* 0x000fe40008ffe4ff */
[----:B--2---:R-:W-:Y:S02]  /*8ad0*/  @P2 IADD3 R204, P0, R206, UR9, RZ ;  /* 0x00000009cecc2c10 */ /* 0x004fe4000ff1e0ff */
[-C--:B------:R-:W-:Y:S01]  /*8ae0*/  HMMA.16816.F32 R76, R196, R186.reuse, R76 ;  /* 0x000000bac44c723c */ /* 0x080fe2000000184c */
[----:B------:R1:W-:Y:S03]  /*8af0*/  @P2 LDGSTS.E.BYPASS.LTC128B.128 [R241+0x1900], [R206.64], !P6 ;  /* 0x01900000cef12fae */ /* 0x0003e6000f101d4a */
[----:B------:R-:W-:Y:S02]  /*8b00*/  @P2 IADD3.X R205, R207, UR8, RZ, P0, !PT ;  /* 0x00000008cfcd2c10 */ /* 0x000fe400087fe4ff */
[----:B------:R-:W-:Y:S02]  /*8b10*/  @P2 IADD3 R184, P1, R204, UR9, RZ ;  /* 0x00000009ccb82c10 */ /* 0x000fe4000ff3e0ff */
[C---:B------:R-:W-:Y:S01]  /*8b20*/  HMMA.16816.F32 R80, R188.reuse, R186, R80 ;  /* 0x000000babc50723c */ /* 0x040fe20000001850 */
[----:B------:R1:W-:Y:S03]  /*8b30*/  @P2 LDGSTS.E.BYPASS.LTC128B.128 [R241+0x2100], [R204.64], !P6 ;  /* 0x02100000ccf12fae */ /* 0x0003e6000f101d4a */
[----:B------:R-:W-:Y:S03]  /*8b40*/  @P2 IADD3.X R185, R205, UR8, RZ, P1, !PT ;  /* 0x00000008cdb92c10 */ /* 0x000fe60008ffe4ff */
[----:B------:R-:W-:Y:S01]  /*8b50*/  @P2 IADD3 R186, P0, R184, UR9, RZ ;  /* 0x00000009b8ba2c10 */ /* 0x000fe2000ff1e0ff */
[-C--:B------:R-:W-:Y:S01]  /*8b60*/  HMMA.16816.F32 R84, R188, R192.reuse, R84 ;  /* 0x000000c0bc54723c */ /* 0x080fe20000001854 */
[----:B------:R2:W-:Y:S03]  /*8b70*/  @P2 LDGSTS.E.BYPASS.LTC128B.128 [R241+0x2900], [R184.64], !P6 ;  /* 0x02900000b8f12fae */ /* 0x0005e6000f101d4a */
[----:B------:R-:W-:Y:S04]  /*8b80*/  @P2 IADD3.X R187, R185, UR8, RZ, P0, !PT ;  /* 0x00000008b9bb2c10 */ /* 0x000fe800087fe4ff */
[C---:B------:R-:W-:Y:S01]  /*8b90*/  HMMA.16816.F32 R88, R196.reuse, R192, R88 ;  /* 0x000000c0c458723c */ /* 0x040fe20000001858 */
[----:B------:R2:W-:Y:S07]  /*8ba0*/  @P2 LDGSTS.E.BYPASS.LTC128B.128 [R241+0x3100], [R186.64], !P6 ;  /* 0x03100000baf12fae */ /* 0x0005ee000f101d4a */
[-C--:B------:R-:W-:Y:S01]  /*8bb0*/  HMMA.16816.F32 R92, R196, R194.reuse, R92 ;  /* 0x000000c2c45c723c */ /* 0x080fe2000000185c */
[----:B----4-:R-:W-:Y:S07]  /*8bc0*/  LDSM.16.M88.4 R208, [R231+0x9100] ;  /* 0x00910000e7d0783b */ /* 0x010fee0000000200 */
[C---:B------:R-:W-:Y:S01]  /*8bd0*/  HMMA.16816.F32 R96, R188.reuse, R194, R96 ;  /* 0x000000c2bc60723c */ /* 0x040fe20000001860 */
[----:B-1----:R-:W-:Y:S07]  /*8be0*/  LDSM.16.M88.4 R204, [R229+0x3900] ;  /* 0x00390000e5cc783b */ /* 0x002fee0000000200 */
[-C--:B------:R-:W-:Y:S01]  /*8bf0*/  HMMA.16816.F32 R100, R188, R200.reuse, R100 ;  /* 0x000000c8bc64723c */ /* 0x080fe20000001864 */
[----:B------:R-:W-:Y:S07]  /*8c00*/  LDSM.16.M88.4 R212, [R229+0x4100] ;  /* 0x00410000e5d4783b */ /* 0x000fee0000000200 */
[C---:B------:R-:W-:Y:S01]  /*8c10*/  HMMA.16816.F32 R104, R196.reuse, R200, R104 ;  /* 0x000000c8c468723c */ /* 0x040fe20000001868 */
[----:B--2---:R1:W2:Y:S07]  /*8c20*/  LDSM.16.M88.4 R184, [R231+0x7100] ;  /* 0x00710000e7b8783b */ /* 0x0042ae0000000200 */
[-C--:B------:R-:W-:Y:S01]  /*8c30*/  HMMA.16816.F32 R108, R196, R202.reuse, R108 ;  /* 0x000000cac46c723c */ /* 0x080fe2000000186c */
[----:B------:R-:W4:Y:S07]  /*8c40*/  LDSM.16.M88.4 R192, [R229+0x4900] ;  /* 0x00490000e5c0783b */ /* 0x000f2e0000000200 */
[----:B------:R-:W-:Y:S01]  /*8c50*/  HMMA.16816.F32 R112, R188, R202, R112 ;  /* 0x000000cabc70723c */ /* 0x000fe20000001870 */
[----:B------:R-:W4:Y:S08]  /*8c60*/  LDSM.16.M88.4 R196, [R229+0x5100] ;  /* 0x00510000e5c4783b */ /* 0x000f300000000200 */
[----:B------:R-:W4:Y:S08]  /*8c70*/  LDSM.16.M88.4 R188, [R229+0x5900] ;  /* 0x00590000e5bc783b */ /* 0x000f300000000200 */
[----:B-1----:R-:W3:Y:S04]  /*8c80*/  LDL R231, [R1+0x38] ;  /* 0x0000380001e77983 */ /* 0x002ee80000100800 */
[----:B------:R-:W-:Y:S01]  /*8c90*/  STL [R1+0x94], R229 ;  /* 0x000094e501007387 */ /* 0x000fe20000100800 */
[-C--:B--2---:R-:W-:Y:S03]  /*8ca0*/  HMMA.16816.F32 R4, R184, R204.reuse, R4 ;  /* 0x000000ccb804723c */ /* 0x084fe60000001804 */
[----:B------:R-:W-:Y:S05]  /*8cb0*/  LDSM.16.M88.4 R200, [R229+0x6900] ;  /* 0x00690000e5c8783b */ /* 0x000fea0000000200 */
[C---:B------:R-:W-:Y:S03]  /*8cc0*/  HMMA.16816.F32 R8, R208.reuse, R204, R8 ;  /* 0x000000ccd008723c */ /* 0x040fe60000001808 */
[----:B------:R-:W0:Y:S05]  /*8cd0*/  LDGDEPBAR ;  /* 0x00000000000079af */ /* 0x000e2a0000000000 */
        /* <DEDUP_REMOVED lines=8> */
[-C--:B----4-:R-:W-:Y:S08]  /*8d60*/  HMMA.16816.F32 R36, R184, R192.reuse, R36 ;  /* 0x000000c0b824723c */ /* 0x090ff00000001824 */
[C---:B------:R-:W-:Y:S08]  /*8d70*/  HMMA.16816.F32 R40, R208.reuse, R192, R40 ;  /* 0x000000c0d028723c */ /* 0x040ff00000001828 */
[-C--:B------:R-:W-:Y:S08]  /*8d80*/  HMMA.16816.F32 R44, R208, R194.reuse, R44 ;  /* 0x000000c2d02c723c */ /* 0x080ff0000000182c */
[C---:B------:R-:W-:Y:S01]  /*8d90*/  HMMA.16816.F32 R48, R184.reuse, R194, R48 ;  /* 0x000000c2b830723c */ /* 0x040fe20000001830 */
[----:B------:R1:W2:Y:S07]  /*8da0*/  LDSM.16.M88.4 R192, [R229+0x6100] ;  /* 0x00610000e5c0783b */ /* 0x0002ae0000000200 */
[-C--:B------:R-:W-:Y:S08]  /*8db0*/  HMMA.16816.F32 R52, R184, R196.reuse, R52 ;  /* 0x000000c4b834723c */ /* 0x080ff00000001834 */
[C---:B------:R-:W-:Y:S08]  /*8dc0*/  HMMA.16816.F32 R56, R208.reuse, R196, R56 ;  /* 0x000000c4d038723c */ /* 0x040ff00000001838 */
[-C--:B------:R-:W-:Y:S01]  /*8dd0*/  HMMA.16816.F32 R60, R208, R198.reuse, R60 ;  /* 0x000000c6d03c723c */ /* 0x080fe2000000183c */
[----:B-1----:R-:W4:Y:S04]  /*8de0*/  LDL R229, [R1+0x1c] ;  /* 0x00001c0001e57983 */ /* 0x002f280000100800 */
[----:B------:R-:W-:Y:S03]  /*8df0*/  STL [R1+0x98], R232 ;  /* 0x000098e801007387 */ /* 0x000fe60000100800 */
[C---:B------:R-:W-:Y:S01]  /*8e00*/  HMMA.16816.F32 R64, R184.reuse, R198, R64 ;  /* 0x000000c6b840723c */ /* 0x040fe20000001840 */
[----:B------:R-:W-:Y:S04]  /*8e10*/  STL [R1+0x9c], R228 ;  /* 0x00009ce401007387 */ /* 0x000fe80000100800 */
[----:B------:R1:W3:Y:S03]  /*8e20*/  LDL R0, [R1+0x18] ;  /* 0x0000180001007983 */ /* 0x0002e60000100800 */
[-C--:B------:R-:W-:Y:S01]  /*8e30*/  HMMA.16816.F32 R68, R184, R188.reuse, R68 ;  /* 0x000000bcb844723c */ /* 0x080fe20000001844 */
[----:B------:R-:W1:Y:S07]  /*8e40*/  LDSM.16.M88.4 R196, [R232+0x9100] ;  /* 0x00910000e8c4783b */ /* 0x000e6e0000000200 */
[C---:B------:R-:W-:Y:S08]  /*8e50*/  HMMA.16816.F32 R72, R208.reuse, R188, R72 ;  /* 0x000000bcd048723c */ /* 0x040ff00000001848 */
[-C--:B------:R-:W-:Y:S08]  /*8e60*/  HMMA.16816.F32 R76, R208, R190.reuse, R76 ;  /* 0x000000bed04c723c */ /* 0x080ff0000000184c */
[C---:B------:R-:W-:Y:S08]  /*8e70*/  HMMA.16816.F32 R80, R184.reuse, R190, R80 ;  /* 0x000000beb850723c */ /* 0x040ff00000001850 */
[-C--:B--2---:R-:W-:Y:S08]  /*8e80*/  HMMA.16816.F32 R84, R184, R192.reuse, R84 ;  /* 0x000000c0b854723c */ /* 0x084ff00000001854 */
[C---:B------:R-:W-:Y:S08]  /*8e90*/  HMMA.16816.F32 R88, R208.reuse, R192, R88 ;  /* 0x000000c0d058723c */ /* 0x040ff00000001858 */
[-C--:B------:R-:W-:Y:S08]  /*8ea0*/  HMMA.16816.F32 R92, R208, R194.reuse, R92 ;  /* 0x000000c2d05c723c */ /* 0x080ff0000000185c */
[C---:B------:R-:W-:Y:S08]  /*8eb0*/  HMMA.16816.F32 R96, R184.reuse, R194, R96 ;  /* 0x000000c2b860723c */ /* 0x040ff00000001860 */
[-C--:B------:R-:W-:Y:S08]  /*8ec0*/  HMMA.16816.F32 R100, R184, R200.reuse, R100 ;  /* 0x000000c8b864723c */ /* 0x080ff00000001864 */
[C---:B------:R-:W-:Y:S08]  /*8ed0*/  HMMA.16816.F32 R104, R208.reuse, R200, R104 ;  /* 0x000000c8d068723c */ /* 0x040ff00000001868 */
[-C--:B------:R-:W-:Y:S08]  /*8ee0*/  HMMA.16816.F32 R108, R208, R202.reuse, R108 ;  /* 0x000000cad06c723c */ /* 0x080ff0000000186c */
[----:B------:R-:W-:Y:S08]  /*8ef0*/  HMMA.16816.F32 R112, R184, R202, R112 ;  /* 0x000000cab870723c */ /* 0x000ff00000001870 */
[-C--:B------:R-:W-:Y:S08]  /*8f00*/  HMMA.16816.F32 R4, R204, R212.reuse, R4 ;  /* 0x000000d4cc04723c */ /* 0x080ff00000001804 */
[C---:B-1----:R-:W-:Y:S08]  /*8f10*/  HMMA.16816.F32 R8, R196.reuse, R212, R8 ;  /* 0x000000d4c408723c */ /* 0x042ff00000001808 */
        /* <DEDUP_REMOVED lines=20> */
[----:B------:R1:W1:Y:S01]  /*9060*/  MUFU.TANH R238, R7 ;  /* 0x0000000700ee7308 */ /* 0x0002620000002400 */
[----:B------:R-:W-:Y:S09]  /*9070*/  FMUL.FTZ R17, R17, c[0x0][0x320] ;  /* 0x0000c80011117a20 */ /* 0x000ff20000410000 */
[----:B------:R-:W-:Y:S10]  /*9080*/  MUFU.TANH R248, R17 ;  /* 0x0000001100f87308 */ /* 0x000ff40000002400 */
[----:B------:R-:W-:Y:S01]  /*9090*/  MUFU.TANH R237, R8 ;  /* 0x0000000800ed7308 */ /* 0x000fe20000002400 */
[----:B-1----:R-:W1:Y:S09]  /*90a0*/  LDSM.16.M88.4 R4, [R228+0x800] ;  /* 0x00080000e404783b */ /* 0x002e720000000200 */
[----:B------:R-:W-:Y:S10]  /*90b0*/  MUFU.TANH R234, R9 ;  /* 0x0000000900ea7308 */ /* 0x000ff40000002400 */
[----:B------:R-:W-:Y:S10]  /*90c0*/  MUFU.TANH R233, R10 ;  /* 0x0000000a00e97308 */ /* 0x000ff40000002400 */
[----:B------:R2:W2:Y:S10]  /*90d0*/  MUFU.TANH R230, R11 ;  /* 0x0000000b00e67308 */ /* 0x0004b40000002400 */
[----:B------:R-:W3:Y:S01]  /*90e0*/  MUFU.TANH R119, R12 ;  /* 0x0000000c00777308 */ /* 0x000ee20000002400 */
[-C--:B-1----:R-:W-:Y:S09]  /*90f0*/  HMMA.16816.F32 R20, R204, R4.reuse, R20 ;  /* 0x00000004cc14723c */ /* 0x082ff20000001814 */
[----:B------:R-:W-:Y:S01]  /*9100*/  MUFU.TANH R252, R13 ;  /* 0x0000000d00fc7308 */ /* 0x000fe20000002400 */
[C---:B------:R-:W-:Y:S01]  /*9110*/  HMMA.16816.F32 R24, R196.reuse, R4, R24 ;  /* 0x00000004c418723c */ /* 0x040fe20000001818 */
[----:B--2---:R-:W1:Y:S08]  /*9120*/  LDSM.16.M88.4 R8, [R228+0x1000] ;  /* 0x00100000e408783b */ /* 0x004e700000000200 */
[----:B------:R-:W-:Y:S01]  /*9130*/  MUFU.TANH R251, R14 ;  /* 0x0000000e00fb7308 */ /* 0x000fe20000002400 */
[-C--:B------:R-:W-:Y:S04]  /*9140*/  HMMA.16816.F32 R28, R196, R6.reuse, R28 ;  /* 0x00000006c41c723c */ /* 0x080fe8000000181c */
[----:B------:R-:W-:Y:S04]  /*9150*/  FMUL.FTZ R22, R22, c[0x0][0x320] ;  /* 0x0000c80016167a20 */ /* 0x000fe80000410000 */
[C---:B------:R-:W-:Y:S01]  /*9160*/  HMMA.16816.F32 R32, R204.reuse, R6, R32 ;  /* 0x00000006cc20723c */ /* 0x040fe20000001820 */
[----:B------:R2:W-:Y:S01]  /*9170*/  MUFU.TANH R250, R15 ;  /* 0x0000000f00fa7308 */ /* 0x0005e20000002400 */
[----:B------:R-:W3:Y:S02]  /*9180*/  LDSM.16.M88.4 R4, [R228+0x1800] ;  /* 0x00180000e404783b */ /* 0x000ee40000000200 */
[----:B------:R-:W-:Y:S02]  /*9190*/  FMUL.FTZ R21, R21, c[0x0][0x320] ;  /* 0x0000c80015157a20 */ /* 0x000fe40000410000 */
[----:B------:R-:W-:Y:S02]  /*91a0*/  FMUL.FTZ R20, R20, c[0x0][0x320] ;  /* 0x0000c80014147a20 */ /* 0x000fe40000410000 */
[----:B------:R-:W-:Y:S03]  /*91b0*/  FMUL.FTZ R23, R23, c[0x0][0x320] ;  /* 0x0000c80017177a20 */ /* 0x000fe60000410000 */
[----:B------:R3:W3:Y:S01]  /*91c0*/  MUFU.TANH R243, R22 ;  /* 0x0000001600f37308 */ /* 0x0006e20000002400 */
        /* <DEDUP_REMOVED lines=8> */
[-C--:B-1----:R-:W-:Y:S01]  /*9250*/  HMMA.16816.F32 R36, R204, R8.reuse, R36 ;  /* 0x00000008cc24723c */ /* 0x082fe20000001824 */
[----:B--2---:R-:W-:Y:S02]  /*9260*/  LDSM.16.M88.4 R12, [R228+0x3000] ;  /* 0x00300000e40c783b */ /* 0x004fe40000000200 */
[----:B------:R-:W-:Y:S02]  /*9270*/  FMUL.FTZ R25, R25, c[0x0][0x320] ;  /* 0x0000c80019197a20 */ /* 0x000fe40000410000 */
[----:B------:R-:W-:Y:S01]  /*9280*/  FMUL.FTZ R32, R32, c[0x0][0x320] ;  /* 0x0000c80020207a20 */ /* 0x000fe20000410000 */
[----:B------:R1:W-:Y:S01]  /*9290*/  MUFU.TANH R246, R19 ;  /* 0x0000001300f67308 */ /* 0x0003e20000002400 */
[----:B------:R-:W-:Y:S01]  /*92a0*/  FMUL.FTZ R33, R33, c[0x0][0x320] ;  /* 0x0000c80021217a20 */ /* 0x000fe20000410000 */
[C---:B------:R-:W-:Y:S04]  /*92b0*/  HMMA.16816.F32 R40, R196.reuse, R8, R40 ;  /* 0x00000008c428723c */ /* 0x040fe80000001828 */
[----:B------:R-:W-:Y:S02]  /*92c0*/  FMUL.FTZ R31, R31, c[0x0][0x320] ;  /* 0x0000c8001f1f7a20 */ /* 0x000fe40000410000 */
[----:B------:R-:W-:Y:S02]  /*92d0*/  FMUL.FTZ R34, R34, c[0x0][0x320] ;  /* 0x0000c80022227a20 */ /* 0x000fe40000410000 */
[----:B------:R2:W-:Y:S01]  /*92e0*/  MUFU.TANH R244, R21 ;  /* 0x0000001500f47308 */ /* 0x0005e20000002400 */
[-C--:B------:R-:W-:Y:S07]  /*92f0*/  HMMA.16816.F32 R44, R196, R10.reuse, R44 ;  /* 0x0000000ac42c723c */ /* 0x080fee000000182c */
[----:B------:R-:W-:Y:S01]  /*9300*/  FMUL.FTZ R36, R36, c[0x0][0x320] ;  /* 0x0000c80024247a20 */ /* 0x000fe20000410000 */
[C---:B------:R-:W-:Y:S01]  /*9310*/  HMMA.16816.F32 R48, R204.reuse, R10, R48 ;  /* 0x0000000acc30723c */ /* 0x040fe20000001830 */
[----:B------:R-:W-:Y:S01]  /*9320*/  MUFU.TANH R247, R18 ;  /* 0x0000001200f77308 */ /* 0x000fe20000002400 */
[----:B------:R-:W1:Y:S02]  /*9330*/  LDSM.16.M88.4 R8, [R228+0x2000] ;  /* 0x00200000e408783b */ /* 0x000e640000000200 */
[----:B---3--:R-:W-:Y:S02]  /*9340*/  @P4 IMAD.MOV.U32 R0, RZ, RZ, R2 ;  /* 0x000000ffff004224 */ /* 0x008fe400078e0002 */
[----:B------:R-:W-:Y:S02]  /*9350*/  FMUL.FTZ R37, R37, c[0x0][0x320] ;  /* 0x0000c80025257a20 */ /* 0x000fe40000410000 */
[-C--:B------:R-:W-:Y:S02]  /*9360*/  HMMA.16816.F32 R52, R204, R4.reuse, R52 ;  /* 0x00000004cc34723c */ /* 0x080fe40000001834 */
[----:B------:R-:W-:Y:S01]  /*9370*/  SHFL.IDX PT, R2, R0, 0x1, 0x1c1f ;  /* 0x003c1f0000027f89 */ /* 0x000fe200000e0000 */
        /* <DEDUP_REMOVED lines=22> */
[----:B------:R1:W1:Y:S01]  /*94e0*/  MUFU.TANH R220, R27 ;  /* 0x0000001b00dc7308 */ /* 0x0002620000002400 */
[----:B------:R-:W-:Y:S02]  /*94f0*/  SHFL.IDX PT, R9, R0, 0x2, 0x1c1f ;  /* 0x005c1f0000097f89 */ /* 0x000fe400000e0000 */
[----:B------:R-:W-:Y:S02]  /*9500*/  FMUL.FTZ R50, R50, c[0x0][0x320] ;  /* 0x0000c80032327a20 */ /* 0x000fe40000410000 */
        /* <DEDUP_REMOVED lines=8> */
[----:B------:R-:W1:Y:S01]  /*9590*/  MUFU.TANH R219, R28 ;  /* 0x0000001c00db7308 */ /* 0x000e620000002400 */
[----:B------:R-:W-:Y:S02]  /*95a0*/  FMUL.FTZ R69, R69, c[0x0][0x320] ;  /* 0x0000c80045457a20 */ /* 0x000fe40000410000 */
[-C--:B---3--:R-:W-:Y:S04]  /*95b0*/  HMMA.16816.F32 R84, R204, R4.reuse, R84 ;  /* 0x00000004cc54723c */ /* 0x088fe80000001854 */
[----:B------:R-:W-:Y:S02]  /*95c0*/  FMUL.FTZ R73, R73, c[0x0][0x320] ;  /* 0x0000c80049497a20 */ /* 0x000fe40000410000 */
[----:B------:R-:W-:Y:S01]  /*95d0*/  FMUL.FTZ R55, R55, c[0x0][0x320] ;  /* 0x0000c80037377a20 */ /* 0x000fe20000410000 */
[----:B------:R3:W-:Y:S01]  /*95e0*/  MUFU.TANH R213, R36 ;  /* 0x0000002400d57308 */ /* 0x0007e20000002400 */
[C---:B------:R-:W-:Y:S01]  /*95f0*/  HMMA.16816.F32 R88, R196.reuse, R4, R88 ;  /* 0x00000004c458723c */ /* 0x040fe20000001858 */
[----:B------:R-:W1:Y:S03]  /*9600*/  SHFL.IDX PT, R4, R0, RZ, 0x1c1f ;  /* 0x001c1fff00047589 */ /* 0x000e6600000e0000 */
[----:B------:R-:W-:Y:S02]  /*9610*/  FMUL.FTZ R61, R61, c[0x0][0x320] ;  /* 0x0000c8003d3d7a20 */ /* 0x000fe40000410000 */
[----:B------:R-:W-:Y:S02]  /*9620*/  FMUL.FTZ R62, R62, c[0x0][0x320] ;  /* 0x0000c8003e3e7a20 */ /* 0x000fe40000410000 */
[-C--:B------:R-:W-:Y:S01]  /*9630*/  HMMA.16816.F32 R92, R196, R6.reuse, R92 ;  /* 0x00000006c45c723c */ /* 0x080fe2000000185c */
[----:B------:R2:W-:Y:S03]  /*9640*/  MUFU.TANH R17, R73 ;  /* 0x0000004900117308 */ /* 0x0005e60000002400 */
[----:B------:R-:W-:Y:S02]  /*9650*/  IMAD R5, R216, -0x70, RZ ;  /* 0xffffff90d8057824 */ /* 0x000fe400078e02ff */
[----:B------:R-:W-:Y:S02]  /*9660*/  FMUL.FTZ R64, R64, c[0x0][0x320] ;  /* 0x0000c80040407a20 */ /* 0x000fe40000410000 */
[C---:B------:R-:W-:Y:S03]  /*9670*/  HMMA.16816.F32 R96, R204.reuse, R6, R96 ;  /* 0x00000006cc60723c */ /* 0x040fe60000001860 */
[----:B------:R-:W2:Y:S01]  /*9680*/  MUFU.TANH R218, R29 ;  /* 0x0000001d00da7308 */ /* 0x000ea20000002400 */
[----:B----4-:R-:W-:Y:S01]  /*9690*/  IADD3 R5, -R229, 0x1, R5 ;  /* 0x00000001e5057810 */ /* 0x010fe20007ffe105 */
[----:B------:R-:W-:Y:S02]  /*96a0*/  FMUL.FTZ R65, R65, c[0x0][0x320] ;  /* 0x0000c80041417a20 */ /* 0x000fe40000410000 */
[----:B------:R-:W-:Y:S01]  /*96b0*/  FMUL.FTZ R80, R80, c[0x0][0x320] ;  /* 0x0000c80050507a20 */ /* 0x000fe20000410000 */
[-C--:B------:R-:W-:Y:S04]  /*96c0*/  HMMA.16816.F32 R100, R204, R12.reuse, R100 ;  /* 0x0000000ccc64723c */ /* 0x080fe80000001864 */
[----:B------:R-:W-:Y:S01]  /*96d0*/  IADD3 R5, -R235, R5, R231 ;  /* 0x00000005eb057210 */ /* 0x000fe20007ffe1e7 */
[----:B------:R-:W-:Y:S01]  /*96e0*/  MUFU.TANH R217, R30 ;  /* 0x0000001e00d97308 */ /* 0x000fe20000002400 */
[----:B------:R-:W-:Y:S02]  /*96f0*/  FMUL.FTZ R89, R89, c[0x0][0x320] ;  /* 0x0000c80059597a20 */ /* 0x000fe40000410000 */
[C---:B-1----:R-:W-:Y:S01]  /*9700*/  IADD3 R4, R5.reuse, R4, RZ ;  /* 0x0000000405047210 */ /* 0x042fe20007ffe0ff */
[C---:B------:R-:W-:Y:S01]  /*9710*/  IMAD.IADD R2, R5.reuse, 0x1, R2 ;  /* 0x0000000105027824 */ /* 0x040fe200078e0202 */
[C---:B------:R-:W-:Y:S04]  /*9720*/  HMMA.16816.F32 R104, R196.reuse, R12, R104 ;  /* 0x0000000cc468723c */ /* 0x040fe80000001868 */
[----:B------:R-:W-:Y:S01]  /*9730*/  ISETP.GT.AND P0, PT, R2, RZ, PT ;  /* 0x000000ff0200720c */ /* 0x000fe20003f04270 */
[----:B------:R-:W-:Y:S01]  /*9740*/  MUFU.TANH R29, R32 ;  /* 0x00000020001d7308 */ /* 0x000fe20000002400 */
[C---:B------:R-:W-:Y:S01]  /*9750*/  IMAD.IADD R0, R5.reuse, 0x1, R9 ;  /* 0x0000000105007824 */ /* 0x040fe200078e0209 */
[----:B------:R-:W-:Y:S01]  /*9760*/  IADD3 R5, R5, R8, RZ ;  /* 0x0000000805057210 */ /* 0x000fe20007ffe0ff */
[----:B------:R-:W-:Y:S01]  /*9770*/  FMUL.FTZ R88, R88, c[0x0][0x320] ;  /* 0x0000c80058587a20 */ /* 0x000fe20000410000 */
[----:B------:R-:W-:Y:S01]  /*9780*/  ISETP.GT.AND P2, PT, R4, RZ, PT ;  /* 0x000000ff0400720c */ /* 0x000fe20003f44270 */
[-C--:B------:R-:W-:Y:S03]  /*9790*/  HMMA.16816.F32 R108, R196, R14.reuse, R108 ;  /* 0x0000000ec46c723c */ /* 0x080fe6000000186c */
[----:B------:R-:W-:Y:S01]  /*97a0*/  FSEL R8, R236, -INF , P2 ;  /* 0xff800000ec087808 */ /* 0x000fe20001000000 */
[----:B------:R-:W-:Y:S01]  /*97b0*/  FMUL.FTZ R81, R81, c[0x0][0x320] ;  /* 0x0000c80051517a20 */ /* 0x000fe20000410000 */
[----:B------:R-:W-:Y:S01]  /*97c0*/  MUFU.TANH R30, R33 ;  /* 0x00000021001e7308 */ /* 0x000fe20000002400 */
[----:B------:R-:W-:Y:S01]  /*97d0*/  ISETP.GT.AND P5, PT, R2, 0x1, PT ;  /* 0x000000010200780c */ /* 0x000fe20003fa4270 */
[----:B------:R-:W-:Y:S01]  /*97e0*/  FMUL.FTZ R78, R78, c[0x0][0x320] ;  /* 0x0000c8004e4e7a20 */ /* 0x000fe20000410000 */
[----:B------:R-:W-:Y:S01]  /*97f0*/  FSEL R12, R239, -INF , P0 ;  /* 0xff800000ef0c7808 */ /* 0x000fe20000000000 */
[----:B------:R-:W-:Y:S04]  /*9800*/  HMMA.16816.F32 R112, R204, R14, R112 ;  /* 0x0000000ecc70723c */ /* 0x000fe80000001870 */
[----:B------:R-:W-:Y:S01]  /*9810*/  ISETP.GT.AND P0, PT, R5, 0x1, PT ;  /* 0x000000010500780c */ /* 0x000fe20003f04270 */
[----:B------:R-:W-:Y:S01]  /*9820*/  FMUL.FTZ R84, R84, c[0x0][0x320] ;  /* 0x0000c80054547a20 */ /* 0x000fe20000410000 */
[----:B------:R-:W-:Y:S01]  /*9830*/  MUFU.TANH R32, R35 ;  /* 0x0000002300207308 */ /* 0x000fe20000002400 */
[----:B------:R-:W-:Y:S01]  /*9840*/  FSEL R13, R238, -INF , P5 ;  /* 0xff800000ee0d7808 */ /* 0x000fe20002800000 */
[----:B------:R-:W-:Y:S01]  /*9850*/  FMUL.FTZ R85, R85, c[0x0][0x320] ;  /* 0x0000c80055557a20 */ /* 0x000fe20000410000 */
[----:B------:R-:W-:Y:S02]  /*9860*/  FSEL R22, R230, -INF , P0 ;  /* 0xff800000e6167808 */ /* 0x000fe40000000000 */
[----:B------:R-:W-:Y:S01]  /*9870*/  ISETP.GT.AND P5, PT, R0, 0x8, PT ;  /* 0x000000080000780c */ /* 0x000fe20003fa4270 */
[----:B------:R-:W-:Y:S01]  /*9880*/  FMUL.FTZ R82, R82, c[0x0][0x320] ;  /* 0x0000c80052527a20 */ /* 0x000fe20000410000 */
[----:B------:R-:W-:Y:S01]  /*9890*/  ISETP.GT.AND P1, PT, R4, 0x1, PT ;  /* 0x000000010400780c */ /* 0x000fe20003f24270 */
[----:B------:R-:W-:Y:S01]  /*98a0*/  FMUL.FTZ R86, R86, c[0x0][0x320] ;  /* 0x0000c80056567a20 */ /* 0x000fe20000410000 */
[----:B------:R-:W-:Y:S01]  /*98b0*/  FSEL R19, R119, -INF , P5 ;  /* 0xff80000077137808 */ /* 0x000fe20002800000 */
[----:B------:R1:W-:Y:S01]  /*98c0*/  MUFU.TANH R212, R37 ;  /* 0x0000002500d47308 */ /* 0x0003e20000002400 */
[----:B------:R-:W-:Y:S01]  /*98d0*/  FMUL.FTZ R40, R40, c[0x0][0x320] ;  /* 0x0000c80028287a20 */ /* 0x000fe20000410000 */
[----:B------:R-:W-:Y:S01]  /*98e0*/  FSEL R9, R240, -INF , P1 ;  /* 0xff800000f0097808 */ /* 0x000fe20000800000 */
[----:B------:R-:W-:Y:S01]  /*98f0*/  FMUL.FTZ R83, R83, c[0x0][0x320] ;  /* 0x0000c80053537a20 */ /* 0x000fe20000410000 */
[----:B------:R-:W-:Y:S01]  /*9900*/  ISETP.GT.AND P1, PT, R5, RZ, PT ;  /* 0x000000ff0500720c */ /* 0x000fe20003f24270 */
[----:B------:R-:W-:Y:S01]  /*9910*/  FMUL.FTZ R87, R87, c[0x0][0x320] ;  /* 0x0000c80057577a20 */ /* 0x000fe20000410000 */
[----:B------:R-:W-:Y:S01]  /*9920*/  ISETP.GT.AND P5, PT, R4, 0x9, PT ;  /* 0x000000090400780c */ /* 0x000fe20003fa4270 */
[----:B------:R-:W-:Y:S01]  /*9930*/  FMUL.FTZ R98, R98, c[0x0][0x320] ;  /* 0x0000c80062627a20 */ /* 0x000fe20000410000 */
[----:B--2---:R-:W-:Y:S01]  /*9940*/  FSEL R21, R233, -INF , P1 ;  /* 0xff800000e9157808 */ /* 0x004fe20000800000 */
[----:B------:R-:W-:Y:S01]  /*9950*/  FMUL.FTZ R115, R115, c[0x0][0x320] ;  /* 0x0000c80073737a20 */ /* 0x000fe20000410000 */
[----:B------:R-:W-:Y:S01]  /*9960*/  MUFU.TANH R215, R31 ;  /* 0x0000001f00d77308 */ /* 0x000fe20000002400 */
[----:B------:R-:W-:Y:S01]  /*9970*/  FSEL R11, R248, -INF , P5 ;  /* 0xff800000f80b7808 */ /* 0x000fe20002800000 */
[----:B------:R-:W-:Y:S01]  /*9980*/  FMUL.FTZ R93, R93, c[0x0][0x320] ;  /* 0x0000c8005d5d7a20 */ /* 0x000fe20000410000 */
[----:B------:R-:W-:Y:S01]  /*9990*/  ISETP.GT.AND P5, PT, R2, 0x10, PT ;  /* 0x000000100200780c */ /* 0x000fe20003fa4270 */
[----:B------:R-:W-:Y:S01]  /*99a0*/  FMUL.FTZ R90, R90, c[0x0][0x320] ;  /* 0x0000c8005a5a7a20 */ /* 0x000fe20000410000 */
[----:B------:R-:W-:Y:S01]  /*99b0*/  FMNMX.FTZ R6, R12, R116, !PT ;  /* 0x000000740c067209 */ /* 0x000fe20007810000 */
[----:B------:R-:W-:Y:S01]  /*99c0*/  FMUL.FTZ R99, R99, c[0x0][0x320] ;  /* 0x0000c80063637a20 */ /* 0x000fe20000410000 */
[----:B------:R-:W-:Y:S01]  /*99d0*/  FSEL R27, R243, -INF , P5 ;  /* 0xff800000f31b7808 */ /* 0x000fe20002800000 */
[----:B------:R-:W-:Y:S01]  /*99e0*/  FMUL.FTZ R102, R102, c[0x0][0x320] ;  /* 0x0000c80066667a20 */ /* 0x000fe20000410000 */
[----:B------:R-:W-:Y:S01]  /*99f0*/  ISETP.GT.AND P5, PT, R5, 0x11, PT ;  /* 0x000000110500780c */ /* 0x000fe20003fa4270 */
[----:B------:R-:W2:Y:S01]  /*9a00*/  MUFU.TANH R31, R34 ;  /* 0x00000022001f7308 */ /* 0x000ea20000002400 */
[----:B------:R-:W-:Y:S01]  /*9a10*/  ISETP.GT.AND P3, PT, R0, RZ, PT ;  /* 0x000000ff0000720c */ /* 0x000fe20003f64270 */
[----:B------:R-:W-:Y:S01]  /*9a20*/  FMUL.FTZ R114, R114, c[0x0][0x320] ;  /* 0x0000c80072727a20 */ /* 0x000fe20000410000 */
[----:B---3--:R-:W-:Y:S01]  /*9a30*/  FSEL R36, R220, -INF , P5 ;  /* 0xff800000dc247808 */ /* 0x008fe20002800000 */
[----:B------:R-:W-:Y:S01]  /*9a40*/  FMUL.FTZ R79, R79, c[0x0][0x320] ;  /* 0x0000c8004f4f7a20 */ /* 0x000fe20000410000 */
[----:B------:R-:W-:Y:S01]  /*9a50*/  FSEL R16, R237, -INF , P3 ;  /* 0xff800000ed107808 */ /* 0x000fe20001800000 */
[----:B------:R-:W-:Y:S01]  /*9a60*/  FMUL.FTZ R92, R92, c[0x0][0x320] ;  /* 0x0000c8005c5c7a20 */ /* 0x000fe20000410000 */
[C---:B------:R-:W-:Y:S01]  /*9a70*/  ISETP.GT.AND P3, PT, R0.reuse, 0x9, PT ;  /* 0x000000090000780c */ /* 0x040fe20003f64270 */
[----:B------:R-:W-:Y:S01]  /*9a80*/  FMUL.FTZ R105, R105, c[0x0][0x320] ;  /* 0x0000c80069697a20 */ /* 0x000fe20000410000 */
[----:B------:R-:W-:Y:S01]  /*9a90*/  ISETP.GT.AND P2, PT, R0, 0x1, PT ;  /* 0x000000010000780c */ /* 0x000fe20003f44270 */
[----:B------:R3:W4:Y:S01]  /*9aa0*/  MUFU.TANH R211, R38 ;  /* 0x0000002600d37308 */ /* 0x0007220000002400 */
[----:B------:R-:W-:Y:S01]  /*9ab0*/  FSEL R20, R252, -INF , P3 ;  /* 0xff800000fc147808 */ /* 0x000fe20001800000 */
[----:B------:R-:W-:Y:S01]  /*9ac0*/  FMUL.FTZ R91, R91, c[0x0][0x320] ;  /* 0x0000c8005b5b7a20 */ /* 0x000fe20000410000 */
[----:B------:R-:W-:Y:S01]  /*9ad0*/  FSEL R18, R234, -INF , P2 ;  /* 0xff800000ea127808 */ /* 0x000fe20001000000 */
[----:B------:R-:W-:Y:S01]  /*9ae0*/  FMUL.FTZ R94, R94, c[0x0][0x320] ;  /* 0x0000c8005e5e7a20 */ /* 0x000fe20000410000 */
[----:B------:R-:W-:Y:S01]  /*9af0*/  ISETP.GT.AND P2, PT, R5, 0x8, PT ;  /* 0x000000080500780c */ /* 0x000fe20003f44270 */
[----:B------:R-:W-:Y:S01]  /*9b00*/  FMUL.FTZ R95, R95, c[0x0][0x320] ;  /* 0x0000c8005f5f7a20 */ /* 0x000fe20000410000 */
[----:B------:R-:W-:Y:S01]  /*9b10*/  ISETP.GT.AND P3, PT, R2, 0x8, PT ;  /* 0x000000080200780c */ /* 0x000fe20003f64270 */
[----:B------:R-:W-:Y:S01]  /*9b20*/  FMUL.FTZ R110, R110, c[0x0][0x320] ;  /* 0x0000c8006e6e7a20 */ /* 0x000fe20000410000 */
[----:B------:R-:W-:Y:S01]  /*9b30*/  FSEL R23, R251, -INF , P2 ;  /* 0xff800000fb177808 */ /* 0x000fe20001000000 */
[----:B------:R2:W-:Y:S01]  /*9b40*/  MUFU.TANH R209, R40 ;  /* 0x0000002800d17308 */ /* 0x0005e20000002400 */
[----:B------:R-:W-:Y:S01]  /*9b50*/  ISETP.GT.AND P0, PT, R4, 0x8, PT ;  /* 0x000000080400780c */ /* 0x000fe20003f04270 */
[----:B------:R-:W-:Y:S01]  /*9b60*/  FMUL.FTZ R41, R41, c[0x0][0x320] ;  /* 0x0000c80029297a20 */ /* 0x000fe20000410000 */
[----:B------:R-:W-:Y:S01]  /*9b70*/  FMNMX.FTZ R73, R8, R3, !PT ;  /* 0x0000000308497209 */ /* 0x000fe20007810000 */
[----:B------:R-:W-:Y:S01]  /*9b80*/  FMUL.FTZ R109, R109, c[0x0][0x320] ;  /* 0x0000c8006d6d7a20 */ /* 0x000fe20000410000 */
[----:B------:R-:W-:Y:S01]  /*9b90*/  ISETP.GT.AND P2, PT, R2, 0x9, PT ;  /* 0x000000090200780c */ /* 0x000fe20003f44270 */
[----:B------:R-:W-:Y:S01]  /*9ba0*/  FMUL.FTZ R42, R42, c[0x0][0x320] ;  /* 0x0000c8002a2a7a20 */ /* 0x000fe20000410000 */
[----:B------:R-:W-:Y:S01]  /*9bb0*/  FSEL R14, R247, -INF , P3 ;  /* 0xff800000f70e7808 */ /* 0x000fe20001800000 */
[----:B------:R-:W-:Y:S01]  /*9bc0*/  FMUL.FTZ R46, R46, c[0x0][0x320] ;  /* 0x0000c8002e2e7a20 */ /* 0x000fe20000410000 */
[----:B------:R-:W-:Y:S01]  /*9bd0*/  ISETP.GT.AND P3, PT, R2, 0x11, PT ;  /* 0x000000110200780c */ /* 0x000fe20003f64270 */
[----:B------:R-:W-:Y:S01]  /*9be0*/  MUFU.TANH R109, R109 ;  /* 0x0000006d006d7308 */ /* 0x000fe20000002400 */
[----:B------:R-:W-:Y:S01]  /*9bf0*/  FSEL R15, R246, -INF , P2 ;  /* 0xff800000f60f7808 */ /* 0x000fe20001000000 */
[----:B------:R-:W-:Y:S01]  /*9c00*/  FMUL.FTZ R48, R48, c[0x0][0x320] ;  /* 0x0000c80030307a20 */ /* 0x000fe20000410000 */
[----:B------:R-:W-:Y:S01]  /*9c10*/  FSEL R28, R242, -INF , P3 ;  /* 0xff800000f21c7808 */ /* 0x000fe20001800000 */
[----:B------:R-:W-:Y:S01]  /*9c20*/  FMUL.FTZ R47, R47, c[0x0][0x320] ;  /* 0x0000c8002f2f7a20 */ /* 0x000fe20000410000 */
[----:B------:R-:W-:Y:S01]  /*9c30*/  ISETP.GT.AND P3, PT, R0, 0x18, PT ;  /* 0x000000180000780c */ /* 0x000fe20003f64270 */
[----:B------:R-:W-:Y:S01]  /*9c40*/  FMUL.FTZ R58, R58, c[0x0][0x320] ;  /* 0x0000c8003a3a7a20 */ /* 0x000fe20000410000 */
[----:B------:R-:W-:Y:S01]  /*9c50*/  FSEL R10, R249, -INF , P0 ;  /* 0xff800000f90a7808 */ /* 0x000fe20000000000 */
[----:B------:R-:W-:Y:S01]  /*9c60*/  FMUL.FTZ R59, R59, c[0x0][0x320] ;  /* 0x0000c8003b3b7a20 */ /* 0x000fe20000410000 */
[----:B-1----:R-:W-:Y:S01]  /*9c70*/  FSEL R37, R219, -INF , P3 ;  /* 0xff800000db257808 */ /* 0x002fe20001800000 */
[----:B------:R-:W1:Y:S01]  /*9c80*/  MUFU.TANH R210, R39 ;  /* 0x0000002700d27308 */ /* 0x000e620000002400 */
[----:B------:R-:W-:Y:S01]  /*9c90*/  FMNMX.FTZ R73, R9, R73, !PT ;  /* 0x0000004909497209 */ /* 0x000fe20007810000 */
[----:B------:R-:W-:Y:S01]  /*9ca0*/  FMUL.FTZ R63, R63, c[0x0][0x320] ;  /* 0x0000c8003f3f7a20 */ /* 0x000fe20000410000 */
[----:B------:R-:W-:Y:S01]  /*9cb0*/  ISETP.GT.AND P1, PT, R5, 0x9, PT ;  /* 0x000000090500780c */ /* 0x000fe20003f24270 */
[----:B------:R-:W-:Y:S01]  /*9cc0*/  FMUL.FTZ R56, R56, c[0x0][0x320] ;  /* 0x0000c80038387a20 */ /* 0x000fe20000410000 */
[----:B------:R-:W-:Y:S01]  /*9cd0*/  FMNMX.FTZ R73, R10, R73, !PT ;  /* 0x000000490a497209 */ /* 0x000fe20007810000 */
[----:B------:R-:W-:Y:S01]  /*9ce0*/  FMUL.FTZ R70, R70, c[0x0][0x320] ;  /* 0x0000c80046467a20 */ /* 0x000fe20000410000 */
[----:B------:R-:W-:Y:S01]  /*9cf0*/  FSEL R24, R250, -INF , P1 ;  /* 0xff800000fa187808 */ /* 0x000fe20000800000 */
[----:B------:R-:W-:Y:S01]  /*9d00*/  FMUL.FTZ R74, R74, c[0x0][0x320] ;  /* 0x0000c8004a4a7a20 */ /* 0x000fe20000410000 */
[----:B------:R-:W-:Y:S01]  /*9d10*/  FMNMX.FTZ R73, R11, R73, !PT ;  /* 0x000000490b497209 */ /* 0x000fe20007810000 */
[----:B------:R-:W-:Y:S01]  /*9d20*/  MUFU.TANH R208, R41 ;  /* 0x0000002900d07308 */ /* 0x000fe20000002400 */
[----:B------:R-:W-:Y:S01]  /*9d30*/  ISETP.GT.AND P0, PT, R4, 0x11, PT ;  /* 0x000000110400780c */ /* 0x000fe20003f04270 */
[----:B------:R-:W-:Y:S01]  /*9d40*/  FMUL.FTZ R72, R72, c[0x0][0x320] ;  /* 0x0000c80048487a20 */ /* 0x000fe20000410000 */
[----:B------:R-:W-:Y:S01]  /*9d50*/  ISETP.GT.AND P2, PT, R0, 0x10, PT ;  /* 0x000000100000780c */ /* 0x000fe20003f44270 */
[----:B------:R-:W-:Y:S01]  /*9d60*/  FMUL.FTZ R75, R75, c[0x0][0x320] ;  /* 0x0000c8004b4b7a20 */ /* 0x000fe20000410000 */
[----:B------:R-:W-:Y:S01]  /*9d70*/  FSEL R26, R244, -INF , P0 ;  /* 0xff800000f41a7808 */ /* 0x000fe20000000000 */
[----:B------:R-:W-:Y:S01]  /*9d80*/  FMUL.FTZ R77, R77, c[0x0][0x320] ;  /* 0x0000c8004d4d7a20 */ /* 0x000fe20000410000 */
[----:B------:R-:W-:Y:S01]  /*9d90*/  IADD3 R244, R216, -0x1, RZ ;  /* 0xffffffffd8f47810 */ /* 0x000fe20007ffe0ff */
[----:B------:R-:W-:Y:S01]  /*9da0*/  FMUL.FTZ R71, R71, c[0x0][0x320] ;  /* 0x0000c80047477a20 */ /* 0x000fe20000410000 */
[----:B------:R-:W-:Y:S01]  /*9db0*/  ISETP.GT.AND P0, PT, R5, 0x10, PT ;  /* 0x000000100500780c */ /* 0x000fe20003f04270 */
[----:B------:R4:W1:Y:S01]  /*9dc0*/  MUFU.TANH R202, R43 ;  /* 0x0000002b00ca7308 */ /* 0x0008620000002400 */
[----:B------:R-:W-:Y:S01]  /*9dd0*/  FSEL R33, R223, -INF , P2 ;  /* 0xff800000df217808 */ /* 0x000fe20001000000 */
[----:B------:R-:W-:Y:S01]  /*9de0*/  FMUL.FTZ R76, R76, c[0x0][0x320] ;  /* 0x0000c8004c4c7a20 */ /* 0x000fe20000410000 */
[----:B------:R-:W-:Y:S01]  /*9df0*/  ISETP.GT.AND P2, PT, R0, 0x19, PT ;  /* 0x000000190000780c */ /* 0x000fe20003f44270 */
[----:B------:R-:W-:Y:S01]  /*9e00*/  FMUL.FTZ R96, R96, c[0x0][0x320] ;  /* 0x0000c80060607a20 */ /* 0x000fe20000410000 */
[----:B------:R-:W-:Y:S01]  /*9e10*/  FSEL R35, R221, -INF , P0 ;  /* 0xff800000dd237808 */ /* 0x000fe20000000000 */
[----:B------:R-:W-:Y:S01]  /*9e20*/  FMUL.FTZ R97, R97, c[0x0][0x320] ;  /* 0x0000c80061617a20 */ /* 0x000fe20000410000 */
[----:B---3--:R-:W-:Y:S01]  /*9e30*/  FSEL R38, R218, -INF , P2 ;  /* 0xff800000da267808 */ /* 0x008fe20001000000 */
[----:B------:R-:W-:Y:S01]  /*9e40*/  FMUL.FTZ R100, R100, c[0x0][0x320] ;  /* 0x0000c80064647a20 */ /* 0x000fe20000410000 */
[----:B------:R-:W-:Y:S01]  /*9e50*/  ISETP.GT.AND P2, PT, R2, 0x18, PT ;  /* 0x000000180200780c */ /* 0x000fe20003f44270 */
[----:B------:R-:W-:Y:S01]  /*9e60*/  MUFU.TANH R203, R42 ;  /* 0x0000002a00cb7308 */ /* 0x000fe20000002400 */
[----:B------:R-:W-:Y:S01]  /*9e70*/  ISETP.GT.AND P0, PT, R5, 0x19, PT ;  /* 0x000000190500780c */ /* 0x000fe20003f04270 */
[----:B------:R-:W-:Y:S01]  /*9e80*/  FMUL.FTZ R112, R112, c[0x0][0x320] ;  /* 0x0000c80070707a20 */ /* 0x000fe20000410000 */
[----:B--2---:R-:W-:Y:S01]  /*9e90*/  FSEL R31, R31, -INF , P2 ;  /* 0xff8000001f1f7808 */ /* 0x004fe20001000000 */
[----:B------:R-:W-:Y:S01]  /*9ea0*/  FMUL.FTZ R106, R106, c[0x0][0x320] ;  /* 0x0000c8006a6a7a20 */ /* 0x000fe20000410000 */
[----:B------:R-:W-:Y:S01]  /*9eb0*/  ISETP.GT.AND P2, PT, R2, 0x21, PT ;  /* 0x000000210200780c */ /* 0x000fe20003f44270 */
[----:B------:R-:W-:Y:S01]  /*9ec0*/  FMUL.FTZ R113, R113, c[0x0][0x320] ;  /* 0x0000c80071717a20 */ /* 0x000fe20000410000 */
[----:B------:R-:W-:Y:S01]  /*9ed0*/  ISETP.GT.AND P3, PT, R4, 0x19, PT ;  /* 0x000000190400780c */ /* 0x000fe20003f64270 */
[----:B------:R-:W-:Y:S01]  /*9ee0*/  FMUL.FTZ R57, R57, c[0x0][0x320] ;  /* 0x0000c80039397a20 */ /* 0x000fe20000410000 */
[----:B------:R-:W-:Y:S01]  /*9ef0*/  FSEL R40, R215, -INF , P0 ;  /* 0xff800000d7287808 */ /* 0x000fe20000000000 */
[----:B------:R1:W-:Y:S01]  /*9f00*/  MUFU.TANH R201, R44 ;  /* 0x0000002c00c97308 */ /* 0x0003e20000002400 */
[----:B------:R-:W-:Y:S01]  /*9f10*/  FSEL R30, R30, -INF , P3 ;  /* 0xff8000001e1e7808 */ /* 0x000fe20001800000 */
[----:B------:R-:W-:Y:S01]  /*9f20*/  FMUL.FTZ R101, R101, c[0x0][0x320] ;  /* 0x0000c80065657a20 */ /* 0x000fe20000410000 */
[----:B------:R-:W-:Y:S01]  /*9f30*/  ISETP.GT.AND P3, PT, R2, 0x20, PT ;  /* 0x000000200200780c */ /* 0x000fe20003f64270 */
[----:B------:R-:W-:Y:S01]  /*9f40*/  FMUL.FTZ R104, R104, c[0x0][0x320] ;  /* 0x0000c80068687a20 */ /* 0x000fe20000410000 */
[----:B------:R-:W-:Y:S01]  /*9f50*/  FMNMX.FTZ R6, R13, R6, !PT ;  /* 0x000000060d067209 */ /* 0x000fe20007810000 */
[----:B------:R-:W-:Y:S01]  /*9f60*/  FMUL.FTZ R108, R108, c[0x0][0x320] ;  /* 0x0000c8006c6c7a20 */ /* 0x000fe20000410000 */
[----:B----4-:R-:W-:Y:S02]  /*9f70*/  FSEL R43, R211, -INF , P3 ;  /* 0xff800000d32b7808 */ /* 0x010fe40001800000 */
[----:B------:R-:W-:Y:S01]  /*9f80*/  ISETP.GT.AND P3, PT, R5, 0x21, PT ;  /* 0x000000210500780c */ /* 0x000fe20003f64270 */
[----:B------:R-:W-:Y:S01]  /*9f90*/  MUFU.TANH R113, R113 ;  /* 0x0000007100717308 */ /* 0x000fe20000002400 */
[----:B------:R-:W-:Y:S02]  /*9fa0*/  FMNMX.FTZ R6, R14, R6, !PT ;  /* 0x000000060e067209 */ /* 0x000fe40007810000 */
[C---:B------:R-:W-:Y:S02]  /*9fb0*/  ISETP.GT.AND P1, PT, R4.reuse, 0x10, PT ;  /* 0x000000100400780c */ /* 0x040fe40003f24270 */
[----:B------:R-:W-:Y:S02]  /*9fc0*/  ISETP.GT.AND P5, PT, R4, 0x18, PT ;  /* 0x000000180400780c */ /* 0x000fe40003fa4270 */
[----:B------:R-:W-:Y:S02]  /*9fd0*/  FSEL R25, R245, -INF , P1 ;  /* 0xff800000f5197808 */ /* 0x000fe40000800000 */
[----:B------:R-:W-:Y:S01]  /*9fe0*/  ISETP.GT.AND P1, PT, R0, 0x11, PT ;  /* 0x000000110000780c */ /* 0x000fe20003f24270 */
[----:B------:R2:W-:Y:S01]  /*9ff0*/  MUFU.TANH R192, R52 ;  /* 0x0000003400c07308 */ /* 0x0005e20000002400 */
[----:B------:R-:W-:Y:S02]  /*a000*/  FSEL R29, R29, -INF , P5 ;  /* 0xff8000001d1d7808 */ /* 0x000fe40002800000 */
[----:B------:R-:W-:Y:S02]  /*a010*/  FSEL R34, R222, -INF , P1 ;  /* 0xff800000de227808 */ /* 0x000fe40000800000 */
[----:B------:R-:W-:Y:S02]  /*a020*/  ISETP.GT.AND P1, PT, R5, 0x18, PT ;  /* 0x000000180500780c */ /* 0x000fe40003f24270 */
[----:B-1----:R-:W-:Y:S02]  /*a030*/  FSEL R44, R210, -INF , P2 ;  /* 0xff800000d22c7808 */ /* 0x002fe40001000000 */
[----:B------:R-:W-:Y:S01]  /*a040*/  FSEL R39, R217, -INF , P1 ;  /* 0xff800000d9277808 */ /* 0x000fe20000800000 */
[----:B------:R-:W-:Y:S01]  /*a050*/  MUFU.TANH R200, R45 ;  /* 0x0000002d00c87308 */ /* 0x000fe20000002400 */
[----:B------:R-:W-:Y:S02]  /*a060*/  ISETP.GT.AND P1, PT, R2, 0x19, PT ;  /* 0x000000190200780c */ /* 0x000fe40003f24270 */
[----:B------:R-:W-:Y:S02]  /*a070*/  ISETP.GT.AND P2, PT, R0, 0x28, PT ;  /* 0x000000280000780c */ /* 0x000fe40003f44270 */
[----:B------:R-:W-:Y:S02]  /*a080*/  FSEL R32, R32, -INF , P1 ;  /* 0xff80000020207808 */ /* 0x000fe40000800000 */
[----:B------:R-:W-:Y:S02]  /*a090*/  ISETP.GT.AND P1, PT, R0, 0x20, PT ;  /* 0x000000200000780c */ /* 0x000fe40003f24270 */
[----:B------:R-:W-:Y:S01]  /*a0a0*/  FMNMX.FTZ R73, R25, R73, !PT ;  /* 0x0000004919497209 */ /* 0x000fe20007810000 */
[----:B------:R-:W-:Y:S01]  /*a0b0*/  MUFU.TANH R194, R46 ;  /* 0x0000002e00c27308 */ /* 0x000fe20000002400 */
[----:B------:R-:W-:Y:S02]  /*a0c0*/  ISETP.GT.AND P0, PT, R4, 0x20, PT ;  /* 0x000000200400780c */ /* 0x000fe40003f04270 */
[----:B------:R-:W-:Y:S02]  /*a0d0*/  FMNMX.FTZ R73, R26, R73, !PT ;  /* 0x000000491a497209 */ /* 0x000fe40007810000 */
[----:B--2---:R-:W-:Y:S02]  /*a0e0*/  FSEL R52, R202, -INF , P3 ;  /* 0xff800000ca347808 */ /* 0x004fe40001800000 */
[----:B------:R-:W-:Y:S02]  /*a0f0*/  FSEL R41, R213, -INF , P0 ;  /* 0xff800000d5297808 */ /* 0x000fe40000000000 */
[----:B------:R-:W-:Y:S01]  /*a100*/  ISETP.GT.AND P0, PT, R0, 0x21, PT ;  /* 0x000000210000780c */ /* 0x000fe20003f04270 */
[----:B------:R-:W1:Y:S01]  /*a110*/  MUFU.TANH R45, R48 ;  /* 0x00000030002d7308 */ /* 0x000e620000002400 */
[----:B------:R-:W-:Y:S02]  /*a120*/  FMNMX.FTZ R73, R29, R73, !PT ;  /* 0x000000491d497209 */ /* 0x000fe40007810000 */
[----:B------:R-:W-:Y:S02]  /*a130*/  ISETP.GT.AND P5, PT, R4, 0x21, PT ;  /* 0x000000210400780c */ /* 0x000fe40003fa4270 */
[----:B------:R-:W-:Y:S02]  /*a140*/  FMNMX.FTZ R73, R30, R73, !PT ;  /* 0x000000491e497209 */ /* 0x000fe40007810000 */
[----:B------:R-:W-:Y:S02]  /*a150*/  FSEL R42, R212, -INF , P5 ;  /* 0xff800000d42a7808 */ /* 0x000fe40002800000 */
[----:B------:R-:W-:Y:S01]  /*a160*/  ISETP.GT.AND P5, PT, R5, 0x20, PT ;  /* 0x000000200500780c */ /* 0x000fe20003fa4270 */
[----:B------:R2:W3:Y:S01]  /*a170*/  MUFU.TANH R46, R49 ;  /* 0x00000031002e7308 */ /* 0x0004e20000002400 */
[----:B------:R-:W-:Y:S02]  /*a180*/  ISETP.GT.AND P3, PT, R4, 0x28, PT ;  /* 0x000000280400780c */ /* 0x000fe40003f64270 */
[----:B------:R-:W-:Y:S04]  /*a190*/  FMNMX.FTZ R73, R41, R73, !PT ;  /* 0x0000004929497209 */ /* 0x000fe80007810000 */
[----:B------:R-:W-:Y:S03]  /*a1a0*/  FMNMX.FTZ R73, R42, R73, !PT ;  /* 0x000000492a497209 */ /* 0x000fe60007810000 */
[----:B------:R4:W-:Y:S01]  /*a1b0*/  MUFU.TANH R48, R51 ;  /* 0x0000003300307308 */ /* 0x0009e20000002400 */
[----:B-1----:R-:W-:Y:S02]  /*a1c0*/  FSEL R45, R45, -INF , P3 ;  /* 0xff8000002d2d7808 */ /* 0x002fe40001800000 */
[----:B------:R-:W-:Y:S02]  /*a1d0*/  ISETP.GT.AND P3, PT, R4, 0x31, PT ;  /* 0x000000310400780c */ /* 0x000fe40003f64270 */
[----:B------:R-:W-:Y:S05]  /*a1e0*/  FMNMX.FTZ R73, R45, R73, !PT ;  /* 0x000000492d497209 */ /* 0x000fea0007810000 */
[----:B------:R1:W-:Y:S01]  /*a1f0*/  MUFU.TANH R191, R53 ;  /* 0x0000003500bf7308 */ /* 0x0003e20000002400 */
[----:B--2---:R-:W-:Y:S02]  /*a200*/  FSEL R49, R209, -INF , P1 ;  /* 0xff800000d1317808 */ /* 0x004fe40000800000 */
[----:B------:R-:W-:Y:S07]  /*a210*/  ISETP.GT.AND P1, PT, R0, 0x29, PT ;  /* 0x000000290000780c */ /* 0x000fee0003f24270 */
[----:B------:R-:W2:Y:S01]  /*a220*/  MUFU.TANH R193, R47 ;  /* 0x0000002f00c17308 */ /* 0x000ea20000002400 */
[----:B----4-:R-:W-:Y:S02]  /*a230*/  FSEL R51, R203, -INF , P5 ;  /* 0xff800000cb337808 */ /* 0x010fe40002800000 */
[----:B------:R-:W-:Y:S07]  /*a240*/  ISETP.GT.AND P5, PT, R5, 0x29, PT ;  /* 0x000000290500780c */ /* 0x000fee0003fa4270 */
[----:B------:R4:W-:Y:S01]  /*a250*/  MUFU.TANH R190, R54 ;  /* 0x0000003600be7308 */ /* 0x0009e20000002400 */
[----:B-1----:R-:W-:Y:S02]  /*a260*/  FSEL R53, R201, -INF , P2 ;  /* 0xff800000c9357808 */ /* 0x002fe40001000000 */
[----:B------:R-:W-:Y:S07]  /*a270*/  ISETP.GT.AND P2, PT, R4, 0x29, PT ;  /* 0x000000290400780c */ /* 0x000fee0003f44270 */
[----:B------:R2:W-:Y:S01]  /*a280*/  MUFU.TANH R185, R57 ;  /* 0x0000003900b97308 */ /* 0x0005e20000002400 */
[----:B---3--:R-:W-:Y:S02]  /*a290*/  FSEL R46, R46, -INF , P2 ;  /* 0xff8000002e2e7808 */ /* 0x008fe40001000000 */
[----:B------:R-:W-:Y:S02]  /*a2a0*/  ISETP.GT.AND P2, PT, R2, 0x30, PT ;  /* 0x000000300200780c */ /* 0x000fe40003f44270 */
[----:B------:R-:W-:Y:S05]  /*a2b0*/  FMNMX.FTZ R73, R46, R73, !PT ;  /* 0x000000492e497209 */ /* 0x000fea0007810000 */
[----:B------:R-:W1:Y:S01]  /*a2c0*/  MUFU.TANH R47, R50 ;  /* 0x00000032002f7308 */ /* 0x000e620000002400 */
[----:B----4-:R-:W-:Y:S02]  /*a2d0*/  FSEL R54, R200, -INF , P1 ;  /* 0xff800000c8367808 */ /* 0x010fe40000800000 */
[----:B------:R-:W-:Y:S07]  /*a2e0*/  ISETP.GT.AND P1, PT, R2, 0x28, PT ;  /* 0x000000280200780c */ /* 0x000fee0003f24270 */
[----:B------:R3:W-:Y:S01]  /*a2f0*/  MUFU.TANH R187, R58 ;  /* 0x0000003a00bb7308 */ /* 0x0007e20000002400 */
[----:B--2---:R-:W-:Y:S02]  /*a300*/  FSEL R57, R193, -INF , P5 ;  /* 0xff800000c1397808 */ /* 0x004fe40002800000 */
[----:B------:R-:W-:Y:S07]  /*a310*/  ISETP.GT.AND P5, PT, R4, 0x30, PT ;  /* 0x000000300400780c */ /* 0x000fee0003fa4270 */
[----:B------:R2:W-:Y:S01]  /*a320*/  MUFU.TANH R189, R60 ;  /* 0x0000003c00bd7308 */ /* 0x0005e20000002400 */
[----:B-1----:R-:W-:Y:S02]  /*a330*/  FSEL R47, R47, -INF , P1 ;  /* 0xff8000002f2f7808 */ /* 0x002fe40000800000 */
[----:B------:R-:W-:Y:S02]  /*a340*/  ISETP.GT.AND P1, PT, R2, 0x31, PT ;  /* 0x000000310200780c */ /* 0x000fe40003f24270 */
[----:B------:R-:W-:Y:S05]  /*a350*/  FSEL R50, R208, -INF , P0 ;  /* 0xff800000d0327808 */ /* 0x000fea0000000000 */
[----:B------:R-:W-:Y:S01]  /*a360*/  MUFU.TANH R186, R55 ;  /* 0x0000003700ba7308 */ /* 0x000fe20000002400 */
[----:B------:R-:W-:Y:S02]  /*a370*/  ISETP.GT.AND P0, PT, R5, 0x28, PT ;  /* 0x000000280500780c */ /* 0x000fe40003f04270 */
[----:B---3--:R-:W-:Y:S02]  /*a380*/  FSEL R58, R192, -INF , P5 ;  /* 0xff800000c03a7808 */ /* 0x008fe40002800000 */
[----:B------:R-:W-:Y:S02]  /*a390*/  ISETP.GT.AND P5, PT, R0, 0x31, PT ;  /* 0x000000310000780c */ /* 0x000fe40003fa4270 */
[----:B------:R-:W-:Y:S03]  /*a3a0*/  FMNMX.FTZ R73, R58, R73, !PT ;  /* 0x000000493a497209 */ /* 0x000fe60007810000 */
[----:B------:R1:W3:Y:S01]  /*a3b0*/  MUFU.TANH R188, R59 ;  /* 0x0000003b00bc7308 */ /* 0x0002e20000002400 */
[----:B------:R-:W-:Y:S02]  /*a3c0*/  FSEL R185, R185, -INF , P5 ;  /* 0xff800000b9b97808 */ /* 0x000fe40002800000 */
[C---:B------:R-:W-:Y:S02]  /*a3d0*/  ISETP.GT.AND P5, PT, R5.reuse, 0x38, PT ;  /* 0x000000380500780c */ /* 0x040fe40003fa4270 */
[----:B--2---:R-:W-:Y:S02]  /*a3e0*/  FSEL R60, R190, -INF , P2 ;  /* 0xff800000be3c7808 */ /* 0x004fe40001000000 */
[----:B------:R-:W-:Y:S03]  /*a3f0*/  ISETP.GT.AND P2, PT, R5, 0x31, PT ;  /* 0x000000310500780c */ /* 0x000fe60003f44270 */
[----:B------:R2:W-:Y:S10]  /*a400*/  MUFU.TANH R195, R61 ;  /* 0x0000003d00c37308 */ /* 0x0005f40000002400 */
[----:B------:R-:W4:Y:S01]  /*a410*/  MUFU.TANH R55, R62 ;  /* 0x0000003e00377308 */ /* 0x000f220000002400 */
[----:B-1----:R-:W-:Y:S02]  /*a420*/  FSEL R59, R191, -INF , P3 ;  /* 0xff800000bf3b7808 */ /* 0x002fe40001800000 */
[----:B------:R-:W-:Y:S02]  /*a430*/  ISETP.GT.AND P3, PT, R5, 0x30, PT ;  /* 0x000000300500780c */ /* 0x000fe40003f64270 */
[----:B---3--:R-:W-:Y:S05]  /*a440*/  FSEL R188, R188, -INF , P2 ;  /* 0xff800000bcbc7808 */ /* 0x008fea0001000000 */
[----:B------:R-:W1:Y:S01]  /*a450*/  MUFU.TANH R62, R64 ;  /* 0x00000040003e7308 */ /* 0x000e620000002400 */
[----:B------:R-:W-:Y:S02]  /*a460*/  ISETP.GT.AND P2, PT, R4, 0x38, PT ;  /* 0x000000380400780c */ /* 0x000fe40003f44270 */
[----:B------:R-:W-:Y:S02]  /*a470*/  FSEL R187, R187, -INF , P3 ;  /* 0xff800000bbbb7808 */ /* 0x000fe40001800000 */
[----:B--2---:R-:W-:Y:S02]  /*a480*/  FSEL R61, R186, -INF , P1 ;  /* 0xff800000ba3d7808 */ /* 0x004fe40000800000 */
[----:B------:R-:W-:Y:S02]  /*a490*/  ISETP.GT.AND P1, PT, R0, 0x38, PT ;  /* 0x000000380000780c */ /* 0x000fe40003f24270 */
[----:B------:R-:W-:Y:S01]  /*a4a0*/  ISETP.GT.AND P3, PT, R5, 0x39, PT ;  /* 0x000000390500780c */ /* 0x000fe20003f64270 */
[----:B------:R-:W2:Y:S01]  /*a4b0*/  MUFU.TANH R214, R63 ;  /* 0x0000003f00d67308 */ /* 0x000ea20000002400 */
[----:B------:R-:W-:Y:S02]  /*a4c0*/  FSEL R189, R189, -INF , P1 ;  /* 0xff800000bdbd7808 */ /* 0x000fe40000800000 */
[----:B------:R-:W-:Y:S02]  /*a4d0*/  ISETP.GT.AND P1, PT, R4, 0x39, PT ;  /* 0x000000390400780c */ /* 0x000fe40003f24270 */
[----:B----4-:R-:W-:Y:S02]  /*a4e0*/  FSEL R199, R55, -INF , P5 ;  /* 0xff80000037c77808 */ /* 0x010fe40002800000 */
[----:B------:R-:W-:Y:S02]  /*a4f0*/  ISETP.GT.AND P5, PT, R2, 0x39, PT ;  /* 0x000000390200780c */ /* 0x000fe40003fa4270 */
[----:B------:R-:W-:Y:S01]  /*a500*/  FMNMX.FTZ R73, R59, R73, !PT ;  /* 0x000000493b497209 */ /* 0x000fe20007810000 */
[----:B------:R-:W3:Y:S01]  /*a510*/  MUFU.TANH R63, R65 ;  /* 0x00000041003f7308 */ /* 0x000ee20000002400 */
[----:B-1----:R-:W-:Y:S02]  /*a520*/  FSEL R62, R62, -INF , P2 ;  /* 0xff8000003e3e7808 */ /* 0x002fe40001000000 */
[----:B------:R-:W-:Y:S02]  /*a530*/  ISETP.GT.AND P2, PT, R4, 0x41, PT ;  /* 0x000000410400780c */ /* 0x000fe40003f44270 */
[----:B------:R-:W-:Y:S05]  /*a540*/  FMNMX.FTZ R73, R62, R73, !PT ;  /* 0x000000493e497209 */ /* 0x000fea0007810000 */
[----:B------:R1:W-:Y:S01]  /*a550*/  MUFU.TANH R184, R56 ;  /* 0x0000003800b87308 */ /* 0x0003e20000002400 */
[----:B--2---:R-:W-:Y:S02]  /*a560*/  FSEL R214, R214, -INF , P3 ;  /* 0xff800000d6d67808 */ /* 0x004fe40001800000 */
[----:B------:R-:W-:Y:S07]  /*a570*/  ISETP.GT.AND P3, PT, R4, 0x40, PT ;  /* 0x000000400400780c */ /* 0x000fee0003f64270 */
[----:B------:R-:W2:Y:S01]  /*a580*/  MUFU.TANH R68, R68 ;  /* 0x0000004400447308 */ /* 0x000ea20000002400 */
[----:B---3--:R-:W-:Y:S02]  /*a590*/  FSEL R63, R63, -INF , P1 ;  /* 0xff8000003f3f7808 */ /* 0x008fe40000800000 */
[----:B------:R-:W-:Y:S02]  /*a5a0*/  ISETP.GT.AND P1, PT, R2, 0x40, PT ;  /* 0x000000400200780c */ /* 0x000fe40003f24270 */
[----:B------:R-:W-:Y:S05]  /*a5b0*/  FMNMX.FTZ R73, R63, R73, !PT ;  /* 0x000000493f497209 */ /* 0x000fea0007810000 */
[----:B------:R-:W3:Y:S01]  /*a5c0*/  MUFU.TANH R69, R69 ;  /* 0x0000004500457308 */ /* 0x000ee20000002400 */
[----:B-1----:R-:W-:Y:S02]  /*a5d0*/  FSEL R56, R194, -INF , P0 ;  /* 0xff800000c2387808 */ /* 0x002fe40000000000 */
[----:B------:R-:W-:Y:S07]  /*a5e0*/  ISETP.GT.AND P0, PT, R2, 0x29, PT ;  /* 0x000000290200780c */ /* 0x000fee0003f04270 */
[----:B------:R-:W-:Y:S01]  /*a5f0*/  MUFU.TANH R67, R67 ;  /* 0x0000004300437308 */ /* 0x000fe20000002400 */
[----:B------:R-:W-:Y:S02]  /*a600*/  FSEL R48, R48, -INF , P0 ;  /* 0xff80000030307808 */ /* 0x000fe40000000000 */
[----:B------:R-:W-:Y:S02]  /*a610*/  ISETP.GT.AND P0, PT, R0, 0x30, PT ;  /* 0x000000300000780c */ /* 0x000fe40003f04270 */
[----:B--2---:R-:W-:Y:S02]  /*a620*/  FSEL R210, R68, -INF , P3 ;  /* 0xff80000044d27808 */ /* 0x004fe40001800000 */
[----:B------:R-:W-:Y:S02]  /*a630*/  FSEL R184, R184, -INF , P0 ;  /* 0xff800000b8b87808 */ /* 0x000fe40000000000 */
[----:B------:R-:W-:Y:S01]  /*a640*/  FMNMX.FTZ R73, R210, R73, !PT ;  /* 0x00000049d2497209 */ /* 0x000fe20007810000 */
[----:B------:R-:W1:Y:S01]  /*a650*/  MUFU.TANH R70, R70 ;  /* 0x0000004600467308 */ /* 0x000e620000002400 */
[C---:B------:R-:W-:Y:S02]  /*a660*/  ISETP.GT.AND P0, PT, R0.reuse, 0x39, PT ;  /* 0x000000390000780c */ /* 0x040fe40003f04270 */
[----:B------:R-:W-:Y:S02]  /*a670*/  ISETP.GT.AND P3, PT, R0, 0x41, PT ;  /* 0x000000410000780c */ /* 0x000fe40003f64270 */
[----:B---3--:R-:W-:Y:S02]  /*a680*/  FSEL R218, R69, -INF , P2 ;  /* 0xff80000045da7808 */ /* 0x008fe40001000000 */
[----:B------:R-:W2:Y:S01]  /*a690*/  LDL.64 R68, [R1+0x58] ;  /* 0x0000580001447983 */ /* 0x000ea20000100a00 */
[----:B------:R-:W-:Y:S02]  /*a6a0*/  ISETP.GT.AND P2, PT, R5, 0x40, PT ;  /* 0x000000400500780c */ /* 0x000fe40003f44270 */
[----:B------:R-:W3:Y:S01]  /*a6b0*/  MUFU.TANH R74, R74 ;  /* 0x0000004a004a7308 */ /* 0x000ee20000002400 */
[----:B------:R-:W-:Y:S02]  /*a6c0*/  FMNMX.FTZ R73, R218, R73, !PT ;  /* 0x00000049da497209 */ /* 0x000fe40007810000 */
[----:B------:R-:W-:Y:S02]  /*a6d0*/  FSEL R195, R195, -INF , P0 ;  /* 0xff800000c3c37808 */ /* 0x000fe40000000000 */
[----:B------:R-:W-:Y:S02]  /*a6e0*/  ISETP.GT.AND P0, PT, R2, 0x38, PT ;  /* 0x000000380200780c */ /* 0x000fe40003f04270 */
[----:B------:R-:W-:Y:S01]  /*a6f0*/  FSEL R252, R17, -INF , P3 ;  /* 0xff80000011fc7808 */ /* 0x000fe20001800000 */
[----:B------:R-:W-:Y:S01]  /*a700*/  FMUL.FTZ R17, R103, c[0x0][0x320] ;  /* 0x0000c80067117a20 */ /* 0x000fe20000410000 */
[C---:B------:R-:W-:Y:S01]  /*a710*/  ISETP.GT.AND P3, PT, R5.reuse, 0x48, PT ;  /* 0x000000480500780c */ /* 0x040fe20003f64270 */
[----:B------:R4:W-:Y:S01]  /*a720*/  MUFU.TANH R248, R89 ;  /* 0x0000005900f87308 */ /* 0x0009e20000002400 */
[----:B-1----:R-:W-:Y:S02]  /*a730*/  FSEL R222, R70, -INF , P1 ;  /* 0xff80000046de7808 */ /* 0x002fe40000800000 */
[----:B------:R-:W-:Y:S07]  /*a740*/  ISETP.GT.AND P1, PT, R5, 0x41, PT ;  /* 0x000000410500780c */ /* 0x000fee0003f24270 */
[----:B------:R-:W1:Y:S01]  /*a750*/  MUFU.TANH R72, R72 ;  /* 0x0000004800487308 */ /* 0x000e620000002400 */
[----:B---3--:R-:W-:Y:S02]  /*a760*/  FSEL R74, R74, -INF , P2 ;  /* 0xff8000004a4a7808 */ /* 0x008fe40001000000 */
[----:B------:R-:W-:Y:S07]  /*a770*/  ISETP.GT.AND P2, PT, R4, 0x48, PT ;  /* 0x000000480400780c */ /* 0x000fee0003f44270 */
[----:B------:R-:W3:Y:S01]  /*a780*/  MUFU.TANH R75, R75 ;  /* 0x0000004b004b7308 */ /* 0x000ee20000002400 */
[----:B----4-:R-:W-:Y:S02]  /*a790*/  FSEL R89, R67, -INF , P5 ;  /* 0xff80000043597808 */ /* 0x010fe40002800000 */
[----:B------:R-:W-:Y:S07]  /*a7a0*/  ISETP.GT.AND P5, PT, R0, 0x40, PT ;  /* 0x000000400000780c */ /* 0x000fee0003fa4270 */
[----:B------:R-:W4:Y:S01]  /*a7b0*/  MUFU.TANH R80, R80 ;  /* 0x0000005000507308 */ /* 0x000f220000002400 */
[----:B-1----:R-:W-:Y:S02]  /*a7c0*/  FSEL R72, R72, -INF , P5 ;  /* 0xff80000048487808 */ /* 0x002fe40002800000 */
[----:B------:R-:W-:Y:S07]  /*a7d0*/  ISETP.GT.AND P5, PT, R0, 0x49, PT ;  /* 0x000000490000780c */ /* 0x000fee0003fa4270 */
[----:B------:R-:W1:Y:S01]  /*a7e0*/  MUFU.TANH R77, R77 ;  /* 0x0000004d004d7308 */ /* 0x000e620000002400 */
[----:B---3--:R-:W-:Y:S02]  /*a7f0*/  FSEL R75, R75, -INF , P1 ;  /* 0xff8000004b4b7808 */ /* 0x008fe40000800000 */
[----:B------:R-:W-:Y:S07]  /*a800*/  ISETP.GT.AND P1, PT, R4, 0x49, PT ;  /* 0x000000490400780c */ /* 0x000fee0003f24270 */
[----:B------:R-:W3:Y:S01]  /*a810*/  MUFU.TANH R81, R81 ;  /* 0x0000005100517308 */ /* 0x000ee20000002400 */
[----:B----4-:R-:W-:Y:S02]  /*a820*/  FSEL R209, R80, -INF , P2 ;  /* 0xff80000050d17808 */ /* 0x010fe40001000000 */
[C---:B------:R-:W-:Y:S02]  /*a830*/  ISETP.GT.AND P2, PT, R4.reuse, 0x58, PT ;  /* 0x000000580400780c */ /* 0x040fe40003f44270 */
[----:B------:R-:W-:Y:S05]  /*a840*/  FMNMX.FTZ R73, R209, R73, !PT ;  /* 0x00000049d1497209 */ /* 0x000fea0007810000 */
[----:B------:R-:W4:Y:S01]  /*a850*/  MUFU.TANH R66, R66 ;  /* 0x0000004200427308 */ /* 0x000f220000002400 */
[----:B-1----:R-:W-:Y:S02]  /*a860*/  FSEL R7, R77, -INF , P5 ;  /* 0xff8000004d077808 */ /* 0x002fe40002800000 */
[C---:B------:R-:W-:Y:S07]  /*a870*/  ISETP.GT.AND P5, PT, R4.reuse, 0x50, PT ;  /* 0x000000500400780c */ /* 0x040fee0003fa4270 */
[----:B------:R4:W-:Y:S01]  /*a880*/  MUFU.TANH R249, R88 ;  /* 0x0000005800f97308 */ /* 0x0009e20000002400 */
[----:B---3--:R-:W-:Y:S02]  /*a890*/  FSEL R213, R81, -INF , P1 ;  /* 0xff80000051d57808 */ /* 0x008fe40000800000 */
[----:B------:R-:W-:Y:S02]  /*a8a0*/  ISETP.GT.AND P1, PT, R4, 0x59, PT ;  /* 0x000000590400780c */ /* 0x000fe40003f24270 */
[----:B------:R-:W-:Y:S05]  /*a8b0*/  FMNMX.FTZ R73, R213, R73, !PT ;  /* 0x00000049d5497209 */ /* 0x000fea0007810000 */
[----:B------:R-:W1:Y:S10]  /*a8c0*/  MUFU.TANH R78, R78 ;  /* 0x0000004e004e7308 */ /* 0x000e740000002400 */
[----:B------:R-:W3:Y:S01]  /*a8d0*/  MUFU.TANH R84, R84 ;  /* 0x0000005400547308 */ /* 0x000ee20000002400 */
[----:B----4-:R-:W-:Y:S02]  /*a8e0*/  FSEL R88, R66, -INF , P0 ;  /* 0xff80000042587808 */ /* 0x010fe40000000000 */
[----:B------:R-:W4:Y:S01]  /*a8f0*/  LDL.64 R66, [R1+0x60] ;  /* 0x0000600001427983 */ /* 0x000f220000100a00 */
[----:B------:R-:W-:Y:S06]  /*a900*/  ISETP.GT.AND P0, PT, R2, 0x41, PT ;  /* 0x000000410200780c */ /* 0x000fec0003f04270 */
[----:B------:R-:W3:Y:S01]  /*a910*/  MUFU.TANH R71, R71 ;  /* 0x0000004700477308 */ /* 0x000ee20000002400 */
[----:B-1----:R-:W-:Y:S02]  /*a920*/  FSEL R64, R78, -INF , P3 ;  /* 0xff8000004e407808 */ /* 0x002fe40001800000 */
[----:B------:R-:W-:Y:S07]  /*a930*/  ISETP.GT.AND P3, PT, R4, 0x51, PT ;  /* 0x000000510400780c */ /* 0x000fee0003f64270 */
[----:B------:R-:W1:Y:S01]  /*a940*/  MUFU.TANH R85, R85 ;  /* 0x0000005500557308 */ /* 0x000e620000002400 */
[----:B---3--:R-:W-:Y:S01]  /*a950*/  FSEL R245, R84, -INF , P5 ;  /* 0xff80000054f57808 */ /* 0x008fe20002800000 */
[----:B------:R-:W-:Y:S01]  /*a960*/  IMAD.MOV.U32 R84, RZ, RZ, R74 ;  /* 0x000000ffff547224 */ /* 0x000fe200078e004a */
[----:B------:R-:W-:Y:S01]  /*a970*/  ISETP.GT.AND P5, PT, R4, 0x61, PT ;  /* 0x000000610400780c */ /* 0x000fe20003fa4270 */
[----:B------:R-:W-:Y:S01]  /*a980*/  FMUL.FTZ R74, R111, c[0x0][0x320] ;  /* 0x0000c8006f4a7a20 */ /* 0x000fe20000410000 */
[----:B------:R-:W-:Y:S05]  /*a990*/  MOV R111, R64 ;  /* 0x00000040006f7202 */ /* 0x000fea0000000f00 */
[----:B------:R-:W3:Y:S01]  /*a9a0*/  MUFU.TANH R76, R76 ;  /* 0x0000004c004c7308 */ /* 0x000ee20000002400 */
[----:B------:R-:W-:Y:S02]  /*a9b0*/  FMNMX.FTZ R73, R245, R73, !PT ;  /* 0x00000049f5497209 */ /* 0x000fe40007810000 */
[----:B------:R-:W-:Y:S02]  /*a9c0*/  FSEL R243, R71, -INF , P0 ;  /* 0xff80000047f37808 */ /* 0x000fe40000000000 */
[----:B------:R-:W-:Y:S05]  /*a9d0*/  ISETP.GT.AND P0, PT, R0, 0x48, PT ;  /* 0x000000480000780c */ /* 0x000fea0003f04270 */
[----:B------:R-:W-:Y:S01]  /*a9e0*/  MUFU.TANH R74, R74 ;  /* 0x0000004a004a7308 */ /* 0x000fe20000002400 */
[----:B-1----:R-:W-:Y:S01]  /*a9f0*/  FSEL R223, R85, -INF , P3 ;  /* 0xff80000055df7808 */ /* 0x002fe20001800000 */
[----:B------:R-:W-:Y:S01]  /*aa00*/  IMAD.MOV.U32 R85, RZ, RZ, R72 ;  /* 0x000000ffff557224 */ /* 0x000fe200078e0048 */
[----:B------:R-:W-:Y:S02]  /*aa10*/  ISETP.GT.AND P3, PT, R4, 0x68, PT ;  /* 0x000000680400780c */ /* 0x000fe40003f64270 */
[----:B------:R-:W-:Y:S05]  /*aa20*/  FMNMX.FTZ R73, R223, R73, !PT ;  /* 0x00000049df497209 */ /* 0x000fea0007810000 */
[----:B------:R-:W1:Y:S01]  /*aa30*/  MUFU.TANH R96, R96 ;  /* 0x0000006000607308 */ /* 0x000e620000002400 */
[----:B---3--:R-:W-:Y:S02]  /*aa40*/  FSEL R65, R76, -INF , P0 ;  /* 0xff8000004c417808 */ /* 0x008fe40000000000 */
[----:B------:R-:W-:Y:S07]  /*aa50*/  ISETP.GT.AND P0, PT, R2, 0x48, PT ;  /* 0x000000480200780c */ /* 0x000fee0003f04270 */
[----:B------:R-:W3:Y:S10]  /*aa60*/  MUFU.TANH R82, R82 ;  /* 0x0000005200527308 */ /* 0x000ef40000002400 */
[----:B------:R-:W3:Y:S01]  /*aa70*/  MUFU.TANH R97, R97 ;  /* 0x0000006100617308 */ /* 0x000ee20000002400 */
[----:B-1----:R-:W-:Y:S02]  /*aa80*/  FSEL R219, R96, -INF , P2 ;  /* 0xff80000060db7808 */ /* 0x002fe40001000000 */
[----:B------:R-:W-:Y:S02]  /*aa90*/  ISETP.GT.AND P2, PT, R4, 0x69, PT ;  /* 0x000000690400780c */ /* 0x000fe40003f44270 */
[----:B------:R-:W-:Y:S05]  /*aaa0*/  FMNMX.FTZ R73, R219, R73, !PT ;  /* 0x00000049db497209 */ /* 0x000fea0007810000 */
[----:B------:R-:W1:Y:S01]  /*aab0*/  MUFU.TANH R100, R100 ;  /* 0x0000006400647308 */ /* 0x000e620000002400 */
[----:B------:R-:W-:Y:S02]  /*aac0*/  FSEL R193, R113, -INF , P2 ;  /* 0xff80000071c17808 */ /* 0x000fe40001000000 */
[----:B------:R-:W-:Y:S02]  /*aad0*/  ISETP.GT.AND P2, PT, R2, 0x59, PT ;  /* 0x000000590200780c */ /* 0x000fe40003f44270 */
[----:B---3--:R-:W-:Y:S02]  /*aae0*/  FSEL R221, R82, -INF , P0 ;  /* 0xff80000052dd7808 */ /* 0x008fe40000000000 */
[----:B------:R-:W-:Y:S02]  /*aaf0*/  ISETP.GT.AND P0, PT, R4, 0x60, PT ;  /* 0x000000600400780c */ /* 0x000fe40003f04270 */
[----:B------:R-:W-:Y:S01]  /*ab00*/  FMNMX.FTZ R4, R15, R6, !PT ;  /* 0x000000060f047209 */ /* 0x000fe20007810000 */
[----:B------:R-:W3:Y:S01]  /*ab10*/  MUFU.TANH R101, R101 ;  /* 0x0000006500657308 */ /* 0x000ee20000002400 */
[----:B------:R-:W-:Y:S02]  /*ab20*/  FMNMX.FTZ R6, R16, R117, !PT ;  /* 0x0000007510067209 */ /* 0x000fe40007810000 */
[----:B------:R-:W-:Y:S02]  /*ab30*/  FMNMX.FTZ R4, R27, R4, !PT ;  /* 0x000000041b047209 */ /* 0x000fe40007810000 */
[----:B------:R-:W-:Y:S02]  /*ab40*/  FSEL R201, R97, -INF , P1 ;  /* 0xff80000061c97808 */ /* 0x000fe40000800000 */
[----:B------:R-:W-:Y:S02]  /*ab50*/  ISETP.GT.AND P1, PT, R2, 0x49, PT ;  /* 0x000000490200780c */ /* 0x000fe40003f24270 */
[----:B------:R-:W-:Y:S01]  /*ab60*/  MOV R97, R75 ;  /* 0x0000004b00617202 */ /* 0x000fe20000000f00 */
[----:B------:R-:W3:Y:S01]  /*ab70*/  MUFU.TANH R112, R112 ;  /* 0x0000007000707308 */ /* 0x000ee20000002400 */
[----:B------:R-:W-:Y:S02]  /*ab80*/  FMNMX.FTZ R6, R18, R6, !PT ;  /* 0x0000000612067209 */ /* 0x000fe40007810000 */
[----:B------:R-:W-:Y:S02]  /*ab90*/  FMNMX.FTZ R73, R201, R73, !PT ;  /* 0x00000049c9497209 */ /* 0x000fe40007810000 */
[----:B-1----:R-:W-:Y:S02]  /*aba0*/  FSEL R200, R100, -INF , P0 ;  /* 0xff80000064c87808 */ /* 0x002fe40000000000 */
[----:B------:R-:W-:Y:S02]  /*abb0*/  ISETP.GT.AND P0, PT, R2, 0x50, PT ;  /* 0x000000500200780c */ /* 0x000fe40003f04270 */
[----:B------:R-:W-:Y:S01]  /*abc0*/  FMNMX.FTZ R6, R19, R6, !PT ;  /* 0x0000000613067209 */ /* 0x000fe20007810000 */
[----:B------:R-:W1:Y:S01]  /*abd0*/  MUFU.TANH R86, R86 ;  /* 0x0000005600567308 */ /* 0x000e620000002400 */
[----:B------:R-:W-:Y:S02]  /*abe0*/  FMNMX.FTZ R4, R28, R4, !PT ;  /* 0x000000041c047209 */ /* 0x000fe40007810000 */
[----:B------:R-:W-:Y:S02]  /*abf0*/  FMNMX.FTZ R73, R200, R73, !PT ;  /* 0x00000049c8497209 */ /* 0x000fe40007810000 */
        /* <DEDUP_REMOVED lines=8> */
[----:B------:R-:W-:Y:S01]  /*ac80*/  FMNMX.FTZ R73, R196, R73, !PT ;  /* 0x00000049c4497209 */ /* 0x000fe20007810000 */
[----:B------:R-:W3:Y:S01]  /*ac90*/  MUFU.TANH R87, R87 ;  /* 0x0000005700577308 */ /* 0x000ee20000002400 */
[----:B------:R-:W-:Y:S02]  /*aca0*/  FMNMX.FTZ R4, R43, R4, !PT ;  /* 0x000000042b047209 */ /* 0x000fe40007810000 */
[----:B------:R-:W-:Y:S02]  /*acb0*/  FMNMX.FTZ R73, R193, R73, !PT ;  /* 0x00000049c1497209 */ /* 0x000fe40007810000 */
[----:B-1----:R-:W-:Y:S01]  /*acc0*/  FSEL R197, R86, -INF , P0 ;  /* 0xff80000056c57808 */ /* 0x002fe20000000000 */
[----:B------:R-:W-:Y:S01]  /*acd0*/  IMAD.MOV.U32 R86, RZ, RZ, R7 ;  /* 0x000000ffff567224 */ /* 0x000fe200078e0007 */
[----:B------:R-:W-:Y:S01]  /*ace0*/  ISETP.GT.AND P0, PT, R2, 0x61, PT ;  /* 0x000000610200780c */ /* 0x000fe20003f04270 */
[----:B------:R-:W1:Y:S01]  /*acf0*/  SHFL.BFLY PT, R7, R73, 0x2, 0x1f ;  /* 0x0c401f0049077f89 */ /* 0x000e6200000e0000 */
[----:B------:R-:W-:Y:S01]  /*ad00*/  FMNMX.FTZ R4, R44, R4, !PT ;  /* 0x000000042c047209 */ /* 0x000fe20007810000 */
[----:B------:R-:W1:Y:S03]  /*ad10*/  MUFU.TANH R98, R98 ;  /* 0x0000006200627308 */ /* 0x000e660000002400 */
[----:B------:R-:W-:Y:S02]  /*ad20*/  FMNMX.FTZ R4, R47, R4, !PT ;  /* 0x000000042f047209 */ /* 0x000fe40007810000 */
[----:B---3--:R-:W-:Y:S01]  /*ad30*/  FSEL R103, R83, -INF , P1 ;  /* 0xff80000053677808 */ /* 0x008fe20000800000 */
[----:B------:R-:W-:Y:S01]  /*ad40*/  IMAD.MOV.U32 R83, RZ, RZ, R65 ;  /* 0x000000ffff537224 */ /* 0x000fe200078e0041 */
[----:B------:R-:W-:Y:S02]  /*ad50*/  ISETP.GT.AND P1, PT, R2, 0x60, PT ;  /* 0x000000600200780c */ /* 0x000fe40003f24270 */
[----:B------:R-:W-:Y:S01]  /*ad60*/  FMNMX.FTZ R4, R48, R4, !PT ;  /* 0x0000000430047209 */ /* 0x000fe20007810000 */
[----:B------:R-:W3:Y:S03]  /*ad70*/  MUFU.TANH R115, R115 ;  /* 0x0000007300737308 */ /* 0x000ee60000002400 */
[----:B------:R-:W-:Y:S02]  /*ad80*/  FMNMX.FTZ R4, R60, R4, !PT ;  /* 0x000000043c047209 */ /* 0x000fe40007810000 */
[----:B------:R-:W-:Y:S02]  /*ad90*/  FSEL R191, R87, -INF , P5 ;  /* 0xff80000057bf7808 */ /* 0x000fe40002800000 */
[----:B------:R-:W-:Y:S02]  /*ada0*/  ISETP.GT.AND P5, PT, R2, 0x68, PT ;  /* 0x000000680200780c */ /* 0x000fe40003fa4270 */
[----:B------:R-:W-:Y:S01]  /*adb0*/  FMNMX.FTZ R4, R61, R4, !PT ;  /* 0x000000043d047209 */ /* 0x000fe20007810000 */
[----:B------:R-:W-:Y:S01]  /*adc0*/  MUFU.TANH R93, R93 ;  /* 0x0000005d005d7308 */ /* 0x000fe20000002400 */
[----:B-1----:R-:W-:Y:S02]  /*add0*/  FMNMX.FTZ R73, R73, R7, !PT ;  /* 0x0000000749497209 */ /* 0x002fe40007810000 */
[----:B------:R-:W-:Y:S02]  /*ade0*/  FSEL R190, R98, -INF , P3 ;  /* 0xff80000062be7808 */ /* 0x000fe40001800000 */
[----:B------:R-:W-:Y:S01]  /*adf0*/  ISETP.GT.AND P3, PT, R2, 0x69, PT ;  /* 0x000000690200780c */ /* 0x000fe20003f64270 */
[----:B------:R-:W1:Y:S01]  /*ae00*/  SHFL.BFLY PT, R7, R73, 0x1, 0x1f ;  /* 0x0c201f0049077f89 */ /* 0x000e6200000e0000 */
[----:B------:R-:W-:Y:S03]  /*ae10*/  FMNMX.FTZ R2, R20, R6, !PT ;  /* 0x0000000614027209 */ /* 0x000fe60007810000 */
[----:B------:R-:W1:Y:S01]  /*ae20*/  MUFU.TANH R17, R17 ;  /* 0x0000001100117308 */ /* 0x000e620000002400 */
[----:B------:R-:W-:Y:S02]  /*ae30*/  FMNMX.FTZ R72, R88, R4, !PT ;  /* 0x0000000458487209 */ /* 0x000fe40007810000 */
[----:B------:R-:W-:Y:S02]  /*ae40*/  FMNMX.FTZ R2, R33, R2, !PT ;  /* 0x0000000221027209 */ /* 0x000fe40007810000 */
[----:B------:R-:W-:Y:S02]  /*ae50*/  FMNMX.FTZ R4, R21, R118, !PT ;  /* 0x0000007615047209 */ /* 0x000fe40007810000 */
[----:B------:R-:W-:Y:S02]  /*ae60*/  FMNMX.FTZ R2, R34, R2, !PT ;  /* 0x0000000222027209 */ /* 0x000fe40007810000 */
[----:B------:R-:W-:Y:S01]  /*ae70*/  FMNMX.FTZ R4, R22, R4, !PT ;  /* 0x0000000416047209 */ /* 0x000fe20007810000 */
[----:B------:R-:W-:Y:S01]  /*ae80*/  MUFU.TANH R90, R90 ;  /* 0x0000005a005a7308 */ /* 0x000fe20000002400 */
[----:B------:R-:W-:Y:S02]  /*ae90*/  FMNMX.FTZ R2, R37, R2, !PT ;  /* 0x0000000225027209 */ /* 0x000fe40007810000 */
[----:B------:R-:W-:Y:S02]  /*aea0*/  FMNMX.FTZ R4, R23, R4, !PT ;  /* 0x0000000417047209 */ /* 0x000fe40007810000 */
[----:B------:R-:W-:Y:S02]  /*aeb0*/  FMNMX.FTZ R2, R38, R2, !PT ;  /* 0x0000000226027209 */ /* 0x000fe40007810000 */
[----:B------:R-:W-:Y:S02]  /*aec0*/  FMNMX.FTZ R4, R24, R4, !PT ;  /* 0x0000000418047209 */ /* 0x000fe40007810000 */
[----:B------:R-:W-:Y:S01]  /*aed0*/  FMNMX.FTZ R2, R49, R2, !PT ;  /* 0x0000000231027209 */ /* 0x000fe20007810000 */
[----:B------:R-:W2:Y:S01]  /*aee0*/  MUFU.TANH R99, R99 ;  /* 0x0000006300637308 */ /* 0x000ea20000002400 */
[----:B------:R-:W-:Y:S02]  /*aef0*/  FMNMX.FTZ R4, R35, R4, !PT ;  /* 0x0000000423047209 */ /* 0x000fe40007810000 */
[----:B------:R-:W-:Y:S02]  /*af00*/  FMNMX.FTZ R2, R50, R2, !PT ;  /* 0x0000000232027209 */ /* 0x000fe40007810000 */
[----:B------:R-:W-:Y:S02]  /*af10*/  FMNMX.FTZ R4, R36, R4, !PT ;  /* 0x0000000424047209 */ /* 0x000fe40007810000 */
[----:B------:R-:W-:Y:S02]  /*af20*/  FMNMX.FTZ R2, R53, R2, !PT ;  /* 0x0000000235027209 */ /* 0x000fe40007810000 */
[----:B-1----:R-:W-:Y:S01]  /*af30*/  FMNMX.FTZ R73, R73, R7, !PT ;  /* 0x0000000749497209 */ /* 0x002fe20007810000 */
[----:B------:R-:W1:Y:S01]  /*af40*/  MUFU.TANH R102, R102 ;  /* 0x0000006600667308 */ /* 0x000e620000002400 */
[----:B------:R-:W-:Y:S02]  /*af50*/  FMNMX.FTZ R2, R54, R2, !PT ;  /* 0x0000000236027209 */ /* 0x000fe40007810000 */
[----:B------:R-:W-:Y:S01]  /*af60*/  FMNMX.FTZ R4, R39, R4, !PT ;  /* 0x0000000427047209 */ /* 0x000fe20007810000 */
[----:B------:R-:W-:Y:S01]  /*af70*/  FMUL.FTZ R75, R73, c[0x0][0x2d0] ;  /* 0x0000b400494b7a20 */ /* 0x000fe20000410000 */
[----:B------:R-:W-:Y:S02]  /*af80*/  FMNMX.FTZ R2, R184, R2, !PT ;  /* 0x00000002b8027209 */ /* 0x000fe40007810000 */
[----:B---3--:R-:W-:Y:S02]  /*af90*/  FSEL R115, R115, -INF , P3 ;  /* 0xff80000073737808 */ /* 0x008fe40001800000 */
[----:B------:R-:W-:Y:S01]  /*afa0*/  FSEL R98, R17, -INF , P0 ;  /* 0xff80000011627808 */ /* 0x000fe20000000000 */
[----:B------:R-:W-:Y:S01]  /*afb0*/  MUFU.TANH R7, R110 ;  /* 0x0000006e00077308 */ /* 0x000fe20000002400 */
[----:B------:R-:W-:Y:S01]  /*afc0*/  FMNMX.FTZ R72, R89, R72, !PT ;  /* 0x0000004859487209 */ /* 0x000fe20007810000 */
[----:B------:R-:W-:Y:S01]  /*afd0*/  FMUL.FTZ R17, R107, c[0x0][0x320] ;  /* 0x0000c8006b117a20 */ /* 0x000fe20000410000 */
[----:B------:R-:W-:Y:S02]  /*afe0*/  FMNMX.FTZ R2, R185, R2, !PT ;  /* 0x00000002b9027209 */ /* 0x000fe40007810000 */
[----:B--2---:R-:W-:Y:S02]  /*aff0*/  FSEL R186, R99, -INF , P2 ;  /* 0xff80000063ba7808 */ /* 0x004fe40001000000 */
[----:B------:R-:W-:Y:S02]  /*b000*/  FMNMX.FTZ R2, R189, R2, !PT ;  /* 0x00000002bd027209 */ /* 0x000fe40007810000 */
[----:B------:R-:W-:Y:S01]  /*b010*/  FMNMX.FTZ R4, R40, R4, !PT ;  /* 0x0000000428047209 */ /* 0x000fe20007810000 */
[----:B------:R-:W2:Y:S01]  /*b020*/  MUFU.TANH R114, R114 ;  /* 0x0000007200727308 */ /* 0x000ea20000002400 */
[----:B------:R-:W-:Y:S02]  /*b030*/  FMNMX.FTZ R2, R195, R2, !PT ;  /* 0x00000002c3027209 */ /* 0x000fe40007810000 */
[----:B------:R-:W-:Y:S02]  /*b040*/  FMNMX.FTZ R4, R51, R4, !PT ;  /* 0x0000000433047209 */ /* 0x000fe40007810000 */
[----:B------:R-:W-:Y:S02]  /*b050*/  FMNMX.FTZ R2, R85, R2, !PT ;  /* 0x0000000255027209 */ /* 0x000fe40007810000 */
[----:B------:R-:W-:Y:S02]  /*b060*/  FMNMX.FTZ R4, R52, R4, !PT ;  /* 0x0000000434047209 */ /* 0x000fe40007810000 */
[----:B-1----:R-:W-:Y:S01]  /*b070*/  FSEL R99, R102, -INF , P1 ;  /* 0xff80000066637808 */ /* 0x002fe20000800000 */
[----:B------:R-:W-:Y:S01]  /*b080*/  MUFU.TANH R17, R17 ;  /* 0x0000001100117308 */ /* 0x000fe20000002400 */
[----:B------:R-:W-:Y:S02]  /*b090*/  FMNMX.FTZ R2, R252, R2, !PT ;  /* 0x00000002fc027209 */ /* 0x000fe40007810000 */
[----:B------:R-:W-:Y:S02]  /*b0a0*/  ISETP.GT.AND P3, PT, R0, 0x59, PT ;  /* 0x000000590000780c */ /* 0x000fe40003f64270 */
[----:B------:R-:W-:Y:S02]  /*b0b0*/  FMNMX.FTZ R2, R83, R2, !PT ;  /* 0x0000000253027209 */ /* 0x000fe40007810000 */
[----:B------:R-:W-:Y:S02]  /*b0c0*/  FSEL R107, R93, -INF , P3 ;  /* 0xff8000005d6b7808 */ /* 0x000fe40001800000 */
[----:B------:R-:W-:Y:S01]  /*b0d0*/  FMNMX.FTZ R2, R86, R2, !PT ;  /* 0x0000000256027209 */ /* 0x000fe20007810000 */
[----:B------:R-:W1:Y:S01]  /*b0e0*/  MUFU.TANH R79, R79 ;  /* 0x0000004f004f7308 */ /* 0x000e620000002400 */
[----:B------:R-:W-:Y:S02]  /*b0f0*/  ISETP.GT.AND P3, PT, R5, 0x50, PT ;  /* 0x000000500500780c */ /* 0x000fe40003f64270 */
[----:B------:R-:W-:Y:S02]  /*b100*/  FMNMX.FTZ R72, R222, R72, !PT ;  /* 0x00000048de487209 */ /* 0x000fe40007810000 */
[----:B--2---:R-:W-:Y:S02]  /*b110*/  FSEL R114, R114, -INF , P5 ;  /* 0xff80000072727808 */ /* 0x004fe40002800000 */
[----:B------:R-:W-:Y:S02]  /*b120*/  FSEL R242, R90, -INF , P3 ;  /* 0xff8000005af27808 */ /* 0x000fe40001800000 */
[----:B------:R-:W-:Y:S01]  /*b130*/  FSETP.NEU.FTZ.AND P3, PT, R73, -INF , PT ;  /* 0xff8000004900780b */ /* 0x000fe20003f7d000 */
[----:B------:R-:W2:Y:S01]  /*b140*/  MUFU.TANH R92, R92 ;  /* 0x0000005c005c7308 */ /* 0x000ea20000002400 */
[----:B------:R-:W-:Y:S02]  /*b150*/  FMNMX.FTZ R4, R56, R4, !PT ;  /* 0x0000000438047209 */ /* 0x000fe40007810000 */
[----:B------:R-:W-:Y:S02]  /*b160*/  FSEL R75, R75, RZ, P3 ;  /* 0x000000ff4b4b7208 */ /* 0x000fe40001800000 */
[----:B------:R-:W-:Y:S02]  /*b170*/  ISETP.GT.AND P2, PT, R5, 0x49, PT ;  /* 0x000000490500780c */ /* 0x000fe40003f44270 */
[C---:B------:R-:W-:Y:S02]  /*b180*/  ISETP.GT.AND P5, PT, R0.reuse, 0x58, PT ;  /* 0x000000580000780c */ /* 0x040fe40003fa4270 */
[----:B------:R-:W-:Y:S01]  /*b190*/  FMNMX.FTZ R4, R57, R4, !PT ;  /* 0x0000000439047209 */ /* 0x000fe20007810000 */
[----:B------:R-:W-:Y:S01]  /*b1a0*/  MUFU.TANH R104, R104 ;  /* 0x0000006800687308 */ /* 0x000fe20000002400 */
[C---:B------:R-:W-:Y:S02]  /*b1b0*/  ISETP.GT.AND P1, PT, R0.reuse, 0x50, PT ;  /* 0x000000500000780c */ /* 0x040fe40003f24270 */
[----:B------:R-:W-:Y:S02]  /*b1c0*/  FMNMX.FTZ R4, R187, R4, !PT ;  /* 0x00000004bb047209 */ /* 0x000fe40007810000 */
[----:B-1----:R-:W-:Y:S02]  /*b1d0*/  FSEL R194, R79, -INF , P2 ;  /* 0xff8000004fc27808 */ /* 0x002fe40001000000 */
[----:B------:R-:W-:Y:S02]  /*b1e0*/  FSEL R249, R249, -INF , P1 ;  /* 0xff800000f9f97808 */ /* 0x000fe40000800000 */
[C---:B------:R-:W-:Y:S01]  /*b1f0*/  ISETP.GT.AND P1, PT, R0.reuse, 0x61, PT ;  /* 0x000000610000780c */ /* 0x040fe20003f24270 */
[----:B------:R-:W1:Y:S01]  /*b200*/  MUFU.TANH R105, R105 ;  /* 0x0000006900697308 */ /* 0x000e620000002400 */
[----:B------:R-:W-:Y:S02]  /*b210*/  ISETP.GT.AND P0, PT, R0, 0x51, PT ;  /* 0x000000510000780c */ /* 0x000fe40003f04270 */
[----:B------:R-:W-:Y:S02]  /*b220*/  FMNMX.FTZ R2, R249, R2, !PT ;  /* 0x00000002f9027209 */ /* 0x000fe40007810000 */
[----:B--2---:R-:W-:Y:S02]  /*b230*/  FSEL R247, R92, -INF , P5 ;  /* 0xff8000005cf77808 */ /* 0x004fe40002800000 */
[C---:B------:R-:W-:Y:S02]  /*b240*/  ISETP.GT.AND P5, PT, R0.reuse, 0x69, PT ;  /* 0x000000690000780c */ /* 0x040fe40003fa4270 */
[----:B------:R-:W-:Y:S01]  /*b250*/  FMNMX.FTZ R72, R243, R72, !PT ;  /* 0x00000048f3487209 */ /* 0x000fe20007810000 */
[----:B------:R-:W2:Y:S01]  /*b260*/  MUFU.TANH R108, R108 ;  /* 0x0000006c006c7308 */ /* 0x000ea20000002400 */
[----:B------:R-:W-:Y:S02]  /*b270*/  ISETP.GT.AND P2, PT, R0, 0x60, PT ;  /* 0x000000600000780c */ /* 0x000fe40003f44270 */
[----:B------:R-:W-:Y:S02]  /*b280*/  FSEL R248, R248, -INF , P0 ;  /* 0xff800000f8f87808 */ /* 0x000fe40000000000 */
[----:B------:R-:W-:Y:S02]  /*b290*/  ISETP.GT.AND P0, PT, R0, 0x68, PT ;  /* 0x000000680000780c */ /* 0x000fe40003f04270 */
[----:B------:R-:W-:Y:S01]  /*b2a0*/  FMNMX.FTZ R0, R188, R4, !PT ;  /* 0x00000004bc007209 */ /* 0x000fe20007810000 */
[--C-:B------:R-:W-:Y:S01]  /*b2b0*/  FFMA.FTZ R4, R8, c[0x0][0x2d0], -R75.reuse ;  /* 0x0000b40008047a23 */ /* 0x100fe2000001084b */
[----:B------:R-:W-:Y:S01]  /*b2c0*/  FMNMX.FTZ R72, R221, R72, !PT ;  /* 0x00000048dd487209 */ /* 0x000fe20007810000 */
[----:B------:R-:W3:Y:S01]  /*b2d0*/  MUFU.TANH R91, R91 ;  /* 0x0000005b005b7308 */ /* 0x000ee20000002400 */
[----:B------:R-:W-:Y:S01]  /*b2e0*/  FSEL R202, R109, -INF , P5 ;  /* 0xff8000006dca7808 */ /* 0x000fe20002800000 */
[--C-:B------:R-:W-:Y:S01]  /*b2f0*/  FFMA.FTZ R109, R201, c[0x0][0x2d0], -R75.reuse ;  /* 0x0000b400c96d7a23 */ /* 0x100fe2000001084b */
[----:B------:R-:W-:Y:S02]  /*b300*/  ISETP.GE.AND P5, PT, R216, 0x1, PT ;  /* 0x00000001d800780c */ /* 0x000fe40003fa6270 */
[----:B------:R-:W-:Y:S02]  /*b310*/  FMNMX.FTZ R72, R103, R72, !PT ;  /* 0x0000004867487209 */ /* 0x000fe40007810000 */
[----:B-1----:R-:W-:Y:S01]  /*b320*/  FSEL R207, R105, -INF , P1 ;  /* 0xff80000069cf7808 */ /* 0x002fe20000800000 */
[----:B------:R-:W-:Y:S01]  /*b330*/  IMAD.MOV.U32 R105, RZ, RZ, R86 ;  /* 0x000000ffff697224 */ /* 0x000fe200078e0056 */
[----:B------:R-:W-:Y:S01]  /*b340*/  FMNMX.FTZ R72, R197, R72, !PT ;  /* 0x00000048c5487209 */ /* 0x000fe20007810000 */
[----:B------:R1:W-:Y:S01]  /*b350*/  MUFU.EX2 R220, R4 ;  /* 0x0000000400dc7308 */ /* 0x0003e20000000800 */
[----:B------:R-:W-:Y:S02]  /*b360*/  FMNMX.FTZ R2, R248, R2, !PT ;  /* 0x00000002f8027209 */ /* 0x000fe40007810000 */
[----:B------:R-:W-:Y:S01]  /*b370*/  FSEL R211, R104, -INF , P2 ;  /* 0xff80000068d37808 */ /* 0x000fe20001000000 */
[--C-:B------:R-:W-:Y:S01]  /*b380*/  FFMA.FTZ R104, R223, c[0x0][0x2d0], -R75.reuse ;  /* 0x0000b400df687a23 */ /* 0x100fe2000001084b */
[----:B------:R-:W-:Y:S02]  /*b390*/  FMNMX.FTZ R2, R247, R2, !PT ;  /* 0x00000002f7027209 */ /* 0x000fe40007810000 */
[----:B------:R-:W-:Y:S02]  /*b3a0*/  FMNMX.FTZ R72, R191, R72, !PT ;  /* 0x00000048bf487209 */ /* 0x000fe40007810000 */
[----:B------:R-:W-:Y:S01]  /*b3b0*/  FMNMX.FTZ R2, R107, R2, !PT ;  /* 0x000000026b027209 */ /* 0x000fe20007810000 */
[----:B------:R-:W3:Y:S01]  /*b3c0*/  MUFU.TANH R94, R94 ;  /* 0x0000005e005e7308 */ /* 0x000ee20000002400 */
[----:B------:R-:W-:Y:S02]  /*b3d0*/  FMNMX.FTZ R72, R190, R72, !PT ;  /* 0x00000048be487209 */ /* 0x000fe40007810000 */
[----:B------:R-:W-:Y:S02]  /*b3e0*/  FMNMX.FTZ R2, R211, R2, !PT ;  /* 0x00000002d3027209 */ /* 0x000fe40007810000 */
[----:B--2---:R-:W-:Y:S01]  /*b3f0*/  FSEL R204, R108, -INF , P0 ;  /* 0xff8000006ccc7808 */ /* 0x004fe20000000000 */
[--C-:B------:R-:W-:Y:S01]  /*b400*/  FFMA.FTZ R108, R219, c[0x0][0x2d0], -R75.reuse ;  /* 0x0000b400db6c7a23 */ /* 0x100fe2000001084b */
[----:B------:R-:W-:Y:S02]  /*b410*/  FMNMX.FTZ R2, R207, R2, !PT ;  /* 0x00000002cf027209 */ /* 0x000fe40007810000 */
[----:B------:R-:W-:Y:S01]  /*b420*/  FMNMX.FTZ R72, R186, R72, !PT ;  /* 0x00000048ba487209 */ /* 0x000fe20007810000 */
[----:B------:R-:W2:Y:S01]  /*b430*/  MUFU.TANH R95, R95 ;  /* 0x0000005f005f7308 */ /* 0x000ea20000002400 */
[----:B------:R-:W-:Y:S02]  /*b440*/  FMNMX.FTZ R2, R204, R2, !PT ;  /* 0x00000002cc027209 */ /* 0x000fe40007810000 */
[----:B------:R-:W-:Y:S01]  /*b450*/  FMNMX.FTZ R72, R99, R72, !PT ;  /* 0x0000004863487209 */ /* 0x000fe20007810000 */
[--C-:B-1----:R-:W-:Y:S01]  /*b460*/  FFMA.FTZ R4, R9, c[0x0][0x2d0], -R75.reuse ;  /* 0x0000b40009047a23 */ /* 0x102fe2000001084b */
[----:B------:R-:W-:Y:S01]  /*b470*/  FMNMX.FTZ R2, R202, R2, !PT ;  /* 0x00000002ca027209 */ /* 0x000fe20007810000 */
[----:B------:R-:W-:Y:S01]  /*b480*/  IMAD.MOV.U32 R9, RZ, RZ, c[0x0][0x1e0] ;  /* 0x00007800ff097624 */ /* 0x000fe200078e00ff */
[----:B------:R-:W-:Y:S02]  /*b490*/  FMNMX.FTZ R72, R98, R72, !PT ;  /* 0x0000004862487209 */ /* 0x000fe40007810000 */
[----:B------:R-:W-:Y:S01]  /*b4a0*/  ISETP.GT.AND P2, PT, R5, 0x51, PT ;  /* 0x000000510500780c */ /* 0x000fe20003f44270 */
[----:B------:R1:W1:Y:S01]  /*b4b0*/  MUFU.EX2 R246, R4 ;  /* 0x0000000400f67308 */ /* 0x0002620000000800 */
[----:B------:R-:W-:Y:S01]  /*b4c0*/  FMNMX.FTZ R72, R114, R72, !PT ;  /* 0x0000004872487209 */ /* 0x000fe20007810000 */
[----:B------:R-:W2:Y:S01]  /*b4d0*/  SHFL.BFLY PT, R71, R2, 0x2, 0x1f ;  /* 0x0c401f0002477f89 */ /* 0x000ea200000e0000 */
[----:B------:R-:W-:Y:S02]  /*b4e0*/  FMNMX.FTZ R0, R199, R0, !PT ;  /* 0x00000000c7007209 */ /* 0x000fe40007810000 */
[----:B------:R-:W-:Y:S02]  /*b4f0*/  FMNMX.FTZ R72, R115, R72, !PT ;  /* 0x0000004873487209 */ /* 0x000fe40007810000 */
[----:B------:R-:W-:Y:S02]  /*b500*/  FMNMX.FTZ R0, R214, R0, !PT ;  /* 0x00000000d6007209 */ /* 0x000fe40007810000 */
[----:B---3--:R-:W-:Y:S01]  /*b510*/  FSEL R217, R91, -INF , P2 ;  /* 0xff8000005bd97808 */ /* 0x008fe20001000000 */
[----:B------:R-:W3:Y:S01]  /*b520*/  MUFU.TANH R106, R106 ;  /* 0x0000006a006a7308 */ /* 0x000ee20000002400 */
[----:B------:R-:W3:Y:S01]  /*b530*/  SHFL.BFLY PT, R6, R72, 0x2, 0x1f ;  /* 0x0c401f0048067f89 */ /* 0x000ee200000e0000 */
[----:B------:R-:W-:Y:S02]  /*b540*/  FMNMX.FTZ R0, R84, R0, !PT ;  /* 0x0000000054007209 */ /* 0x000fe40007810000 */
[----:B------:R-:W-:Y:S02]  /*b550*/  ISETP.GT.AND P1, PT, R5, 0x58, PT ;  /* 0x000000580500780c */ /* 0x000fe40003f24270 */
[----:B------:R-:W-:Y:S02]  /*b560*/  FMNMX.FTZ R0, R97, R0, !PT ;  /* 0x0000000061007209 */ /* 0x000fe40007810000 */
[----:B------:R-:W-:Y:S02]  /*b570*/  FSEL R215, R94, -INF , P1 ;  /* 0xff8000005ed77808 */ /* 0x000fe40000800000 */
[----:B------:R-:W-:Y:S02]  /*b580*/  FMNMX.FTZ R0, R111, R0, !PT ;  /* 0x000000006f007209 */ /* 0x000fe40007810000 */
[----:B------:R-:W-:Y:S01]  /*b590*/  ISETP.GT.AND P0, PT, R5, 0x59, PT ;  /* 0x000000590500780c */ /* 0x000fe20003f04270 */
[--C-:B-1----:R-:W-:Y:S01]  /*b5a0*/  FFMA.FTZ R4, R10, c[0x0][0x2d0], -R75.reuse ;  /* 0x0000b4000a047a23 */ /* 0x102fe2000001084b */
[----:B------:R-:W-:Y:S02]  /*b5b0*/  MOV R10, c[0x0][0x1e4] ;  /* 0x00007900000a7a02 */ /* 0x000fe40000000f00 */
[----:B--2---:R-:W-:Y:S01]  /*b5c0*/  FMNMX.FTZ R71, R2, R71, !PT ;  /* 0x0000004702477209 */ /* 0x004fe20007810000 */
[----:B------:R-:W-:Y:S01]  /*b5d0*/  MUFU.EX2 R64, R4 ;  /* 0x0000000400407308 */ /* 0x000fe20000000800 */
[----:B------:R-:W-:Y:S01]  /*b5e0*/  FFMA.FTZ R2, R11, c[0x0][0x2d0], -R75 ;  /* 0x0000b4000b027a23 */ /* 0x000fe2000001084b */
[----:B------:R-:W-:Y:S02]  /*b5f0*/  FSEL R212, R95, -INF , P0 ;  /* 0xff8000005fd47808 */ /* 0x000fe40000000000 */
[----:B------:R-:W-:Y:S02]  /*b600*/  F2FP.PACK_AB R76, R246, R220 ;  /* 0x000000dcf64c723e */ /* 0x000fe400000000ff */
[C---:B------:R-:W-:Y:S02]  /*b610*/  ISETP.GT.AND P0, PT, R5.reuse, 0x61, PT ;  /* 0x000000610500780c */ /* 0x040fe40003f04270 */
[----:B------:R-:W-:Y:S02]  /*b620*/  FMNMX.FTZ R0, R194, R0, !PT ;  /* 0x00000000c2007209 */ /* 0x000fe40007810000 */
[----:B------:R-:W1:Y:S01]  /*b630*/  MUFU.EX2 R4, R2 ;  /* 0x0000000200047308 */ /* 0x000e620000000800 */
[----:B---3--:R-:W-:Y:S02]  /*b640*/  FMNMX.FTZ R72, R72, R6, !PT ;  /* 0x0000000648487209 */ /* 0x008fe40007810000 */
[----:B------:R-:W-:Y:S02]  /*b650*/  FMNMX.FTZ R0, R242, R0, !PT ;  /* 0x00000000f2007209 */ /* 0x000fe40007810000 */
[----:B------:R-:W-:Y:S01]  /*b660*/  ISETP.GT.AND P1, PT, R5, 0x60, PT ;  /* 0x000000600500780c */ /* 0x000fe20003f24270 */
[----:B------:R-:W2:Y:S01]  /*b670*/  SHFL.BFLY PT, R6, R72, 0x1, 0x1f ;  /* 0x0c201f0048067f89 */ /* 0x000ea200000e0000 */
[----:B------:R-:W-:Y:S02]  /*b680*/  FMNMX.FTZ R0, R217, R0, !PT ;  /* 0x00000000d9007209 */ /* 0x000fe40007810000 */
[----:B------:R-:W-:Y:S02]  /*b690*/  FSEL R208, R106, -INF , P1 ;  /* 0xff8000006ad07808 */ /* 0x000fe40000800000 */
[----:B------:R-:W-:Y:S02]  /*b6a0*/  FMNMX.FTZ R0, R215, R0, !PT ;  /* 0x00000000d7007209 */ /* 0x000fe40007810000 */
[----:B------:R-:W-:Y:S02]  /*b6b0*/  ISETP.GT.AND P1, PT, R5, 0x68, PT ;  /* 0x000000680500780c */ /* 0x000fe40003f24270 */
[----:B------:R-:W-:Y:S02]  /*b6c0*/  FMNMX.FTZ R0, R212, R0, !PT ;  /* 0x00000000d4007209 */ /* 0x000fe40007810000 */
[----:B------:R-:W-:Y:S01]  /*b6d0*/  FSEL R206, R17, -INF , P0 ;  /* 0xff80000011ce7808 */ /* 0x000fe20000000000 */
[----:B------:R-:W-:Y:S01]  /*b6e0*/  @P5 IMAD.SHL.U32 R17, R9, 0x20, RZ ;  /* 0x0000002009115824 */ /* 0x000fe200078e00ff */
[----:B------:R-:W-:Y:S02]  /*b6f0*/  FMNMX.FTZ R0, R208, R0, !PT ;  /* 0x00000000d0007209 */ /* 0x000fe40007810000 */
[----:B------:R-:W-:Y:S02]  /*b700*/  ISETP.GT.AND P0, PT, R5, 0x69, PT ;  /* 0x000000690500780c */ /* 0x000fe40003f04270 */
[----:B------:R-:W-:Y:S01]  /*b710*/  FSEL R203, R7, -INF , P1 ;  /* 0xff80000007cb7808 */ /* 0x000fe20000800000 */
[----:B-1----:R1:W-:Y:S01]  /*b720*/  STL [R1], R4 ;  /* 0x0000000401007387 */ /* 0x0023e20000100800 */
[----:B------:R-:W-:Y:S02]  /*b730*/  FMNMX.FTZ R0, R206, R0, !PT ;  /* 0x00000000ce007209 */ /* 0x000fe40007810000 */
[----:B------:R-:W-:Y:S01]  /*b740*/  FSEL R74, R74, -INF , P0 ;  /* 0xff8000004a4a7808 */ /* 0x000fe20000000000 */
[----:B------:R-:W-:Y:S01]  /*b750*/  STL [R1+0xa0], R216 ;  /* 0x0000a0d801007387 */ /* 0x000fe20000100800 */
[----:B------:R-:W-:Y:S02]  /*b760*/  FMNMX.FTZ R0, R203, R0, !PT ;  /* 0x00000000cb007209 */ /* 0x000fe40007810000 */
[----:B--2---:R-:W-:Y:S01]  /*b770*/  FMNMX.FTZ R72, R72, R6, !PT ;  /* 0x0000000648487209 */ /* 0x004fe20007810000 */
[----:B------:R-:W-:Y:S01]  /*b780*/  STL [R1+0xa4], R244 ;  /* 0x0000a4f401007387 */ /* 0x000fe20000100800 */
[----:B------:R-:W-:Y:S02]  /*b790*/  FMNMX.FTZ R0, R74, R0, !PT ;  /* 0x000000004a007209 */ /* 0x000fe40007810000 */
[C---:B------:R-:W-:Y:S01]  /*b7a0*/  FSETP.NEU.FTZ.AND P2, PT, R72.reuse, -INF , PT ;  /* 0xff8000004800780b */ /* 0x040fe20003f5d000 */
[----:B------:R-:W-:Y:S01]  /*b7b0*/  FMUL.FTZ R96, R72, c[0x0][0x2d0] ;  /* 0x0000b40048607a20 */ /* 0x000fe20000410000 */
[----:B------:R-:W2:Y:S01]  /*b7c0*/  SHFL.BFLY PT, R6, R71, 0x1, 0x1f ;  /* 0x0c201f0047067f89 */ /* 0x000ea200000e0000 */
[----:B------:R-:W-:Y:S03]  /*b7d0*/  @P5 SHF.R.S32.HI R5, RZ, 0x1f, R244 ;  /* 0x0000001fff055819 */ /* 0x000fe600000114f4 */
[----:B------:R-:W-:Y:S02]  /*b7e0*/  FSEL R96, R96, RZ, P2 ;  /* 0x000000ff60607208 */ /* 0x000fe40001000000 */
[----:B------:R-:W-:Y:S02]  /*b7f0*/  @P5 IMAD R5, R5, c[0x0][0x1e0], RZ ;  /* 0x0000780005055a24 */ /* 0x000fe400078e02ff */
[----:B------:R-:W3:Y:S02]  /*b800*/  SHFL.BFLY PT, R2, R0, 0x2, 0x1f ;  /* 0x0c401f0000027f89 */ /* 0x000ee400000e0000 */
[----:B------:R-:W-:Y:S02]  /*b810*/  @P5 IMAD R5, R244, c[0x0][0x1e4], R5 ;  /* 0x00007900f4055a24 */ /* 0x000fe400078e0205 */
[----:B-1----:R-:W-:Y:S01]  /*b820*/  FFMA.FTZ R4, R12, c[0x0][0x2d0], -R96 ;  /* 0x0000b4000c047a23 */ /* 0x002fe20000010860 */
[----:B------:R-:W-:Y:S03]  /*b830*/  @P5 SHF.L.U64.HI R12, R9, 0x5, R10 ;  /* 0x00000005090c5819 */ /* 0x000fe6000001020a */
[----:B------:R1:W-:Y:S01]  /*b840*/  MUFU.EX2 R192, R4 ;  /* 0x0000000400c07308 */ /* 0x0003e20000000800 */
[----:B------:R-:W-:Y:S01]  /*b850*/  STL [R1+0xa8], R73 ;  /* 0x0000a84901007387 */ /* 0x000fe20000100800 */
[----:B--2---:R-:W-:Y:S01]  /*b860*/  FMNMX.FTZ R71, R71, R6, !PT ;  /* 0x0000000647477209 */ /* 0x004fe20007810000 */
[----:B------:R-:W-:Y:S03]  /*b870*/  @P5 IMAD.WIDE.U32 R6, R244, c[0x0][0x1e0], RZ ;  /* 0x00007800f4065a25 */ /* 0x000fe600078e00ff */
[C---:B------:R-:W-:Y:S01]  /*b880*/  FSETP.NEU.FTZ.AND P1, PT, R71.reuse, -INF , PT ;  /* 0xff8000004700780b */ /* 0x040fe20003f3d000 */
[----:B------:R-:W-:Y:S02]  /*b890*/  FMUL.FTZ R100, R71, c[0x0][0x2d0] ;  /* 0x0000b40047647a20 */ /* 0x000fe40000410000 */
[----:B------:R-:W-:Y:S01]  /*b8a0*/  @P5 IMAD.IADD R7, R7, 0x1, R5 ;  /* 0x0000000107075824 */ /* 0x000fe200078e0205 */
[----:B---3--:R-:W-:Y:S02]  /*b8b0*/  FMNMX.FTZ R0, R0, R2, !PT ;  /* 0x0000000200007209 */ /* 0x008fe40007810000 */
[----:B------:R-:W-:Y:S01]  /*b8c0*/  FSEL R100, R100, RZ, P1 ;  /* 0x000000ff64647208 */ /* 0x000fe20000800000 */
[----:B------:R-:W-:Y:S01]  /*b8d0*/  @P5 IMAD R7, R7, 0x70, RZ ;  /* 0x0000007007075824 */ /* 0x000fe200078e02ff */
[----:B------:R-:W-:Y:S01]  /*b8e0*/  @P5 MOV R5, R69 ;  /* 0x0000004500055202 */ /* 0x000fe20000000f00 */
[----:B------:R-:W2:Y:S02]  /*b8f0*/  SHFL.BFLY PT, R2, R0, 0x1, 0x1f ;  /* 0x0c201f0000027f89 */ /* 0x000ea400000e0000 */
[----:B------:R-:W-:Y:S02]  /*b900*/  FFMA.FTZ R8, R16, c[0x0][0x2d0], -R100 ;  /* 0x0000b40010087a23 */ /* 0x000fe40000010864 */
[----:B-1----:R-:W-:Y:S02]  /*b910*/  FFMA.FTZ R4, R13, c[0x0][0x2d0], -R96 ;  /* 0x0000b4000d047a23 */ /* 0x002fe40000010860 */
[----:B------:R1:W-:Y:S01]  /*b920*/  MUFU.EX2 R113, R8 ;  /* 0x0000000800717308 */ /* 0x0003e20000000800 */
[--C-:B------:R-:W-:Y:S02]  /*b930*/  FFMA.FTZ R13, R30, c[0x0][0x2d0], -R75.reuse ;  /* 0x0000b4001e0d7a23 */ /* 0x100fe4000001084b */
[--C-:B------:R-:W-:Y:S02]  /*b940*/  FFMA.FTZ R16, R25, c[0x0][0x2d0], -R75.reuse ;  /* 0x0000b40019107a23 */ /* 0x100fe4000001084b */
[--C-:B------:R-:W-:Y:S05]  /*b950*/  FFMA.FTZ R107, R107, c[0x0][0x2d0], -R100.reuse ;  /* 0x0000b4006b6b7a23 */ /* 0x100fea0000010864 */
[----:B------:R3:W3:Y:S01]  /*b960*/  MUFU.EX2 R205, R4 ;  /* 0x0000000400cd7308 */ /* 0x0006e20000000800 */
[----:B--2---:R-:W-:Y:S01]  /*b970*/  FMNMX.FTZ R70, R0, R2, !PT ;  /* 0x0000000200467209 */ /* 0x004fe20007810000 */
[----:B------:R-:W-:Y:S08]  /*b980*/  FFMA.FTZ R0, R19, c[0x0][0x2d0], -R100 ;  /* 0x0000b40013007a23 */ /* 0x000ff00000010864 */
[----:B------:R2:W-:Y:S01]  /*b990*/  MUFU.EX2 R230, R13 ;  /* 0x0000000d00e67308 */ /* 0x0005e20000000800 */
[----:B------:R-:W-:Y:S02]  /*b9a0*/  FFMA.FTZ R2, R27, c[0x0][0x2d0], -R96 ;  /* 0x0000b4001b027a23 */ /* 0x000fe40000010860 */
[----:B------:R-:W-:Y:S02]  /*b9b0*/  FMUL.FTZ R101, R70, c[0x0][0x2d0] ;  /* 0x0000b40046657a20 */ /* 0x000fe40000410000 */
[----:B-1----:R-:W-:Y:S05]  /*b9c0*/  FFMA.FTZ R8, R18, c[0x0][0x2d0], -R100 ;  /* 0x0000b40012087a23 */ /* 0x002fea0000010864 */
[----:B------:R-:W-:Y:S01]  /*b9d0*/  MUFU.EX2 R65, R8 ;  /* 0x0000000800417308 */ /* 0x000fe20000000800 */
[--C-:B---3--:R-:W-:Y:S01]  /*b9e0*/  FFMA.FTZ R4, R14, c[0x0][0x2d0], -R96.reuse ;  /* 0x0000b4000e047a23 */ /* 0x108fe20000010860 */
[----:B------:R-:W-:Y:S01]  /*b9f0*/  F2FP.PACK_AB R77, R205, R192 ;  /* 0x000000c0cd4d723e */ /* 0x000fe200000000ff */
[--C-:B------:R-:W-:Y:S07]  /*ba00*/  FFMA.FTZ R14, R29, c[0x0][0x2d0], -R75.reuse ;  /* 0x0000b4001d0e7a23 */ /* 0x100fee000001084b */
[----:B------:R1:W-:Y:S01]  /*ba10*/  MUFU.EX2 R55, R4 ;  /* 0x0000000400377308 */ /* 0x0003e20000000800 */
[--C-:B--2---:R-:W-:Y:S09]  /*ba20*/  FFMA.FTZ R13, R42, c[0x0][0x2d0], -R75.reuse ;  /* 0x0000b4002a0d7a23 */ /* 0x104ff2000001084b */
[----:B------:R2:W-:Y:S10]  /*ba30*/  MUFU.EX2 R106, R0 ;  /* 0x00000000006a7308 */ /* 0x0005f40000000800 */
[----:B------:R3:W-:Y:S01]  /*ba40*/  MUFU.EX2 R229, R2 ;  /* 0x0000000200e57308 */ /* 0x0007e20000000800 */
[----:B-1----:R-:W-:Y:S02]  /*ba50*/  FFMA.FTZ R4, R15, c[0x0][0x2d0], -R96 ;  /* 0x0000b4000f047a23 */ /* 0x002fe40000010860 */
[----:B------:R-:W-:Y:S07]  /*ba60*/  FFMA.FTZ R15, R26, c[0x0][0x2d0], -R75 ;  /* 0x0000b4001a0f7a23 */ /* 0x000fee000001084b */
[----:B------:R4:W-:Y:S01]  /*ba70*/  MUFU.EX2 R244, R4 ;  /* 0x0000000400f47308 */ /* 0x0009e20000000800 */
[--C-:B--2---:R-:W-:Y:S09]  /*ba80*/  FFMA.FTZ R0, R20, c[0x0][0x2d0], -R100.reuse ;  /* 0x0000b40014007a23 */ /* 0x104ff20000010864 */
[----:B------:R-:W1:Y:S01]  /*ba90*/  MUFU.EX2 R216, R0 ;  /* 0x0000000000d87308 */ /* 0x000e620000000800 */
[----:B---3--:R-:W-:Y:S09]  /*baa0*/  FFMA.FTZ R2, R37, c[0x0][0x2d0], -R100 ;  /* 0x0000b40025027a23 */ /* 0x008ff20000010864 */
[----:B------:R2:W-:Y:S01]  /*bab0*/  MUFU.EX2 R234, R2 ;  /* 0x0000000200ea7308 */ /* 0x0005e20000000800 */
[----:B----4-:R-:W-:Y:S04]  /*bac0*/  @P5 IMAD.MOV.U32 R4, RZ, RZ, R66 ;  /* 0x000000ffff045224 */ /* 0x010fe800078e0042 */
[----:B------:R-:W-:Y:S05]  /*bad0*/  @P5 IMAD.WIDE.U32 R4, R6, 0x70, R4 ;  /* 0x0000007006045825 */ /* 0x000fea00078e0004 */
[----:B------:R3:W-:Y:S01]  /*bae0*/  MUFU.EX2 R240, R14 ;  /* 0x0000000e00f07308 */ /* 0x0007e20000000800 */
[----:B------:R-:W-:Y:S01]  /*baf0*/  @P5 IMAD.IADD R7, R5, 0x1, R7 ;  /* 0x0000000105075824 */ /* 0x000fe200078e0207 */
[----:B------:R-:W-:Y:S02]  /*bb00*/  @P5 LEA R6, P0, R4, c[0x0][0x1c8], 0x1 ;  /* 0x0000720004065a11 */ /* 0x000fe400078008ff */
[----:B-1----:R-:W-:Y:S02]  /*bb10*/  F2FP.PACK_AB R66, R216, R106 ;  /* 0x0000006ad842723e */ /* 0x002fe400000000ff */
[----:B------:R-:W-:Y:S02]  /*bb20*/  @P5 LEA.HI.X R7, R4, c[0x0][0x1cc], R7, 0x1, P0 ;  /* 0x0000730004075a11 */ /* 0x000fe400000f0c07 */
[-C--:B------:R-:W-:Y:S02]  /*bb30*/  @P5 IADD3 R4, P0, R6, R17.reuse, RZ ;  /* 0x0000001106045210 */ /* 0x080fe40007f1e0ff */
[----:B------:R-:W-:Y:S01]  /*bb40*/  MUFU.EX2 R236, R15 ;  /* 0x0000000f00ec7308 */ /* 0x000fe20000000800 */
[----:B------:R1:W-:Y:S02]  /*bb50*/  @P5 LDGSTS.E.BYPASS.LTC128B.128 [R241+0x3900], [R6.64], !P6 ;  /* 0x0390000006f15fae */ /* 0x0003e4000f101d4a */
[----:B------:R-:W-:Y:S01]  /*bb60*/  @P5 IMAD.X R5, R7, 0x1, R12, P0 ;  /* 0x0000000107055824 */ /* 0x000fe200000e060c */
[-C--:B------:R-:W-:Y:S01]  /*bb70*/  @P5 IADD3 R8, P0, R4, R17.reuse, RZ ;  /* 0x0000001104085210 */ /* 0x080fe20007f1e0ff */
[----:B--2---:R-:W-:Y:S03]  /*bb80*/  FFMA.FTZ R2, R43, c[0x0][0x2d0], -R96 ;  /* 0x0000b4002b027a23 */ /* 0x004fe60000010860 */
[----:B------:R-:W-:Y:S02]  /*bb90*/  @P5 IADD3.X R9, R5, R12, RZ, P0, !PT ;  /* 0x0000000c05095210 */ /* 0x000fe400007fe4ff */
[----:B------:R2:W-:Y:S01]  /*bba0*/  MUFU.EX2 R90, R2 ;  /* 0x00000002005a7308 */ /* 0x0005e20000000800 */
[----:B------:R-:W-:Y:S01]  /*bbb0*/  @P5 IADD3 R10, P0, R8, R17, RZ ;  /* 0x00000011080a5210 */ /* 0x000fe20007f1e0ff */
[----:B------:R4:W-:Y:S01]  /*bbc0*/  @P5 LDGSTS.E.BYPASS.LTC128B.128 [R241+0x4100], [R4.64], !P6 ;  /* 0x0410000004f15fae */ /* 0x0009e2000f101d4a */
[----:B---3--:R-:W-:Y:S03]  /*bbd0*/  FFMA.FTZ R14, R41, c[0x0][0x2d0], -R75 ;  /* 0x0000b400290e7a23 */ /* 0x008fe6000001084b */
[----:B------:R-:W-:Y:S01]  /*bbe0*/  @P5 IMAD.X R11, R9, 0x1, R12, P0 ;  /* 0x00000001090b5824 */ /* 0x000fe200000e060c */
[----:B------:R-:W-:Y:S03]  /*bbf0*/  FSETP.NEU.FTZ.AND P0, PT, R70, -INF , PT ;  /* 0xff8000004600780b */ /* 0x000fe60003f1d000 */
[----:B------:R-:W-:Y:S01]  /*bc00*/  MUFU.EX2 R87, R14 ;  /* 0x0000000e00577308 */ /* 0x000fe20000000800 */
[----:B------:R-:W-:Y:S01]  /*bc10*/  FSEL R101, R101, RZ, P0 ;  /* 0x000000ff65657208 */ /* 0x000fe20000000000 */
[----:B------:R3:W-:Y:S04]  /*bc20*/  @P5 LDGSTS.E.BYPASS.LTC128B.128 [R241+0x4900], [R8.64], !P6 ;  /* 0x0490000008f15fae */ /* 0x0007e8000f101d4a */
[--C-:B------:R-:W-:Y:S04]  /*bc30*/  FFMA.FTZ R0, R21, c[0x0][0x2d0], -R101.reuse ;  /* 0x0000b40015007a23 */ /* 0x100fe80000010865 */
[----:B------:R1:W-:Y:S01]  /*bc40*/  MUFU.EX2 R112, R0 ;  /* 0x0000000000707308 */ /* 0x0003e20000000800 */
[----:B------:R3:W-:Y:S01]  /*bc50*/  @P5 LDGSTS.E.BYPASS.LTC128B.128 [R241+0x5100], [R10.64], !P6 ;  /* 0x051000000af15fae */ /* 0x0007e2000f101d4a */
[----:B--2---:R-:W-:Y:S08]  /*bc60*/  FFMA.FTZ R2, R49, c[0x0][0x2d0], -R100 ;  /* 0x0000b40031027a23 */ /* 0x004ff00000010864 */
[----:B------:R-:W-:Y:S10]  /*bc70*/  MUFU.EX2 R80, R2 ;  /* 0x0000000200507308 */ /* 0x000ff40000000800 */
[----:B------:R-:W-:Y:S01]  /*bc80*/  MUFU.EX2 R95, R13 ;  /* 0x0000000d005f7308 */ /* 0x000fe20000000800 */
[--C-:B-1----:R-:W-:Y:S09]  /*bc90*/  FFMA.FTZ R0, R22, c[0x0][0x2d0], -R101.reuse ;  /* 0x0000b40016007a23 */ /* 0x102ff20000010865 */
[----:B------:R1:W-:Y:S10]  /*bca0*/  MUFU.EX2 R250, R0 ;  /* 0x0000000000fa7308 */ /* 0x0003f40000000800 */
[----:B------:R-:W-:Y:S01]  /*bcb0*/  MUFU.EX2 R232, R16 ;  /* 0x0000001000e87308 */ /* 0x000fe20000000800 */
[--C-:B-1----:R-:W-:Y:S09]  /*bcc0*/  FFMA.FTZ R0, R23, c[0x0][0x2d0], -R101.reuse ;  /* 0x0000b40017007a23 */ /* 0x102ff20000010865 */
[----:B------:R1:W-:Y:S02]  /*bcd0*/  MUFU.EX2 R251, R0 ;  /* 0x0000000000fb7308 */ /* 0x0003e40000000800 */
[--C-:B-1----:R-:W-:Y:S08]  /*bce0*/  FFMA.FTZ R0, R24, c[0x0][0x2d0], -R101.reuse ;  /* 0x0000b40018007a23 */ /* 0x102ff00000010865 */
[----:B------:R1:W2:Y:S02]  /*bcf0*/  MUFU.EX2 R228, R0 ;  /* 0x0000000000e47308 */ /* 0x0002a40000000800 */
[--C-:B-1----:R-:W-:Y:S01]  /*bd00*/  FFMA.FTZ R0, R28, c[0x0][0x2d0], -R96.reuse ;  /* 0x0000b4001c007a23 */ /* 0x102fe20000010860 */
[----:B--2---:R-:W-:Y:S07]  /*bd10*/  F2FP.PACK_AB R67, R228, R251 ;  /* 0x000000fbe443723e */ /* 0x004fee00000000ff */
[----:B------:R1:W-:Y:S02]  /*bd20*/  MUFU.EX2 R237, R0 ;  /* 0x0000000000ed7308 */ /* 0x0003e40000000800 */
[--C-:B-1----:R-:W-:Y:S08]  /*bd30*/  FFMA.FTZ R0, R31, c[0x0][0x2d0], -R96.reuse ;  /* 0x0000b4001f007a23 */ /* 0x102ff00000010860 */
[----:B------:R1:W-:Y:S02]  /*bd40*/  MUFU.EX2 R233, R0 ;  /* 0x0000000000e97308 */ /* 0x0003e40000000800 */
[----:B-1----:R-:W-:Y:S08]  /*bd50*/  FFMA.FTZ R0, R32, c[0x0][0x2d0], -R96 ;  /* 0x0000b40020007a23 */ /* 0x002ff00000010860 */
[----:B------:R1:W-:Y:S02]  /*bd60*/  MUFU.EX2 R92, R0 ;  /* 0x00000000005c7308 */ /* 0x0003e40000000800 */
[--C-:B-1----:R-:W-:Y:S08]  /*bd70*/  FFMA.FTZ R0, R33, c[0x0][0x2d0], -R100.reuse ;  /* 0x0000b40021007a23 */ /* 0x102ff00000010864 */
[----:B------:R1:W-:Y:S02]  /*bd80*/  MUFU.EX2 R231, R0 ;  /* 0x0000000000e77308 */ /* 0x0003e40000000800 */
[--C-:B-1----:R-:W-:Y:S08]  /*bd90*/  FFMA.FTZ R0, R34, c[0x0][0x2d0], -R100.reuse ;  /* 0x0000b40022007a23 */ /* 0x102ff00000010864 */
[----:B------:R1:W-:Y:S02]  /*bda0*/  MUFU.EX2 R238, R0 ;  /* 0x0000000000ee7308 */ /* 0x0003e40000000800 */
[--C-:B-1----:R-:W-:Y:S08]  /*bdb0*/  FFMA.FTZ R0, R35, c[0x0][0x2d0], -R101.reuse ;  /* 0x0000b40023007a23 */ /* 0x102ff00000010865 */
[----:B------:R1:W-:Y:S02]  /*bdc0*/  MUFU.EX2 R235, R0 ;  /* 0x0000000000eb7308 */ /* 0x0003e40000000800 */
[--C-:B-1----:R-:W-:Y:S08]  /*bdd0*/  FFMA.FTZ R0, R36, c[0x0][0x2d0], -R101.reuse ;  /* 0x0000b40024007a23 */ /* 0x102ff00000010865 */
[----:B------:R1:W-:Y:S02]  /*bde0*/  MUFU.EX2 R239, R0 ;  /* 0x0000000000ef7308 */ /* 0x0003e40000000800 */
[----:B-1----:R-:W-:Y:S08]  /*bdf0*/  FFMA.FTZ R0, R38, c[0x0][0x2d0], -R100 ;  /* 0x0000b40026007a23 */ /* 0x002ff00000010864 */
        /* <DEDUP_REMOVED lines=15> */
[----:B-1----:R-:W-:Y:S02]  /*bef0*/  FSEL R0, R73, RZ, P3 ;  /* 0x000000ff49007208 */ /* 0x002fe40001800000 */
[----:B------:R-:W2:Y:S01]  /*bf00*/  LDL.LU R73, [R1] ;  /* 0x0000000001497983 */ /* 0x000ea20000300800 */
[-C--:B------:R-:W-:Y:S02]  /*bf10*/  @P5 IADD3 R6, P3, R10, R17.reuse, RZ ;  /* 0x000000110a065210 */ /* 0x080fe40007f7e0ff */
[----:B------:R-:W-:Y:S01]  /*bf20*/  FADD.FTZ R2, -R0, R3 ;  /* 0x0000000300027221 */ /* 0x000fe20000010100 */
[----:B------:R-:W-:Y:S02]  /*bf30*/  FSEL R0, R72, RZ, P2 ;  /* 0x000000ff48007208 */ /* 0x000fe40001000000 */
[----:B------:R-:W-:Y:S01]  /*bf40*/  @P5 IMAD.X R7, R11, 0x1, R12, P3 ;  /* 0x000000010b075824 */ /* 0x000fe200018e060c */
[-C--:B----4-:R-:W-:Y:S01]  /*bf50*/  @P5 IADD3 R4, P2, R6, R17.reuse, RZ ;  /* 0x0000001106045210 */ /* 0x090fe20007f5e0ff */
[----:B------:R-:W-:Y:S02]  /*bf60*/  FMUL.FTZ R2, R2, c[0x0][0x2d0] ;  /* 0x0000b40002027a20 */ /* 0x000fe40000410000 */
[----:B------:R-:W-:Y:S01]  /*bf70*/  FADD.FTZ R0, -R0, R116 ;  /* 0x0000007400007221 */ /* 0x000fe20000010100 */
[----:B------:R1:W-:Y:S01]  /*bf80*/  @P5 LDGSTS.E.BYPASS.LTC128B.128 [R241+0x5900], [R6.64], !P6 ;  /* 0x0590000006f15fae */ /* 0x0003e2000f101d4a */
[----:B------:R4:W4:Y:S01]  /*bf90*/  MUFU.EX2 R69, R2 ;  /* 0x0000000200457308 */ /* 0x0009220000000800 */
[--C-:B------:R-:W-:Y:S01]  /*bfa0*/  @P5 IMAD.X R5, R7, 0x1, R12.reuse, P2 ;  /* 0x0000000107055824 */ /* 0x100fe200010e060c */
[----:B---3--:R-:W-:Y:S01]  /*bfb0*/  @P5 IADD3 R8, P3, R4, R17, RZ ;  /* 0x0000001104085210 */ /* 0x008fe20007f7e0ff */
[----:B------:R-:W-:Y:S01]  /*bfc0*/  FMUL.FTZ R0, R0, c[0x0][0x2d0] ;  /* 0x0000b40000007a20 */ /* 0x000fe20000410000 */
[----:B------:R-:W-:Y:S02]  /*bfd0*/  MOV R116, R65 ;  /* 0x0000004100747202 */ /* 0x000fe40000000f00 */
[----:B------:R-:W-:Y:S01]  /*bfe0*/  F2FP.PACK_AB R65, R250, R112 ;  /* 0x00000070fa41723e */ /* 0x000fe200000000ff */
[----:B------:R3:W-:Y:S01]  /*bff0*/  @P5 LDGSTS.E.BYPASS.LTC128B.128 [R241+0x6100], [R4.64], !P6 ;  /* 0x0610000004f15fae */ /* 0x0007e2000f101d4a */
[----:B------:R-:W-:Y:S02]  /*c000*/  @P5 IMAD.X R9, R5, 0x1, R12, P3 ;  /* 0x0000000105095824 */ /* 0x000fe400018e060c */
[----:B------:R1:W1:Y:S05]  /*c010*/  MUFU.EX2 R68, R0 ;  /* 0x0000000000447308 */ /* 0x00026a0000000800 */
[----:B------:R3:W-:Y:S08]  /*c020*/  @P5 LDGSTS.E.BYPASS.LTC128B.128 [R241+0x6900], [R8.64], !P6 ;  /* 0x0690000008f15fae */ /* 0x0007f0000f101d4a */
[----:B------:R-:W2:Y:S01]  /*c030*/  LDSM.16.MT88.4 R20, [R224+0x100] ;  /* 0x00010000e014783b */ /* 0x000ea20000004200 */
[----:B----4-:R-:W-:Y:S01]  /*c040*/  FSEL R2, R71, RZ, P1 ;  /* 0x000000ff47027208 */ /* 0x010fe20000800000 */
[C---:B------:R-:W-:Y:S02]  /*c050*/  FMUL.FTZ R16, R69.reuse, R132 ;  /* 0x0000008445107220 */ /* 0x040fe40000410000 */
[C---:B------:R-:W-:Y:S02]  /*c060*/  FMUL.FTZ R17, R69.reuse, R133 ;  /* 0x0000008545117220 */ /* 0x040fe40000410000 */
[C---:B------:R-:W-:Y:S02]  /*c070*/  FMUL.FTZ R32, R69.reuse, R148 ;  /* 0x0000009445207220 */ /* 0x040fe40000410000 */
[----:B------:R-:W4:Y:S01]  /*c080*/  LDSM.16.MT88.4 R36, [R227+0x100] ;  /* 0x00010000e324783b */ /* 0x000f220000004200 */
[----:B------:R-:W-:Y:S02]  /*c090*/  IMAD.MOV.U32 R132, RZ, RZ, R85 ;  /* 0x000000ffff847224 */ /* 0x000fe400078e0055 */
[----:B-1----:R-:W-:Y:S01]  /*c0a0*/  FADD.FTZ R0, -R2, R117 ;  /* 0x0000007502007221 */ /* 0x002fe20000010100 */
[----:B------:R-:W-:Y:S01]  /*c0b0*/  FSEL R2, R70, RZ, P0 ;  /* 0x000000ff46027208 */ /* 0x000fe20000000000 */
[C---:B---3--:R-:W-:Y:S01]  /*c0c0*/  FMUL.FTZ R5, R69.reuse, R121 ;  /* 0x0000007945057220 */ /* 0x048fe20000410000 */
[----:B------:R-:W-:Y:S01]  /*c0d0*/  MOV R117, R64 ;  /* 0x0000004000757202 */ /* 0x000fe20000000f00 */
[----:B------:R-:W-:Y:S01]  /*c0e0*/  FMUL.FTZ R0, R0, c[0x0][0x2d0] ;  /* 0x0000b40000007a20 */ /* 0x000fe20000410000 */
[----:B------:R-:W-:Y:S01]  /*c0f0*/  F2FP.PACK_AB R64, R116, R113 ;  /* 0x000000717440723e */ /* 0x000fe200000000ff */
[C---:B------:R-:W-:Y:S01]  /*c100*/  FMUL.FTZ R18, R68.reuse, R134 ;  /* 0x0000008644127220 */ /* 0x040fe20000410000 */
[----:B------:R-:W0:Y:S01]  /*c110*/  LDGDEPBAR ;  /* 0x00000000000079af */ /* 0x000e220000000000 */
[----:B------:R1:W3:Y:S01]  /*c120*/  MUFU.EX2 R3, R0 ;  /* 0x0000000000037308 */ /* 0x0002e20000000800 */
[C---:B------:R-:W-:Y:S01]  /*c130*/  FMUL.FTZ R6, R68.reuse, R122 ;  /* 0x0000007a44067220 */ /* 0x040fe20000410000 */
[----:B------:R-:W-:Y:S01]  /*c140*/  MOV R122, R83 ;  /* 0x00000053007a7202 */ /* 0x000fe20000000f00 */
[C---:B------:R-:W-:Y:S02]  /*c150*/  FMUL.FTZ R4, R69.reuse, R120 ;  /* 0x0000007845047220 */ /* 0x040fe40000410000 */
[C---:B------:R-:W-:Y:S02]  /*c160*/  FMUL.FTZ R7, R68.reuse, R123 ;  /* 0x0000007b44077220 */ /* 0x040fe40000410000 */
[C---:B------:R-:W-:Y:S01]  /*c170*/  FMUL.FTZ R19, R68.reuse, R135 ;  /* 0x0000008744137220 */ /* 0x040fe20000410000 */
[----:B------:R-:W-:Y:S01]  /*c180*/  MOV R135, R84 ;  /* 0x0000005400877202 */ /* 0x000fe20000000f00 */
[C---:B------:R-:W-:Y:S02]  /*c190*/  FMUL.FTZ R35, R68.reuse, R151 ;  /* 0x0000009744237220 */ /* 0x040fe40000410000 */
[----:B------:R-:W-:Y:S01]  /*c1a0*/  FMUL.FTZ R34, R68, R150 ;  /* 0x0000009644227220 */ /* 0x000fe20000410000 */
[----:B------:R-:W-:Y:S01]  /*c1b0*/  MOV R150, R135 ;  /* 0x0000008700967202 */ /* 0x000fe20000000f00 */
[----:B------:R-:W-:Y:S01]  /*c1c0*/  IMAD.MOV.U32 R148, RZ, RZ, R82 ;  /* 0x000000ffff947224 */ /* 0x000fe200078e0052 */
[----:B------:R-:W-:Y:S01]  /*c1d0*/  MOV R135, R105 ;  /* 0x0000006900877202 */ /* 0x000fe20000000f00 */
[C---:B------:R-:W-:Y:S02]  /*c1e0*/  FMUL.FTZ R48, R69.reuse, R164 ;  /* 0x000000a445307220 */ /* 0x040fe40000410000 */
[----:B------:R-:W-:Y:S02]  /*c1f0*/  FMUL.FTZ R49, R69, R165 ;  /* 0x000000a545317220 */ /* 0x000fe40000410000 */
[----:B------:R-:W-:Y:S02]  /*c200*/  FFMA.FTZ R105, R191, c[0x0][0x2d0], -R96 ;  /* 0x0000b400bf697a23 */ /* 0x000fe40000010860 */
[----:B-1----:R-:W-:Y:S02]  /*c210*/  FADD.FTZ R0, -R2, R118 ;  /* 0x0000007602007221 */ /* 0x002fe40000010100 */
[----:B------:R-:W-:Y:S02]  /*c220*/  FFMA.FTZ R2, R50, c[0x0][0x2d0], -R100 ;  /* 0x0000b40032027a23 */ /* 0x000fe40000010864 */
[----:B------:R-:W-:Y:S02]  /*c230*/  FMUL.FTZ R0, R0, c[0x0][0x2d0] ;  /* 0x0000b40000007a20 */ /* 0x000fe40000410000 */
[----:B------:R1:W1:Y:S01]  /*c240*/  MUFU.EX2 R29, R2 ;  /* 0x00000002001d7308 */ /* 0x0002620000000800 */
[C---:B---3--:R-:W-:Y:S02]  /*c250*/  FMUL.FTZ R8, R3.reuse, R124 ;  /* 0x0000007c03087220 */ /* 0x048fe40000410000 */
[----:B------:R-:W-:Y:S02]  /*c260*/  IMAD.MOV.U32 R118, RZ, RZ, R55 ;  /* 0x000000ffff767224 */ /* 0x000fe400078e0037 */
[C---:B------:R-:W-:Y:S02]  /*c270*/  FMUL.FTZ R9, R3.reuse, R125 ;  /* 0x0000007d03097220 */ /* 0x040fe40000410000 */
[C---:B------:R-:W-:Y:S01]  /*c280*/  FMUL.FTZ R13, R3.reuse, R129 ;  /* 0x00000081030d7220 */ /* 0x040fe20000410000 */
[----:B------:R-:W-:Y:S01]  /*c290*/  F2FP.PACK_AB R79, R244, R118 ;  /* 0x00000076f44f723e */ /* 0x000fe200000000ff */
[C---:B------:R-:W-:Y:S01]  /*c2a0*/  FMUL.FTZ R12, R3.reuse, R128 ;  /* 0x00000080030c7220 */ /* 0x040fe20000410000 */
[----:B------:R-:W3:Y:S01]  /*c2b0*/  MUFU.EX2 R0, R0 ;  /* 0x0000000000007308 */ /* 0x000ee20000000800 */
[C---:B------:R-:W-:Y:S01]  /*c2c0*/  FMUL.FTZ R24, R3.reuse, R140 ;  /* 0x0000008c03187220 */ /* 0x040fe20000410000 */
[----:B------:R-:W-:Y:S01]  /*c2d0*/  MOV R140, R80 ;  /* 0x00000050008c7202 */ /* 0x000fe20000000f00 */
[C---:B------:R-:W-:Y:S02]  /*c2e0*/  FMUL.FTZ R25, R3.reuse, R141 ;  /* 0x0000008d03197220 */ /* 0x040fe40000410000 */
[C---:B------:R-:W-:Y:S02]  /*c2f0*/  FMUL.FTZ R28, R3.reuse, R144 ;  /* 0x00000090031c7220 */ /* 0x040fe40000410000 */
[C---:B------:R-:W-:Y:S02]  /*c300*/  FMUL.FTZ R41, R3.reuse, R157 ;  /* 0x0000009d03297220 */ /* 0x040fe40000410000 */
[----:B------:R-:W-:Y:S02]  /*c310*/  FMUL.FTZ R45, R3, R161 ;  /* 0x000000a1032d7220 */ /* 0x000fe40000410000 */
[----:B------:R-:W-:Y:S02]  /*c320*/  IMAD.MOV.U32 R129, RZ, RZ, R81 ;  /* 0x000000ffff817224 */ /* 0x000fe400078e0051 */
[----:B------:R-:W-:Y:S01]  /*c330*/  LDSM.16.MT88.4 R80, [R226+0x100] ;  /* 0x00010000e250783b */ /* 0x000fe20000004200 */
[----:B-1----:R-:W-:Y:S02]  /*c340*/  FFMA.FTZ R2, R51, c[0x0][0x2d0], -R101 ;  /* 0x0000b40033027a23 */ /* 0x002fe40000010865 */
[----:B------:R-:W-:Y:S02]  /*c350*/  IMAD.MOV.U32 R144, RZ, RZ, R29 ;  /* 0x000000ffff907224 */ /* 0x000fe400078e001d */
[----:B------:R1:W1:Y:S01]  /*c360*/  MUFU.EX2 R33, R2 ;  /* 0x0000000200217308 */ /* 0x0002620000000800 */
[C---:B------:R-:W-:Y:S01]  /*c370*/  FMUL.FTZ R29, R3.reuse, R145 ;  /* 0x00000091031d7220 */ /* 0x040fe20000410000 */
[----:B------:R-:W-:Y:S01]  /*c380*/  MOV R145, R102 ;  /* 0x0000006600917202 */ /* 0x000fe20000000f00 */
[C---:B------:R-:W-:Y:S02]  /*c390*/  FMUL.FTZ R40, R3.reuse, R156 ;  /* 0x0000009c03287220 */ /* 0x040fe40000410000 */
[----:B------:R-:W-:Y:S02]  /*c3a0*/  FMUL.FTZ R44, R3, R160 ;  /* 0x000000a0032c7220 */ /* 0x000fe40000410000 */
[C---:B---3--:R-:W-:Y:S02]  /*c3b0*/  FMUL.FTZ R11, R0.reuse, R127 ;  /* 0x0000007f000b7220 */ /* 0x048fe40000410000 */
[C---:B------:R-:W-:Y:S02]  /*c3c0*/  FMUL.FTZ R10, R0.reuse, R126 ;  /* 0x0000007e000a7220 */ /* 0x040fe40000410000 */
[C---:B------:R-:W-:Y:S02]  /*c3d0*/  FMUL.FTZ R14, R0.reuse, R130 ;  /* 0x00000082000e7220 */ /* 0x040fe40000410000 */
[C---:B------:R-:W-:Y:S02]  /*c3e0*/  FMUL.FTZ R15, R0.reuse, R131 ;  /* 0x00000083000f7220 */ /* 0x040fe40000410000 */
[C---:B------:R-:W-:Y:S02]  /*c3f0*/  FMUL.FTZ R31, R0.reuse, R147 ;  /* 0x00000093001f7220 */ /* 0x040fe40000410000 */
[C---:B------:R-:W-:Y:S01]  /*c400*/  FMUL.FTZ R26, R0.reuse, R142 ;  /* 0x0000008e001a7220 */ /* 0x040fe20000410000 */
[----:B------:R-:W-:Y:S01]  /*c410*/  MOV R142, R90 ;  /* 0x0000005a008e7202 */ /* 0x000fe20000000f00 */
[C---:B------:R-:W-:Y:S02]  /*c420*/  FMUL.FTZ R27, R0.reuse, R143 ;  /* 0x0000008f001b7220 */ /* 0x040fe40000410000 */
[C---:B------:R-:W-:Y:S02]  /*c430*/  FMUL.FTZ R30, R0.reuse, R146 ;  /* 0x00000092001e7220 */ /* 0x040fe40000410000 */
[----:B------:R-:W-:Y:S02]  /*c440*/  FMUL.FTZ R43, R0, R159 ;  /* 0x0000009f002b7220 */ /* 0x000fe40000410000 */
[----:B-1----:R-:W-:Y:S02]  /*c450*/  FFMA.FTZ R2, R52, c[0x0][0x2d0], -R101 ;  /* 0x0000b40034027a23 */ /* 0x002fe40000010865 */
[----:B------:R-:W-:Y:S02]  /*c460*/  IMAD.MOV.U32 R141, RZ, RZ, R33 ;  /* 0x000000ffff8d7224 */ /* 0x000fe400078e0021 */
[----:B------:R1:W-:Y:S01]  /*c470*/  MUFU.EX2 R121, R2 ;  /* 0x0000000200797308 */ /* 0x0003e20000000800 */
[----:B------:R-:W-:Y:S02]  /*c480*/  FMUL.FTZ R33, R69, R149 ;  /* 0x0000009545217220 */ /* 0x000fe40000410000 */
[C---:B------:R-:W-:Y:S02]  /*c490*/  FMUL.FTZ R42, R0.reuse, R158 ;  /* 0x0000009e002a7220 */ /* 0x040fe40000410000 */
[C---:B------:R-:W-:Y:S02]  /*c4a0*/  FMUL.FTZ R47, R0.reuse, R163 ;  /* 0x000000a3002f7220 */ /* 0x040fe40000410000 */
[----:B------:R-:W-:Y:S02]  /*c4b0*/  FMUL.FTZ R46, R0, R162 ;  /* 0x000000a2002e7220 */ /* 0x000fe40000410000 */
[----:B------:R-:W-:Y:S02]  /*c4c0*/  IMAD.MOV.U32 R131, RZ, RZ, R97 ;  /* 0x000000ffff837224 */ /* 0x000fe400078e0061 */
[----:B------:R-:W-:Y:S02]  /*c4d0*/  FFMA.FTZ R97, R199, c[0x0][0x2d0], -R101 ;  /* 0x0000b400c7617a23 */ /* 0x000fe40000010865 */
[C---:B------:R-:W-:Y:S01]  /*c4e0*/  FMUL.FTZ R50, R68.reuse, R166 ;  /* 0x000000a644327220 */ /* 0x040fe20000410000 */
[----:B------:R-:W-:Y:S01]  /*c4f0*/  MOV R149, R131 ;  /* 0x0000008300957202 */ /* 0x000fe20000000f00 */
[----:B------:R-:W-:Y:S01]  /*c500*/  FMUL.FTZ R51, R68, R167 ;  /* 0x000000a744337220 */ /* 0x000fe20000410000 */
[----:B------:R-:W-:Y:S01]  /*c510*/  MUFU.EX2 R156, R97 ;  /* 0x00000061009c7308 */ /* 0x000fe20000000800 */
[----:B------:R-:W-:Y:S01]  /*c520*/  LDSM.16.MT88.4 R164, [R225+0x3100] ;  /* 0x00310000e1a4783b */ /* 0x000fe20000004200 */
[----:B------:R-:W-:Y:S02]  /*c530*/  IMAD.MOV.U32 R143, RZ, RZ, R87 ;  /* 0x000000ffff8f7224 */ /* 0x000fe400078e0057 */
[----:B------:R-:W-:Y:S02]  /*c540*/  IMAD.MOV.U32 R146, RZ, RZ, R95 ;  /* 0x000000ffff927224 */ /* 0x000fe400078e005f */
[----:B------:R-:W-:Y:S02]  /*c550*/  FFMA.FTZ R131, R114, c[0x0][0x2d0], -R96 ;  /* 0x0000b40072837a23 */ /* 0x000fe40000010860 */
[--C-:B-1----:R-:W-:Y:S01]  /*c560*/  FFMA.FTZ R2, R53, c[0x0][0x2d0], -R100.reuse ;  /* 0x0000b40035027a23 */ /* 0x102fe20000010864 */
[----:B------:R-:W-:Y:S01]  /*c570*/  LDSM.16.MT88.4 R84, [R224+0x900] ;  /* 0x00090000e054783b */ /* 0x000fe20000004200 */
[----:B------:R-:W-:Y:S02]  /*c580*/  FFMA.FTZ R102, R245, c[0x0][0x2d0], -R75 ;  /* 0x0000b400f5667a23 */ /* 0x000fe4000001084b */
[----:B------:R1:W-:Y:S02]  /*c590*/  MUFU.EX2 R127, R2 ;  /* 0x00000002007f7308 */ /* 0x0003e40000000800 */
[----:B-1----:R-:W-:Y:S03]  /*c5a0*/  FFMA.FTZ R2, R54, c[0x0][0x2d0], -R100 ;  /* 0x0000b40036027a23 */ /* 0x002fe60000010864 */
[----:B------:R-:W1:Y:S05]  /*c5b0*/  LDSM.16.MT88.4 R52, [R225+0x100] ;  /* 0x00010000e134783b */ /* 0x000e6a0000004200 */
[----:B------:R3:W-:Y:S02]  /*c5c0*/  MUFU.EX2 R124, R2 ;  /* 0x00000002007c7308 */ /* 0x0007e40000000800 */
[--C-:B---3--:R-:W-:Y:S02]  /*c5d0*/  FFMA.FTZ R2, R56, c[0x0][0x2d0], -R101.reuse ;  /* 0x0000b40038027a23 */ /* 0x108fe40000010865 */
[----:B------:R-:W-:Y:S06]  /*c5e0*/  FMUL.FTZ R56, R3, R172 ;  /* 0x000000ac03387220 */ /* 0x000fec0000410000 */
[----:B------:R3:W-:Y:S02]  /*c5f0*/  MUFU.EX2 R134, R2 ;  /* 0x0000000200867308 */ /* 0x0007e40000000800 */
[----:B---3--:R-:W-:Y:S02]  /*c600*/  FFMA.FTZ R2, R57, c[0x0][0x2d0], -R101 ;  /* 0x0000b40039027a23 */ /* 0x008fe40000010865 */
[----:B------:R-:W-:Y:S06]  /*c610*/  FMUL.FTZ R57, R3, R173 ;  /* 0x000000ad03397220 */ /* 0x000fec0000410000 */
[----:B------:R3:W1:Y:S10]  /*c620*/  MUFU.EX2 R147, R2 ;  /* 0x0000000200937308 */ /* 0x0006740000000800 */
[----:B------:R4:W-:Y:S01]  /*c630*/  MUFU.EX2 R173, R105 ;  /* 0x0000006900ad7308 */ /* 0x0009e20000000800 */
[----:B---3--:R-:W-:Y:S02]  /*c640*/  FFMA.FTZ R2, R58, c[0x0][0x2d0], -R75 ;  /* 0x0000b4003a027a23 */ /* 0x008fe4000001084b */
[----:B------:R-:W-:Y:S07]  /*c650*/  FMUL.FTZ R58, R0, R174 ;  /* 0x000000ae003a7220 */ /* 0x000fee0000410000 */
[----:B------:R3:W3:Y:S01]  /*c660*/  MUFU.EX2 R120, R2 ;  /* 0x0000000200787308 */ /* 0x0006e20000000800 */
[----:B-1----:R-:W-:Y:S01]  /*c670*/  IMAD.MOV.U32 R201, RZ, RZ, R147 ;  /* 0x000000ffffc97224 */ /* 0x002fe200078e0093 */
[----:B------:R-:W-:Y:S01]  /*c680*/  MOV R147, R141 ;  /* 0x0000008d00937202 */ /* 0x000fe20000000f00 */
[----:B------:R-:W-:Y:S01]  /*c690*/  IMAD.MOV.U32 R141, RZ, RZ, R140 ;  /* 0x000000ffff8d7224 */ /* 0x000fe200078e008c */
[----:B------:R-:W-:Y:S01]  /*c6a0*/  MOV R140, R121 ;  /* 0x00000079008c7202 */ /* 0x000fe20000000f00 */
[--C-:B------:R-:W-:Y:S02]  /*c6b0*/  FFMA.FTZ R121, R200, c[0x0][0x2d0], -R75.reuse ;  /* 0x0000b400c8797a23 */ /* 0x100fe4000001084b */
[----:B------:R-:W-:Y:S02]  /*c6c0*/  IMAD.MOV.U32 R200, RZ, RZ, R124 ;  /* 0x000000ffffc87224 */ /* 0x000fe400078e007c */
[--C-:B------:R-:W-:Y:S01]  /*c6d0*/  FFMA.FTZ R124, R198, c[0x0][0x2d0], -R75.reuse ;  /* 0x0000b400c67c7a23 */ /* 0x100fe2000001084b */
[----:B------:R-:W-:Y:S01]  /*c6e0*/  MOV R198, R129 ;  /* 0x0000008100c67202 */ /* 0x000fe20000000f00 */
[----:B------:R-:W-:Y:S02]  /*c6f0*/  FFMA.FTZ R129, R196, c[0x0][0x2d0], -R75 ;  /* 0x0000b400c4817a23 */ /* 0x000fe4000001084b */
[----:B------:R-:W-:Y:S01]  /*c700*/  IMAD.MOV.U32 R196, RZ, RZ, R148 ;  /* 0x000000ffffc47224 */ /* 0x000fe200078e0094 */
[----:B------:R-:W-:Y:S01]  /*c710*/  MOV R148, R122 ;  /* 0x0000007a00947202 */ /* 0x000fe20000000f00 */
[----:B------:R-:W-:Y:S02]  /*c720*/  FFMA.FTZ R122, R99, c[0x0][0x2d0], -R96 ;  /* 0x0000b400637a7a23 */ /* 0x000fe40000010860 */
[----:B----4-:R-:W-:Y:S01]  /*c730*/  FFMA.FTZ R105, R215, c[0x0][0x2d0], -R101 ;  /* 0x0000b400d7697a23 */ /* 0x010fe20000010865 */
[----:B--2---:R-:W-:Y:S01]  /*c740*/  F2FP.PACK_AB R78, R73, R117 ;  /* 0x00000075494e723e */ /* 0x004fe200000000ff */
[----:B---3--:R-:W-:Y:S01]  /*c750*/  FFMA.FTZ R2, R59, c[0x0][0x2d0], -R75 ;  /* 0x0000b4003b027a23 */ /* 0x008fe2000001084b */
[----:B------:R-:W-:Y:S05]  /*c760*/  MOV R219, R120 ;  /* 0x0000007800db7202 */ /* 0x000fea0000000f00 */
[-C--:B------:R-:W-:Y:S05]  /*c770*/  HMMA.16816.F32 R4, R76, R20.reuse, R4 ;  /* 0x000000144c04723c */ /* 0x080fea0000001804 */
[----:B------:R-:W-:Y:S02]  /*c780*/  FMUL.FTZ R59, R0, R175 ;  /* 0x000000af003b7220 */ /* 0x000fe40000410000 */
[----:B------:R1:W-:Y:S01]  /*c790*/  MUFU.EX2 R175, R104 ;  /* 0x0000006800af7308 */ /* 0x0003e20000000800 */
[C---:B------:R-:W-:Y:S04]  /*c7a0*/  HMMA.16816.F32 R8, R64.reuse, R20, R8 ;  /* 0x000000144008723c */ /* 0x040fe80000001808 */
[----:B------:R-:W-:Y:S02]  /*c7b0*/  FFMA.FTZ R120, R211, c[0x0][0x2d0], -R100 ;  /* 0x0000b400d3787a23 */ /* 0x000fe40000010864 */
[----:B------:R-:W-:Y:S02]  /*c7c0*/  IMAD.MOV.U32 R211, RZ, RZ, R143 ;  /* 0x000000ffffd37224 */ /* 0x000fe400078e008f */
[-C--:B------:R-:W-:Y:S04]  /*c7d0*/  HMMA.16816.F32 R12, R64, R22.reuse, R12 ;  /* 0x00000016400c723c */ /* 0x080fe8000000180c */
[C---:B------:R-:W-:Y:S02]  /*c7e0*/  FMUL.FTZ R20, R69.reuse, R136 ;  /* 0x0000008845147220 */ /* 0x040fe40000410000 */
[----:B------:R-:W-:Y:S02]  /*c7f0*/  IMAD.MOV.U32 R136, RZ, RZ, R94 ;  /* 0x000000ffff887224 */ /* 0x000fe400078e005e */
[C---:B------:R-:W-:Y:S04]  /*c800*/  HMMA.16816.F32 R16, R76.reuse, R22, R16 ;  /* 0x000000164c10723c */ /* 0x040fe80000001810 */
[----:B------:R-:W-:Y:S01]  /*c810*/  FMUL.FTZ R21, R69, R137 ;  /* 0x0000008945157220 */ /* 0x000fe20000410000 */
[----:B------:R-:W-:Y:S02]  /*c820*/  MOV R137, R93 ;  /* 0x0000005d00897202 */ /* 0x000fe40000000f00 */
[C---:B------:R-:W-:Y:S02]  /*c830*/  FMUL.FTZ R22, R68.reuse, R138 ;  /* 0x0000008a44167220 */ /* 0x040fe40000410000 */
[C---:B------:R-:W-:Y:S03]  /*c840*/  FMUL.FTZ R23, R68.reuse, R139 ;  /* 0x0000008b44177220 */ /* 0x040fe60000410000 */
[----:B------:R-:W-:Y:S02]  /*c850*/  IMAD.MOV.U32 R138, RZ, RZ, R92 ;  /* 0x000000ffff8a7224 */ /* 0x000fe400078e005c */
[----:B------:R-:W-:Y:S01]  /*c860*/  LDSM.16.MT88.4 R92, [R225+0x900] ;  /* 0x00090000e15c783b */ /* 0x000fe20000004200 */
[----:B------:R-:W-:Y:S01]  /*c870*/  IMAD.MOV.U32 R139, RZ, RZ, R91 ;  /* 0x000000ffff8b7224 */ /* 0x000fe200078e005b */
[-C--:B------:R-:W-:Y:S03]  /*c880*/  HMMA.16816.F32 R20, R76, R36.reuse, R20 ;  /* 0x000000244c14723c */ /* 0x080fe60000001814 */
[----:B-1----:R-:W-:Y:S05]  /*c890*/  FFMA.FTZ R104, R217, c[0x0][0x2d0], -R101 ;  /* 0x0000b400d9687a23 */ /* 0x002fea0000010865 */
[C---:B------:R-:W-:Y:S07]  /*c8a0*/  HMMA.16816.F32 R24, R64.reuse, R36, R24 ;  /* 0x000000244018723c */ /* 0x040fee0000001818 */
[C---:B------:R-:W-:Y:S01]  /*c8b0*/  FMUL.FTZ R37, R69.reuse, R153 ;  /* 0x0000009945257220 */ /* 0x040fe20000410000 */
[-C--:B------:R-:W-:Y:S04]  /*c8c0*/  HMMA.16816.F32 R28, R64, R38.reuse, R28 ;  /* 0x00000026401c723c */ /* 0x080fe8000000181c */
[C---:B------:R-:W-:Y:S04]  /*c8d0*/  FMUL.FTZ R36, R69.reuse, R152 ;  /* 0x0000009845247220 */ /* 0x040fe80000410000 */
[C---:B------:R-:W-:Y:S07]  /*c8e0*/  HMMA.16816.F32 R32, R76.reuse, R38, R32 ;  /* 0x000000264c20723c */ /* 0x040fee0000001820 */
[C---:B------:R-:W-:Y:S02]  /*c8f0*/  FMUL.FTZ R39, R68.reuse, R155 ;  /* 0x0000009b44277220 */ /* 0x040fe40000410000 */
[----:B------:R1:W-:Y:S03]  /*c900*/  MUFU.EX2 R155, R2 ;  /* 0x00000002009b7308 */ /* 0x0003e60000000800 */
[----:B------:R-:W-:Y:S07]  /*c910*/  FMUL.FTZ R38, R68, R154 ;  /* 0x0000009a44267220 */ /* 0x000fee0000410000 */
[-C--:B------:R-:W-:Y:S08]  /*c920*/  HMMA.16816.F32 R36, R76, R52.reuse, R36 ;  /* 0x000000344c24723c */ /* 0x080ff00000001824 */
[C---:B------:R-:W-:Y:S04]  /*c930*/  HMMA.16816.F32 R40, R64.reuse, R52, R40 ;  /* 0x000000344028723c */ /* 0x040fe80000001828 */
[--C-:B-1----:R-:W-:Y:S04]  /*c940*/  FFMA.FTZ R2, R60, c[0x0][0x2d0], -R96.reuse ;  /* 0x0000b4003c027a23 */ /* 0x102fe80000010860 */
[-C--:B------:R-:W-:Y:S01]  /*c950*/  HMMA.16816.F32 R44, R64, R54.reuse, R44 ;  /* 0x00000036402c723c */ /* 0x080fe2000000182c */
[----:B------:R1:W-:Y:S03]  /*c960*/  MUFU.EX2 R154, R2 ;  /* 0x00000002009a7308 */ /* 0x0003e60000000800 */
[C---:B------:R-:W-:Y:S02]  /*c970*/  FMUL.FTZ R52, R69.reuse, R168 ;  /* 0x000000a845347220 */ /* 0x040fe40000410000 */
[----:B------:R-:W-:Y:S02]  /*c980*/  FMUL.FTZ R53, R69, R169 ;  /* 0x000000a945357220 */ /* 0x000fe40000410000 */
[C---:B------:R-:W-:Y:S04]  /*c990*/  HMMA.16816.F32 R48, R76.reuse, R54, R48 ;  /* 0x000000364c30723c */ /* 0x040fe80000001830 */
[----:B------:R-:W-:Y:S01]  /*c9a0*/  FMUL.FTZ R60, R3, R176 ;  /* 0x000000b0033c7220 */ /* 0x000fe20000410000 */
[----:B------:R2:W-:Y:S02]  /*c9b0*/  MUFU.EX2 R168, R102 ;  /* 0x0000006600a87308 */ /* 0x0005e40000000800 */
[C---:B------:R-:W-:Y:S02]  /*c9c0*/  FMUL.FTZ R54, R68.reuse, R170 ;  /* 0x000000aa44367220 */ /* 0x040fe40000410000 */
[----:B------:R-:W-:Y:S07]  /*c9d0*/  FMUL.FTZ R55, R68, R171 ;  /* 0x000000ab44377220 */ /* 0x000fee0000410000 */
[-C--:B------:R-:W-:Y:S03]  /*c9e0*/  HMMA.16816.F32 R52, R76, R80.reuse, R52 ;  /* 0x000000504c34723c */ /* 0x080fe60000001834 */
[----:B-1----:R-:W-:Y:S02]  /*c9f0*/  FFMA.FTZ R2, R61, c[0x0][0x2d0], -R96 ;  /* 0x0000b4003d027a23 */ /* 0x002fe40000010860 */
[----:B------:R-:W-:Y:S02]  /*ca00*/  FMUL.FTZ R61, R3, R177 ;  /* 0x000000b1033d7220 */ /* 0x000fe40000410000 */
[----:B------:R1:W3:Y:S01]  /*ca10*/  MUFU.EX2 R123, R2 ;  /* 0x00000002007b7308 */ /* 0x0002e20000000800 */
[C---:B------:R-:W-:Y:S04]  /*ca20*/  HMMA.16816.F32 R56, R64.reuse, R80, R56 ;  /* 0x000000504038723c */ /* 0x040fe80000001838 */
[--C-:B--2---:R-:W-:Y:S03]  /*ca30*/  FFMA.FTZ R102, R248, c[0x0][0x2d0], -R100.reuse ;  /* 0x0000b400f8667a23 */ /* 0x104fe60000010864 */
[----:B------:R-:W-:Y:S01]  /*ca40*/  F2FP.PACK_AB R80, R238, R231 ;  /* 0x000000e7ee50723e */ /* 0x000fe200000000ff */
[----:B------:R-:W-:Y:S01]  /*ca50*/  IMAD.MOV.U32 R248, RZ, RZ, R141 ;  /* 0x000000fffff87224 */ /* 0x000fe200078e008d */
[----:B------:R-:W-:Y:S03]  /*ca60*/  F2FP.PACK_AB R81, R239, R235 ;  /* 0x000000ebef51723e */ /* 0x000fe600000000ff */
[----:B-1----:R-:W-:Y:S02]  /*ca70*/  FFMA.FTZ R2, R62, c[0x0][0x2d0], -R75 ;  /* 0x0000b4003e027a23 */ /* 0x002fe4000001084b */
[----:B------:R-:W-:Y:S02]  /*ca80*/  FMUL.FTZ R62, R0, R178 ;  /* 0x000000b2003e7220 */ /* 0x000fe40000410000 */
[----:B------:R1:W2:Y:S01]  /*ca90*/  MUFU.EX2 R125, R2 ;  /* 0x00000002007d7308 */ /* 0x0002a20000000800 */
[----:B---3--:R-:W-:Y:S02]  /*caa0*/  IMAD.MOV.U32 R223, RZ, RZ, R123 ;  /* 0x000000ffffdf7224 */ /* 0x008fe400078e007b */
[----:B------:R-:W-:Y:S02]  /*cab0*/  FFMA.FTZ R123, R208, c[0x0][0x2d0], -R101 ;  /* 0x0000b400d07b7a23 */ /* 0x000fe40000010865 */
[----:B-1----:R-:W-:Y:S01]  /*cac0*/  FFMA.FTZ R2, R63, c[0x0][0x2d0], -R75 ;  /* 0x0000b4003f027a23 */ /* 0x002fe2000001084b */
[----:B--2---:R-:W-:Y:S01]  /*cad0*/  MOV R245, R125 ;  /* 0x0000007d00f57202 */ /* 0x004fe20000000f00 */
[----:B------:R-:W-:Y:S03]  /*cae0*/  FMUL.FTZ R63, R0, R179 ;  /* 0x000000b3003f7220 */ /* 0x000fe60000410000 */
[----:B------:R1:W-:Y:S01]  /*caf0*/  MUFU.EX2 R128, R2 ;  /* 0x0000000200807308 */ /* 0x0003e20000000800 */
[----:B------:R-:W-:Y:S03]  /*cb00*/  FFMA.FTZ R125, R207, c[0x0][0x2d0], -R100 ;  /* 0x0000b400cf7d7a23 */ /* 0x000fe60000010864 */
        /* <DEDUP_REMOVED lines=14> */
[-C--:B------:R-:W-:Y:S03]  /*cbf0*/  HMMA.16816.F32 R4, R76, R84.reuse, R4 ;  /* 0x000000544c04723c */ /* 0x080fe60000001804 */
[----:B-1----:R-:W-:Y:S02]  /*cc00*/  FFMA.FTZ R2, R89, c[0x0][0x2d0], -R96 ;  /* 0x0000b40059027a23 */ /* 0x002fe40000010860 */
[----:B------:R-:W1:Y:S03]  /*cc10*/  LDSM.16.MT88.4 R88, [R227+0x900] ;  /* 0x00090000e358783b */ /* 0x000e660000004200 */
[C---:B------:R-:W-:Y:S01]  /*cc20*/  HMMA.16816.F32 R8, R80.reuse, R84, R8 ;  /* 0x000000545008723c */ /* 0x040fe20000001808 */
[----:B------:R2:W-:Y:S07]  /*cc30*/  MUFU.EX2 R130, R2 ;  /* 0x0000000200827308 */ /* 0x0005ee0000000800 */
[-C--:B------:R-:W-:Y:S08]  /*cc40*/  HMMA.16816.F32 R12, R80, R86.reuse, R12 ;  /* 0x00000056500c723c */ /* 0x080ff0000000180c */
[C---:B------:R-:W-:Y:S01]  /*cc50*/  HMMA.16816.F32 R16, R76.reuse, R86, R16 ;  /* 0x000000564c10723c */ /* 0x040fe20000001810 */
[----:B------:R-:W3:Y:S03]  /*cc60*/  LDSM.16.MT88.4 R84, [R226+0x900] ;  /* 0x00090000e254783b */ /* 0x000ee60000004200 */
[--C-:B--2---:R-:W-:Y:S04]  /*cc70*/  FFMA.FTZ R2, R184, c[0x0][0x2d0], -R100.reuse ;  /* 0x0000b400b8027a23 */ /* 0x104fe80000010864 */
[----:B------:R2:W-:Y:S01]  /*cc80*/  MUFU.EX2 R153, R2 ;  /* 0x0000000200997308 */ /* 0x0005e20000000800 */
[-C--:B-1----:R-:W-:Y:S08]  /*cc90*/  HMMA.16816.F32 R20, R76, R88.reuse, R20 ;  /* 0x000000584c14723c */ /* 0x082ff00000001814 */
[C---:B------:R-:W-:Y:S04]  /*cca0*/  HMMA.16816.F32 R24, R80.reuse, R88, R24 ;  /* 0x000000585018723c */ /* 0x040fe80000001818 */
[--C-:B--2---:R-:W-:Y:S04]  /*ccb0*/  FFMA.FTZ R2, R185, c[0x0][0x2d0], -R100.reuse ;  /* 0x0000b400b9027a23 */ /* 0x104fe80000010864 */
[-C--:B------:R-:W-:Y:S01]  /*ccc0*/  HMMA.16816.F32 R28, R80, R90.reuse, R28 ;  /* 0x0000005a501c723c */ /* 0x080fe2000000181c */
[----:B------:R1:W-:Y:S07]  /*ccd0*/  MUFU.EX2 R159, R2 ;  /* 0x00000002009f7308 */ /* 0x0003ee0000000800 */
[C---:B------:R-:W-:Y:S01]  /*cce0*/  HMMA.16816.F32 R32, R76.reuse, R90, R32 ;  /* 0x0000005a4c20723c */ /* 0x040fe20000001820 */
[----:B------:R-:W2:Y:S07]  /*ccf0*/  LDSM.16.MT88.4 R88, [R224+0x1100] ;  /* 0x00110000e058783b */ /* 0x000eae0000004200 */
[-C--:B------:R-:W-:Y:S08]  /*cd00*/  HMMA.16816.F32 R36, R76, R92.reuse, R36 ;  /* 0x0000005c4c24723c */ /* 0x080ff00000001824 */
[C---:B------:R-:W-:Y:S04]  /*cd10*/  HMMA.16816.F32 R40, R80.reuse, R92, R40 ;  /* 0x0000005c5028723c */ /* 0x040fe80000001828 */
[--C-:B-1----:R-:W-:Y:S02]  /*cd20*/  FFMA.FTZ R2, R187, c[0x0][0x2d0], -R101.reuse ;  /* 0x0000b400bb027a23 */ /* 0x102fe40000010865 */
[----:B------:R1:W-:Y:S02]  /*cd30*/  MUFU.EX2 R187, R108 ;  /* 0x0000006c00bb7308 */ /* 0x0003e40000000800 */
[-C--:B------:R-:W-:Y:S08]  /*cd40*/  HMMA.16816.F32 R44, R80, R94.reuse, R44 ;  /* 0x0000005e502c723c */ /* 0x080ff0000000182c */
[C---:B------:R-:W-:Y:S01]  /*cd50*/  HMMA.16816.F32 R48, R76.reuse, R94, R48 ;  /* 0x0000005e4c30723c */ /* 0x040fe20000001830 */
[----:B------:R4:W-:Y:S01]  /*cd60*/  MUFU.EX2 R152, R2 ;  /* 0x0000000200987308 */ /* 0x0009e20000000800 */
[----:B------:R-:W-:Y:S06]  /*cd70*/  LDSM.16.MT88.4 R92, [R225+0x1100] ;  /* 0x00110000e15c783b */ /* 0x000fec0000004200 */
[-C--:B---3--:R-:W-:Y:S04]  /*cd80*/  HMMA.16816.F32 R52, R76, R84.reuse, R52 ;  /* 0x000000544c34723c */ /* 0x088fe80000001834 */
[--C-:B-1----:R-:W-:Y:S04]  /*cd90*/  FFMA.FTZ R108, R212, c[0x0][0x2d0], -R101.reuse ;  /* 0x0000b400d46c7a23 */ /* 0x102fe80000010865 */
[C---:B------:R-:W-:Y:S08]  /*cda0*/  HMMA.16816.F32 R56, R80.reuse, R84, R56 ;  /* 0x000000545038723c */ /* 0x040ff00000001838 */
[-C--:B------:R-:W-:Y:S04]  /*cdb0*/  HMMA.16816.F32 R60, R80, R86.reuse, R60 ;  /* 0x00000056503c723c */ /* 0x080fe8000000183c */
[----:B----4-:R-:W-:Y:S03]  /*cdc0*/  FFMA.FTZ R2, R188, c[0x0][0x2d0], -R101 ;  /* 0x0000b400bc027a23 */ /* 0x010fe60000010865 */
[----:B------:R-:W-:Y:S01]  /*cdd0*/  FFMA.FTZ R80, R252, c[0x0][0x2d0], -R100 ;  /* 0x0000b400fc507a23 */ /* 0x000fe20000010864 */
[----:B------:R-:W-:Y:S01]  /*cde0*/  HMMA.16816.F32 R64, R76, R86, R64 ;  /* 0x000000564c40723c */ /* 0x000fe20000001840 */
[----:B------:R1:W-:Y:S01]  /*cdf0*/  MUFU.EX2 R158, R2 ;  /* 0x00000002009e7308 */ /* 0x0003e20000000800 */
[----:B------:R-:W3:Y:S02]  /*ce00*/  LDSM.16.MT88.4 R84, [R227+0x1100] ;  /* 0x00110000e354783b */ /* 0x000ee40000004200 */
[----:B------:R-:W-:Y:S01]  /*ce10*/  IMAD.MOV.U32 R252, RZ, RZ, R127 ;  /* 0x000000fffffc7224 */ /* 0x000fe200078e007f */
[----:B------:R-:W-:Y:S01]  /*ce20*/  F2FP.PACK_AB R81, R140, R147 ;  /* 0x000000938c51723e */ /* 0x000fe200000000ff */
[----:B------:R-:W-:Y:S01]  /*ce30*/  FFMA.FTZ R127, R98, c[0x0][0x2d0], -R96 ;  /* 0x0000b400627f7a23 */ /* 0x000fe20000010860 */
[----:B------:R-:W-:Y:S02]  /*ce40*/  F2FP.PACK_AB R76, R146, R143 ;  /* 0x0000008f924c723e */ /* 0x000fe400000000ff */
[----:B------:R-:W-:Y:S02]  /*ce50*/  F2FP.PACK_AB R77, R145, R142 ;  /* 0x0000008e914d723e */ /* 0x000fe400000000ff */
[----:B------:R4:W-:Y:S01]  /*ce60*/  MUFU.EX2 R191, R80 ;  /* 0x0000005000bf7308 */ /* 0x0009e20000000800 */
[----:B------:R-:W-:Y:S02]  /*ce70*/  F2FP.PACK_AB R78, R196, R139 ;  /* 0x0000008bc44e723e */ /* 0x000fe400000000ff */
[----:B------:R-:W-:Y:S01]  /*ce80*/  F2FP.PACK_AB R82, R200, R252 ;  /* 0x000000fcc852723e */ /* 0x000fe200000000ff */
[--C-:B-1----:R-:W-:Y:S06]  /*ce90*/  FFMA.FTZ R2, R189, c[0x0][0x2d0], -R100.reuse ;  /* 0x0000b400bd027a23 */ /* 0x102fec0000010864 */
[----:B------:R1:W-:Y:S01]  /*cea0*/  MUFU.EX2 R157, R2 ;  /* 0x00000002009d7308 */ /* 0x0003e20000000800 */
[----:B----4-:R-:W-:Y:S01]  /*ceb0*/  F2FP.PACK_AB R80, R144, R141 ;  /* 0x0000008d9050723e */ /* 0x010fe200000000ff */
[----:B-1----:R-:W-:Y:S08]  /*cec0*/  FFMA.FTZ R2, R195, c[0x0][0x2d0], -R100 ;  /* 0x0000b400c3027a23 */ /* 0x002ff00000010864 */
[----:B------:R1:W4:Y:S02]  /*ced0*/  MUFU.EX2 R133, R2 ;  /* 0x0000000200857308 */ /* 0x0003240000000800 */
[----:B-1----:R-:W-:Y:S08]  /*cee0*/  FFMA.FTZ R2, R214, c[0x0][0x2d0], -R101 ;  /* 0x0000b400d6027a23 */ /* 0x002ff00000010865 */
[----:B------:R1:W-:Y:S02]  /*cef0*/  MUFU.EX2 R163, R2 ;  /* 0x0000000200a37308 */ /* 0x0003e40000000800 */
[--C-:B-1----:R-:W-:Y:S08]  /*cf00*/  FFMA.FTZ R2, R210, c[0x0][0x2d0], -R75.reuse ;  /* 0x0000b400d2027a23 */ /* 0x102ff0000001084b */
[----:B------:R1:W-:Y:S02]  /*cf10*/  MUFU.EX2 R162, R2 ;  /* 0x0000000200a27308 */ /* 0x0003e40000000800 */
[----:B-1----:R-:W-:Y:S08]  /*cf20*/  FFMA.FTZ R2, R218, c[0x0][0x2d0], -R75 ;  /* 0x0000b400da027a23 */ /* 0x002ff0000001084b */
[----:B------:R1:W-:Y:S02]  /*cf30*/  MUFU.EX2 R218, R2 ;  /* 0x0000000200da7308 */ /* 0x0003e40000000800 */
[----:B-1----:R-:W-:Y:S01]  /*cf40*/  FFMA.FTZ R2, R222, c[0x0][0x2d0], -R96 ;  /* 0x0000b400de027a23 */ /* 0x002fe20000010860 */
[----:B----4-:R-:W-:Y:S01]  /*cf50*/  MOV R222, R133 ;  /* 0x0000008500de7202 */ /* 0x010fe20000000f00 */
[----:B------:R-:W-:Y:S06]  /*cf60*/  IMAD.MOV.U32 R133, RZ, RZ, R106 ;  /* 0x000000ffff857224 */ /* 0x000fec00078e006a */
[----:B------:R1:W-:Y:S01]  /*cf70*/  MUFU.EX2 R161, R2 ;  /* 0x0000000200a17308 */ /* 0x0003e20000000800 */
[----:B------:R-:W-:Y:S01]  /*cf80*/  FFMA.FTZ R106, R247, c[0x0][0x2d0], -R100 ;  /* 0x0000b400f76a7a23 */ /* 0x000fe20000010864 */
[----:B------:R-:W-:Y:S01]  /*cf90*/  MOV R247, R142 ;  /* 0x0000008e00f77202 */ /* 0x000fe20000000f00 */
[----:B-1----:R-:W-:Y:S02]  /*cfa0*/  FFMA.FTZ R2, R243, c[0x0][0x2d0], -R96 ;  /* 0x0000b400f3027a23 */ /* 0x002fe40000010860 */
[----:B------:R-:W-:Y:S05]  /*cfb0*/  IMAD.MOV.U32 R243, RZ, RZ, R130 ;  /* 0x000000fffff37224 */ /* 0x000fea00078e0082 */
[----:B------:R1:W-:Y:S01]  /*cfc0*/  MUFU.EX2 R214, R2 ;  /* 0x0000000200d67308 */ /* 0x0003e20000000800 */
[----:B------:R-:W-:Y:S02]  /*cfd0*/  FFMA.FTZ R130, R203, c[0x0][0x2d0], -R101 ;  /* 0x0000b400cb827a23 */ /* 0x000fe40000010865 */
[--C-:B-1----:R-:W-:Y:S07]  /*cfe0*/  FFMA.FTZ R2, R209, c[0x0][0x2d0], -R75.reuse ;  /* 0x0000b400d1027a23 */ /* 0x102fee000001084b */
[----:B------:R1:W-:Y:S02]  /*cff0*/  MUFU.EX2 R209, R2 ;  /* 0x0000000200d17308 */ /* 0x0003e40000000800 */
[--C-:B-1----:R-:W-:Y:S01]  /*d000*/  FFMA.FTZ R2, R213, c[0x0][0x2d0], -R75.reuse ;  /* 0x0000b400d5027a23 */ /* 0x102fe2000001084b */
[----:B------:R-:W-:Y:S01]  /*d010*/  MOV R213, R128 ;  /* 0x0000008000d57202 */ /* 0x000fe20000000f00 */
[----:B------:R-:W-:Y:S06]  /*d020*/  FFMA.FTZ R75, R193, c[0x0][0x2d0], -R75 ;  /* 0x0000b400c14b7a23 */ /* 0x000fec000001084b */
[----:B------:R1:W-:Y:S01]  /*d030*/  MUFU.EX2 R210, R2 ;  /* 0x0000000200d27308 */ /* 0x0003e20000000800 */
[----:B------:R-:W-:Y:S02]  /*d040*/  IMAD.MOV.U32 R193, RZ, RZ, R134 ;  /* 0x000000ffffc17224 */ /* 0x000fe400078e0086 */
[----:B------:R-:W-:Y:S02]  /*d050*/  IMAD.MOV.U32 R134, RZ, RZ, R111 ;  /* 0x000000ffff867224 */ /* 0x000fe400078e006f */
[----:B------:R-:W-:Y:S01]  /*d060*/  FFMA.FTZ R111, R186, c[0x0][0x2d0], -R96 ;  /* 0x0000b400ba6f7a23 */ /* 0x000fe20000010860 */
[----:B------:R-:W-:Y:S01]  /*d070*/  F2FP.PACK_AB R83, R201, R193 ;  /* 0x000000c1c953723e */ /* 0x000fe200000000ff */
[----:B------:R-:W-:Y:S03]  /*d080*/  FFMA.FTZ R128, R204, c[0x0][0x2d0], -R100 ;  /* 0x0000b400cc807a23 */ /* 0x000fe60000010864 */
[----:B------:R-:W-:Y:S10]  /*d090*/  MUFU.EX2 R184, R111 ;  /* 0x0000006f00b87308 */ /* 0x000ff40000000800 */
[----:B------:R-:W-:Y:S01]  /*d0a0*/  MUFU.EX2 R111, R121 ;  /* 0x00000079006f7308 */ /* 0x000fe20000000800 */
[----:B-1----:R-:W-:Y:S02]  /*d0b0*/  FFMA.FTZ R2, R221, c[0x0][0x2d0], -R96 ;  /* 0x0000b400dd027a23 */ /* 0x002fe40000010860 */
[----:B------:R-:W-:Y:S02]  /*d0c0*/  IMAD.MOV.U32 R221, RZ, RZ, R126 ;  /* 0x000000ffffdd7224 */ /* 0x000fe400078e007e */
[--C-:B------:R-:W-:Y:S05]  /*d0d0*/  FFMA.FTZ R126, R206, c[0x0][0x2d0], -R101.reuse ;  /* 0x0000b400ce7e7a23 */ /* 0x100fea0000010865 */
[----:B------:R1:W-:Y:S10]  /*d0e0*/  MUFU.EX2 R199, R2 ;  /* 0x0000000200c77308 */ /* 0x0003f40000000800 */
[----:B------:R-:W-:Y:S10]  /*d0f0*/  MUFU.EX2 R186, R109 ;  /* 0x0000006d00ba7308 */ /* 0x000ff40000000800 */
[----:B------:R-:W-:Y:S01]  /*d100*/  MUFU.EX2 R109, R122 ;  /* 0x0000007a006d7308 */ /* 0x000fe20000000800 */
[--C-:B-1----:R-:W-:Y:S02]  /*d110*/  FFMA.FTZ R2, R103, c[0x0][0x2d0], -R96.reuse ;  /* 0x0000b40067027a23 */ /* 0x102fe40000010860 */
[----:B------:R-:W-:Y:S02]  /*d120*/  FFMA.FTZ R103, R197, c[0x0][0x2d0], -R96 ;  /* 0x0000b400c5677a23 */ /* 0x000fe40000010860 */
[----:B------:R-:W-:Y:S05]  /*d130*/  IMAD.MOV.U32 R197, RZ, RZ, R110 ;  /* 0x000000ffffc57224 */ /* 0x000fea00078e006e */
[----:B------:R1:W-:Y:S01]  /*d140*/  MUFU.EX2 R195, R2 ;  /* 0x0000000200c37308 */ /* 0x0003e20000000800 */
[----:B------:R-:W-:Y:S01]  /*d150*/  FFMA.FTZ R110, R190, c[0x0][0x2d0], -R96 ;  /* 0x0000b400be6e7a23 */ /* 0x000fe20000010860 */
[----:B------:R-:W-:Y:S07]  /*d160*/  F2FP.PACK_AB R79, R198, R197 ;  /* 0x000000c5c64f723e */ /* 0x000fee00000000ff */
[-C--:B--2---:R-:W-:Y:S01]  /*d170*/  HMMA.16816.F32 R4, R76, R88.reuse, R4 ;  /* 0x000000584c04723c */ /* 0x084fe20000001804 */
[----:B------:R2:W-:Y:S07]  /*d180*/  MUFU.EX2 R174, R103 ;  /* 0x0000006700ae7308 */ /* 0x0005ee0000000800 */
[C---:B------:R-:W-:Y:S03]  /*d190*/  HMMA.16816.F32 R8, R80.reuse, R88, R8 ;  /* 0x000000585008723c */ /* 0x040fe60000001808 */
[----:B------:R-:W-:Y:S01]  /*d1a0*/  MUFU.EX2 R185, R110 ;  /* 0x0000006e00b97308 */ /* 0x000fe20000000800 */
[----:B-1----:R-:W-:Y:S04]  /*d1b0*/  FFMA.FTZ R2, R132, c[0x0][0x2d0], -R100 ;  /* 0x0000b40084027a23 */ /* 0x002fe80000010864 */
[-C--:B------:R-:W-:Y:S04]  /*d1c0*/  HMMA.16816.F32 R12, R80, R90.reuse, R12 ;  /* 0x0000005a500c723c */ /* 0x080fe8000000180c */
[----:B------:R-:W-:Y:S01]  /*d1d0*/  FFMA.FTZ R132, R115, c[0x0][0x2d0], -R96 ;  /* 0x0000b40073847a23 */ /* 0x000fe20000010860 */
[----:B------:R1:W-:Y:S01]  /*d1e0*/  MUFU.EX2 R160, R2 ;  /* 0x0000000200a07308 */ /* 0x0003e20000000800 */
[----:B------:R-:W4:Y:S01]  /*d1f0*/  LDSM.16.MT88.4 R96, [R226+0x1100] ;  /* 0x00110000e260783b */ /* 0x000f220000004200 */
[--C-:B------:R-:W-:Y:S01]  /*d200*/  FFMA.FTZ R88, R148, c[0x0][0x2d0], -R100.reuse ;  /* 0x0000b40094587a23 */ /* 0x100fe20000010864 */
[C---:B------:R-:W-:Y:S04]  /*d210*/  HMMA.16816.F32 R16, R76.reuse, R90, R16 ;  /* 0x0000005a4c10723c */ /* 0x040fe80000001810 */
[----:B------:R-:W-:Y:S01]  /*d220*/  MOV R148, R116 ;  /* 0x0000007400947202 */ /* 0x000fe20000000f00 */
[--C-:B--2---:R-:W-:Y:S02]  /*d230*/  FFMA.FTZ R103, R242, c[0x0][0x2d0], -R101.reuse ;  /* 0x0000b400f2677a23 */ /* 0x104fe40000010865 */
[----:B------:R2:W-:Y:S01]  /*d240*/  MUFU.EX2 R189, R88 ;  /* 0x0000005800bd7308 */ /* 0x0005e20000000800 */
[-C--:B---3--:R-:W-:Y:S08]  /*d250*/  HMMA.16816.F32 R20, R76, R84.reuse, R20 ;  /* 0x000000544c14723c */ /* 0x088ff00000001814 */
[C---:B------:R-:W-:Y:S01]  /*d260*/  HMMA.16816.F32 R24, R80.reuse, R84, R24 ;  /* 0x000000545018723c */ /* 0x040fe20000001818 */
[----:B------:R-:W-:Y:S03]  /*d270*/  MUFU.EX2 R116, R104 ;  /* 0x0000006800747308 */ /* 0x000fe60000000800 */
[--C-:B-1----:R-:W-:Y:S04]  /*d280*/  FFMA.FTZ R2, R150, c[0x0][0x2d0], -R101.reuse ;  /* 0x0000b40096027a23 */ /* 0x102fe80000010865 */
[-C--:B------:R-:W-:Y:S03]  /*d290*/  HMMA.16816.F32 R28, R80, R86.reuse, R28 ;  /* 0x00000056501c723c */ /* 0x080fe6000000181c */
[----:B------:R1:W-:Y:S01]  /*d2a0*/  MUFU.EX2 R190, R2 ;  /* 0x0000000200be7308 */ /* 0x0003e20000000800 */
[----:B--2---:R-:W-:Y:S04]  /*d2b0*/  LDSM.16.MT88.4 R88, [R227+0x1900] ;  /* 0x00190000e358783b */ /* 0x004fe80000004200 */
[C---:B------:R-:W-:Y:S05]  /*d2c0*/  HMMA.16816.F32 R32, R76.reuse, R86, R32 ;  /* 0x000000564c20723c */ /* 0x040fea0000001820 */
[----:B------:R-:W-:Y:S01]  /*d2d0*/  MUFU.EX2 R104, R132 ;  /* 0x0000008400687308 */ /* 0x000fe20000000800 */
[----:B------:R-:W2:Y:S02]  /*d2e0*/  LDSM.16.MT88.4 R84, [R224+0x1900] ;  /* 0x00190000e054783b */ /* 0x000ea40000004200 */
[-C--:B------:R-:W-:Y:S07]  /*d2f0*/  HMMA.16816.F32 R36, R76, R92.reuse, R36 ;  /* 0x0000005c4c24723c */ /* 0x080fee0000001824 */
[----:B------:R-:W3:Y:S01]  /*d300*/  MUFU.EX2 R110, R124 ;  /* 0x0000007c006e7308 */ /* 0x000ee20000000800 */
[C---:B------:R-:W-:Y:S04]  /*d310*/  HMMA.16816.F32 R40, R80.reuse, R92, R40 ;  /* 0x0000005c5028723c */ /* 0x040fe80000001828 */
[--C-:B-1----:R-:W-:Y:S04]  /*d320*/  FFMA.FTZ R2, R149, c[0x0][0x2d0], -R101.reuse ;  /* 0x0000b40095027a23 */ /* 0x102fe80000010865 */
[-C--:B------:R-:W-:Y:S01]  /*d330*/  HMMA.16816.F32 R44, R80, R94.reuse, R44 ;  /* 0x0000005e502c723c */ /* 0x080fe2000000182c */
[----:B------:R1:W1:Y:S07]  /*d340*/  MUFU.EX2 R188, R2 ;  /* 0x0000000200bc7308 */ /* 0x00026e0000000800 */
[C---:B------:R-:W-:Y:S01]  /*d350*/  HMMA.16816.F32 R48, R76.reuse, R94, R48 ;  /* 0x0000005e4c30723c */ /* 0x040fe20000001830 */
[----:B------:R-:W2:Y:S03]  /*d360*/  LDSM.16.MT88.4 R92, [R225+0x1900] ;  /* 0x00190000e15c783b */ /* 0x000ea60000004200 */
[----:B---3--:R-:W-:Y:S04]  /*d370*/  F2FP.PACK_AB R180, R110, R111 ;  /* 0x0000006f6eb4723e */ /* 0x008fe800000000ff */
[-C--:B----4-:R-:W-:Y:S08]  /*d380*/  HMMA.16816.F32 R52, R76, R96.reuse, R52 ;  /* 0x000000604c34723c */ /* 0x090ff00000001834 */
[C---:B------:R-:W-:Y:S04]  /*d390*/  HMMA.16816.F32 R56, R80.reuse, R96, R56 ;  /* 0x000000605038723c */ /* 0x040fe80000001838 */
[--C-:B-1----:R-:W-:Y:S02]  /*d3a0*/  FFMA.FTZ R2, R135, c[0x0][0x2d0], -R100.reuse ;  /* 0x0000b40087027a23 */ /* 0x102fe40000010864 */
[----:B------:R-:W3:Y:S02]  /*d3b0*/  LDL.LU R135, [R1+0x40] ;  /* 0x0000400001877983 */ /* 0x000ee40000300800 */
[-C--:B------:R-:W-:Y:S01]  /*d3c0*/  HMMA.16816.F32 R60, R80, R98.reuse, R60 ;  /* 0x00000062503c723c */ /* 0x080fe2000000183c */
[----:B------:R1:W4:Y:S06]  /*d3d0*/  MUFU.EX2 R171, R2 ;  /* 0x0000000200ab7308 */ /* 0x00032c0000000800 */
[----:B------:R-:W-:Y:S01]  /*d3e0*/  F2FP.PACK_AB R80, R159, R153 ;  /* 0x000000999f50723e */ /* 0x000fe200000000ff */
[----:B------:R-:W-:Y:S01]  /*d3f0*/  HMMA.16816.F32 R64, R76, R98, R64 ;  /* 0x000000624c40723c */ /* 0x000fe20000001840 */
[----:B------:R-:W4:Y:S03]  /*d400*/  LDSM.16.MT88.4 R96, [R226+0x1900] ;  /* 0x00190000e260783b */ /* 0x000f260000004200 */
[----:B------:R-:W-:Y:S02]  /*d410*/  F2FP.PACK_AB R81, R158, R152 ;  /* 0x000000989e51723e */ /* 0x000fe400000000ff */
[----:B------:R-:W-:Y:S02]  /*d420*/  F2FP.PACK_AB R82, R222, R157 ;  /* 0x0000009dde52723e */ /* 0x000fe400000000ff */
[----:B------:R-:W-:Y:S04]  /*d430*/  F2FP.PACK_AB R76, R155, R219 ;  /* 0x000000db9b4c723e */ /* 0x000fe800000000ff */
[----:B------:R-:W-:Y:S02]  /*d440*/  F2FP.PACK_AB R77, R223, R154 ;  /* 0x0000009adf4d723e */ /* 0x000fe400000000ff */
[----:B------:R-:W-:Y:S02]  /*d450*/  F2FP.PACK_AB R78, R213, R245 ;  /* 0x000000f5d54e723e */ /* 0x000fe400000000ff */
[----:B------:R-:W-:Y:S01]  /*d460*/  F2FP.PACK_AB R79, R243, R221 ;  /* 0x000000ddf34f723e */ /* 0x000fe200000000ff */
[--C-:B-1----:R-:W-:Y:S01]  /*d470*/  FFMA.FTZ R2, R134, c[0x0][0x2d0], -R101.reuse ;  /* 0x0000b40086027a23 */ /* 0x102fe20000010865 */
[----:B------:R-:W-:Y:S01]  /*d480*/  F2FP.PACK_AB R83, R163, R156 ;  /* 0x0000009ca353723e */ /* 0x000fe200000000ff */
[----:B------:R-:W3:Y:S02]  /*d490*/  LDL.LU R134, [R1+0x48] ;  /* 0x0000480001867983 */ /* 0x000ee40000300800 */
[----:B------:R1:W-:Y:S02]  /*d4a0*/  MUFU.EX2 R170, R2 ;  /* 0x0000000200aa7308 */ /* 0x0003e40000000800 */
[-C--:B--2---:R-:W-:Y:S01]  /*d4b0*/  HMMA.16816.F32 R4, R76, R84.reuse, R4 ;  /* 0x000000544c04723c */ /* 0x084fe20000001804 */
[----:B------:R-:W2:Y:S04]  /*d4c0*/  LDL.LU R115, [R1+0x3c] ;  /* 0x00003c0001737983 */ /* 0x000ea80000300800 */
[----:B------:R-:W2:Y:S03]  /*d4d0*/  LDL.LU R114, [R1+0x44] ;  /* 0x0000440001727983 */ /* 0x000ea60000300800 */
[C---:B------:R-:W-:Y:S08]  /*d4e0*/  HMMA.16816.F32 R8, R80.reuse, R84, R8 ;  /* 0x000000545008723c */ /* 0x040ff00000001808 */
[-C--:B------:R-:W-:Y:S04]  /*d4f0*/  HMMA.16816.F32 R12, R80, R86.reuse, R12 ;  /* 0x00000056500c723c */ /* 0x080fe8000000180c */
[----:B-1----:R-:W-:Y:S04]  /*d500*/  FFMA.FTZ R2, R194, c[0x0][0x2d0], -R101 ;  /* 0x0000b400c2027a23 */ /* 0x002fe80000010865 */
[C---:B------:R-:W-:Y:S01]  /*d510*/  HMMA.16816.F32 R16, R76.reuse, R86, R16 ;  /* 0x000000564c10723c */ /* 0x040fe20000001810 */
[----:B------:R-:W1:Y:S01]  /*d520*/  LDSM.16.MT88.4 R84, [R224+0x2100] ;  /* 0x00210000e054783b */ /* 0x000e620000004200 */
[----:B------:R4:W1:Y:S02]  /*d530*/  MUFU.EX2 R169, R2 ;  /* 0x0000000200a97308 */ /* 0x0008640000000800 */
[----:B------:R-:W-:Y:S02]  /*d540*/  IMAD.MOV.U32 R194, RZ, RZ, R139 ;  /* 0x000000ffffc27224 */ /* 0x000fe400078e008b */
[----:B------:R-:W-:Y:S02]  /*d550*/  FFMA.FTZ R101, R74, c[0x0][0x2d0], -R101 ;  /* 0x0000b4004a657a23 */ /* 0x000fe40000010865 */
[-C--:B------:R-:W-:Y:S04]  /*d560*/  HMMA.16816.F32 R20, R76, R88.reuse, R20 ;  /* 0x000000584c14723c */ /* 0x080fe80000001814 */
[----:B------:R-:W-:Y:S04]  /*d570*/  MUFU.EX2 R101, R101 ;  /* 0x0000006500657308 */ /* 0x000fe80000000800 */
[C---:B------:R-:W-:Y:S08]  /*d580*/  HMMA.16816.F32 R24, R80.reuse, R88, R24 ;  /* 0x000000585018723c */ /* 0x040ff00000001818 */
[-C--:B------:R-:W-:Y:S04]  /*d590*/  HMMA.16816.F32 R28, R80, R90.reuse, R28 ;  /* 0x0000005a501c723c */ /* 0x080fe8000000181c */
[--C-:B----4-:R-:W-:Y:S01]  /*d5a0*/  FFMA.FTZ R2, R249, c[0x0][0x2d0], -R100.reuse ;  /* 0x0000b400f9027a23 */ /* 0x110fe20000010864 */
[----:B------:R-:W-:Y:S01]  /*d5b0*/  MOV R249, R140 ;  /* 0x0000008c00f97202 */ /* 0x000fe20000000f00 */
[----:B------:R-:W-:Y:S02]  /*d5c0*/  FFMA.FTZ R100, R202, c[0x0][0x2d0], -R100 ;  /* 0x0000b400ca647a23 */ /* 0x000fe40000010864 */
[C---:B------:R-:W-:Y:S01]  /*d5d0*/  HMMA.16816.F32 R32, R76.reuse, R90, R32 ;  /* 0x0000005a4c20723c */ /* 0x040fe20000001820 */
[----:B------:R-:W-:Y:S01]  /*d5e0*/  MUFU.EX2 R172, R2 ;  /* 0x0000000200ac7308 */ /* 0x000fe20000000800 */
[----:B------:R-:W4:Y:S06]  /*d5f0*/  LDSM.16.MT88.4 R88, [R227+0x2100] ;  /* 0x00210000e358783b */ /* 0x000f2c0000004200 */
[-C--:B------:R-:W-:Y:S03]  /*d600*/  HMMA.16816.F32 R36, R76, R92.reuse, R36 ;  /* 0x0000005c4c24723c */ /* 0x080fe60000001824 */
[----:B------:R-:W-:Y:S05]  /*d610*/  MUFU.EX2 R100, R100 ;  /* 0x0000006400647308 */ /* 0x000fea0000000800 */
        /* <DEDUP_REMOVED lines=15> */
[----:B------:R-:W-:Y:S02]  /*d710*/  F2FP.PACK_AB R79, R195, R199 ;  /* 0x000000c7c34f723e */ /* 0x000fe400000000ff */
[----:B-1----:R-:W-:Y:S05]  /*d720*/  F2FP.PACK_AB R83, R169, R170 ;  /* 0x000000aaa953723e */ /* 0x002fea00000000ff */
[-C--:B------:R-:W-:Y:S08]  /*d730*/  HMMA.16816.F32 R4, R76, R84.reuse, R4 ;  /* 0x000000544c04723c */ /* 0x080ff00000001804 */
[C---:B------:R-:W-:Y:S08]  /*d740*/  HMMA.16816.F32 R8, R80.reuse, R84, R8 ;  /* 0x000000545008723c */ /* 0x040ff00000001808 */
[-C--:B------:R-:W-:Y:S08]  /*d750*/  HMMA.16816.F32 R12, R80, R86.reuse, R12 ;  /* 0x00000056500c723c */ /* 0x080ff0000000180c */
[C---:B------:R-:W-:Y:S01]  /*d760*/  HMMA.16816.F32 R16, R76.reuse, R86, R16 ;  /* 0x000000564c10723c */ /* 0x040fe20000001810 */
[----:B------:R-:W1:Y:S07]  /*d770*/  LDSM.16.MT88.4 R84, [R224+0x2900] ;  /* 0x00290000e054783b */ /* 0x000e6e0000004200 */
[-C--:B----4-:R-:W-:Y:S08]  /*d780*/  HMMA.16816.F32 R20, R76, R88.reuse, R20 ;  /* 0x000000584c14723c */ /* 0x090ff00000001814 */
[C---:B------:R-:W-:Y:S08]  /*d790*/  HMMA.16816.F32 R24, R80.reuse, R88, R24 ;  /* 0x000000585018723c */ /* 0x040ff00000001818 */
[-C--:B------:R-:W-:Y:S08]  /*d7a0*/  HMMA.16816.F32 R28, R80, R90.reuse, R28 ;  /* 0x0000005a501c723c */ /* 0x080ff0000000181c */
[C---:B------:R-:W-:Y:S01]  /*d7b0*/  HMMA.16816.F32 R32, R76.reuse, R90, R32 ;  /* 0x0000005a4c20723c */ /* 0x040fe20000001820 */
[----:B------:R-:W4:Y:S07]  /*d7c0*/  LDSM.16.MT88.4 R88, [R227+0x2900] ;  /* 0x00290000e358783b */ /* 0x000f2e0000004200 */
[-C--:B------:R-:W-:Y:S08]  /*d7d0*/  HMMA.16816.F32 R36, R76, R92.reuse, R36 ;  /* 0x0000005c4c24723c */ /* 0x080ff00000001824 */
[C---:B------:R-:W-:Y:S08]  /*d7e0*/  HMMA.16816.F32 R40, R80.reuse, R92, R40 ;  /* 0x0000005c5028723c */ /* 0x040ff00000001828 */
[-C--:B------:R-:W-:Y:S08]  /*d7f0*/  HMMA.16816.F32 R44, R80, R94.reuse, R44 ;  /* 0x0000005e502c723c */ /* 0x080ff0000000182c */
[C---:B------:R-:W-:Y:S01]  /*d800*/  HMMA.16816.F32 R48, R76.reuse, R94, R48 ;  /* 0x0000005e4c30723c */ /* 0x040fe20000001830 */
[----:B------:R-:W1:Y:S07]  /*d810*/  LDSM.16.MT88.4 R92, [R225+0x2900] ;  /* 0x00290000e15c783b */ /* 0x000e6e0000004200 */
[-C--:B------:R-:W-:Y:S08]  /*d820*/  HMMA.16816.F32 R52, R76, R96.reuse, R52 ;  /* 0x000000604c34723c */ /* 0x080ff00000001834 */
[C---:B------:R-:W-:Y:S08]  /*d830*/  HMMA.16816.F32 R56, R80.reuse, R96, R56 ;  /* 0x000000605038723c */ /* 0x040ff00000001838 */
[-C--:B------:R-:W-:Y:S08]  /*d840*/  HMMA.16816.F32 R60, R80, R98.reuse, R60 ;  /* 0x00000062503c723c */ /* 0x080ff0000000183c */
[----:B------:R-:W-:Y:S01]  /*d850*/  HMMA.16816.F32 R64, R76, R98, R64 ;  /* 0x000000624c40723c */ /* 0x000fe20000001840 */
[----:B------:R-:W2:Y:S03]  /*d860*/  LDSM.16.MT88.4 R96, [R226+0x2900] ;  /* 0x00290000e260783b */ /* 0x000ea60000004200 */
[----:B---3--:R-:W-:Y:S02]  /*d870*/  FFMA.FTZ R69, R69, R135, R220 ;  /* 0x0000008745457223 */ /* 0x008fe400000100dc */
[----:B------:R-:W-:Y:S01]  /*d880*/  IMAD.MOV.U32 R135, RZ, RZ, R117 ;  /* 0x000000ffff877224 */ /* 0x000fe200078e0075 */
[----:B------:R-:W-:Y:S01]  /*d890*/  F2FP.PACK_AB R76, R175, R168 ;  /* 0x000000a8af4c723e */ /* 0x000fe200000000ff */
[----:B------:R-:W-:Y:S01]  /*d8a0*/  FADD.FTZ R69, R246, R69 ;  /* 0x00000045f6457221 */ /* 0x000fe20000010000 */
[----:B------:R-:W3:Y:S03]  /*d8b0*/  MUFU.EX2 R117, R103 ;  /* 0x0000006700757308 */ /* 0x000ee60000000800 */
[----:B------:R-:W-:Y:S02]  /*d8c0*/  F2FP.PACK_AB R77, R173, R174 ;  /* 0x000000aead4d723e */ /* 0x000fe400000000ff */
[----:B------:R-:W-:Y:S02]  /*d8d0*/  F2FP.PACK_AB R78, R186, R187 ;  /* 0x000000bbba4e723e */ /* 0x000fe400000000ff */
[----:B------:R-:W-:Y:S03]  /*d8e0*/  F2FP.PACK_AB R79, R184, R185 ;  /* 0x000000b9b84f723e */ /* 0x000fe600000000ff */
[----:B------:R-:W-:Y:S04]  /*d8f0*/  MUFU.EX2 R103, R120 ;  /* 0x0000007800677308 */ /* 0x000fe80000000800 */
[-C--:B-1----:R-:W-:Y:S03]  /*d900*/  HMMA.16816.F32 R4, R76, R84.reuse, R4 ;  /* 0x000000544c04723c */ /* 0x082fe60000001804 */
[----:B------:R-:W-:Y:S01]  /*d910*/  FFMA.FTZ R68, R68, R134, R192 ;  /* 0x0000008644447223 */ /* 0x000fe200000100c0 */
[----:B------:R-:W-:Y:S01]  /*d920*/  MOV R134, R118 ;  /* 0x0000007600867202 */ /* 0x000fe20000000f00 */
[----:B--2---:R-:W-:Y:S01]  /*d930*/  FFMA.FTZ R74, R3, R115, R113 ;  /* 0x00000073034a7223 */ /* 0x004fe20000010071 */
[----:B------:R-:W1:Y:S01]  /*d940*/  MUFU.EX2 R118, R102 ;  /* 0x0000006600767308 */ /* 0x000e620000000800 */
[----:B------:R-:W-:Y:S01]  /*d950*/  FADD.FTZ R3, R205, R68 ;  /* 0x00000044cd037221 */ /* 0x000fe20000010000 */
[----:B---3--:R-:W-:Y:S01]  /*d960*/  F2FP.PACK_AB R81, R116, R117 ;  /* 0x000000757451723e */ /* 0x008fe200000000ff */
[----:B------:R-:W-:Y:S03]  /*d970*/  FADD.FTZ R68, R135, R69 ;  /* 0x0000004587447221 */ /* 0x000fe60000010000 */
[----:B------:R-:W-:Y:S02]  /*d980*/  FADD.FTZ R2, R148, R74 ;  /* 0x0000004a94027221 */ /* 0x000fe40000010000 */
[----:B------:R-:W-:Y:S01]  /*d990*/  FADD.FTZ R3, R134, R3 ;  /* 0x0000000386037221 */ /* 0x000fe20000010000 */
[----:B------:R-:W-:Y:S01]  /*d9a0*/  LDSM.16.MT88.4 R148, [R227+0x3100] ;  /* 0x00310000e394783b */ /* 0x000fe20000004200 */
[----:B------:R-:W-:Y:S01]  /*d9b0*/  FADD.FTZ R68, R73, R68 ;  /* 0x0000004449447221 */ /* 0x000fe20000010000 */
[----:B------:R-:W-:Y:S01]  /*d9c0*/  MUFU.EX2 R115, R106 ;  /* 0x0000006a00737308 */ /* 0x000fe20000000800 */
[----:B------:R-:W-:Y:S02]  /*d9d0*/  FFMA.FTZ R0, R0, R114, R112 ;  /* 0x0000007200007223 */ /* 0x000fe40000010070 */
[----:B------:R-:W-:Y:S02]  /*d9e0*/  FADD.FTZ R2, R133, R2 ;  /* 0x0000000285027221 */ /* 0x000fe40000010000 */
[----:B------:R-:W-:Y:S01]  /*d9f0*/  FADD.FTZ R3, R244, R3 ;  /* 0x00000003f4037221 */ /* 0x000fe20000010000 */
[----:B------:R-:W2:Y:S01]  /*da00*/  LDL.LU R73, [R1+0xa8] ;  /* 0x0000a80001497983 */ /* 0x000ea20000300800 */
[----:B------:R-:W-:Y:S02]  /*da10*/  FADD.FTZ R0, R250, R0 ;  /* 0x00000000fa007221 */ /* 0x000fe40000010000 */
[----:B------:R-:W-:Y:S01]  /*da20*/  FADD.FTZ R2, R216, R2 ;  /* 0x00000002d8027221 */ /* 0x000fe20000010000 */
[----:B------:R3:W-:Y:S01]  /*da30*/  MUFU.EX2 R106, R75 ;  /* 0x0000004b006a7308 */ /* 0x0007e20000000800 */
[----:B------:R-:W2:Y:S01]  /*da40*/  LDL.LU R244, [R1+0xa4] ;  /* 0x0000a40001f47983 */ /* 0x000ea20000300800 */
[----:B------:R-:W-:Y:S02]  /*da50*/  FADD.FTZ R0, R251, R0 ;  /* 0x00000000fb007221 */ /* 0x000fe40000010000 */
[----:B------:R-:W-:Y:S01]  /*da60*/  FADD.FTZ R68, R232, R68 ;  /* 0x00000044e8447221 */ /* 0x000fe20000010000 */
[----:B------:R-:W2:Y:S01]  /*da70*/  LDL.LU R216, [R1+0xa0] ;  /* 0x0000a00001d87983 */ /* 0x000ea20000300800 */
[----:B------:R-:W-:Y:S01]  /*da80*/  FADD.FTZ R0, R228, R0 ;  /* 0x00000000e4007221 */ /* 0x000fe20000010000 */
[----:B-1----:R-:W-:Y:S01]  /*da90*/  F2FP.PACK_AB R80, R118, R172 ;  /* 0x000000ac7650723e */ /* 0x002fe200000000ff */
[----:B------:R-:W-:Y:S01]  /*daa0*/  FADD.FTZ R3, R229, R3 ;  /* 0x00000003e5037221 */ /* 0x000fe20000010000 */
[----:B------:R1:W5:Y:S01]  /*dab0*/  LDL.LU R228, [R1+0x9c] ;  /* 0x00009c0001e47983 */ /* 0x0003620000300800 */
[----:B------:R-:W-:Y:S01]  /*dac0*/  FADD.FTZ R69, R231, R2 ;  /* 0x00000002e7457221 */ /* 0x000fe20000010000 */
[----:B------:R-:W1:Y:S01]  /*dad0*/  MUFU.EX2 R114, R107 ;  /* 0x0000006b00727308 */ /* 0x000e620000000800 */
        /* <DEDUP_REMOVED lines=8> */
[----:B------:R-:W-:Y:S01]  /*db60*/  MUFU.EX2 R113, R105 ;  /* 0x0000006900717308 */ /* 0x000fe20000000800 */
[----:B---3--:R-:W-:Y:S02]  /*db70*/  FADD.FTZ R75, R235, R0 ;  /* 0x00000000eb4b7221 */ /* 0x008fe40000010000 */
[----:B------:R-:W3:Y:S01]  /*db80*/  LDSM.16.MT88.4 R132, [R224+0x3100] ;  /* 0x00310000e084783b */ /* 0x000ee20000004200 */
[----:B------:R-:W-:Y:S02]  /*db90*/  FADD.FTZ R0, R237, R3 ;  /* 0x00000003ed007221 */ /* 0x000fe40000010000 */
[----:B------:R-:W-:Y:S02]  /*dba0*/  FADD.FTZ R3, R239, R75 ;  /* 0x0000004bef037221 */ /* 0x000fe40000010000 */
[----:B------:R-:W-:Y:S02]  /*dbb0*/  FADD.FTZ R0, R233, R0 ;  /* 0x00000000e9007221 */ /* 0x000fe40000010000 */
[----:B------:R-:W4:Y:S01]  /*dbc0*/  MUFU.EX2 R112, R108 ;  /* 0x0000006c00707308 */ /* 0x000f220000000800 */
[----:B------:R2:W5:Y:S01]  /*dbd0*/  LDL.LU R235, [R1+0x8c] ;  /* 0x00008c0001eb7983 */ /* 0x0005620000300800 */
[----:B------:R-:W-:Y:S01]  /*dbe0*/  FADD.FTZ R3, R119, R3 ;  /* 0x0000000377037221 */ /* 0x000fe20000010000 */
[----:B-1----:R-:W-:Y:S01]  /*dbf0*/  F2FP.PACK_AB R82, R114, R115 ;  /* 0x000000737252723e */ /* 0x002fe200000000ff */
[----:B------:R-:W-:Y:S01]  /*dc00*/  FADD.FTZ R2, R138, R0 ;  /* 0x000000008a027221 */ /* 0x000fe20000010000 */
[----:B------:R-:W2:Y:S01]  /*dc10*/  LDL R121, [R1+0x10] ;  /* 0x0000100001797983 */ /* 0x000ea20000100800 */
[----:B------:R-:W-:Y:S02]  /*dc20*/  FADD.FTZ R0, R137, R68 ;  /* 0x0000004489007221 */ /* 0x000fe40000010000 */
[----:B------:R-:W-:Y:S01]  /*dc30*/  FADD.FTZ R68, R136, R3 ;  /* 0x0000000388447221 */ /* 0x000fe20000010000 */
[----:B------:R1:W5:Y:S01]  /*dc40*/  LDL.LU R236, [R1+0x88] ;  /* 0x0000880001ec7983 */ /* 0x0003620000300800 */
[----:B------:R-:W-:Y:S01]  /*dc50*/  FADD.FTZ R3, R211, R69 ;  /* 0x00000045d3037221 */ /* 0x000fe20000010000 */
[----:B------:R-:W1:Y:S01]  /*dc60*/  MUFU.EX2 R107, R127 ;  /* 0x0000007f006b7308 */ /* 0x000e620000000800 */
[----:B------:R-:W-:Y:S01]  /*dc70*/  FADD.FTZ R2, R247, R2 ;  /* 0x00000002f7027221 */ /* 0x000fe20000010000 */
[----:B------:R2:W5:Y:S01]  /*dc80*/  LDL.LU R237, [R1+0x84] ;  /* 0x0000840001ed7983 */ /* 0x0005620000300800 */
[----:B------:R-:W-:Y:S03]  /*dc90*/  FADD.FTZ R0, R248, R0 ;  /* 0x00000000f8007221 */ /* 0x000fe60000010000 */
[----:B------:R2:W5:Y:S04]  /*dca0*/  LDL.LU R238, [R1+0x80] ;  /* 0x0000800001ee7983 */ /* 0x0005680000300800 */
[----:B------:R2:W5:Y:S01]  /*dcb0*/  LDL.LU R239, [R1+0x7c] ;  /* 0x00007c0001ef7983 */ /* 0x0005620000300800 */
[----:B------:R-:W3:Y:S01]  /*dcc0*/  MUFU.EX2 R108, R129 ;  /* 0x00000081006c7308 */ /* 0x000ee20000000800 */
[----:B----4-:R-:W-:Y:S02]  /*dcd0*/  F2FP.PACK_AB R83, R112, R113 ;  /* 0x000000717053723e */ /* 0x010fe400000000ff */
[----:B------:R4:W5:Y:S04]  /*dce0*/  LDL.LU R240, [R1+0x78] ;  /* 0x0000780001f07983 */ /* 0x0009680000300800 */
[----:B------:R4:W5:Y:S01]  /*dcf0*/  LDL.LU R233, [R1+0x74] ;  /* 0x0000740001e97983 */ /* 0x0009620000300800 */
[C---:B------:R-:W-:Y:S02]  /*dd00*/  HMMA.16816.F32 R8, R80.reuse, R84, R8 ;  /* 0x000000545008723c */ /* 0x040fe40000001808 */
[----:B------:R-:W4:Y:S01]  /*dd10*/  MUFU.EX2 R105, R131 ;  /* 0x0000008300697308 */ /* 0x000f220000000800 */
[----:B------:R2:W5:Y:S01]  /*dd20*/  LDL.LU R234, [R1+0x70] ;  /* 0x0000700001ea7983 */ /* 0x0005620000300800 */
[----:B-1----:R-:W-:Y:S03]  /*dd30*/  F2FP.PACK_AB R181, R107, R109 ;  /* 0x0000006d6bb5723e */ /* 0x002fe600000000ff */
[----:B------:R1:W5:Y:S01]  /*dd40*/  LDL.LU R119, [R1+0x6c] ;  /* 0x00006c0001777983 */ /* 0x0003620000300800 */
[-C--:B------:R-:W-:Y:S03]  /*dd50*/  HMMA.16816.F32 R12, R80, R86.reuse, R12 ;  /* 0x00000056500c723c */ /* 0x080fe6000000180c */
[----:B------:R1:W5:Y:S01]  /*dd60*/  LDL.LU R230, [R1+0x68] ;  /* 0x0000680001e67983 */ /* 0x0003620000300800 */
[----:B------:R-:W1:Y:S01]  /*dd70*/  MUFU.EX2 R102, R125 ;  /* 0x0000007d00667308 */ /* 0x000e620000000800 */
[----:B---3--:R-:W-:Y:S03]  /*dd80*/  F2FP.PACK_AB R182, R106, R108 ;  /* 0x0000006c6ab6723e */ /* 0x008fe600000000ff */
[C---:B------:R-:W-:Y:S06]  /*dd90*/  HMMA.16816.F32 R16, R76.reuse, R86, R16 ;  /* 0x000000564c10723c */ /* 0x040fec0000001810 */
[----:B------:R-:W-:Y:S02]  /*dda0*/  MUFU.EX2 R86, R123 ;  /* 0x0000007b00567308 */ /* 0x000fe40000000800 */
[-C--:B------:R-:W-:Y:S04]  /*ddb0*/  HMMA.16816.F32 R20, R76, R88.reuse, R20 ;  /* 0x000000584c14723c */ /* 0x080fe80000001814 */
[----:B----4-:R-:W-:Y:S04]  /*ddc0*/  F2FP.PACK_AB R183, R104, R105 ;  /* 0x0000006968b7723e */ /* 0x010fe800000000ff */
[----:B------:R-:W3:Y:S01]  /*ddd0*/  MUFU.EX2 R85, R126 ;  /* 0x0000007e00557308 */ /* 0x000ee20000000800 */
[C---:B------:R-:W-:Y:S04]  /*dde0*/  HMMA.16816.F32 R24, R80.reuse, R88, R24 ;  /* 0x000000585018723c */ /* 0x040fe80000001818 */
[----:B-1----:R-:W-:Y:S04]  /*ddf0*/  F2FP.PACK_AB R176, R102, R103 ;  /* 0x0000006766b0723e */ /* 0x002fe800000000ff */
[-C--:B------:R-:W-:Y:S01]  /*de00*/  HMMA.16816.F32 R28, R80, R90.reuse, R28 ;  /* 0x0000005a501c723c */ /* 0x080fe2000000181c */
[----:B------:R-:W1:Y:S07]  /*de10*/  MUFU.EX2 R84, R128 ;  /* 0x0000008000547308 */ /* 0x000e6e0000000800 */
[C---:B------:R-:W-:Y:S03]  /*de20*/  HMMA.16816.F32 R32, R76.reuse, R90, R32 ;  /* 0x0000005a4c20723c */ /* 0x040fe60000001820 */
[----:B------:R-:W4:Y:S01]  /*de30*/  MUFU.EX2 R74, R130 ;  /* 0x00000082004a7308 */ /* 0x000f220000000800 */
[----:B---3--:R-:W-:Y:S04]  /*de40*/  F2FP.PACK_AB R177, R85, R86 ;  /* 0x0000005655b1723e */ /* 0x008fe800000000ff */
[-C--:B------:R-:W-:Y:S08]  /*de50*/  HMMA.16816.F32 R36, R76, R92.reuse, R36 ;  /* 0x0000005c4c24723c */ /* 0x080ff00000001824 */
[C---:B------:R-:W-:Y:S04]  /*de60*/  HMMA.16816.F32 R40, R80.reuse, R92, R40 ;  /* 0x0000005c5028723c */ /* 0x040fe80000001828 */
[----:B-1----:R-:W-:Y:S04]  /*de70*/  F2FP.PACK_AB R178, R100, R84 ;  /* 0x0000005464b2723e */ /* 0x002fe800000000ff */
[-C--:B------:R-:W-:Y:S04]  /*de80*/  HMMA.16816.F32 R44, R80, R94.reuse, R44 ;  /* 0x0000005e502c723c */ /* 0x080fe8000000182c */
[----:B----4-:R-:W-:Y:S04]  /*de90*/  F2FP.PACK_AB R179, R101, R74 ;  /* 0x0000004a65b3723e */ /* 0x010fe800000000ff */
[C---:B------:R-:W-:Y:S08]  /*dea0*/  HMMA.16816.F32 R48, R76.reuse, R94, R48 ;  /* 0x0000005e4c30723c */ /* 0x040ff00000001830 */
[-C--:B------:R-:W-:Y:S08]  /*deb0*/  HMMA.16816.F32 R52, R76, R96.reuse, R52 ;  /* 0x000000604c34723c */ /* 0x080ff00000001834 */
[C---:B------:R-:W-:Y:S08]  /*dec0*/  HMMA.16816.F32 R56, R80.reuse, R96, R56 ;  /* 0x000000605038723c */ /* 0x040ff00000001838 */
[-C--:B------:R-:W-:Y:S08]  /*ded0*/  HMMA.16816.F32 R60, R80, R98.reuse, R60 ;  /* 0x00000062503c723c */ /* 0x080ff0000000183c */
[----:B------:R-:W-:Y:S04]  /*dee0*/  HMMA.16816.F32 R64, R76, R98, R64 ;  /* 0x000000624c40723c */ /* 0x000fe80000001840 */
[----:B--2---:R-:W-:Y:S04]  /*def0*/  ISETP.GT.AND P0, PT, R216, R121, PT ;  /* 0x00000079d800720c */ /* 0x004fe80003f04270 */
[-C--:B------:R-:W-:Y:S05]  /*df00*/  HMMA.16816.F32 R120, R180, R132.reuse, R4 ;  /* 0x00000084b478723c */ /* 0x080fea0000001804 */
[----:B------:R-:W-:Y:S02]  /*df10*/  MOV R216, R244 ;  /* 0x000000f400d87202 */ /* 0x000fe40000000f00 */
        /* <DEDUP_REMOVED lines=61> */
[----:B------:R-:W-:Y:S01]  /*e2f0*/  FADD.FTZ R0, R117, R9 ;  /* 0x0000000975007221 */ /* 0x000fe20000010000 */
[----:B------:R-:W-:Y:S01]  /*e300*/  MOV R117, R71 ;  /* 0x0000004700757202 */ /* 0x000fe20000000f00 */
[----:B------:R-:W-:Y:S02]  /*e310*/  FADD.FTZ R11, R175, R8 ;  /* 0x00000008af0b7221 */ /* 0x000fe40000010000 */
[----:B------:R-:W-:Y:S02]  /*e320*/  FADD.FTZ R10, R173, R3 ;  /* 0x00000003ad0a7221 */ /* 0x000fe40000010000 */
[C---:B------:R-:W-:Y:S04]  /*e330*/  HMMA.16816.F32 R172, R176.reuse, R4, R56 ;  /* 0x00000004b0ac723c */ /* 0x040fe80000001838 */
[----:B------:R-:W-:Y:S02]  /*e340*/  FADD.FTZ R9, R118, R2 ;  /* 0x0000000276097221 */ /* 0x000fe40000010000 */
[----:B------:R-:W-:Y:S01]  /*e350*/  FADD.FTZ R8, R116, R0 ;  /* 0x0000000074087221 */ /* 0x000fe20000010000 */
[----:B------:R-:W-:Y:S01]  /*e360*/  MOV R116, R72 ;  /* 0x0000004800747202 */ /* 0x000fe20000000f00 */
        /* <DEDUP_REMOVED lines=26> */
[----:B------:R-:W-:Y:S01]  /*e510*/  FADD.FTZ R0, R101, R0 ;  /* 0x0000000065007221 */ /* 0x000fe20000010000 */
[----:B------:R1:W-:Y:S01]  /*e520*/  STL [R1+0x48], R3 ;  /* 0x0000480301007387 */ /* 0x0003e20000100800 */
[----:B------:R-:W-:Y:S03]  /*e530*/  IMAD.MOV.U32 R118, RZ, RZ, R70 ;  /* 0x000000ffff767224 */ /* 0x000fe600078e0046 */
[----:B------:R2:W-:Y:S04]  /*e540*/  STL [R1+0x3c], R2 ;  /* 0x00003c0201007387 */ /* 0x0005e80000100800 */
[----:B------:R2:W-:Y:S01]  /*e550*/  STL [R1+0x44], R0 ;  /* 0x0000440001007387 */ /* 0x0005e20000100800 */
[----:B-1----:R-:W-:Y:S01]  /*e560*/  IMAD.MOV.U32 R3, RZ, RZ, R73 ;  /* 0x000000ffff037224 */ /* 0x002fe200078e0049 */
[----:B------:R-:W-:-:S05]  /*e570*/  @P0 BRA `(.L_x_603) ;  /* 0xffff9ea000000947 */ /* 0x000fca000383ffff */
.L_x_602:
[----:B---3--:R-:W-:-:S13]  /*e580*/  ISETP.GE.AND P0, PT, R244, RZ, PT ;  /* 0x000000fff400720c */ /* 0x008fda0003f06270 */
[----:B------:R-:W-:Y:S05]  /*e590*/  @!P0 BRA `(.L_x_604) ;  /* 0x00005f2000008947 */ /* 0x000fea0003800000 */
[----:B------:R-:W3:Y:S01]  /*e5a0*/  LDL.LU.64 R6, [R1+0x28] ;  /* 0x0000280001067983 */ /* 0x000ee20000300a00 */
[----:B------:R-:W-:Y:S01]  /*e5b0*/  ULDC.64 UR4, c[0x0][0x208] ;  /* 0x0000820000047ab9 */ /* 0x000fe20000000a00 */
[----:B------:R-:W-:Y:S01]  /*e5c0*/  MOV R3, R72 ;  /* 0x0000004800037202 */ /* 0x000fe20000000f00 */
[----:B------:R-:W-:Y:S01]  /*e5d0*/  UIMAD.WIDE.U32 UR12, UR4, 0x70, URZ ;  /* 0x00000070040c78a5 */ /* 0x000fe2000f8e003f */
[----:B------:R-:W3:Y:S01]  /*e5e0*/  LDL.LU.64 R4, [R1+0x30] ;  /* 0x0000300001047983 */ /* 0x000ee20000300a00 */
[----:B------:R-:W-:Y:S01]  /*e5f0*/  UIMAD UR5, UR5, 0x70, URZ ;  /* 0x00000070050578a4 */ /* 0x000fe2000f8e023f */
[----:B--2---:R-:W-:Y:S01]  /*e600*/  MOV R2, R73 ;  /* 0x0000004900027202 */ /* 0x004fe20000000f00 */
[----:B------:R-:W-:Y:S01]  /*e610*/  ULDC.64 UR6, c[0x0][0x1e0] ;  /* 0x0000780000067ab9 */ /* 0x000fe20000000a00 */
[----:B------:R-:W-:Y:S01]  /*e620*/  IMAD.MOV.U32 R117, RZ, RZ, R70 ;  /* 0x000000ffff757224 */ /* 0x000fe200078e0046 */
[----:B------:R-:W-:Y:S01]  /*e630*/  MOV R116, R71 ;  /* 0x0000004700747202 */ /* 0x000fe20000000f00 */
[----:B------:R-:W-:-:S02]  /*e640*/  USHF.L.U64.HI UR7, UR6, 0x5, UR7 ;  /* 0x0000000506077899 */ /* 0x000fc40008010207 */
[----:B------:R-:W-:Y:S02]  /*e650*/  USHF.L.U32 UR6, UR6, 0x5, URZ ;  /* 0x0000000506067899 */ /* 0x000fe4000800063f */
[----:B------:R-:W-:Y:S01]  /*e660*/  UIADD3 UR5, UR13, UR5, URZ ;  /* 0x000000050d057290 */ /* 0x000fe2000fffe03f */
[----:B---3--:R-:W-:-:S05]  /*e670*/  IMAD.MOV.U32 R5, RZ, RZ, R7 ;  /* 0x000000ffff057224 */ /* 0x008fca00078e0007 */
[----:B------:R1:W-:Y:S04]  /*e680*/  STL.64 [R1+0x50], R4 ;  /* 0x0000500401007387 */ /* 0x0003e80000100a00 */
.L_x_605:
[----:B------:R-:W2:Y:S01]  /*e690*/  LDL.64 R78, [R1+0x50] ;  /* 0x00005000014e7983 */ /* 0x000ea20000100a00 */
[----:B------:R-:W-:Y:S04]  /*e6a0*/  DEPBAR.LE SB0, 0x0 ;  /* 0x000080000000791a */ /* 0x000fe80000000000 */
[----:B------:R-:W-:Y:S01]  /*e6b0*/  SHF.R.S32.HI R76, RZ, 0x1f, R244 ;  /* 0x0000001fff4c7819 */ /* 0x000fe200000114f4 */
[----:B------:R-:W-:Y:S01]  /*e6c0*/  BAR.SYNC.DEFER_BLOCKING 0x0 ;  /* 0x0000000000007b1d */ /* 0x000fe20000010000 */
[----:B---3--:R-:W-:Y:S04]  /*e6d0*/  IMAD R0, R244, UR5, RZ ;  /* 0x00000005f4007c24 */ /* 0x008fe8000f8e02ff */
[----:B------:R-:W-:Y:S03]  /*e6e0*/  IMAD R0, R76, UR12, R0 ;  /* 0x0000000c4c007c24 */ /* 0x000fe6000f8e0200 */
[----:B-----5:R-:W-:Y:S04]  /*e6f0*/  STL [R1+0x68], R230 ;  /* 0x000068e601007387 */ /* 0x020fe80000100800 */
[----:B------:R-:W-:Y:S04]  /*e700*/  STL [R1+0x6c], R119 ;  /* 0x00006c7701007387 */ /* 0x000fe80000100800 */
[----:B------:R-:W-:Y:S04]  /*e710*/  STL [R1+0x70], R234 ;  /* 0x000070ea01007387 */ /* 0x000fe80000100800 */
        /* <DEDUP_REMOVED lines=28> */
[----:B--2---:R-:W-:Y:S01]  /*e8e0*/  IMAD.WIDE.U32 R84, R244, UR12, R78 ;  /* 0x0000000cf4547c25 */ /* 0x004fe2000f8e004e */
        /* <DEDUP_REMOVED lines=32> */
[----:B----4-:R-:W-:Y:S04]  /*eaf0*/  IADD3 R104, P0, R242, UR9, RZ ;  /* 0x00000009f2687c10 */ /* 0x010fe8000ff1e0ff */
        /* <DEDUP_REMOVED lines=17> */
[-C--:B-1----:R-:W-:Y:S08]  /*ec10*/  HMMA.16816.F32 R92, R108, R98.reuse, RZ ;  /* 0x000000626c5c723c */ /* 0x082ff000000018ff */
[C---:B------:R-:W-:Y:S08]  /*ec20*/  HMMA.16816.F32 R96, R112.reuse, R98, RZ ;  /* 0x000000627060723c */ /* 0x040ff000000018ff */
[-C--:B--2---:R-:W-:Y:S08]  /*ec30*/  HMMA.16816.F32 R100, R112, R184.reuse, RZ ;  /* 0x000000b87064723c */ /* 0x084ff000000018ff */
[C---:B---3--:R-:W-:Y:S08]  /*ec40*/  HMMA.16816.F32 R104, R108.reuse, R184, RZ ;  /* 0x000000b86c68723c */ /* 0x048ff000000018ff */
        /* <DEDUP_REMOVED lines=35> */
[-C--:B------:R-:W-:Y:S01]  /*ee80*/  HMMA.16816.F32 R108, R196, R222.reuse, R108 ;  /* 0x000000dec46c723c */ /* 0x080fe2000000186c */
[----:B------:R-:W4:Y:S07]  /*ee90*/  LDSM.16.M88.4 R196, [R229+0x4900] ;  /* 0x00490000e5c4783b */ /* 0x000f2e0000000200 */
[----:B------:R-:W-:Y:S01]  /*eea0*/  HMMA.16816.F32 R112, R188, R222, R112 ;  /* 0x000000debc70723c */ /* 0x000fe20000001870 */
[----:B------:R-:W4:Y:S07]  /*eeb0*/  LDSM.16.M88.4 R188, [R229+0x5100] ;  /* 0x00510000e5bc783b */ /* 0x000f2e0000000200 */
[-C--:B-1----:R-:W-:Y:S01]  /*eec0*/  HMMA.16816.F32 R4, R184, R192.reuse, R4 ;  /* 0x000000c0b804723c */ /* 0x082fe20000001804 */
[----:B------:R-:W-:Y:S07]  /*eed0*/  LDSM.16.M88.4 R220, [R228] ;  /* 0x00000000e4dc783b */ /* 0x000fee0000000200 */
[C---:B--2---:R-:W-:Y:S08]  /*eee0*/  HMMA.16816.F32 R8, R200.reuse, R192, R8 ;  /* 0x000000c0c808723c */ /* 0x044ff00000001808 */
[-C--:B------:R-:W-:Y:S08]  /*eef0*/  HMMA.16816.F32 R12, R200, R194.reuse, R12 ;  /* 0x000000c2c80c723c */ /* 0x080ff0000000180c */
[C---:B------:R-:W-:Y:S01]  /*ef00*/  HMMA.16816.F32 R16, R184.reuse, R194, R16 ;  /* 0x000000c2b810723c */ /* 0x040fe20000001810 */
[----:B------:R-:W1:Y:S07]  /*ef10*/  LDSM.16.M88.4 R192, [R229+0x5900] ;  /* 0x00590000e5c0783b */ /* 0x000e6e0000000200 */
        /* <DEDUP_REMOVED lines=12> */
[----:B------:R-:W2:Y:S07]  /*efe0*/  LDSM.16.M88.4 R188, [R232+0x9100] ;  /* 0x00910000e8bc783b */ /* 0x000eae0000000200 */
        /* <DEDUP_REMOVED lines=13> */
[C---:B--2---:R-:W-:Y:S08]  /*f0c0*/  HMMA.16816.F32 R8, R188.reuse, R220, R8 ;  /* 0x000000dcbc08723c */ /* 0x044ff00000001808 */
        /* <DEDUP_REMOVED lines=23> */
[----:B------:R-:W-:Y:S01]  /*f240*/  MUFU.TANH R186, R9 ;  /* 0x0000000900ba7308 */ /* 0x000fe20000002400 */
[----:B-1----:R-:W1:Y:S09]  /*f250*/  LDSM.16.M88.4 R4, [R228+0x800] ;  /* 0x00080000e404783b */ /* 0x002e720000000200 */
[----:B------:R-:W-:Y:S10]  /*f260*/  MUFU.TANH R193, R10 ;  /* 0x0000000a00c17308 */ /* 0x000ff40000002400 */
[----:B------:R2:W-:Y:S10]  /*f270*/  MUFU.TANH R192, R11 ;  /* 0x0000000b00c07308 */ /* 0x0005f40000002400 */
[----:B------:R-:W-:Y:S10]  /*f280*/  MUFU.TANH R16, R16 ;  /* 0x0000001000107308 */ /* 0x000ff40000002400 */
[----:B------:R-:W-:Y:S01]  /*f290*/  MUFU.TANH R17, R17 ;  /* 0x0000001100117308 */ /* 0x000fe20000002400 */
[----:B--2---:R-:W2:Y:S01]  /*f2a0*/  LDSM.16.M88.4 R8, [R228+0x1000] ;  /* 0x00100000e408783b */ /* 0x004ea20000000200 */
[-C--:B-1----:R-:W-:Y:S08]  /*f2b0*/  HMMA.16816.F32 R20, R216, R4.reuse, R20 ;  /* 0x00000004d814723c */ /* 0x082ff00000001814 */
[----:B------:R-:W-:Y:S01]  /*f2c0*/  MUFU.TANH R18, R18 ;  /* 0x0000001200127308 */ /* 0x000fe20000002400 */
        /* <DEDUP_REMOVED lines=9> */
[----:B------:R-:W-:Y:S01]  /*f360*/  MUFU.TANH R20, R20 ;  /* 0x0000001400147308 */ /* 0x000fe20000002400 */
[----:B------:R-:W-:Y:S02]  /*f370*/  FMUL.FTZ R23, R23, c[0x0][0x320] ;  /* 0x0000c80017177a20 */ /* 0x000fe40000410000 */
[----:B------:R-:W-:Y:S01]  /*f380*/  FMUL.FTZ R24, R24, c[0x0][0x320] ;  /* 0x0000c80018187a20 */ /* 0x000fe20000410000 */
[-C--:B--2---:R-:W-:Y:S03]  /*f390*/  HMMA.16816.F32 R36, R216, R8.reuse, R36 ;  /* 0x00000008d824723c */ /* 0x084fe60000001824 */
        /* <DEDUP_REMOVED lines=40> */
[----:B------:R-:W2:Y:S03]  /*f620*/  MUFU.TANH R0, R59 ;  /* 0x0000003b00007308 */ /* 0x000ea60000002400 */
[----:B------:R-:W-:Y:S02]  /*f630*/  FMUL.FTZ R62, R62, c[0x0][0x320] ;  /* 0x0000c8003e3e7a20 */ /* 0x000fe40000410000 */
[----:B------:R-:W-:Y:S02]  /*f640*/  FMUL.FTZ R66, R66, c[0x0][0x320] ;  /* 0x0000c80042427a20 */ /* 0x000fe40000410000 */
[-C--:B------:R-:W-:Y:S03]  /*f650*/  HMMA.16816.F32 R76, R188, R10.reuse, R76 ;  /* 0x0000000abc4c723c */ /* 0x080fe6000000184c */
[----:B------:R-:W-:Y:S01]  /*f660*/  MUFU.TANH R213, R52 ;  /* 0x0000003400d57308 */ /* 0x000fe20000002400 */
[----:B------:R-:W-:Y:S02]  /*f670*/  FMUL.FTZ R48, R48, c[0x0][0x320] ;  /* 0x0000c80030307a20 */ /* 0x000fe40000410000 */
[----:B------:R-:W-:Y:S02]  /*f680*/  FMUL.FTZ R65, R65, c[0x0][0x320] ;  /* 0x0000c80041417a20 */ /* 0x000fe40000410000 */
[C---:B------:R-:W-:Y:S01]  /*f690*/  HMMA.16816.F32 R80, R216.reuse, R10, R80 ;  /* 0x0000000ad850723c */ /* 0x040fe20000001850 */
[----:B------:R-:W3:Y:S01]  /*f6a0*/  LDSM.16.M88.4 R8, [R228+0x3000] ;  /* 0x00300000e408783b */ /* 0x000ee20000000200 */
[----:B------:R-:W-:Y:S04]  /*f6b0*/  DEPBAR.LE SB0, 0x0 ;  /* 0x000080000000791a */ /* 0x000fe80000000000 */
[----:B------:R-:W-:Y:S01]  /*f6c0*/  MUFU.TANH R48, R48 ;  /* 0x0000003000307308 */ /* 0x000fe20000002400 */
[----:B------:R-:W-:Y:S01]  /*f6d0*/  FMUL.FTZ R69, R69, c[0x0][0x320] ;  /* 0x0000c80045457a20 */ /* 0x000fe20000410000 */
[-C--:B-1----:R-:W-:Y:S01]  /*f6e0*/  HMMA.16816.F32 R84, R216, R4.reuse, R84 ;  /* 0x00000004d854723c */ /* 0x082fe20000001854 */
[----:B--2---:R1:W-:Y:S04]  /*f6f0*/  STL [R1+0x8], R0 ;  /* 0x0000080001007387 */ /* 0x0043e80000100800 */
[----:B------:R-:W-:Y:S01]  /*f700*/  STL [R1+0x9c], R228 ;  /* 0x00009ce401007387 */ /* 0x000fe20000100800 */
[----:B------:R-:W-:Y:S02]  /*f710*/  FMUL.FTZ R73, R73, c[0x0][0x320] ;  /* 0x0000c80049497a20 */ /* 0x000fe40000410000 */
[----:B------:R-:W-:Y:S01]  /*f720*/  MUFU.TANH R210, R65 ;  /* 0x0000004100d27308 */ /* 0x000fe20000002400 */
[C---:B------:R-:W-:Y:S01]  /*f730*/  HMMA.16816.F32 R88, R188.reuse, R4, R88 ;  /* 0x00000004bc58723c */ /* 0x040fe20000001858 */
[----:B------:R-:W-:Y:S03]  /*f740*/  BAR.SYNC.DEFER_BLOCKING 0x0 ;  /* 0x0000000000007b1d */ /* 0x000fe60000010000 */
[----:B------:R-:W-:Y:S02]  /*f750*/  FMUL.FTZ R71, R71, c[0x0][0x320] ;  /* 0x0000c80047477a20 */ /* 0x000fe40000410000 */
[----:B------:R-:W-:Y:S01]  /*f760*/  FMUL.FTZ R78, R78, c[0x0][0x320] ;  /* 0x0000c8004e4e7a20 */ /* 0x000fe20000410000 */
[----:B------:R-:W-:Y:S01]  /*f770*/  FMNMX.FTZ R5, R194, R116, !PT ;  /* 0x00000074c2057209 */ /* 0x000fe20007810000 */
[-C--:B------:R-:W-:Y:S01]  /*f780*/  HMMA.16816.F32 R92, R188, R6.reuse, R92 ;  /* 0x00000006bc5c723c */ /* 0x080fe2000000185c */
[----:B------:R-:W-:Y:S03]  /*f790*/  MUFU.TANH R238, R73 ;  /* 0x0000004900ee7308 */ /* 0x000fe60000002400 */
[----:B------:R-:W-:Y:S02]  /*f7a0*/  FMUL.FTZ R82, R82, c[0x0][0x320] ;  /* 0x0000c80052527a20 */ /* 0x000fe40000410000 */
[----:B------:R-:W-:Y:S02]  /*f7b0*/  FMUL.FTZ R76, R76, c[0x0][0x320] ;  /* 0x0000c8004c4c7a20 */ /* 0x000fe40000410000 */
[----:B------:R-:W-:Y:S01]  /*f7c0*/  FMUL.FTZ R87, R87, c[0x0][0x320] ;  /* 0x0000c80057577a20 */ /* 0x000fe20000410000 */
[C---:B------:R-:W-:Y:S02]  /*f7d0*/  HMMA.16816.F32 R96, R216.reuse, R6, R96 ;  /* 0x00000006d860723c */ /* 0x040fe40000001860 */
[----:B-1----:R-:W-:Y:S02]  /*f7e0*/  MUFU.TANH R0, R66 ;  /* 0x0000004200007308 */ /* 0x002fe40000002400 */
[----:B------:R-:W-:Y:S02]  /*f7f0*/  FMUL.FTZ R86, R86, c[0x0][0x320] ;  /* 0x0000c80056567a20 */ /* 0x000fe40000410000 */
[----:B------:R-:W-:Y:S02]  /*f800*/  FMUL.FTZ R84, R84, c[0x0][0x320] ;  /* 0x0000c80054547a20 */ /* 0x000fe40000410000 */
[-C--:B---3--:R-:W-:Y:S04]  /*f810*/  HMMA.16816.F32 R100, R216, R8.reuse, R100 ;  /* 0x00000008d864723c */ /* 0x088fe80000001864 */
[----:B------:R-:W1:Y:S01]  /*f820*/  MUFU.TANH R4, R87 ;  /* 0x0000005700047308 */ /* 0x000e620000002400 */
[----:B------:R-:W-:Y:S02]  /*f830*/  FMUL.FTZ R85, R85, c[0x0][0x320] ;  /* 0x0000c80055557a20 */ /* 0x000fe40000410000 */
[----:B------:R-:W-:Y:S01]  /*f840*/  FMUL.FTZ R95, R95, c[0x0][0x320] ;  /* 0x0000c8005f5f7a20 */ /* 0x000fe20000410000 */
[C---:B------:R-:W-:Y:S04]  /*f850*/  HMMA.16816.F32 R104, R188.reuse, R8, R104 ;  /* 0x00000008bc68723c */ /* 0x040fe80000001868 */
[----:B------:R-:W-:Y:S02]  /*f860*/  FMUL.FTZ R88, R88, c[0x0][0x320] ;  /* 0x0000c80058587a20 */ /* 0x000fe40000410000 */
[----:B------:R-:W-:Y:S01]  /*f870*/  MUFU.TANH R49, R49 ;  /* 0x0000003100317308 */ /* 0x000fe20000002400 */
[----:B------:R-:W-:Y:S01]  /*f880*/  FMUL.FTZ R79, R79, c[0x0][0x320] ;  /* 0x0000c8004f4f7a20 */ /* 0x000fe20000410000 */
[-C--:B------:R-:W-:Y:S04]  /*f890*/  HMMA.16816.F32 R108, R188, R10.reuse, R108 ;  /* 0x0000000abc6c723c */ /* 0x080fe8000000186c */
[----:B------:R-:W-:Y:S02]  /*f8a0*/  FMUL.FTZ R97, R97, c[0x0][0x320] ;  /* 0x0000c80061617a20 */ /* 0x000fe40000410000 */
[----:B------:R-:W-:Y:S02]  /*f8b0*/  FMUL.FTZ R99, R99, c[0x0][0x320] ;  /* 0x0000c80063637a20 */ /* 0x000fe40000410000 */
[----:B------:R2:W-:Y:S01]  /*f8c0*/  MUFU.TANH R52, R97 ;  /* 0x0000006100347308 */ /* 0x0005e20000002400 */
[----:B------:R-:W-:Y:S01]  /*f8d0*/  HMMA.16816.F32 R112, R216, R10, R112 ;  /* 0x0000000ad870723c */ /* 0x000fe20000001870 */
[----:B-1----:R1:W-:Y:S03]  /*f8e0*/  STL [R1+0x20], R4 ;  /* 0x0000200401007387 */ /* 0x0023e60000100800 */
        /* <DEDUP_REMOVED lines=10> */
[----:B------:R-:W-:Y:S01]  /*f990*/  FMUL.FTZ R92, R92, c[0x0][0x320] ;  /* 0x0000c8005c5c7a20 */ /* 0x000fe20000410000 */
[----:B--2---:R-:W-:Y:S01]  /*f9a0*/  MOV R97, R0 ;  /* 0x0000000000617202 */ /* 0x004fe20000000f00 */
[----:B------:R-:W-:Y:S01]  /*f9b0*/  FMUL.FTZ R115, R115, c[0x0][0x320] ;  /* 0x0000c80073737a20 */ /* 0x000fe20000410000 */
[----:B------:R-:W-:Y:S01]  /*f9c0*/  FMNMX.FTZ R0, R184, R2, !PT ;  /* 0x00000002b8007209 */ /* 0x000fe20007810000 */
[----:B------:R-:W-:Y:S02]  /*f9d0*/  FMUL.FTZ R113, R113, c[0x0][0x320] ;  /* 0x0000c80071717a20 */ /* 0x000fe40000410000 */
[----:B------:R-:W-:Y:S01]  /*f9e0*/  FMUL.FTZ R93, R93, c[0x0][0x320] ;  /* 0x0000c8005d5d7a20 */ /* 0x000fe20000410000 */
[----:B-1----:R-:W1:Y:S01]  /*f9f0*/  MUFU.TANH R4, R99 ;  /* 0x0000006300047308 */ /* 0x002e620000002400 */
[----:B------:R-:W-:Y:S01]  /*fa00*/  FMNMX.FTZ R73, R118, R0, !PT ;  /* 0x0000000076497209 */ /* 0x000fe20007810000 */
[----:B------:R-:W-:Y:S02]  /*fa10*/  FMUL.FTZ R109, R109, c[0x0][0x320] ;  /* 0x0000c8006d6d7a20 */ /* 0x000fe40000410000 */
[----:B------:R-:W-:Y:S01]  /*fa20*/  FMUL.FTZ R91, R91, c[0x0][0x320] ;  /* 0x0000c8005b5b7a20 */ /* 0x000fe20000410000 */
[----:B------:R-:W-:Y:S01]  /*fa30*/  FMNMX.FTZ R73, R16, R73, !PT ;  /* 0x0000004910497209 */ /* 0x000fe20007810000 */
[----:B------:R-:W-:Y:S02]  /*fa40*/  FMUL.FTZ R94, R94, c[0x0][0x320] ;  /* 0x0000c8005e5e7a20 */ /* 0x000fe40000410000 */
[----:B------:R-:W-:Y:S01]  /*fa50*/  FMUL.FTZ R68, R68, c[0x0][0x320] ;  /* 0x0000c80044447a20 */ /* 0x000fe20000410000 */
[----:B------:R-:W-:Y:S01]  /*fa60*/  FMNMX.FTZ R73, R17, R73, !PT ;  /* 0x0000004911497209 */ /* 0x000fe20007810000 */
[----:B------:R-:W2:Y:S01]  /*fa70*/  MUFU.TANH R235, R69 ;  /* 0x0000004500eb7308 */ /* 0x000ea20000002400 */
[----:B------:R-:W-:Y:S02]  /*fa80*/  FMUL.FTZ R51, R51, c[0x0][0x320] ;  /* 0x0000c80033337a20 */ /* 0x000fe40000410000 */
[----:B------:R-:W-:Y:S01]  /*fa90*/  FMNMX.FTZ R73, R20, R73, !PT ;  /* 0x0000004914497209 */ /* 0x000fe20007810000 */
[----:B------:R-:W-:Y:S02]  /*faa0*/  FMUL.FTZ R83, R83, c[0x0][0x320] ;  /* 0x0000c80053537a20 */ /* 0x000fe40000410000 */
[----:B------:R-:W-:Y:S01]  /*fab0*/  FMUL.FTZ R57, R57, c[0x0][0x320] ;  /* 0x0000c80039397a20 */ /* 0x000fe20000410000 */
[----:B------:R-:W-:Y:S01]  /*fac0*/  FMNMX.FTZ R73, R21, R73, !PT ;  /* 0x0000004915497209 */ /* 0x000fe20007810000 */
[----:B------:R-:W-:Y:S02]  /*fad0*/  FMUL.FTZ R112, R112, c[0x0][0x320] ;  /* 0x0000c80070707a20 */ /* 0x000fe40000410000 */
[----:B------:R-:W-:Y:S01]  /*fae0*/  MUFU.TANH R23, R23 ;  /* 0x0000001700177308 */ /* 0x000fe20000002400 */
[----:B------:R-:W-:Y:S01]  /*faf0*/  FMNMX.FTZ R73, R32, R73, !PT ;  /* 0x0000004920497209 */ /* 0x000fe20007810000 */
[----:B------:R-:W-:Y:S01]  /*fb00*/  FMUL.FTZ R103, R103, c[0x0][0x320] ;  /* 0x0000c80067677a20 */ /* 0x000fe20000410000 */
[----:B-1----:R1:W-:Y:S02]  /*fb10*/  STL [R1+0xc], R4 ;  /* 0x00000c0401007387 */ /* 0x0023e40000100800 */
[----:B------:R-:W-:Y:S01]  /*fb20*/  FMNMX.FTZ R73, R33, R73, !PT ;  /* 0x0000004921497209 */ /* 0x000fe20007810000 */
[----:B------:R-:W-:Y:S01]  /*fb30*/  FMUL.FTZ R114, R114, c[0x0][0x320] ;  /* 0x0000c80072727a20 */ /* 0x000fe20000410000 */
[----:B------:R-:W-:Y:S01]  /*fb40*/  STL [R1+0xa8], R210 ;  /* 0x0000a8d201007387 */ /* 0x000fe20000100800 */
[----:B------:R-:W-:Y:S02]  /*fb50*/  FMUL.FTZ R58, R58, c[0x0][0x320] ;  /* 0x0000c8003a3a7a20 */ /* 0x000fe40000410000 */
[----:B------:R-:W3:Y:S01]  /*fb60*/  MUFU.TANH R24, R24 ;  /* 0x0000001800187308 */ /* 0x000ee20000002400 */
[----:B------:R-:W-:Y:S01]  /*fb70*/  FMUL.FTZ R72, R72, c[0x0][0x320] ;  /* 0x0000c80048487a20 */ /* 0x000fe20000410000 */
[----:B------:R-:W-:Y:S01]  /*fb80*/  FMNMX.FTZ R73, R31, R73, !PT ;  /* 0x000000491f497209 */ /* 0x000fe20007810000 */
[----:B------:R-:W-:Y:S01]  /*fb90*/  FMUL.FTZ R61, R61, c[0x0][0x320] ;  /* 0x0000c8003d3d7a20 */ /* 0x000fe20000410000 */
[----:B--2---:R2:W-:Y:S01]  /*fba0*/  STL [R1+0xa0], R235 ;  /* 0x0000a0eb01007387 */ /* 0x0045e20000100800 */
[----:B------:R-:W-:Y:S01]  /*fbb0*/  FMUL.FTZ R74, R74, c[0x0][0x320] ;  /* 0x0000c8004a4a7a20 */ /* 0x000fe20000410000 */
[----:B------:R-:W-:Y:S01]  /*fbc0*/  FMNMX.FTZ R73, R199, R73, !PT ;  /* 0x00000049c7497209 */ /* 0x000fe20007810000 */
[----:B------:R-:W-:Y:S02]  /*fbd0*/  FMUL.FTZ R106, R106, c[0x0][0x320] ;  /* 0x0000c8006a6a7a20 */ /* 0x000fe40000410000 */
[----:B------:R-:W-:Y:S01]  /*fbe0*/  FMUL.FTZ R105, R105, c[0x0][0x320] ;  /* 0x0000c80069697a20 */ /* 0x000fe20000410000 */
[----:B------:R-:W4:Y:S01]  /*fbf0*/  MUFU.TANH R214, R53 ;  /* 0x0000003500d67308 */ /* 0x000f220000002400 */
[----:B------:R-:W-:Y:S01]  /*fc00*/  FMUL.FTZ R64, R64, c[0x0][0x320] ;  /* 0x0000c80040407a20 */ /* 0x000fe20000410000 */
[----:B------:R-:W-:Y:S01]  /*fc10*/  FMNMX.FTZ R73, R48, R73, !PT ;  /* 0x0000004930497209 */ /* 0x000fe20007810000 */
[----:B------:R-:W-:Y:S02]  /*fc20*/  FMUL.FTZ R108, R108, c[0x0][0x320] ;  /* 0x0000c8006c6c7a20 */ /* 0x000fe40000410000 */
[----:B------:R-:W-:Y:S01]  /*fc30*/  FMUL.FTZ R40, R40, c[0x0][0x320] ;  /* 0x0000c80028287a20 */ /* 0x000fe20000410000 */
[----:B------:R-:W-:Y:S01]  /*fc40*/  FMNMX.FTZ R73, R49, R73, !PT ;  /* 0x0000004931497209 */ /* 0x000fe20007810000 */
[----:B------:R-:W-:Y:S01]  /*fc50*/  FMUL.FTZ R41, R41, c[0x0][0x320] ;  /* 0x0000c80029297a20 */ /* 0x000fe20000410000 */
[----:B-1----:R-:W-:Y:S02]  /*fc60*/  FMNMX.FTZ R4, R187, R3, !PT ;  /* 0x00000003bb047209 */ /* 0x002fe40007810000 */
        /* <DEDUP_REMOVED lines=10> */
[----:B------:R-:W2:Y:S01]  /*fd10*/  MUFU.TANH R211, R64 ;  /* 0x0000004000d37308 */ /* 0x000ea20000002400 */
[----:B------:R-:W-:Y:S01]  /*fd20*/  FMNMX.FTZ R0, R19, R0, !PT ;  /* 0x0000000013007209 */ /* 0x000fe20007810000 */
[----:B------:R-:W-:Y:S01]  /*fd30*/  FMUL.FTZ R80, R80, c[0x0][0x320] ;  /* 0x0000c80050507a20 */ /* 0x000fe20000410000 */
[----:B------:R-:W-:Y:S01]  /*fd40*/  FMNMX.FTZ R4, R13, R4, !PT ;  /* 0x000000040d047209 */ /* 0x000fe20007810000 */
[----:B------:R-:W-:Y:S01]  /*fd50*/  FMUL.FTZ R47, R47, c[0x0][0x320] ;  /* 0x0000c8002f2f7a20 */ /* 0x000fe20000410000 */
[----:B------:R-:W-:Y:S01]  /*fd60*/  FMNMX.FTZ R5, R22, R0, !PT ;  /* 0x0000000016057209 */ /* 0x000fe20007810000 */
[----:B------:R-:W-:Y:S01]  /*fd70*/  FMUL.FTZ R81, R81, c[0x0][0x320] ;  /* 0x0000c80051517a20 */ /* 0x000fe20000410000 */
[----:B---3--:R-:W-:Y:S01]  /*fd80*/  FMNMX.FTZ R0, R24, R4, !PT ;  /* 0x0000000418007209 */ /* 0x008fe20007810000 */
[----:B------:R-:W-:Y:S01]  /*fd90*/  FMUL.FTZ R26, R26, c[0x0][0x320] ;  /* 0x0000c8001a1a7a20 */ /* 0x000fe20000410000 */
[----:B------:R-:W-:Y:S01]  /*fda0*/  FMNMX.FTZ R5, R23, R5, !PT ;  /* 0x0000000517057209 */ /* 0x000fe20007810000 */
[----:B------:R-:W3:Y:S01]  /*fdb0*/  MUFU.TANH R28, R28 ;  /* 0x0000001c001c7308 */ /* 0x000ee20000002400 */
[----:B----4-:R-:W-:Y:S01]  /*fdc0*/  FMNMX.FTZ R73, R214, R73, !PT ;  /* 0x00000049d6497209 */ /* 0x010fe20007810000 */
[----:B------:R-:W-:Y:S01]  /*fdd0*/  FMUL.FTZ R27, R27, c[0x0][0x320] ;  /* 0x0000c8001b1b7a20 */ /* 0x000fe20000410000 */
[----:B------:R-:W-:Y:S01]  /*fde0*/  FMNMX.FTZ R5, R34, R5, !PT ;  /* 0x0000000522057209 */ /* 0x000fe20007810000 */
[----:B------:R-:W-:Y:S01]  /*fdf0*/  FMUL.FTZ R42, R42, c[0x0][0x320] ;  /* 0x0000c8002a2a7a20 */ /* 0x000fe20000410000 */
[----:B-1----:R-:W-:Y:S01]  /*fe00*/  FMNMX.FTZ R0, R25, R0, !PT ;  /* 0x0000000019007209 */ /* 0x002fe20007810000 */
[----:B------:R-:W-:Y:S02]  /*fe10*/  FMUL.FTZ R46, R46, c[0x0][0x320] ;  /* 0x0000c8002e2e7a20 */ /* 0x000fe40000410000 */
[----:B------:R-:W-:Y:S02]  /*fe20*/  FMUL.FTZ R60, R60, c[0x0][0x320] ;  /* 0x0000c8003c3c7a20 */ /* 0x000fe40000410000 */
[----:B------:R-:W1:Y:S01]  /*fe30*/  MUFU.TANH R35, R35 ;  /* 0x0000002300237308 */ /* 0x000e620000002400 */
[----:B------:R-:W-:Y:S02]  /*fe40*/  FMUL.FTZ R75, R75, c[0x0][0x320] ;  /* 0x0000c8004b4b7a20 */ /* 0x000fe40000410000 */
[----:B------:R-:W-:Y:S01]  /*fe50*/  FMUL.FTZ R107, R107, c[0x0][0x320] ;  /* 0x0000c8006b6b7a20 */ /* 0x000fe20000410000 */
[----:B--2---:R-:W-:Y:S01]  /*fe60*/  FMNMX.FTZ R73, R211, R73, !PT ;  /* 0x00000049d3497209 */ /* 0x004fe20007810000 */
[----:B------:R-:W-:Y:S02]  /*fe70*/  FMUL.FTZ R101, R101, c[0x0][0x320] ;  /* 0x0000c80065657a20 */ /* 0x000fe40000410000 */
[----:B------:R-:W-:Y:S01]  /*fe80*/  FMUL.FTZ R30, R30, c[0x0][0x320] ;  /* 0x0000c8001e1e7a20 */ /* 0x000fe20000410000 */
[----:B------:R-:W-:Y:S02]  /*fe90*/  FMNMX.FTZ R73, R210, R73, !PT ;  /* 0x00000049d2497209 */ /* 0x000fe40007810000 */
[----:B------:R-:W-:Y:S01]  /*fea0*/  MUFU.TANH R190, R101 ;  /* 0x0000006500be7308 */ /* 0x000fe20000002400 */
[----:B---3--:R-:W-:Y:S09]  /*feb0*/  FMNMX.FTZ R0, R28, R0, !PT ;  /* 0x000000001c007209 */ /* 0x008ff20007810000 */
[----:B------:R-:W2:Y:S01]  /*fec0*/  MUFU.TANH R29, R29 ;  /* 0x0000001d001d7308 */ /* 0x000ea20000002400 */
[----:B-1----:R-:W-:Y:S09]  /*fed0*/  FMNMX.FTZ R5, R35, R5, !PT ;  /* 0x0000000523057209 */ /* 0x002ff20007810000 */
[----:B------:R-:W1:Y:S10]  /*fee0*/  MUFU.TANH R205, R38 ;  /* 0x0000002600cd7308 */ /* 0x000e740000002400 */
[----:B------:R-:W3:Y:S01]  /*fef0*/  MUFU.TANH R220, R68 ;  /* 0x0000004400dc7308 */ /* 0x000ee20000002400 */
[----:B--2---:R-:W-:Y:S09]  /*ff00*/  FMNMX.FTZ R0, R29, R0, !PT ;  /* 0x000000001d007209 */ /* 0x004ff20007810000 */
[----:B------:R-:W-:Y:S01]  /*ff10*/  MUFU.TANH R206, R39 ;  /* 0x0000002700ce7308 */ /* 0x000fe20000002400 */
[----:B-1----:R-:W-:Y:S09]  /*ff20*/  FMNMX.FTZ R5, R205, R5, !PT ;  /* 0x00000005cd057209 */ /* 0x002ff20007810000 */
[----:B------:R-:W1:Y:S01]  /*ff30*/  MUFU.TANH R207, R40 ;  /* 0x0000002800cf7308 */ /* 0x000e620000002400 */
[----:B---3--:R-:W-:Y:S04]  /*ff40*/  FMNMX.FTZ R73, R220, R73, !PT ;  /* 0x00000049dc497209 */ /* 0x008fe80007810000 */
[----:B------:R-:W-:Y:S05]  /*ff50*/  FMNMX.FTZ R73, R235, R73, !PT ;  /* 0x00000049eb497209 */ /* 0x000fea0007810000 */
[----:B------:R-:W2:Y:S01]  /*ff60*/  MUFU.TANH R202, R50 ;  /* 0x0000003200ca7308 */ /* 0x000ea20000002400 */
[----:B------:R-:W4:Y:S09]  /*ff70*/  LDL.LU R235, [R1+0x20] ;  /* 0x0000200001eb7983 */ /* 0x000f320000300800 */
[----:B------:R-:W4:Y:S01]  /*ff80*/  MUFU.TANH R203, R51 ;  /* 0x0000003300cb7308 */ /* 0x000f220000002400 */
[----:B-1----:R-:W-:Y:S02]  /*ff90*/  FMNMX.FTZ R4, R207, R0, !PT ;  /* 0x00000000cf047209 */ /* 0x002fe40007810000 */
[----:B------:R-:W-:Y:S02]  /*ffa0*/  FMNMX.FTZ R0, R206, R5, !PT ;  /* 0x00000005ce007209 */ /* 0x000fe40007810000 */
[----:B------:R-:W-:Y:S05]  /*ffb0*/  FMNMX.FTZ R5, R193, R117, !PT ;  /* 0x00000075c1057209 */ /* 0x000fea0007810000 */
[----:B------:R-:W1:Y:S01]  /*ffc0*/  MUFU.TANH R249, R54 ;  /* 0x0000003600f97308 */ /* 0x000e620000002400 */
[----:B------:R-:W-:Y:S02]  /*ffd0*/  FMNMX.FTZ R5, R192, R5, !PT ;  /* 0x00000005c0057209 */ /* 0x000fe40007810000 */
[----:B--2---:R-:W-:Y:S07]  /*ffe0*/  FMNMX.FTZ R0, R202, R0, !PT ;  /* 0x00000000ca007209 */ /* 0x004fee0007810000 */
[----:B------:R1:W-:Y:S01]  /*fff0*/  MUFU.TANH R229, R63 ;  /* 0x0000003f00e57308 */ /* 0x0003e20000002400 */
[----:B----4-:R-:W-:Y:S09]  /*10000*/  FMNMX.FTZ R0, R203, R0, !PT ;  /* 0x00000000cb007209 */ /* 0x010ff20007810000 */
[----:B------:R-:W2:Y:S10]  /*10010*/  MUFU.TANH R237, R71 ;  /* 0x0000004700ed7308 */ /* 0x000eb40000002400 */
[----:B------:R-:W-:Y:S01]  /*10020*/  MUFU.TANH R212, R45 ;  /* 0x0000002d00d47308 */ /* 0x000fe20000002400 */
[----:B-1----:R-:W-:Y:S04]  /*10030*/  MOV R63, R249 ;  /* 0x000000f9003f7202 */ /* 0x002fe80000000f00 */
[----:B------:R-:W-:Y:S05]  /*10040*/  FMNMX.FTZ R0, R63, R0, !PT ;  /* 0x000000003f007209 */ /* 0x000fea0007810000 */
[----:B------:R-:W1:Y:S01]  /*10050*/  MUFU.TANH R230, R55 ;  /* 0x0000003700e67308 */ /* 0x000e620000002400 */
[----:B--2---:R2:W-:Y:S09]  /*10060*/  STL [R1+0xa4], R237 ;  /* 0x0000a4ed01007387 */ /* 0x0045f20000100800 */
[----:B------:R1:W-:Y:S10]  /*10070*/  MUFU.TANH R45, R86 ;  /* 0x00000056002d7308 */ /* 0x0003f40000002400 */
[----:B------:R-:W4:Y:S10]  /*10080*/  MUFU.TANH R209, R41 ;  /* 0x0000002900d17308 */ /* 0x000f340000002400 */
[----:B------:R-:W2:Y:S01]  /*10090*/  MUFU.TANH R41, R67 ;  /* 0x0000004300297308 */ /* 0x000ea20000002400 */
[----:B-1----:R-:W-:Y:S04]  /*100a0*/  MOV R86, R230 ;  /* 0x000000e600567202 */ /* 0x002fe80000000f00 */
[----:B------:R-:W-:Y:S05]  /*100b0*/  FMNMX.FTZ R0, R86, R0, !PT ;  /* 0x0000000056007209 */ /* 0x000fea0007810000 */
[----:B------:R-:W-:Y:S01]  /*100c0*/  MUFU.TANH R247, R56 ;  /* 0x0000003800f77308 */ /* 0x000fe20000002400 */
[----:B------:R-:W-:Y:S02]  /*100d0*/  FMNMX.FTZ R0, R97, R0, !PT ;  /* 0x0000000061007209 */ /* 0x000fe40007810000 */
[----:B----4-:R-:W-:Y:S07]  /*100e0*/  FMNMX.FTZ R4, R209, R4, !PT ;  /* 0x00000004d1047209 */ /* 0x010fee0007810000 */
[----:B------:R-:W1:Y:S01]  /*100f0*/  MUFU.TANH R56, R70 ;  /* 0x0000004600387308 */ /* 0x000e620000002400 */
[----:B--2---:R-:W-:Y:S09]  /*10100*/  FMNMX.FTZ R0, R41, R0, !PT ;  /* 0x0000000029007209 */ /* 0x004ff20007810000 */
[----:B------:R-:W2:Y:S10]  /*10110*/  MUFU.TANH R39, R82 ;  /* 0x0000005200277308 */ /* 0x000eb40000002400 */
[----:B------:R-:W4:Y:S01]  /*10120*/  MUFU.TANH R51, R83 ;  /* 0x0000005300337308 */ /* 0x000f220000002400 */
[----:B-1----:R-:W-:Y:S04]  /*10130*/  FMNMX.FTZ R0, R56, R0, !PT ;  /* 0x0000000038007209 */ /* 0x002fe80007810000 */
[----:B------:R-:W-:Y:S05]  /*10140*/  FMNMX.FTZ R0, R237, R0, !PT ;  /* 0x00000000ed007209 */ /* 0x000fea0007810000 */
[----:B------:R4:W-:Y:S01]  /*10150*/  MUFU.TANH R87, R96 ;  /* 0x0000006000577308 */ /* 0x0009e20000002400 */
[----:B------:R-:W3:Y:S01]  /*10160*/  LDL.LU R237, [R1+0xc] ;  /* 0x00000c0001ed7983 */ /* 0x000ee20000300800 */
[----:B--2---:R-:W-:Y:S03]  /*10170*/  MOV R99, R39 ;  /* 0x0000002700637202 */ /* 0x004fe60000000f00 */
[----:B------:R-:W2:Y:S01]  /*10180*/  LDL.LU R228, [R1+0x8] ;  /* 0x0000080001e47983 */ /* 0x000ea20000300800 */
[----:B------:R-:W-:Y:S03]  /*10190*/  FMNMX.FTZ R0, R99, R0, !PT ;  /* 0x0000000063007209 */ /* 0x000fe60007810000 */
[----:B------:R-:W2:Y:S01]  /*101a0*/  LDL.64 R54, [R1+0x58] ;  /* 0x0000580001367983 */ /* 0x000ea20000100a00 */
[----:B------:R-:W1:Y:S10]  /*101b0*/  MUFU.TANH R14, R14 ;  /* 0x0000000e000e7308 */ /* 0x000e740000002400 */
[----:B------:R-:W4:Y:S02]  /*101c0*/  MUFU.TANH R208, R44 ;  /* 0x0000002c00d07308 */ /* 0x000f240000002400 */
[----:B----4-:R-:W-:Y:S04]  /*101d0*/  MOV R96, R51 ;  /* 0x0000003300607202 */ /* 0x010fe80000000f00 */
[----:B------:R-:W-:Y:S04]  /*101e0*/  FMNMX.FTZ R0, R96, R0, !PT ;  /* 0x0000000060007209 */ /* 0x000fe80007810000 */
[----:B------:R-:W4:Y:S01]  /*101f0*/  MUFU.TANH R44, R80 ;  /* 0x00000050002c7308 */ /* 0x000f220000002400 */
[----:B------:R-:W-:Y:S02]  /*10200*/  FMNMX.FTZ R0, R45, R0, !PT ;  /* 0x000000002d007209 */ /* 0x000fe40007810000 */
[----:B-1----:R-:W-:Y:S07]  /*10210*/  FMNMX.FTZ R5, R14, R5, !PT ;  /* 0x000000050e057209 */ /* 0x002fee0007810000 */
[----:B------:R-:W1:Y:S01]  /*10220*/  MUFU.TANH R15, R15 ;  /* 0x0000000f000f7308 */ /* 0x000e620000002400 */
[----:B------:R-:W-:Y:S04]  /*10230*/  FMNMX.FTZ R4, R208, R4, !PT ;  /* 0x00000004d0047209 */ /* 0x000fe80007810000 */
[----:B------:R-:W-:Y:S05]  /*10240*/  FMNMX.FTZ R4, R212, R4, !PT ;  /* 0x00000004d4047209 */ /* 0x000fea0007810000 */
[----:B------:R-:W-:Y:S01]  /*10250*/  MUFU.TANH R221, R47 ;  /* 0x0000002f00dd7308 */ /* 0x000fe20000002400 */
[----:B------:R-:W-:Y:S02]  /*10260*/  FMNMX.FTZ R4, R247, R4, !PT ;  /* 0x00000004f7047209 */ /* 0x000fe40007810000 */
[----:B----4-:R-:W-:Y:S07]  /*10270*/  FMNMX.FTZ R73, R44, R73, !PT ;  /* 0x000000492c497209 */ /* 0x010fee0007810000 */
[----:B------:R-:W4:Y:S01]  /*10280*/  MUFU.TANH R47, R81 ;  /* 0x00000051002f7308 */ /* 0x000f220000002400 */
[----:B-1----:R-:W-:Y:S09]  /*10290*/  FMNMX.FTZ R5, R15, R5, !PT ;  /* 0x000000050f057209 */ /* 0x002ff20007810000 */
[----:B------:R-:W1:Y:S10]  /*102a0*/  MUFU.TANH R26, R26 ;  /* 0x0000001a001a7308 */ /* 0x000e740000002400 */
[----:B------:R-:W4:Y:S02]  /*102b0*/  MUFU.TANH R234, R84 ;  /* 0x0000005400ea7308 */ /* 0x000f240000002400 */
[----:B----4-:R-:W-:Y:S08]  /*102c0*/  FMNMX.FTZ R73, R47, R73, !PT ;  /* 0x000000492f497209 */ /* 0x010ff00007810000 */
[----:B------:R-:W4:Y:S01]  /*102d0*/  MUFU.TANH R27, R27 ;  /* 0x0000001b001b7308 */ /* 0x000f220000002400 */
[----:B-1----:R-:W-:Y:S09]  /*102e0*/  FMNMX.FTZ R5, R26, R5, !PT ;  /* 0x000000051a057209 */ /* 0x002ff20007810000 */
[----:B------:R-:W1:Y:S01]  /*102f0*/  MUFU.TANH R84, R85 ;  /* 0x0000005500547308 */ /* 0x000e620000002400 */
[----:B------:R-:W-:Y:S09]  /*10300*/  FMNMX.FTZ R73, R234, R73, !PT ;  /* 0x00000049ea497209 */ /* 0x000ff20007810000 */
[----:B------:R-:W-:Y:S01]  /*10310*/  MUFU.TANH R250, R57 ;  /* 0x0000003900fa7308 */ /* 0x000fe20000002400 */
[----:B----4-:R-:W-:Y:S09]  /*10320*/  FMNMX.FTZ R5, R27, R5, !PT ;  /* 0x000000051b057209 */ /* 0x010ff20007810000 */
[----:B------:R-:W-:Y:S01]  /*10330*/  MUFU.TANH R57, R98 ;  /* 0x0000006200397308 */ /* 0x000fe20000002400 */
[----:B-1----:R-:W-:Y:S04]  /*10340*/  FMNMX.FTZ R73, R84, R73, !PT ;  /* 0x0000004954497209 */ /* 0x002fe80007810000 */
[----:B------:R-:W-:Y:S05]  /*10350*/  FMNMX.FTZ R73, R87, R73, !PT ;  /* 0x0000004957497209 */ /* 0x000fea0007810000 */
[----:B------:R-:W1:Y:S10]  /*10360*/  MUFU.TANH R30, R30 ;  /* 0x0000001e001e7308 */ /* 0x000e740000002400 */
[----:B------:R4:W-:Y:S10]  /*10370*/  MUFU.TANH R188, R112 ;  /* 0x0000007000bc7308 */ /* 0x0009f40000002400 */
[----:B------:R-:W4:Y:S01]  /*10380*/  MUFU.TANH R6, R102 ;  /* 0x0000006600067308 */ /* 0x000f220000002400 */
[----:B-1----:R-:W-:Y:S04]  /*10390*/  FMNMX.FTZ R5, R30, R5, !PT ;  /* 0x000000051e057209 */ /* 0x002fe80007810000 */
[----:B------:R-:W-:Y:S05]  /*103a0*/  FMNMX.FTZ R5, R195, R5, !PT ;  /* 0x00000005c3057209 */ /* 0x000fea0007810000 */
[----:B------:R-:W-:Y:S01]  /*103b0*/  MUFU.TANH R230, R104 ;  /* 0x0000006800e67308 */ /* 0x000fe20000002400 */
[----:B------:R-:W-:Y:S02]  /*103c0*/  FMNMX.FTZ R0, R235, R0, !PT ;  /* 0x00000000eb007209 */ /* 0x000fe40007810000 */
[----:B----4-:R-:W-:Y:S02]  /*103d0*/  MOV R112, R52 ;  /* 0x0000003400707202 */ /* 0x010fe40000000f00 */
[----:B------:R-:W-:Y:S02]  /*103e0*/  FMNMX.FTZ R0, R57, R0, !PT ;  /* 0x0000000039007209 */ /* 0x000fe40007810000 */
[----:B------:R-:W-:Y:S03]  /*103f0*/  FMNMX.FTZ R73, R112, R73, !PT ;  /* 0x0000004970497209 */ /* 0x000fe60007810000 */
[----:B------:R1:W-:Y:S10]  /*10400*/  MUFU.TANH R104, R108 ;  /* 0x0000006c00687308 */ /* 0x0003f40000002400 */
[----:B------:R-:W4:Y:S10]  /*10410*/  MUFU.TANH R215, R42 ;  /* 0x0000002a00d77308 */ /* 0x000f340000002400 */
[----:B------:R-:W4:Y:S01]  /*10420*/  MUFU.TANH R231, R100 ;  /* 0x0000006400e77308 */ /* 0x000f220000002400 */
[----:B-1----:R-:W-:Y:S09]  /*10430*/  MOV R108, R6 ;  /* 0x00000006006c7202 */ /* 0x002ff20000000f00 */
[----:B------:R-:W-:Y:S01]  /*10440*/  MUFU.TANH R40, R103 ;  /* 0x0000006700287308 */ /* 0x000fe20000002400 */
[----:B----4-:R-:W-:Y:S09]  /*10450*/  FMNMX.FTZ R5, R215, R5, !PT ;  /* 0x00000005d7057209 */ /* 0x010ff20007810000 */
[----:B------:R-:W1:Y:S01]  /*10460*/  MUFU.TANH R245, R43 ;  /* 0x0000002b00f57308 */ /* 0x000e620000002400 */
[----:B------:R-:W-:Y:S04]  /*10470*/  FMNMX.FTZ R73, R231, R73, !PT ;  /* 0x00000049e7497209 */ /* 0x000fe80007810000 */
[----:B------:R-:W-:Y:S05]  /*10480*/  FMNMX.FTZ R73, R190, R73, !PT ;  /* 0x00000049be497209 */ /* 0x000fea0007810000 */
[----:B------:R-:W-:Y:S01]  /*10490*/  MUFU.TANH R51, R114 ;  /* 0x0000007200337308 */ /* 0x000fe20000002400 */
[----:B------:R-:W-:Y:S09]  /*104a0*/  FMNMX.FTZ R73, R188, R73, !PT ;  /* 0x00000049bc497209 */ /* 0x000ff20007810000 */
[----:B------:R-:W4:Y:S01]  /*104b0*/  MUFU.TANH R246, R46 ;  /* 0x0000002e00f67308 */ /* 0x000f220000002400 */
[----:B-1----:R-:W-:Y:S09]  /*104c0*/  FMNMX.FTZ R5, R245, R5, !PT ;  /* 0x00000005f5057209 */ /* 0x002ff20007810000 */
[----:B------:R-:W-:Y:S10]  /*104d0*/  MUFU.TANH R38, R88 ;  /* 0x0000005800267308 */ /* 0x000ff40000002400 */
[----:B------:R-:W-:Y:S01]  /*104e0*/  MUFU.TANH R88, R115 ;  /* 0x0000007300587308 */ /* 0x000fe20000002400 */
[----:B----4-:R-:W-:Y:S04]  /*104f0*/  FMNMX.FTZ R5, R246, R5, !PT ;  /* 0x00000005f6057209 */ /* 0x010fe80007810000 */
[----:B------:R-:W-:Y:S05]  /*10500*/  FMNMX.FTZ R5, R221, R5, !PT ;  /* 0x00000005dd057209 */ /* 0x000fea0007810000 */
[----:B------:R-:W1:Y:S10]  /*10510*/  MUFU.TANH R248, R58 ;  /* 0x0000003a00f87308 */ /* 0x000e740000002400 */
[----:B------:R4:W4:Y:S10]  /*10520*/  MUFU.TANH R103, R113 ;  /* 0x0000007100677308 */ /* 0x0009340000002400 */
[----:B------:R-:W-:Y:S01]  /*10530*/  MUFU.TANH R42, R72 ;  /* 0x00000048002a7308 */ /* 0x000fe20000002400 */
[----:B-1----:R-:W-:Y:S04]  /*10540*/  MOV R98, R248 ;  /* 0x000000f800627202 */ /* 0x002fe80000000f00 */
[----:B------:R-:W-:Y:S05]  /*10550*/  FMNMX.FTZ R5, R98, R5, !PT ;  /* 0x0000000562057209 */ /* 0x000fea0007810000 */
[----:B------:R-:W1:Y:S01]  /*10560*/  MUFU.TANH R50, R61 ;  /* 0x0000003d00327308 */ /* 0x000e620000002400 */
[----:B----4-:R-:W-:Y:S02]  /*10570*/  MOV R113, R38 ;  /* 0x0000002600717202 */ /* 0x010fe40000000f00 */
[----:B------:R-:W4:Y:S01]  /*10580*/  LDL.64 R38, [R1+0x60] ;  /* 0x0000600001267983 */ /* 0x000f220000100a00 */
[----:B------:R-:W-:Y:S06]  /*10590*/  FMNMX.FTZ R73, R103, R73, !PT ;  /* 0x0000004967497209 */ /* 0x000fec0007810000 */
[----:B------:R-:W1:Y:S01]  /*105a0*/  MUFU.TANH R232, R62 ;  /* 0x0000003e00e87308 */ /* 0x000e620000002400 */
[----:B---3--:R-:W-:Y:S01]  /*105b0*/  FMNMX.FTZ R0, R237, R0, !PT ;  /* 0x00000000ed007209 */ /* 0x008fe20007810000 */
[----:B------:R-:W3:Y:S03]  /*105c0*/  SHFL.BFLY PT, R6, R73, 0x2, 0x1f ;  /* 0x0c401f0049067f89 */ /* 0x000ee600000e0000 */
[----:B------:R-:W-:Y:S02]  /*105d0*/  FMNMX.FTZ R0, R108, R0, !PT ;  /* 0x000000006c007209 */ /* 0x000fe40007810000 */
[----:B--2---:R-:W-:Y:S02]  /*105e0*/  FMNMX.FTZ R5, R228, R5, !PT ;  /* 0x00000005e4057209 */ /* 0x004fe40007810000 */
[----:B------:R-:W-:Y:S01]  /*105f0*/  FMNMX.FTZ R0, R40, R0, !PT ;  /* 0x0000000028007209 */ /* 0x000fe20007810000 */
[----:B------:R-:W2:Y:S03]  /*10600*/  MUFU.TANH R58, R60 ;  /* 0x0000003c003a7308 */ /* 0x000ea60000002400 */
[----:B------:R-:W-:Y:S01]  /*10610*/  FMNMX.FTZ R0, R51, R0, !PT ;  /* 0x0000000033007209 */ /* 0x000fe20007810000 */
[----:B-1----:R-:W-:Y:S01]  /*10620*/  IMAD.MOV.U32 R85, RZ, RZ, R50 ;  /* 0x000000ffff557224 */ /* 0x002fe200078e0032 */
[----:B------:R-:W-:Y:S02]  /*10630*/  MOV R61, R250 ;  /* 0x000000fa003d7202 */ /* 0x000fe40000000f00 */
[----:B------:R-:W-:Y:S02]  /*10640*/  FMNMX.FTZ R0, R88, R0, !PT ;  /* 0x0000000058007209 */ /* 0x000fe40007810000 */
[----:B------:R-:W-:Y:S01]  /*10650*/  FMNMX.FTZ R4, R61, R4, !PT ;  /* 0x000000043d047209 */ /* 0x000fe20007810000 */
[----:B------:R-:W1:Y:S02]  /*10660*/  MUFU.TANH R60, R74 ;  /* 0x0000004a003c7308 */ /* 0x000e640000002400 */
[----:B------:R-:W1:Y:S01]  /*10670*/  SHFL.BFLY PT, R72, R0, 0x2, 0x1f ;  /* 0x0c401f0000487f89 */ /* 0x000e6200000e0000 */
[----:B------:R-:W-:Y:S02]  /*10680*/  FMNMX.FTZ R5, R232, R5, !PT ;  /* 0x00000005e8057209 */ /* 0x000fe40007810000 */
[----:B---3--:R-:W-:Y:S02]  /*10690*/  FMNMX.FTZ R73, R73, R6, !PT ;  /* 0x0000000649497209 */ /* 0x008fe40007810000 */
[----:B------:R-:W-:Y:S03]  /*106a0*/  FMNMX.FTZ R5, R229, R5, !PT ;  /* 0x00000005e5057209 */ /* 0x000fe60007810000 */
[----:B------:R-:W3:Y:S01]  /*106b0*/  MUFU.TANH R46, R75 ;  /* 0x0000004b002e7308 */ /* 0x000ee20000002400 */
[----:B------:R-:W3:Y:S01]  /*106c0*/  SHFL.BFLY PT, R8, R73, 0x1, 0x1f ;  /* 0x0c201f0049087f89 */ /* 0x000ee200000e0000 */
[----:B--2---:R-:W-:Y:S04]  /*106d0*/  FMNMX.FTZ R4, R58, R4, !PT ;  /* 0x000000043a047209 */ /* 0x004fe80007810000 */
[----:B------:R-:W-:Y:S04]  /*106e0*/  FMNMX.FTZ R4, R85, R4, !PT ;  /* 0x0000000455047209 */ /* 0x000fe80007810000 */
[----:B------:R-:W2:Y:S01]  /*106f0*/  MUFU.TANH R119, R78 ;  /* 0x0000004e00777308 */ /* 0x000ea20000002400 */
[----:B------:R-:W-:Y:S02]  /*10700*/  FMNMX.FTZ R4, R42, R4, !PT ;  /* 0x000000042a047209 */ /* 0x000fe40007810000 */
[----:B-1----:R-:W-:Y:S02]  /*10710*/  FMNMX.FTZ R5, R60, R5, !PT ;  /* 0x000000053c057209 */ /* 0x002fe40007810000 */
[----:B------:R-:W-:Y:S02]  /*10720*/  FMNMX.FTZ R4, R238, R4, !PT ;  /* 0x00000004ee047209 */ /* 0x000fe40007810000 */
[----:B------:R-:W-:Y:S03]  /*10730*/  FMNMX.FTZ R72, R0, R72, !PT ;  /* 0x0000004800487209 */ /* 0x000fe60007810000 */
[----:B------:R-:W1:Y:S02]  /*10740*/  MUFU.TANH R239, R76 ;  /* 0x0000004c00ef7308 */ /* 0x000e640000002400 */
[----:B------:R-:W1:Y:S01]  /*10750*/  SHFL.BFLY PT, R6, R72, 0x1, 0x1f ;  /* 0x0c201f0048067f89 */ /* 0x000e6200000e0000 */
[----:B---3--:R-:W-:Y:S02]  /*10760*/  FMNMX.FTZ R5, R46, R5, !PT ;  /* 0x000000052e057209 */ /* 0x008fe40007810000 */
[----:B------:R-:W-:Y:S05]  /*10770*/  FMNMX.FTZ R73, R73, R8, !PT ;  /* 0x0000000849497209 */ /* 0x000fea0007810000 */
[----:B------:R-:W3:Y:S01]  /*10780*/  MUFU.TANH R240, R79 ;  /* 0x0000004f00f07308 */ /* 0x000ee20000002400 */
[----:B--2---:R-:W-:Y:S09]  /*10790*/  FMNMX.FTZ R0, R119, R5, !PT ;  /* 0x0000000577007209 */ /* 0x004ff20007810000 */
[----:B------:R-:W2:Y:S01]  /*107a0*/  MUFU.TANH R36, R90 ;  /* 0x0000005a00247308 */ /* 0x000ea20000002400 */
[----:B-1----:R-:W-:Y:S01]  /*107b0*/  FMNMX.FTZ R4, R239, R4, !PT ;  /* 0x00000004ef047209 */ /* 0x002fe20007810000 */
[----:B------:R-:W-:Y:S01]  /*107c0*/  FMUL.FTZ R76, R110, c[0x0][0x320] ;  /* 0x0000c8006e4c7a20 */ /* 0x000fe20000410000 */
[----:B------:R-:W-:Y:S02]  /*107d0*/  MOV R110, R45 ;  /* 0x0000002d006e7202 */ /* 0x000fe40000000f00 */
[----:B------:R-:W-:Y:S05]  /*107e0*/  FMNMX.FTZ R72, R72, R6, !PT ;  /* 0x0000000648487209 */ /* 0x000fea0007810000 */
[----:B------:R2:W-:Y:S01]  /*107f0*/  MUFU.TANH R189, R106 ;  /* 0x0000006a00bd7308 */ /* 0x0005e20000002400 */
[----:B------:R-:W-:Y:S01]  /*10800*/  FMUL.FTZ R78, R72, c[0x0][0x2d0] ;  /* 0x0000b400484e7a20 */ /* 0x000fe20000410000 */
[----:B---3--:R-:W-:Y:S01]  /*10810*/  FMNMX.FTZ R0, R240, R0, !PT ;  /* 0x00000000f0007209 */ /* 0x008fe20007810000 */
[----:B------:R-:W-:Y:S07]  /*10820*/  FMUL.FTZ R79, R73, c[0x0][0x2d0] ;  /* 0x0000b400494f7a20 */ /* 0x000fee0000410000 */
[----:B------:R-:W1:Y:S10]  /*10830*/  MUFU.TANH R233, R77 ;  /* 0x0000004d00e97308 */ /* 0x000e740000002400 */
[----:B------:R-:W3:Y:S01]  /*10840*/  MUFU.TANH R236, R89 ;  /* 0x0000005900ec7308 */ /* 0x000ee20000002400 */
[----:B--2---:R-:W-:Y:S04]  /*10850*/  MOV R106, R36 ;  /* 0x00000024006a7202 */ /* 0x004fe80000000f00 */
[----:B------:R-:W-:Y:S01]  /*10860*/  FMNMX.FTZ R5, R106, R0, !PT ;  /* 0x000000006a057209 */ /* 0x000fe20007810000 */
[----:B------:R-:W-:Y:S04]  /*10870*/  FMUL.FTZ R0, R111, c[0x0][0x320] ;  /* 0x0000c8006f007a20 */ /* 0x000fe80000410000 */
[----:B------:R-:W2:Y:S01]  /*10880*/  MUFU.TANH R43, R92 ;  /* 0x0000005c002b7308 */ /* 0x000ea20000002400 */
[----:B------:R-:W-:Y:S02]  /*10890*/  MOV R111, R51 ;  /* 0x00000033006f7202 */ /* 0x000fe40000000f00 */
[----:B-1----:R-:W-:Y:S04]  /*108a0*/  FMNMX.FTZ R4, R233, R4, !PT ;  /* 0x00000004e9047209 */ /* 0x002fe80007810000 */
[----:B------:R-:W-:Y:S03]  /*108b0*/  FMNMX.FTZ R4, R113, R4, !PT ;  /* 0x0000000471047209 */ /* 0x000fe60007810000 */
[----:B------:R-:W1:Y:S01]  /*108c0*/  MUFU.TANH R59, R93 ;  /* 0x0000005d003b7308 */ /* 0x000e620000002400 */
[----:B---3--:R-:W-:Y:S09]  /*108d0*/  FMNMX.FTZ R4, R236, R4, !PT ;  /* 0x00000004ec047209 */ /* 0x008ff20007810000 */
[----:B------:R-:W3:Y:S01]  /*108e0*/  MUFU.TANH R7, R105 ;  /* 0x0000006900077308 */ /* 0x000ee20000002400 */
[----:B--2---:R-:W-:Y:S09]  /*108f0*/  FMNMX.FTZ R4, R43, R4, !PT ;  /* 0x000000042b047209 */ /* 0x004ff20007810000 */
[----:B------:R2:W-:Y:S01]  /*10900*/  MUFU.TANH R75, R0 ;  /* 0x00000000004b7308 */ /* 0x0005e20000002400 */
[----:B-1----:R-:W-:Y:S04]  /*10910*/  FMNMX.FTZ R4, R59, R4, !PT ;  /* 0x000000043b047209 */ /* 0x002fe80007810000 */
[----:B------:R-:W-:Y:S05]  /*10920*/  FMNMX.FTZ R4, R230, R4, !PT ;  /* 0x00000004e6047209 */ /* 0x000fea0007810000 */
[----:B------:R-:W1:Y:S01]  /*10930*/  MUFU.TANH R210, R109 ;  /* 0x0000006d00d27308 */ /* 0x000e620000002400 */
[----:B---3--:R-:W-:Y:S04]  /*10940*/  MOV R115, R7 ;  /* 0x0000000700737202 */ /* 0x008fe80000000f00 */
[----:B------:R-:W-:Y:S05]  /*10950*/  FMNMX.FTZ R4, R115, R4, !PT ;  /* 0x0000000473047209 */ /* 0x000fea0007810000 */
[----:B------:R-:W3:Y:S01]  /*10960*/  MUFU.TANH R37, R91 ;  /* 0x0000005b00257308 */ /* 0x000ee20000002400 */
[----:B------:R-:W-:Y:S01]  /*10970*/  FMNMX.FTZ R4, R104, R4, !PT ;  /* 0x0000000468047209 */ /* 0x000fe20007810000 */
[----:B--2---:R-:W-:Y:S04]  /*10980*/  FADD.FTZ R0, -R73, R2 ;  /* 0x0000000249007221 */ /* 0x004fe80000010100 */
[----:B------:R-:W-:Y:S04]  /*10990*/  FMUL.FTZ R2, R0, c[0x0][0x2d0] ;  /* 0x0000b40000027a20 */ /* 0x000fe80000410000 */
[----:B------:R-:W2:Y:S01]  /*109a0*/  MUFU.TANH R100, R94 ;  /* 0x0000005e00647308 */ /* 0x000ea20000002400 */
[----:B-1----:R-:W-:Y:S05]  /*109b0*/  FMNMX.FTZ R4, R210, R4, !PT ;  /* 0x00000004d2047209 */ /* 0x002fea0007810000 */
[----:B------:R-:W1:Y:S04]  /*109c0*/  SHFL.BFLY PT, R7, R4, 0x2, 0x1f ;  /* 0x0c401f0004077f89 */ /* 0x000e6800000e0000 */
[----:B------:R1:W1:Y:S01]  /*109d0*/  MUFU.EX2 R74, R2 ;  /* 0x00000002004a7308 */ /* 0x0002620000000800 */
[----:B---3--:R-:W-:Y:S04]  /*109e0*/  MOV R109, R37 ;  /* 0x00000025006d7202 */ /* 0x008fe80000000f00 */
[----:B------:R-:W-:Y:S05]  /*109f0*/  FMNMX.FTZ R5, R109, R5, !PT ;  /* 0x000000056d057209 */ /* 0x000fea0007810000 */
[----:B------:R-:W3:Y:S01]  /*10a00*/  MUFU.TANH R102, R95 ;  /* 0x0000005f00667308 */ /* 0x000ee20000002400 */
[----:B--2---:R-:W-:Y:S09]  /*10a10*/  FMNMX.FTZ R5, R100, R5, !PT ;  /* 0x0000000564057209 */ /* 0x004ff20007810000 */
[----:B------:R-:W2:Y:S01]  /*10a20*/  MUFU.TANH R62, R107 ;  /* 0x0000006b003e7308 */ /* 0x000ea20000002400 */
[----:B-1----:R-:W-:Y:S01]  /*10a30*/  FMNMX.FTZ R4, R4, R7, !PT ;  /* 0x0000000704047209 */ /* 0x002fe20007810000 */
[----:B------:R-:W-:Y:S02]  /*10a40*/  FADD.FTZ R2, -R72, R3 ;  /* 0x0000000348027221 */ /* 0x000fe40000010100 */
[--C-:B------:R-:W-:Y:S02]  /*10a50*/  FFMA.FTZ R7, R33, c[0x0][0x2d0], -R79.reuse ;  /* 0x0000b40021077a23 */ /* 0x100fe4000001084f */
[----:B------:R-:W1:Y:S01]  /*10a60*/  SHFL.BFLY PT, R71, R4, 0x1, 0x1f ;  /* 0x0c201f0004477f89 */ /* 0x000e6200000e0000 */
[----:B------:R-:W-:Y:S03]  /*10a70*/  FMUL.FTZ R2, R2, c[0x0][0x2d0] ;  /* 0x0000b40002027a20 */ /* 0x000fe60000410000 */
[----:B------:R-:W1:Y:S01]  /*10a80*/  MUFU.TANH R76, R76 ;  /* 0x0000004c004c7308 */ /* 0x000e620000002400 */
[----:B------:R-:W-:Y:S01]  /*10a90*/  FMUL.FTZ R33, R74, R149 ;  /* 0x000000954a217220 */ /* 0x000fe20000410000 */
[----:B---3--:R-:W-:Y:S04]  /*10aa0*/  FMNMX.FTZ R5, R102, R5, !PT ;  /* 0x0000000566057209 */ /* 0x008fe80007810000 */
[----:B------:R-:W-:Y:S04]  /*10ab0*/  FMNMX.FTZ R5, R189, R5, !PT ;  /* 0x00000005bd057209 */ /* 0x000fe80007810000 */
[----:B------:R3:W3:Y:S01]  /*10ac0*/  MUFU.EX2 R69, R2 ;  /* 0x0000000200457308 */ /* 0x0006e20000000800 */
[----:B--2---:R-:W-:Y:S01]  /*10ad0*/  FMNMX.FTZ R0, R62, R5, !PT ;  /* 0x000000053e007209 */ /* 0x004fe20007810000 */
[----:B------:R-:W-:Y:S02]  /*10ae0*/  FFMA.FTZ R5, R21, c[0x0][0x2d0], -R79 ;  /* 0x0000b40015057a23 */ /* 0x000fe4000001084f */
[----:B------:R-:W-:Y:S06]  /*10af0*/  IMAD.MOV.U32 R107, RZ, RZ, R59 ;  /* 0x000000ffff6b7224 */ /* 0x000fec00078e003b */
[----:B------:R2:W-:Y:S01]  /*10b00*/  MUFU.EX2 R90, R5 ;  /* 0x00000005005a7308 */ /* 0x0005e20000000800 */
[----:B-1----:R-:W-:Y:S01]  /*10b10*/  FMNMX.FTZ R71, R4, R71, !PT ;  /* 0x0000004704477209 */ /* 0x002fe20007810000 */
[----:B------:R-:W-:Y:S01]  /*10b20*/  FFMA.FTZ R4, R184, c[0x0][0x2d0], -R79 ;  /* 0x0000b400b8047a23 */ /* 0x000fe2000001084f */
[----:B------:R-:W-:Y:S02]  /*10b30*/  FMNMX.FTZ R0, R76, R0, !PT ;  /* 0x000000004c007209 */ /* 0x000fe40007810000 */
[----:B------:R-:W-:Y:S01]  /*10b40*/  MOV R184, R247 ;  /* 0x000000f700b87202 */ /* 0x000fe20000000f00 */
[----:B------:R-:W-:Y:S01]  /*10b50*/  FMUL.FTZ R105, R71, c[0x0][0x2d0] ;  /* 0x0000b40047697a20 */ /* 0x000fe20000410000 */
[----:B------:R-:W-:Y:S03]  /*10b60*/  FMNMX.FTZ R0, R75, R0, !PT ;  /* 0x000000004b007209 */ /* 0x000fe60007810000 */
[----:B------:R-:W-:Y:S01]  /*10b70*/  MUFU.EX2 R223, R4 ;  /* 0x0000000400df7308 */ /* 0x000fe20000000800 */
[----:B------:R-:W-:Y:S01]  /*10b80*/  FFMA.FTZ R104, R104, c[0x0][0x2d0], -R105 ;  /* 0x0000b40068687a23 */ /* 0x000fe20000010869 */
[----:B------:R-:W1:Y:S01]  /*10b90*/  SHFL.BFLY PT, R3, R0, 0x2, 0x1f ;  /* 0x0c401f0000037f89 */ /* 0x000e6200000e0000 */
[----:B---3--:R-:W-:Y:S01]  /*10ba0*/  FADD.FTZ R2, -R71, R116 ;  /* 0x0000007447027221 */ /* 0x008fe20000010100 */
[----:B------:R-:W-:Y:S01]  /*10bb0*/  MOV R116, R42 ;  /* 0x0000002a00747202 */ /* 0x000fe20000000f00 */
[----:B------:R-:W-:Y:S02]  /*10bc0*/  FMUL.FTZ R51, R69, R167 ;  /* 0x000000a745337220 */ /* 0x000fe40000410000 */
[----:B------:R-:W-:Y:S03]  /*10bd0*/  FMUL.FTZ R2, R2, c[0x0][0x2d0] ;  /* 0x0000b40002027a20 */ /* 0x000fe60000410000 */
[----:B------:R-:W-:Y:S01]  /*10be0*/  MUFU.EX2 R94, R7 ;  /* 0x00000007005e7308 */ /* 0x000fe20000000800 */
[----:B--2---:R-:W-:Y:S09]  /*10bf0*/  @P0 MOV R5, R55 ;  /* 0x0000003700050202 */ /* 0x004ff20000000f00 */
[----:B------:R2:W3:Y:S01]  /*10c00*/  MUFU.EX2 R68, R2 ;  /* 0x0000000200447308 */ /* 0x0004e20000000800 */
[----:B-1----:R-:W-:Y:S01]  /*10c10*/  FMNMX.FTZ R0, R0, R3, !PT ;  /* 0x0000000300007209 */ /* 0x002fe20007810000 */
[--C-:B------:R-:W-:Y:S08]  /*10c20*/  FFMA.FTZ R3, R17, c[0x0][0x2d0], -R79.reuse ;  /* 0x0000b40011037a23 */ /* 0x100ff0000001084f */
[----:B------:R-:W-:Y:S01]  /*10c30*/  MUFU.EX2 R104, R104 ;  /* 0x0000006800687308 */ /* 0x000fe20000000800 */
[----:B------:R-:W-:Y:S01]  /*10c40*/  FMUL.FTZ R17, R74, R133 ;  /* 0x000000854a117220 */ /* 0x000fe20000410000 */
[----:B------:R-:W-:Y:S04]  /*10c50*/  MOV R133, R63 ;  /* 0x0000003f00857202 */ /* 0x000fe80000000f00 */
[----:B------:R-:W-:Y:S02]  /*10c60*/  MOV R149, R133 ;  /* 0x0000008500957202 */ /* 0x000fe40000000f00 */
[----:B------:R-:W-:Y:S02]  /*10c70*/  MOV R133, R98 ;  /* 0x0000006200857202 */ /* 0x000fe40000000f00 */
[----:B------:R1:W-:Y:S01]  /*10c80*/  MUFU.EX2 R10, R3 ;  /* 0x00000003000a7308 */ /* 0x0003e20000000800 */
[--C-:B--2---:R-:W-:Y:S02]  /*10c90*/  FFMA.FTZ R2, R118, c[0x0][0x2d0], -R79.reuse ;  /* 0x0000b40076027a23 */ /* 0x104fe4000001084f */
[----:B---3--:R-:W-:Y:S07]  /*10ca0*/  FMUL.FTZ R45, R68, R161 ;  /* 0x000000a1442d7220 */ /* 0x008fee0000410000 */
[----:B------:R2:W3:Y:S01]  /*10cb0*/  MUFU.EX2 R243, R2 ;  /* 0x0000000200f37308 */ /* 0x0004e20000000800 */
[--C-:B-1----:R-:W-:Y:S01]  /*10cc0*/  FFMA.FTZ R3, R187, c[0x0][0x2d0], -R78.reuse ;  /* 0x0000b400bb037a23 */ /* 0x102fe2000001084e */
[----:B------:R-:W-:Y:S08]  /*10cd0*/  MOV R187, R62 ;  /* 0x0000003e00bb7202 */ /* 0x000ff00000000f00 */
[----:B------:R1:W-:Y:S01]  /*10ce0*/  MUFU.EX2 R222, R3 ;  /* 0x0000000300de7308 */ /* 0x0003e20000000800 */
[----:B--2---:R-:W-:Y:S01]  /*10cf0*/  FFMA.FTZ R2, R16, c[0x0][0x2d0], -R79 ;  /* 0x0000b40010027a23 */ /* 0x004fe2000001084f */
[----:B---3--:R-:W-:Y:S01]  /*10d00*/  F2FP.PACK_AB R80, R243, R223 ;  /* 0x000000dff350723e */ /* 0x008fe200000000ff */
[----:B------:R-:W-:Y:S01]  /*10d10*/  FMUL.FTZ R16, R74, R132 ;  /* 0x000000844a107220 */ /* 0x000fe20000410000 */
[----:B------:R-:W-:Y:S06]  /*10d20*/  MOV R132, R44 ;  /* 0x0000002c00847202 */ /* 0x000fec0000000f00 */
[----:B------:R2:W-:Y:S01]  /*10d30*/  MUFU.EX2 R36, R2 ;  /* 0x0000000200247308 */ /* 0x0005e20000000800 */
[----:B------:R-:W-:Y:S02]  /*10d40*/  FMUL.FTZ R44, R68, R160 ;  /* 0x000000a0442c7220 */ /* 0x000fe40000410000 */
[--C-:B-1----:R-:W-:Y:S01]  /*10d50*/  FFMA.FTZ R3, R185, c[0x0][0x2d0], -R78.reuse ;  /* 0x0000b400b9037a23 */ /* 0x102fe2000001084e */
[----:B------:R-:W-:Y:S06]  /*10d60*/  MOV R185, R88 ;  /* 0x0000005800b97202 */ /* 0x000fec0000000f00 */
[----:B------:R1:W3:Y:S01]  /*10d70*/  MUFU.EX2 R242, R3 ;  /* 0x0000000300f27308 */ /* 0x0002e20000000800 */
[----:B--2---:R-:W2:Y:S01]  /*10d80*/  SHFL.BFLY PT, R2, R0, 0x1, 0x1f ;  /* 0x0c201f0000027f89 */ /* 0x004ea200000e0000 */
[--C-:B-1----:R-:W-:Y:S01]  /*10d90*/  FFMA.FTZ R3, R18, c[0x0][0x2d0], -R78.reuse ;  /* 0x0000b40012037a23 */ /* 0x102fe2000001084e */
[----:B---3--:R-:W-:Y:S01]  /*10da0*/  F2FP.PACK_AB R81, R242, R222 ;  /* 0x000000def251723e */ /* 0x008fe200000000ff */
[----:B------:R-:W-:Y:S01]  /*10db0*/  FMUL.FTZ R18, R69, R134 ;  /* 0x0000008645127220 */ /* 0x000fe20000410000 */
[----:B------:R-:W-:Y:S05]  /*10dc0*/  MOV R134, R60 ;  /* 0x0000003c00867202 */ /* 0x000fea0000000f00 */
[----:B------:R1:W-:Y:S01]  /*10dd0*/  MUFU.EX2 R50, R3 ;  /* 0x0000000300327308 */ /* 0x0003e20000000800 */
[----:B------:R-:W-:Y:S01]  /*10de0*/  FMUL.FTZ R60, R68, R176 ;  /* 0x000000b0443c7220 */ /* 0x000fe20000410000 */
[----:B--2---:R-:W-:Y:S01]  /*10df0*/  FMNMX.FTZ R70, R0, R2, !PT ;  /* 0x0000000200467209 */ /* 0x004fe20007810000 */
[----:B------:R-:W-:Y:S01]  /*10e00*/  FFMA.FTZ R2, R194, c[0x0][0x2d0], -R105 ;  /* 0x0000b400c2027a23 */ /* 0x000fe20000010869 */
[----:B------:R-:W-:Y:S01]  /*10e10*/  MOV R194, R57 ;  /* 0x0000003900c27202 */ /* 0x000fe20000000f00 */
[----:B------:R-:W-:Y:S02]  /*10e20*/  FMUL.FTZ R57, R68, R173 ;  /* 0x000000ad44397220 */ /* 0x000fe40000410000 */
[----:B------:R-:W-:Y:S02]  /*10e30*/  FMUL.FTZ R77, R70, c[0x0][0x2d0] ;  /* 0x0000b400464d7a20 */ /* 0x000fe40000410000 */
[----:B------:R-:W-:Y:S01]  /*10e40*/  FFMA.FTZ R0, R19, c[0x0][0x2d0], -R78 ;  /* 0x0000b40013007a23 */ /* 0x000fe2000001084e */
[----:B------:R2:W-:Y:S01]  /*10e50*/  MUFU.EX2 R118, R2 ;  /* 0x0000000200767308 */ /* 0x0005e20000000800 */
[----:B------:R-:W-:Y:S01]  /*10e60*/  FMUL.FTZ R19, R69, R135 ;  /* 0x0000008745137220 */ /* 0x000fe20000410000 */
[----:B------:R-:W-:Y:S01]  /*10e70*/  MOV R135, R61 ;  /* 0x0000003d00877202 */ /* 0x000fe20000000f00 */
[----:B------:R-:W-:Y:S02]  /*10e80*/  FMUL.FTZ R61, R68, R177 ;  /* 0x000000b1443d7220 */ /* 0x000fe40000410000 */
[----:B------:R-:W-:Y:S05]  /*10e90*/  FFMA.FTZ R75, R75, c[0x0][0x2d0], -R77 ;  /* 0x0000b4004b4b7a23 */ /* 0x000fea000001084d */
[----:B------:R3:W3:Y:S01]  /*10ea0*/  MUFU.EX2 R191, R0 ;  /* 0x0000000000bf7308 */ /* 0x0006e20000000800 */
[----:B-1----:R-:W-:Y:S09]  /*10eb0*/  FFMA.FTZ R3, R20, c[0x0][0x2d0], -R79 ;  /* 0x0000b40014037a23 */ /* 0x002ff2000001084f */
[----:B------:R-:W-:Y:S01]  /*10ec0*/  MUFU.EX2 R89, R3 ;  /* 0x0000000300597308 */ /* 0x000fe20000000800 */
[----:B--2---:R-:W-:Y:S01]  /*10ed0*/  FFMA.FTZ R2, R186, c[0x0][0x2d0], -R105 ;  /* 0x0000b400ba027a23 */ /* 0x004fe20000010869 */
[----:B------:R-:W-:Y:S01]  /*10ee0*/  MOV R186, R40 ;  /* 0x0000002800ba7202 */ /* 0x000fe20000000f00 */
[----:B------:R-:W-:Y:S07]  /*10ef0*/  FMUL.FTZ R40, R68, R156 ;  /* 0x0000009c44287220 */ /* 0x000fee0000410000 */
[----:B------:R1:W2:Y:S01]  /*10f00*/  MUFU.EX2 R114, R2 ;  /* 0x0000000200727308 */ /* 0x0002a20000000800 */
[----:B---3--:R-:W-:Y:S01]  /*10f10*/  FADD.FTZ R0, -R70, R117 ;  /* 0x0000007546007221 */ /* 0x008fe20000010100 */
[----:B------:R-:W-:Y:S02]  /*10f20*/  F2FP.PACK_AB R83, R191, R50 ;  /* 0x00000032bf53723e */ /* 0x000fe400000000ff */
[----:B------:R-:W-:Y:S01]  /*10f30*/  MOV R117, R84 ;  /* 0x0000005400757202 */ /* 0x000fe20000000f00 */
[----:B------:R-:W-:Y:S05]  /*10f40*/  FMUL.FTZ R0, R0, c[0x0][0x2d0] ;  /* 0x0000b40000007a20 */ /* 0x000fea0000410000 */
[----:B------:R-:W-:Y:S10]  /*10f50*/  MUFU.EX2 R75, R75 ;  /* 0x0000004b004b7308 */ /* 0x000ff40000000800 */
[----:B------:R-:W3:Y:S01]  /*10f60*/  MUFU.EX2 R0, R0 ;  /* 0x0000000000007308 */ /* 0x000ee20000000800 */
[----:B-1----:R-:W-:Y:S01]  /*10f70*/  FFMA.FTZ R2, R12, c[0x0][0x2d0], -R105 ;  /* 0x0000b4000c027a23 */ /* 0x002fe20000010869 */
[----:B--2---:R-:W-:Y:S01]  /*10f80*/  F2FP.PACK_AB R64, R114, R118 ;  /* 0x000000767240723e */ /* 0x004fe200000000ff */
[C---:B------:R-:W-:Y:S02]  /*10f90*/  FMUL.FTZ R12, R68.reuse, R128 ;  /* 0x00000080440c7220 */ /* 0x040fe40000410000 */
[----:B------:R-:W-:Y:S05]  /*10fa0*/  IMAD.MOV.U32 R128, RZ, RZ, R41 ;  /* 0x000000ffff807224 */ /* 0x000fea00078e0029 */
[----:B------:R1:W-:Y:S01]  /*10fb0*/  MUFU.EX2 R52, R2 ;  /* 0x0000000200347308 */ /* 0x0003e20000000800 */
[----:B------:R-:W-:Y:S02]  /*10fc0*/  FMUL.FTZ R41, R68, R157 ;  /* 0x0000009d44297220 */ /* 0x000fe40000410000 */
[C---:B---3--:R-:W-:Y:S02]  /*10fd0*/  FMUL.FTZ R42, R0.reuse, R158 ;  /* 0x0000009e002a7220 */ /* 0x048fe40000410000 */
[C---:B------:R-:W-:Y:S02]  /*10fe0*/  FMUL.FTZ R59, R0.reuse, R175 ;  /* 0x000000af003b7220 */ /* 0x040fe40000410000 */
[C---:B------:R-:W-:Y:S02]  /*10ff0*/  FMUL.FTZ R62, R0.reuse, R178 ;  /* 0x000000b2003e7220 */ /* 0x040fe40000410000 */
[----:B------:R-:W-:Y:S02]  /*11000*/  FMUL.FTZ R63, R0, R179 ;  /* 0x000000b3003f7220 */ /* 0x000fe40000410000 */
[----:B-1----:R-:W-:Y:S02]  /*11010*/  FFMA.FTZ R2, R13, c[0x0][0x2d0], -R105 ;  /* 0x0000b4000d027a23 */ /* 0x002fe40000010869 */
[C---:B------:R-:W-:Y:S01]  /*11020*/  FMUL.FTZ R13, R68.reuse, R129 ;  /* 0x00000081440d7220 */ /* 0x040fe20000410000 */
[----:B------:R-:W-:Y:S01]  /*11030*/  MOV R129, R86 ;  /* 0x0000005600817202 */ /* 0x000fe20000000f00 */
[----:B------:R1:W-:Y:S02]  /*11040*/  MUFU.EX2 R53, R2 ;  /* 0x0000000200357308 */ /* 0x0003e40000000800 */
[--C-:B-1----:R-:W-:Y:S01]  /*11050*/  FFMA.FTZ R2, R193, c[0x0][0x2d0], -R77.reuse ;  /* 0x0000b400c1027a23 */ /* 0x102fe2000001084d */
[----:B------:R-:W-:Y:S01]  /*11060*/  MOV R193, R56 ;  /* 0x0000003800c17202 */ /* 0x000fe20000000f00 */
[----:B------:R-:W-:Y:S06]  /*11070*/  FMUL.FTZ R56, R68, R172 ;  /* 0x000000ac44387220 */ /* 0x000fec0000410000 */
[----:B------:R1:W-:Y:S02]  /*11080*/  MUFU.EX2 R101, R2 ;  /* 0x0000000200657308 */ /* 0x0003e40000000800 */
[--C-:B-1----:R-:W-:Y:S01]  /*11090*/  FFMA.FTZ R2, R192, c[0x0][0x2d0], -R77.reuse ;  /* 0x0000b400c0027a23 */ /* 0x102fe2000001084d */
[----:B------:R-:W-:Y:S07]  /*110a0*/  MOV R192, R10 ;  /* 0x0000000a00c07202 */ /* 0x000fee0000000f00 */
[----:B------:R1:W2:Y:S02]  /*110b0*/  MUFU.EX2 R200, R2 ;  /* 0x0000000200c87308 */ /* 0x0002a40000000800 */
[--C-:B-1----:R-:W-:Y:S01]  /*110c0*/  FFMA.FTZ R2, R14, c[0x0][0x2d0], -R77.reuse ;  /* 0x0000b4000e027a23 */ /* 0x102fe2000001084d */
[----:B--2---:R-:W-:Y:S01]  /*110d0*/  F2FP.PACK_AB R65, R200, R101 ;  /* 0x00000065c841723e */ /* 0x004fe200000000ff */
[C---:B------:R-:W-:Y:S01]  /*110e0*/  FMUL.FTZ R14, R0.reuse, R130 ;  /* 0x00000082000e7220 */ /* 0x040fe20000410000 */
[----:B------:R-:W-:Y:S05]  /*110f0*/  MOV R130, R85 ;  /* 0x0000005500827202 */ /* 0x000fea0000000f00 */
[----:B------:R1:W-:Y:S02]  /*11100*/  MUFU.EX2 R201, R2 ;  /* 0x0000000200c97308 */ /* 0x0003e40000000800 */
[----:B-1----:R-:W-:Y:S02]  /*11110*/  FFMA.FTZ R2, R15, c[0x0][0x2d0], -R77 ;  /* 0x0000b4000f027a23 */ /* 0x002fe4000001084d */
[C---:B------:R-:W-:Y:S01]  /*11120*/  FMUL.FTZ R15, R0.reuse, R131 ;  /* 0x00000083000f7220 */ /* 0x040fe20000410000 */
[----:B------:R-:W-:Y:S05]  /*11130*/  MOV R131, R43 ;  /* 0x0000002b00837202 */ /* 0x000fea0000000f00 */
[----:B------:R1:W2:Y:S01]  /*11140*/  MUFU.EX2 R204, R2 ;  /* 0x0000000200cc7308 */ /* 0x0002a20000000800 */
[----:B------:R-:W-:Y:S01]  /*11150*/  FMUL.FTZ R43, R0, R159 ;  /* 0x0000009f002b7220 */ /* 0x000fe20000410000 */
[----:B-1----:R-:W-:Y:S02]  /*11160*/  @P0 SHF.R.S32.HI R2, RZ, 0x1f, R244 ;  /* 0x0000001fff020819 */ /* 0x002fe400000114f4 */
[----:B--2---:R-:W-:Y:S03]  /*11170*/  F2FP.PACK_AB R67, R204, R201 ;  /* 0x000000c9cc43723e */ /* 0x004fe600000000ff */
[----:B------:R-:W-:Y:S02]  /*11180*/  @P0 IMAD R4, R2, c[0x0][0x1e0], RZ ;  /* 0x0000780002040a24 */ /* 0x000fe400078e02ff */
[C---:B------:R-:W-:Y:S04]  /*11190*/  @P0 IMAD.WIDE.U32 R2, R244.reuse, c[0x0][0x1e0], RZ ;  /* 0x00007800f4020a25 */ /* 0x040fe800078e00ff */
[----:B------:R-:W-:Y:S02]  /*111a0*/  @P0 IMAD R6, R244, c[0x0][0x1e4], R4 ;  /* 0x00007900f4060a24 */ /* 0x000fe400078e0204 */
[----:B----4-:R-:W-:Y:S03]  /*111b0*/  @P0 IMAD.MOV.U32 R4, RZ, RZ, R38 ;  /* 0x000000ffff040224 */ /* 0x010fe600078e0026 */
[----:B------:R-:W-:Y:S01]  /*111c0*/  @P0 IADD3 R3, R3, R6, RZ ;  /* 0x0000000603030210 */ /* 0x000fe20007ffe0ff */
[----:B------:R-:W-:Y:S04]  /*111d0*/  @P0 IMAD.WIDE.U32 R4, R2, 0x70, R4 ;  /* 0x0000007002040825 */ /* 0x000fe800078e0004 */
[----:B------:R-:W-:Y:S01]  /*111e0*/  @P0 IMAD R3, R3, 0x70, RZ ;  /* 0x0000007003030824 */ /* 0x000fe200078e02ff */
[----:B------:R-:W-:Y:S01]  /*111f0*/  @P0 LEA R2, P2, R4, c[0x0][0x1c8], 0x1 ;  /* 0x0000720004020a11 */ /* 0x000fe200078408ff */
[----:B------:R-:W-:Y:S03]  /*11200*/  FFMA.FTZ R6, R32, c[0x0][0x2d0], -R79 ;  /* 0x0000b40020067a23 */ /* 0x000fe6000001084f */
[----:B------:R-:W-:Y:S01]  /*11210*/  @P0 IADD3 R3, R5, R3, RZ ;  /* 0x0000000305030210 */ /* 0x000fe20007ffe0ff */
[----:B------:R1:W-:Y:S03]  /*11220*/  MUFU.EX2 R92, R6 ;  /* 0x00000006005c7308 */ /* 0x0003e60000000800 */
[----:B------:R-:W-:Y:S01]  /*11230*/  @P0 LEA.HI.X R3, R4, c[0x0][0x1cc], R3, 0x1, P2 ;  /* 0x0000730004030a11 */ /* 0x000fe200010f0c03 */
[--C-:B------:R-:W-:Y:S04]  /*11240*/  FFMA.FTZ R4, R22, c[0x0][0x2d0], -R78.reuse ;  /* 0x0000b40016047a23 */ /* 0x100fe8000001084e */
[----:B------:R2:W-:Y:S02]  /*11250*/  @P0 LDGSTS.E.BYPASS.LTC128B.128 [R241+0x3900], [R2.64], !P6 ;  /* 0x0390000002f10fae */ /* 0x0005e4000f101d4a */
[----:B------:R3:W-:Y:S01]  /*11260*/  MUFU.EX2 R251, R4 ;  /* 0x0000000400fb7308 */ /* 0x0007e20000000800 */
[----:B-1----:R-:W-:Y:S04]  /*11270*/  @P0 IADD3 R6, P1, R2, UR6, RZ ;  /* 0x0000000602060c10 */ /* 0x002fe8000ff3e0ff */
[----:B------:R-:W-:Y:S02]  /*11280*/  @P0 IADD3.X R7, R3, UR7, RZ, P1, !PT ;  /* 0x0000000703070c10 */ /* 0x000fe40008ffe4ff */
[----:B------:R-:W-:Y:S03]  /*11290*/  @P0 IADD3 R10, P3, R6, UR6, RZ ;  /* 0x00000006060a0c10 */ /* 0x000fe6000ff7e0ff */
[----:B------:R1:W-:Y:S01]  /*112a0*/  @P0 LDGSTS.E.BYPASS.LTC128B.128 [R241+0x4100], [R6.64], !P6 ;  /* 0x0410000006f10fae */ /* 0x0003e2000f101d4a */
[----:B------:R-:W-:Y:S01]  /*112b0*/  @P0 IADD3.X R11, R7, UR7, RZ, P3, !PT ;  /* 0x00000007070b0c10 */ /* 0x000fe20009ffe4ff */
[--C-:B--2---:R-:W-:Y:S01]  /*112c0*/  FFMA.FTZ R2, R23, c[0x0][0x2d0], -R78.reuse ;  /* 0x0000b40017027a23 */ /* 0x104fe2000001084e */
[----:B------:R-:W-:Y:S03]  /*112d0*/  @P0 IADD3 R8, P2, R10, UR6, RZ ;  /* 0x000000060a080c10 */ /* 0x000fe6000ff5e0ff */
[----:B------:R2:W4:Y:S01]  /*112e0*/  MUFU.EX2 R91, R2 ;  /* 0x00000002005b7308 */ /* 0x0005220000000800 */
[----:B------:R-:W-:Y:S01]  /*112f0*/  @P0 IADD3.X R9, R11, UR7, RZ, P2, !PT ;  /* 0x000000070b090c10 */ /* 0x000fe200097fe4ff */
[----:B------:R4:W-:Y:S01]  /*11300*/  @P0 LDGSTS.E.BYPASS.LTC128B.128 [R241+0x4900], [R10.64], !P6 ;  /* 0x049000000af10fae */ /* 0x0009e2000f101d4a */
[----:B---3--:R-:W-:Y:S04]  /*11310*/  @P0 IADD3 R4, P1, R8, UR6, RZ ;  /* 0x0000000608040c10 */ /* 0x008fe8000ff3e0ff */
[----:B------:R-:W-:Y:S03]  /*11320*/  @P0 IADD3.X R5, R9, UR7, RZ, P1, !PT ;  /* 0x0000000709050c10 */ /* 0x000fe60008ffe4ff */
[----:B------:R3:W-:Y:S08]  /*11330*/  @P0 LDGSTS.E.BYPASS.LTC128B.128 [R241+0x5100], [R8.64], !P6 ;  /* 0x0510000008f10fae */ /* 0x0007f0000f101d4a */
[----:B------:R3:W-:Y:S01]  /*11340*/  @P0 LDGSTS.E.BYPASS.LTC128B.128 [R241+0x5900], [R4.64], !P6 ;  /* 0x0590000004f10fae */ /* 0x0007e2000f101d4a */
[--C-:B-1----:R-:W-:Y:S02]  /*11350*/  FFMA.FTZ R7, R34, c[0x0][0x2d0], -R78.reuse ;  /* 0x0000b40022077a23 */ /* 0x102fe4000001084e */
[----:B------:R-:W-:Y:S01]  /*11360*/  FMUL.FTZ R34, R69, R150 ;  /* 0x0000009645227220 */ /* 0x000fe20000410000 */
[----:B--2---:R-:W-:Y:S01]  /*11370*/  @P0 IADD3 R2, P2, R4, UR6, RZ ;  /* 0x0000000604020c10 */ /* 0x004fe2000ff5e0ff */
[----:B------:R1:W-:Y:S03]  /*11380*/  MUFU.EX2 R93, R7 ;  /* 0x00000007005d7308 */ /* 0x0003e60000000800 */
[----:B------:R-:W-:Y:S01]  /*11390*/  @P0 IADD3.X R3, R5, UR7, RZ, P2, !PT ;  /* 0x0000000705030c10 */ /* 0x000fe200097fe4ff */
[----:B----4-:R-:W-:Y:S01]  /*113a0*/  FMUL.FTZ R11, R0, R127 ;  /* 0x0000007f000b7220 */ /* 0x010fe20000410000 */
[----:B------:R-:W-:Y:S01]  /*113b0*/  @P0 IADD3 R6, P1, R2, UR6, RZ ;  /* 0x0000000602060c10 */ /* 0x000fe2000ff3e0ff */
[----:B------:R-:W-:Y:S01]  /*113c0*/  FMUL.FTZ R10, R0, R126 ;  /* 0x0000007e000a7220 */ /* 0x000fe20000410000 */
[----:B------:R-:W-:Y:S01]  /*113d0*/  MOV R127, R52 ;  /* 0x00000034007f7202 */ /* 0x000fe20000000f00 */
[----:B------:R2:W-:Y:S01]  /*113e0*/  @P0 LDGSTS.E.BYPASS.LTC128B.128 [R241+0x6100], [R2.64], !P6 ;  /* 0x0610000002f10fae */ /* 0x0005e2000f101d4a */
[----:B------:R-:W-:Y:S01]  /*113f0*/  MOV R126, R50 ;  /* 0x00000032007e7202 */ /* 0x000fe20000000f00 */
[----:B------:R-:W-:Y:S02]  /*11400*/  FMUL.FTZ R50, R69, R166 ;  /* 0x000000a645327220 */ /* 0x000fe40000410000 */
[C---:B---3--:R-:W-:Y:S01]  /*11410*/  FMUL.FTZ R8, R68.reuse, R124 ;  /* 0x0000007c44087220 */ /* 0x048fe20000410000 */
[----:B------:R-:W-:Y:S01]  /*11420*/  MOV R124, R53 ;  /* 0x00000035007c7202 */ /* 0x000fe20000000f00 */
[----:B------:R-:W-:Y:S02]  /*11430*/  FMUL.FTZ R9, R68, R125 ;  /* 0x0000007d44097220 */ /* 0x000fe40000410000 */
[----:B------:R-:W-:Y:S01]  /*11440*/  IMAD.MOV.U32 R125, RZ, RZ, R87 ;  /* 0x000000ffff7d7224 */ /* 0x000fe200078e0057 */
[----:B------:R-:W-:Y:S01]  /*11450*/  F2FP.PACK_AB R66, R124, R127 ;  /* 0x0000007f7c42723e */ /* 0x000fe200000000ff */
[----:B------:R-:W-:Y:S02]  /*11460*/  FFMA.FTZ R4, R35, c[0x0][0x2d0], -R78 ;  /* 0x0000b40023047a23 */ /* 0x000fe4000001084e */
[----:B------:R-:W-:Y:S01]  /*11470*/  FMUL.FTZ R5, R74, R121 ;  /* 0x000000794a057220 */ /* 0x000fe20000410000 */
[----:B------:R-:W-:Y:S01]  /*11480*/  MOV R121, R91 ;  /* 0x0000005b00797202 */ /* 0x000fe20000000f00 */
[----:B------:R3:W4:Y:S01]  /*11490*/  MUFU.EX2 R32, R4 ;  /* 0x0000000400207308 */ /* 0x0007220000000800 */
[----:B-1----:R-:W-:Y:S01]  /*114a0*/  @P0 IADD3.X R7, R3, UR7, RZ, P1, !PT ;  /* 0x0000000703070c10 */ /* 0x002fe20008ffe4ff */
[C---:B------:R-:W-:Y:S04]  /*114b0*/  FMUL.FTZ R35, R69.reuse, R151 ;  /* 0x0000009745237220 */ /* 0x040fe80000410000 */
[----:B------:R1:W-:Y:S01]  /*114c0*/  @P0 LDGSTS.E.BYPASS.LTC128B.128 [R241+0x6900], [R6.64], !P6 ;  /* 0x0690000006f10fae */ /* 0x0003e2000f101d4a */
[--C-:B--2---:R-:W-:Y:S01]  /*114d0*/  FFMA.FTZ R2, R24, c[0x0][0x2d0], -R105.reuse ;  /* 0x0000b40018027a23 */ /* 0x104fe20000010869 */
[----:B------:R-:W-:Y:S01]  /*114e0*/  MOV R3, R36 ;  /* 0x0000002400037202 */ /* 0x000fe20000000f00 */
[----:B------:R-:W-:Y:S05]  /*114f0*/  FMUL.FTZ R24, R68, R140 ;  /* 0x0000008c44187220 */ /* 0x000fea0000410000 */
[----:B------:R-:W2:Y:S01]  /*11500*/  LDSM.16.MT88.4 R20, [R224+0x100] ;  /* 0x00010000e014783b */ /* 0x000ea20000004200 */
[----:B------:R1:W-:Y:S01]  /*11510*/  MUFU.EX2 R248, R2 ;  /* 0x0000000200f87308 */ /* 0x0003e20000000800 */
[----:B------:R-:W-:Y:S06]  /*11520*/  F2FP.PACK_AB R82, R192, R3 ;  /* 0x00000003c052723e */ /* 0x000fec00000000ff */
[----:B------:R-:W2:Y:S01]  /*11530*/  LDSM.16.MT88.4 R36, [R227+0x100] ;  /* 0x00010000e324783b */ /* 0x000ea20000004200 */
[C---:B---3--:R-:W-:Y:S02]  /*11540*/  FMUL.FTZ R4, R74.reuse, R120 ;  /* 0x000000784a047220 */ /* 0x048fe40000410000 */
[----:B----4-:R-:W-:Y:S02]  /*11550*/  IMAD.MOV.U32 R140, RZ, RZ, R32 ;  /* 0x000000ffff8c7224 */ /* 0x010fe400078e0020 */
[----:B------:R-:W-:Y:S01]  /*11560*/  FMUL.FTZ R32, R74, R148 ;  /* 0x000000944a207220 */ /* 0x000fe20000410000 */
[----:B------:R-:W-:Y:S02]  /*11570*/  MOV R148, R245 ;  /* 0x000000f500947202 */ /* 0x000fe40000000f00 */
[----:B------:R-:W3:Y:S01]  /*11580*/  LDSM.16.MT88.4 R52, [R225+0x100] ;  /* 0x00010000e134783b */ /* 0x000ee20000004200 */
[C---:B-1----:R-:W-:Y:S01]  /*11590*/  FMUL.FTZ R6, R69.reuse, R122 ;  /* 0x0000007a45067220 */ /* 0x042fe20000410000 */
[----:B------:R-:W-:Y:S01]  /*115a0*/  MOV R122, R90 ;  /* 0x0000005a007a7202 */ /* 0x000fe20000000f00 */
[----:B------:R-:W-:Y:S01]  /*115b0*/  FMUL.FTZ R7, R69, R123 ;  /* 0x0000007b45077220 */ /* 0x000fe20000410000 */
[----:B------:R-:W-:Y:S04]  /*115c0*/  MOV R123, R89 ;  /* 0x00000059007b7202 */ /* 0x000fe80000000f00 */
[----:B------:R-:W1:Y:S01]  /*115d0*/  LDSM.16.MT88.4 R84, [R226+0x100] ;  /* 0x00010000e254783b */ /* 0x000e620000004200 */
[--C-:B------:R-:W-:Y:S02]  /*115e0*/  FFMA.FTZ R2, R25, c[0x0][0x2d0], -R105.reuse ;  /* 0x0000b40019027a23 */ /* 0x100fe40000010869 */
[----:B------:R-:W-:Y:S01]  /*115f0*/  FMUL.FTZ R25, R68, R141 ;  /* 0x0000008d44197220 */ /* 0x000fe20000410000 */
[----:B------:R-:W-:Y:S01]  /*11600*/  MOV R141, R94 ;  /* 0x0000005e008d7202 */ /* 0x000fe20000000f00 */
[----:B------:R4:W1:Y:S03]  /*11610*/  MUFU.EX2 R249, R2 ;  /* 0x0000000200f97308 */ /* 0x0008660000000800 */
[----:B------:R-:W1:Y:S01]  /*11620*/  LDSM.16.MT88.4 R88, [R224+0x900] ;  /* 0x00090000e058783b */ /* 0x000e620000004200 */
[-C--:B--2---:R-:W-:Y:S07]  /*11630*/  HMMA.16816.F32 R4, R80, R20.reuse, R4 ;  /* 0x000000145004723c */ /* 0x084fee0000001804 */
[----:B------:R-:W0:Y:S01]  /*11640*/  LDGDEPBAR ;  /* 0x00000000000079af */ /* 0x000e220000000000 */
[C---:B------:R-:W-:Y:S04]  /*11650*/  HMMA.16816.F32 R8, R64.reuse, R20, R8 ;  /* 0x000000144008723c */ /* 0x040fe80000001808 */
[--C-:B----4-:R-:W-:Y:S02]  /*11660*/  FFMA.FTZ R2, R28, c[0x0][0x2d0], -R105.reuse ;  /* 0x0000b4001c027a23 */ /* 0x110fe40000010869 */
[----:B------:R-:W-:Y:S02]  /*11670*/  FMUL.FTZ R28, R68, R144 ;  /* 0x00000090441c7220 */ /* 0x000fe40000410000 */
[-C--:B------:R-:W-:Y:S01]  /*11680*/  HMMA.16816.F32 R12, R64, R22.reuse, R12 ;  /* 0x00000016400c723c */ /* 0x080fe2000000180c */
[----:B------:R2:W-:Y:S03]  /*11690*/  MUFU.EX2 R250, R2 ;  /* 0x0000000200fa7308 */ /* 0x0005e60000000800 */
[C---:B------:R-:W-:Y:S02]  /*116a0*/  FMUL.FTZ R20, R74.reuse, R136 ;  /* 0x000000884a147220 */ /* 0x040fe40000410000 */
[----:B------:R-:W-:Y:S01]  /*116b0*/  FMUL.FTZ R21, R74, R137 ;  /* 0x000000894a157220 */ /* 0x000fe20000410000 */
[----:B------:R-:W-:Y:S01]  /*116c0*/  MOV R137, R58 ;  /* 0x0000003a00897202 */ /* 0x000fe20000000f00 */
[C---:B------:R-:W-:Y:S04]  /*116d0*/  HMMA.16816.F32 R16, R80.reuse, R22, R16 ;  /* 0x000000165010723c */ /* 0x040fe80000001810 */
[----:B------:R-:W-:Y:S02]  /*116e0*/  IMAD.MOV.U32 R136, RZ, RZ, R46 ;  /* 0x000000ffff887224 */ /* 0x000fe400078e002e */
[C---:B------:R-:W-:Y:S02]  /*116f0*/  FMUL.FTZ R46, R0.reuse, R162 ;  /* 0x000000a2002e7220 */ /* 0x040fe40000410000 */
[C---:B------:R-:W-:Y:S01]  /*11700*/  FMUL.FTZ R23, R69.reuse, R139 ;  /* 0x0000008b45177220 */ /* 0x040fe20000410000 */
[----:B------:R-:W-:Y:S03]  /*11710*/  MOV R139, R221 ;  /* 0x000000dd008b7202 */ /* 0x000fe60000000f00 */
[----:B------:R-:W-:Y:S01]  /*11720*/  FMUL.FTZ R22, R69, R138 ;  /* 0x0000008a45167220 */ /* 0x000fe20000410000 */
[----:B------:R-:W-:Y:S01]  /*11730*/  MOV R138, R220 ;  /* 0x000000dc008a7202 */ /* 0x000fe20000000f00 */
[----:B------:R-:W-:Y:S01]  /*11740*/  FMUL.FTZ R58, R0, R174 ;  /* 0x000000ae003a7220 */ /* 0x000fe20000410000 */
[----:B------:R-:W-:Y:S01]  /*11750*/  MOV R150, R139 ;  /* 0x0000008b00967202 */ /* 0x000fe20000000f00 */
[----:B--2---:R-:W-:Y:S01]  /*11760*/  FFMA.FTZ R2, R29, c[0x0][0x2d0], -R105 ;  /* 0x0000b4001d027a23 */ /* 0x004fe20000010869 */
[----:B------:R-:W-:Y:S02]  /*11770*/  MOV R139, R135 ;  /* 0x00000087008b7202 */ /* 0x000fe40000000f00 */
[-C--:B------:R-:W-:Y:S01]  /*11780*/  HMMA.16816.F32 R20, R80, R36.reuse, R20 ;  /* 0x000000245014723c */ /* 0x080fe20000001814 */
[----:B------:R2:W-:Y:S02]  /*11790*/  MUFU.EX2 R252, R2 ;  /* 0x0000000200fc7308 */ /* 0x0005e40000000800 */
[----:B------:R-:W-:Y:S01]  /*117a0*/  FMUL.FTZ R29, R68, R145 ;  /* 0x00000091441d7220 */ /* 0x000fe20000410000 */
[----:B------:R-:W-:Y:S02]  /*117b0*/  MOV R135, R130 ;  /* 0x0000008200877202 */ /* 0x000fe40000000f00 */
[----:B------:R-:W-:Y:S02]  /*117c0*/  MOV R130, R125 ;  /* 0x0000007d00827202 */ /* 0x000fe40000000f00 */
[----:B------:R-:W-:Y:S04]  /*117d0*/  MOV R125, R185 ;  /* 0x000000b9007d7202 */ /* 0x000fe80000000f00 */
[----:B------:R-:W-:Y:S01]  /*117e0*/  MOV R185, R99 ;  /* 0x0000006300b97202 */ /* 0x000fe20000000f00 */
[--C-:B--2---:R-:W-:Y:S02]  /*117f0*/  FFMA.FTZ R2, R26, c[0x0][0x2d0], -R77.reuse ;  /* 0x0000b4001a027a23 */ /* 0x104fe4000001084d */
[C---:B------:R-:W-:Y:S01]  /*11800*/  FMUL.FTZ R26, R0.reuse, R142 ;  /* 0x0000008e001a7220 */ /* 0x040fe20000410000 */
[----:B------:R-:W-:Y:S01]  /*11810*/  MOV R142, R93 ;  /* 0x0000005d008e7202 */ /* 0x000fe20000000f00 */
[----:B------:R2:W-:Y:S02]  /*11820*/  MUFU.EX2 R120, R2 ;  /* 0x0000000200787308 */ /* 0x0005e40000000800 */
[--C-:B--2---:R-:W-:Y:S02]  /*11830*/  FFMA.FTZ R2, R27, c[0x0][0x2d0], -R77.reuse ;  /* 0x0000b4001b027a23 */ /* 0x104fe4000001084d */
[----:B------:R-:W-:Y:S01]  /*11840*/  FMUL.FTZ R27, R0, R143 ;  /* 0x0000008f001b7220 */ /* 0x000fe20000410000 */
[----:B------:R-:W-:Y:S05]  /*11850*/  MOV R143, R92 ;  /* 0x0000005c008f7202 */ /* 0x000fea0000000f00 */
[----:B------:R2:W4:Y:S01]  /*11860*/  MUFU.EX2 R198, R2 ;  /* 0x0000000200c67308 */ /* 0x0005220000000800 */
[----:B------:R-:W1:Y:S01]  /*11870*/  LDSM.16.MT88.4 R92, [R227+0x900] ;  /* 0x00090000e35c783b */ /* 0x000e620000004200 */
[C---:B------:R-:W-:Y:S07]  /*11880*/  HMMA.16816.F32 R24, R64.reuse, R36, R24 ;  /* 0x000000244018723c */ /* 0x040fee0000001818 */
[C---:B------:R-:W-:Y:S02]  /*11890*/  FMUL.FTZ R37, R74.reuse, R153 ;  /* 0x000000994a257220 */ /* 0x040fe40000410000 */
[----:B------:R-:W-:Y:S03]  /*118a0*/  FMUL.FTZ R36, R74, R152 ;  /* 0x000000984a247220 */ /* 0x000fe60000410000 */
[--C-:B--2---:R-:W-:Y:S02]  /*118b0*/  FFMA.FTZ R2, R30, c[0x0][0x2d0], -R77.reuse ;  /* 0x0000b4001e027a23 */ /* 0x104fe4000001084d */
[C---:B------:R-:W-:Y:S02]  /*118c0*/  FMUL.FTZ R30, R0.reuse, R146 ;  /* 0x00000092001e7220 */ /* 0x040fe40000410000 */
[----:B------:R2:W-:Y:S02]  /*118d0*/  MUFU.EX2 R197, R2 ;  /* 0x0000000200c57308 */ /* 0x0005e40000000800 */
[----:B--2---:R-:W-:Y:S01]  /*118e0*/  FFMA.FTZ R2, R195, c[0x0][0x2d0], -R77 ;  /* 0x0000b400c3027a23 */ /* 0x004fe2000001084d */
[----:B------:R-:W-:Y:S01]  /*118f0*/  MOV R195, R47 ;  /* 0x0000002f00c37202 */ /* 0x000fe20000000f00 */
[C---:B------:R-:W-:Y:S06]  /*11900*/  FMUL.FTZ R47, R0.reuse, R163 ;  /* 0x000000a3002f7220 */ /* 0x040fec0000410000 */
[----:B------:R2:W1:Y:S02]  /*11910*/  MUFU.EX2 R196, R2 ;  /* 0x0000000200c47308 */ /* 0x0004640000000800 */
[--C-:B--2---:R-:W-:Y:S02]  /*11920*/  FFMA.FTZ R2, R31, c[0x0][0x2d0], -R79.reuse ;  /* 0x0000b4001f027a23 */ /* 0x104fe4000001084f */
[----:B------:R-:W-:Y:S06]  /*11930*/  FMUL.FTZ R31, R0, R147 ;  /* 0x00000093001f7220 */ /* 0x000fec0000410000 */
[----:B------:R2:W-:Y:S01]  /*11940*/  MUFU.EX2 R247, R2 ;  /* 0x0000000200f77308 */ /* 0x0005e20000000800 */
[-C--:B------:R-:W-:Y:S08]  /*11950*/  HMMA.16816.F32 R28, R64, R38.reuse, R28 ;  /* 0x00000026401c723c */ /* 0x080ff0000000181c */
[C---:B------:R-:W-:Y:S07]  /*11960*/  HMMA.16816.F32 R32, R80.reuse, R38, R32 ;  /* 0x000000265020723c */ /* 0x040fee0000001820 */
[C---:B------:R-:W-:Y:S02]  /*11970*/  FMUL.FTZ R38, R69.reuse, R154 ;  /* 0x0000009a45267220 */ /* 0x040fe40000410000 */
[----:B------:R-:W-:Y:S03]  /*11980*/  FMUL.FTZ R39, R69, R155 ;  /* 0x0000009b45277220 */ /* 0x000fe60000410000 */
[--C-:B--2---:R-:W-:Y:S01]  /*11990*/  FFMA.FTZ R2, R199, c[0x0][0x2d0], -R79.reuse ;  /* 0x0000b400c7027a23 */ /* 0x104fe2000001084f */
[----:B------:R-:W-:Y:S03]  /*119a0*/  MOV R199, R246 ;  /* 0x000000f600c77202 */ /* 0x000fe60000000f00 */
[-C--:B---3--:R-:W-:Y:S01]  /*119b0*/  HMMA.16816.F32 R36, R80, R52.reuse, R36 ;  /* 0x000000345024723c */ /* 0x088fe20000001824 */
[----:B------:R2:W-:Y:S02]  /*119c0*/  MUFU.EX2 R147, R2 ;  /* 0x0000000200937308 */ /* 0x0005e40000000800 */
[----:B------:R-:W-:Y:S02]  /*119d0*/  MOV R151, R199 ;  /* 0x000000c700977202 */ /* 0x000fe40000000f00 */
[----:B------:R-:W-:Y:S03]  /*119e0*/  MOV R199, R97 ;  /* 0x0000006100c77202 */ /* 0x000fe60000000f00 */
[C---:B------:R-:W-:Y:S07]  /*119f0*/  HMMA.16816.F32 R40, R64.reuse, R52, R40 ;  /* 0x000000344028723c */ /* 0x040fee0000001828 */
[C---:B------:R-:W-:Y:S01]  /*11a00*/  FMUL.FTZ R53, R74.reuse, R169 ;  /* 0x000000a94a357220 */ /* 0x040fe20000410000 */
[-C--:B------:R-:W-:Y:S04]  /*11a10*/  HMMA.16816.F32 R44, R64, R54.reuse, R44 ;  /* 0x00000036402c723c */ /* 0x080fe8000000182c */
[----:B------:R-:W-:Y:S02]  /*11a20*/  FMUL.FTZ R52, R74, R168 ;  /* 0x000000a84a347220 */ /* 0x000fe40000410000 */
[--C-:B--2---:R-:W-:Y:S02]  /*11a30*/  FFMA.FTZ R2, R48, c[0x0][0x2d0], -R79.reuse ;  /* 0x0000b40030027a23 */ /* 0x104fe4000001084f */
[C---:B------:R-:W-:Y:S02]  /*11a40*/  FMUL.FTZ R48, R74.reuse, R164 ;  /* 0x000000a44a307220 */ /* 0x040fe40000410000 */
[----:B------:R2:W-:Y:S02]  /*11a50*/  MUFU.EX2 R245, R2 ;  /* 0x0000000200f57308 */ /* 0x0005e40000000800 */
[----:B--2---:R-:W-:Y:S02]  /*11a60*/  FFMA.FTZ R2, R49, c[0x0][0x2d0], -R79 ;  /* 0x0000b40031027a23 */ /* 0x004fe4000001084f */
[----:B------:R-:W-:Y:S06]  /*11a70*/  FMUL.FTZ R49, R74, R165 ;  /* 0x000000a54a317220 */ /* 0x000fec0000410000 */
[----:B------:R2:W-:Y:S01]  /*11a80*/  MUFU.EX2 R246, R2 ;  /* 0x0000000200f67308 */ /* 0x0005e20000000800 */
[C---:B------:R-:W-:Y:S07]  /*11a90*/  HMMA.16816.F32 R48, R80.reuse, R54, R48 ;  /* 0x000000365030723c */ /* 0x040fee0000001830 */
[C---:B------:R-:W-:Y:S02]  /*11aa0*/  FMUL.FTZ R55, R69.reuse, R171 ;  /* 0x000000ab45377220 */ /* 0x040fe40000410000 */
[----:B------:R-:W-:Y:S07]  /*11ab0*/  FMUL.FTZ R54, R69, R170 ;  /* 0x000000aa45367220 */ /* 0x000fee0000410000 */
[-C--:B-1----:R-:W-:Y:S03]  /*11ac0*/  HMMA.16816.F32 R52, R80, R84.reuse, R52 ;  /* 0x000000545034723c */ /* 0x082fe60000001834 */
[--C-:B--2---:R-:W-:Y:S04]  /*11ad0*/  FFMA.FTZ R2, R205, c[0x0][0x2d0], -R78.reuse ;  /* 0x0000b400cd027a23 */ /* 0x104fe8000001084e */
[----:B------:R1:W-:Y:S01]  /*11ae0*/  MUFU.EX2 R146, R2 ;  /* 0x0000000200927308 */ /* 0x0003e20000000800 */
[C---:B------:R-:W-:Y:S07]  /*11af0*/  HMMA.16816.F32 R56, R64.reuse, R84, R56 ;  /* 0x000000544038723c */ /* 0x040fee0000001838 */
[----:B------:R-:W-:Y:S01]  /*11b00*/  F2FP.PACK_AB R84, R249, R248 ;  /* 0x000000f8f954723e */ /* 0x000fe200000000ff */
[-C--:B------:R-:W-:Y:S04]  /*11b10*/  HMMA.16816.F32 R60, R64, R86.reuse, R60 ;  /* 0x00000056403c723c */ /* 0x080fe8000000183c */
[----:B----4-:R-:W-:Y:S03]  /*11b20*/  F2FP.PACK_AB R85, R198, R120 ;  /* 0x00000078c655723e */ /* 0x010fe600000000ff */
[C---:B------:R-:W-:Y:S02]  /*11b30*/  FMUL.FTZ R64, R74.reuse, R180 ;  /* 0x000000b44a407220 */ /* 0x040fe40000410000 */
[----:B------:R-:W-:Y:S03]  /*11b40*/  FMUL.FTZ R65, R74, R181 ;  /* 0x000000b54a417220 */ /* 0x000fe60000410000 */
[C---:B------:R-:W-:Y:S02]  /*11b50*/  FMUL.FTZ R66, R69.reuse, R182 ;  /* 0x000000b645427220 */ /* 0x040fe40000410000 */
[----:B------:R-:W-:Y:S02]  /*11b60*/  FMUL.FTZ R67, R69, R183 ;  /* 0x000000b745437220 */ /* 0x000fe40000410000 */
[--C-:B-1----:R-:W-:Y:S04]  /*11b70*/  FFMA.FTZ R2, R206, c[0x0][0x2d0], -R78.reuse ;  /* 0x0000b400ce027a23 */ /* 0x102fe8000001084e */
[----:B------:R1:W-:Y:S01]  /*11b80*/  MUFU.EX2 R221, R2 ;  /* 0x0000000200dd7308 */ /* 0x0003e20000000800 */
[----:B------:R-:W-:Y:S07]  /*11b90*/  HMMA.16816.F32 R64, R80, R86, R64 ;  /* 0x000000565040723c */ /* 0x000fee0000001840 */
[----:B------:R-:W-:Y:S02]  /*11ba0*/  F2FP.PACK_AB R80, R122, R123 ;  /* 0x0000007b7a50723e */ /* 0x000fe400000000ff */
[----:B------:R-:W-:Y:S03]  /*11bb0*/  F2FP.PACK_AB R82, R141, R143 ;  /* 0x0000008f8d52723e */ /* 0x000fe600000000ff */
[----:B------:R-:W-:Y:S02]  /*11bc0*/  F2FP.PACK_AB R81, R121, R251 ;  /* 0x000000fb7951723e */ /* 0x000fe400000000ff */
[----:B------:R-:W-:Y:S02]  /*11bd0*/  F2FP.PACK_AB R83, R140, R142 ;  /* 0x0000008e8c53723e */ /* 0x000fe400000000ff */
[----:B------:R-:W-:Y:S02]  /*11be0*/  F2FP.PACK_AB R86, R252, R250 ;  /* 0x000000fafc56723e */ /* 0x000fe400000000ff */
[----:B------:R-:W-:Y:S03]  /*11bf0*/  F2FP.PACK_AB R87, R196, R197 ;  /* 0x000000c5c457723e */ /* 0x000fe600000000ff */
[-C--:B------:R-:W-:Y:S03]  /*11c00*/  HMMA.16816.F32 R4, R80, R88.reuse, R4 ;  /* 0x000000585004723c */ /* 0x080fe60000001804 */
[--C-:B-1----:R-:W-:Y:S04]  /*11c10*/  FFMA.FTZ R2, R202, c[0x0][0x2d0], -R78.reuse ;  /* 0x0000b400ca027a23 */ /* 0x102fe8000001084e */
[----:B------:R1:W-:Y:S01]  /*11c20*/  MUFU.EX2 R219, R2 ;  /* 0x0000000200db7308 */ /* 0x0003e20000000800 */
[C---:B------:R-:W-:Y:S08]  /*11c30*/  HMMA.16816.F32 R8, R84.reuse, R88, R8 ;  /* 0x000000585408723c */ /* 0x040ff00000001808 */
[-C--:B------:R-:W-:Y:S08]  /*11c40*/  HMMA.16816.F32 R12, R84, R90.reuse, R12 ;  /* 0x0000005a540c723c */ /* 0x080ff0000000180c */
[C---:B------:R-:W-:Y:S01]  /*11c50*/  HMMA.16816.F32 R16, R80.reuse, R90, R16 ;  /* 0x0000005a5010723c */ /* 0x040fe20000001810 */
[----:B------:R-:W-:Y:S03]  /*11c60*/  LDSM.16.MT88.4 R88, [R226+0x900] ;  /* 0x00090000e258783b */ /* 0x000fe60000004200 */
[----:B-1----:R-:W-:Y:S04]  /*11c70*/  FFMA.FTZ R2, R203, c[0x0][0x2d0], -R78 ;  /* 0x0000b400cb027a23 */ /* 0x002fe8000001084e */
[-C--:B------:R-:W-:Y:S01]  /*11c80*/  HMMA.16816.F32 R20, R80, R92.reuse, R20 ;  /* 0x0000005c5014723c */ /* 0x080fe20000001814 */
[----:B------:R1:W-:Y:S07]  /*11c90*/  MUFU.EX2 R220, R2 ;  /* 0x0000000200dc7308 */ /* 0x0003ee0000000800 */
[C---:B------:R-:W-:Y:S08]  /*11ca0*/  HMMA.16816.F32 R24, R84.reuse, R92, R24 ;  /* 0x0000005c5418723c */ /* 0x040ff00000001818 */
[-C--:B------:R-:W-:Y:S08]  /*11cb0*/  HMMA.16816.F32 R28, R84, R94.reuse, R28 ;  /* 0x0000005e541c723c */ /* 0x080ff0000000181c */
[C---:B------:R-:W-:Y:S01]  /*11cc0*/  HMMA.16816.F32 R32, R80.reuse, R94, R32 ;  /* 0x0000005e5020723c */ /* 0x040fe20000001820 */
[----:B------:R-:W-:Y:S03]  /*11cd0*/  LDSM.16.MT88.4 R92, [R224+0x1100] ;  /* 0x00110000e05c783b */ /* 0x000fe60000004200 */
[--C-:B-1----:R-:W-:Y:S04]  /*11ce0*/  FFMA.FTZ R2, R207, c[0x0][0x2d0], -R105.reuse ;  /* 0x0000b400cf027a23 */ /* 0x102fe80000010869 */
[----:B------:R1:W-:Y:S04]  /*11cf0*/  MUFU.EX2 R145, R2 ;  /* 0x0000000200917308 */ /* 0x0003e80000000800 */
[--C-:B-1----:R-:W-:Y:S06]  /*11d00*/  FFMA.FTZ R2, R209, c[0x0][0x2d0], -R105.reuse ;  /* 0x0000b400d1027a23 */ /* 0x102fec0000010869 */
[----:B------:R1:W2:Y:S02]  /*11d10*/  MUFU.EX2 R218, R2 ;  /* 0x0000000200da7308 */ /* 0x0002a40000000800 */
[--C-:B-1----:R-:W-:Y:S08]  /*11d20*/  FFMA.FTZ R2, R208, c[0x0][0x2d0], -R105.reuse ;  /* 0x0000b400d0027a23 */ /* 0x102ff00000010869 */
[----:B------:R1:W-:Y:S02]  /*11d30*/  MUFU.EX2 R216, R2 ;  /* 0x0000000200d87308 */ /* 0x0003e40000000800 */
[----:B-1----:R-:W-:Y:S08]  /*11d40*/  FFMA.FTZ R2, R212, c[0x0][0x2d0], -R105 ;  /* 0x0000b400d4027a23 */ /* 0x002ff00000010869 */
[----:B------:R1:W3:Y:S02]  /*11d50*/  MUFU.EX2 R217, R2 ;  /* 0x0000000200d97308 */ /* 0x0002e40000000800 */
[--C-:B-1----:R-:W-:Y:S08]  /*11d60*/  FFMA.FTZ R2, R215, c[0x0][0x2d0], -R77.reuse ;  /* 0x0000b400d7027a23 */ /* 0x102ff0000001084d */
[----:B------:R1:W-:Y:S02]  /*11d70*/  MUFU.EX2 R144, R2 ;  /* 0x0000000200907308 */ /* 0x0003e40000000800 */
[----:B-1----:R-:W-:Y:S02]  /*11d80*/  FFMA.FTZ R2, R148, c[0x0][0x2d0], -R77 ;  /* 0x0000b40094027a23 */ /* 0x002fe4000001084d */
[----:B------:R-:W-:Y:S01]  /*11d90*/  IMAD.MOV.U32 R148, RZ, RZ, R129 ;  /* 0x000000ffff947224 */ /* 0x000fe200078e0081 */
[----:B------:R-:W-:Y:S05]  /*11da0*/  MOV R129, R96 ;  /* 0x0000006000817202 */ /* 0x000fea0000000f00 */
[----:B------:R1:W2:Y:S01]  /*11db0*/  MUFU.EX2 R153, R2 ;  /* 0x0000000200997308 */ /* 0x0002a20000000800 */
[----:B------:R-:W2:Y:S01]  /*11dc0*/  LDSM.16.MT88.4 R96, [R225+0x900] ;  /* 0x00090000e160783b */ /* 0x000ea20000004200 */
[--C-:B-1----:R-:W-:Y:S01]  /*11dd0*/  FFMA.FTZ R2, R151, c[0x0][0x2d0], -R77.reuse ;  /* 0x0000b40097027a23 */ /* 0x102fe2000001084d */
[----:B------:R-:W-:Y:S02]  /*11de0*/  MOV R151, R149 ;  /* 0x0000009500977202 */ /* 0x000fe40000000f00 */
[----:B------:R-:W-:Y:S05]  /*11df0*/  MOV R149, R199 ;  /* 0x000000c700957202 */ /* 0x000fea0000000f00 */
[----:B------:R1:W-:Y:S01]  /*11e00*/  MUFU.EX2 R152, R2 ;  /* 0x0000000200987308 */ /* 0x0003e20000000800 */
[----:B------:R-:W-:Y:S02]  /*11e10*/  MOV R199, R184 ;  /* 0x000000b800c77202 */ /* 0x000fe40000000f00 */
[----:B------:R-:W-:Y:S02]  /*11e20*/  MOV R184, R210 ;  /* 0x000000d200b87202 */ /* 0x000fe40000000f00 */
[----:B------:R-:W4:Y:S01]  /*11e30*/  LDL.LU R210, [R1+0xa8] ;  /* 0x0000a80001d27983 */ /* 0x000f220000300800 */
[-C--:B--2---:R-:W-:Y:S08]  /*11e40*/  HMMA.16816.F32 R36, R80, R96.reuse, R36 ;  /* 0x000000605024723c */ /* 0x084ff00000001824 */
[C---:B------:R-:W-:Y:S04]  /*11e50*/  HMMA.16816.F32 R40, R84.reuse, R96, R40 ;  /* 0x000000605428723c */ /* 0x040fe80000001828 */
[----:B-1----:R-:W-:Y:S02]  /*11e60*/  FFMA.FTZ R2, R150, c[0x0][0x2d0], -R77 ;  /* 0x0000b40096027a23 */ /* 0x002fe4000001084d */
[----:B------:R-:W-:Y:S01]  /*11e70*/  IMAD.MOV.U32 R150, RZ, RZ, R148 ;  /* 0x000000ffff967224 */ /* 0x000fe200078e0094 */
[----:B------:R-:W-:Y:S01]  /*11e80*/  MOV R148, R128 ;  /* 0x0000008000947202 */ /* 0x000fe20000000f00 */
[-C--:B------:R-:W-:Y:S01]  /*11e90*/  HMMA.16816.F32 R44, R84, R98.reuse, R44 ;  /* 0x00000062542c723c */ /* 0x080fe2000000182c */
[----:B------:R1:W2:Y:S03]  /*11ea0*/  MUFU.EX2 R154, R2 ;  /* 0x00000002009a7308 */ /* 0x0002a60000000800 */
[----:B------:R-:W-:Y:S01]  /*11eb0*/  MOV R128, R3 ;  /* 0x0000000300807202 */ /* 0x000fe20000000f00 */
[--C-:B------:R-:W-:Y:S03]  /*11ec0*/  FFMA.FTZ R3, R214, c[0x0][0x2d0], -R79.reuse ;  /* 0x0000b400d6037a23 */ /* 0x100fe6000001084f */
[C---:B------:R-:W-:Y:S01]  /*11ed0*/  HMMA.16816.F32 R48, R80.reuse, R98, R48 ;  /* 0x000000625030723c */ /* 0x040fe20000001830 */
[----:B------:R-:W-:Y:S02]  /*11ee0*/  LDSM.16.MT88.4 R96, [R225+0x1100] ;  /* 0x00110000e160783b */ /* 0x000fe40000004200 */
[----:B------:R-:W-:Y:S05]  /*11ef0*/  MUFU.EX2 R215, R3 ;  /* 0x0000000300d77308 */ /* 0x000fea0000000800 */
[-C--:B------:R-:W-:Y:S08]  /*11f00*/  HMMA.16816.F32 R52, R80, R88.reuse, R52 ;  /* 0x000000585034723c */ /* 0x080ff00000001834 */
[C---:B------:R-:W-:Y:S04]  /*11f10*/  HMMA.16816.F32 R56, R84.reuse, R88, R56 ;  /* 0x000000585438723c */ /* 0x040fe80000001838 */
[--C-:B-1----:R-:W-:Y:S04]  /*11f20*/  FFMA.FTZ R2, R213, c[0x0][0x2d0], -R79.reuse ;  /* 0x0000b400d5027a23 */ /* 0x102fe8000001084f */
[-C--:B------:R-:W-:Y:S01]  /*11f30*/  HMMA.16816.F32 R60, R84, R90.reuse, R60 ;  /* 0x0000005a543c723c */ /* 0x080fe2000000183c */
[----:B------:R1:W1:Y:S06]  /*11f40*/  MUFU.EX2 R213, R2 ;  /* 0x0000000200d57308 */ /* 0x00026c0000000800 */
[----:B------:R-:W-:Y:S01]  /*11f50*/  F2FP.PACK_AB R84, R218, R145 ;  /* 0x00000091da54723e */ /* 0x000fe200000000ff */
[----:B------:R-:W-:Y:S01]  /*11f60*/  HMMA.16816.F32 R64, R80, R90, R64 ;  /* 0x0000005a5040723c */ /* 0x000fe20000001840 */
[----:B------:R-:W2:Y:S03]  /*11f70*/  LDSM.16.MT88.4 R88, [R227+0x1100] ;  /* 0x00110000e358783b */ /* 0x000ea60000004200 */
[----:B---3--:R-:W-:Y:S02]  /*11f80*/  F2FP.PACK_AB R86, R217, R216 ;  /* 0x000000d8d956723e */ /* 0x008fe400000000ff */
[----:B------:R-:W-:Y:S02]  /*11f90*/  F2FP.PACK_AB R85, R153, R144 ;  /* 0x000000909955723e */ /* 0x000fe400000000ff */
[----:B------:R-:W-:Y:S04]  /*11fa0*/  F2FP.PACK_AB R80, R147, R247 ;  /* 0x000000f79350723e */ /* 0x000fe800000000ff */
[----:B------:R-:W-:Y:S02]  /*11fb0*/  F2FP.PACK_AB R82, R246, R245 ;  /* 0x000000f5f652723e */ /* 0x000fe400000000ff */
[----:B------:R-:W-:Y:S02]  /*11fc0*/  F2FP.PACK_AB R81, R221, R146 ;  /* 0x00000092dd51723e */ /* 0x000fe400000000ff */
[----:B------:R-:W-:Y:S01]  /*11fd0*/  F2FP.PACK_AB R83, R220, R219 ;  /* 0x000000dbdc53723e */ /* 0x000fe200000000ff */
[--C-:B-1----:R-:W-:Y:S01]  /*11fe0*/  FFMA.FTZ R2, R211, c[0x0][0x2d0], -R79.reuse ;  /* 0x0000b400d3027a23 */ /* 0x102fe2000001084f */
[----:B--2---:R-:W-:Y:S03]  /*11ff0*/  F2FP.PACK_AB R87, R154, R152 ;  /* 0x000000989a57723e */ /* 0x004fe600000000ff */
[----:B------:R4:W-:Y:S02]  /*12000*/  MUFU.EX2 R212, R2 ;  /* 0x0000000200d47308 */ /* 0x0009e40000000800 */
        /* <DEDUP_REMOVED lines=8> */
[C---:B------:R-:W-:Y:S01]  /*12090*/  HMMA.16816.F32 R32, R80.reuse, R90, R32 ;  /* 0x0000005a5020723c */ /* 0x040fe20000001820 */
[----:B------:R-:W2:Y:S07]  /*120a0*/  LDSM.16.MT88.4 R88, [R224+0x1900] ;  /* 0x00190000e058783b */ /* 0x000eae0000004200 */
[-C--:B------:R-:W-:Y:S08]  /*120b0*/  HMMA.16816.F32 R36, R80, R96.reuse, R36 ;  /* 0x000000605024723c */ /* 0x080ff00000001824 */
[C---:B------:R-:W-:Y:S08]  /*120c0*/  HMMA.16816.F32 R40, R84.reuse, R96, R40 ;  /* 0x000000605428723c */ /* 0x040ff00000001828 */
[-C--:B------:R-:W-:Y:S08]  /*120d0*/  HMMA.16816.F32 R44, R84, R98.reuse, R44 ;  /* 0x00000062542c723c */ /* 0x080ff0000000182c */
[C---:B------:R-:W-:Y:S01]  /*120e0*/  HMMA.16816.F32 R48, R80.reuse, R98, R48 ;  /* 0x000000625030723c */ /* 0x040fe20000001830 */
[----:B------:R-:W-:Y:S07]  /*120f0*/  LDSM.16.MT88.4 R96, [R225+0x1900] ;  /* 0x00190000e160783b */ /* 0x000fee0000004200 */
[-C--:B-1----:R-:W-:Y:S08]  /*12100*/  HMMA.16816.F32 R52, R80, R92.reuse, R52 ;  /* 0x0000005c5034723c */ /* 0x082ff00000001834 */
[C---:B------:R-:W-:Y:S08]  /*12110*/  HMMA.16816.F32 R56, R84.reuse, R92, R56 ;  /* 0x0000005c5438723c */ /* 0x040ff00000001838 */
[-C--:B------:R-:W-:Y:S08]  /*12120*/  HMMA.16816.F32 R60, R84, R94.reuse, R60 ;  /* 0x0000005e543c723c */ /* 0x080ff0000000183c */
[----:B------:R-:W-:Y:S01]  /*12130*/  HMMA.16816.F32 R64, R80, R94, R64 ;  /* 0x0000005e5040723c */ /* 0x000fe20000001840 */
[----:B------:R-:W1:Y:S06]  /*12140*/  LDSM.16.MT88.4 R92, [R227+0x1900] ;  /* 0x00190000e35c783b */ /* 0x000e6c0000004200 */
[----:B------:R-:W-:Y:S01]  /*12150*/  F2FP.PACK_AB R80, R215, R213 ;  /* 0x000000d5d750723e */ /* 0x000fe200000000ff */
[----:B----4-:R-:W-:Y:S04]  /*12160*/  FFMA.FTZ R2, R210, c[0x0][0x2d0], -R79 ;  /* 0x0000b400d2027a23 */ /* 0x010fe8000001084f */
[----:B------:R3:W4:Y:S02]  /*12170*/  MUFU.EX2 R214, R2 ;  /* 0x0000000200d67308 */ /* 0x0007240000000800 */
[----:B---3--:R-:W-:Y:S01]  /*12180*/  FFMA.FTZ R2, R151, c[0x0][0x2d0], -R78 ;  /* 0x0000b40097027a23 */ /* 0x008fe2000001084e */
[----:B----4-:R-:W-:Y:S02]  /*12190*/  F2FP.PACK_AB R82, R214, R212 ;  /* 0x000000d4d652723e */ /* 0x010fe400000000ff */
[----:B------:R-:W-:Y:S05]  /*121a0*/  MOV R151, R150 ;  /* 0x0000009600977202 */ /* 0x000fea0000000f00 */
[----:B------:R3:W-:Y:S01]  /*121b0*/  MUFU.EX2 R159, R2 ;  /* 0x00000002009f7308 */ /* 0x0007e20000000800 */
[----:B------:R-:W-:Y:S01]  /*121c0*/  MOV R150, R149 ;  /* 0x0000009500967202 */ /* 0x000fe20000000f00 */
[----:B------:R-:W-:Y:S01]  /*121d0*/  IMAD.MOV.U32 R149, RZ, RZ, R148 ;  /* 0x000000ffff957224 */ /* 0x000fe200078e0094 */
[----:B------:R-:W-:Y:S02]  /*121e0*/  MOV R148, R199 ;  /* 0x000000c700947202 */ /* 0x000fe40000000f00 */
[----:B------:R-:W-:Y:S02]  /*121f0*/  MOV R199, R139 ;  /* 0x0000008b00c77202 */ /* 0x000fe40000000f00 */
[----:B------:R-:W-:Y:S02]  /*12200*/  MOV R139, R137 ;  /* 0x00000089008b7202 */ /* 0x000fe40000000f00 */
[----:B------:R-:W-:Y:S02]  /*12210*/  MOV R137, R132 ;  /* 0x0000008400897202 */ /* 0x000fe40000000f00 */
[----:B------:R-:W-:Y:S02]  /*12220*/  MOV R132, R237 ;  /* 0x000000ed00847202 */ /* 0x000fe40000000f00 */
[----:B------:R-:W4:Y:S01]  /*12230*/  LDL.LU R237, [R1+0xa4] ;  /* 0x0000a40001ed7983 */ /* 0x000f220000300800 */
[----:B---3--:R-:W-:Y:S01]  /*12240*/  FFMA.FTZ R2, R151, c[0x0][0x2d0], -R78 ;  /* 0x0000b40097027a23 */ /* 0x008fe2000001084e */
[----:B------:R-:W-:Y:S02]  /*12250*/  MOV R151, R150 ;  /* 0x0000009600977202 */ /* 0x000fe40000000f00 */
[----:B------:R-:W-:Y:S01]  /*12260*/  MOV R150, R149 ;  /* 0x0000009500967202 */ /* 0x000fe20000000f00 */
[----:B------:R3:W1:Y:S01]  /*12270*/  MUFU.EX2 R158, R2 ;  /* 0x00000002009e7308 */ /* 0x0006620000000800 */
[----:B------:R-:W-:Y:S01]  /*12280*/  IMAD.MOV.U32 R149, RZ, RZ, R148 ;  /* 0x000000ffff957224 */ /* 0x000fe200078e0094 */
[----:B------:R-:W-:Y:S02]  /*12290*/  MOV R148, R199 ;  /* 0x000000c700947202 */ /* 0x000fe40000000f00 */
[----:B------:R-:W-:Y:S02]  /*122a0*/  MOV R199, R139 ;  /* 0x0000008b00c77202 */ /* 0x000fe40000000f00 */
[----:B------:R-:W-:Y:S02]  /*122b0*/  MOV R139, R135 ;  /* 0x00000087008b7202 */ /* 0x000fe40000000f00 */
[----:B------:R-:W-:Y:S02]  /*122c0*/  MOV R135, R235 ;  /* 0x000000eb00877202 */ /* 0x000fe40000000f00 */
[----:B------:R-:W4:Y:S01]  /*122d0*/  LDL.LU R235, [R1+0xa0] ;  /* 0x0000a00001eb7983 */ /* 0x000f220000300800 */
[--C-:B---3--:R-:W-:Y:S01]  /*122e0*/  FFMA.FTZ R2, R151, c[0x0][0x2d0], -R78.reuse ;  /* 0x0000b40097027a23 */ /* 0x108fe2000001084e */
[----:B-1----:R-:W-:Y:S02]  /*122f0*/  F2FP.PACK_AB R81, R158, R159 ;  /* 0x0000009f9e51723e */ /* 0x002fe400000000ff */
[----:B------:R-:W-:Y:S01]  /*12300*/  MOV R151, R150 ;  /* 0x0000009600977202 */ /* 0x000fe20000000f00 */
[----:B------:R1:W-:Y:S01]  /*12310*/  MUFU.EX2 R157, R2 ;  /* 0x00000002009d7308 */ /* 0x0003e20000000800 */
[----:B------:R-:W-:Y:S02]  /*12320*/  MOV R150, R149 ;  /* 0x0000009500967202 */ /* 0x000fe40000000f00 */
[----:B------:R-:W-:Y:S01]  /*12330*/  MOV R149, R148 ;  /* 0x0000009400957202 */ /* 0x000fe20000000f00 */
[----:B------:R-:W-:Y:S01]  /*12340*/  IMAD.MOV.U32 R148, RZ, RZ, R199 ;  /* 0x000000ffff947224 */ /* 0x000fe200078e00c7 */
[----:B------:R-:W-:Y:S02]  /*12350*/  MOV R199, R139 ;  /* 0x0000008b00c77202 */ /* 0x000fe40000000f00 */
[----:B------:R-:W-:Y:S02]  /*12360*/  MOV R139, R133 ;  /* 0x00000085008b7202 */ /* 0x000fe40000000f00 */
[----:B------:R-:W-:Y:S02]  /*12370*/  MOV R133, R130 ;  /* 0x0000008200857202 */ /* 0x000fe40000000f00 */
[----:B------:R-:W-:Y:S02]  /*12380*/  MOV R130, R228 ;  /* 0x000000e400827202 */ /* 0x000fe40000000f00 */
[----:B------:R3:W5:Y:S01]  /*12390*/  LDL.LU R228, [R1+0x9c] ;  /* 0x00009c0001e47983 */ /* 0x0007620000300800 */
[----:B-1----:R-:W-:Y:S01]  /*123a0*/  FFMA.FTZ R2, R151, c[0x0][0x2d0], -R78 ;  /* 0x0000b40097027a23 */ /* 0x002fe2000001084e */
[----:B------:R-:W-:Y:S02]  /*123b0*/  MOV R151, R150 ;  /* 0x0000009600977202 */ /* 0x000fe40000000f00 */
[----:B------:R-:W-:Y:S01]  /*123c0*/  MOV R150, R149 ;  /* 0x0000009500967202 */ /* 0x000fe20000000f00 */
[----:B------:R1:W1:Y:S01]  /*123d0*/  MUFU.EX2 R163, R2 ;  /* 0x0000000200a37308 */ /* 0x0002620000000800 */
[----:B------:R-:W-:Y:S01]  /*123e0*/  MOV R149, R148 ;  /* 0x0000009400957202 */ /* 0x000fe20000000f00 */
[----:B------:R-:W-:Y:S01]  /*123f0*/  IMAD.MOV.U32 R148, RZ, RZ, R199 ;  /* 0x000000ffff947224 */ /* 0x000fe200078e00c7 */
[----:B------:R-:W-:Y:S02]  /*12400*/  MOV R199, R139 ;  /* 0x0000008b00c77202 */ /* 0x000fe40000000f00 */
[----:B------:R-:W-:Y:S02]  /*12410*/  MOV R139, R130 ;  /* 0x00000082008b7202 */ /* 0x000fe40000000f00 */
[----:B------:R-:W-:Y:S02]  /*12420*/  MOV R130, R232 ;  /* 0x000000e800827202 */ /* 0x000fe40000000f00 */
[----:B------:R3:W5:Y:S01]  /*12430*/  LDL.LU R232, [R1+0x98] ;  /* 0x0000980001e87983 */ /* 0x0007620000300800 */
[----:B-1----:R-:W-:Y:S01]  /*12440*/  FFMA.FTZ R2, R151, c[0x0][0x2d0], -R105 ;  /* 0x0000b40097027a23 */ /* 0x002fe20000010869 */
[----:B------:R-:W-:Y:S02]  /*12450*/  F2FP.PACK_AB R83, R163, R157 ;  /* 0x0000009da353723e */ /* 0x000fe400000000ff */
[----:B------:R-:W-:Y:S01]  /*12460*/  MOV R151, R150 ;  /* 0x0000009600977202 */ /* 0x000fe20000000f00 */
[----:B------:R1:W-:Y:S01]  /*12470*/  MUFU.EX2 R155, R2 ;  /* 0x00000002009b7308 */ /* 0x0003e20000000800 */
[----:B------:R-:W-:Y:S02]  /*12480*/  MOV R150, R149 ;  /* 0x0000009500967202 */ /* 0x000fe40000000f00 */
[----:B------:R-:W-:Y:S01]  /*12490*/  MOV R149, R148 ;  /* 0x0000009400957202 */ /* 0x000fe20000000f00 */
[-C--:B--2---:R-:W-:Y:S03]  /*124a0*/  HMMA.16816.F32 R4, R80, R88.reuse, R4 ;  /* 0x000000585004723c */ /* 0x084fe60000001804 */
[----:B------:R-:W-:Y:S01]  /*124b0*/  MOV R148, R199 ;  /* 0x000000c700947202 */ /* 0x000fe20000000f00 */
[----:B------:R-:W-:Y:S01]  /*124c0*/  IMAD.MOV.U32 R199, RZ, RZ, R139 ;  /* 0x000000ffffc77224 */ /* 0x000fe200078e008b */
[----:B------:R-:W-:Y:S02]  /*124d0*/  MOV R139, R130 ;  /* 0x00000082008b7202 */ /* 0x000fe40000000f00 */
[----:B------:R-:W-:Y:S02]  /*124e0*/  MOV R130, R229 ;  /* 0x000000e500827202 */ /* 0x000fe40000000f00 */
[----:B------:R3:W5:Y:S03]  /*124f0*/  LDL.LU R229, [R1+0x94] ;  /* 0x0000940001e57983 */ /* 0x0007660000300800 */
[--C-:B-1----:R-:W-:Y:S01]  /*12500*/  FFMA.FTZ R2, R151, c[0x0][0x2d0], -R105.reuse ;  /* 0x0000b40097027a23 */ /* 0x102fe20000010869 */
[----:B------:R-:W-:Y:S02]  /*12510*/  MOV R151, R150 ;  /* 0x0000009600977202 */ /* 0x000fe40000000f00 */
[----:B------:R-:W-:Y:S01]  /*12520*/  MOV R150, R149 ;  /* 0x0000009500967202 */ /* 0x000fe20000000f00 */
[----:B------:R1:W2:Y:S01]  /*12530*/  MUFU.EX2 R156, R2 ;  /* 0x00000002009c7308 */ /* 0x0002a20000000800 */
[----:B------:R-:W-:Y:S02]  /*12540*/  MOV R149, R148 ;  /* 0x0000009400957202 */ /* 0x000fe40000000f00 */
[----:B------:R-:W-:Y:S02]  /*12550*/  MOV R148, R199 ;  /* 0x000000c700947202 */ /* 0x000fe40000000f00 */
[----:B------:R-:W-:Y:S01]  /*12560*/  MOV R199, R139 ;  /* 0x0000008b00c77202 */ /* 0x000fe20000000f00 */
[----:B------:R-:W-:Y:S01]  /*12570*/  IMAD.MOV.U32 R139, RZ, RZ, R130 ;  /* 0x000000ffff8b7224 */ /* 0x000fe200078e0082 */
[----:B------:R-:W-:Y:S02]  /*12580*/  MOV R130, R231 ;  /* 0x000000e700827202 */ /* 0x000fe40000000f00 */
[----:B------:R3:W5:Y:S01]  /*12590*/  LDL.LU R231, [R1+0x90] ;  /* 0x0000900001e77983 */ /* 0x0007620000300800 */
[--C-:B-1----:R-:W-:Y:S01]  /*125a0*/  FFMA.FTZ R2, R151, c[0x0][0x2d0], -R105.reuse ;  /* 0x0000b40097027a23 */ /* 0x102fe20000010869 */
[----:B--2---:R-:W-:Y:S02]  /*125b0*/  F2FP.PACK_AB R84, R156, R155 ;  /* 0x0000009b9c54723e */ /* 0x004fe400000000ff */
[----:B------:R-:W-:Y:S01]  /*125c0*/  MOV R151, R150 ;  /* 0x0000009600977202 */ /* 0x000fe20000000f00 */
[----:B------:R1:W-:Y:S01]  /*125d0*/  MUFU.EX2 R162, R2 ;  /* 0x0000000200a27308 */ /* 0x0003e20000000800 */
[----:B------:R-:W-:Y:S02]  /*125e0*/  MOV R150, R149 ;  /* 0x0000009500967202 */ /* 0x000fe40000000f00 */
[----:B------:R-:W-:Y:S02]  /*125f0*/  MOV R149, R148 ;  /* 0x0000009400957202 */ /* 0x000fe40000000f00 */
[----:B------:R-:W-:Y:S02]  /*12600*/  MOV R148, R199 ;  /* 0x000000c700947202 */ /* 0x000fe40000000f00 */
[----:B------:R-:W-:Y:S02]  /*12610*/  MOV R199, R139 ;  /* 0x0000008b00c77202 */ /* 0x000fe40000000f00 */
[----:B------:R-:W-:Y:S01]  /*12620*/  MOV R139, R138 ;  /* 0x0000008a008b7202 */ /* 0x000fe20000000f00 */
[----:B-1----:R-:W-:Y:S01]  /*12630*/  FFMA.FTZ R2, R151, c[0x0][0x2d0], -R105 ;  /* 0x0000b40097027a23 */ /* 0x002fe20000010869 */
[----:B------:R-:W-:Y:S02]  /*12640*/  MOV R151, R150 ;  /* 0x0000009600977202 */ /* 0x000fe40000000f00 */
[----:B------:R-:W-:Y:S01]  /*12650*/  MOV R150, R149 ;  /* 0x0000009500967202 */ /* 0x000fe20000000f00 */
[----:B------:R1:W2:Y:S01]  /*12660*/  MUFU.EX2 R161, R2 ;  /* 0x0000000200a17308 */ /* 0x0002a20000000800 */
[----:B------:R-:W-:Y:S02]  /*12670*/  MOV R149, R148 ;  /* 0x0000009400957202 */ /* 0x000fe40000000f00 */
[----:B------:R-:W-:Y:S02]  /*12680*/  MOV R148, R199 ;  /* 0x000000c700947202 */ /* 0x000fe40000000f00 */
[----:B------:R-:W-:Y:S02]  /*12690*/  MOV R199, R139 ;  /* 0x0000008b00c77202 */ /* 0x000fe40000000f00 */
[----:B------:R-:W-:Y:S02]  /*126a0*/  MOV R205, R150 ;  /* 0x0000009600cd7202 */ /* 0x000fe40000000f00 */
[----:B------:R-:W-:Y:S01]  /*126b0*/  MOV R150, R148 ;  /* 0x0000009400967202 */ /* 0x000fe20000000f00 */
[----:B-1----:R-:W-:Y:S01]  /*126c0*/  FFMA.FTZ R2, R151, c[0x0][0x2d0], -R77 ;  /* 0x0000b40097027a23 */ /* 0x002fe2000001084d */
[----:B------:R-:W-:Y:S02]  /*126d0*/  MOV R151, R149 ;  /* 0x0000009500977202 */ /* 0x000fe40000000f00 */
[----:B------:R-:W-:Y:S02]  /*126e0*/  MOV R149, R199 ;  /* 0x000000c700957202 */ /* 0x000fe40000000f00 */
[----:B--2---:R-:W-:Y:S01]  /*126f0*/  F2FP.PACK_AB R86, R161, R162 ;  /* 0x000000a2a156723e */ /* 0x004fe200000000ff */
[----:B----4-:R-:W-:Y:S02]  /*12700*/  IMAD.MOV.U32 R138, RZ, RZ, R235 ;  /* 0x000000ffff8a7224 */ /* 0x010fe400078e00eb */
[----:B------:R3:W5:Y:S03]  /*12710*/  LDL.LU R235, [R1+0x8c] ;  /* 0x00008c0001eb7983 */ /* 0x0007660000300800 */
[----:B------:R-:W-:Y:S02]  /*12720*/  MOV R139, R138 ;  /* 0x0000008a008b7202 */ /* 0x000fe40000000f00 */
[----:B------:R-:W-:Y:S01]  /*12730*/  MOV R138, R137 ;  /* 0x00000089008a7202 */ /* 0x000fe20000000f00 */
[----:B------:R-:W-:Y:S01]  /*12740*/  IMAD.MOV.U32 R137, RZ, RZ, R195 ;  /* 0x000000ffff897224 */ /* 0x000fe200078e00c3 */
[----:B------:R-:W-:Y:S02]  /*12750*/  MOV R195, R193 ;  /* 0x000000c100c37202 */ /* 0x000fe40000000f00 */
[----:B------:R-:W-:Y:S01]  /*12760*/  MOV R148, R139 ;  /* 0x0000008b00947202 */ /* 0x000fe20000000f00 */
[----:B------:R-:W-:Y:S01]  /*12770*/  IMAD.MOV.U32 R199, RZ, RZ, R138 ;  /* 0x000000ffffc77224 */ /* 0x000fe200078e008a */
[----:B------:R-:W-:Y:S02]  /*12780*/  MOV R138, R195 ;  /* 0x000000c3008a7202 */ /* 0x000fe40000000f00 */
[----:B------:R-:W-:Y:S02]  /*12790*/  MOV R195, R117 ;  /* 0x0000007500c37202 */ /* 0x000fe40000000f00 */
[----:B------:R1:W-:Y:S01]  /*127a0*/  MUFU.EX2 R117, R2 ;  /* 0x0000000200757308 */ /* 0x0003e20000000800 */
[----:B------:R-:W-:Y:S02]  /*127b0*/  MOV R139, R137 ;  /* 0x00000089008b7202 */ /* 0x000fe40000000f00 */
[----:B------:R-:W-:Y:S02]  /*127c0*/  MOV R137, R237 ;  /* 0x000000ed00897202 */ /* 0x000fe40000000f00 */
[----:B------:R-:W-:Y:S02]  /*127d0*/  MOV R193, R236 ;  /* 0x000000ec00c17202 */ /* 0x000fe40000000f00 */
[----:B------:R3:W5:Y:S04]  /*127e0*/  LDL.LU R236, [R1+0x88] ;  /* 0x0000880001ec7983 */ /* 0x0007680000300800 */
[----:B------:R3:W5:Y:S01]  /*127f0*/  LDL.LU R237, [R1+0x84] ;  /* 0x0000840001ed7983 */ /* 0x0007620000300800 */
[--C-:B-1----:R-:W-:Y:S01]  /*12800*/  FFMA.FTZ R2, R205, c[0x0][0x2d0], -R77.reuse ;  /* 0x0000b400cd027a23 */ /* 0x102fe2000001084d */
[----:B------:R-:W-:Y:S02]  /*12810*/  MOV R205, R151 ;  /* 0x0000009700cd7202 */ /* 0x000fe40000000f00 */
[----:B------:R-:W-:Y:S02]  /*12820*/  MOV R151, R150 ;  /* 0x0000009600977202 */ /* 0x000fe40000000f00 */
[----:B------:R-:W-:Y:S01]  /*12830*/  MOV R150, R149 ;  /* 0x0000009500967202 */ /* 0x000fe20000000f00 */
[----:B------:R-:W-:Y:S01]  /*12840*/  IMAD.MOV.U32 R149, RZ, RZ, R148 ;  /* 0x000000ffff957224 */ /* 0x000fe200078e0094 */
[----:B------:R-:W-:Y:S02]  /*12850*/  MOV R148, R199 ;  /* 0x000000c700947202 */ /* 0x000fe40000000f00 */
[----:B------:R-:W-:Y:S02]  /*12860*/  MOV R199, R139 ;  /* 0x0000008b00c77202 */ /* 0x000fe40000000f00 */
[----:B------:R-:W-:Y:S02]  /*12870*/  MOV R139, R138 ;  /* 0x0000008a008b7202 */ /* 0x000fe40000000f00 */
[----:B------:R-:W-:Y:S02]  /*12880*/  MOV R138, R137 ;  /* 0x00000089008a7202 */ /* 0x000fe40000000f00 */
[----:B------:R-:W-:Y:S02]  /*12890*/  MOV R137, R185 ;  /* 0x000000b900897202 */ /* 0x000fe40000000f00 */
[----:B------:R-:W-:Y:S02]  /*128a0*/  MOV R185, R115 ;  /* 0x0000007300b97202 */ /* 0x000fe40000000f00 */
[----:B------:R1:W2:Y:S01]  /*128b0*/  MUFU.EX2 R115, R2 ;  /* 0x0000000200737308 */ /* 0x0002a20000000800 */
[----:B------:R-:W-:Y:S02]  /*128c0*/  MOV R206, R151 ;  /* 0x0000009700ce7202 */ /* 0x000fe40000000f00 */
[----:B------:R-:W-:Y:S02]  /*128d0*/  MOV R151, R149 ;  /* 0x0000009500977202 */ /* 0x000fe40000000f00 */
[----:B------:R-:W-:Y:S02]  /*128e0*/  MOV R149, R199 ;  /* 0x000000c700957202 */ /* 0x000fe40000000f00 */
[----:B------:R-:W-:Y:S02]  /*128f0*/  MOV R199, R138 ;  /* 0x0000008a00c77202 */ /* 0x000fe40000000f00 */
[----:B------:R-:W-:Y:S02]  /*12900*/  MOV R138, R129 ;  /* 0x00000081008a7202 */ /* 0x000fe40000000f00 */
[----:B------:R-:W-:Y:S02]  /*12910*/  MOV R129, R238 ;  /* 0x000000ee00817202 */ /* 0x000fe40000000f00 */
[----:B------:R3:W5:Y:S01]  /*12920*/  LDL.LU R238, [R1+0x80] ;  /* 0x0000800001ee7983 */ /* 0x0007620000300800 */
[--C-:B-1----:R-:W-:Y:S01]  /*12930*/  FFMA.FTZ R2, R205, c[0x0][0x2d0], -R77.reuse ;  /* 0x0000b400cd027a23 */ /* 0x102fe2000001084d */
[----:B--2---:R-:W-:Y:S01]  /*12940*/  F2FP.PACK_AB R85, R115, R117 ;  /* 0x000000757355723e */ /* 0x004fe200000000ff */
[----:B------:R-:W-:Y:S01]  /*12950*/  IMAD.MOV.U32 R205, RZ, RZ, R150 ;  /* 0x000000ffffcd7224 */ /* 0x000fe200078e0096 */
[----:B------:R-:W-:Y:S02]  /*12960*/  MOV R150, R148 ;  /* 0x0000009400967202 */ /* 0x000fe40000000f00 */
[----:B------:R-:W-:Y:S02]  /*12970*/  MOV R148, R139 ;  /* 0x0000008b00947202 */ /* 0x000fe40000000f00 */
[----:B------:R-:W-:Y:S01]  /*12980*/  MOV R139, R137 ;  /* 0x00000089008b7202 */ /* 0x000fe20000000f00 */
[----:B------:R-:W-:Y:S02]  /*12990*/  IMAD.MOV.U32 R137, RZ, RZ, R116 ;  /* 0x000000ffff897224 */ /* 0x000fe400078e0074 */
[----:B------:R1:W-:Y:S02]  /*129a0*/  MUFU.EX2 R116, R2 ;  /* 0x0000000200747308 */ /* 0x0003e40000000800 */
[----:B-1----:R-:W-:Y:S01]  /*129b0*/  FFMA.FTZ R2, R206, c[0x0][0x2d0], -R77 ;  /* 0x0000b400ce027a23 */ /* 0x002fe2000001084d */
[----:B------:R-:W-:Y:S02]  /*129c0*/  MOV R206, R205 ;  /* 0x000000cd00ce7202 */ /* 0x000fe40000000f00 */
[----:B------:R-:W-:Y:S02]  /*129d0*/  MOV R205, R151 ;  /* 0x0000009700cd7202 */ /* 0x000fe40000000f00 */
[----:B------:R-:W-:Y:S01]  /*129e0*/  MOV R151, R150 ;  /* 0x0000009600977202 */ /* 0x000fe20000000f00 */
[----:B------:R-:W-:Y:S01]  /*129f0*/  FFMA.FTZ R3, R206, c[0x0][0x2d0], -R79 ;  /* 0x0000b400ce037a23 */ /* 0x000fe2000001084f */
[----:B------:R-:W-:Y:S02]  /*12a00*/  MOV R150, R149 ;  /* 0x0000009500967202 */ /* 0x000fe40000000f00 */
[----:B------:R-:W-:Y:S01]  /*12a10*/  MOV R149, R148 ;  /* 0x0000009400957202 */ /* 0x000fe20000000f00 */
[----:B------:R-:W-:Y:S01]  /*12a20*/  MUFU.EX2 R160, R3 ;  /* 0x0000000300a07308 */ /* 0x000fe20000000800 */
[----:B------:R-:W-:Y:S01]  /*12a30*/  MOV R148, R199 ;  /* 0x000000c700947202 */ /* 0x000fe20000000f00 */
[----:B------:R-:W-:Y:S01]  /*12a40*/  IMAD.MOV.U32 R199, RZ, RZ, R139 ;  /* 0x000000ffffc77224 */ /* 0x000fe200078e008b */
[----:B------:R-:W-:Y:S02]  /*12a50*/  MOV R139, R138 ;  /* 0x0000008a008b7202 */ /* 0x000fe40000000f00 */
[----:B------:R-:W-:Y:S02]  /*12a60*/  MOV R138, R137 ;  /* 0x00000089008a7202 */ /* 0x000fe40000000f00 */
[----:B------:R-:W-:Y:S02]  /*12a70*/  MOV R137, R129 ;  /* 0x0000008100897202 */ /* 0x000fe40000000f00 */
[----:B------:R-:W-:Y:S02]  /*12a80*/  MOV R129, R114 ;  /* 0x0000007200817202 */ /* 0x000fe40000000f00 */
[----:B------:R1:W2:Y:S01]  /*12a90*/  MUFU.EX2 R114, R2 ;  /* 0x0000000200727308 */ /* 0x0002a20000000800 */
        /* <DEDUP_REMOVED lines=13> */
[----:B------:R-:W-:Y:S01]  /*12b70*/  IMAD.MOV.U32 R205, RZ, RZ, R151 ;  /* 0x000000ffffcd7224 */ /* 0x000fe200078e0097 */
[----:B------:R-:W-:Y:S01]  /*12b80*/  MOV R151, R150 ;  /* 0x0000009600977202 */ /* 0x000fe20000000f00 */
[----:B------:R1:W4:Y:S01]  /*12b90*/  MUFU.EX2 R210, R2 ;  /* 0x0000000200d27308 */ /* 0x0003220000000800 */
[----:B------:R-:W-:Y:S02]  /*12ba0*/  MOV R150, R149 ;  /* 0x0000009500967202 */ /* 0x000fe40000000f00 */
[----:B------:R-:W-:Y:S02]  /*12bb0*/  MOV R149, R148 ;  /* 0x0000009400957202 */ /* 0x000fe40000000f00 */
[----:B------:R-:W-:Y:S02]  /*12bc0*/  MOV R148, R199 ;  /* 0x000000c700947202 */ /* 0x000fe40000000f00 */
[----:B------:R-:W-:Y:S02]  /*12bd0*/  MOV R199, R139 ;  /* 0x0000008b00c77202 */ /* 0x000fe40000000f00 */
[----:B------:R-:W-:Y:S02]  /*12be0*/  MOV R139, R138 ;  /* 0x0000008a008b7202 */ /* 0x000fe40000000f00 */
[----:B------:R-:W-:Y:S01]  /*12bf0*/  MOV R138, R137 ;  /* 0x00000089008a7202 */ /* 0x000fe20000000f00 */
[----:B------:R-:W-:Y:S01]  /*12c00*/  IMAD.MOV.U32 R137, RZ, RZ, R134 ;  /* 0x000000ffff897224 */ /* 0x000fe200078e0086 */
[----:B------:R-:W-:Y:S02]  /*12c10*/  MOV R134, R240 ;  /* 0x000000f000867202 */ /* 0x000fe40000000f00 */
[----:B------:R3:W5:Y:S01]  /*12c20*/  LDL.LU R240, [R1+0x78] ;  /* 0x0000780001f07983 */ /* 0x0007620000300800 */
[----:B--2---:R-:W-:Y:S07]  /*12c30*/  F2FP.PACK_AB R87, R114, R116 ;  /* 0x000000747257723e */ /* 0x004fee00000000ff */
[C---:B------:R-:W-:Y:S04]  /*12c40*/  HMMA.16816.F32 R8, R84.reuse, R88, R8 ;  /* 0x000000585408723c */ /* 0x040fe80000001808 */
[----:B-1----:R-:W-:Y:S01]  /*12c50*/  FFMA.FTZ R2, R206, c[0x0][0x2d0], -R79 ;  /* 0x0000b400ce027a23 */ /* 0x002fe2000001084f */
[----:B------:R-:W-:Y:S02]  /*12c60*/  MOV R206, R205 ;  /* 0x000000cd00ce7202 */ /* 0x000fe40000000f00 */
[----:B------:R-:W-:Y:S01]  /*12c70*/  MOV R205, R151 ;  /* 0x0000009700cd7202 */ /* 0x000fe20000000f00 */
[-C--:B------:R-:W-:Y:S01]  /*12c80*/  HMMA.16816.F32 R12, R84, R90.reuse, R12 ;  /* 0x0000005a540c723c */ /* 0x080fe2000000180c */
[----:B------:R1:W-:Y:S03]  /*12c90*/  MUFU.EX2 R211, R2 ;  /* 0x0000000200d37308 */ /* 0x0003e60000000800 */
[----:B------:R-:W-:Y:S02]  /*12ca0*/  MOV R151, R150 ;  /* 0x0000009600977202 */ /* 0x000fe40000000f00 */
[----:B------:R-:W-:Y:S02]  /*12cb0*/  MOV R150, R149 ;  /* 0x0000009500967202 */ /* 0x000fe40000000f00 */
[C---:B------:R-:W-:Y:S01]  /*12cc0*/  HMMA.16816.F32 R16, R80.reuse, R90, R16 ;  /* 0x0000005a5010723c */ /* 0x040fe20000001810 */
[----:B------:R-:W2:Y:S03]  /*12cd0*/  LDSM.16.MT88.4 R88, [R226+0x1900] ;  /* 0x00190000e258783b */ /* 0x000ea60000004200 */
[----:B------:R-:W-:Y:S02]  /*12ce0*/  MOV R149, R148 ;  /* 0x0000009400957202 */ /* 0x000fe40000000f00 */
[----:B------:R-:W-:Y:S01]  /*12cf0*/  MOV R148, R199 ;  /* 0x000000c700947202 */ /* 0x000fe20000000f00 */
[----:B------:R-:W-:Y:S01]  /*12d00*/  IMAD.MOV.U32 R199, RZ, RZ, R139 ;  /* 0x000000ffffc77224 */ /* 0x000fe200078e008b */
[-C--:B------:R-:W-:Y:S04]  /*12d10*/  HMMA.16816.F32 R20, R80, R92.reuse, R20 ;  /* 0x0000005c5014723c */ /* 0x080fe80000001814 */
[----:B------:R-:W-:Y:S02]  /*12d20*/  MOV R139, R138 ;  /* 0x0000008a008b7202 */ /* 0x000fe40000000f00 */
[----:B------:R-:W-:Y:S02]  /*12d30*/  MOV R138, R233 ;  /* 0x000000e9008a7202 */ /* 0x000fe40000000f00 */
[C---:B------:R-:W-:Y:S01]  /*12d40*/  HMMA.16816.F32 R24, R84.reuse, R92, R24 ;  /* 0x0000005c5418723c */ /* 0x040fe20000001818 */
[----:B------:R3:W5:Y:S03]  /*12d50*/  LDL.LU R233, [R1+0x74] ;  /* 0x0000740001e97983 */ /* 0x0007660000300800 */
[----:B-1----:R-:W-:Y:S01]  /*12d60*/  FFMA.FTZ R2, R206, c[0x0][0x2d0], -R79 ;  /* 0x0000b400ce027a23 */ /* 0x002fe2000001084f */
[----:B------:R-:W-:Y:S02]  /*12d70*/  MOV R206, R205 ;  /* 0x000000cd00ce7202 */ /* 0x000fe40000000f00 */
[----:B------:R-:W-:Y:S01]  /*12d80*/  MOV R205, R151 ;  /* 0x0000009700cd7202 */ /* 0x000fe20000000f00 */
[-C--:B------:R-:W-:Y:S01]  /*12d90*/  HMMA.16816.F32 R28, R84, R94.reuse, R28 ;  /* 0x0000005e541c723c */ /* 0x080fe2000000181c */
[----:B------:R1:W1:Y:S03]  /*12da0*/  MUFU.EX2 R209, R2 ;  /* 0x0000000200d17308 */ /* 0x0002660000000800 */
[----:B------:R-:W-:Y:S02]  /*12db0*/  MOV R151, R150 ;  /* 0x0000009600977202 */ /* 0x000fe40000000f00 */
[----:B------:R-:W-:Y:S02]  /*12dc0*/  MOV R150, R149 ;  /* 0x0000009500967202 */ /* 0x000fe40000000f00 */
[C---:B------:R-:W-:Y:S01]  /*12dd0*/  HMMA.16816.F32 R32, R80.reuse, R94, R32 ;  /* 0x0000005e5020723c */ /* 0x040fe20000001820 */
[----:B------:R-:W3:Y:S03]  /*12de0*/  LDSM.16.MT88.4 R92, [R224+0x2100] ;  /* 0x00210000e05c783b */ /* 0x000ee60000004200 */
[----:B------:R-:W-:Y:S01]  /*12df0*/  MOV R149, R148 ;  /* 0x0000009400957202 */ /* 0x000fe20000000f00 */
[----:B------:R-:W-:Y:S01]  /*12e00*/  IMAD.MOV.U32 R148, RZ, RZ, R199 ;  /* 0x000000ffff947224 */ /* 0x000fe200078e00c7 */
[----:B------:R-:W-:Y:S02]  /*12e10*/  MOV R199, R139 ;  /* 0x0000008b00c77202 */ /* 0x000fe40000000f00 */
[-C--:B------:R-:W-:Y:S04]  /*12e20*/  HMMA.16816.F32 R36, R80, R96.reuse, R36 ;  /* 0x000000605024723c */ /* 0x080fe80000001824 */
[----:B------:R-:W-:Y:S02]  /*12e30*/  MOV R139, R138 ;  /* 0x0000008a008b7202 */ /* 0x000fe40000000f00 */
[----:B------:R-:W-:Y:S02]  /*12e40*/  MOV R138, R136 ;  /* 0x00000088008a7202 */ /* 0x000fe40000000f00 */
[C---:B------:R-:W-:Y:S04]  /*12e50*/  HMMA.16816.F32 R40, R84.reuse, R96, R40 ;  /* 0x000000605428723c */ /* 0x040fe80000001828 */
[----:B-1----:R-:W-:Y:S01]  /*12e60*/  FFMA.FTZ R2, R206, c[0x0][0x2d0], -R78 ;  /* 0x0000b400ce027a23 */ /* 0x002fe2000001084e */
[----:B------:R-:W-:Y:S02]  /*12e70*/  MOV R206, R205 ;  /* 0x000000cd00ce7202 */ /* 0x000fe40000000f00 */
[----:B------:R-:W-:Y:S01]  /*12e80*/  MOV R205, R151 ;  /* 0x0000009700cd7202 */ /* 0x000fe20000000f00 */
[-C--:B------:R-:W-:Y:S01]  /*12e90*/  HMMA.16816.F32 R44, R84, R98.reuse, R44 ;  /* 0x00000062542c723c */ /* 0x080fe2000000182c */
[----:B------:R1:W-:Y:S03]  /*12ea0*/  MUFU.EX2 R208, R2 ;  /* 0x0000000200d07308 */ /* 0x0003e60000000800 */
[----:B------:R-:W-:Y:S01]  /*12eb0*/  MOV R164, R205 ;  /* 0x000000cd00a47202 */ /* 0x000fe20000000f00 */
[----:B------:R-:W-:Y:S01]  /*12ec0*/  IMAD.MOV.U32 R151, RZ, RZ, R150 ;  /* 0x000000ffff977224 */ /* 0x000fe200078e0096 */
[----:B------:R-:W-:Y:S02]  /*12ed0*/  MOV R150, R149 ;  /* 0x0000009500967202 */ /* 0x000fe40000000f00 */
[C---:B------:R-:W-:Y:S01]  /*12ee0*/  HMMA.16816.F32 R48, R80.reuse, R98, R48 ;  /* 0x000000625030723c */ /* 0x040fe20000001830 */
[----:B------:R-:W-:Y:S03]  /*12ef0*/  LDSM.16.MT88.4 R96, [R225+0x2100] ;  /* 0x00210000e160783b */ /* 0x000fe60000004200 */
[----:B------:R-:W-:Y:S01]  /*12f00*/  IMAD.MOV.U32 R205, RZ, RZ, R151 ;  /* 0x000000ffffcd7224 */ /* 0x000fe200078e0097 */
[----:B------:R-:W-:Y:S02]  /*12f10*/  MOV R151, R150 ;  /* 0x0000009600977202 */ /* 0x000fe40000000f00 */
[----:B------:R-:W-:Y:S01]  /*12f20*/  MOV R149, R148 ;  /* 0x0000009400957202 */ /* 0x000fe20000000f00 */
[-C--:B--2---:R-:W-:Y:S04]  /*12f30*/  HMMA.16816.F32 R52, R80, R88.reuse, R52 ;  /* 0x000000585034723c */ /* 0x084fe80000001834 */
[----:B------:R-:W-:Y:S02]  /*12f40*/  MOV R150, R149 ;  /* 0x0000009500967202 */ /* 0x000fe40000000f00 */
[----:B------:R-:W-:Y:S02]  /*12f50*/  MOV R148, R199 ;  /* 0x000000c700947202 */ /* 0x000fe40000000f00 */
[----:B------:R-:W-:Y:S01]  /*12f60*/  MOV R199, R139 ;  /* 0x0000008b00c77202 */ /* 0x000fe20000000f00 */
[--C-:B-1----:R-:W-:Y:S01]  /*12f70*/  FFMA.FTZ R2, R206, c[0x0][0x2d0], -R78.reuse ;  /* 0x0000b400ce027a23 */ /* 0x102fe2000001084e */
[C---:B------:R-:W-:Y:S03]  /*12f80*/  HMMA.16816.F32 R56, R84.reuse, R88, R56 ;  /* 0x000000585438723c */ /* 0x040fe60000001838 */
[----:B------:R1:W2:Y:S01]  /*12f90*/  MUFU.EX2 R206, R2 ;  /* 0x0000000200ce7308 */ /* 0x0002a20000000800 */
[----:B------:R-:W-:Y:S02]  /*12fa0*/  MOV R149, R148 ;  /* 0x0000009400957202 */ /* 0x000fe40000000f00 */
[----:B------:R-:W-:Y:S02]  /*12fb0*/  MOV R148, R199 ;  /* 0x000000c700947202 */ /* 0x000fe40000000f00 */
[----:B------:R-:W-:Y:S01]  /*12fc0*/  MOV R139, R138 ;  /* 0x0000008a008b7202 */ /* 0x000fe20000000f00 */
[-C--:B------:R-:W-:Y:S03]  /*12fd0*/  HMMA.16816.F32 R60, R84, R90.reuse, R60 ;  /* 0x0000005a543c723c */ /* 0x080fe6000000183c */
[----:B------:R-:W-:Y:S02]  /*12fe0*/  MOV R199, R139 ;  /* 0x0000008b00c77202 */ /* 0x000fe40000000f00 */
[----:B------:R-:W-:Y:S02]  /*12ff0*/  MOV R136, R110 ;  /* 0x0000006e00887202 */ /* 0x000fe40000000f00 */
[----:B------:R-:W-:Y:S01]  /*13000*/  MOV R110, R234 ;  /* 0x000000ea006e7202 */ /* 0x000fe20000000f00 */
[----:B------:R-:W-:Y:S01]  /*13010*/  HMMA.16816.F32 R64, R80, R90, R64 ;  /* 0x0000005a5040723c */ /* 0x000fe20000001840 */
[----:B------:R3:W5:Y:S03]  /*13020*/  LDL.LU R234, [R1+0x70] ;  /* 0x0000700001ea7983 */ /* 0x0007660000300800 */
[----:B------:R-:W-:Y:S01]  /*13030*/  MOV R138, R119 ;  /* 0x00000077008a7202 */ /* 0x000fe20000000f00 */
[----:B------:R-:W3:Y:S02]  /*13040*/  LDSM.16.MT88.4 R88, [R227+0x2100] ;  /* 0x00210000e358783b */ /* 0x000ee40000004200 */
[----:B----4-:R-:W-:Y:S02]  /*13050*/  F2FP.PACK_AB R80, R210, R160 ;  /* 0x000000a0d250723e */ /* 0x010fe400000000ff */
[----:B------:R-:W-:Y:S03]  /*13060*/  MOV R139, R138 ;  /* 0x0000008a008b7202 */ /* 0x000fe60000000f00 */
[--C-:B-1----:R-:W-:Y:S01]  /*13070*/  FFMA.FTZ R2, R164, c[0x0][0x2d0], -R78.reuse ;  /* 0x0000b400a4027a23 */ /* 0x102fe2000001084e */
[----:B------:R1:W5:Y:S01]  /*13080*/  LDL.LU R119, [R1+0x6c] ;  /* 0x00006c0001777983 */ /* 0x0003620000300800 */
[----:B------:R-:W-:Y:S02]  /*13090*/  F2FP.PACK_AB R82, R209, R211 ;  /* 0x000000d3d152723e */ /* 0x000fe400000000ff */
[----:B------:R4:W-:Y:S01]  /*130a0*/  MUFU.EX2 R207, R2 ;  /* 0x0000000200cf7308 */ /* 0x0009e20000000800 */
[----:B------:R-:W-:Y:S01]  /*130b0*/  MOV R138, R195 ;  /* 0x000000c3008a7202 */ /* 0x000fe20000000f00 */
[----:B------:R-:W-:Y:S01]  /*130c0*/  IMAD.MOV.U32 R195, RZ, RZ, R135 ;  /* 0x000000ffffc37224 */ /* 0x000fe200078e0087 */
[----:B------:R-:W-:Y:S01]  /*130d0*/  MOV R135, R194 ;  /* 0x000000c200877202 */ /* 0x000fe20000000f00 */
[----:B------:R-:W-:Y:S01]  /*130e0*/  LDSM.16.MT88.4 R164, [R225+0x3100] ;  /* 0x00310000e1a4783b */ /* 0x000fe20000004200 */
[----:B------:R-:W-:Y:S02]  /*130f0*/  MOV R194, R230 ;  /* 0x000000e600c27202 */ /* 0x000fe40000000f00 */
[----:B--2---:R-:W-:Y:S05]  /*13100*/  F2FP.PACK_AB R81, R206, R208 ;  /* 0x000000d0ce51723e */ /* 0x004fea00000000ff */
[----:B------:R1:W5:Y:S01]  /*13110*/  LDL.LU R230, [R1+0x68] ;  /* 0x0000680001e67983 */ /* 0x0003620000300800 */
[----:B----4-:R-:W-:Y:S04]  /*13120*/  FFMA.FTZ R2, R205, c[0x0][0x2d0], -R78 ;  /* 0x0000b400cd027a23 */ /* 0x010fe8000001084e */
[----:B------:R2:W4:Y:S02]  /*13130*/  MUFU.EX2 R205, R2 ;  /* 0x0000000200cd7308 */ /* 0x0005240000000800 */
[--C-:B--2---:R-:W-:Y:S01]  /*13140*/  FFMA.FTZ R2, R151, c[0x0][0x2d0], -R105.reuse ;  /* 0x0000b40097027a23 */ /* 0x104fe20000010869 */
[----:B----4-:R-:W-:Y:S07]  /*13150*/  F2FP.PACK_AB R83, R205, R207 ;  /* 0x000000cfcd53723e */ /* 0x010fee00000000ff */
[----:B------:R2:W-:Y:S01]  /*13160*/  MUFU.EX2 R171, R2 ;  /* 0x0000000200ab7308 */ /* 0x0005e20000000800 */
[-C--:B---3--:R-:W-:Y:S03]  /*13170*/  HMMA.16816.F32 R4, R80, R92.reuse, R4 ;  /* 0x0000005c5004723c */ /* 0x088fe60000001804 */
[--C-:B--2---:R-:W-:Y:S06]  /*13180*/  FFMA.FTZ R2, R150, c[0x0][0x2d0], -R105.reuse ;  /* 0x0000b40096027a23 */ /* 0x104fec0000010869 */
[----:B------:R2:W3:Y:S03]  /*13190*/  MUFU.EX2 R169, R2 ;  /* 0x0000000200a97308 */ /* 0x0004e60000000800 */
[--C-:B--2---:R-:W-:Y:S01]  /*131a0*/  FFMA.FTZ R2, R149, c[0x0][0x2d0], -R105.reuse ;  /* 0x0000b40095027a23 */ /* 0x104fe20000010869 */
[----:B---3--:R-:W-:Y:S06]  /*131b0*/  F2FP.PACK_AB R84, R169, R171 ;  /* 0x000000aba954723e */ /* 0x008fec00000000ff */
[----:B------:R2:W-:Y:S02]  /*131c0*/  MUFU.EX2 R170, R2 ;  /* 0x0000000200aa7308 */ /* 0x0005e40000000800 */
[----:B--2---:R-:W-:Y:S08]  /*131d0*/  FFMA.FTZ R2, R148, c[0x0][0x2d0], -R105 ;  /* 0x0000b40094027a23 */ /* 0x004ff00000010869 */
[----:B------:R2:W3:Y:S02]  /*131e0*/  MUFU.EX2 R168, R2 ;  /* 0x0000000200a87308 */ /* 0x0004e40000000800 */
[--C-:B--2---:R-:W-:Y:S01]  /*131f0*/  FFMA.FTZ R2, R137, c[0x0][0x2d0], -R77.reuse ;  /* 0x0000b40089027a23 */ /* 0x104fe2000001084d */
[----:B------:R-:W-:Y:S02]  /*13200*/  MOV R137, R134 ;  /* 0x0000008600897202 */ /* 0x000fe40000000f00 */
[----:B------:R-:W-:Y:S05]  /*13210*/  MOV R134, R112 ;  /* 0x0000007000867202 */ /* 0x000fea0000000f00 */
[----:B------:R2:W-:Y:S01]  /*13220*/  MUFU.EX2 R112, R2 ;  /* 0x0000000200707308 */ /* 0x0005e20000000800 */
[----:B---3--:R-:W-:Y:S01]  /*13230*/  F2FP.PACK_AB R86, R168, R170 ;  /* 0x000000aaa856723e */ /* 0x008fe200000000ff */
[----:B--2---:R-:W-:Y:S01]  /*13240*/  FFMA.FTZ R2, R199, c[0x0][0x2d0], -R77 ;  /* 0x0000b400c7027a23 */ /* 0x004fe2000001084d */
[----:B------:R-:W-:Y:S07]  /*13250*/  MOV R199, R110 ;  /* 0x0000006e00c77202 */ /* 0x000fee0000000f00 */
[----:B------:R2:W3:Y:S01]  /*13260*/  MUFU.EX2 R110, R2 ;  /* 0x00000002006e7308 */ /* 0x0004e20000000800 */
[----:B------:R-:W-:Y:S09]  /*13270*/  FFMA.FTZ R3, R199, c[0x0][0x2d0], -R79 ;  /* 0x0000b400c7037a23 */ /* 0x000ff2000001084f */
[----:B------:R4:W-:Y:S01]  /*13280*/  MUFU.EX2 R203, R3 ;  /* 0x0000000300cb7308 */ /* 0x0009e20000000800 */
[----:B--2---:R-:W-:Y:S01]  /*13290*/  FFMA.FTZ R2, R139, c[0x0][0x2d0], -R77 ;  /* 0x0000b4008b027a23 */ /* 0x004fe2000001084d */
[----:B------:R-:W-:Y:S02]  /*132a0*/  MOV R139, R138 ;  /* 0x0000008a008b7202 */ /* 0x000fe40000000f00 */
[----:B------:R-:W-:Y:S01]  /*132b0*/  MOV R138, R133 ;  /* 0x00000085008a7202 */ /* 0x000fe20000000f00 */
[----:B------:R-:W-:Y:S01]  /*132c0*/  IMAD.MOV.U32 R133, RZ, RZ, R132 ;  /* 0x000000ffff857224 */ /* 0x000fe200078e0084 */
[----:B------:R-:W-:Y:S02]  /*132d0*/  MOV R132, R131 ;  /* 0x0000008300847202 */ /* 0x000fe40000000f00 */
[----:B------:R-:W-:Y:S02]  /*132e0*/  MOV R131, R130 ;  /* 0x0000008200837202 */ /* 0x000fe40000000f00 */
[----:B------:R-:W-:Y:S01]  /*132f0*/  MOV R130, R129 ;  /* 0x0000008100827202 */ /* 0x000fe20000000f00 */
[----:B----4-:R-:W-:Y:S01]  /*13300*/  FFMA.FTZ R3, R107, c[0x0][0x2d0], -R105 ;  /* 0x0000b4006b037a23 */ /* 0x010fe20000010869 */
[----:B------:R-:W-:Y:S02]  /*13310*/  MOV R129, R128 ;  /* 0x0000008000817202 */ /* 0x000fe40000000f00 */
[----:B------:R-:W-:Y:S02]  /*13320*/  MOV R128, R126 ;  /* 0x0000007e00807202 */ /* 0x000fe40000000f00 */
[----:B------:R-:W-:Y:S02]  /*13330*/  MOV R126, R111 ;  /* 0x0000006f007e7202 */ /* 0x000fe40000000f00 */
[----:B------:R2:W-:Y:S01]  /*13340*/  MUFU.EX2 R111, R2 ;  /* 0x00000002006f7308 */ /* 0x0005e20000000800 */
[----:B---3--:R-:W-:Y:S01]  /*13350*/  F2FP.PACK_AB R85, R110, R112 ;  /* 0x000000706e55723e */ /* 0x008fe200000000ff */
[----:B--2---:R-:W-:Y:S01]  /*13360*/  FFMA.FTZ R2, R137, c[0x0][0x2d0], -R77 ;  /* 0x0000b40089027a23 */ /* 0x004fe2000001084d */
[----:B------:R-:W-:Y:S01]  /*13370*/  MOV R137, R134 ;  /* 0x0000008600897202 */ /* 0x000fe20000000f00 */
[----:B------:R-:W-:Y:S06]  /*13380*/  IMAD.MOV.U32 R134, RZ, RZ, R113 ;  /* 0x000000ffff867224 */ /* 0x000fec00078e0071 */
[----:B------:R2:W3:Y:S02]  /*13390*/  MUFU.EX2 R113, R2 ;  /* 0x0000000200717308 */ /* 0x0004e40000000800 */
[--C-:B--2---:R-:W-:Y:S01]  /*133a0*/  FFMA.FTZ R2, R139, c[0x0][0x2d0], -R79.reuse ;  /* 0x0000b4008b027a23 */ /* 0x104fe2000001084f */
[----:B---3--:R-:W-:Y:S07]  /*133b0*/  F2FP.PACK_AB R87, R113, R111 ;  /* 0x0000006f7157723e */ /* 0x008fee00000000ff */
[----:B------:R2:W-:Y:S01]  /*133c0*/  MUFU.EX2 R175, R2 ;  /* 0x0000000200af7308 */ /* 0x0005e20000000800 */
[C---:B------:R-:W-:Y:S08]  /*133d0*/  HMMA.16816.F32 R8, R84.reuse, R92, R8 ;  /* 0x0000005c5408723c */ /* 0x040ff00000001808 */
[-C--:B------:R-:W-:Y:S08]  /*133e0*/  HMMA.16816.F32 R12, R84, R94.reuse, R12 ;  /* 0x0000005e540c723c */ /* 0x080ff0000000180c */
[C---:B------:R-:W-:Y:S01]  /*133f0*/  HMMA.16816.F32 R16, R80.reuse, R94, R16 ;  /* 0x0000005e5010723c */ /* 0x040fe20000001810 */
[----:B------:R-:W3:Y:S03]  /*13400*/  LDSM.16.MT88.4 R92, [R226+0x2100] ;  /* 0x00210000e25c783b */ /* 0x000ee60000004200 */
[--C-:B--2---:R-:W-:Y:S04]  /*13410*/  FFMA.FTZ R2, R138, c[0x0][0x2d0], -R79.reuse ;  /* 0x0000b4008a027a23 */ /* 0x104fe8000001084f */
[-C--:B------:R-:W-:Y:S01]  /*13420*/  HMMA.16816.F32 R20, R80, R88.reuse, R20 ;  /* 0x000000585014723c */ /* 0x080fe20000001814 */
[----:B------:R2:W-:Y:S07]  /*13430*/  MUFU.EX2 R202, R2 ;  /* 0x0000000200ca7308 */ /* 0x0005ee0000000800 */
[C---:B------:R-:W-:Y:S08]  /*13440*/  HMMA.16816.F32 R24, R84.reuse, R88, R24 ;  /* 0x000000585418723c */ /* 0x040ff00000001818 */
[-C--:B------:R-:W-:Y:S08]  /*13450*/  HMMA.16816.F32 R28, R84, R90.reuse, R28 ;  /* 0x0000005a541c723c */ /* 0x080ff0000000181c */
[C---:B------:R-:W-:Y:S01]  /*13460*/  HMMA.16816.F32 R32, R80.reuse, R90, R32 ;  /* 0x0000005a5020723c */ /* 0x040fe20000001820 */
[----:B------:R-:W4:Y:S03]  /*13470*/  LDSM.16.MT88.4 R88, [R224+0x2900] ;  /* 0x00290000e058783b */ /* 0x000f260000004200 */
[----:B--2---:R-:W-:Y:S04]  /*13480*/  FFMA.FTZ R2, R137, c[0x0][0x2d0], -R79 ;  /* 0x0000b40089027a23 */ /* 0x004fe8000001084f */
[-C--:B------:R-:W-:Y:S01]  /*13490*/  HMMA.16816.F32 R36, R80, R96.reuse, R36 ;  /* 0x000000605024723c */ /* 0x080fe20000001824 */
[----:B------:R2:W-:Y:S07]  /*134a0*/  MUFU.EX2 R199, R2 ;  /* 0x0000000200c77308 */ /* 0x0005ee0000000800 */
[C---:B------:R-:W-:Y:S08]  /*134b0*/  HMMA.16816.F32 R40, R84.reuse, R96, R40 ;  /* 0x000000605428723c */ /* 0x040ff00000001828 */
[-C--:B------:R-:W-:Y:S08]  /*134c0*/  HMMA.16816.F32 R44, R84, R98.reuse, R44 ;  /* 0x00000062542c723c */ /* 0x080ff0000000182c */
[C---:B------:R-:W-:Y:S01]  /*134d0*/  HMMA.16816.F32 R48, R80.reuse, R98, R48 ;  /* 0x000000625030723c */ /* 0x040fe20000001830 */
[----:B------:R-:W1:Y:S03]  /*134e0*/  LDSM.16.MT88.4 R96, [R227+0x2900] ;  /* 0x00290000e360783b */ /* 0x000e660000004200 */
[--C-:B--2---:R-:W-:Y:S01]  /*134f0*/  FFMA.FTZ R2, R136, c[0x0][0x2d0], -R78.reuse ;  /* 0x0000b40088027a23 */ /* 0x104fe2000001084e */
[----:B------:R-:W-:Y:S03]  /*13500*/  MOV R136, R189 ;  /* 0x000000bd00887202 */ /* 0x000fe60000000f00 */
[-C--:B---3--:R-:W-:Y:S01]  /*13510*/  HMMA.16816.F32 R52, R80, R92.reuse, R52 ;  /* 0x0000005c5034723c */ /* 0x088fe20000001834 */
[----:B------:R2:W-:Y:S07]  /*13520*/  MUFU.EX2 R174, R2 ;  /* 0x0000000200ae7308 */ /* 0x0005ee0000000800 */
[C---:B------:R-:W-:Y:S08]  /*13530*/  HMMA.16816.F32 R56, R84.reuse, R92, R56 ;  /* 0x0000005c5438723c */ /* 0x040ff00000001838 */
[-C--:B------:R-:W-:Y:S01]  /*13540*/  HMMA.16816.F32 R60, R84, R94.reuse, R60 ;  /* 0x0000005e543c723c */ /* 0x080fe2000000183c */
[----:B------:R-:W3:Y:S07]  /*13550*/  LDSM.16.MT88.4 R84, [R225+0x2900] ;  /* 0x00290000e154783b */ /* 0x000eee0000004200 */
[----:B------:R-:W-:Y:S01]  /*13560*/  HMMA.16816.F32 R64, R80, R94, R64 ;  /* 0x0000005e5040723c */ /* 0x000fe20000001840 */
[----:B------:R-:W1:Y:S03]  /*13570*/  LDSM.16.MT88.4 R92, [R226+0x2900] ;  /* 0x00290000e25c783b */ /* 0x000e660000004200 */
[--C-:B--2---:R-:W-:Y:S04]  /*13580*/  FFMA.FTZ R2, R195, c[0x0][0x2d0], -R78.reuse ;  /* 0x0000b400c3027a23 */ /* 0x104fe8000001084e */
[----:B------:R2:W-:Y:S04]  /*13590*/  MUFU.EX2 R173, R2 ;  /* 0x0000000200ad7308 */ /* 0x0005e80000000800 */
[--C-:B--2---:R-:W-:Y:S06]  /*135a0*/  FFMA.FTZ R2, R135, c[0x0][0x2d0], -R78.reuse ;  /* 0x0000b40087027a23 */ /* 0x104fec000001084e */
[----:B------:R2:W-:Y:S02]  /*135b0*/  MUFU.EX2 R195, R2 ;  /* 0x0000000200c37308 */ /* 0x0005e40000000800 */
[--C-:B--2---:R-:W-:Y:S01]  /*135c0*/  FFMA.FTZ R2, R133, c[0x0][0x2d0], -R78.reuse ;  /* 0x0000b40085027a23 */ /* 0x104fe2000001084e */
        /* <DEDUP_REMOVED lines=8> */
[----:B------:R-:W-:Y:S04]  /*13650*/  MOV R132, R192 ;  /* 0x000000c000847202 */ /* 0x000fe80000000f00 */
[----:B------:R-:W-:Y:S03]  /*13660*/  MOV R138, R132 ;  /* 0x00000084008a7202 */ /* 0x000fe60000000f00 */
[----:B------:R1:W-:Y:S01]  /*13670*/  MUFU.EX2 R192, R3 ;  /* 0x0000000300c07308 */ /* 0x0003e20000000800 */
[----:B--2---:R-:W-:Y:S02]  /*13680*/  FFMA.FTZ R2, R134, c[0x0][0x2d0], -R105 ;  /* 0x0000b40086027a23 */ /* 0x004fe40000010869 */
[----:B------:R-:W-:Y:S01]  /*13690*/  IMAD.MOV.U32 R134, RZ, RZ, R131 ;  /* 0x000000ffff867224 */ /* 0x000fe200078e0083 */
[----:B------:R-:W-:Y:S06]  /*136a0*/  MOV R131, R185 ;  /* 0x000000b900837202 */ /* 0x000fec0000000f00 */
[----:B------:R2:W-:Y:S01]  /*136b0*/  MUFU.EX2 R172, R2 ;  /* 0x0000000200ac7308 */ /* 0x0005e20000000800 */
[----:B------:R-:W-:Y:S02]  /*136c0*/  MOV R185, R108 ;  /* 0x0000006c00b97202 */ /* 0x000fe40000000f00 */
[----:B------:R-:W-:Y:S02]  /*136d0*/  MOV R148, R134 ;  /* 0x0000008600947202 */ /* 0x000fe40000000f00 */
[----:B------:R-:W3:Y:S01]  /*136e0*/  LDL.LU R134, [R1+0x40] ;  /* 0x0000400001867983 */ /* 0x000ee20000300800 */
[----:B-1----:R-:W-:Y:S01]  /*136f0*/  FFMA.FTZ R3, R135, c[0x0][0x2d0], -R79 ;  /* 0x0000b40087037a23 */ /* 0x002fe2000001084f */
[----:B------:R-:W-:Y:S02]  /*13700*/  MOV R137, R131 ;  /* 0x0000008300897202 */ /* 0x000fe40000000f00 */
[----:B------:R-:W-:Y:S01]  /*13710*/  MOV R135, R187 ;  /* 0x000000bb00877202 */ /* 0x000fe20000000f00 */
[----:B------:R1:W-:Y:S01]  /*13720*/  MUFU.EX2 R189, R3 ;  /* 0x0000000300bd7308 */ /* 0x0003e20000000800 */
[----:B--2---:R-:W-:Y:S09]  /*13730*/  FFMA.FTZ R2, R193, c[0x0][0x2d0], -R105 ;  /* 0x0000b400c1027a23 */ /* 0x004ff20000010869 */
[----:B------:R2:W2:Y:S01]  /*13740*/  MUFU.EX2 R193, R2 ;  /* 0x0000000200c17308 */ /* 0x0004a20000000800 */
[----:B-1----:R-:W-:Y:S02]  /*13750*/  FFMA.FTZ R3, R135, c[0x0][0x2d0], -R77 ;  /* 0x0000b40087037a23 */ /* 0x002fe4000001084d */
[----:B--2---:R-:W-:Y:S01]  /*13760*/  FFMA.FTZ R2, R133, c[0x0][0x2d0], -R105 ;  /* 0x0000b40085027a23 */ /* 0x004fe20000010869 */
[----:B------:R-:W-:Y:S02]  /*13770*/  MOV R133, R126 ;  /* 0x0000007e00857202 */ /* 0x000fe40000000f00 */
[----:B------:R-:W-:Y:S02]  /*13780*/  MOV R126, R125 ;  /* 0x0000007d007e7202 */ /* 0x000fe40000000f00 */
[----:B------:R-:W-:Y:S01]  /*13790*/  MOV R125, R191 ;  /* 0x000000bf007d7202 */ /* 0x000fe20000000f00 */
[----:B------:R-:W-:Y:S01]  /*137a0*/  IMAD.MOV.U32 R139, RZ, RZ, R133 ;  /* 0x000000ffff8b7224 */ /* 0x000fe200078e0085 */
[----:B------:R1:W2:Y:S01]  /*137b0*/  MUFU.EX2 R191, R2 ;  /* 0x0000000200bf7308 */ /* 0x0002a20000000800 */
[----:B------:R-:W4:Y:S01]  /*137c0*/  LDL.LU R133, [R1+0x48] ;  /* 0x0000480001857983 */ /* 0x000f220000300800 */
[----:B------:R-:W-:Y:S03]  /*137d0*/  F2FP.PACK_AB R80, R193, R172 ;  /* 0x000000acc150723e */ /* 0x000fe600000000ff */
[----:B------:R-:W4:Y:S04]  /*137e0*/  LDL.LU R132, [R1+0x3c] ;  /* 0x00003c0001847983 */ /* 0x000f280000300800 */
[----:B------:R-:W4:Y:S01]  /*137f0*/  LDL.LU R131, [R1+0x44] ;  /* 0x0000440001837983 */ /* 0x000f220000300800 */
[--C-:B-1----:R-:W-:Y:S01]  /*13800*/  FFMA.FTZ R2, R106, c[0x0][0x2d0], -R77.reuse ;  /* 0x0000b4006a027a23 */ /* 0x102fe2000001084d */
[----:B--2---:R-:W-:Y:S03]  /*13810*/  F2FP.PACK_AB R82, R192, R191 ;  /* 0x000000bfc052723e */ /* 0x004fe600000000ff */
[----:B------:R1:W-:Y:S02]  /*13820*/  MUFU.EX2 R107, R2 ;  /* 0x00000002006b7308 */ /* 0x0003e40000000800 */
[--C-:B-1----:R-:W-:Y:S08]  /*13830*/  FFMA.FTZ R2, R109, c[0x0][0x2d0], -R77.reuse ;  /* 0x0000b4006d027a23 */ /* 0x102ff0000001084d */
[----:B------:R1:W2:Y:S02]  /*13840*/  MUFU.EX2 R109, R2 ;  /* 0x00000002006d7308 */ /* 0x0002a40000000800 */
[--C-:B-1----:R-:W-:Y:S01]  /*13850*/  FFMA.FTZ R2, R100, c[0x0][0x2d0], -R77.reuse ;  /* 0x0000b40064027a23 */ /* 0x102fe2000001084d */
[----:B--2---:R-:W-:Y:S01]  /*13860*/  F2FP.PACK_AB R81, R109, R107 ;  /* 0x0000006b6d51723e */ /* 0x004fe200000000ff */
[--C-:B------:R-:W-:Y:S01]  /*13870*/  FFMA.FTZ R100, R76, c[0x0][0x2d0], -R77.reuse ;  /* 0x0000b4004c647a23 */ /* 0x100fe2000001084d */
[----:B------:R-:W-:Y:S05]  /*13880*/  F2FP.PACK_AB R76, R175, R203 ;  /* 0x000000cbaf4c723e */ /* 0x000fea00000000ff */
[----:B------:R1:W-:Y:S10]  /*13890*/  MUFU.EX2 R106, R2 ;  /* 0x00000002006a7308 */ /* 0x0003f40000000800 */
[----:B------:R-:W2:Y:S01]  /*138a0*/  MUFU.EX2 R100, R100 ;  /* 0x0000006400647308 */ /* 0x000ea20000000800 */
[----:B-1----:R-:W-:Y:S02]  /*138b0*/  FFMA.FTZ R2, R102, c[0x0][0x2d0], -R77 ;  /* 0x0000b40066027a23 */ /* 0x002fe4000001084d */
[----:B------:R-:W-:Y:S07]  /*138c0*/  FFMA.FTZ R102, R138, c[0x0][0x2d0], -R105 ;  /* 0x0000b4008a667a23 */ /* 0x000fee0000010869 */
[----:B------:R1:W1:Y:S01]  /*138d0*/  MUFU.EX2 R108, R2 ;  /* 0x00000002006c7308 */ /* 0x0002620000000800 */
[----:B--2---:R-:W-:Y:S09]  /*138e0*/  F2FP.PACK_AB R179, R75, R100 ;  /* 0x000000644bb3723e */ /* 0x004ff200000000ff */
[----:B------:R-:W-:Y:S01]  /*138f0*/  MUFU.EX2 R102, R102 ;  /* 0x0000006600667308 */ /* 0x000fe20000000800 */
[--C-:B-1----:R-:W-:Y:S01]  /*13900*/  FFMA.FTZ R2, R190, c[0x0][0x2d0], -R79.reuse ;  /* 0x0000b400be027a23 */ /* 0x102fe2000001084f */
[----:B------:R-:W-:Y:S08]  /*13910*/  F2FP.PACK_AB R83, R108, R106 ;  /* 0x0000006a6c53723e */ /* 0x000ff000000000ff */
[----:B------:R1:W2:Y:S02]  /*13920*/  MUFU.EX2 R190, R2 ;  /* 0x0000000200be7308 */ /* 0x0002a40000000800 */
[--C-:B-1----:R-:W-:Y:S01]  /*13930*/  FFMA.FTZ R2, R188, c[0x0][0x2d0], -R79.reuse ;  /* 0x0000b400bc027a23 */ /* 0x102fe2000001084f */
[----:B--2---:R-:W-:Y:S07]  /*13940*/  F2FP.PACK_AB R180, R190, R189 ;  /* 0x000000bdbeb4723e */ /* 0x004fee00000000ff */
[----:B------:R1:W-:Y:S02]  /*13950*/  MUFU.EX2 R188, R2 ;  /* 0x0000000200bc7308 */ /* 0x0003e40000000800 */
[----:B-1----:R-:W-:Y:S01]  /*13960*/  FFMA.FTZ R2, R103, c[0x0][0x2d0], -R79 ;  /* 0x0000b40067027a23 */ /* 0x002fe2000001084f */
[----:B------:R-:W-:Y:S01]  /*13970*/  F2FP.PACK_AB R79, R194, R195 ;  /* 0x000000c3c24f723e */ /* 0x000fe200000000ff */
[--C-:B------:R-:W-:Y:S06]  /*13980*/  FFMA.FTZ R103, R137, c[0x0][0x2d0], -R105.reuse ;  /* 0x0000b40089677a23 */ /* 0x100fec0000010869 */
[----:B------:R1:W2:Y:S01]  /*13990*/  MUFU.EX2 R187, R2 ;  /* 0x0000000200bb7308 */ /* 0x0002a20000000800 */
[----:B------:R-:W-:Y:S09]  /*139a0*/  FFMA.FTZ R105, R184, c[0x0][0x2d0], -R105 ;  /* 0x0000b400b8697a23 */ /* 0x000ff20000010869 */
[----:B------:R-:W2:Y:S10]  /*139b0*/  MUFU.EX2 R105, R105 ;  /* 0x0000006900697308 */ /* 0x000eb40000000800 */
[----:B------:R-:W3:Y:S01]  /*139c0*/  MUFU.EX2 R103, R103 ;  /* 0x0000006700677308 */ /* 0x000ee20000000800 */
[--C-:B-1----:R-:W-:Y:S01]  /*139d0*/  FFMA.FTZ R2, R185, c[0x0][0x2d0], -R78.reuse ;  /* 0x0000b400b9027a23 */ /* 0x102fe2000001084e */
[----:B--2---:R-:W-:Y:S08]  /*139e0*/  F2FP.PACK_AB R182, R187, R188 ;  /* 0x000000bcbbb6723e */ /* 0x004ff000000000ff */
[----:B------:R1:W-:Y:S01]  /*139f0*/  MUFU.EX2 R185, R2 ;  /* 0x0000000200b97308 */ /* 0x0003e20000000800 */
[----:B------:R-:W-:Y:S02]  /*13a00*/  F2FP.PACK_AB R178, R105, R104 ;  /* 0x0000006869b2723e */ /* 0x000fe400000000ff */
[----:B---3--:R-:W-:Y:S01]  /*13a10*/  F2FP.PACK_AB R176, R103, R102 ;  /* 0x0000006667b0723e */ /* 0x008fe200000000ff */
[----:B------:R-:W-:Y:S02]  /*13a20*/  FFMA.FTZ R74, R74, R134, R223 ;  /* 0x000000864a4a7223 */ /* 0x000fe400000100df */
[--C-:B-1----:R-:W-:Y:S04]  /*13a30*/  FFMA.FTZ R2, R186, c[0x0][0x2d0], -R78.reuse ;  /* 0x0000b400ba027a23 */ /* 0x102fe8000001084e */
[----:B------:R1:W2:Y:S02]  /*13a40*/  MUFU.EX2 R186, R2 ;  /* 0x0000000200ba7308 */ /* 0x0002a40000000800 */
[--C-:B-1----:R-:W-:Y:S01]  /*13a50*/  FFMA.FTZ R2, R148, c[0x0][0x2d0], -R78.reuse ;  /* 0x0000b40094027a23 */ /* 0x102fe2000001084e */
[----:B--2---:R-:W-:Y:S01]  /*13a60*/  F2FP.PACK_AB R181, R186, R185 ;  /* 0x000000b9bab5723e */ /* 0x004fe200000000ff */
[----:B------:R-:W-:Y:S01]  /*13a70*/  FFMA.FTZ R78, R139, c[0x0][0x2d0], -R78 ;  /* 0x0000b4008b4e7a23 */ /* 0x000fe2000001084e */
[----:B------:R-:W-:Y:S05]  /*13a80*/  LDSM.16.MT88.4 R148, [R227+0x3100] ;  /* 0x00310000e394783b */ /* 0x000fea0000004200 */
[----:B------:R1:W-:Y:S01]  /*13a90*/  MUFU.EX2 R184, R2 ;  /* 0x0000000200b87308 */ /* 0x0003e20000000800 */
[----:B----4-:R-:W-:Y:S02]  /*13aa0*/  FFMA.FTZ R69, R69, R133, R222 ;  /* 0x0000008545457223 */ /* 0x010fe400000100de */
[----:B------:R-:W-:Y:S07]  /*13ab0*/  FFMA.FTZ R68, R68, R132, R118 ;  /* 0x0000008444447223 */ /* 0x000fee0000010076 */
[----:B------:R2:W3:Y:S01]  /*13ac0*/  MUFU.EX2 R118, R78 ;  /* 0x0000004e00767308 */ /* 0x0004e20000000800 */
[----:B-1----:R-:W-:Y:S01]  /*13ad0*/  FFMA.FTZ R2, R136, c[0x0][0x2d0], -R77 ;  /* 0x0000b40088027a23 */ /* 0x002fe2000001084d */
[----:B------:R-:W-:Y:S01]  /*13ae0*/  F2FP.PACK_AB R77, R173, R174 ;  /* 0x000000aead4d723e */ /* 0x000fe200000000ff */
[----:B------:R-:W1:Y:S01]  /*13af0*/  LDSM.16.MT88.4 R132, [R224+0x3100] ;  /* 0x00310000e084783b */ /* 0x000e620000004200 */
[----:B------:R-:W-:Y:S02]  /*13b00*/  FFMA.FTZ R0, R0, R131, R101 ;  /* 0x0000008300007223 */ /* 0x000fe40000010065 */
        /* <DEDUP_REMOVED lines=9> */
[----:B--2---:R-:W-:Y:S02]  /*13ba0*/  F2FP.PACK_AB R78, R199, R202 ;  /* 0x000000cac74e723e */ /* 0x004fe400000000ff */
[----:B---3--:R-:W-:Y:S05]  /*13bb0*/  F2FP.PACK_AB R183, R118, R184 ;  /* 0x000000b876b7723e */ /* 0x008fea00000000ff */
[-C--:B------:R-:W-:Y:S08]  /*13bc0*/  HMMA.16816.F32 R4, R76, R88.reuse, R4 ;  /* 0x000000584c04723c */ /* 0x080ff00000001804 */
[C---:B------:R-:W-:Y:S01]  /*13bd0*/  HMMA.16816.F32 R8, R80.reuse, R88, R8 ;  /* 0x000000585008723c */ /* 0x040fe20000001808 */
[----:B------:R2:W-:Y:S07]  /*13be0*/  MUFU.EX2 R88, R2 ;  /* 0x0000000200587308 */ /* 0x0005ee0000000800 */
[-C--:B------:R-:W-:Y:S08]  /*13bf0*/  HMMA.16816.F32 R12, R80, R90.reuse, R12 ;  /* 0x0000005a500c723c */ /* 0x080ff0000000180c */
[C---:B------:R-:W-:Y:S08]  /*13c00*/  HMMA.16816.F32 R16, R76.reuse, R90, R16 ;  /* 0x0000005a4c10723c */ /* 0x040ff00000001810 */
[-C--:B------:R-:W-:Y:S04]  /*13c10*/  HMMA.16816.F32 R20, R76, R96.reuse, R20 ;  /* 0x000000604c14723c */ /* 0x080fe80000001814 */
[----:B--2---:R-:W-:Y:S02]  /*13c20*/  FADD.FTZ R2, R128, R74 ;  /* 0x0000004a80027221 */ /* 0x004fe40000010000 */
[----:B------:R-:W-:Y:S02]  /*13c30*/  FADD.FTZ R74, R248, R0 ;  /* 0x00000000f84a7221 */ /* 0x000fe40000010000 */
[C---:B------:R-:W-:Y:S04]  /*13c40*/  HMMA.16816.F32 R24, R80.reuse, R96, R24 ;  /* 0x000000605018723c */ /* 0x040fe80000001818 */
[----:B------:R-:W-:Y:S04]  /*13c50*/  FADD.FTZ R2, R125, R2 ;  /* 0x000000027d027221 */ /* 0x000fe80000010000 */
[-C--:B------:R-:W-:Y:S04]  /*13c60*/  HMMA.16816.F32 R28, R80, R98.reuse, R28 ;  /* 0x00000062501c723c */ /* 0x080fe8000000181c */
[----:B------:R-:W-:Y:S04]  /*13c70*/  FADD.FTZ R2, R251, R2 ;  /* 0x00000002fb027221 */ /* 0x000fe80000010000 */
[C---:B------:R-:W-:Y:S04]  /*13c80*/  HMMA.16816.F32 R32, R76.reuse, R98, R32 ;  /* 0x000000624c20723c */ /* 0x040fe80000001820 */
[----:B------:R-:W-:Y:S04]  /*13c90*/  FADD.FTZ R0, R121, R2 ;  /* 0x0000000279007221 */ /* 0x000fe80000010000 */
[-C--:B------:R-:W-:Y:S04]  /*13ca0*/  HMMA.16816.F32 R36, R76, R84.reuse, R36 ;  /* 0x000000544c24723c */ /* 0x080fe80000001824 */
[----:B------:R-:W-:Y:S04]  /*13cb0*/  FADD.FTZ R0, R142, R0 ;  /* 0x000000008e007221 */ /* 0x000fe80000010000 */
[C---:B------:R-:W-:Y:S01]  /*13cc0*/  HMMA.16816.F32 R40, R80.reuse, R84, R40 ;  /* 0x000000545028723c */ /* 0x040fe20000001828 */
[----:B------:R2:W3:Y:S07]  /*13cd0*/  MUFU.EX2 R84, R3 ;  /* 0x0000000300547308 */ /* 0x0004ee0000000800 */
[-C--:B------:R-:W-:Y:S08]  /*13ce0*/  HMMA.16816.F32 R44, R80, R86.reuse, R44 ;  /* 0x00000056502c723c */ /* 0x080ff0000000182c */
[C---:B------:R-:W-:Y:S08]  /*13cf0*/  HMMA.16816.F32 R48, R76.reuse, R86, R48 ;  /* 0x000000564c30723c */ /* 0x040ff00000001830 */
[-C--:B------:R-:W-:Y:S04]  /*13d00*/  HMMA.16816.F32 R52, R76, R92.reuse, R52 ;  /* 0x0000005c4c34723c */ /* 0x080fe80000001834 */
[----:B--2---:R-:W-:Y:S01]  /*13d10*/  FADD.FTZ R3, R129, R101 ;  /* 0x0000006581037221 */ /* 0x004fe20000010000 */
[----:B---3--:R-:W-:Y:S03]  /*13d20*/  F2FP.PACK_AB R177, R84, R88 ;  /* 0x0000005854b1723e */ /* 0x008fe600000000ff */
[----:B------:R-:W-:Y:S01]  /*13d30*/  FADD.FTZ R3, R126, R3 ;  /* 0x000000037e037221 */ /* 0x000fe20000010000 */
[C---:B------:R-:W-:Y:S04]  /*13d40*/  HMMA.16816.F32 R56, R80.reuse, R92, R56 ;  /* 0x0000005c5038723c */ /* 0x040fe80000001838 */
[----:B------:R-:W-:Y:S04]  /*13d50*/  FADD.FTZ R3, R123, R3 ;  /* 0x000000037b037221 */ /* 0x000fe80000010000 */
[----:B------:R-:W-:Y:S01]  /*13d60*/  FADD.FTZ R68, R122, R3 ;  /* 0x000000037a447221 */ /* 0x000fe20000010000 */
[-C--:B------:R-:W-:Y:S03]  /*13d70*/  HMMA.16816.F32 R60, R80, R94.reuse, R60 ;  /* 0x0000005e503c723c */ /* 0x080fe6000000183c */
[----:B------:R-:W-:Y:S02]  /*13d80*/  FADD.FTZ R3, R198, R69 ;  /* 0x00000045c6037221 */ /* 0x000fe40000010000 */
[----:B------:R-:W-:Y:S03]  /*13d90*/  FADD.FTZ R2, R143, R68 ;  /* 0x000000448f027221 */ /* 0x000fe60000010000 */
[----:B------:R-:W-:Y:S08]  /*13da0*/  HMMA.16816.F32 R64, R76, R94, R64 ;  /* 0x0000005e4c40723c */ /* 0x000ff00000001840 */
[-C--:B-1----:R-:W-:Y:S07]  /*13db0*/  HMMA.16816.F32 R120, R180, R132.reuse, R4 ;  /* 0x00000084b478723c */ /* 0x082fee0000001804 */
        /* <DEDUP_REMOVED lines=39> */
[----:B------:R-:W-:Y:S02]  /*14030*/  FADD.FTZ R11, R156, R8 ;  /* 0x000000089c0b7221 */ /* 0x000fe40000010000 */
[----:B------:R-:W-:Y:S03]  /*14040*/  FADD.FTZ R9, R212, R2 ;  /* 0x00000002d4097221 */ /* 0x000fe60000010000 */
        /* <DEDUP_REMOVED lines=64> */
[----:B------:R1:W-:Y:S01]  /*14450*/  STL [R1+0x48], R3 ;  /* 0x0000480301007387 */ /* 0x0003e20000100800 */
[----:B------:R-:W-:Y:S03]  /*14460*/  FADD.FTZ R0, R75, R0 ;  /* 0x000000004b007221 */ /* 0x000fe60000010000 */
[----:B------:R2:W-:Y:S04]  /*14470*/  STL [R1+0x3c], R2 ;  /* 0x00003c0201007387 */ /* 0x0005e80000100800 */
[----:B------:R3:W-:Y:S01]  /*14480*/  STL [R1+0x44], R0 ;  /* 0x0000440001007387 */ /* 0x0007e20000100800 */
[----:B-1----:R-:W-:Y:S02]  /*14490*/  MOV R3, R72 ;  /* 0x0000004800037202 */ /* 0x002fe40000000f00 */
[----:B--2---:R-:W-:Y:S01]  /*144a0*/  MOV R2, R73 ;  /* 0x0000004900027202 */ /* 0x004fe20000000f00 */
[----:B------:R-:W-:-:S05]  /*144b0*/  @P0 BRA `(.L_x_605) ;  /* 0xffffa1d000000947 */ /* 0x000fca000383ffff */
.L_x_604:
[----:B--23--:R-:W2:Y:S04]  /*144c0*/  LDL.LU R0, [R1+0x40] ;  /* 0x0000400001007983 */ /* 0x00cea80000300800 */
        /* <DEDUP_REMOVED lines=25> */
[----:B------:R-:W-:Y:S01]  /*14660*/  FSETP.NE.FTZ.AND P3, PT, R5, RZ, PT ;  /* 0x000000ff0500720b */ /* 0x000fe20003f75000 */
[----:B------:R-:W-:Y:S01]  /*14670*/  CS2R R2, SRZ ;  /* 0x0000000000027805 */ /* 0x000fe2000001ff00 */
[----:B----4-:R-:W-:Y:S02]  /*14680*/  FADD.FTZ R7, R8, R7 ;  /* 0x0000000708077221 */ /* 0x010fe40000010000 */
[----:B------:R-:W-:-:S03]  /*14690*/  FSETP.NE.FTZ.AND P2, PT, R6, RZ, PT ;  /* 0x000000ff0600720b */ /* 0x000fc60003f55000 */
[----:B------:R-:W-:-:S04]  /*146a0*/  FSETP.NE.FTZ.AND P1, PT, R7, RZ, PT ;  /* 0x000000ff0700720b */ /* 0x000fc80003f35000 */
        /* <DEDUP_REMOVED lines=89> */
.L_x_586:
[----:B------:R-:W-:Y:S05]  /*14c40*/  @P0 BRA `(.L_x_606) ;  /* 0x0000131000000947 */ /* 0x000fea0003800000 */
[----:B------:R-:W3:Y:S01]  /*14c50*/  LDL R43, [R1+0x4c] ;  /* 0x00004c00012b7983 */ /* 0x000ee20000100800 */
[----:B------:R-:W-:Y:S01]  /*14c60*/  IMAD.MOV.U32 R6, RZ, RZ, -0x10 ;  /* 0xfffffff0ff067424 */ /* 0x000fe200078e00ff */
[----:B------:R-:W-:Y:S02]  /*14c70*/  F2FP.PACK_AB R5, R121, R120 ;  /* 0x000000787905723e */ /* 0x000fe400000000ff */
[----:B------:R-:W4:Y:S01]  /*14c80*/  S2R R41, SR_TID.X ;  /* 0x0000000000297919 */ /* 0x000f220000002100 */
        /* <DEDUP_REMOVED lines=12> */
[----:B----4-:R-:W-:Y:S02]  /*14d50*/  SHF.R.S32.HI R42, RZ, 0x1f, R41 ;  /* 0x0000001fff2a7819 */ /* 0x010fe40000011429 */
        /* <DEDUP_REMOVED lines=53> */
[----:B----4-:R-:W-:-:S03]  /*150b0*/  IMAD.MOV.U32 R5, RZ, RZ, 0x20 ;  /* 0x00000020ff057424 */ /* 0x010fc600078e00ff */
[----:B------:R4:W-:Y:S02]  /*150c0*/  STS [R3+0x2480], R130 ;  /* 0x0024808203007388 */ /* 0x0009e40000000800 */
[----:B-1----:R-:W-:Y:S02]  /*150d0*/  SEL R8, R5, 0xffffffe0, !P1 ;  /* 0xffffffe005087807 */ /* 0x002fe40004800000 */
[----:B------:R-:W-:-:S03]  /*150e0*/  ISETP.NE.U32.AND P1, PT, RZ, c[0x0][0x508], PT ;  /* 0x00014200ff007a0c */ /* 0x000fc60003f25070 */
[----:B------:R-:W-:Y:S01]  /*150f0*/  IMAD.IADD R5, R2, 0x1, R8 ;  /* 0x0000000102057824 */ /* 0x000fe200078e0208 */
[----:B------:R-:W-:Y:S01]  /*15100*/  ISETP.NE.AND.EX P1, PT, RZ, c[0x0][0x50c], PT, P1 ;  /* 0x00014300ff007a0c */ /* 0x000fe20003f25310 */
[----:B------:R-:W-:-:S03]  /*15110*/  IMAD.IADD R4, R8, 0x1, R3 ;  /* 0x0000000108047824 */ /* 0x000fc600078e0203 */
[----:B------:R-:W-:Y:S01]  /*15120*/  STS [R5+0x80], R29 ;  /* 0x0000801d05007388 */ /* 0x000fe20000000800 */
[----:B--2---:R-:W-:-:S03]  /*15130*/  IADD3 R2, R8, 0x400, R0 ;  /* 0x0000040008027810 */ /* 0x004fc60007ffe000 */
[----:B------:R-:W-:Y:S02]  /*15140*/  STS [R5+0x480], R28 ;  /* 0x0004801c05007388 */ /* 0x000fe40000000800 */
[C---:B------:R-:W-:Y:S02]  /*15150*/  IMAD.IADD R7, R6.reuse, 0x1, R2 ;  /* 0x0000000106077824 */ /* 0x040fe400078e0202 */
[----:B------:R-:W-:Y:S01]  /*15160*/  STS [R4+0x80], R14 ;  /* 0x0000800e04007388 */ /* 0x000fe20000000800 */
[----:B------:R-:W-:-:S03]  /*15170*/  IMAD.IADD R2, R6, 0x1, R0 ;  /* 0x0000000106027824 */ /* 0x000fc600078e0200 */
[----:B------:R-:W-:Y:S01]  /*15180*/  STS [R4+0x480], R26 ;  /* 0x0004801a04007388 */ /* 0x000fe20000000800 */
[----:B----4-:R-:W-:-:S03]  /*15190*/  IMAD.IADD R3, R8, 0x1, R2 ;  /* 0x0000000108037824 */ /* 0x010fc600078e0202 */
        /* <DEDUP_REMOVED lines=14> */
[----:B--2---:R-:W-:-:S03]  /*15280*/  IMAD.MOV.U32 R2, RZ, RZ, 0x4 ;  /* 0x00000004ff027424 */ /* 0x004fc600078e00ff */
[----:B------:R-:W-:Y:S04]  /*15290*/  STS [R0+0x400], R16 ;  /* 0x0004001000007388 */ /* 0x000fe80000000800 */
[----:B------:R-:W-:Y:S04]  /*152a0*/  STS [R3], R12 ;  /* 0x0000000c03007388 */ /* 0x000fe80000000800 */
[----:B------:R-:W-:Y:S04]  /*152b0*/  STS [R7], R11 ;  /* 0x0000000b07007388 */ /* 0x000fe80000000800 */
[----:B------:R-:W-:Y:S04]  /*152c0*/  STS [R0+0x2000], R13 ;  /* 0x0020000d00007388 */ /* 0x000fe80000000800 */
[----:B------:R1:W-:Y:S04]  /*152d0*/  STS [R0+0x2400], R15 ;  /* 0x0024000f00007388 */ /* 0x0003e80000000800 */
[----:B------:R2:W-:Y:S04]  /*152e0*/  STS [R3+0x2000], R10 ;  /* 0x0020000a03007388 */ /* 0x0005e80000000800 */
[----:B------:R4:W-:Y:S01]  /*152f0*/  STS [R7+0x2000], R9 ;  /* 0x0020000907007388 */ /* 0x0009e20000000800 */
[----:B---3--:R-:W-:-:S03]  /*15300*/  IMAD.WIDE R4, R43, R2, c[0x0][0x500] ;  /* 0x000140002b047625 */ /* 0x008fc600078e0202 */
[----:B------:R-:W-:Y:S06]  /*15310*/  BAR.SYNC.DEFER_BLOCKING 0x1, 0x80 ;  /* 0x0042000000007b1d */ /* 0x000fec0000010000 */
[----:B-1----:R-:W3:Y:S01]  /*15320*/  @P0 LDG.E R0, [R4.64] ;  /* 0x0000000a04000981 */ /* 0x002ee2000c1e1900 */
[----:B------:R-:W-:Y:S02]  /*15330*/  IMAD.MOV.U32 R17, RZ, RZ, c[0x0][0x388] ;  /* 0x0000e200ff117624 */ /* 0x000fe400078e00ff */
[----:B--2---:R-:W-:-:S05]  /*15340*/  @P1 IMAD.WIDE R2, R43, R2, c[0x0][0x508] ;  /* 0x000142002b021625 */ /* 0x004fca00078e0202 */
[----:B------:R1:W5:Y:S02]  /*15350*/  @P1 LDG.E R17, [R2.64] ;  /* 0x0000000a02111981 */ /* 0x000364000c1e1900 */
[----:B-1----:R-:W-:Y:S02]  /*15360*/  CS2R R2, SRZ ;  /* 0x0000000000027805 */ /* 0x002fe4000001ff00 */
[--C-:B---3--:R-:W-:Y:S01]  /*15370*/  @P0 SHF.R.S32.HI R3, RZ, 0x1f, R0.reuse ;  /* 0x0000001fff030819 */ /* 0x108fe20000011400 */
[----:B------:R-:W-:Y:S01]  /*15380*/  @P0 IMAD.MOV.U32 R2, RZ, RZ, R0 ;  /* 0x000000ffff020224 */ /* 0x000fe200078e0000 */
[----:B------:R-:W-:Y:S05]  /*15390*/  @P1 BRA `(.L_x_607) ;  /* 0x0000004000001947 */ /* 0x000fea0003800000 */
[----:B----4-:R-:W-:Y:S05]  /*153a0*/  @!P0 BRA `(.L_x_607) ;  /* 0x0000003000008947 */ /* 0x010fea0003800000 */
[----:B------:R-:W2:Y:S04]  /*153b0*/  LDG.E R6, [R4.64] ;  /* 0x0000000a04067981 */ /* 0x000ea8000c1e1900 */
[----:B------:R-:W2:Y:S02]  /*153c0*/  LDG.E R0, [R4.64+0x4] ;  /* 0x0000040a04007981 */ /* 0x000ea4000c1e1900 */
[----:B--2--5:R-:W-:-:S02]  /*153d0*/  IADD3 R17, -R6, R0, RZ ;  /* 0x0000000006117210 */ /* 0x024fc40007ffe1ff */
.L_x_607:
        /* <DEDUP_REMOVED lines=184> */
.L_x_606:
[----:B------:R-:W3:Y:S01]  /*15f60*/  LDL R8, [R1+0x4c] ;  /* 0x00004c0001087983 */ /* 0x000ee20000100800 */
[----:B------:R-:W-:Y:S01]  /*15f70*/  ISETP.NE.U32.AND P0, PT, RZ, c[0x0][0x508], PT ;  /* 0x00014200ff007a0c */ /* 0x000fe20003f05070 */
[----:B------:R-:W-:Y:S01]  /*15f80*/  IMAD.MOV.U32 R2, RZ, RZ, 0x4 ;  /* 0x00000004ff027424 */ /* 0x000fe200078e00ff */
[----:B------:R-:W-:Y:S02]  /*15f90*/  ISETP.NE.U32.AND P1, PT, RZ, c[0x0][0x500], PT ;  /* 0x00014000ff007a0c */ /* 0x000fe40003f25070 */
[----:B------:R-:W-:Y:S02]  /*15fa0*/  ISETP.NE.AND.EX P0, PT, RZ, c[0x0][0x50c], PT, P0 ;  /* 0x00014300ff007a0c */ /* 0x000fe40003f05300 */
[----:B------:R-:W-:Y:S01]  /*15fb0*/  ISETP.NE.AND.EX P1, PT, RZ, c[0x0][0x504], PT, P1 ;  /* 0x00014100ff007a0c */ /* 0x000fe20003f25310 */
[----:B------:R-:W-:Y:S02]  /*15fc0*/  IMAD.MOV.U32 R18, RZ, RZ, c[0x0][0x388] ;  /* 0x0000e200ff127624 */ /* 0x000fe400078e00ff */
[----:B---3--:R-:W-:-:S08]  /*15fd0*/  IMAD.WIDE R6, R8, R2, c[0x0][0x500] ;  /* 0x0001400008067625 */ /* 0x008fd000078e0202 */
[----:B------:R-:W-:Y:S02]  /*15fe0*/  @P0 IMAD.WIDE R2, R8, R2, c[0x0][0x508] ;  /* 0x0001420008020625 */ /* 0x000fe400078e0202 */
[----:B------:R-:W3:Y:S04]  /*15ff0*/  @P1 LDG.E R0, [R6.64] ;  /* 0x0000000a06001981 */ /* 0x000ee8000c1e1900 */
[----:B------:R4:W5:Y:S01]  /*16000*/  @P0 LDG.E R18, [R2.64] ;  /* 0x0000000a02120981 */ /* 0x000962000c1e1900 */
[----:B------:R-:W-:Y:S02]  /*16010*/  CS2R R4, SRZ ;  /* 0x0000000000047805 */ /* 0x000fe4000001ff00 */
[--C-:B---3--:R-:W-:Y:S01]  /*16020*/  @P1 SHF.R.S32.HI R5, RZ, 0x1f, R0.reuse ;  /* 0x0000001fff051819 */ /* 0x108fe20000011400 */
[----:B------:R-:W-:Y:S01]  /*16030*/  @P1 IMAD.MOV.U32 R4, RZ, RZ, R0 ;  /* 0x000000ffff041224 */ /* 0x000fe200078e0000 */
[----:B------:R-:W-:Y:S05]  /*16040*/  @P0 BRA `(.L_x_608) ;  /* 0x0000004000000947 */ /* 0x000fea0003800000 */
[----:B----4-:R-:W-:Y:S05]  /*16050*/  @!P1 BRA `(.L_x_608) ;  /* 0x0000003000009947 */ /* 0x010fea0003800000 */
[----:B------:R3:W4:Y:S04]  /*16060*/  LDG.E R0, [R6.64] ;  /* 0x0000000a06007981 */ /* 0x000728000c1e1900 */
[----:B---3--:R-:W4:Y:S02]  /*16070*/  LDG.E R6, [R6.64+0x4] ;  /* 0x0000040a06067981 */ /* 0x008f24000c1e1900 */
[----:B----45:R-:W-:-:S02]  /*16080*/  IADD3 R18, -R0, R6, RZ ;  /* 0x0000000600127210 */ /* 0x030fc40007ffe1ff */
.L_x_608:
[----:B----4-:R-:W3:Y:S01]  /*16090*/  S2R R12, SR_TID.X ;  /* 0x00000000000c7919 */ /* 0x010ee20000002100 */
[----:B------:R-:W-:Y:S01]  /*160a0*/  SHF.R.S32.HI R0, RZ, 0x1f, R8 ;  /* 0x0000001fff007819 */ /* 0x000fe20000011408 */
[----:B------:R-:W-:Y:S01]  /*160b0*/  BSSY B0, `(.L_x_609) ;  /* 0x0000028000007945 */ /* 0x000fe20003800000 */
[----:B------:R-:W-:-:S02]  /*160c0*/  SEL R10, R8, RZ, !P1 ;  /* 0x000000ff080a7207 */ /* 0x000fc40004800000 */
[----:B------:R-:W-:Y:S02]  /*160d0*/  SEL R11, R0, RZ, !P1 ;  /* 0x000000ff000b7207 */ /* 0x000fe40004800000 */
[----:B---3--:R-:W-:-:S13]  /*160e0*/  ISETP.GT.AND P0, PT, R12, 0x7f, PT ;  /* 0x0000007f0c00780c */ /* 0x008fda0003f04270 */
[----:B------:R-:W-:Y:S05]  /*160f0*/  @P0 BRA `(.L_x_610) ;  /* 0x0000023000000947 */ /* 0x000fea0003800000 */
[----:B------:R-:W3:Y:S01]  /*16100*/  S2R R9, SR_CTAID.X ;  /* 0x0000000000097919 */ /* 0x000ee20000002500 */
[----:B-----5:R-:W-:Y:S01]  /*16110*/  IMAD R0, R18, c[0x0][0x4e8], RZ ;  /* 0x00013a0012007a24 */ /* 0x020fe200078e02ff */
[----:B---3--:R-:W-:-:S04]  /*16120*/  LEA R9, R9, R12, 0x7 ;  /* 0x0000000c09097211 */ /* 0x008fc800078e38ff */
[----:B------:R-:W-:-:S13]  /*16130*/  ISETP.GE.AND P0, PT, R9, R0, PT ;  /* 0x000000000900720c */ /* 0x000fda0003f06270 */
[----:B------:R-:W-:Y:S05]  /*16140*/  @P0 BRA `(.L_x_610) ;  /* 0x000001e000000947 */ /* 0x000fea0003800000 */
[----:B------:R-:W3:Y:S01]  /*16150*/  S2R R8, SR_CTAID.Y ;  /* 0x0000000000087919 */ /* 0x000ee20000002600 */
[----:B------:R-:W-:Y:S01]  /*16160*/  MOV R0, c[0x0][0x4e8] ;  /* 0x00013a0000007a02 */ /* 0x000fe20000000f00 */
[----:B------:R-:W-:Y:S01]  /*16170*/  IMAD.MOV.U32 R3, RZ, RZ, R5 ;  /* 0x000000ffff037224 */ /* 0x000fe200078e0005 */
[----:B------:R-:W-:Y:S02]  /*16180*/  MOV R2, R4 ;  /* 0x0000000400027202 */ /* 0x000fe40000000f00 */
[----:B------:R-:W-:-:S13]  /*16190*/  ISETP.NE.AND P0, PT, R0, 0x1, PT ;  /* 0x000000010000780c */ /* 0x000fda0003f05270 */
[----:B------:R-:W-:Y:S01]  /*161a0*/  @P0 IMAD.HI.U32 R7, R9, c[0x0][0x4ec], RZ ;  /* 0x00013b0009070a27 */ /* 0x000fe200078e00ff */
[----:B---3--:R-:W-:-:S03]  /*161b0*/  SHF.R.S32.HI R0, RZ, 0x1f, R8 ;  /* 0x0000001fff007819 */ /* 0x008fc60000011408 */
        /* <DEDUP_REMOVED lines=23> */
.L_x_610:
[----:B------:R-:W-:Y:S05]  /*16330*/  BSYNC B0 ;  /* 0x0000000000007941 */ /* 0x000fea0003800000 */
.L_x_609:
[----:B---3--:R-:W3:Y:S01]  /*16340*/  S2R R6, SR_CTAID.Y ;  /* 0x0000000000067919 */ /* 0x008ee20000002600 */
[----:B------:R-:W-:Y:S01]  /*16350*/  IMAD R0, R5, c[0x0][0x3a0], RZ ;  /* 0x0000e80005007a24 */ /* 0x000fe200078e02ff */
[----:B------:R-:W-:Y:S01]  /*16360*/  SHF.R.S32.HI R5, RZ, 0x1f, R12 ;  /* 0x0000001fff057819 */ /* 0x000fe2000001140c */
[C---:B------:R-:W-:Y:S01]  /*16370*/  IMAD.WIDE.U32 R2, R4.reuse, c[0x0][0x3a0], RZ ;  /* 0x0000e80004027a25 */ /* 0x040fe200078e00ff */
[----:B------:R-:W4:Y:S02]  /*16380*/  S2R R13, SR_CTAID.X ;  /* 0x00000000000d7919 */ /* 0x000f240000002500 */
        /* <DEDUP_REMOVED lines=10> */
[----:B---3--:R-:W-:Y:S01]  /*16430*/  SHF.R.S32.HI R7, RZ, 0x1f, R6 ;  /* 0x0000001fff077819 */ /* 0x008fe20000011406 */
[----:B------:R-:W-:-:S04]  /*16440*/  IMAD.WIDE.U32 R2, R6, c[0x0][0x3e8], R2 ;  /* 0x0000fa0006027a25 */ /* 0x000fc800078e0002 */
[----:B------:R-:W-:Y:S02]  /*16450*/  IMAD R0, R7, c[0x0][0x3e8], RZ ;  /* 0x0000fa0007007a24 */ /* 0x000fe400078e02ff */
[----:B----4-:R-:W-:Y:S02]  /*16460*/  IMAD R4, R13, 0x80, R4 ;  /* 0x000000800d047824 */ /* 0x010fe400078e0204 */
        /* <DEDUP_REMOVED lines=22> */
[----:B------:R-:W3:Y:S01]  /*165d0*/  SHFL.IDX PT, R6, R4, RZ, 0x181f ;  /* 0x00181fff04067589 */ /* 0x000ee200000e0000 */
[----:B------:R-:W-:Y:S02]  /*165e0*/  IMAD.SHL.U32 R0, R8, 0x8, RZ ;  /* 0x0000000808007824 */ /* 0x000fe400078e00ff */
[----:B------:R-:W-:Y:S01]  /*165f0*/  LEA.HI.X R3, R2, c[0x0][0x384], R3, 0x1, P0 ;  /* 0x0000e10002037a11 */ /* 0x000fe200000f0c03 */
[----:B------:R-:W-:Y:S01]  /*16600*/  IMAD R2, R13, 0x80, R9 ;  /* 0x000000800d027824 */ /* 0x000fe200078e0209 */
[----:B------:R-:W-:Y:S01]  /*16610*/  SHFL.IDX PT, R5, R4, 0x1, 0x181f ;  /* 0x00381f0004057f89 */ /* 0x000fe200000e0000 */
[----:B------:R-:W-:Y:S02]  /*16620*/  ISETP.GE.AND P0, PT, R0, c[0x0][0x3c8], PT ;  /* 0x0000f20000007a0c */ /* 0x000fe40003f06270 */
[----:B------:R-:W-:Y:S01]  /*16630*/  SHF.R.S32.HI R19, RZ, 0x1f, R0 ;  /* 0x0000001fff137819 */ /* 0x000fe20000011400 */
[----:B------:R-:W4:Y:S01]  /*16640*/  SHFL.IDX PT, R7, R3, RZ, 0x181f ;  /* 0x00181fff03077589 */ /* 0x000f2200000e0000 */
[----:B------:R-:W-:-:S02]  /*16650*/  ISETP.GE.OR P2, PT, R2, R18, P0 ;  /* 0x000000120200720c */ /* 0x000fc40000746670 */
[C---:B------:R-:W-:Y:S01]  /*16660*/  IADD3 R8, R2.reuse, 0x10, RZ ;  /* 0x0000001002087810 */ /* 0x040fe20007ffe0ff */
[----:B------:R-:W1:Y:S01]  /*16670*/  SHFL.IDX PT, R9, R3, 0x1, 0x181f ;  /* 0x00381f0003097f89 */ /* 0x000e6200000e0000 */
[----:B------:R-:W-:Y:S02]  /*16680*/  IADD3 R14, R2, 0x20, RZ ;  /* 0x00000020020e7810 */ /* 0x000fe40007ffe0ff */
[-C--:B------:R-:W-:Y:S01]  /*16690*/  ISETP.GE.OR P4, PT, R8, R18.reuse, P0 ;  /* 0x000000120800720c */ /* 0x080fe20000786670 */
[----:B------:R-:W-:Y:S01]  /*166a0*/  SHFL.IDX PT, R12, R3, 0x2, 0x181f ;  /* 0x00581f00030c7f89 */ /* 0x000fe200000e0000 */
[C---:B------:R-:W-:Y:S02]  /*166b0*/  IADD3 R10, R2.reuse, 0x40, RZ ;  /* 0x00000040020a7810 */ /* 0x040fe40007ffe0ff */
[----:B------:R-:W-:Y:S01]  /*166c0*/  IADD3 R13, R2, 0x30, RZ ;  /* 0x00000030020d7810 */ /* 0x000fe20007ffe0ff */
[----:B------:R-:W2:Y:S01]  /*166d0*/  SHFL.IDX PT, R8, R4, 0x2, 0x181f ;  /* 0x00581f0004087f89 */ /* 0x000ea200000e0000 */
[----:B------:R-:W-:-:S02]  /*166e0*/  ISETP.GE.OR P3, PT, R14, R18, P0 ;  /* 0x000000120e00720c */ /* 0x000fc40000766670 */
[----:B---3--:R-:W-:Y:S01]  /*166f0*/  @!P2 LEA R6, P1, R0, R6, 0x1 ;  /* 0x000000060006a211 */ /* 0x008fe200078208ff */
[----:B------:R-:W-:Y:S01]  /*16700*/  SHFL.IDX PT, R11, R4, 0x3, 0x181f ;  /* 0x00781f00040b7f89 */ /* 0x000fe200000e0000 */
[----:B------:R-:W-:-:S03]  /*16710*/  ISETP.GE.OR P6, PT, R10, R18, P0 ;  /* 0x000000120a00720c */ /* 0x000fc600007c6670 */
[----:B------:R-:W-:Y:S01]  /*16720*/  SHFL.IDX PT, R14, R3, 0x3, 0x181f ;  /* 0x00781f00030e7f89 */ /* 0x000fe200000e0000 */
[----:B----4-:R-:W-:-:S03]  /*16730*/  @!P2 LEA.HI.X R7, R0, R7, R19, 0x1, P1 ;  /* 0x000000070007a211 */ /* 0x010fc600008f0c13 */
[----:B------:R-:W3:Y:S01]  /*16740*/  SHFL.IDX PT, R10, R4, 0x4, 0x181f ;  /* 0x00981f00040a7f89 */ /* 0x000ee200000e0000 */
[----:B------:R-:W-:-:S03]  /*16750*/  ISETP.GE.OR P1, PT, R13, R18, P0 ;  /* 0x000000120d00720c */ /* 0x000fc60000726670 */
[----:B------:R4:W-:Y:S04]  /*16760*/  @!P2 ST.E.128 [R6.64], RZ ;  /* 0x000000ff0600a985 */ /* 0x0009e8000c101d0a */
[----:B------:R-:W-:Y:S04]  /*16770*/  SHFL.IDX PT, R13, R4, 0x5, 0x181f ;  /* 0x00b81f00040d7f89 */ /* 0x000fe800000e0000 */
[----:B------:R-:W1:Y:S04]  /*16780*/  SHFL.IDX PT, R17, R3, 0x4, 0x181f ;  /* 0x00981f0003117f89 */ /* 0x000e6800000e0000 */
[----:B------:R-:W2:Y:S04]  /*16790*/  SHFL.IDX PT, R16, R3, 0x5, 0x181f ;  /* 0x00b81f0003107f89 */ /* 0x000ea800000e0000 */
[----:B------:R-:W-:Y:S04]  /*167a0*/  SHFL.IDX PT, R15, R3, 0x6, 0x181f ;  /* 0x00d81f00030f7f89 */ /* 0x000fe800000e0000 */
[----:B------:R-:W-:Y:S01]  /*167b0*/  SHFL.IDX PT, R3, R3, 0x7, 0x181f ;  /* 0x00f81f0003037f89 */ /* 0x000fe200000e0000 */
[----:B----4-:R-:W-:-:S02]  /*167c0*/  @!P4 LEA R6, P2, R0, R5, 0x1 ;  /* 0x000000050006c211 */ /* 0x010fc400078408ff */
[----:B------:R-:W-:Y:S01]  /*167d0*/  IADD3 R7, R2, 0x50, RZ ;  /* 0x0000005002077810 */ /* 0x000fe20007ffe0ff */
[----:B------:R-:W4:Y:S03]  /*167e0*/  SHFL.IDX PT, R5, R4, 0x6, 0x181f ;  /* 0x00d81f0004057f89 */ /* 0x000f2600000e0000 */
[----:B------:R-:W-:Y:S01]  /*167f0*/  ISETP.GE.OR P5, PT, R7, R18, P0 ;  /* 0x000000120700720c */ /* 0x000fe200007a6670 */
[----:B------:R-:W4:Y:S01]  /*16800*/  SHFL.IDX PT, R4, R4, 0x7, 0x181f ;  /* 0x00f81f0004047f89 */ /* 0x000f2200000e0000 */
[----:B-1----:R-:W-:Y:S02]  /*16810*/  @!P4 LEA.HI.X R7, R0, R9, R19, 0x1, P2 ;  /* 0x000000090007c211 */ /* 0x002fe400010f0c13 */
[----:B------:R-:W-:Y:S02]  /*16820*/  IADD3 R9, R2, 0x60, RZ ;  /* 0x0000006002097810 */ /* 0x000fe40007ffe0ff */
[----:B--2---:R-:W-:Y:S01]  /*16830*/  @!P3 LEA R8, P2, R0, R8, 0x1 ;  /* 0x000000080008b211 */ /* 0x004fe200078408ff */
[----:B------:R1:W-:Y:S01]  /*16840*/  @!P4 ST.E.128 [R6.64], RZ ;  /* 0x000000ff0600c985 */ /* 0x0003e2000c101d0a */
[----:B------:R-:W-:-:S02]  /*16850*/  ISETP.GE.OR P4, PT, R9, R18, P0 ;  /* 0x000000120900720c */ /* 0x000fc40000786670 */
[----:B------:R-:W-:Y:S02]  /*16860*/  @!P3 LEA.HI.X R9, R0, R12, R19, 0x1, P2 ;  /* 0x0000000c0009b211 */ /* 0x000fe400010f0c13 */
[----:B------:R-:W-:-:S03]  /*16870*/  IADD3 R2, R2, 0x70, RZ ;  /* 0x0000007002027810 */ /* 0x000fc60007ffe0ff */
[----:B------:R2:W-:Y:S01]  /*16880*/  @!P3 ST.E.128 [R8.64], RZ ;  /* 0x000000ff0800b985 */ /* 0x0005e2000c101d0a */
[----:B------:R-:W-:Y:S02]  /*16890*/  ISETP.GE.OR P0, PT, R2, R18, P0 ;  /* 0x000000120200720c */ /* 0x000fe40000706670 */
[C---:B---3--:R-:W-:Y:S02]  /*168a0*/  @!P6 LEA R10, P3, R0.reuse, R10, 0x1 ;  /* 0x0000000a000ae211 */ /* 0x048fe400078608ff */
[C---:B-1----:R-:W-:Y:S02]  /*168b0*/  @!P1 LEA R6, P2, R0.reuse, R11, 0x1 ;  /* 0x0000000b00069211 */ /* 0x042fe400078408ff */
[C-C-:B------:R-:W-:Y:S02]  /*168c0*/  @!P6 LEA.HI.X R11, R0.reuse, R17, R19.reuse, 0x1, P3 ;  /* 0x00000011000be211 */ /* 0x140fe400018f0c13 */
[C---:B------:R-:W-:Y:S02]  /*168d0*/  @!P1 LEA.HI.X R7, R0.reuse, R14, R19, 0x1, P2 ;  /* 0x0000000e00079211 */ /* 0x040fe400010f0c13 */
[----:B--2---:R-:W-:-:S03]  /*168e0*/  @!P5 LEA R8, P2, R0, R13, 0x1 ;  /* 0x0000000d0008d211 */ /* 0x004fc600078408ff */
[----:B------:R4:W-:Y:S01]  /*168f0*/  @!P1 ST.E.128 [R6.64], RZ ;  /* 0x000000ff06009985 */ /* 0x0009e2000c101d0a */
[----:B------:R-:W-:-:S03]  /*16900*/  @!P5 LEA.HI.X R9, R0, R16, R19, 0x1, P2 ;  /* 0x000000100009d211 */ /* 0x000fc600010f0c13 */
[----:B------:R1:W-:Y:S04]  /*16910*/  @!P6 ST.E.128 [R10.64], RZ ;  /* 0x000000ff0a00e985 */ /* 0x0003e8000c101d0a */
[----:B------:R1:W-:Y:S01]  /*16920*/  @!P5 ST.E.128 [R8.64], RZ ;  /* 0x000000ff0800d985 */ /* 0x0003e2000c101d0a */
[----:B----4-:R-:W-:-:S04]  /*16930*/  @!P4 LEA R6, P1, R0, R5, 0x1 ;  /* 0x000000050006c211 */ /* 0x010fc800078208ff */
[----:B------:R-:W-:-:S05]  /*16940*/  @!P4 LEA.HI.X R7, R0, R15, R19, 0x1, P1 ;  /* 0x0000000f0007c211 */ /* 0x000fca00008f0c13 */
[----:B------:R1:W-:Y:S01]  /*16950*/  @!P4 ST.E.128 [R6.64], RZ ;  /* 0x000000ff0600c985 */ /* 0x0003e2000c101d0a */
[----:B------:R-:W-:Y:S05]  /*16960*/  @P0 EXIT ;  /* 0x000000000000094d */ /* 0x000fea0003800000 */
[----:B------:R-:W-:-:S04]  /*16970*/  LEA R2, P0, R0, R4, 0x1 ;  /* 0x0000000400027211 */ /* 0x000fc800078008ff */
[----:B------:R-:W-:-:S05]  /*16980*/  LEA.HI.X R3, R0, R3, R19, 0x1, P0 ;  /* 0x0000000300037211 */ /* 0x000fca00000f0c13 */
[----:B------:R-:W-:Y:S01]  /*16990*/  ST.E.128 [R2.64], RZ ;  /* 0x000000ff02007985 */ /* 0x000fe2000c101d0a */
[----:B------:R-:W-:Y:S05]  /*169a0*/  EXIT ;  /* 0x000000000000794d */ /* 0x000fea0003800000 */
.L_x_611:
        /* <DEDUP_REMOVED lines=13> */
.L_x_1479:


//--------------------- .text._ZN7cutlass13device_kernelIN5flash19enable_sm80_to_sm89INS1_16FlashAttnFwdSm80INS1_25CollectiveMainloopFwdSm80ILi4ELi1ELb0EN4cute5tupleIJNS5_1CILi128EEENS7_ILi112EEENS7_ILi64EEEEEELi64ENS_6half_tEfNS_4arch4Sm80ELb1ELb0ELb1ELb1ELb0ELb1ELb1ELb0EEENS1_21CollectiveEpilogueFwdINS6_IJS8_SA_S9_EEENS6_IJNS7_ILi1EEESI_SI_EEESC_SE_Li128ELb1ELb1ELb0ELb0EEENS1_19SingleTileSchedulerILb1ELb0ELb1ELi128EEEEEEEEEvNT_6ParamsE --------------------------
	.section	.text._ZN7cutlass13device_kernelIN5flash19enable_sm80_to_sm89INS1_16FlashAttnFwdSm80INS1_25CollectiveMainloopFwdSm80ILi4ELi1ELb0EN4cute5tupleIJNS5_1CILi128EEENS7_ILi112EEENS7_ILi64EEEEEELi64ENS_6half_tEfNS_4arch4Sm80ELb1ELb0ELb1ELb1ELb0ELb1ELb1ELb0EEENS1_21CollectiveEpilogueFwdINS6_IJS8_SA_S9_EEENS6_IJNS7_ILi1EEESI_SI_EEESC_SE_Li128ELb1ELb1ELb0ELb0EEENS1_19SingleTileSchedulerILb1ELb0ELb1ELi128EEEEEEEEEvNT_6ParamsE,"ax",@progbits
	.sectioninfo	@"SHI_REGISTERS=255"
	.align	128
.text._ZN7cutlass13device_kernelIN5flash19enable_sm80_to_sm89INS1_16FlashAttnFwdSm80INS1_25CollectiveMainloopFwdSm80ILi4ELi1ELb0EN4cute5tupleIJNS5_1CILi128EEENS7_ILi112EEENS7_ILi64EEEEEELi64ENS_6half_tEfNS_4arch4Sm80ELb1ELb0ELb1ELb1ELb0ELb1ELb1ELb0EEENS1_21CollectiveEpilogueFwdINS6_IJS8_SA_S9_EEENS6_IJNS7_ILi1EEESI_SI_EEESC_SE_Li128ELb1ELb1ELb0ELb0EEENS1_19SingleTileSchedulerILb1ELb0ELb1ELi128EEEEEEEEEvNT_6ParamsE:
        .type           _ZN7cutlass13device_kernelIN5flash19enable_sm80_to_sm89INS1_16FlashAttnFwdSm80INS1_25CollectiveMainloopFwdSm80ILi4ELi1ELb0EN4cute5tupleIJNS5_1CILi128EEENS7_ILi112EEENS7_ILi64EEEEEELi64ENS_6half_tEfNS_4arch4Sm80ELb1ELb0ELb1ELb1ELb0ELb1ELb1ELb0EEENS1_21CollectiveEpilogueFwdINS6_IJS8_SA_S9_EEENS6_IJNS7_ILi1EEESI_SI_EEESC_SE_Li128ELb1ELb1ELb0ELb0EEENS1_19SingleTileSchedulerILb1ELb0ELb1ELi128EEEEEEEEEvNT_6ParamsE,@function
        .size           _ZN7cutlass13device_kernelIN5flash19enable_sm80_to_sm89INS1_16FlashAttnFwdSm80INS1_25CollectiveMainloopFwdSm80ILi4ELi1ELb0EN4cute5tupleIJNS5_1CILi128EEENS7_ILi112EEENS7_ILi64EEEEEELi64ENS_6half_tEfNS_4arch4Sm80ELb1ELb0ELb1ELb1ELb0ELb1ELb1ELb0EEENS1_21CollectiveEpilogueFwdINS6_IJS8_SA_S9_EEENS6_IJNS7_ILi1EEESI_SI_EEESC_SE_Li128ELb1ELb1ELb0ELb0EEENS1_19SingleTileSchedulerILb1ELb0ELb1ELi128EEEEEEEEEvNT_6ParamsE,(.L_x_1480 - _ZN7cutlass13device_kernelIN5flash19enable_sm80_to_sm89INS1_16FlashAttnFwdSm80INS1_25CollectiveMainloopFwdSm80ILi4ELi1ELb0EN4cute5tupleIJNS5_1CILi128EEENS7_ILi112EEENS7_ILi64EEEEEELi64ENS_6half_tEfNS_4arch4Sm80ELb1ELb0ELb1ELb1ELb0ELb1ELb1ELb0EEENS1_21CollectiveEpilogueFwdINS6_IJS8_SA_S9_EEENS6_IJNS7_ILi1EEESI_SI_EEESC_SE_Li128ELb1ELb1ELb0ELb0EEENS1_19SingleTileSchedulerILb1ELb0ELb1ELi128EEEEEEEEEvNT_6ParamsE)
        .other          _ZN7cutlass13device_kernelIN5flash19enable_sm80_to_sm89INS1_16FlashAttnFwdSm80INS1_25CollectiveMainloopFwdSm80ILi4ELi1ELb0EN4cute5tupleIJNS5_1CILi128EEENS7_ILi112EEENS7_ILi64EEEEEELi64ENS_6half_tEfNS_4arch4Sm80ELb1ELb0ELb1ELb1ELb0ELb1ELb1ELb0EEENS1_21CollectiveEpilogueFwdINS6_IJS8_SA_S9_EEENS6_IJNS7_ILi1EEESI_SI_EEESC_SE_Li128ELb1ELb1ELb0ELb0EEENS1_19SingleTileSchedulerILb1ELb0ELb1ELi128EEEEEEEEEvNT_6ParamsE,@"STO_CUDA_ENTRY STV_DEFAULT"
_ZN7cutlass13device_kernelIN5flash19enable_sm80_to_sm89INS1_16FlashAttnFwdSm80INS1_25CollectiveMainloopFwdSm80ILi4ELi1ELb0EN4cute5tupleIJNS5_1CILi128EEENS7_ILi112EEENS7_ILi64EEEEEELi64ENS_6half_tEfNS_4arch4Sm80ELb1ELb0ELb1ELb1ELb0ELb1ELb1ELb0EEENS1_21CollectiveEpilogueFwdINS6_IJS8_SA_S9_EEENS6_IJNS7_ILi1EEESI_SI_EEESC_SE_Li128ELb1ELb1ELb0ELb0EEENS1_19SingleTileSchedulerILb1ELb0ELb1ELi128EEEEEEEEEvNT_6ParamsE:
        /* <DEDUP_REMOVED lines=17> */
.L_x_613:
        /* <DEDUP_REMOVED lines=8> */
.L_x_615:
[----:B------:R-:W-:-:S04]  /*0190*/  MOV R0, c[0x0][0x54c] ;  /* 0x0001530000007a02 */ /* 0x000fc80000000f00 */
.L_x_614:
[----:B------:R-:W-:Y:S01]  /*01a0*/  USHF.L.U32 UR4, UR4, 0x7, URZ ;  /* 0x0000000704047899 */ /* 0x000fe2000800063f */
[----:B-----5:R-:W-:-:S05]  /*01b0*/  IMAD R0, R0, c[0x0][0x548], RZ ;  /* 0x0001520000007a24 */ /* 0x020fca00078e02ff */
[----:B------:R-:W-:-:S04]  /*01c0*/  MOV R12, UR4 ;  /* 0x00000004000c7c02 */ /* 0x000fc80008000f00 */
[----:B------:R-:W-:-:S04]  /*01d0*/  ISETP.GE.AND P0, PT, R12, R0, PT ;  /* 0x000000000c00720c */ /* 0x000fc80003f06270 */
[----:B------:R-:W-:-:S05]  /*01e0*/  SEL R0, R5, 0xffffffff, !P0 ;  /* 0xffffffff05007807 */ /* 0x000fca0004000000 */
[----:B------:R2:W-:Y:S01]  /*01f0*/  STL [R1+0x78], R0 ;  /* 0x0000780001007387 */ /* 0x0005e20000100800 */
[----:B------:R-:W-:Y:S05]  /*0200*/  BRA `(.L_x_616) ;  /* 0x0000014000007947 */ /* 0x000fea0003800000 */
.L_x_612:
[----:B------:R-:W-:-:S04]  /*0210*/  ISETP.NE.U32.AND P0, PT, RZ, c[0x0][0x568], PT ;  /* 0x00015a00ff007a0c */ /* 0x000fc80003f05070 */
[----:B------:R-:W-:-:S13]  /*0220*/  ISETP.NE.AND.EX P0, PT, RZ, c[0x0][0x56c], PT, P0 ;  /* 0x00015b00ff007a0c */ /* 0x000fda0003f05300 */
[----:B------:R-:W-:Y:S05]  /*0230*/  @!P0 BRA `(.L_x_617) ;  /* 0x0000002000008947 */ /* 0x000fea0003800000 */
[----:B------:R1:W5:Y:S01]  /*0240*/  LDG.E R0, [R2.64] ;  /* 0x0000000802007981 */ /* 0x000362000c1e1900 */
[----:B------:R-:W-:Y:S05]  /*0250*/  BRA `(.L_x_618) ;  /* 0x0000009000007947 */ /* 0x000fea0003800000 */
.L_x_617:
        /* <DEDUP_REMOVED lines=8> */
.L_x_619:
[----:B------:R-:W-:-:S04]  /*02e0*/  MOV R0, c[0x0][0x54c] ;  /* 0x0001530000007a02 */ /* 0x000fc80000000f00 */
.L_x_618:
[----:B------:R-:W-:Y:S01]  /*02f0*/  USHF.L.U32 UR4, UR4, 0x7, URZ ;  /* 0x0000000704047899 */ /* 0x000fe2000800063f */
[----:B-----5:R-:W-:-:S05]  /*0300*/  IMAD R0, R0, c[0x0][0x548], RZ ;  /* 0x0001520000007a24 */ /* 0x020fca00078e02ff */
[----:B------:R-:W-:-:S04]  /*0310*/  MOV R12, UR4 ;  /* 0x00000004000c7c02 */ /* 0x000fc80008000f00 */
[----:B------:R-:W-:-:S04]  /*0320*/  ISETP.GE.AND P0, PT, R12, R0, PT ;  /* 0x000000000c00720c */ /* 0x000fc80003f06270 */
[----:B------:R-:W-:-:S05]  /*0330*/  SEL R0, R5, 0xffffffff, !P0 ;  /* 0xffffffff05007807 */ /* 0x000fca0004000000 */
[----:B------:R2:W-:Y:S04]  /*0340*/  STL [R1+0x78], R0 ;  /* 0x0000780001007387 */ /* 0x0005e80000100800 */
.L_x_616:
        /* <DEDUP_REMOVED lines=22> */
[----:B-1----:R-:W-:Y:S01]  /*04b0*/  IMAD.WIDE R2, R38, R15, c[0x0][0x358] ;  /* 0x0000d60026027625 */ /* 0x002fe200078e020f */
[----:B------:R-:W3:Y:S04]  /*04c0*/  @P0 LDG.E R0, [R8.64] ;  /* 0x0000000808000981 */ /* 0x000ee8000c1e1900 */
[----:B------:R2:W5:Y:S04]  /*04d0*/  @P1 LDG.E R187, [R6.64] ;  /* 0x0000000806bb1981 */ /* 0x000568000c1e1900 */
[----:B------:R2:W5:Y:S04]  /*04e0*/  @P5 LDG.E R191, [R4.64] ;  /* 0x0000000804bf5981 */ /* 0x000568000c1e1900 */
[----:B------:R2:W5:Y:S04]  /*04f0*/  @P3 LDG.E R13, [R2.64] ;  /* 0x00000008020d3981 */ /* 0x000568000c1e1900 */
[----:B------:R-:W1:Y:S01]  /*0500*/  S2R R39, SR_CTAID.Y ;  /* 0x0000000000277919 */ /* 0x000e620000002600 */
[----:B------:R-:W-:Y:S01]  /*0510*/  IMAD.MOV.U32 R14, RZ, RZ, c[0x0][0x1d0] ;  /* 0x00007400ff0e7624 */ /* 0x000fe200078e00ff */
[----:B-1----:R-:W-:-:S02]  /*0520*/  SHF.R.S32.HI R218, RZ, 0x1f, R39 ;  /* 0x0000001fffda7819 */ /* 0x002fc40000011427 */
[----:B---3--:R1:W-:Y:S01]  /*0530*/  STL [R1+0x40], R0 ;  /* 0x0000400001007387 */ /* 0x0083e20000100800 */
[----:B------:R-:W-:Y:S02]  /*0540*/  IMAD.MOV.U32 R9, RZ, RZ, R0 ;  /* 0x000000ffff097224 */ /* 0x000fe400078e0000 */
[----:B-1----:R-:W-:Y:S01]  /*0550*/  IMAD.MOV.U32 R0, RZ, RZ, c[0x0][0x228] ;  /* 0x00008a00ff007624 */ /* 0x002fe200078e00ff */
[----:B------:R-:W-:Y:S05]  /*0560*/  @P0 BRA `(.L_x_620) ;  /* 0x0000005000000947 */ /* 0x000fea0003800000 */
[----:B--2---:R-:W-:Y:S05]  /*0570*/  @!P1 BRA `(.L_x_620) ;  /* 0x0000004000009947 */ /* 0x004fea0003800000 */
[----:B------:R1:W2:Y:S04]  /*0580*/  LDG.E R8, [R6.64] ;  /* 0x0000000806087981 */ /* 0x0002a8000c1e1900 */
[----:B-1----:R-:W2:Y:S02]  /*0590*/  LDG.E R6, [R6.64+0x4] ;  /* 0x0000040806067981 */ /* 0x002ea4000c1e1900 */
[----:B--2---:R-:W-:-:S05]  /*05a0*/  IADD3 R9, -R8, R6, RZ ;  /* 0x0000000608097210 */ /* 0x004fca0007ffe1ff */
[----:B------:R1:W-:Y:S02]  /*05b0*/  STL [R1+0x40], R9 ;  /* 0x0000400901007387 */ /* 0x0003e40000100800 */
.L_x_620:
[----:B--2---:R-:W-:-:S04]  /*05c0*/  ISETP.NE.U32.AND P0, PT, RZ, c[0x0][0x368], PT ;  /* 0x0000da00ff007a0c */ /* 0x004fc80003f05070 */
[----:B------:R-:W-:-:S13]  /*05d0*/  ISETP.NE.AND.EX P0, PT, RZ, c[0x0][0x36c], PT, P0 ;  /* 0x0000db00ff007a0c */ /* 0x000fda0003f05300 */
[----:B------:R-:W-:Y:S05]  /*05e0*/  @!P0 BRA `(.L_x_621) ;  /* 0x0000003000008947 */ /* 0x000fea0003800000 */
[----:B------:R-:W-:-:S05]  /*05f0*/  IMAD.WIDE R4, R38, R15, c[0x0][0x368] ;  /* 0x0000da0026047625 */ /* 0x000fca00078e020f */
[----:B------:R2:W5:Y:S01]  /*0600*/  LDG.E R14, [R4.64] ;  /* 0x00000008040e7981 */ /* 0x000562000c1e1900 */
[----:B------:R-:W-:Y:S05]  /*0610*/  BRA `(.L_x_622) ;  /* 0x0000004000007947 */ /* 0x000fea0003800000 */
.L_x_621:
[----:B------:R-:W-:Y:S05]  /*0620*/  @!P5 BRA `(.L_x_622) ;  /* 0x000000300000d947 */ /* 0x000fea0003800000 */
[----:B------:R2:W3:Y:S04]  /*0630*/  LDG.E R6, [R4.64] ;  /* 0x0000000804067981 */ /* 0x0004e8000c1e1900 */
[----:B--2---:R-:W3:Y:S02]  /*0640*/  LDG.E R4, [R4.64+0x4] ;  /* 0x0000040804047981 */ /* 0x004ee4000c1e1900 */
[----:B---3--:R-:W-:Y:S02]  /*0650*/  IADD3 R14, -R6, R4, RZ ;  /* 0x00000004060e7210 */ /* 0x008fe40007ffe1ff */
.L_x_622:
[----:B--2---:R2:W3:Y:S04]  /*0660*/  @P3 LDG.E R5, [R2.64] ;  /* 0x0000000802053981 */ /* 0x0044e8000c1e1900 */
[----:B------:R2:W3:Y:S01]  /*0670*/  @P3 LDG.E R4, [R2.64+0x4] ;  /* 0x0000040802043981 */ /* 0x0004e2000c1e1900 */
[----:B------:R-:W-:Y:S01]  /*0680*/  ISETP.NE.U32.AND P0, PT, RZ, c[0x0][0x378], PT ;  /* 0x0000de00ff007a0c */ /* 0x000fe20003f05070 */
[----:B-----5:R-:W-:-:S03]  /*0690*/  IMAD.MOV.U32 R167, RZ, RZ, R14 ;  /* 0x000000ffffa77224 */ /* 0x020fc600078e000e */
[----:B------:R-:W-:Y:S01]  /*06a0*/  ISETP.NE.AND.EX P0, PT, RZ, c[0x0][0x37c], PT, P0 ;  /* 0x0000df00ff007a0c */ /* 0x000fe20003f05300 */
[----:B------:R-:W-:-:S12]  /*06b0*/  IMAD.MOV.U32 R6, RZ, RZ, c[0x0][0x2c4] ;  /* 0x0000b100ff067624 */ /* 0x000fd800078e00ff */
[----:B--2---:R-:W-:-:S05]  /*06c0*/  @P0 IMAD.WIDE R2, R38, R15, c[0x0][0x378] ;  /* 0x0000de0026020625 */ /* 0x004fca00078e020f */
[----:B------:R2:W5:Y:S01]  /*06d0*/  @P0 LDG.E R167, [R2.64] ;  /* 0x0000000802a70981 */ /* 0x000562000c1e1900 */
[----:B------:R-:W-:Y:S01]  /*06e0*/  ISETP.NE.AND P0, PT, R6, 0x1, PT ;  /* 0x000000010600780c */ /* 0x000fe20003f05270 */
[----:B------:R-:W-:Y:S02]  /*06f0*/  IMAD.IADD R6, R14, 0x1, -R190 ;  /* 0x000000010e067824 */ /* 0x000fe400078e0abe */
[----:B--2---:R-:W-:Y:S01]  /*0700*/  IMAD.MOV.U32 R2, RZ, RZ, R12 ;  /* 0x000000ffff027224 */ /* 0x004fe200078e000c */
[----:B------:R-:W-:-:S04]  /*0710*/  IADD3 R3, R12, 0x7f, RZ ;  /* 0x0000007f0c037810 */ /* 0x000fc80007ffe0ff */
[----:B------:R2:W-:Y:S05]  /*0720*/  STL [R1+0x18], R2 ;  /* 0x0000180201007387 */ /* 0x0005ea0000100800 */
[----:B--2---:R-:W-:-:S05]  /*0730*/  @P0 IADD3 R2, R2, 0x7f, RZ ;  /* 0x0000007f02020810 */ /* 0x004fca0007ffe0ff */
[----:B------:R-:W-:-:S05]  /*0740*/  @P0 IMAD.HI.U32 R2, R2, c[0x0][0x2c8], RZ ;  /* 0x0000b20002020a27 */ /* 0x000fca00078e00ff */
[----:B------:R-:W-:Y:S01]  /*0750*/  @P0 SHF.R.U32.HI R3, RZ, c[0x0][0x2cc], R2 ;  /* 0x0000b300ff030a19 */ /* 0x000fe20000011602 */
[----:B------:R-:W-:Y:S02]  /*0760*/  IMAD.MOV.U32 R2, RZ, RZ, RZ ;  /* 0x000000ffff027224 */ /* 0x000fe400078e00ff */
[----:B---3--:R-:W-:Y:S02]  /*0770*/  @P3 IMAD.IADD R0, R4, 0x1, -R5 ;  /* 0x0000000104003824 */ /* 0x008fe400078e0a05 */
[----:B------:R-:W-:Y:S02]  /*0780*/  IMAD.MOV.U32 R4, RZ, RZ, RZ ;  /* 0x000000ffff047224 */ /* 0x000fe400078e00ff */
[----:B------:R-:W-:-:S05]  /*0790*/  IMAD.IADD R5, R6, 0x1, R0 ;  /* 0x0000000106057824 */ /* 0x000fca00078e0200 */
[----:B------:R-:W-:Y:S01]  /*07a0*/  IADD3 R200, R5, 0x70, -R9 ;  /* 0x0000007005c87810 */ /* 0x000fe20007ffe809 */
[----:B------:R2:W-:Y:S04]  /*07b0*/  STL [R1+0x44], R5 ;  /* 0x0000440501007387 */ /* 0x0005e80000100800 */
[----:B------:R-:W-:-:S04]  /*07c0*/  IMAD.IADD R3, R200, 0x1, R3 ;  /* 0x00000001c8037824 */ /* 0x000fc800078e0203 */
[----:B------:R-:W-:-:S05]  /*07d0*/  IMAD.HI R2, R3, -0x6db6db6d, R2 ;  /* 0x9249249303027827 */ /* 0x000fca00078e0202 */
[----:B------:R-:W-:-:S04]  /*07e0*/  SHF.R.U32.HI R3, RZ, 0x1f, R2 ;  /* 0x0000001fff037819 */ /* 0x000fc80000011602 */
[----:B------:R-:W-:Y:S02]  /*07f0*/  LEA.HI.SX32 R2, R2, R3, 0x1a ;  /* 0x0000000302027211 */ /* 0x000fe400078fd2ff */
[----:B--2---:R-:W-:-:S05]  /*0800*/  IADD3 R5, R5, 0x6f, RZ ;  /* 0x0000006f05057810 */ /* 0x004fca0007ffe0ff */
[----:B------:R-:W-:-:S05]  /*0810*/  IMAD.HI R4, R5, -0x6db6db6d, R4 ;  /* 0x9249249305047827 */ /* 0x000fca00078e0204 */
[----:B------:R-:W-:-:S04]  /*0820*/  SHF.R.U32.HI R5, RZ, 0x1f, R4 ;  /* 0x0000001fff057819 */ /* 0x000fc80000011604 */
[----:B------:R-:W-:-:S04]  /*0830*/  LEA.HI.SX32 R199, R4, R5, 0x1a ;  /* 0x0000000504c77211 */ /* 0x000fc800078fd2ff */
[----:B------:R-:W-:Y:S01]  /*0840*/  IMNMX R3, R199, R2, PT ;  /* 0x00000002c7037217 */ /* 0x000fe20003800200 */
[----:B------:R-:W-:-:S04]  /*0850*/  IMAD.MOV R2, RZ, RZ, -R6 ;  /* 0x000000ffff027224 */ /* 0x000fc800078e0a06 */
[----:B------:R-:W-:Y:S01]  /*0860*/  IMAD R3, R3, 0x70, -R6 ;  /* 0x0000007003037824 */ /* 0x000fe200078e0a06 */
[----:B------:R-:W-:-:S04]  /*0870*/  IMNMX R2, RZ, R2, !PT ;  /* 0x00000002ff027217 */ /* 0x000fc80007800200 */
[----:B------:R-:W-:-:S04]  /*0880*/  IMNMX R3, R3, R0, PT ;  /* 0x0000000003037217 */ /* 0x000fc80003800200 */
[----:B------:R-:W-:Y:S02]  /*0890*/  ISETP.GT.AND P0, PT, R3, R2, PT ;  /* 0x000000020300720c */ /* 0x000fe40003f04270 */
[----:B------:R-:W-:-:S05]  /*08a0*/  SHF.R.U32.HI R2, RZ, 0x4, R2 ;  /* 0x00000004ff027819 */ /* 0x000fca0000011602 */
[----:B------:R-:W-:-:S04]  /*08b0*/  IMAD.WIDE.U32 R4, R2, 0x24924925, RZ ;  /* 0x2492492502047825 */ /* 0x000fc800078e00ff */
[----:B------:R-:W-:Y:S02]  /*08c0*/  IMAD.MOV.U32 R165, RZ, RZ, R5 ;  /* 0x000000ffffa57224 */ /* 0x000fe400078e0005 */
[----:B------:R-:W-:Y:S01]  /*08d0*/  @P0 IADD3 R3, R3, 0x6f, RZ ;  /* 0x0000006f03030810 */ /* 0x000fe20007ffe0ff */
[----:B------:R-:W-:Y:S02]  /*08e0*/  @P0 IMAD.MOV.U32 R2, RZ, RZ, RZ ;  /* 0x000000ffff020224 */ /* 0x000fe400078e00ff */
[----:B------:R-:W-:Y:S02]  /*08f0*/  IMAD.MOV.U32 R6, RZ, RZ, R165 ;  /* 0x000000ffff067224 */ /* 0x000fe400078e00a5 */
[----:B------:R-:W-:-:S05]  /*0900*/  @P0 IMAD.HI R2, R3, -0x6db6db6d, R2 ;  /* 0x9249249303020827 */ /* 0x000fca00078e0202 */
[----:B------:R-:W-:-:S04]  /*0910*/  @P0 SHF.R.U32.HI R3, RZ, 0x1f, R2 ;  /* 0x0000001fff030819 */ /* 0x000fc80000011602 */
[----:B------:R-:W-:-:S04]  /*0920*/  @P0 LEA.HI.SX32 R6, R2, R3, 0x1a ;  /* 0x0000000302060211 */ /* 0x000fc800078fd2ff */
[----:B------:R-:W-:-:S13]  /*0930*/  ISETP.GT.AND P0, PT, R6, R165, PT ;  /* 0x000000a50600720c */ /* 0x000fda0003f04270 */
[----:B------:R-:W-:Y:S05]  /*0940*/  @!P0 BRA `(.L_x_623) ;  /* 0x0000777000008947 */ /* 0x000fea0003800000 */
[----:B------:R-:W-:-:S04]  /*0950*/  ISETP.NE.U32.AND P0, PT, RZ, c[0x0][0x340], PT ;  /* 0x0000d000ff007a0c */ /* 0x000fc80003f05070 */
[----:B------:R-:W-:-:S13]  /*0960*/  ISETP.NE.AND.EX P4, PT, RZ, c[0x0][0x344], PT, P0 ;  /* 0x0000d100ff007a0c */ /* 0x000fda0003f85300 */
[----:B------:R-:W-:-:S05]  /*0970*/  @P4 IMAD.WIDE R2, R38, R15, c[0x0][0x340] ;  /* 0x0000d00026024625 */ /* 0x000fca00078e020f */
[----:B------:R2:W3:Y:S01]  /*0980*/  @P4 LDG.E R30, [R2.64] ;  /* 0x00000008021e4981 */ /* 0x0004e2000c1e1900 */
        /* <DEDUP_REMOVED lines=24> */
[----:B--2---:R-:W-:Y:S01]  /*0b10*/  LEA.HI R3, R36, R252, RZ, 0x3 ;  /* 0x000000fc24037211 */ /* 0x004fe200078f18ff */
        /* <DEDUP_REMOVED lines=11> */
[----:B------:R-:W-:Y:S01]  /*0bd0*/  IADD3 R118, R32, 0x20, RZ ;  /* 0x0000002020767810 */ /* 0x000fe20007ffe0ff */
[----:B------:R-:W-:Y:S01]  /*0be0*/  IMAD.SHL.U32 R10, R2, 0x8, RZ ;  /* 0x00000008020a7824 */ /* 0x000fe200078e00ff */
[C---:B------:R-:W-:Y:S01]  /*0bf0*/  LEA.HI.X.SX32 R166, R5.reuse, R3, 0x1, P0 ;  /* 0x0000000305a67211 */ /* 0x040fe200000f0eff */
[----:B------:R-:W-:Y:S01]  /*0c00*/  IMAD.SHL.U32 R5, R5, 0x40, RZ ;  /* 0x0000004005057824 */ /* 0x000fe200078e00ff */
[----:B------:R-:W-:Y:S01]  /*0c10*/  SHF.R.S32.HI R33, RZ, 0x1f, R32 ;  /* 0x0000001fff217819 */ /* 0x000fe20000011420 */
[----:B------:R-:W-:Y:S01]  /*0c20*/  IMAD R13, R42, -0x70, R135 ;  /* 0xffffff902a0d7824 */ /* 0x000fe200078e0287 */
[----:B------:R-:W-:Y:S01]  /*0c30*/  SHF.R.S32.HI R11, RZ, 0x1f, R10 ;  /* 0x0000001fff0b7819 */ /* 0x000fe2000001140a */
[----:B------:R-:W-:Y:S01]  /*0c40*/  IMAD R2, R166, c[0x0][0x238], RZ ;  /* 0x00008e00a6027a24 */ /* 0x000fe200078e02ff */
[----:B------:R-:W-:Y:S01]  /*0c50*/  ISETP.GE.AND P6, PT, R10, c[0x0][0x1d4], PT ;  /* 0x000075000a007a0c */ /* 0x000fe20003fc6270 */
[C---:B------:R-:W-:Y:S01]  /*0c60*/  IMAD R16, R102.reuse, c[0x0][0x284], R16 ;  /* 0x0000a10066107a24 */ /* 0x040fe200078e0210 */
[----:B------:R-:W-:Y:S01]  /*0c70*/  ISETP.GE.AND P1, PT, R13, 0x1, PT ;  /* 0x000000010d00780c */ /* 0x000fe20003f26270 */
[----:B------:R-:W-:Y:S01]  /*0c80*/  IMAD R4, R161, c[0x0][0x23c], R2 ;  /* 0x00008f00a1047a24 */ /* 0x000fe200078e0202 */
[----:B------:R-:W-:Y:S01]  /*0c90*/  ISETP.GE.AND P0, PT, R13, 0x11, PT ;  /* 0x000000110d00780c */ /* 0x000fe20003f06270 */
        /* <DEDUP_REMOVED lines=40> */
[----:B------:R-:W-:Y:S01]  /*0f20*/  IMAD.WIDE.U32 R14, R102, c[0x0][0x280], R34 ;  /* 0x0000a000660e7a25 */ /* 0x000fe200078e0022 */
[----:B------:R-:W-:-:S03]  /*0f30*/  @P1 LEA R4, P2, R22, c[0x0][0x220], 0x1 ;  /* 0x0000880016041a11 */ /* 0x000fc600078408ff */
[----:B------:R-:W-:Y:S01]  /*0f40*/  IMAD.SHL.U32 R93, R2, 0x2, RZ ;  /* 0x00000002025d7824 */ /* 0x000fe200078e00ff */
[----:B------:R-:W-:Y:S01]  /*0f50*/  @P1 LEA.HI.X R5, R22, c[0x0][0x224], R3, 0x1, P2 ;  /* 0x0000890016051a11 */ /* 0x000fe200010f0c03 */
[----:B------:R-:W-:Y:S01]  /*0f60*/  IMAD.IADD R117, R15, 0x1, R16 ;  /* 0x000000010f757824 */ /* 0x000fe200078e0210 */
[----:B------:R-:W-:Y:S01]  /*0f70*/  @P0 LEA R2, P2, R168, R22, 0x4 ;  /* 0x00000016a8020211 */ /* 0x000fe200078420ff */
[----:B------:R-:W-:Y:S02]  /*0f80*/  IMAD.MOV.U32 R116, RZ, RZ, R14 ;  /* 0x000000ffff747224 */ /* 0x000fe400078e000e */
[----:B------:R-:W-:Y:S01]  /*0f90*/  @!PT LDS RZ, [RZ] ;  /* 0x00000000fffff984 */ /* 0x000fe20000000800 */
[----:B------:R-:W-:Y:S01]  /*0fa0*/  @!PT LDS RZ, [RZ] ;  /* 0x00000000fffff984 */ /* 0x000fe20000000800 */
[----:B------:R-:W-:Y:S01]  /*0fb0*/  @!PT LDS RZ, [RZ] ;  /* 0x00000000fffff984 */ /* 0x000fe20000000800 */
[----:B------:R2:W-:Y:S01]  /*0fc0*/  @P1 LDGSTS.E.BYPASS.LTC128B.128 [R93+0x3900], [R4.64], !P6 ;  /* 0x03900000045d1fae */ /* 0x0005e2000f101d48 */
[----:B------:R-:W-:Y:S01]  /*0fd0*/  ISETP.GE.AND P1, PT, R13, 0x31, PT ;  /* 0x000000310d00780c */ /* 0x000fe20003f26270 */
[----:B------:R-:W-:-:S04]  /*0fe0*/  IMAD.WIDE.U32 R188, R102, c[0x0][0x1e0], RZ ;  /* 0x0000780066bc7a25 */ /* 0x000fc800078e00ff */
[----:B------:R-:W-:Y:S02]  /*0ff0*/  IMAD.SHL.U32 R216, R182, 0x40, RZ ;  /* 0x00000040b6d87824 */ /* 0x000fe400078e00ff */
[C---:B------:R-:W-:Y:S02]  /*1000*/  IMAD R202, R174.reuse, c[0x0][0x294], RZ ;  /* 0x0000a500aeca7a24 */ /* 0x040fe400078e02ff */
[C---:B------:R-:W-:Y:S02]  /*1010*/  IMAD R203, R174.reuse, c[0x0][0x284], RZ ;  /* 0x0000a100aecb7a24 */ /* 0x040fe400078e02ff */
[C---:B------:R-:W-:Y:S02]  /*1020*/  IMAD R204, R174.reuse, c[0x0][0x1e4], RZ ;  /* 0x00007900aecc7a24 */ /* 0x040fe400078e02ff */
[----:B------:R-:W-:Y:S02]  /*1030*/  @P1 IMAD R12, R37, 0x30, RZ ;  /* 0x00000030250c1824 */ /* 0x000fe400078e02ff */
[----:B------:R-:W-:-:S04]  /*1040*/  IMAD.WIDE.U32 R178, R174, c[0x0][0x290], RZ ;  /* 0x0000a400aeb27a25 */ /* 0x000fc800078e00ff */
[----:B------:R-:W-:-:S04]  /*1050*/  IMAD.WIDE.U32 R176, R174, c[0x0][0x280], RZ ;  /* 0x0000a000aeb07a25 */ /* 0x000fc800078e00ff */
[----:B------:R-:W-:Y:S01]  /*1060*/  IMAD.WIDE.U32 R182, R182, 0x60, RZ ;  /* 0x00000060b6b67825 */ /* 0x000fe200078e00ff */
[----:B--2---:R-:W-:-:S03]  /*1070*/  @P0 LEA.HI.X R5, R168, R3, R37, 0x4, P2 ;  /* 0x00000003a8050211 */ /* 0x004fc600010f2425 */
[----:B------:R-:W-:Y:S01]  /*1080*/  IMAD.WIDE.U32 R194, R170, c[0x0][0x1e0], RZ ;  /* 0x00007800aac27a25 */ /* 0x000fe200078e00ff */
[----:B------:R-:W-:Y:S02]  /*1090*/  @P0 LEA R4, P2, R2, c[0x0][0x220], 0x1 ;  /* 0x0000880002040a11 */ /* 0x000fe400078408ff */
[----:B------:R-:W-:Y:S01]  /*10a0*/  IADD3 R201, R183, UR10, RZ ;  /* 0x0000000ab7c97c10 */ /* 0x000fe2000fffe0ff */
[----:B------:R-:W-:Y:S01]  /*10b0*/  IMAD.WIDE.U32 R174, R174, c[0x0][0x1e0], RZ ;  /* 0x00007800aeae7a25 */ /* 0x000fe200078e00ff */
[----:B------:R-:W-:Y:S02]  /*10c0*/  @P0 LEA.HI.X R5, R2, c[0x0][0x224], R5, 0x1, P2 ;  /* 0x0000890002050a11 */ /* 0x000fe400010f0c05 */
[----:B------:R-:W-:Y:S01]  /*10d0*/  @P3 IADD3 R6, P2, R22, R6, RZ ;  /* 0x0000000616063210 */ /* 0x000fe20007f5e0ff */
[----:B------:R-:W-:Y:S02]  /*10e0*/  IMAD.SHL.U32 R2, R37, 0x20, RZ ;  /* 0x0000002025027824 */ /* 0x000fe400078e00ff */
[----:B------:R2:W-:Y:S01]  /*10f0*/  @P0 LDGSTS.E.BYPASS.LTC128B.128 [R93+0x4100], [R4.64], !P6 ;  /* 0x04100000045d0fae */ /* 0x0005e2000f101d48 */
[----:B------:R-:W-:Y:S01]  /*1100*/  @P3 LEA R8, P0, R6, c[0x0][0x220], 0x1 ;  /* 0x0000880006083a11 */ /* 0x000fe200078008ff */
[----:B------:R-:W-:Y:S01]  /*1110*/  IMAD.WIDE.U32 R196, R171, c[0x0][0x1e0], RZ ;  /* 0x00007800abc47a25 */ /* 0x000fe200078e00ff */
[----:B------:R-:W-:-:S02]  /*1120*/  @P3 IADD3.X R7, R3, R7, R2, P2, !PT ;  /* 0x0000000703073210 */ /* 0x000fc400017fe402 */
[----:B------:R-:W-:Y:S01]  /*1130*/  @P1 MOV R2, R22 ;  /* 0x0000001600021202 */ /* 0x000fe20000000f00 */
[----:B------:R-:W-:Y:S01]  /*1140*/  IMAD.WIDE.U32 R192, R169, c[0x0][0x1e0], RZ ;  /* 0x00007800a9c07a25 */ /* 0x000fe200078e00ff */
[----:B------:R-:W-:Y:S02]  /*1150*/  ISETP.GE.AND P2, PT, R13, 0x41, PT ;  /* 0x000000410d00780c */ /* 0x000fe40003f46270 */
[----:B-1----:R-:W-:Y:S01]  /*1160*/  @P3 LEA.HI.X R9, R6, c[0x0][0x224], R7, 0x1, P0 ;  /* 0x0000890006093a11 */ /* 0x002fe200000f0c07 */
[----:B-----5:R-:W-:-:S04]  /*1170*/  IMAD.WIDE.U32 R116, R167, c[0x0][0x280], R116 ;  /* 0x0000a000a7747a25 */ /* 0x020fc800078e0074 */
[----:B------:R1:W-:Y:S01]  /*1180*/  @P3 LDGSTS.E.BYPASS.LTC128B.128 [R93+0x4900], [R8.64], !P6 ;  /* 0x04900000085d3fae */ /* 0x0003e2000f101d48 */
[----:B------:R-:W-:Y:S02]  /*1190*/  IMAD.IADD R202, R179, 0x1, R202 ;  /* 0x00000001b3ca7824 */ /* 0x000fe400078e02ca */
[----:B------:R-:W-:Y:S02]  /*11a0*/  IMAD.IADD R203, R177, 0x1, R203 ;  /* 0x00000001b1cb7824 */ /* 0x000fe400078e02cb */
[----:B------:R-:W-:Y:S02]  /*11b0*/  IMAD.IADD R204, R175, 0x1, R204 ;  /* 0x00000001afcc7824 */ /* 0x000fe400078e02cc */
[----:B--2---:R-:W-:-:S04]  /*11c0*/  @P1 IMAD.WIDE.U32 R4, R168, 0x30, R2 ;  /* 0x00000030a8041825 */ /* 0x004fc800078e0002 */
        /* <DEDUP_REMOVED lines=8> */
[----:B-1----:R-:W-:Y:S01]  /*1250*/  IMAD R9, R218, c[0x0][0x260], RZ ;  /* 0x00009800da097a24 */ /* 0x002fe200078e02ff */
        /* <DEDUP_REMOVED lines=15> */
[----:B--2---:R-:W-:-:S03]  /*1350*/  IMAD R6, R29, c[0x0][0x1e0], RZ ;  /* 0x000078001d067a24 */ /* 0x004fc600078e02ff */
[----:B------:R-:W-:Y:S02]  /*1360*/  SEL R23, RZ, 0xffffffff, P0 ;  /* 0xffffffffff177807 */ /* 0x000fe40000000000 */
[----:B------:R-:W-:Y:S01]  /*1370*/  ISETP.GT.AND P0, PT, R13, 0x60, PT ;  /* 0x000000600d00780c */ /* 0x000fe20003f04270 */
[----:B------:R-:W-:-:S04]  /*1380*/  IMAD R6, R26, c[0x0][0x1e4], R6 ;  /* 0x000079001a067a24 */ /* 0x000fc800078e0206 */
[----:B------:R-:W-:-:S04]  /*1390*/  IMAD.IADD R5, R5, 0x1, R6 ;  /* 0x0000000105057824 */ /* 0x000fc800078e0206 */
        /* <DEDUP_REMOVED lines=31> */
[----:B------:R-:W-:Y:S01]  /*1590*/  @P1 IMAD R6, R37, 0x50, RZ ;  /* 0x0000005025061824 */ /* 0x000fe200078e02ff */
[----:B------:R-:W-:Y:S01]  /*15a0*/  LEA.HI R7, R36, R252, RZ, 0x5 ;  /* 0x000000fc24077211 */ /* 0x000fe200078f28ff */
[----:B------:R-:W-:Y:S01]  /*15b0*/  @P1 IMAD.WIDE.U32 R4, R168, 0x50, R4 ;  /* 0x00000050a8041825 */ /* 0x000fe200078e0004 */
[----:B------:R-:W-:Y:S02]  /*15c0*/  IADD3 R36, R34, 0x10, RZ ;  /* 0x0000001022247810 */ /* 0x000fe40007ffe0ff */
[----:B------:R-:W-:Y:S01]  /*15d0*/  LOP3.LUT R99, R24, 0x1, RZ, 0xc0, !PT ;  /* 0x0000000118637812 */ /* 0x000fe200078ec0ff */
[----:B------:R-:W-:Y:S01]  /*15e0*/  @P1 IMAD.IADD R5, R5, 0x1, R6 ;  /* 0x0000000105051824 */ /* 0x000fe200078e0206 */
[----:B------:R-:W-:Y:S01]  /*15f0*/  @P1 LEA R8, P2, R4, c[0x0][0x220], 0x1 ;  /* 0x0000880004081a11 */ /* 0x000fe200078408ff */
[----:B------:R-:W-:Y:S01]  /*1600*/  IMAD.IADD R2, R102, 0x1, -R2 ;  /* 0x0000000166027824 */ /* 0x000fe200078e0a02 */
[----:B------:R-:W-:Y:S01]  /*1610*/  LOP3.LUT R100, R24, 0x2, RZ, 0xc0, !PT ;  /* 0x0000000218647812 */ /* 0x000fe200078ec0ff */
[----:B------:R-:W-:Y:S01]  /*1620*/  IMAD.SHL.U32 R6, R7, 0x10, RZ ;  /* 0x0000001007067824 */ /* 0x000fe200078e00ff */
[----:B------:R-:W-:Y:S01]  /*1630*/  SHF.R.S32.HI R7, RZ, 0x1f, R171 ;  /* 0x0000001fff077819 */ /* 0x000fe200000114ab */
[----:B------:R-:W-:Y:S01]  /*1640*/  IMAD.WIDE.U32 R10, R102, c[0x0][0x280], R32 ;  /* 0x0000a000660a7a25 */ /* 0x000fe200078e0020 */
[----:B------:R-:W-:-:S02]  /*1650*/  @P1 LEA.HI.X R9, R4, c[0x0][0x224], R5, 0x1, P2 ;  /* 0x0000890004091a11 */ /* 0x000fc400010f0c05 */
[C---:B------:R-:W-:Y:S01]  /*1660*/  LOP3.LUT P3, RZ, R2.reuse, 0x4, RZ, 0xc0, !PT ;  /* 0x0000000402ff7812 */ /* 0x040fe2000786c0ff */
[----:B------:R-:W-:Y:S01]  /*1670*/  IMAD.SHL.U32 R2, R2, 0x40, RZ ;  /* 0x0000004002027824 */ /* 0x000fe200078e00ff */
[----:B------:R-:W-:Y:S01]  /*1680*/  SHF.R.S32.HI R5, RZ, 0x4, R27 ;  /* 0x00000004ff057819 */ /* 0x000fe2000001141b */
[----:B------:R-:W-:Y:S01]  /*1690*/  IMAD.MOV.U32 R114, RZ, RZ, R12 ;  /* 0x000000ffff727224 */ /* 0x000fe200078e000c */
[----:B------:R-:W-:Y:S01]  /*16a0*/  LEA.HI R7, R7, R171, RZ, 0x3 ;  /* 0x000000ab07077211 */ /* 0x000fe200078f18ff */
[----:B------:R2:W-:Y:S01]  /*16b0*/  @P1 LDGSTS.E.BYPASS.LTC128B.128 [R93+0x6100], [R8.64], !P6 ;  /* 0x06100000085d1fae */ /* 0x0005e2000f101d48 */
[----:B------:R-:W-:Y:S01]  /*16c0*/  MOV R112, R10 ;  /* 0x0000000a00707202 */ /* 0x000fe20000000f00 */
[----:B------:R-:W-:Y:S01]  /*16d0*/  IMAD.WIDE.U32 R114, R167, c[0x0][0x290], R114 ;  /* 0x0000a400a7727a25 */ /* 0x000fe200078e0072 */
[----:B------:R-:W-:Y:S02]  /*16e0*/  LEA.HI.SX32 R10, R20, R5, 0x1d ;  /* 0x00000005140a7211 */ /* 0x000fe400078feaff */
[----:B------:R-:W-:Y:S01]  /*16f0*/  SHF.L.U32 R4, R171, 0x6, RZ ;  /* 0x00000006ab047819 */ /* 0x000fe200000006ff */
[----:B------:R-:W-:Y:S01]  /*1700*/  IMAD.WIDE.U32 R110, R167, c[0x0][0x290], R110 ;  /* 0x0000a400a76e7a25 */ /* 0x000fe200078e006e */
[----:B------:R-:W-:-:S02]  /*1710*/  IADD3 R113, R16, R11, RZ ;  /* 0x0000000b10717210 */ /* 0x000fc40007ffe0ff */
        /* <DEDUP_REMOVED lines=8> */
[----:B------:R-:W-:Y:S02]  /*17a0*/  LOP3.LUT R12, R2, 0x18, R32, 0xf8, !PT ;  /* 0x00000018020c7812 */ /* 0x000fe400078ef820 */
[----:B------:R-:W-:Y:S01]  /*17b0*/  LOP3.LUT R10, R11, 0xfffffe00, RZ, 0xc0, !PT ;  /* 0xfffffe000b0a7812 */ /* 0x000fe200078ec0ff */
[----:B------:R-:W-:Y:S01]  /*17c0*/  IMAD.IADD R103, R105, 0x1, R103 ;  /* 0x0000000169677824 */ /* 0x000fe200078e0267 */
[----:B------:R-:W-:-:S02]  /*17d0*/  SHF.R.U32.HI R7, RZ, 0x3, R4 ;  /* 0x00000003ff077819 */ /* 0x000fc40000011604 */
[--C-:B------:R-:W-:Y:S02]  /*17e0*/  LOP3.LUT R11, R4, 0x38, R20.reuse, 0xf8, !PT ;  /* 0x00000038040b7812 */ /* 0x100fe400078ef814 */
[----:B------:R-:W-:Y:S02]  /*17f0*/  LOP3.LUT R98, R6, R12, R5, 0xf6, !PT ;  /* 0x0000000c06627212 */ /* 0x000fe400078ef605 */
[--C-:B------:R-:W-:Y:S02]  /*1800*/  LOP3.LUT R4, R4, 0x38, R101.reuse, 0xf8, !PT ;  /* 0x0000003804047812 */ /* 0x100fe400078ef865 */
[C---:B------:R-:W-:Y:S02]  /*1810*/  LOP3.LUT R12, R2.reuse, 0x38, R20, 0xf8, !PT ;  /* 0x00000038020c7812 */ /* 0x040fe400078ef814 */
[----:B--2---:R-:W-:Y:S02]  /*1820*/  SHF.R.S32.HI R8, RZ, 0x1f, R170 ;  /* 0x0000001fff087819 */ /* 0x004fe400000114aa */
[----:B------:R-:W-:-:S02]  /*1830*/  LOP3.LUT R2, R2, 0x38, R101, 0xf8, !PT ;  /* 0x0000003802027812 */ /* 0x000fc400078ef865 */
[C-C-:B-1----:R-:W-:Y:S02]  /*1840*/  LOP3.LUT R19, R10.reuse, R11, R7.reuse, 0xf6, !PT ;  /* 0x0000000b0a137212 */ /* 0x142fe400078ef607 */
[----:B------:R-:W-:Y:S01]  /*1850*/  LOP3.LUT R18, R10, R4, R7, 0xf6, !PT ;  /* 0x000000040a127212 */ /* 0x000fe200078ef607 */
[----:B------:R-:W-:Y:S01]  /*1860*/  @P0 IMAD.MOV.U32 R4, RZ, RZ, R22 ;  /* 0x000000ffff040224 */ /* 0x000fe200078e0016 */
[----:B------:R-:W-:Y:S01]  /*1870*/  SHF.R.S32.HI R7, RZ, 0x1f, R169 ;  /* 0x0000001fff077819 */ /* 0x000fe200000114a9 */
[----:B------:R-:W-:Y:S01]  /*1880*/  IMAD.SHL.U32 R154, R19, 0x2, RZ ;  /* 0x00000002139a7824 */ /* 0x000fe200078e00ff */
[----:B------:R-:W-:Y:S01]  /*1890*/  LEA.HI R8, R8, R170, RZ, 0x3 ;  /* 0x000000aa08087211 */ /* 0x000fe200078f18ff */
[----:B------:R-:W-:Y:S01]  /*18a0*/  IMAD.SHL.U32 R150, R18, 0x2, RZ ;  /* 0x0000000212967824 */ /* 0x000fe200078e00ff */
[--C-:B------:R-:W-:Y:S02]  /*18b0*/  LOP3.LUT R21, R6, R2, R5.reuse, 0xf6, !PT ;  /* 0x0000000206157212 */ /* 0x100fe400078ef605 */
[----:B------:R-:W-:Y:S01]  /*18c0*/  SHF.L.U32 R2, R170, 0x6, RZ ;  /* 0x00000006aa027819 */ /* 0x000fe200000006ff */
[----:B------:R-:W-:Y:S01]  /*18d0*/  IMAD.SHL.U32 R9, R8, 0x40, RZ ;  /* 0x0000004008097824 */ /* 0x000fe200078e00ff */
[----:B------:R-:W-:Y:S01]  /*18e0*/  LOP3.LUT R23, R6, R12, R5, 0xf6, !PT ;  /* 0x0000000c06177212 */ /* 0x000fe200078ef605 */
[----:B------:R-:W-:Y:S01]  /*18f0*/  IMAD.SHL.U32 R6, R169, 0x40, RZ ;  /* 0x00000040a9067824 */ /* 0x000fe200078e00ff */
[----:B------:R-:W-:Y:S01]  /*1900*/  LEA.HI R7, R7, R169, RZ, 0x3 ;  /* 0x000000a907077211 */ /* 0x000fe200078f18ff */
[----:B------:R-:W-:Y:S01]  /*1910*/  @P0 IMAD.MOV.U32 R5, RZ, RZ, R3 ;  /* 0x000000ffff050224 */ /* 0x000fe200078e0003 */
[----:B------:R-:W-:-:S02]  /*1920*/  LOP3.LUT R2, R2, 0x1c0, RZ, 0xc0, !PT ;  /* 0x000001c002027812 */ /* 0x000fc400078ec0ff */
[----:B------:R-:W-:Y:S01]  /*1930*/  LOP3.LUT R6, R6, 0x1c0, RZ, 0xc0, !PT ;  /* 0x000001c006067812 */ /* 0x000fe200078ec0ff */
[----:B------:R-:W-:Y:S01]  /*1940*/  IMAD.SHL.U32 R8, R7, 0x40, RZ ;  /* 0x0000004007087824 */ /* 0x000fe200078e00ff */
[----:B------:R-:W-:Y:S01]  /*1950*/  SHF.R.U32.HI R13, RZ, 0x3, R2 ;  /* 0x00000003ff0d7819 */ /* 0x000fe20000011602 */
[----:B------:R-:W-:Y:S01]  /*1960*/  @P0 IMAD.WIDE.U32 R4, R168, 0x60, R4 ;  /* 0x00000060a8040825 */ /* 0x000fe200078e0004 */
[----:B------:R-:W-:Y:S02]  /*1970*/  LOP3.LUT R9, R9, 0xfffffe00, RZ, 0xc0, !PT ;  /* 0xfffffe0009097812 */ /* 0x000fe400078ec0ff */
[C---:B------:R-:W-:Y:S02]  /*1980*/  LOP3.LUT R10, R2.reuse, 0x38, R20, 0xf8, !PT ;  /* 0x00000038020a7812 */ /* 0x040fe400078ef814 */
[----:B------:R-:W-:Y:S01]  /*1990*/  LOP3.LUT R11, R2, 0x38, R101, 0xf8, !PT ;  /* 0x00000038020b7812 */ /* 0x000fe200078ef865 */
[----:B------:R-:W-:Y:S01]  /*19a0*/  @P0 IMAD.IADD R2, R5, 0x1, R16 ;  /* 0x0000000105020824 */ /* 0x000fe200078e0210 */
[----:B------:R-:W-:Y:S01]  /*19b0*/  SHF.R.U32.HI R7, RZ, 0x3, R6 ;  /* 0x00000003ff077819 */ /* 0x000fe20000011606 */
[----:B------:R-:W-:Y:S01]  /*19c0*/  IMAD.MOV.U32 R5, RZ, RZ, c[0x0][0x280] ;  /* 0x0000a000ff057624 */ /* 0x000fe200078e00ff */
[----:B------:R-:W-:-:S02]  /*19d0*/  LOP3.LUT R8, R8, 0xfffffe00, RZ, 0xc0, !PT ;  /* 0xfffffe0008087812 */ /* 0x000fc400078ec0ff */
[C---:B------:R-:W-:Y:S01]  /*19e0*/  LOP3.LUT R12, R6.reuse, 0x38, R20, 0xf8, !PT ;  /* 0x00000038060c7812 */ /* 0x040fe200078ef814 */
[----:B------:R-:W-:Y:S01]  /*19f0*/  IMAD.SHL.U32 R212, R5, 0x40, RZ ;  /* 0x0000004005d47824 */ /* 0x000fe200078e00ff */
[----:B------:R-:W-:Y:S01]  /*1a00*/  LOP3.LUT R17, R9, R10, R13, 0xf6, !PT ;  /* 0x0000000a09117212 */ /* 0x000fe200078ef60d */
[C---:B------:R-:W-:Y:S01]  /*1a10*/  IMAD.SHL.U32 R214, R5.reuse, 0x20, RZ ;  /* 0x0000002005d67824 */ /* 0x040fe200078e00ff */
[----:B------:R-:W-:Y:S01]  /*1a20*/  LOP3.LUT R10, R6, 0x38, R101, 0xf8, !PT ;  /* 0x00000038060a7812 */ /* 0x000fe200078ef865 */
[----:B------:R-:W-:Y:S01]  /*1a30*/  IMAD.WIDE.U32 R208, R5, 0x60, RZ ;  /* 0x0000006005d07825 */ /* 0x000fe200078e00ff */
[----:B---3--:R-:W-:Y:S02]  /*1a40*/  @P4 SHF.R.S32.HI R3, RZ, 0x1f, R30 ;  /* 0x0000001fff034819 */ /* 0x008fe4000001141e */
[----:B------:R-:W-:Y:S01]  /*1a50*/  @P0 LEA R6, P1, R4, c[0x0][0x220], 0x1 ;  /* 0x0000880004060a11 */ /* 0x000fe200078208ff */
[----:B------:R-:W-:Y:S01]  /*1a60*/  @!P4 IMAD.MOV.U32 R3, RZ, RZ, R28 ;  /* 0x000000ffff03c224 */ /* 0x000fe200078e001c */
[----:B------:R-:W-:Y:S01]  /*1a70*/  LOP3.LUT R16, R9, R11, R13, 0xf6, !PT ;  /* 0x0000000b09107212 */ /* 0x000fe200078ef60d */
[----:B------:R-:W-:Y:S01]  /*1a80*/  IMAD.SHL.U32 R153, R17, 0x2, RZ ;  /* 0x0000000211997824 */ /* 0x000fe200078e00ff */
[----:B------:R-:W-:-:S02]  /*1a90*/  LOP3.LUT R13, R8, R12, R7, 0xf6, !PT ;  /* 0x0000000c080d7212 */ /* 0x000fc400078ef607 */
        /* <DEDUP_REMOVED lines=14> */
[----:B------:R-:W-:Y:S01]  /*1b80*/  SHF.L.U64.HI R185, R5, R186, c[0x0][0x284] ;  /* 0x0000a10005b97619 */ /* 0x000fe200000102ba */
        /* <DEDUP_REMOVED lines=28> */
[C---:B------:R-:W-:Y:S01]  /*1d50*/  IMAD.WIDE.U32 R138, R2.reuse, c[0x0][0x1e0], RZ ;  /* 0x00007800028a7a25 */ /* 0x040fe200078e00ff */
        /* <DEDUP_REMOVED lines=12> */
[----:B------:R-:W-:Y:S01]  /*1e20*/  IMAD.X R143, R198, 0x1, R144, P1 ;  /* 0x00000001c68f7824 */ /* 0x000fe200008e0690 */
        /* <DEDUP_REMOVED lines=27> */
.L_x_670:
        /* <DEDUP_REMOVED lines=48> */
.L_x_628:
[----:B------:R-:W-:Y:S05]  /*22e0*/  BSYNC B0 ;  /* 0x0000000000007941 */ /* 0x000fea0003800000 */
.L_x_627:
        /* <DEDUP_REMOVED lines=37> */
.L_x_630:
[----:B------:R-:W-:Y:S05]  /*2540*/  BSYNC B0 ;  /* 0x0000000000007941 */ /* 0x000fea0003800000 */
.L_x_629:
        /* <DEDUP_REMOVED lines=40> */
.L_x_632:
[----:B------:R-:W-:Y:S05]  /*27d0*/  BSYNC B0 ;  /* 0x0000000000007941 */ /* 0x000fea0003800000 */
.L_x_631:
        /* <DEDUP_REMOVED lines=38> */
.L_x_634:
[----:B------:R-:W-:Y:S05]  /*2a40*/  BSYNC B0 ;  /* 0x0000000000007941 */ /* 0x000fea0003800000 */
.L_x_633:
        /* <DEDUP_REMOVED lines=76> */
.L_x_638:
[----:B------:R-:W-:Y:S05]  /*2f10*/  BSYNC B0 ;  /* 0x0000000000007941 */ /* 0x000fea0003800000 */
.L_x_637:
        /* <DEDUP_REMOVED lines=59> */
.L_x_636:
[----:B------:R-:W-:Y:S05]  /*32d0*/  BSYNC B1 ;  /* 0x0000000000017941 */ /* 0x000fea0003800000 */
.L_x_635:
        /* <DEDUP_REMOVED lines=63> */
.L_x_642:
[----:B------:R-:W-:Y:S05]  /*36d0*/  BSYNC B0 ;  /* 0x0000000000007941 */ /* 0x000fea0003800000 */
.L_x_641:
        /* <DEDUP_REMOVED lines=58> */
.L_x_640:
[----:B------:R-:W-:Y:S05]  /*3a80*/  BSYNC B1 ;  /* 0x0000000000017941 */ /* 0x000fea0003800000 */
.L_x_639:
        /* <DEDUP_REMOVED lines=63> */
.L_x_646:
[----:B------:R-:W-:Y:S05]  /*3e80*/  BSYNC B0 ;  /* 0x0000000000007941 */ /* 0x000fea0003800000 */
.L_x_645:
        /* <DEDUP_REMOVED lines=58> */
.L_x_644:
[----:B------:R-:W-:Y:S05]  /*4230*/  BSYNC B1 ;  /* 0x0000000000017941 */ /* 0x000fea0003800000 */
.L_x_643:
        /* <DEDUP_REMOVED lines=61> */
.L_x_649:
[----:B------:R-:W-:Y:S05]  /*4610*/  BSYNC B0 ;  /* 0x0000000000007941 */ /* 0x000fea0003800000 */
.L_x_648:
        /* <DEDUP_REMOVED lines=59> */
.L_x_626:
        /* <DEDUP_REMOVED lines=223> */
.L_x_651:
[----:B------:R-:W-:Y:S05]  /*57c0*/  BSYNC B0 ;  /* 0x0000000000007941 */ /* 0x000fea0003800000 */
.L_x_650:
        /* <DEDUP_REMOVED lines=115> */
.L_x_653:
[----:B------:R-:W-:Y:S05]  /*5f00*/  BSYNC B0 ;  /* 0x0000000000007941 */ /* 0x000fea0003800000 */
.L_x_652:
        /* <DEDUP_REMOVED lines=115> */
.L_x_655:
[----:B------:R-:W-:Y:S05]  /*6640*/  BSYNC B0 ;  /* 0x0000000000007941 */ /* 0x000fea0003800000 */
.L_x_654:
        /* <DEDUP_REMOVED lines=115> */
.L_x_625:
        /* <DEDUP_REMOVED lines=20> */
.L_x_657:
[----:B------:R-:W-:Y:S05]  /*6ec0*/  BSYNC B0 ;  /* 0x0000000000007941 */ /* 0x000fea0003800000 */
.L_x_656:
        /* <DEDUP_REMOVED lines=20> */
.L_x_659:
[----:B------:R-:W-:Y:S05]  /*7010*/  BSYNC B0 ;  /* 0x0000000000007941 */ /* 0x000fea0003800000 */
.L_x_658:
        /* <DEDUP_REMOVED lines=20> */
.L_x_661:
[----:B------:R-:W-:Y:S05]  /*7160*/  BSYNC B0 ;  /* 0x0000000000007941 */ /* 0x000fea0003800000 */
.L_x_660:
        /* <DEDUP_REMOVED lines=19> */
.L_x_647:
[----:B------:R-:W-:Y:S05]  /*72a0*/  BSYNC B2 ;  /* 0x0000000000027941 */ /* 0x000fea0003800000 */
.L_x_624:
        /* <DEDUP_REMOVED lines=125> */
.L_x_663:
[----:B-1----:R-:W-:Y:S05]  /*7a80*/  BSYNC B0 ;  /* 0x0000000000007941 */ /* 0x002fea0003800000 */
.L_x_662:
        /* <DEDUP_REMOVED lines=20> */
.L_x_665:
[----:B------:R-:W-:Y:S05]  /*7bd0*/  BSYNC B0 ;  /* 0x0000000000007941 */ /* 0x000fea0003800000 */
.L_x_664:
        /* <DEDUP_REMOVED lines=20> */
.L_x_667:
[----:B------:R-:W-:Y:S05]  /*7d20*/  BSYNC B0 ;  /* 0x0000000000007941 */ /* 0x000fea0003800000 */
.L_x_666:
        /* <DEDUP_REMOVED lines=20> */
.L_x_669:
[----:B------:R-:W-:Y:S05]  /*7e70*/  BSYNC B0 ;  /* 0x0000000000007941 */ /* 0x000fea0003800000 */
.L_x_668:
        /* <DEDUP_REMOVED lines=36> */
.L_x_623:
[----:B------:R-:W3:Y:S01]  /*80c0*/  LDL.LU R27, [R1+0x60] ;  /* 0x00006000011b7983 */ /* 0x000ee20000300800 */
[----:B------:R-:W-:-:S03]  /*80d0*/  IMAD.MOV.U32 R0, RZ, RZ, c[0x0][0x2c4] ;  /* 0x0000b100ff007624 */ /* 0x000fc600078e00ff */
[----:B------:R-:W4:Y:S02]  /*80e0*/  LDL R88, [R1+0x18] ;  /* 0x0000180001587983 */ /* 0x000f240000100800 */
[----:B------:R-:W-:Y:S01]  /*80f0*/  ISETP.NE.AND P6, PT, R0, 0x1, PT ;  /* 0x000000010000780c */ /* 0x000fe20003fc5270 */
[----:B--2---:R-:W-:Y:S01]  /*8100*/  IMAD.IADD R6, R191, 0x1, R190 ;  /* 0x00000001bf067824 */ /* 0x004fe200078e02be */
[----:B------:R-:W-:Y:S01]  /*8110*/  PLOP3.LUT P4, PT, PT, PT, PT, 0x80, 0x0 ;  /* 0x000000000000781c */ /* 0x000fe20003f8f070 */
[----:B------:R-:W-:Y:S01]  /*8120*/  CS2R R178, SRZ ;  /* 0x0000000000b27805 */ /* 0x000fe2000001ff00 */
[----:B------:R-:W-:Y:S01]  /*8130*/  CS2R R176, SRZ ;  /* 0x0000000000b07805 */ /* 0x000fe2000001ff00 */
[----:B------:R-:W-:Y:S01]  /*8140*/  IMAD.MOV.U32 R11, RZ, RZ, RZ ;  /* 0x000000ffff0b7224 */ /* 0x000fe200078e00ff */
[----:B------:R-:W-:Y:S01]  /*8150*/  MOV R182, RZ ;  /* 0x000000ff00b67202 */ /* 0x000fe20000000f00 */
[----:B------:R-:W-:Y:S01]  /*8160*/  CS2R R12, SRZ ;  /* 0x00000000000c7805 */ /* 0x000fe2000001ff00 */
[----:B------:R-:W-:Y:S01]  /*8170*/  IMAD.MOV.U32 R180, RZ, RZ, RZ ;  /* 0x000000ffffb47224 */ /* 0x000fe200078e00ff */
[----:B------:R-:W-:Y:S01]  /*8180*/  CS2R R16, SRZ ;  /* 0x0000000000107805 */ /* 0x000fe2000001ff00 */
[----:B------:R-:W-:Y:S01]  /*8190*/  IMAD.MOV.U32 R174, RZ, RZ, RZ ;  /* 0x000000ffffae7224 */ /* 0x000fe200078e00ff */
[----:B------:R-:W-:Y:S01]  /*81a0*/  CS2R R14, SRZ ;  /* 0x00000000000e7805 */ /* 0x000fe2000001ff00 */
[----:B------:R-:W-:Y:S01]  /*81b0*/  MOV R172, RZ ;  /* 0x000000ff00ac7202 */ /* 0x000fe20000000f00 */
[----:B------:R-:W-:Y:S01]  /*81c0*/  IMAD.MOV.U32 R170, RZ, RZ, RZ ;  /* 0x000000ffffaa7224 */ /* 0x000fe200078e00ff */
[----:B------:R-:W-:Y:S01]  /*81d0*/  CS2R R18, SRZ ;  /* 0x0000000000127805 */ /* 0x000fe2000001ff00 */
[----:B------:R-:W-:Y:S01]  /*81e0*/  IMAD.MOV.U32 R168, RZ, RZ, RZ ;  /* 0x000000ffffa87224 */ /* 0x000fe200078e00ff */
[----:B------:R-:W-:Y:S01]  /*81f0*/  MOV R26, RZ ;  /* 0x000000ff001a7202 */ /* 0x000fe20000000f00 */
[----:B------:R-:W-:Y:S01]  /*8200*/  IMAD.MOV.U32 R162, RZ, RZ, RZ ;  /* 0x000000ffffa27224 */ /* 0x000fe200078e00ff */
[----:B------:R-:W-:Y:S01]  /*8210*/  MOV R166, RZ ;  /* 0x000000ff00a67202 */ /* 0x000fe20000000f00 */
[----:B------:R-:W-:Y:S01]  /*8220*/  IMAD.MOV.U32 R160, RZ, RZ, RZ ;  /* 0x000000ffffa07224 */ /* 0x000fe200078e00ff */
[----:B------:R-:W-:Y:S01]  /*8230*/  CS2R R20, SRZ ;  /* 0x0000000000147805 */ /* 0x000fe2000001ff00 */
[----:B------:R-:W-:Y:S01]  /*8240*/  IMAD.MOV.U32 R164, RZ, RZ, RZ ;  /* 0x000000ffffa47224 */ /* 0x000fe200078e00ff */
[----:B------:R-:W-:Y:S01]  /*8250*/  CS2R R22, SRZ ;  /* 0x0000000000167805 */ /* 0x000fe2000001ff00 */
[----:B------:R-:W-:Y:S01]  /*8260*/  IMAD.MOV.U32 R158, RZ, RZ, RZ ;  /* 0x000000ffff9e7224 */ /* 0x000fe200078e00ff */
        /* <DEDUP_REMOVED lines=26> */
[----:B------:R-:W-:-:S02]  /*8410*/  MOV R37, RZ ;  /* 0x000000ff00257202 */ /* 0x000fc40000000f00 */
[----:B----4-:R-:W-:-:S05]  /*8420*/  IADD3 R0, R88, 0x7f, RZ ;  /* 0x0000007f58007810 */ /* 0x010fca0007ffe0ff */
[----:B------:R-:W-:-:S05]  /*8430*/  @P6 IMAD.HI.U32 R2, R0, c[0x0][0x2c8], RZ ;  /* 0x0000b20000026a27 */ /* 0x000fca00078e00ff */
[----:B------:R-:W-:Y:S02]  /*8440*/  @P6 SHF.R.U32.HI R0, RZ, c[0x0][0x2cc], R2 ;  /* 0x0000b300ff006a19 */ /* 0x000fe40000011602 */
[----:B------:R-:W-:-:S03]  /*8450*/  MOV R2, RZ ;  /* 0x000000ff00027202 */ /* 0x000fc60000000f00 */
[----:B------:R-:W-:Y:S01]  /*8460*/  IMAD.IADD R3, R200, 0x1, R0 ;  /* 0x00000001c8037824 */ /* 0x000fe200078e0200 */
[----:B---3--:R-:W-:-:S03]  /*8470*/  LOP3.LUT R27, R27, 0xfffffffd, RZ, 0xc0, !PT ;  /* 0xfffffffd1b1b7812 */ /* 0x008fc600078ec0ff */
[----:B------:R-:W-:Y:S01]  /*8480*/  IMAD.HI R2, R3, -0x6db6db6d, R2 ;  /* 0x9249249303027827 */ /* 0x000fe200078e0202 */
[----:B------:R-:W-:-:S04]  /*8490*/  @P6 LOP3.LUT R27, R27, 0x2, RZ, 0xfc, !PT ;  /* 0x000000021b1b6812 */ /* 0x000fc800078efcff */
[----:B------:R-:W-:Y:S01]  /*84a0*/  SHF.R.U32.HI R0, RZ, 0x1f, R2 ;  /* 0x0000001fff007819 */ /* 0x000fe20000011602 */
[----:B------:R2:W-:Y:S03]  /*84b0*/  STL [R1+0x60], R27 ;  /* 0x0000601b01007387 */ /* 0x0005e60000100800 */
[----:B------:R-:W-:-:S04]  /*84c0*/  LEA.HI.SX32 R2, R2, R0, 0x1a ;  /* 0x0000000002027211 */ /* 0x000fc800078fd2ff */
[----:B------:R-:W-:-:S04]  /*84d0*/  IMNMX R235, R199, R2, PT ;  /* 0x00000002c7eb7217 */ /* 0x000fc80003800200 */
[----:B------:R-:W-:-:S13]  /*84e0*/  ISETP.GE.AND P0, PT, R235, 0x1, PT ;  /* 0x00000001eb00780c */ /* 0x000fda0003f06270 */
[----:B------:R-:W-:Y:S05]  /*84f0*/  @!P0 BRA `(.L_x_671) ;  /* 0x00018bf000008947 */ /* 0x000fea0003800000 */
[----:B------:R-:W3:Y:S01]  /*8500*/  LDL R36, [R1+0x78] ;  /* 0x0000780001247983 */ /* 0x000ee20000100800 */
[----:B------:R-:W-:-:S03]  /*8510*/  ISETP.NE.U32.AND P0, PT, RZ, c[0x0][0x340], PT ;  /* 0x0000d000ff007a0c */ /* 0x000fc60003f05070 */
[----:B------:R-:W4:Y:S01]  /*8520*/  LDL R35, [R1+0x40] ;  /* 0x0000400001237983 */ /* 0x000f220000100800 */
[----:B------:R-:W-:-:S13]  /*8530*/  ISETP.NE.AND.EX P2, PT, RZ, c[0x0][0x344], PT, P0 ;  /* 0x0000d100ff007a0c */ /* 0x000fda0003f45300 */
[----:B------:R-:W-:Y:S01]  /*8540*/  @P2 IMAD.MOV.U32 R2, RZ, RZ, 0x4 ;  /* 0x00000004ff022424 */ /* 0x000fe200078e00ff */
[----:B------:R-:W1:Y:S01]  /*8550*/  S2R R41, SR_CTAID.Y ;  /* 0x0000000000297919 */ /* 0x000e620000002600 */
        /* <DEDUP_REMOVED lines=10> */
[----:B-1----:R-:W-:Y:S02]  /*8600*/  IMAD R4, R41, c[0x0][0x1bc], R5 ;  /* 0x00006f0029047a24 */ /* 0x002fe400078e0205 */
[----:B---3--:R-:W-:-:S05]  /*8610*/  @P2 IMAD.WIDE R2, R36, R2, c[0x0][0x340] ;  /* 0x0000d00024022625 */ /* 0x008fca00078e0202 */
[----:B------:R1:W3:Y:S01]  /*8620*/  @P2 LDG.E R16, [R2.64] ;  /* 0x0000000802102981 */ /* 0x0002e2000c1e1900 */
[----:B------:R-:W-:Y:S01]  /*8630*/  ISETP.NE.U32.AND P0, PT, RZ, c[0x0][0x348], PT ;  /* 0x0000d200ff007a0c */ /* 0x000fe20003f05070 */
[----:B----4-:R-:W-:Y:S01]  /*8640*/  IMAD R25, R35, c[0x0][0x2c4], RZ ;  /* 0x0000b10023197a24 */ /* 0x010fe200078e02ff */
[----:B------:R-:W-:Y:S01]  /*8650*/  SHF.R.S32.HI R15, RZ, 0x1f, R36 ;  /* 0x0000001fff0f7819 */ /* 0x000fe20000011424 */
[----:B------:R-:W-:Y:S01]  /*8660*/  BSSY B0, `(.L_x_672) ;  /* 0x0000066000007945 */ /* 0x000fe20003800000 */
[----:B------:R-:W-:Y:S02]  /*8670*/  ISETP.NE.AND.EX P0, PT, RZ, c[0x0][0x34c], PT, P0 ;  /* 0x0000d300ff007a0c */ /* 0x000fe40003f05300 */
[----:B------:R-:W-:Y:S02]  /*8680*/  LEA.HI R85, R251, R252, RZ, 0x4 ;  /* 0x000000fcfb557211 */ /* 0x000fe400078f20ff */
[----:B------:R-:W-:Y:S02]  /*8690*/  SHF.R.S32.HI R9, RZ, 0x1f, R6 ;  /* 0x0000001fff097819 */ /* 0x000fe40000011406 */
[----:B------:R-:W-:-:S02]  /*86a0*/  LOP3.LUT R7, R85, 0xfffffff0, RZ, 0xc0, !PT ;  /* 0xfffffff055077812 */ /* 0x000fc400078ec0ff */
[----:B------:R-:W-:Y:S02]  /*86b0*/  SHF.R.S32.HI R73, RZ, 0x1f, R72 ;  /* 0x0000001fff497819 */ /* 0x000fe40000011448 */
[----:B------:R-:W-:Y:S02]  /*86c0*/  IADD3 R11, -R7, R252, RZ ;  /* 0x000000fc070b7210 */ /* 0x000fe40007ffe1ff */
[----:B------:R-:W-:Y:S02]  /*86d0*/  ISETP.NE.U32.AND P1, PT, RZ, c[0x0][0x350], PT ;  /* 0x0000d400ff007a0c */ /* 0x000fe40003f25070 */
[----:B------:R-:W-:Y:S02]  /*86e0*/  ISETP.GE.AND P3, PT, R72, c[0x0][0x198], PT ;  /* 0x0000660048007a0c */ /* 0x000fe40003f66270 */
[----:B------:R-:W-:Y:S01]  /*86f0*/  ISETP.NE.AND.EX P1, PT, RZ, c[0x0][0x354], PT, P1 ;  /* 0x0000d500ff007a0c */ /* 0x000fe20003f25310 */
[----:B-1----:R-:W-:-:S04]  /*8700*/  IMAD.WIDE.U32 R2, R187, c[0x0][0x178], RZ ;  /* 0x00005e00bb027a25 */ /* 0x002fc800078e00ff */
        /* <DEDUP_REMOVED lines=8> */
[----:B------:R-:W-:Y:S01]  /*8790*/  IMAD R0, R116, 0x10, R70 ;  /* 0x0000001074007824 */ /* 0x000fe200078e0246 */
[----:B------:R-:W-:-:S04]  /*87a0*/  SEL R4, R15, RZ, !P0 ;  /* 0x000000ff0f047207 */ /* 0x000fc80004000000 */
[----:B------:R-:W-:Y:S02]  /*87b0*/  IADD3 R12, R88, R0, RZ ;  /* 0x00000000580c7210 */ /* 0x000fe40007ffe0ff */
[----:B------:R-:W-:Y:S02]  /*87c0*/  SEL R0, R36, RZ, !P0 ;  /* 0x000000ff24007207 */ /* 0x000fe40004000000 */
[----:B------:R-:W-:Y:S01]  /*87d0*/  IADD3 R5, P0, R70, R6, RZ ;  /* 0x0000000646057210 */ /* 0x000fe20007f1e0ff */
[----:B------:R-:W-:Y:S02]  /*87e0*/  IMAD R6, R4, c[0x0][0x1c0], RZ ;  /* 0x0000700004067a24 */ /* 0x000fe400078e02ff */
[----:B------:R-:W-:Y:S01]  /*87f0*/  @P6 IMAD.HI.U32 R10, R12, c[0x0][0x2c8], RZ ;  /* 0x0000b2000c0a6a27 */ /* 0x000fe200078e00ff */
[----:B------:R-:W-:Y:S02]  /*8800*/  LEA.HI.X.SX32 R4, R70, R9, 0x1, P0 ;  /* 0x0000000946047211 */ /* 0x000fe400000f0eff */
[----:B------:R-:W-:Y:S01]  /*8810*/  SHF.R.S32.HI R9, RZ, 0x1f, R11 ;  /* 0x0000001fff097819 */ /* 0x000fe2000001140b */
[----:B------:R-:W-:-:S02]  /*8820*/  IMAD R7, R0, c[0x0][0x1c4], R6 ;  /* 0x0000710000077a24 */ /* 0x000fc400078e0206 */
[----:B------:R-:W-:Y:S01]  /*8830*/  IMAD.WIDE.U32 R2, R0, c[0x0][0x1c0], R2 ;  /* 0x0000700000027a25 */ /* 0x000fe200078e0002 */
[----:B------:R-:W-:-:S03]  /*8840*/  LEA.HI R84, R9, R11, RZ, 0x3 ;  /* 0x0000000b09547211 */ /* 0x000fc600078f18ff */
[----:B------:R-:W-:Y:S01]  /*8850*/  IMAD.MOV.U32 R8, RZ, RZ, R12 ;  /* 0x000000ffff087224 */ /* 0x000fe200078e000c */
[----:B------:R-:W-:Y:S01]  /*8860*/  @P6 SHF.R.U32.HI R8, RZ, c[0x0][0x2cc], R10 ;  /* 0x0000b300ff086a19 */ /* 0x000fe2000001160a */
[----:B------:R-:W-:Y:S01]  /*8870*/  IMAD R0, R4, c[0x0][0x208], RZ ;  /* 0x0000820004007a24 */ /* 0x000fe200078e02ff */
[----:B------:R-:W-:Y:S01]  /*8880*/  LOP3.LUT R10, R84, 0xfffffff8, RZ, 0xc0, !PT ;  /* 0xfffffff8540a7812 */ /* 0x000fe200078ec0ff */
[----:B------:R-:W-:Y:S01]  /*8890*/  IMAD R6, R4, c[0x0][0x1e0], RZ ;  /* 0x0000780004067a24 */ /* 0x000fe200078e02ff */
[----:B------:R-:W-:Y:S01]  /*88a0*/  IADD3 R9, -R8, RZ, RZ ;  /* 0x000000ff08097210 */ /* 0x000fe20007ffe1ff */
[C---:B------:R-:W-:Y:S01]  /*88b0*/  IMAD R14, R5.reuse, c[0x0][0x20c], R0 ;  /* 0x00008300050e7a24 */ /* 0x040fe200078e0200 */
[----:B------:R-:W-:Y:S01]  /*88c0*/  SHF.R.S32.HI R0, RZ, 0x1f, R8 ;  /* 0x0000001fff007819 */ /* 0x000fe20000011408 */
[----:B------:R-:W-:Y:S01]  /*88d0*/  IMAD R13, R5, c[0x0][0x1e4], R6 ;  /* 0x00007900050d7a24 */ /* 0x000fe200078e0206 */
[----:B------:R-:W-:Y:S01]  /*88e0*/  IADD3 R83, R11, -R10, RZ ;  /* 0x8000000a0b537210 */ /* 0x000fe20007ffe0ff */
[----:B------:R-:W-:-:S02]  /*88f0*/  IMAD.IADD R3, R3, 0x1, R7 ;  /* 0x0000000103037824 */ /* 0x000fc400078e0207 */
[----:B------:R-:W-:-:S04]  /*8900*/  IMAD.WIDE.U32 R6, R5, c[0x0][0x1e0], R72 ;  /* 0x0000780005067a25 */ /* 0x000fc800078e0048 */
[----:B------:R-:W-:Y:S02]  /*8910*/  IMAD R0, R0, c[0x0][0x1b0], RZ ;  /* 0x00006c0000007a24 */ /* 0x000fe400078e02ff */
[----:B------:R-:W-:Y:S02]  /*8920*/  IMAD.IADD R7, R7, 0x1, R13 ;  /* 0x0000000107077824 */ /* 0x000fe400078e020d */
[C---:B------:R-:W-:Y:S02]  /*8930*/  IMAD R13, R8.reuse, c[0x0][0x1b4], R0 ;  /* 0x00006d00080d7a24 */ /* 0x040fe400078e0200 */
[----:B------:R-:W-:-:S04]  /*8940*/  IMAD.WIDE.U32 R2, R8, c[0x0][0x1b0], R2 ;  /* 0x00006c0008027a25 */ /* 0x000fc800078e0002 */
[----:B------:R-:W-:Y:S01]  /*8950*/  IMAD.WIDE.U32 R4, R5, c[0x0][0x208], R72 ;  /* 0x0000820005047a25 */ /* 0x000fe200078e0048 */
[----:B------:R-:W-:-:S03]  /*8960*/  IADD3 R3, R3, R13, RZ ;  /* 0x0000000d03037210 */ /* 0x000fc60007ffe0ff */
[----:B------:R-:W-:Y:S02]  /*8970*/  IMAD R0, R9, c[0x0][0x2c4], R12 ;  /* 0x0000b10009007a24 */ /* 0x000fe400078e020c */
[----:B------:R-:W-:Y:S02]  /*8980*/  IMAD.IADD R5, R5, 0x1, R14 ;  /* 0x0000000105057824 */ /* 0x000fe400078e020e */
[----:B------:R-:W-:Y:S01]  /*8990*/  IMAD.WIDE.U32 R8, R41, c[0x0][0x1e8], R6 ;  /* 0x00007a0029087a25 */ /* 0x000fe200078e0006 */
[----:B------:R-:W-:-:S03]  /*89a0*/  SHF.R.S32.HI R10, RZ, 0x1f, R0 ;  /* 0x0000001fff0a7819 */ /* 0x000fc60000011400 */
[----:B------:R-:W-:-:S04]  /*89b0*/  IMAD.WIDE.U32 R6, R41, c[0x0][0x210], R4 ;  /* 0x0000840029067a25 */ /* 0x000fc800078e0004 */
[----:B------:R-:W-:-:S04]  /*89c0*/  IMAD.WIDE.U32 R4, R0, c[0x0][0x1a8], R2 ;  /* 0x00006a0000047a25 */ /* 0x000fc800078e0002 */
[----:B------:R-:W-:Y:S02]  /*89d0*/  IMAD R10, R10, c[0x0][0x1a8], RZ ;  /* 0x00006a000a0a7a24 */ /* 0x000fe400078e02ff */
[----:B------:R-:W-:Y:S02]  /*89e0*/  IMAD R12, R218, c[0x0][0x210], RZ ;  /* 0x00008400da0c7a24 */ /* 0x000fe400078e02ff */
[----:B------:R-:W-:Y:S02]  /*89f0*/  IMAD R10, R0, c[0x0][0x1ac], R10 ;  /* 0x00006b00000a7a24 */ /* 0x000fe400078e020a */
[----:B------:R-:W-:Y:S02]  /*8a00*/  IMAD R11, R218, c[0x0][0x1e8], RZ ;  /* 0x00007a00da0b7a24 */ /* 0x000fe400078e02ff */
[C---:B------:R-:W-:Y:S02]  /*8a10*/  IMAD R12, R41.reuse, c[0x0][0x214], R12 ;  /* 0x00008500290c7a24 */ /* 0x040fe400078e020c */
[----:B------:R-:W-:-:S02]  /*8a20*/  IMAD R11, R41, c[0x0][0x1ec], R11 ;  /* 0x00007b00290b7a24 */ /* 0x000fc400078e020b */
[----:B------:R-:W-:Y:S01]  /*8a30*/  IMAD.IADD R10, R5, 0x1, R10 ;  /* 0x00000001050a7824 */ /* 0x000fe200078e020a */
[----:B------:R-:W-:Y:S01]  /*8a40*/  IADD3 R7, R12, R7, RZ ;  /* 0x000000070c077210 */ /* 0x000fe20007ffe0ff */
[----:B------:R-:W-:Y:S01]  /*8a50*/  IMAD.IADD R9, R11, 0x1, R9 ;  /* 0x000000010b097824 */ /* 0x000fe200078e0209 */
[----:B------:R-:W-:Y:S01]  /*8a60*/  LEA R12, P0, R4, c[0x0][0x160], 0x1 ;  /* 0x00005800040c7a11 */ /* 0x000fe200078008ff */
[----:B------:R-:W-:-:S03]  /*8a70*/  IMAD.IADD R5, R88, 0x1, R70 ;  /* 0x0000000158057824 */ /* 0x000fc600078e0246 */
[----:B------:R-:W-:Y:S01]  /*8a80*/  LEA.HI.X R10, R4, c[0x0][0x164], R10, 0x1, P0 ;  /* 0x00005900040a7a11 */ /* 0x000fe200000f0c0a */
[----:B------:R1:W4:Y:S01]  /*8a90*/  SHFL.IDX PT, R13, R12, RZ, 0x181f ;  /* 0x00181fff0c0d7589 */ /* 0x00032200000e0000 */
[----:B------:R-:W-:Y:S02]  /*8aa0*/  ISETP.GE.AND P0, PT, R5, R25, PT ;  /* 0x000000190500720c */ /* 0x000fe40003f06270 */
[----:B------:R-:W-:Y:S01]  /*8ab0*/  LEA.HI R4, R251, R252, RZ, 0x6 ;  /* 0x000000fcfb047211 */ /* 0x000fe200078f30ff */
[----:B------:R1:W2:Y:S03]  /*8ac0*/  SHFL.IDX PT, R14, R10, RZ, 0x181f ;  /* 0x00181fff0a0e7589 */ /* 0x0002a600000e0000 */
[----:B------:R-:W-:-:S04]  /*8ad0*/  SHF.L.U32 R4, R4, 0x3, RZ ;  /* 0x0000000304047819 */ /* 0x000fc800000006ff */
[----:B------:R-:W-:Y:S02]  /*8ae0*/  LOP3.LUT R74, R17, 0xfffffe00, R4, 0xf8, !PT ;  /* 0xfffffe00114a7812 */ /* 0x000fe400078ef804 */
[----:B---3--:R-:W-:Y:S01]  /*8af0*/  @P2 MOV R2, R16 ;  /* 0x0000001000022202 */ /* 0x008fe20000000f00 */
[----:B------:R-:W-:Y:S01]  /*8b00*/  @!P2 IMAD.MOV.U32 R2, RZ, RZ, R36 ;  /* 0x000000ffff02a224 */ /* 0x000fe200078e0024 */
[----:B------:R-:W-:Y:S01]  /*8b10*/  @P2 SHF.R.S32.HI R3, RZ, 0x1f, R16 ;  /* 0x0000001fff032819 */ /* 0x000fe20000011410 */
[----:B------:R-:W-:Y:S01]  /*8b20*/  IMAD.MOV.U32 R16, RZ, RZ, 0x20 ;  /* 0x00000020ff107424 */ /* 0x000fe200078e00ff */
[----:B------:R-:W-:Y:S02]  /*8b30*/  @!P2 MOV R3, R15 ;  /* 0x0000000f0003a202 */ /* 0x000fe40000000f00 */
[----:B------:R-:W-:Y:S02]  /*8b40*/  SEL R0, R2, RZ, !P1 ;  /* 0x000000ff02007207 */ /* 0x000fe40004800000 */
[----:B------:R-:W-:-:S02]  /*8b50*/  SEL R2, R3, RZ, !P1 ;  /* 0x000000ff03027207 */ /* 0x000fc40004800000 */
[----:B------:R-:W-:Y:S01]  /*8b60*/  R2P PR, R83, 0x6 ;  /* 0x0000000653007804 */ /* 0x000fe20000000000 */
[----:B------:R-:W-:Y:S01]  /*8b70*/  IMAD.WIDE.U32 R100, R0, c[0x0][0x218], R6 ;  /* 0x0000860000647a25 */ /* 0x000fe200078e0006 */
[----:B------:R-:W-:-:S03]  /*8b80*/  MOV R15, 0x10 ;  /* 0x00000010000f7802 */ /* 0x000fc60000000f00 */
[----:B------:R-:W-:Y:S01]  /*8b90*/  IMAD R3, R2, c[0x0][0x1f0], RZ ;  /* 0x00007c0002037a24 */ /* 0x000fe200078e02ff */
[----:B------:R-:W-:Y:S01]  /*8ba0*/  SEL R4, R16, 0xffffffe0, !P2 ;  /* 0xffffffe010047807 */ /* 0x000fe20005000000 */
[----:B------:R-:W-:Y:S02]  /*8bb0*/  IMAD R2, R2, c[0x0][0x218], RZ ;  /* 0x0000860002027a24 */ /* 0x000fe400078e02ff */
[C---:B------:R-:W-:Y:S02]  /*8bc0*/  IMAD R11, R0.reuse, c[0x0][0x1f4], R3 ;  /* 0x00007d00000b7a24 */ /* 0x040fe400078e0203 */
[C---:B------:R-:W-:Y:S01]  /*8bd0*/  IMAD R3, R0.reuse, c[0x0][0x21c], R2 ;  /* 0x0000870000037a24 */ /* 0x040fe200078e0202 */
[----:B------:R-:W-:Y:S01]  /*8be0*/  SEL R2, R15, 0xfffffff0, !P1 ;  /* 0xfffffff00f027807 */ /* 0x000fe20004800000 */
[----:B------:R-:W-:-:S03]  /*8bf0*/  IMAD.WIDE.U32 R22, R0, c[0x0][0x1f0], R8 ;  /* 0x00007c0000167a25 */ /* 0x000fc600078e0008 */
[----:B------:R-:W-:Y:S01]  /*8c00*/  IADD3 R87, R101, R3, RZ ;  /* 0x0000000365577210 */ /* 0x000fe20007ffe0ff */
[----:B------:R-:W-:Y:S01]  /*8c10*/  IMAD.IADD R19, R23, 0x1, R11 ;  /* 0x0000000117137824 */ /* 0x000fe200078e020b */
[----:B------:R1:W-:Y:S04]  /*8c20*/  STL.64 [R1+0x70], R22 ;  /* 0x0000701601007387 */ /* 0x0003e80000100a00 */
[----:B------:R1:W-:Y:S04]  /*8c30*/  STL.64 [R1+0x38], R100 ;  /* 0x0000386401007387 */ /* 0x0003e80000100a00 */
[----:B------:R1:W-:Y:S04]  /*8c40*/  STL [R1+0x34], R87 ;  /* 0x0000345701007387 */ /* 0x0003e80000100800 */
[----:B------:R1:W-:Y:S01]  /*8c50*/  STL [R1+0x6c], R19 ;  /* 0x00006c1301007387 */ /* 0x0003e20000100800 */
[----:B------:R-:W-:Y:S05]  /*8c60*/  @P0 BRA `(.L_x_673) ;  /* 0x0000005000000947 */ /* 0x000fea0003800000 */
[----:B--2-4-:R-:W-:Y:S01]  /*8c70*/  LEA R6, P0, R72, R13, 0x1 ;  /* 0x0000000d48067211 */ /* 0x014fe200078008ff */
[----:B------:R-:W-:-:S03]  /*8c80*/  IMAD.SHL.U32 R0, R74, 0x2, RZ ;  /* 0x000000024a007824 */ /* 0x000fc600078e00ff */
[----:B------:R-:W-:-:S05]  /*8c90*/  LEA.HI.X R7, R72, R14, R73, 0x1, P0 ;  /* 0x0000000e48077211 */ /* 0x000fca00000f0c49 */
[----:B------:R-:W-:Y:S01]  /*8ca0*/  @!PT LDS RZ, [RZ] ;  /* 0x00000000fffff984 */ /* 0x000fe20000000800 */
[----:B------:R2:W-:Y:S04]  /*8cb0*/  LDGSTS.E.BYPASS.LTC128B.128 [R0+0x7100], [R6.64], !P3 ;  /* 0x0710000006007fae */ /* 0x0005e8000d901d48 */
.L_x_673:
[----:B--2-4-:R-:W-:Y:S05]  /*8cc0*/  BSYNC B0 ;  /* 0x0000000000007941 */ /* 0x014fea0003800000 */
.L_x_672:
        /* <DEDUP_REMOVED lines=11> */
.L_x_675:
[----:B------:R-:W-:Y:S05]  /*8d80*/  BSYNC B0 ;  /* 0x0000000000007941 */ /* 0x000fea0003800000 */
.L_x_674:
        /* <DEDUP_REMOVED lines=11> */
.L_x_677:
[----:B------:R-:W-:Y:S05]  /*8e40*/  BSYNC B0 ;  /* 0x0000000000007941 */ /* 0x000fea0003800000 */
.L_x_676:
        /* <DEDUP_REMOVED lines=11> */
.L_x_679:
[----:B------:R-:W-:Y:S05]  /*8f00*/  BSYNC B0 ;  /* 0x0000000000007941 */ /* 0x000fea0003800000 */
.L_x_678:
        /* <DEDUP_REMOVED lines=11> */
.L_x_681:
[----:B------:R-:W-:Y:S05]  /*8fc0*/  BSYNC B0 ;  /* 0x0000000000007941 */ /* 0x000fea0003800000 */
.L_x_680:
        /* <DEDUP_REMOVED lines=11> */
.L_x_683:
[----:B------:R-:W-:Y:S05]  /*9080*/  BSYNC B0 ;  /* 0x0000000000007941 */ /* 0x000fea0003800000 */
.L_x_682:
        /* <DEDUP_REMOVED lines=11> */
.L_x_685:
[----:B------:R-:W-:Y:S05]  /*9140*/  BSYNC B0 ;  /* 0x0000000000007941 */ /* 0x000fea0003800000 */
.L_x_684:
[----:B-12---:R-:W2:Y:S01]  /*9150*/  LDL R7, [R1+0x44] ;  /* 0x0000440001077983 */ /* 0x006ea20000100800 */
[----:B------:R-:W-:Y:S01]  /*9160*/  IADD3 R0, R5, 0x70, RZ ;  /* 0x0000007005007810 */ /* 0x000fe20007ffe0ff */
[----:B----4-:R-:W-:Y:S01]  /*9170*/  IMAD.MOV.U32 R6, RZ, RZ, 0x70 ;  /* 0x00000070ff067424 */ /* 0x010fe200078e00ff */
[C---:B------:R-:W-:Y:S01]  /*9180*/  IADD3 R96, R235.reuse, -0x1, RZ ;  /* 0xffffffffeb607810 */ /* 0x040fe20007ffe0ff */
[----:B------:R-:W1:Y:S01]  /*9190*/  SHFL.IDX PT, R8, R12, 0x7, 0x181f ;  /* 0x00f81f000c087f89 */ /* 0x000e6200000e0000 */
[----:B------:R-:W-:Y:S01]  /*91a0*/  ISETP.GE.AND P1, PT, R0, R25, PT ;  /* 0x000000190000720c */ /* 0x000fe20003f26270 */
[----:B------:R-:W-:Y:S01]  /*91b0*/  IMAD R248, R235, -0x70, R6 ;  /* 0xffffff90ebf87824 */ /* 0x000fe200078e0206 */
[----:B------:R-:W-:Y:S01]  /*91c0*/  SHF.R.S32.HI R97, RZ, 0x1f, R96 ;  /* 0x0000001fff617819 */ /* 0x000fe20000011460 */
[----:B------:R-:W4:Y:S01]  /*91d0*/  SHFL.IDX PT, R3, R10, 0x7, 0x181f ;  /* 0x00f81f000a037f89 */ /* 0x000f2200000e0000 */
[----:B------:R-:W-:Y:S01]  /*91e0*/  IMAD.MOV.U32 R14, RZ, RZ, R18 ;  /* 0x000000ffff0e7224 */ /* 0x000fe200078e0012 */
[----:B------:R-:W-:Y:S01]  /*91f0*/  BSSY B0, `(.L_x_686) ;  /* 0x0000057000007945 */ /* 0x000fe20003800000 */
[----:B------:R-:W-:-:S02]  /*9200*/  IMAD.MOV.U32 R15, RZ, RZ, R19 ;  /* 0x000000ffff0f7224 */ /* 0x000fc400078e0013 */
[C---:B------:R-:W-:Y:S02]  /*9210*/  IMAD R0, R6.reuse, c[0x0][0x1e4], RZ ;  /* 0x0000790006007a24 */ /* 0x040fe400078e02ff */
[----:B------:R-:W-:-:S04]  /*9220*/  IMAD.WIDE.U32 R18, R6, c[0x0][0x1e0], RZ ;  /* 0x0000780006127a25 */ /* 0x000fc800078e00ff */
[----:B------:R-:W-:Y:S02]  /*9230*/  IMAD.IADD R118, R19, 0x1, R0 ;  /* 0x0000000113767824 */ /* 0x000fe400078e0200 */
[----:B------:R-:W-:Y:S02]  /*9240*/  IMAD.MOV.U32 R14, RZ, RZ, R22 ;  /* 0x000000ffff0e7224 */ /* 0x000fe400078e0016 */
[----:B------:R-:W-:Y:S02]  /*9250*/  IMAD R6, R118, R96, RZ ;  /* 0x0000006076067224 */ /* 0x000fe400078e02ff */
[----:B------:R-:W-:Y:S01]  /*9260*/  IMAD.MOV.U32 R21, RZ, RZ, c[0x0][0x1e0] ;  /* 0x00007800ff157624 */ /* 0x000fe200078e00ff */
[----:B------:R3:W-:Y:S01]  /*9270*/  STL.64 [R1+0x68], R14 ;  /* 0x0000680e01007387 */ /* 0x0007e20000100a00 */
[----:B------:R-:W-:Y:S01]  /*9280*/  IMAD R6, R97, R18, R6 ;  /* 0x0000001261067224 */ /* 0x000fe200078e0206 */
[----:B-1----:R-:W-:Y:S01]  /*9290*/  @!P1 LEA R8, P0, R72, R8, 0x1 ;  /* 0x0000000848089211 */ /* 0x002fe200078008ff */
[----:B------:R-:W-:-:S02]  /*92a0*/  IMAD.MOV.U32 R20, RZ, RZ, c[0x0][0x1e4] ;  /* 0x00007900ff147624 */ /* 0x000fc400078e00ff */
[----:B------:R-:W-:Y:S01]  /*92b0*/  IMAD.MOV.U32 R16, RZ, RZ, R27 ;  /* 0x000000ffff107224 */ /* 0x000fe200078e001b */
[----:B----4-:R-:W-:Y:S01]  /*92c0*/  @!P1 LEA.HI.X R9, R72, R3, R73, 0x1, P0 ;  /* 0x0000000348099211 */ /* 0x010fe200000f0c49 */
[----:B------:R-:W-:Y:S02]  /*92d0*/  @!P1 IMAD.SHL.U32 R3, R74, 0x2, RZ ;  /* 0x000000024a039824 */ /* 0x000fe400078e00ff */
[----:B---3--:R-:W-:Y:S01]  /*92e0*/  IMAD.WIDE.U32 R12, R21, 0x20, RZ ;  /* 0x00000020150c7825 */ /* 0x008fe200078e00ff */
[----:B------:R-:W-:Y:S02]  /*92f0*/  LOP3.LUT R16, R16, 0xfffffffe, RZ, 0xc0, !PT ;  /* 0xfffffffe10107812 */ /* 0x000fe400078ec0ff */
[----:B------:R-:W-:Y:S01]  /*9300*/  @!PT LDS RZ, [RZ] ;  /* 0x00000000fffff984 */ /* 0x000fe20000000800 */
[----:B------:R1:W-:Y:S01]  /*9310*/  @!P1 LDGSTS.E.BYPASS.LTC128B.128 [R3+0xa900], [R8.64], !P3 ;  /* 0x0a90000008039fae */ /* 0x0003e2000d901d48 */
[----:B------:R-:W-:-:S03]  /*9320*/  ISETP.GE.AND P3, PT, R72, c[0x0][0x1d4], PT ;  /* 0x0000750048007a0c */ /* 0x000fc60003f66270 */
[----:B------:R-:W0:Y:S10]  /*9330*/  LDGDEPBAR ;  /* 0x00000000000079af */ /* 0x000e340000000000 */
[----:B------:R-:W-:Y:S01]  /*9340*/  @P3 LOP3.LUT R16, R16, 0x1, RZ, 0xfc, !PT ;  /* 0x0000000110103812 */ /* 0x000fe200078efcff */
[----:B------:R-:W-:-:S04]  /*9350*/  IMAD.WIDE.U32 R14, R96, R18, R14 ;  /* 0x00000012600e7225 */ /* 0x000fc800078e000e */
[----:B------:R3:W-:Y:S01]  /*9360*/  STL [R1+0x60], R16 ;  /* 0x0000601001007387 */ /* 0x0007e20000100800 */
[----:B-1----:R-:W-:-:S03]  /*9370*/  IMAD.SHL.U32 R3, R20, 0x20, RZ ;  /* 0x0000002014037824 */ /* 0x002fc600078e00ff */
[----:B------:R-:W-:Y:S01]  /*9380*/  BAR.SYNC.DEFER_BLOCKING 0x0 ;  /* 0x0000000000007b1d */ /* 0x000fe20000010000 */
[----:B--2---:R-:W-:Y:S01]  /*9390*/  IADD3 R75, R248, R7, -R70 ;  /* 0x00000007f84b7210 */ /* 0x004fe20007ffe846 */
[----:B------:R-:W-:-:S03]  /*93a0*/  IMAD.IADD R7, R15, 0x1, R6 ;  /* 0x000000010f077824 */ /* 0x000fc600078e0206 */
[C---:B------:R-:W-:Y:S02]  /*93b0*/  ISETP.GE.AND P2, PT, R75.reuse, 0x11, PT ;  /* 0x000000114b00780c */ /* 0x040fe40003f46270 */
[C---:B------:R-:W-:Y:S02]  /*93c0*/  ISETP.GE.AND P4, PT, R75.reuse, 0x1, PT ;  /* 0x000000014b00780c */ /* 0x040fe40003f86270 */
[----:B------:R-:W-:-:S09]  /*93d0*/  ISETP.GE.AND P5, PT, R75, 0x21, PT ;  /* 0x000000214b00780c */ /* 0x000fd20003fa6270 */
[C---:B------:R-:W-:Y:S02]  /*93e0*/  @P2 LEA R0, P0, R21.reuse, R14, 0x4 ;  /* 0x0000000e15002211 */ /* 0x040fe400078020ff */
[----:B------:R-:W-:Y:S02]  /*93f0*/  @P4 LEA R8, P1, R14, c[0x0][0x1c8], 0x1 ;  /* 0x000072000e084a11 */ /* 0x000fe400078208ff */
[----:B------:R-:W-:Y:S02]  /*9400*/  @P2 LEA.HI.X R5, R21, R7, R20, 0x4, P0 ;  /* 0x0000000715052211 */ /* 0x000fe400000f2414 */
[----:B------:R-:W-:Y:S02]  /*9410*/  @P2 LEA R10, P0, R0, c[0x0][0x1c8], 0x1 ;  /* 0x00007200000a2a11 */ /* 0x000fe400078008ff */
[----:B------:R-:W-:Y:S02]  /*9420*/  @P4 LEA.HI.X R9, R14, c[0x0][0x1cc], R7, 0x1, P1 ;  /* 0x000073000e094a11 */ /* 0x000fe400008f0c07 */
[----:B------:R-:W-:Y:S01]  /*9430*/  @P2 LEA.HI.X R11, R0, c[0x0][0x1cc], R5, 0x1, P0 ;  /* 0x00007300000b2a11 */ /* 0x000fe200000f0c05 */
[----:B------:R-:W-:Y:S01]  /*9440*/  @P4 IMAD.SHL.U32 R5, R74, 0x2, RZ ;  /* 0x000000024a054824 */ /* 0x000fe200078e00ff */
[----:B------:R-:W-:-:S02]  /*9450*/  ISETP.GE.AND P1, PT, R75, 0x31, PT ;  /* 0x000000314b00780c */ /* 0x000fc40003f26270 */
[----:B------:R-:W-:Y:S02]  /*9460*/  @P5 IADD3 R0, P0, R14, R12, RZ ;  /* 0x0000000c0e005210 */ /* 0x000fe40007f1e0ff */
[----:B------:R-:W-:Y:S01]  /*9470*/  @!PT LDS RZ, [RZ] ;  /* 0x00000000fffff984 */ /* 0x000fe20000000800 */
[----:B------:R-:W-:Y:S01]  /*9480*/  @!PT LDS RZ, [RZ] ;  /* 0x00000000fffff984 */ /* 0x000fe20000000800 */
[----:B------:R-:W-:Y:S01]  /*9490*/  @!PT LDS RZ, [RZ] ;  /* 0x00000000fffff984 */ /* 0x000fe20000000800 */
[----:B------:R1:W-:Y:S01]  /*94a0*/  @P4 LDGSTS.E.BYPASS.LTC128B.128 [R5+0x3900], [R8.64], !P3 ;  /* 0x0390000008054fae */ /* 0x0003e2000d901d48 */
[----:B------:R-:W-:Y:S02]  /*94b0*/  LOP3.LUT P4, RZ, R16, 0x1, RZ, 0xc0, !PT ;  /* 0x0000000110ff7812 */ /* 0x000fe4000788c0ff */
[----:B------:R-:W-:Y:S01]  /*94c0*/  @P5 IADD3.X R12, R7, R13, R3, P0, !PT ;  /* 0x0000000d070c5210 */ /* 0x000fe200007fe403 */
[----:B------:R-:W-:Y:S01]  /*94d0*/  @P2 IMAD.SHL.U32 R3, R74, 0x2, RZ ;  /* 0x000000024a032824 */ /* 0x000fe200078e00ff */
[C---:B------:R-:W-:Y:S02]  /*94e0*/  @P5 LEA R18, P3, R0.reuse, c[0x0][0x1c8], 0x1 ;  /* 0x0000720000125a11 */ /* 0x040fe400078608ff */
[----:B------:R-:W-:Y:S02]  /*94f0*/  ISETP.GE.AND P0, PT, R75, 0x51, PT ;  /* 0x000000514b00780c */ /* 0x000fe40003f06270 */
[----:B------:R-:W-:Y:S01]  /*9500*/  @P1 IMAD.MOV.U32 R6, RZ, RZ, R14 ;  /* 0x000000ffff061224 */ /* 0x000fe200078e000e */
[----:B------:R-:W-:-:S04]  /*9510*/  @P5 LEA.HI.X R19, R0, c[0x0][0x1cc], R12, 0x1, P3 ;  /* 0x0000730000135a11 */ /* 0x000fc800018f0c0c */
[----:B------:R2:W-:Y:S01]  /*9520*/  @P2 LDGSTS.E.BYPASS.LTC128B.128 [R3+0x4100], [R10.64], !P4 ;  /* 0x041000000a032fae */ /* 0x0005e2000e101d48 */
[----:B------:R-:W-:Y:S01]  /*9530*/  ISETP.GE.AND P2, PT, R75, 0x41, PT ;  /* 0x000000414b00780c */ /* 0x000fe20003f46270 */
[----:B-1----:R-:W-:-:S04]  /*9540*/  @P1 IMAD.WIDE.U32 R8, R21, 0x30, R6 ;  /* 0x0000003015081825 */ /* 0x002fc800078e0006 */
[----:B------:R-:W-:Y:S01]  /*9550*/  @P0 IMAD R5, R20, 0x50, RZ ;  /* 0x0000005014050824 */ /* 0x000fe200078e02ff */
[----:B---3--:R-:W-:Y:S01]  /*9560*/  @P1 LEA R16, P3, R8, c[0x0][0x1c8], 0x1 ;  /* 0x0000720008101a11 */ /* 0x008fe200078608ff */
[----:B--2---:R-:W-:-:S04]  /*9570*/  @P1 IMAD R3, R20, 0x30, RZ ;  /* 0x0000003014031824 */ /* 0x004fc800078e02ff */
[----:B------:R-:W-:Y:S02]  /*9580*/  @P1 IMAD.IADD R0, R9, 0x1, R3 ;  /* 0x0000000109001824 */ /* 0x000fe400078e0203 */
[----:B------:R-:W-:-:S03]  /*9590*/  @P0 IMAD.MOV.U32 R9, RZ, RZ, R7 ;  /* 0x000000ffff090224 */ /* 0x000fc600078e0007 */
[----:B------:R-:W-:Y:S01]  /*95a0*/  @P1 LEA.HI.X R17, R8, c[0x0][0x1cc], R0, 0x1, P3 ;  /* 0x0000730008111a11 */ /* 0x000fe200018f0c00 */
[----:B------:R-:W-:Y:S01]  /*95b0*/  @P0 IMAD.MOV.U32 R8, RZ, RZ, R14 ;  /* 0x000000ffff080224 */ /* 0x000fe200078e000e */
[----:B------:R-:W-:-:S03]  /*95c0*/  @P2 LEA R0, P3, R21, R14, 0x6 ;  /* 0x0000000e15002211 */ /* 0x000fc600078630ff */
[C---:B------:R-:W-:Y:S01]  /*95d0*/  @P0 IMAD.WIDE.U32 R8, R21.reuse, 0x50, R8 ;  /* 0x0000005015080825 */ /* 0x040fe200078e0008 */
[----:B------:R-:W-:Y:S02]  /*95e0*/  @P2 LEA.HI.X R3, R21, R7, R20, 0x6, P3 ;  /* 0x0000000715032211 */ /* 0x000fe400018f3414 */
[----:B------:R-:W-:-:S04]  /*95f0*/  @P2 LEA R12, P3, R0, c[0x0][0x1c8], 0x1 ;  /* 0x00007200000c2a11 */ /* 0x000fc800078608ff */
[----:B------:R-:W-:Y:S01]  /*9600*/  @P2 LEA.HI.X R13, R0, c[0x0][0x1cc], R3, 0x1, P3 ;  /* 0x00007300000d2a11 */ /* 0x000fe200018f0c03 */
[----:B------:R-:W-:Y:S01]  /*9610*/  @P5 IMAD.SHL.U32 R3, R74, 0x2, RZ ;  /* 0x000000024a035824 */ /* 0x000fe200078e00ff */
[----:B------:R-:W-:Y:S01]  /*9620*/  @P0 LEA R10, P3, R8, c[0x0][0x1c8], 0x1 ;  /* 0x00007200080a0a11 */ /* 0x000fe200078608ff */
[----:B------:R-:W-:Y:S02]  /*9630*/  @P0 IMAD.IADD R0, R9, 0x1, R5 ;  /* 0x0000000109000824 */ /* 0x000fe400078e0205 */
[----:B------:R-:W-:Y:S01]  /*9640*/  @P1 IMAD.SHL.U32 R5, R74, 0x2, RZ ;  /* 0x000000024a051824 */ /* 0x000fe200078e00ff */
[----:B------:R1:W-:Y:S02]  /*9650*/  @P5 LDGSTS.E.BYPASS.LTC128B.128 [R3+0x4900], [R18.64], !P4 ;  /* 0x0490000012035fae */ /* 0x0003e4000e101d48 */
[----:B------:R-:W-:Y:S01]  /*9660*/  @P0 LEA.HI.X R11, R8, c[0x0][0x1cc], R0, 0x1, P3 ;  /* 0x00007300080b0a11 */ /* 0x000fe200018f0c00 */
[C---:B------:R-:W-:Y:S01]  /*9670*/  @P0 IMAD.SHL.U32 R0, R74.reuse, 0x2, RZ ;  /* 0x000000024a000824 */ /* 0x040fe200078e00ff */
[----:B------:R2:W-:Y:S01]  /*9680*/  @P1 LDGSTS.E.BYPASS.LTC128B.128 [R5+0x5100], [R16.64], !P4 ;  /* 0x0510000010051fae */ /* 0x0005e2000e101d48 */
[----:B-1----:R-:W-:-:S05]  /*9690*/  @P2 IMAD.SHL.U32 R3, R74, 0x2, RZ ;  /* 0x000000024a032824 */ /* 0x002fca00078e00ff */
[----:B------:R2:W-:Y:S04]  /*96a0*/  @P2 LDGSTS.E.BYPASS.LTC128B.128 [R3+0x5900], [R12.64], !P4 ;  /* 0x059000000c032fae */ /* 0x0005e8000e101d48 */
[----:B------:R2:W-:Y:S01]  /*96b0*/  @P0 LDGSTS.E.BYPASS.LTC128B.128 [R0+0x6100], [R10.64], !P4 ;  /* 0x061000000a000fae */ /* 0x0005e2000e101d48 */
[----:B------:R-:W-:-:S13]  /*96c0*/  ISETP.GE.AND P0, PT, R75, 0x61, PT ;  /* 0x000000614b00780c */ /* 0x000fda0003f06270 */
[----:B------:R-:W-:Y:S05]  /*96d0*/  @!P0 BRA `(.L_x_687) ;  /* 0x0000008000008947 */ /* 0x000fea0003800000 */
[----:B------:R-:W-:Y:S01]  /*96e0*/  MOV R6, R14 ;  /* 0x0000000e00067202 */ /* 0x000fe20000000f00 */
[----:B--2---:R-:W-:-:S04]  /*96f0*/  IMAD R0, R20, 0x60, RZ ;  /* 0x0000006014007824 */ /* 0x004fc800078e02ff */
[----:B------:R-:W-:-:S05]  /*9700*/  IMAD.WIDE.U32 R8, R21, 0x60, R6 ;  /* 0x0000006015087825 */ /* 0x000fca00078e0006 */
[----:B------:R-:W-:Y:S02]  /*9710*/  IADD3 R0, R0, R9, RZ ;  /* 0x0000000900007210 */ /* 0x000fe40007ffe0ff */
[----:B------:R-:W-:-:S04]  /*9720*/  LEA R6, P0, R8, c[0x0][0x1c8], 0x1 ;  /* 0x0000720008067a11 */ /* 0x000fc800078008ff */
[----:B------:R-:W-:Y:S02]  /*9730*/  LEA.HI.X R7, R8, c[0x0][0x1cc], R0, 0x1, P0 ;  /* 0x0000730008077a11 */ /* 0x000fe400000f0c00 */
[----:B------:R-:W-:-:S05]  /*9740*/  SHF.L.U32 R0, R74, 0x1, RZ ;  /* 0x000000014a007819 */ /* 0x000fca00000006ff */
[----:B------:R1:W-:Y:S02]  /*9750*/  LDGSTS.E.BYPASS.LTC128B.128 [R0+0x6900], [R6.64], !P4 ;  /* 0x0690000006007fae */ /* 0x0003e4000e101d48 */
.L_x_687:
[----:B------:R-:W-:Y:S05]  /*9760*/  BSYNC B0 ;  /* 0x0000000000007941 */ /* 0x000fea0003800000 */
.L_x_686:
[----:B------:R-:W-:Y:S01]  /*9770*/  ISETP.LT.AND P0, PT, RZ, c[0x0][0x27c], PT ;  /* 0x00009f00ff007a0c */ /* 0x000fe20003f01270 */
[----:B------:R-:W0:Y:S01]  /*9780*/  LDGDEPBAR ;  /* 0x00000000000079af */ /* 0x000e220000000000 */
[----:B------:R-:W-:-:S04]  /*9790*/  LEA.HI R249, R251, R252, RZ, 0x5 ;  /* 0x000000fcfbf97211 */ /* 0x000fc800078f28ff */
[----:B------:R-:W-:-:S07]  /*97a0*/  SHF.R.S32.HI R250, RZ, 0x5, R249 ;  /* 0x00000005fffa7819 */ /* 0x000fce00000114f9 */
[----:B------:R-:W-:Y:S05]  /*97b0*/  @P0 BRA `(.L_x_688) ;  /* 0x0000002000000947 */ /* 0x000fea0003800000 */
[----:B------:R-:W-:-:S04]  /*97c0*/  DEPBAR.LE SB0, 0x1 ;  /* 0x000080400000791a */ /* 0x000fc80000000000 */
[----:B------:R-:W-:Y:S05]  /*97d0*/  BRA `(.L_x_689) ;  /* 0x00004b1000007947 */ /* 0x000fea0003800000 */
.L_x_688:
[----:B------:R-:W-:Y:S01]  /*97e0*/  ULDC.U8 UR4, c[0x0][0x298] ;  /* 0x0000a60000047ab9 */ /* 0x000fe20000000000 */
[----:B-12--5:R-:W-:Y:S01]  /*97f0*/  SHF.R.S32.HI R0, RZ, 0x1f, R167 ;  /* 0x0000001fff007819 */ /* 0x026fe200000114a7 */
[----:B------:R-:W-:Y:S01]  /*9800*/  IMAD.WIDE.U32 R12, R167, c[0x0][0x280], RZ ;  /* 0x0000a000a70c7a25 */ /* 0x000fe200078e00ff */
        /* <DEDUP_REMOVED lines=17> */
[----:B------:R-:W-:Y:S01]  /*9920*/  @P6 IMAD.HI.U32 R3, R0, c[0x0][0x2c8], RZ ;  /* 0x0000b20000036a27 */ /* 0x000fe200078e00ff */
[----:B------:R-:W-:Y:S01]  /*9930*/  MOV R8, R12 ;  /* 0x0000000c00087202 */ /* 0x000fe20000000f00 */
[----:B------:R-:W-:Y:S01]  /*9940*/  BSSY B0, `(.L_x_691) ;  /* 0x000002e000007945 */ /* 0x000fe20003800000 */
[----:B------:R-:W-:Y:S01]  /*9950*/  MOV R6, R10 ;  /* 0x0000000a00067202 */ /* 0x000fe20000000f00 */
[----:B------:R-:W-:Y:S01]  /*9960*/  IMAD.SHL.U32 R16, R14, 0x4, RZ ;  /* 0x000000040e107824 */ /* 0x000fe200078e00ff */
[----:B------:R-:W-:Y:S01]  /*9970*/  @P6 SHF.R.U32.HI R0, RZ, c[0x0][0x2cc], R3 ;  /* 0x0000b300ff006a19 */ /* 0x000fe20000011603 */
[----:B------:R-:W-:Y:S01]  /*9980*/  CS2R R38, SRZ ;  /* 0x0000000000267805 */ /* 0x000fe2000001ff00 */
[----:B------:R-:W-:Y:S01]  /*9990*/  CS2R R28, SRZ ;  /* 0x00000000001c7805 */ /* 0x000fe2000001ff00 */
[----:B------:R-:W-:Y:S01]  /*99a0*/  CS2R R14, SRZ ;  /* 0x00000000000e7805 */ /* 0x000fe2000001ff00 */
[----:B------:R-:W-:Y:S01]  /*99b0*/  SHF.R.S32.HI R3, RZ, 0x1f, R0 ;  /* 0x0000001fff037819 */ /* 0x000fe20000011400 */
[----:B------:R-:W-:Y:S01]  /*99c0*/  IMAD.WIDE.U32 R8, R0, c[0x0][0x280], R8 ;  /* 0x0000a00000087a25 */ /* 0x000fe200078e0008 */
[----:B------:R-:W-:Y:S01]  /*99d0*/  CS2R R30, SRZ ;  /* 0x00000000001e7805 */ /* 0x000fe2000001ff00 */
[----:B------:R-:W-:-:S02]  /*99e0*/  CS2R R18, SRZ ;  /* 0x0000000000127805 */ /* 0x000fc4000001ff00 */
        /* <DEDUP_REMOVED lines=35> */
.L_x_692:
[----:B------:R-:W-:Y:S05]  /*9c20*/  BSYNC B0 ;  /* 0x0000000000007941 */ /* 0x000fea0003800000 */
.L_x_691:
        /* <DEDUP_REMOVED lines=45> */
.L_x_694:
[----:B----4-:R-:W-:Y:S05]  /*9f00*/  BSYNC B0 ;  /* 0x0000000000007941 */ /* 0x010fea0003800000 */
.L_x_693:
        /* <DEDUP_REMOVED lines=47> */
.L_x_696:
[----:B--2---:R-:W-:Y:S05]  /*a200*/  BSYNC B0 ;  /* 0x0000000000007941 */ /* 0x004fea0003800000 */
.L_x_695:
        /* <DEDUP_REMOVED lines=45> */
.L_x_698:
[----:B----4-:R-:W-:Y:S05]  /*a4e0*/  BSYNC B0 ;  /* 0x0000000000007941 */ /* 0x010fea0003800000 */
.L_x_697:
        /* <DEDUP_REMOVED lines=53> */
[--C-:B------:R-:W-:Y:S02]  /*a840*/  HADD2.F32 R15, -RZ, R9.reuse.H0_H0 ;  /* 0x20000009ff0f7230 */ /* 0x100fe40000004100 */
[----:B------:R-:W-:Y:S01]  /*a850*/  HADD2.F32 R14, -RZ, R9.H1_H1 ;  /* 0x30000009ff0e7230 */ /* 0x000fe20000004100 */
[C---:B------:R-:W-:Y:S01]  /*a860*/  FMUL.FTZ R9, R5.reuse, R10 ;  /* 0x0000000a05097220 */ /* 0x040fe20000410000 */
[----:B------:R-:W-:Y:S01]  /*a870*/  HADD2.F32 R0, -RZ, R27.H0_H0 ;  /* 0x2000001bff007230 */ /* 0x000fe20000004100 */
[-C--:B------:R-:W-:Y:S02]  /*a880*/  FFMA.FTZ R17, R5, R19.reuse, -R7 ;  /* 0x0000001305117223 */ /* 0x080fe40000010807 */
[----:B------:R-:W-:Y:S01]  /*a890*/  FFMA.FTZ R11, R11, R19, R9 ;  /* 0x000000130b0b7223 */ /* 0x000fe20000010009 */
[----:B------:R-:W-:Y:S01]  /*a8a0*/  HADD2.F32 R9, -RZ, R18.H0_H0 ;  /* 0x20000012ff097230 */ /* 0x000fe20000004100 */
[----:B------:R-:W-:-:S02]  /*a8b0*/  FMUL.FTZ R10, R8, R0 ;  /* 0x00000000080a7220 */ /* 0x000fc40000410000 */
[C---:B------:R-:W-:Y:S01]  /*a8c0*/  FMUL.FTZ R5, R6.reuse, R0 ;  /* 0x0000000006057220 */ /* 0x040fe20000410000 */
[--C-:B------:R-:W-:Y:S01]  /*a8d0*/  HADD2.F32 R0, -RZ, R57.reuse.H0_H0 ;  /* 0x20000039ff007230 */ /* 0x100fe20000004100 */
[-C--:B------:R-:W-:Y:S01]  /*a8e0*/  FFMA.FTZ R7, R6, R3.reuse, -R10 ;  /* 0x0000000306077223 */ /* 0x080fe2000001080a */
[----:B------:R-:W-:Y:S01]  /*a8f0*/  HADD2.F32 R10, -RZ, R20.H0_H0 ;  /* 0x20000014ff0a7230 */ /* 0x000fe20000004100 */
        /* <DEDUP_REMOVED lines=15> */
.L_x_702:
[----:B------:R-:W-:Y:S05]  /*a9f0*/  BSYNC B0 ;  /* 0x0000000000007941 */ /* 0x000fea0003800000 */
.L_x_701:
        /* <DEDUP_REMOVED lines=30> */
[----:B------:R-:W-:Y:S01]  /*abe0*/  F2FP.PACK_AB R11, R11, R18 ;  /* 0x000000120b0b723e */ /* 0x000fe200000000ff */
[----:B------:R-:W-:Y:S01]  /*abf0*/  FFMA.FTZ R8, R8, R3, R5 ;  /* 0x0000000308087223 */ /* 0x000fe20000010005 */
[----:B------:R-:W-:Y:S01]  /*ac00*/  HADD2.F32 R3, -RZ, R59.H1_H1 ;  /* 0x3000003bff037230 */ /* 0x000fe20000004100 */
[-C--:B------:R-:W-:Y:S02]  /*ac10*/  FMUL.FTZ R5, R12, R0.reuse ;  /* 0x000000000c057220 */ /* 0x080fe40000410000 */
        /* <DEDUP_REMOVED lines=11> */
.L_x_700:
[----:B------:R-:W-:Y:S05]  /*acd0*/  BSYNC B1 ;  /* 0x0000000000017941 */ /* 0x000fea0003800000 */
.L_x_699:
        /* <DEDUP_REMOVED lines=49> */
.L_x_706:
[----:B------:R-:W-:Y:S05]  /*aff0*/  BSYNC B0 ;  /* 0x0000000000007941 */ /* 0x000fea0003800000 */
.L_x_705:
        /* <DEDUP_REMOVED lines=45> */
.L_x_704:
[----:B------:R-:W-:Y:S05]  /*b2d0*/  BSYNC B1 ;  /* 0x0000000000017941 */ /* 0x000fea0003800000 */
.L_x_703:
        /* <DEDUP_REMOVED lines=49> */
.L_x_710:
[----:B------:R-:W-:Y:S05]  /*b5f0*/  BSYNC B0 ;  /* 0x0000000000007941 */ /* 0x000fea0003800000 */
.L_x_709:
        /* <DEDUP_REMOVED lines=45> */
.L_x_708:
[----:B------:R-:W-:Y:S05]  /*b8d0*/  BSYNC B1 ;  /* 0x0000000000017941 */ /* 0x000fea0003800000 */
.L_x_707:
        /* <DEDUP_REMOVED lines=31> */
[----:B------:R-:W-:Y:S01]  /*bad0*/  HADD2.F32 R0, -RZ, R25.H1_H1 ;  /* 0x30000019ff007230 */ /* 0x000fe20000004100 */
[-C--:B------:R-:W-:Y:S01]  /*bae0*/  FFMA.FTZ R7, R6, R3.reuse, -R10 ;  /* 0x0000000306077223 */ /* 0x080fe2000001080a */
[----:B------:R-:W-:Y:S01]  /*baf0*/  F2FP.PACK_AB R11, R11, R18 ;  /* 0x000000120b0b723e */ /* 0x000fe200000000ff */
[----:B------:R-:W-:Y:S01]  /*bb00*/  FFMA.FTZ R8, R8, R3, R5 ;  /* 0x0000000308087223 */ /* 0x000fe20000010005 */
[----:B------:R-:W-:Y:S01]  /*bb10*/  HADD2.F32 R3, -RZ, R26.H0_H0 ;  /* 0x2000001aff037230 */ /* 0x000fe20000004100 */
        /* <DEDUP_REMOVED lines=12> */
.L_x_713:
[----:B------:R-:W-:Y:S05]  /*bbe0*/  BSYNC B0 ;  /* 0x0000000000007941 */ /* 0x000fea0003800000 */
.L_x_712:
        /* <DEDUP_REMOVED lines=22> */
[----:B------:R-:W-:Y:S01]  /*bd50*/  HADD2.F32 R0, -RZ, R26.H1_H1 ;  /* 0x3000001aff007230 */ /* 0x000fe20000004100 */
[-C--:B------:R-:W-:Y:S02]  /*bd60*/  FFMA.FTZ R17, R5, R19.reuse, -R7 ;  /* 0x0000001305117223 */ /* 0x080fe40000010807 */
[----:B------:R-:W-:Y:S01]  /*bd70*/  FFMA.FTZ R11, R11, R19, R9 ;  /* 0x000000130b0b7223 */ /* 0x000fe20000010009 */
[----:B------:R-:W-:Y:S01]  /*bd80*/  HADD2.F32 R9, -RZ, R16.H0_H0 ;  /* 0x20000010ff097230 */ /* 0x000fe20000004100 */
[----:B------:R-:W-:-:S02]  /*bd90*/  FMUL.FTZ R10, R8, R0 ;  /* 0x00000000080a7220 */ /* 0x000fc40000410000 */
[C---:B------:R-:W-:Y:S01]  /*bda0*/  FMUL.FTZ R5, R6.reuse, R0 ;  /* 0x0000000006057220 */ /* 0x040fe20000410000 */
[----:B------:R-:W-:Y:S01]  /*bdb0*/  HADD2.F32 R0, -RZ, R67.H1_H1 ;  /* 0x30000043ff007230 */ /* 0x000fe20000004100 */
[----:B------:R-:W-:Y:S01]  /*bdc0*/  FFMA.FTZ R7, R6, R3, -R10 ;  /* 0x0000000306077223 */ /* 0x000fe2000001080a */
        /* <DEDUP_REMOVED lines=16> */
.L_x_690:
[----:B------:R-:W-:Y:S01]  /*bed0*/  @P6 IMAD.HI.U32 R3, R0, c[0x0][0x2c8], RZ ;  /* 0x0000b20000036a27 */ /* 0x000fe200078e00ff */
[----:B------:R-:W-:Y:S01]  /*bee0*/  ISETP.GE.AND P2, PT, R26, c[0x0][0x27c], PT ;  /* 0x00009f001a007a0c */ /* 0x000fe20003f46270 */
[----:B------:R-:W-:Y:S01]  /*bef0*/  CS2R R22, SRZ ;  /* 0x0000000000167805 */ /* 0x000fe2000001ff00 */
[----:B------:R-:W-:Y:S01]  /*bf00*/  SHF.R.S32.HI R27, RZ, 0x1f, R26 ;  /* 0x0000001fff1b7819 */ /* 0x000fe2000001141a */
[----:B------:R-:W-:Y:S01]  /*bf10*/  IMAD.MOV.U32 R8, RZ, RZ, R12 ;  /* 0x000000ffff087224 */ /* 0x000fe200078e000c */
[----:B------:R-:W-:Y:S01]  /*bf20*/  @P6 SHF.R.U32.HI R0, RZ, c[0x0][0x2cc], R3 ;  /* 0x0000b300ff006a19 */ /* 0x000fe20000011603 */
[----:B------:R-:W-:Y:S01]  /*bf30*/  IMAD.MOV.U32 R6, RZ, RZ, R10 ;  /* 0x000000ffff067224 */ /* 0x000fe200078e000a */
[----:B------:R-:W-:Y:S02]  /*bf40*/  CS2R R20, SRZ ;  /* 0x0000000000147805 */ /* 0x000fe4000001ff00 */
        /* <DEDUP_REMOVED lines=39> */
[----:B--2---:R-:W-:Y:S02]  /*c1c0*/  IMAD.MOV.U32 R6, RZ, RZ, R22 ;  /* 0x000000ffff067224 */ /* 0x004fe400078e0016 */
[----:B------:R-:W-:Y:S02]  /*c1d0*/  IMAD.MOV.U32 R5, RZ, RZ, R23 ;  /* 0x000000ffff057224 */ /* 0x000fe400078e0017 */
[----:B------:R-:W-:Y:S01]  /*c1e0*/  IMAD.MOV.U32 R3, RZ, RZ, R20 ;  /* 0x000000ffff037224 */ /* 0x000fe200078e0014 */
[----:B------:R-:W-:Y:S01]  /*c1f0*/  PRMT R65, R6, 0x7610, R65 ;  /* 0x0000761006417816 */ /* 0x000fe20000000041 */
        /* <DEDUP_REMOVED lines=8> */
[----:B------:R-:W-:Y:S01]  /*c280*/  IMAD.MOV.U32 R0, RZ, RZ, R17 ;  /* 0x000000ffff007224 */ /* 0x000fe200078e0011 */
[----:B------:R-:W-:-:S02]  /*c290*/  PRMT R38, R5, 0x7610, R38 ;  /* 0x0000761005267816 */ /* 0x000fc40000000026 */
        /* <DEDUP_REMOVED lines=15> */
.L_x_715:
[----:B-1-3--:R-:W-:Y:S05]  /*c390*/  BSYNC B0 ;  /* 0x0000000000007941 */ /* 0x00afea0003800000 */
.L_x_714:
        /* <DEDUP_REMOVED lines=31> */
[----:B------:R-:W2:Y:S01]  /*c590*/  SHFL.IDX PT, R12, R12, 0x3, 0x1c1f ;  /* 0x007c1f000c0c7f89 */ /* 0x000ea200000e0000 */
[----:B------:R-:W-:Y:S01]  /*c5a0*/  PRMT R67, R67, 0x5410, R3 ;  /* 0x0000541043437816 */ /* 0x000fe20000000003 */
[----:B------:R-:W-:Y:S01]  /*c5b0*/  CS2R R62, SRZ ;  /* 0x00000000003e7805 */ /* 0x000fe2000001ff00 */
[----:B------:R-:W-:Y:S01]  /*c5c0*/  PRMT R66, R66, 0x5410, R0 ;  /* 0x0000541042427816 */ /* 0x000fe20000000000 */
[----:B-1----:R1:W1:Y:S01]  /*c5d0*/  SHFL.IDX PT, R9, R13, 0x3, 0x1c1f ;  /* 0x007c1f000d097f89 */ /* 0x00226200000e0000 */
[----:B------:R-:W-:Y:S01]  /*c5e0*/  CS2R R60, SRZ ;  /* 0x00000000003c7805 */ /* 0x000fe2000001ff00 */
[----:B------:R-:W-:Y:S01]  /*c5f0*/  CS2R R54, SRZ ;  /* 0x0000000000367805 */ /* 0x000fe2000001ff00 */
[----:B------:R-:W-:Y:S01]  /*c600*/  CS2R R52, SRZ ;  /* 0x0000000000347805 */ /* 0x000fe2000001ff00 */
[----:B------:R1:W1:Y:S01]  /*c610*/  SHFL.IDX PT, R10, R11, 0x3, 0x1c1f ;  /* 0x007c1f000b0a7f89 */ /* 0x00026200000e0000 */
[----:B---3--:R-:W-:-:S03]  /*c620*/  IMAD.MOV.U32 R6, RZ, RZ, R34 ;  /* 0x000000ffff067224 */ /* 0x008fc600078e0022 */
[----:B------:R3:W1:Y:S02]  /*c630*/  SHFL.IDX PT, R7, R14, 0x3, 0x1c1f ;  /* 0x007c1f000e077f89 */ /* 0x00066400000e0000 */
[----:B------:R-:W-:Y:S01]  /*c640*/  PRMT R69, R6, 0x7610, R69 ;  /* 0x0000761006457816 */ /* 0x000fe20000000045 */
[----:B------:R-:W-:-:S05]  /*c650*/  IMAD.MOV.U32 R6, RZ, RZ, R30 ;  /* 0x000000ffff067224 */ /* 0x000fca00078e001e */
[----:B------:R-:W-:Y:S01]  /*c660*/  PRMT R68, R6, 0x7610, R68 ;  /* 0x0000761006447816 */ /* 0x000fe20000000044 */
        /* <DEDUP_REMOVED lines=28> */
.L_x_717:
[----:B-1-3--:R-:W-:Y:S05]  /*c830*/  BSYNC B0 ;  /* 0x0000000000007941 */ /* 0x00afea0003800000 */
.L_x_716:
        /* <DEDUP_REMOVED lines=23> */
[----:B------:R-:W-:Y:S02]  /*c9b0*/  SHF.L.U32 R0, R56, 0x6, RZ ;  /* 0x0000000638007819 */ /* 0x000fe400000006ff */
[----:B------:R-:W-:Y:S02]  /*c9c0*/  IADD3 R5, R26, c[0x0][0x27c], RZ ;  /* 0x00009f001a057a10 */ /* 0x000fe40007ffe0ff */
[----:B------:R-:W-:Y:S02]  /*c9d0*/  LOP3.LUT R0, R0, 0x1c0, RZ, 0xc0, !PT ;  /* 0x000001c000007812 */ /* 0x000fe400078ec0ff */
[----:B------:R-:W-:Y:S02]  /*c9e0*/  SHF.L.U32 R7, R250, 0x9, RZ ;  /* 0x00000009fa077819 */ /* 0x000fe400000006ff */
[----:B------:R-:W-:-:S02]  /*c9f0*/  LOP3.LUT R3, R0, 0x38, R26, 0xf8, !PT ;  /* 0x0000003800037812 */ /* 0x000fc400078ef81a */
[----:B------:R-:W-:Y:S02]  /*ca00*/  SHF.R.U32.HI R6, RZ, 0x3, R0 ;  /* 0x00000003ff067819 */ /* 0x000fe40000011600 */
[----:B------:R-:W-:Y:S02]  /*ca10*/  LOP3.LUT R0, R0, 0x38, R5, 0xf8, !PT ;  /* 0x0000003800007812 */ /* 0x000fe400078ef805 */
[C-C-:B------:R-:W-:Y:S02]  /*ca20*/  LOP3.LUT R3, R7.reuse, R3, R6.reuse, 0xf6, !PT ;  /* 0x0000000307037212 */ /* 0x140fe400078ef606 */
[----:B------:R-:W-:Y:S02]  /*ca30*/  LOP3.LUT R0, R7, R0, R6, 0xf6, !PT ;  /* 0x0000000007007212 */ /* 0x000fe400078ef606 */
[----:B------:R-:W-:Y:S01]  /*ca40*/  SHF.L.U32 R39, R3, 0x1, RZ ;  /* 0x0000000103277819 */ /* 0x000fe200000006ff */
[--C-:B------:R-:W-:Y:S01]  /*ca50*/  HADD2.F32 R3, -RZ, R36.reuse.H1_H1 ;  /* 0x30000024ff037230 */ /* 0x100fe20000004100 */
[----:B------:R-:W-:Y:S01]  /*ca60*/  SHF.L.U32 R37, R0, 0x1, RZ ;  /* 0x0000000100257819 */ /* 0x000fe200000006ff */
[----:B------:R-:W-:Y:S01]  /*ca70*/  HADD2.F32 R0, -RZ, R36.H0_H0 ;  /* 0x20000024ff007230 */ /* 0x000fe20000004100 */
[----:B------:R-:W-:Y:S01]  /*ca80*/  SHF.R.U32.HI R5, RZ, 0x10, R17 ;  /* 0x00000010ff057819 */ /* 0x000fe20000011611 */
[----:B------:R-:W1:Y:S01]  /*ca90*/  LDS.128 R8, [R39+0x7100] ;  /* 0x0071000027087984 */ /* 0x000e620000000c00 */
[----:B------:R-:W-:-:S02]  /*caa0*/  SHF.R.U64 R57, R20, 0x10, R21 ;  /* 0x0000001014397819 */ /* 0x000fc40000001215 */
[----:B------:R-:W-:Y:S01]  /*cab0*/  SHF.R.U32.HI R24, RZ, 0x10, R21 ;  /* 0x00000010ff187819 */ /* 0x000fe20000011615 */
[----:B------:R-:W2:Y:S01]  /*cac0*/  LDS.128 R12, [R37+0x7100] ;  /* 0x00710000250c7984 */ /* 0x000ea20000000c00 */
[----:B------:R-:W-:Y:S01]  /*cad0*/  HADD2.F32 R36, -RZ, R5.H0_H0 ;  /* 0x20000005ff247230 */ /* 0x000fe20000004100 */
[----:B------:R-:W-:Y:S02]  /*cae0*/  SHF.R.U64 R42, R16, 0x10, R17 ;  /* 0x00000010102a7819 */ /* 0x000fe40000001211 */
[--C-:B------:R-:W-:Y:S02]  /*caf0*/  SHF.R.U64 R43, R22, 0x10, R23.reuse ;  /* 0x00000010162b7819 */ /* 0x100fe40000001217 */
[----:B------:R-:W-:Y:S02]  /*cb00*/  SHF.R.U32.HI R27, RZ, 0x10, R23 ;  /* 0x00000010ff1b7819 */ /* 0x000fe40000011617 */
[--C-:B------:R-:W-:Y:S02]  /*cb10*/  SHF.R.U64 R41, R18, 0x10, R19.reuse ;  /* 0x0000001012297819 */ /* 0x100fe40000001213 */
[----:B------:R-:W-:Y:S01]  /*cb20*/  SHF.R.U32.HI R21, RZ, 0x10, R19 ;  /* 0x00000010ff157819 */ /* 0x000fe20000011613 */
[----:B-1----:R-:W-:-:S02]  /*cb30*/  HADD2.F32 R16, -RZ, R9.H0_H0 ;  /* 0x20000009ff107230 */ /* 0x002fc40000004100 */
[--C-:B------:R-:W-:Y:S02]  /*cb40*/  HADD2.F32 R19, -RZ, R8.reuse.H0_H0 ;  /* 0x20000008ff137230 */ /* 0x100fe40000004100 */
[----:B--2---:R-:W-:Y:S01]  /*cb50*/  HADD2.F32 R5, -RZ, R13.H0_H0 ;  /* 0x2000000dff057230 */ /* 0x004fe20000004100 */
[CC--:B------:R-:W-:Y:S01]  /*cb60*/  FMUL.FTZ R7, R16.reuse, R0.reuse ;  /* 0x0000000010077220 */ /* 0x0c0fe20000410000 */
[----:B------:R-:W-:Y:S02]  /*cb70*/  HADD2.F32 R23, -RZ, R8.H1_H1 ;  /* 0x30000008ff177230 */ /* 0x000fe40000004100 */
[--C-:B------:R-:W-:Y:S01]  /*cb80*/  HADD2.F32 R17, -RZ, R11.reuse.H0_H0 ;  /* 0x2000000bff117230 */ /* 0x100fe20000004100 */
[----:B------:R-:W-:Y:S01]  /*cb90*/  FMUL.FTZ R6, R5, R0 ;  /* 0x0000000005067220 */ /* 0x000fe20000410000 */
[----:B------:R-:W-:Y:S02]  /*cba0*/  HADD2.F32 R18, -RZ, R11.H1_H1 ;  /* 0x3000000bff127230 */ /* 0x000fe40000004100 */
[--C-:B------:R-:W-:Y:S01]  /*cbb0*/  HADD2.F32 R20, -RZ, R10.reuse.H0_H0 ;  /* 0x2000000aff147230 */ /* 0x100fe20000004100 */
[----:B------:R-:W-:Y:S01]  /*cbc0*/  FFMA.FTZ R40, R16, R3, -R6 ;  /* 0x0000000310287223 */ /* 0x000fe20000010806 */
[----:B------:R-:W-:-:S02]  /*cbd0*/  HADD2.F32 R25, -RZ, R10.H1_H1 ;  /* 0x3000000aff197230 */ /* 0x000fc40000004100 */
[----:B------:R-:W-:Y:S02]  /*cbe0*/  HADD2.F32 R8, -RZ, R13.H1_H1 ;  /* 0x3000000dff087230 */ /* 0x000fe40000004100 */
[--C-:B------:R-:W-:Y:S02]  /*cbf0*/  HADD2.F32 R11, -RZ, R15.reuse.H0_H0 ;  /* 0x2000000fff0b7230 */ /* 0x100fe40000004100 */
[----:B------:R-:W-:Y:S01]  /*cc00*/  HADD2.F32 R10, -RZ, R15.H1_H1 ;  /* 0x3000000fff0a7230 */ /* 0x000fe20000004100 */
[----:B------:R-:W-:Y:S01]  /*cc10*/  FMUL.FTZ R6, R8, R36 ;  /* 0x0000002408067220 */ /* 0x000fe20000410000 */
[--C-:B------:R-:W-:Y:S02]  /*cc20*/  HADD2.F32 R13, -RZ, R12.reuse.H0_H0 ;  /* 0x2000000cff0d7230 */ /* 0x100fe40000004100 */
[----:B------:R-:W-:Y:S02]  /*cc30*/  HADD2.F32 R15, -RZ, R12.H1_H1 ;  /* 0x3000000cff0f7230 */ /* 0x000fe40000004100 */
[----:B------:R-:W-:-:S02]  /*cc40*/  HADD2.F32 R9, -RZ, R9.H1_H1 ;  /* 0x30000009ff097230 */ /* 0x000fc40000004100 */
[--C-:B------:R-:W-:Y:S02]  /*cc50*/  HADD2.F32 R12, -RZ, R14.reuse.H0_H0 ;  /* 0x2000000eff0c7230 */ /* 0x100fe40000004100 */
[----:B------:R-:W-:Y:S02]  /*cc60*/  HADD2.F32 R22, -RZ, R14.H1_H1 ;  /* 0x3000000eff167230 */ /* 0x000fe40000004100 */
[----:B------:R-:W-:Y:S02]  /*cc70*/  HADD2.F32 R14, -RZ, R24.H0_H0 ;  /* 0x20000018ff0e7230 */ /* 0x000fe40000004100 */
[----:B------:R-:W-:Y:S01]  /*cc80*/  HADD2.F32 R0, -RZ, R38.H0_H0 ;  /* 0x20000026ff007230 */ /* 0x000fe20000004100 */
[----:B------:R-:W-:Y:S01]  /*cc90*/  FFMA.FTZ R38, R5, R3, R7 ;  /* 0x0000000305267223 */ /* 0x000fe20000010007 */
[----:B------:R-:W-:Y:S01]  /*cca0*/  HADD2.F32 R3, -RZ, R59.H0_H0 ;  /* 0x2000003bff037230 */ /* 0x000fe20000004100 */
[C---:B------:R-:W-:Y:S01]  /*ccb0*/  FMUL.FTZ R5, R9.reuse, R36 ;  /* 0x0000002409057220 */ /* 0x040fe20000410000 */
[----:B------:R-:W-:Y:S01]  /*ccc0*/  HADD2.F32 R7, -RZ, R27.H0_H0 ;  /* 0x2000001bff077230 */ /* 0x000fe20000004100 */
[----:B------:R-:W-:Y:S01]  /*ccd0*/  FFMA.FTZ R36, R9, R14, -R6 ;  /* 0x0000000e09247223 */ /* 0x000fe20000010806 */
[----:B------:R-:W-:Y:S01]  /*cce0*/  HADD2.F32 R9, -RZ, R21.H0_H0 ;  /* 0x20000015ff097230 */ /* 0x000fe20000004100 */
[----:B------:R-:W-:-:S02]  /*ccf0*/  FMUL.FTZ R6, R11, R0 ;  /* 0x000000000b067220 */ /* 0x000fc40000410000 */
[C---:B------:R-:W-:Y:S02]  /*cd00*/  FMUL.FTZ R0, R17.reuse, R0 ;  /* 0x0000000011007220 */ /* 0x040fe40000410000 */
[-C--:B------:R-:W-:Y:S02]  /*cd10*/  FFMA.FTZ R21, R17, R3.reuse, -R6 ;  /* 0x0000000311157223 */ /* 0x080fe40000010806 */
[----:B------:R-:W-:Y:S02]  /*cd20*/  FFMA.FTZ R24, R8, R14, R5 ;  /* 0x0000000e08187223 */ /* 0x000fe40000010005 */
[----:B------:R-:W-:Y:S01]  /*cd30*/  FFMA.FTZ R17, R11, R3, R0 ;  /* 0x000000030b117223 */ /* 0x000fe20000010000 */
[----:B------:R-:W-:Y:S01]  /*cd40*/  HADD2.F32 R3, -RZ, R59.H1_H1 ;  /* 0x3000003bff037230 */ /* 0x000fe20000004100 */
[-C--:B------:R-:W-:Y:S01]  /*cd50*/  FMUL.FTZ R6, R10, R9.reuse ;  /* 0x000000090a067220 */ /* 0x080fe20000410000 */
[--C-:B------:R-:W-:Y:S01]  /*cd60*/  HADD2.F32 R0, -RZ, R64.reuse.H0_H0 ;  /* 0x20000040ff007230 */ /* 0x100fe20000004100 */
[----:B------:R-:W-:Y:S01]  /*cd70*/  FMUL.FTZ R5, R18, R9 ;  /* 0x0000000912057220 */ /* 0x000fe20000410000 */
[----:B------:R-:W-:Y:S01]  /*cd80*/  F2FP.PACK_AB R9, R24, R38 ;  /* 0x000000261809723e */ /* 0x000fe200000000ff */
[-C--:B------:R-:W-:Y:S01]  /*cd90*/  FFMA.FTZ R18, R18, R7.reuse, -R6 ;  /* 0x0000000712127223 */ /* 0x080fe20000010806 */
[----:B------:R-:W-:Y:S01]  /*cda0*/  HADD2.F32 R6, -RZ, R64.H1_H1 ;  /* 0x30000040ff067230 */ /* 0x000fe20000004100 */
[----:B------:R-:W-:Y:S01]  /*cdb0*/  FFMA.FTZ R11, R10, R7, R5 ;  /* 0x000000070a0b7223 */ /* 0x000fe20000010005 */
[----:B------:R-:W-:Y:S01]  /*cdc0*/  HADD2.F32 R5, -RZ, R65.H0_H0 ;  /* 0x20000041ff057230 */ /* 0x000fe20000004100 */
[----:B------:R-:W-:-:S02]  /*cdd0*/  FMUL.FTZ R8, R13, R3 ;  /* 0x000000030d087220 */ /* 0x000fc40000410000 */
[----:B------:R-:W-:Y:S01]  /*cde0*/  FMUL.FTZ R7, R19, R3 ;  /* 0x0000000313077220 */ /* 0x000fe20000410000 */
[----:B------:R-:W-:Y:S01]  /*cdf0*/  F2FP.PACK_AB R11, R11, R17 ;  /* 0x000000110b0b723e */ /* 0x000fe200000000ff */
[-C--:B------:R-:W-:Y:S02]  /*ce00*/  FMUL.FTZ R3, R12, R0.reuse ;  /* 0x000000000c037220 */ /* 0x080fe40000410000 */
        /* <DEDUP_REMOVED lines=25> */
.L_x_719:
[----:B------:R-:W-:Y:S05]  /*cfa0*/  BSYNC B0 ;  /* 0x0000000000007941 */ /* 0x000fea0003800000 */
.L_x_718:
        /* <DEDUP_REMOVED lines=12> */
[----:B------:R-:W-:Y:S02]  /*d070*/  SHF.R.U64 R38, R34, 0x10, R35 ;  /* 0x0000001022267819 */ /* 0x000fe40000001223 */
[----:B------:R-:W-:Y:S02]  /*d080*/  LOP3.LUT R3, R6, R5, R7, 0xf6, !PT ;  /* 0x0000000506037212 */ /* 0x000fe400078ef607 */
[----:B------:R-:W-:Y:S02]  /*d090*/  IADD3 R5, R26, c[0x0][0x27c], RZ ;  /* 0x00009f001a057a10 */ /* 0x000fe40007ffe0ff */
[----:B-1----:R-:W-:Y:S01]  /*d0a0*/  SHF.L.U32 R37, R3, 0x1, RZ ;  /* 0x0000000103257819 */ /* 0x002fe200000006ff */
[----:B------:R-:W-:Y:S01]  /*d0b0*/  HADD2.F32 R3, -RZ, R66.H0_H0 ;  /* 0x20000042ff037230 */ /* 0x000fe20000004100 */
[----:B------:R-:W-:-:S02]  /*d0c0*/  LOP3.LUT R0, R0, 0x38, R5, 0xf8, !PT ;  /* 0x0000003800007812 */ /* 0x000fc400078ef805 */
[----:B------:R-:W-:Y:S01]  /*d0d0*/  SHF.R.U32.HI R5, RZ, 0x10, R31 ;  /* 0x00000010ff057819 */ /* 0x000fe2000001161f */
[----:B------:R-:W1:Y:S01]  /*d0e0*/  LDS.128 R8, [R37+0x7100] ;  /* 0x0071000025087984 */ /* 0x000e620000000c00 */
[----:B------:R-:W-:Y:S02]  /*d0f0*/  LOP3.LUT R0, R6, R0, R7, 0xf6, !PT ;  /* 0x0000000006007212 */ /* 0x000fe400078ef607 */
[----:B------:R-:W-:Y:S02]  /*d100*/  SHF.R.U64 R34, R32, 0x10, R33 ;  /* 0x0000001020227819 */ /* 0x000fe40000001221 */
[----:B------:R-:W-:Y:S01]  /*d110*/  SHF.L.U32 R36, R0, 0x1, RZ ;  /* 0x0000000100247819 */ /* 0x000fe200000006ff */
[----:B------:R-:W-:Y:S01]  /*d120*/  HADD2.F32 R0, -RZ, R65.H1_H1 ;  /* 0x30000041ff007230 */ /* 0x000fe20000004100 */
        /* <DEDUP_REMOVED lines=29> */
[----:B------:R-:W-:Y:S01]  /*d300*/  HADD2.F32 R0, -RZ, R66.H1_H1 ;  /* 0x30000042ff007230 */ /* 0x000fe20000004100 */
[C---:B------:R-:W-:Y:S01]  /*d310*/  FMUL.FTZ R5, R11.reuse, R28 ;  /* 0x0000001c0b057220 */ /* 0x040fe20000410000 */
[----:B------:R-:W-:Y:S01]  /*d320*/  HADD2.F32 R3, -RZ, R67.H0_H0 ;  /* 0x20000043ff037230 */ /* 0x000fe20000004100 */
        /* <DEDUP_REMOVED lines=8> */
[----:B------:R-:W-:Y:S01]  /*d3b0*/  HADD2.F32 R3, -RZ, R67.H1_H1 ;  /* 0x30000043ff037230 */ /* 0x000fe20000004100 */
[CC--:B------:R-:W-:Y:S01]  /*d3c0*/  FMUL.FTZ R6, R9.reuse, R11.reuse ;  /* 0x0000000b09067220 */ /* 0x0c0fe20000410000 */
        /* <DEDUP_REMOVED lines=36> */
.L_x_721:
[----:B------:R-:W-:Y:S05]  /*d610*/  BSYNC B0 ;  /* 0x0000000000007941 */ /* 0x000fea0003800000 */
.L_x_720:
        /* <DEDUP_REMOVED lines=16> */
[----:B------:R-:W-:Y:S01]  /*d720*/  HADD2.F32 R3, -RZ, R71.H0_H0 ;  /* 0x20000047ff037230 */ /* 0x000fe20000004100 */
[----:B------:R-:W-:-:S02]  /*d730*/  LOP3.LUT R0, R0, 0x38, R5, 0xf8, !PT ;  /* 0x0000003800007812 */ /* 0x000fc400078ef805 */
[----:B------:R-:W-:Y:S01]  /*d740*/  SHF.R.U32.HI R5, RZ, 0x10, R47 ;  /* 0x00000010ff057819 */ /* 0x000fe2000001162f */
[----:B-1----:R-:W1:Y:S01]  /*d750*/  LDS.128 R8, [R31+0x7100] ;  /* 0x007100001f087984 */ /* 0x002e620000000c00 */
[----:B------:R-:W-:Y:S02]  /*d760*/  LOP3.LUT R0, R6, R0, R7, 0xf6, !PT ;  /* 0x0000000006007212 */ /* 0x000fe400078ef607 */
[----:B------:R-:W-:Y:S01]  /*d770*/  SHF.R.U32.HI R22, RZ, 0x10, R45 ;  /* 0x00000010ff167819 */ /* 0x000fe2000001162d */
[----:B------:R-:W-:Y:S01]  /*d780*/  HADD2.F32 R28, -RZ, R5.H0_H0 ;  /* 0x20000005ff1c7230 */ /* 0x000fe20000004100 */
[----:B------:R-:W-:Y:S01]  /*d790*/  SHF.L.U32 R29, R0, 0x1, RZ ;  /* 0x00000001001d7819 */ /* 0x000fe200000006ff */
[----:B------:R-:W-:Y:S01]  /*d7a0*/  HADD2.F32 R0, -RZ, R69.H1_H1 ;  /* 0x30000045ff007230 */ /* 0x000fe20000004100 */
        /* <DEDUP_REMOVED lines=77> */
.L_x_723:
[----:B------:R-:W-:Y:S05]  /*dc80*/  BSYNC B0 ;  /* 0x0000000000007941 */ /* 0x000fea0003800000 */
.L_x_722:
        /* <DEDUP_REMOVED lines=39> */
[----:B------:R-:W-:Y:S01]  /*df00*/  HADD2.F32 R8, -RZ, R13.H0_H0 ;  /* 0x2000000dff087230 */ /* 0x000fe20000004100 */
[C---:B------:R-:W-:Y:S01]  /*df10*/  FMUL.FTZ R6, R5.reuse, R0 ;  /* 0x0000000005067220 */ /* 0x040fe20000410000 */
[----:B------:R-:W-:Y:S01]  /*df20*/  HADD2.F32 R0, -RZ, R79.H1_H1 ;  /* 0x3000004fff007230 */ /* 0x000fe20000004100 */
[-C--:B------:R-:W-:Y:S01]  /*df30*/  FFMA.FTZ R31, R5, R3.reuse, R7 ;  /* 0x00000003051f7223 */ /* 0x080fe20000010007 */
[----:B------:R-:W-:Y:S01]  /*df40*/  HADD2.F32 R13, -RZ, R13.H1_H1 ;  /* 0x3000000dff0d7230 */ /* 0x000fe20000004100 */
[----:B------:R-:W-:Y:S01]  /*df50*/  FFMA.FTZ R33, R16, R3, -R6 ;  /* 0x0000000310217223 */ /* 0x000fe20000010806 */
[----:B------:R-:W-:Y:S01]  /*df60*/  HADD2.F32 R3, -RZ, R80.H0_H0 ;  /* 0x20000050ff037230 */ /* 0x000fe20000004100 */
        /* <DEDUP_REMOVED lines=17> */
[----:B------:R-:W-:Y:S01]  /*e080*/  HADD2.F32 R3, -RZ, R80.H1_H1 ;  /* 0x30000050ff037230 */ /* 0x000fe20000004100 */
[C---:B------:R-:W-:Y:S01]  /*e090*/  FMUL.FTZ R5, R9.reuse, R11 ;  /* 0x0000000b09057220 */ /* 0x040fe20000410000 */
[--C-:B------:R-:W-:Y:S01]  /*e0a0*/  HADD2.F32 R0, -RZ, R81.reuse.H0_H0 ;  /* 0x20000051ff007230 */ /* 0x100fe20000004100 */
[-C--:B------:R-:W-:Y:S01]  /*e0b0*/  FFMA.FTZ R16, R9, R7.reuse, -R6 ;  /* 0x0000000709107223 */ /* 0x080fe20000010806 */
[----:B------:R-:W-:Y:S01]  /*e0c0*/  HADD2.F32 R6, -RZ, R81.H1_H1 ;  /* 0x30000051ff067230 */ /* 0x000fe20000004100 */
[----:B------:R-:W-:Y:S01]  /*e0d0*/  FFMA.FTZ R9, R13, R7, R5 ;  /* 0x000000070d097223 */ /* 0x000fe20000010005 */
[----:B------:R-:W-:Y:S01]  /*e0e0*/  HADD2.F32 R5, -RZ, R82.H0_H0 ;  /* 0x20000052ff057230 */ /* 0x000fe20000004100 */
        /* <DEDUP_REMOVED lines=31> */
.L_x_711:
[----:B------:R-:W-:Y:S05]  /*e2e0*/  BSYNC B2 ;  /* 0x0000000000027941 */ /* 0x000fea0003800000 */
.L_x_689:
[----:B-1----:R-:W-:Y:S01]  /*e2f0*/  SHF.R.S32.HI R7, RZ, 0x4, R85 ;  /* 0x00000004ff077819 */ /* 0x002fe20000011455 */
[----:B------:R-:W-:Y:S01]  /*e300*/  IMAD.SHL.U32 R6, R116, 0x40, RZ ;  /* 0x0000004074067824 */ /* 0x000fe200078e00ff */
[----:B------:R-:W-:-:S04]  /*e310*/  DEPBAR.LE SB0, 0x0 ;  /* 0x000080000000791a */ /* 0x000fc80000000000 */
[----:B--2---:R-:W-:Y:S01]  /*e320*/  LEA.HI R0, R85, R7, RZ, 0x1 ;  /* 0x0000000755007211 */ /* 0x004fe200078f08ff */
[----:B------:R-:W-:Y:S01]  /*e330*/  IMAD.SHL.U32 R3, R83, 0x40, RZ ;  /* 0x0000004053037824 */ /* 0x000fe200078e00ff */
[----:B------:R-:W-:Y:S01]  /*e340*/  LOP3.LUT P0, RZ, R116, 0x2, RZ, 0xc0, !PT ;  /* 0x0000000274ff7812 */ /* 0x000fe2000780c0ff */
[----:B------:R-:W-:Y:S01]  /*e350*/  IMAD.SHL.U32 R5, R84, 0x40, RZ ;  /* 0x0000004054057824 */ /* 0x000fe200078e00ff */
[----:B------:R-:W-:Y:S01]  /*e360*/  LOP3.LUT R0, R0, 0xfffffffe, RZ, 0xc0, !PT ;  /* 0xfffffffe00007812 */ /* 0x000fe200078ec0ff */
[----:B------:R-:W-:Y:S01]  /*e370*/  IMAD.SHL.U32 R8, R70, 0x8, RZ ;  /* 0x0000000846087824 */ /* 0x000fe200078e00ff */
[----:B------:R-:W-:Y:S01]  /*e380*/  LOP3.LUT R3, R3, 0x1c0, RZ, 0xc0, !PT ;  /* 0x000001c003037812 */ /* 0x000fe200078ec0ff */
[----:B------:R-:W-:Y:S01]  /*e390*/  IMAD.MOV.U32 R98, RZ, RZ, R86 ;  /* 0x000000ffff627224 */ /* 0x000fe200078e0056 */
[----:B------:R-:W-:Y:S01]  /*e3a0*/  LOP3.LUT R243, R5, 0xfffffe00, RZ, 0xc0, !PT ;  /* 0xfffffe0005f37812 */ /* 0x000fe200078ec0ff */
[----:B------:R-:W-:Y:S01]  /*e3b0*/  IMAD.IADD R7, R7, 0x1, -R0 ;  /* 0x0000000107077824 */ /* 0x000fe200078e0a00 */
[----:B------:R-:W-:Y:S01]  /*e3c0*/  LOP3.LUT R0, R6, 0x1c0, RZ, 0xc0, !PT ;  /* 0x000001c006007812 */ /* 0x000fe200078ec0ff */
[----:B------:R-:W-:-:S02]  /*e3d0*/  IMAD.MOV.U32 R99, RZ, RZ, R87 ;  /* 0x000000ffff637224 */ /* 0x000fc400078e0057 */
        /* <DEDUP_REMOVED lines=11> */
[----:B------:R-:W-:-:S03]  /*e490*/  LOP3.LUT R242, R8, R6, RZ, 0x3c, !PT ;  /* 0x0000000608f27212 */ /* 0x000fc600078e3cff */
[----:B------:R-:W-:Y:S02]  /*e4a0*/  IMAD R0, R7, 0x200, R0 ;  /* 0x0000020007007824 */ /* 0x000fe400078e0200 */
[----:B------:R-:W-:Y:S02]  /*e4b0*/  IMAD.IADD R3, R242, 0x1, R3 ;  /* 0x00000001f2037824 */ /* 0x000fe400078e0203 */
[----:B------:R-:W-:Y:S01]  /*e4c0*/  IMAD.SHL.U32 R119, R0, 0x2, RZ ;  /* 0x0000000200777824 */ /* 0x000fe200078e00ff */
[----:B------:R-:W-:Y:S01]  /*e4d0*/  BAR.SYNC.DEFER_BLOCKING 0x0 ;  /* 0x0000000000007b1d */ /* 0x000fe20000010000 */
[----:B------:R-:W-:Y:S02]  /*e4e0*/  IMAD.SHL.U32 R230, R3, 0x2, RZ ;  /* 0x0000000203e67824 */ /* 0x000fe400078e00ff */
[----:B------:R-:W-:Y:S01]  /*e4f0*/  IMAD.WIDE.U32 R6, R96, c[0x0][0x208], RZ ;  /* 0x0000820060067a25 */ /* 0x000fe200078e00ff */
[C---:B------:R-:W-:Y:S02]  /*e500*/  IADD3 R0, R119.reuse, 0x3900, RZ ;  /* 0x0000390077007810 */ /* 0x040fe40007ffe0ff */
[----:B------:R-:W-:Y:S01]  /*e510*/  IADD3 R234, R119, 0x3920, RZ ;  /* 0x0000392077ea7810 */ /* 0x000fe20007ffe0ff */
[----:B------:R-:W-:Y:S01]  /*e520*/  IMAD.MOV.U32 R3, RZ, RZ, c[0x0][0x208] ;  /* 0x00008200ff037624 */ /* 0x000fe200078e00ff */
[----:B------:R-:W-:Y:S01]  /*e530*/  @P0 IADD3 R234, R0, -0x20, RZ ;  /* 0xffffffe000ea0810 */ /* 0x000fe20007ffe0ff */
[----:B------:R-:W-:-:S02]  /*e540*/  IMAD R0, R97, c[0x0][0x208], RZ ;  /* 0x0000820061007a24 */ /* 0x000fc400078e02ff */
[----:B------:R-:W-:Y:S01]  /*e550*/  IMAD R233, R2, 0x2, R230 ;  /* 0x0000000202e97824 */ /* 0x000fe200078e02e6 */
[----:B------:R-:W-:Y:S01]  /*e560*/  SHF.L.U64.HI R5, R3, R117, c[0x0][0x20c] ;  /* 0x0000830003057619 */ /* 0x000fe20000010275 */
[----:B------:R-:W-:Y:S01]  /*e570*/  IMAD R0, R96, c[0x0][0x20c], R0 ;  /* 0x0000830060007a24 */ /* 0x000fe200078e0200 */
[----:B------:R-:W-:Y:S01]  /*e580*/  IADD3 R240, R234, 0x800, RZ ;  /* 0x00000800eaf07810 */ /* 0x000fe20007ffe0ff */
[----:B------:R-:W-:Y:S02]  /*e590*/  IMAD R231, R4, 0x2, R230 ;  /* 0x0000000204e77824 */ /* 0x000fe400078e02e6 */
[----:B------:R-:W-:Y:S02]  /*e5a0*/  IMAD.IADD R0, R7, 0x1, R0 ;  /* 0x0000000107007824 */ /* 0x000fe400078e0200 */
[----:B------:R-:W-:-:S04]  /*e5b0*/  IMAD.WIDE.U32 R6, R6, 0x70, R98 ;  /* 0x0000007006067825 */ /* 0x000fc800078e0062 */
[----:B------:R-:W-:Y:S01]  /*e5c0*/  IMAD R0, R0, 0x70, RZ ;  /* 0x0000007000007824 */ /* 0x000fe200078e02ff */
[----:B------:R-:W-:Y:S01]  /*e5d0*/  LDSM.16.M88.4 R24, [R119+0x3900] ;  /* 0x003900007718783b */ /* 0x000fe20000000200 */
[----:B------:R-:W-:Y:S02]  /*e5e0*/  IMAD R232, R2, 0x2, R231 ;  /* 0x0000000202e87824 */ /* 0x000fe400078e02e7 */
[----:B------:R-:W-:Y:S01]  /*e5f0*/  IMAD.IADD R0, R7, 0x1, R0 ;  /* 0x0000000107007824 */ /* 0x000fe200078e0200 */
[----:B------:R-:W1:Y:S04]  /*e600*/  LDSM.16.M88.4 R8, [R230+0x9100] ;  /* 0x00910000e608783b */ /* 0x000e680000000200 */
[----:B------:R-:W2:Y:S04]  /*e610*/  LDSM.16.M88.4 R12, [R230+0x7100] ;  /* 0x00710000e60c783b */ /* 0x000ea80000000200 */
[----:B------:R-:W3:Y:S04]  /*e620*/  LDSM.16.M88.4 R20, [R119+0x4100] ;  /* 0x004100007714783b */ /* 0x000ee80000000200 */
[----:B------:R-:W4:Y:S04]  /*e630*/  LDSM.16.M88.4 R16, [R119+0x4900] ;  /* 0x004900007710783b */ /* 0x000f280000000200 */
[----:B------:R-:W2:Y:S04]  /*e640*/  LDSM.16.M88.4 R28, [R119+0x5100] ;  /* 0x00510000771c783b */ /* 0x000ea80000000200 */
[----:B------:R-:W3:Y:S04]  /*e650*/  LDSM.16.M88.4 R32, [R119+0x5900] ;  /* 0x005900007720783b */ /* 0x000ee80000000200 */
[----:B------:R-:W3:Y:S04]  /*e660*/  LDSM.16.M88.4 R40, [R119+0x6100] ;  /* 0x006100007728783b */ /* 0x000ee80000000200 */
[----:B------:R-:W3:Y:S04]  /*e670*/  LDSM.16.M88.4 R36, [R119+0x6900] ;  /* 0x006900007724783b */ /* 0x000ee80000000200 */
[----:B------:R-:W-:Y:S04]  /*e680*/  LDSM.16.M88.4 R56, [R234] ;  /* 0x00000000ea38783b */ /* 0x000fe80000000200 */
[----:B------:R-:W-:Y:S01]  /*e690*/  LDSM.16.M88.4 R48, [R234+0x1000] ;  /* 0x00100000ea30783b */ /* 0x000fe20000000200 */
[C---:B-1----:R-:W-:Y:S03]  /*e6a0*/  HMMA.16816.F32 R60, R8.reuse, R24, RZ ;  /* 0x00000018083c723c */ /* 0x042fe600000018ff */
[----:B------:R-:W-:Y:S04]  /*e6b0*/  LDSM.16.M88.4 R44, [R234+0x1800] ;  /* 0x00180000ea2c783b */ /* 0x000fe80000000200 */
[----:B------:R-:W-:Y:S01]  /*e6c0*/  LDSM.16.M88.4 R52, [R234+0x800] ;  /* 0x00080000ea34783b */ /* 0x000fe20000000200 */
[----:B------:R-:W-:Y:S08]  /*e6d0*/  HMMA.16816.F32 R108, R8, R26, RZ ;  /* 0x0000001a086c723c */ /* 0x000ff000000018ff */
[C---:B--2---:R-:W-:Y:S07]  /*e6e0*/  HMMA.16816.F32 R184, R12.reuse, R24, RZ ;  /* 0x000000180cb8723c */ /* 0x044fee00000018ff */
[C---:B------:R-:W-:Y:S01]  /*e6f0*/  LEA R24, P0, R6.reuse, c[0x0][0x1f8], 0x1 ;  /* 0x00007e0006187a11 */ /* 0x040fe200078008ff */
[----:B------:R-:W-:Y:S03]  /*e700*/  HMMA.16816.F32 R180, R12, R26, RZ ;  /* 0x0000001a0cb4723c */ /* 0x000fe600000018ff */
[----:B------:R-:W-:Y:S01]  /*e710*/  LEA.HI.X R25, R6, c[0x0][0x1fc], R0, 0x1, P0 ;  /* 0x00007f0006197a11 */ /* 0x000fe200000f0c00 */
[----:B------:R-:W-:-:S03]  /*e720*/  IMAD.MOV.U32 R0, RZ, RZ, 0x40 ;  /* 0x00000040ff007424 */ /* 0x000fc600078e00ff */
[----:B------:R-:W-:Y:S01]  /*e730*/  IMAD.SHL.U32 R26, R3, 0x20, RZ ;  /* 0x00000020031a7824 */ /* 0x000fe200078e00ff */
[-C--:B---3--:R-:W-:Y:S08]  /*e740*/  HMMA.16816.F32 R64, R8, R20.reuse, RZ ;  /* 0x000000140840723c */ /* 0x088ff000000018ff */
[C---:B------:R-:W-:Y:S07]  /*e750*/  HMMA.16816.F32 R156, R12.reuse, R20, RZ ;  /* 0x000000140c9c723c */ /* 0x040fee00000018ff */
[----:B------:R-:W-:Y:S01]  /*e760*/  IADD3 R20, P0, R26, R24, RZ ;  /* 0x000000181a147210 */ /* 0x000fe20007f1e0ff */
[----:B------:R-:W-:Y:S04]  /*e770*/  HMMA.16816.F32 R176, R12, R22, RZ ;  /* 0x000000160cb0723c */ /* 0x000fe800000018ff */
[----:B------:R-:W-:Y:S01]  /*e780*/  IMAD.X R21, R5, 0x1, R25, P0 ;  /* 0x0000000105157824 */ /* 0x000fe200000e0619 */
[----:B------:R-:W-:-:S03]  /*e790*/  ISETP.GE.AND P0, PT, R72, c[0x0][0x1d4], PT ;  /* 0x0000750048007a0c */ /* 0x000fc60003f06270 */
[----:B----4-:R-:W-:Y:S01]  /*e7a0*/  HMMA.16816.F32 R148, R12, R16, RZ ;  /* 0x000000100c94723c */ /* 0x010fe200000018ff */
[C---:B------:R-:W-:Y:S02]  /*e7b0*/  ISETP.LT.OR P4, PT, R75.reuse, 0x1, P0 ;  /* 0x000000014b00780c */ /* 0x040fe40000781670 */
[C---:B------:R-:W-:Y:S02]  /*e7c0*/  ISETP.LT.OR P3, PT, R75.reuse, 0x11, P0 ;  /* 0x000000114b00780c */ /* 0x040fe40000761670 */
[----:B------:R-:W-:-:S03]  /*e7d0*/  ISETP.LT.OR P5, PT, R75, 0x31, P0 ;  /* 0x000000314b00780c */ /* 0x000fc600007a1670 */
[C---:B------:R-:W-:Y:S08]  /*e7e0*/  HMMA.16816.F32 R172, R12.reuse, R18, RZ ;  /* 0x000000120cac723c */ /* 0x040ff000000018ff */
[C---:B------:R-:W-:Y:S08]  /*e7f0*/  HMMA.16816.F32 R144, R12.reuse, R28, RZ ;  /* 0x0000001c0c90723c */ /* 0x040ff000000018ff */
[C---:B------:R-:W-:Y:S08]  /*e800*/  HMMA.16816.F32 R168, R12.reuse, R30, RZ ;  /* 0x0000001e0ca8723c */ /* 0x040ff000000018ff */
[C---:B------:R-:W-:Y:S08]  /*e810*/  HMMA.16816.F32 R140, R12.reuse, R32, RZ ;  /* 0x000000200c8c723c */ /* 0x040ff000000018ff */
[C---:B-----5:R-:W-:Y:S08]  /*e820*/  HMMA.16816.F32 R164, R12.reuse, R34, RZ ;  /* 0x000000220ca4723c */ /* 0x060ff000000018ff */
[C---:B------:R-:W-:Y:S08]  /*e830*/  HMMA.16816.F32 R132, R12.reuse, R40, RZ ;  /* 0x000000280c84723c */ /* 0x040ff000000018ff */
[C---:B------:R-:W-:Y:S08]  /*e840*/  HMMA.16816.F32 R152, R12.reuse, R42, RZ ;  /* 0x0000002a0c98723c */ /* 0x040ff000000018ff */
[C---:B------:R-:W-:Y:S08]  /*e850*/  HMMA.16816.F32 R128, R12.reuse, R36, RZ ;  /* 0x000000240c80723c */ /* 0x040ff000000018ff */
[----:B------:R-:W-:Y:S07]  /*e860*/  HMMA.16816.F32 R136, R12, R38, RZ ;  /* 0x000000260c88723c */ /* 0x000fee00000018ff */
[-C--:B------:R-:W-:Y:S01]  /*e870*/  IADD3 R14, P2, R20, R26.reuse, RZ ;  /* 0x0000001a140e7210 */ /* 0x080fe20007f5e0ff */
[----:B------:R-:W-:Y:S03]  /*e880*/  HMMA.16816.F32 R68, R8, R16, RZ ;  /* 0x000000100844723c */ /* 0x000fe600000018ff */
[----:B------:R-:W-:Y:S01]  /*e890*/  IADD3 R12, P1, R14, R26, RZ ;  /* 0x0000001a0e0c7210 */ /* 0x000fe20007f3e0ff */
[----:B------:R-:W-:-:S03]  /*e8a0*/  IMAD.X R15, R21, 0x1, R5, P2 ;  /* 0x00000001150f7824 */ /* 0x000fc600010e0605 */
[----:B------:R-:W-:Y:S01]  /*e8b0*/  IADD3 R6, P2, R12, R26, RZ ;  /* 0x0000001a0c067210 */ /* 0x000fe20007f5e0ff */
[----:B------:R-:W-:Y:S01]  /*e8c0*/  HMMA.16816.F32 R112, R8, R18, RZ ;  /* 0x000000120870723c */ /* 0x000fe200000018ff */
[----:B------:R-:W1:Y:S01]  /*e8d0*/  LDSM.16.M88.4 R16, [R233+0x9100] ;  /* 0x00910000e910783b */ /* 0x000e620000000200 */
[----:B------:R-:W-:-:S04]  /*e8e0*/  IMAD.X R13, R15, 0x1, R5, P1 ;  /* 0x000000010f0d7824 */ /* 0x000fc800008e0605 */
[--C-:B------:R-:W-:Y:S01]  /*e8f0*/  IMAD.X R7, R13, 0x1, R5.reuse, P2 ;  /* 0x000000010d077824 */ /* 0x100fe200010e0605 */
[----:B------:R-:W-:Y:S01]  /*e900*/  ISETP.LT.OR P2, PT, R75, 0x21, P0 ;  /* 0x000000214b00780c */ /* 0x000fe20000741670 */
[C---:B------:R-:W-:Y:S08]  /*e910*/  HMMA.16816.F32 R80, R8.reuse, R32, RZ ;  /* 0x000000200850723c */ /* 0x040ff000000018ff */
[C---:B------:R-:W-:Y:S01]  /*e920*/  HMMA.16816.F32 R160, R8.reuse, R34, RZ ;  /* 0x0000002208a0723c */ /* 0x040fe200000018ff */
[----:B------:R-:W2:Y:S07]  /*e930*/  LDSM.16.M88.4 R32, [R234+0x2800] ;  /* 0x00280000ea20783b */ /* 0x000eae0000000200 */
[C---:B------:R-:W-:Y:S08]  /*e940*/  HMMA.16816.F32 R76, R8.reuse, R28, RZ ;  /* 0x0000001c084c723c */ /* 0x040ff000000018ff */
[C---:B------:R-:W-:Y:S08]  /*e950*/  HMMA.16816.F32 R84, R8.reuse, R40, RZ ;  /* 0x000000280854723c */ /* 0x040ff000000018ff */
[C---:B------:R-:W-:Y:S01]  /*e960*/  HMMA.16816.F32 R124, R8.reuse, R30, RZ ;  /* 0x0000001e087c723c */ /* 0x040fe200000018ff */
[----:B------:R-:W-:Y:S07]  /*e970*/  LDSM.16.M88.4 R28, [R234+0x3000] ;  /* 0x00300000ea1c783b */ /* 0x000fee0000000200 */
[C---:B------:R-:W-:Y:S01]  /*e980*/  HMMA.16816.F32 R192, R8.reuse, R42, RZ ;  /* 0x0000002a08c0723c */ /* 0x040fe200000018ff */
[----:B------:R-:W3:Y:S07]  /*e990*/  LDSM.16.M88.4 R40, [R234+0x2000] ;  /* 0x00200000ea28783b */ /* 0x000eee0000000200 */
[C---:B------:R-:W-:Y:S07]  /*e9a0*/  HMMA.16816.F32 R92, R8.reuse, R22, RZ ;  /* 0x00000016085c723c */ /* 0x040fee00000018ff */
[----:B------:R-:W-:Y:S01]  /*e9b0*/  IADD3 R22, P1, R6, R26, RZ ;  /* 0x0000001a06167210 */ /* 0x000fe20007f3e0ff */
[----:B------:R-:W-:Y:S04]  /*e9c0*/  HMMA.16816.F32 R88, R8, R36, RZ ;  /* 0x000000240858723c */ /* 0x000fe800000018ff */
[----:B------:R-:W-:Y:S01]  /*e9d0*/  IMAD.X R23, R7, 0x1, R5, P1 ;  /* 0x0000000107177824 */ /* 0x000fe200008e0605 */
[----:B------:R-:W-:-:S03]  /*e9e0*/  ISETP.LT.OR P1, PT, R75, 0x61, P0 ;  /* 0x000000614b00780c */ /* 0x000fc60000721670 */
[----:B------:R-:W-:Y:S01]  /*e9f0*/  HMMA.16816.F32 R188, R8, R38, RZ ;  /* 0x0000002608bc723c */ /* 0x000fe200000018ff */
[----:B------:R-:W4:Y:S04]  /*ea00*/  LDSM.16.M88.4 R8, [R233+0x7100] ;  /* 0x00710000e908783b */ /* 0x000f280000000200 */
[----:B------:R-:W-:Y:S01]  /*ea10*/  @!PT LDS RZ, [RZ] ;  /* 0x00000000fffff984 */ /* 0x000fe20000000800 */
[----:B------:R-:W-:Y:S01]  /*ea20*/  @!PT LDS RZ, [RZ] ;  /* 0x00000000fffff984 */ /* 0x000fe20000000800 */
[----:B------:R-:W-:Y:S01]  /*ea30*/  @!PT LDS RZ, [RZ] ;  /* 0x00000000fffff984 */ /* 0x000fe20000000800 */
[----:B------:R2:W-:Y:S01]  /*ea40*/  LDGSTS.E.BYPASS.LTC128B.128 [R241+0x100], [R24.64], !P4 ;  /* 0x0010000018f17fae */ /* 0x0005e2000e101d48 */
[----:B------:R-:W-:Y:S02]  /*ea50*/  ISETP.LT.OR P4, PT, R75, 0x41, P0 ;  /* 0x000000414b00780c */ /* 0x000fe40000781670 */
[----:B-1----:R-:W-:Y:S01]  /*ea60*/  HMMA.16816.F32 R120, R16, R56, R60 ;  /* 0x000000381078723c */ /* 0x002fe2000000183c */
[----:B------:R1:W-:Y:S01]  /*ea70*/  LDGSTS.E.BYPASS.LTC128B.128 [R241+0x900], [R20.64], !P3 ;  /* 0x0090000014f17fae */ /* 0x0003e2000d901d48 */
[----:B------:R-:W-:-:S03]  /*ea80*/  LOP3.LUT P3, RZ, R116, 0x4, RZ, 0xc0, !PT ;  /* 0x0000000474ff7812 */ /* 0x000fc6000786c0ff */
[----:B------:R1:W-:Y:S01]  /*ea90*/  LDGSTS.E.BYPASS.LTC128B.128 [R241+0x1100], [R14.64], !P2 ;  /* 0x011000000ef17fae */ /* 0x0003e2000d101d48 */
[----:B------:R-:W-:Y:S02]  /*eaa0*/  ISETP.LT.OR P2, PT, R75, 0x51, P0 ;  /* 0x000000514b00780c */ /* 0x000fe40000741670 */
[----:B------:R-:W-:Y:S01]  /*eab0*/  SEL R0, R0, 0xffffffc0, !P3 ;  /* 0xffffffc000007807 */ /* 0x000fe20005800000 */
[----:B------:R1:W-:Y:S01]  /*eac0*/  LDGSTS.E.BYPASS.LTC128B.128 [R241+0x1900], [R12.64], !P5 ;  /* 0x019000000cf17fae */ /* 0x0003e2000e901d48 */
[----:B------:R-:W-:Y:S03]  /*ead0*/  HMMA.16816.F32 R100, R16, R48, R68 ;  /* 0x000000301064723c */ /* 0x000fe60000001844 */
[----:B------:R-:W-:Y:S01]  /*eae0*/  IMAD.IADD R229, R119, 0x1, R0 ;  /* 0x0000000177e57824 */ /* 0x000fe200078e0200 */
[----:B------:R3:W-:Y:S01]  /*eaf0*/  LDGSTS.E.BYPASS.LTC128B.128 [R241+0x2100], [R6.64], !P4 ;  /* 0x0210000006f17fae */ /* 0x0007e2000e101d48 */
[----:B------:R-:W-:-:S03]  /*eb00*/  IMAD.IADD R228, R0, 0x1, R234 ;  /* 0x0000000100e47824 */ /* 0x000fc600078e02ea */
[C---:B------:R-:W-:Y:S01]  /*eb10*/  HMMA.16816.F32 R208, R16.reuse, R46, R124 ;  /* 0x0000002e10d0723c */ /* 0x040fe2000000187c */
[----:B------:R3:W-:Y:S07]  /*eb20*/  LDGSTS.E.BYPASS.LTC128B.128 [R241+0x2900], [R22.64], !P2 ;  /* 0x0290000016f17fae */ /* 0x0007ee000d101d48 */
[C---:B--2---:R-:W-:Y:S08]  /*eb30*/  HMMA.16816.F32 R204, R16.reuse, R34, R192 ;  /* 0x0000002210cc723c */ /* 0x044ff000000018c0 */
[----:B------:R-:W-:Y:S01]  /*eb40*/  HMMA.16816.F32 R104, R16, R52, R64 ;  /* 0x000000341068723c */ /* 0x000fe20000001840 */
[----:B-1----:R-:W-:-:S05]  /*eb50*/  IADD3 R12, P0, R22, R26, RZ ;  /* 0x0000001a160c7210 */ /* 0x002fca0007f1e0ff */
[----:B------:R-:W-:Y:S02]  /*eb60*/  IMAD.X R13, R23, 0x1, R5, P0 ;  /* 0x00000001170d7824 */ /* 0x000fe400000e0605 */
[C---:B------:R-:W-:Y:S03]  /*eb70*/  HMMA.16816.F32 R96, R16.reuse, R44, R76 ;  /* 0x0000002c1060723c */ /* 0x040fe6000000184c */
[----:B------:R1:W-:Y:S04]  /*eb80*/  LDGSTS.E.BYPASS.LTC128B.128 [R241+0x3100], [R12.64], !P1 ;  /* 0x031000000cf17fae */ /* 0x0003e8000c901d48 */
[----:B---3--:R-:W-:Y:S01]  /*eb90*/  LDSM.16.M88.4 R20, [R231+0x9100] ;  /* 0x00910000e714783b */ /* 0x008fe20000000200 */
[C---:B------:R-:W-:Y:S03]  /*eba0*/  HMMA.16816.F32 R36, R16.reuse, R40, R80 ;  /* 0x000000281024723c */ /* 0x040fe60000001850 */
[----:B------:R-:W2:Y:S04]  /*ebb0*/  LDSM.16.M88.4 R60, [R229+0x5900] ;  /* 0x00590000e53c783b */ /* 0x000ea80000000200 */
[----:B------:R-:W3:Y:S01]  /*ebc0*/  LDSM.16.M88.4 R72, [R229+0x4100] ;  /* 0x00410000e548783b */ /* 0x000ee20000000200 */
[C---:B------:R-:W-:Y:S03]  /*ebd0*/  HMMA.16816.F32 R84, R16.reuse, R32, R84 ;  /* 0x000000201054723c */ /* 0x040fe60000001854 */
[----:B------:R-:W2:Y:S04]  /*ebe0*/  LDSM.16.M88.4 R68, [R229+0x4900] ;  /* 0x00490000e544783b */ /* 0x000ea80000000200 */
[----:B------:R-:W2:Y:S01]  /*ebf0*/  LDSM.16.M88.4 R76, [R229+0x3900] ;  /* 0x00390000e54c783b */ /* 0x000ea20000000200 */
[C---:B------:R-:W-:Y:S03]  /*ec00*/  HMMA.16816.F32 R88, R16.reuse, R28, R88 ;  /* 0x0000001c1058723c */ /* 0x040fe60000001858 */
[----:B------:R-:W2:Y:S04]  /*ec10*/  LDSM.16.M88.4 R64, [R229+0x5100] ;  /* 0x00510000e540783b */ /* 0x000ea80000000200 */
[----:B------:R-:W2:Y:S01]  /*ec20*/  LDSM.16.M88.4 R80, [R229+0x6100] ;  /* 0x00610000e550783b */ /* 0x000ea20000000200 */
[C---:B------:R-:W-:Y:S03]  /*ec30*/  HMMA.16816.F32 R108, R16.reuse, R58, R108 ;  /* 0x0000003a106c723c */ /* 0x040fe6000000186c */
[----:B-1----:R-:W-:Y:S04]  /*ec40*/  LDSM.16.M88.4 R12, [R232+0x7100] ;  /* 0x00710000e80c783b */ /* 0x002fe80000000200 */
[----:B------:R-:W-:Y:S01]  /*ec50*/  LDSM.16.M88.4 R24, [R228+0x3000] ;  /* 0x00300000e418783b */ /* 0x000fe20000000200 */
[C---:B------:R-:W-:Y:S03]  /*ec60*/  HMMA.16816.F32 R236, R16.reuse, R54, R92 ;  /* 0x0000003610ec723c */ /* 0x040fe6000000185c */
[----:B------:R-:W1:Y:S04]  /*ec70*/  LDSM.16.M88.4 R92, [R229+0x6900] ;  /* 0x00690000e55c783b */ /* 0x000e680000000200 */
[----:B------:R-:W0:Y:S01]  /*ec80*/  LDGDEPBAR ;  /* 0x00000000000079af */ /* 0x000e220000000000 */
[C---:B------:R-:W-:Y:S08]  /*ec90*/  HMMA.16816.F32 R224, R16.reuse, R50, R112 ;  /* 0x0000003210e0723c */ /* 0x040ff00000001870 */
[C---:B------:R-:W-:Y:S08]  /*eca0*/  HMMA.16816.F32 R124, R16.reuse, R42, R160 ;  /* 0x0000002a107c723c */ /* 0x040ff000000018a0 */
[----:B------:R-:W-:Y:S01]  /*ecb0*/  HMMA.16816.F32 R192, R16, R30, R188 ;  /* 0x0000001e10c0723c */ /* 0x000fe200000018bc */
[----:B------:R-:W1:Y:S07]  /*ecc0*/  LDSM.16.M88.4 R16, [R231+0x7100] ;  /* 0x00710000e710783b */ /* 0x000e6e0000000200 */
[C---:B----4-:R-:W-:Y:S08]  /*ecd0*/  HMMA.16816.F32 R188, R8.reuse, R56, R184 ;  /* 0x0000003808bc723c */ /* 0x050ff000000018b8 */
[C---:B------:R-:W-:Y:S08]  /*ece0*/  HMMA.16816.F32 R196, R8.reuse, R52, R156 ;  /* 0x0000003408c4723c */ /* 0x040ff0000000189c */
[C---:B------:R-:W-:Y:S08]  /*ecf0*/  HMMA.16816.F32 R200, R8.reuse, R48, R148 ;  /* 0x0000003008c8723c */ /* 0x040ff00000001894 */
[C---:B------:R-:W-:Y:S08]  /*ed00*/  HMMA.16816.F32 R56, R8.reuse, R58, R180 ;  /* 0x0000003a0838723c */ /* 0x040ff000000018b4 */
[C---:B------:R-:W-:Y:S08]  /*ed10*/  HMMA.16816.F32 R52, R8.reuse, R54, R176 ;  /* 0x000000360834723c */ /* 0x040ff000000018b0 */
[C---:B------:R-:W-:Y:S01]  /*ed20*/  HMMA.16816.F32 R148, R8.reuse, R50, R172 ;  /* 0x000000320894723c */ /* 0x040fe200000018ac */
[----:B------:R-:W-:Y:S07]  /*ed30*/  LDSM.16.M88.4 R48, [R228] ;  /* 0x00000000e430783b */ /* 0x000fee0000000200 */
[C---:B------:R-:W-:Y:S08]  /*ed40*/  HMMA.16816.F32 R212, R8.reuse, R44, R144 ;  /* 0x0000002c08d4723c */ /* 0x040ff00000001890 */
[C---:B------:R-:W-:Y:S01]  /*ed50*/  HMMA.16816.F32 R160, R8.reuse, R46, R168 ;  /* 0x0000002e08a0723c */ /* 0x040fe200000018a8 */
[----:B------:R-:W-:Y:S07]  /*ed60*/  LDSM.16.M88.4 R44, [R228+0x800] ;  /* 0x00080000e42c783b */ /* 0x000fee0000000200 */
[C---:B------:R-:W-:Y:S08]  /*ed70*/  HMMA.16816.F32 R216, R8.reuse, R40, R140 ;  /* 0x0000002808d8723c */ /* 0x040ff0000000188c */
[C---:B------:R-:W-:Y:S08]  /*ed80*/  HMMA.16816.F32 R220, R8.reuse, R32, R132 ;  /* 0x0000002008dc723c */ /* 0x040ff00000001884 */
[C---:B------:R-:W-:Y:S08]  /*ed90*/  HMMA.16816.F32 R244, R8.reuse, R28, R128 ;  /* 0x0000001c08f4723c */ /* 0x040ff00000001880 */
[C---:B------:R-:W-:Y:S01]  /*eda0*/  HMMA.16816.F32 R180, R8.reuse, R42, R164 ;  /* 0x0000002a08b4723c */ /* 0x040fe200000018a4 */
[----:B------:R-:W-:Y:S07]  /*edb0*/  LDSM.16.M88.4 R40, [R228+0x1000] ;  /* 0x00100000e428783b */ /* 0x000fee0000000200 */
[C---:B------:R-:W-:Y:S01]  /*edc0*/  HMMA.16816.F32 R184, R8.reuse, R34, R152 ;  /* 0x0000002208b8723c */ /* 0x040fe20000001898 */
[----:B------:R-:W-:Y:S07]  /*edd0*/  LDSM.16.M88.4 R32, [R228+0x2000] ;  /* 0x00200000e420783b */ /* 0x000fee0000000200 */
[----:B------:R-:W-:Y:S01]  /*ede0*/  HMMA.16816.F32 R176, R8, R30, R136 ;  /* 0x0000001e08b0723c */ /* 0x000fe20000001888 */
[----:B------:R-:W4:Y:S04]  /*edf0*/  LDSM.16.M88.4 R8, [R232+0x9100] ;  /* 0x00910000e808783b */ /* 0x000f280000000200 */
[----:B------:R-:W-:Y:S03]  /*ee00*/  LDSM.16.M88.4 R28, [R228+0x2800] ;  /* 0x00280000e41c783b */ /* 0x000fe60000000200 */
[----:B--2---:R-:W-:Y:S01]  /*ee10*/  HMMA.16816.F32 R152, R20, R60, R36 ;  /* 0x0000003c1498723c */ /* 0x004fe20000001824 */
[----:B------:R-:W2:Y:S01]  /*ee20*/  LDSM.16.M88.4 R36, [R228+0x1800] ;  /* 0x00180000e424783b */ /* 0x000ea20000000200 */
[----:B------:R-:W-:-:S06]  /*ee30*/  DEPBAR.LE SB0, 0x0 ;  /* 0x000080000000791a */ /* 0x000fcc0000000000 */
[C---:B---3--:R-:W-:Y:S08]  /*ee40*/  HMMA.16816.F32 R168, R20.reuse, R72, R104 ;  /* 0x0000004814a8723c */ /* 0x048ff00000001868 */
[C---:B------:R-:W-:Y:S08]  /*ee50*/  HMMA.16816.F32 R164, R20.reuse, R68, R100 ;  /* 0x0000004414a4723c */ /* 0x040ff00000001864 */
[C---:B------:R-:W-:Y:S08]  /*ee60*/  HMMA.16816.F32 R172, R20.reuse, R76, R120 ;  /* 0x0000004c14ac723c */ /* 0x040ff00000001878 */
[C---:B------:R-:W-:Y:S08]  /*ee70*/  HMMA.16816.F32 R156, R20.reuse, R64, R96 ;  /* 0x00000040149c723c */ /* 0x040ff00000001860 */
[C---:B------:R-:W-:Y:S08]  /*ee80*/  HMMA.16816.F32 R144, R20.reuse, R80, R84 ;  /* 0x000000501490723c */ /* 0x040ff00000001854 */
[C---:B-1----:R-:W-:Y:S08]  /*ee90*/  HMMA.16816.F32 R112, R20.reuse, R92, R88 ;  /* 0x0000005c1470723c */ /* 0x042ff00000001858 */
[----:B------:R-:W-:Y:S08]  /*eea0*/  HMMA.16816.F32 R140, R20, R78, R108 ;  /* 0x0000004e148c723c */ /* 0x000ff0000000186c */
[C---:B------:R-:W-:Y:S08]  /*eeb0*/  HMMA.16816.F32 R104, R16.reuse, R76, R188 ;  /* 0x0000004c1068723c */ /* 0x040ff000000018bc */
[----:B------:R-:W-:Y:S08]  /*eec0*/  HMMA.16816.F32 R100, R16, R78, R56 ;  /* 0x0000004e1064723c */ /* 0x000ff00000001838 */
[C---:B------:R-:W-:Y:S07]  /*eed0*/  HMMA.16816.F32 R136, R20.reuse, R74, R236 ;  /* 0x0000004a1488723c */ /* 0x040fee00000018ec */
[C---:B------:R-:W-:Y:S01]  /*eee0*/  IADD3 R239, R234.reuse, 0x1000, RZ ;  /* 0x00001000eaef7810 */ /* 0x040fe20007ffe0ff */
[----:B------:R-:W-:Y:S01]  /*eef0*/  HMMA.16816.F32 R132, R20, R70, R224 ;  /* 0x000000461484723c */ /* 0x000fe200000018e0 */
[----:B------:R-:W-:-:S02]  /*ef00*/  IADD3 R238, R234, 0x1800, RZ ;  /* 0x00001800eaee7810 */ /* 0x000fc40007ffe0ff */
[C---:B------:R-:W-:Y:S02]  /*ef10*/  IADD3 R237, R234.reuse, 0x2000, RZ ;  /* 0x00002000eaed7810 */ /* 0x040fe40007ffe0ff */
[----:B------:R-:W-:-:S03]  /*ef20*/  IADD3 R236, R234, 0x2800, RZ ;  /* 0x00002800eaec7810 */ /* 0x000fc60007ffe0ff */
[C---:B------:R-:W-:Y:S08]  /*ef30*/  HMMA.16816.F32 R96, R16.reuse, R72, R196 ;  /* 0x000000481060723c */ /* 0x040ff000000018c4 */
[C---:B------:R-:W-:Y:S08]  /*ef40*/  HMMA.16816.F32 R88, R16.reuse, R74, R52 ;  /* 0x0000004a1058723c */ /* 0x040ff00000001834 */
[C---:B------:R-:W-:Y:S08]  /*ef50*/  HMMA.16816.F32 R84, R16.reuse, R68, R200 ;  /* 0x000000441054723c */ /* 0x040ff000000018c8 */
[----:B------:R-:W-:Y:S08]  /*ef60*/  HMMA.16816.F32 R76, R16, R70, R148 ;  /* 0x00000046104c723c */ /* 0x000ff00000001894 */
[----:B------:R-:W-:Y:S08]  /*ef70*/  HMMA.16816.F32 R128, R20, R66, R208 ;  /* 0x000000421480723c */ /* 0x000ff000000018d0 */
[C---:B------:R-:W-:Y:S08]  /*ef80*/  HMMA.16816.F32 R72, R16.reuse, R64, R212 ;  /* 0x000000401048723c */ /* 0x040ff000000018d4 */
[----:B------:R-:W-:Y:S08]  /*ef90*/  HMMA.16816.F32 R68, R16, R66, R160 ;  /* 0x000000421044723c */ /* 0x000ff000000018a0 */
[C---:B------:R-:W-:Y:S08]  /*efa0*/  HMMA.16816.F32 R124, R20.reuse, R62, R124 ;  /* 0x0000003e147c723c */ /* 0x040ff0000000187c */
[C---:B------:R-:W-:Y:S07]  /*efb0*/  HMMA.16816.F32 R120, R20.reuse, R82, R204 ;  /* 0x000000521478723c */ /* 0x040fee00000018cc */
[----:B------:R-:W-:Y:S01]  /*efc0*/  IMAD.MOV.U32 R204, RZ, RZ, R235 ;  /* 0x000000ffffcc7224 */ /* 0x000fe200078e00eb */
[----:B------:R-:W-:Y:S01]  /*efd0*/  HMMA.16816.F32 R108, R20, R94, R192 ;  /* 0x0000005e146c723c */ /* 0x000fe200000018c0 */
[----:B------:R-:W-:-:S03]  /*efe0*/  IADD3 R235, R234, 0x3000, RZ ;  /* 0x00003000eaeb7810 */ /* 0x000fc60007ffe0ff */
[----:B------:R-:W-:-:S04]  /*eff0*/  ISETP.GE.AND P0, PT, R204, 0x2, PT ;  /* 0x00000002cc00780c */ /* 0x000fc80003f06270 */
[C---:B------:R-:W-:Y:S08]  /*f000*/  HMMA.16816.F32 R64, R16.reuse, R60, R216 ;  /* 0x0000003c1040723c */ /* 0x040ff000000018d8 */
[C---:B------:R-:W-:Y:S08]  /*f010*/  HMMA.16816.F32 R60, R16.reuse, R62, R180 ;  /* 0x0000003e103c723c */ /* 0x040ff000000018b4 */
[C---:B------:R-:W-:Y:S08]  /*f020*/  HMMA.16816.F32 R56, R16.reuse, R80, R220 ;  /* 0x000000501038723c */ /* 0x040ff000000018dc */
[C---:B------:R-:W-:Y:S08]  /*f030*/  HMMA.16816.F32 R52, R16.reuse, R82, R184 ;  /* 0x000000521034723c */ /* 0x040ff000000018b8 */
[C---:B------:R-:W-:Y:S08]  /*f040*/  HMMA.16816.F32 R20, R16.reuse, R92, R244 ;  /* 0x0000005c1014723c */ /* 0x040ff000000018f4 */
[----:B------:R-:W-:Y:S08]  /*f050*/  HMMA.16816.F32 R16, R16, R94, R176 ;  /* 0x0000005e1010723c */ /* 0x000ff000000018b0 */
[C---:B----4-:R-:W-:Y:S08]  /*f060*/  HMMA.16816.F32 R168, R8.reuse, R44, R168 ;  /* 0x0000002c08a8723c */ /* 0x050ff000000018a8 */
[C---:B------:R-:W-:Y:S08]  /*f070*/  HMMA.16816.F32 R136, R8.reuse, R46, R136 ;  /* 0x0000002e0888723c */ /* 0x040ff00000001888 */
        /* <DEDUP_REMOVED lines=8> */
[C---:B--2---:R-:W-:Y:S08]  /*f100*/  HMMA.16816.F32 R156, R8.reuse, R36, R156 ;  /* 0x00000024089c723c */ /* 0x044ff0000000189c */
        /* <DEDUP_REMOVED lines=19> */
[----:B------:R-:W2:Y:S04]  /*f240*/  LDL.64 R226, [R1+0x68] ;  /* 0x0000680001e27983 */ /* 0x000ea80000100a00 */
[----:B------:R-:W3:Y:S01]  /*f250*/  LDL R5, [R1+0x60] ;  /* 0x0000600001057983 */ /* 0x000ee20000100800 */
[----:B------:R-:W-:Y:S01]  /*f260*/  IADD3 R0, R204, -0x2, RZ ;  /* 0xfffffffecc007810 */ /* 0x000fe20007ffe0ff */
[----:B------:R-:W-:-:S04]  /*f270*/  IMAD.MOV.U32 R116, RZ, RZ, c[0x0][0x1e0] ;  /* 0x00007800ff747624 */ /* 0x000fc800078e00ff */
[----:B------:R-:W-:Y:S02]  /*f280*/  IMAD R3, R118, R0, RZ ;  /* 0x0000000076037224 */ /* 0x000fe400078e02ff */
[----:B--2---:R-:W-:Y:S02]  /*f290*/  IMAD.MOV.U32 R224, RZ, RZ, R226 ;  /* 0x000000ffffe07224 */ /* 0x004fe400078e00e2 */
[----:B------:R-:W-:Y:S02]  /*f2a0*/  IMAD.MOV.U32 R226, RZ, RZ, 0x70 ;  /* 0x00000070ffe27424 */ /* 0x000fe400078e00ff */
[----:B------:R-:W-:Y:S01]  /*f2b0*/  IMAD.MOV.U32 R225, RZ, RZ, R227 ;  /* 0x000000ffffe17224 */ /* 0x000fe200078e00e3 */
[----:B---3--:R-:W-:Y:S01]  /*f2c0*/  LOP3.LUT P5, RZ, R5, 0x1, RZ, 0xc0, !PT ;  /* 0x0000000105ff7812 */ /* 0x008fe200078ac0ff */
[----:B------:R-:W-:Y:S01]  /*f2d0*/  IMAD.WIDE.U32 R226, R226, c[0x0][0x1e0], RZ ;  /* 0x00007800e2e27a25 */ /* 0x000fe200078e00ff */
[----:B------:R-:W-:-:S05]  /*f2e0*/  SHF.R.S32.HI R5, RZ, 0x1f, R0 ;  /* 0x0000001fff057819 */ /* 0x000fca0000011400 */
[----:B------:R-:W-:Y:S01]  /*f2f0*/  IMAD.WIDE.U32 R8, R0, R226, R224 ;  /* 0x000000e200087225 */ /* 0x000fe200078e00e0 */
[----:B------:R-:W-:-:S03]  /*f300*/  SHF.L.U64.HI R0, R116, R117, c[0x0][0x1e4] ;  /* 0x0000790074007619 */ /* 0x000fc60000010275 */
[----:B------:R-:W-:Y:S01]  /*f310*/  IMAD R3, R5, R226, R3 ;  /* 0x000000e205037224 */ /* 0x000fe200078e0203 */
[----:B------:R-:W-:Y:S02]  /*f320*/  SHF.L.U32 R5, R116, 0x5, RZ ;  /* 0x0000000574057819 */ /* 0x000fe400000006ff */
[----:B------:R-:W-:Y:S01]  /*f330*/  LEA R6, P0, R8, c[0x0][0x1c8], 0x1 ;  /* 0x0000720008067a11 */ /* 0x000fe200078008ff */
[----:B------:R-:W-:-:S03]  /*f340*/  IMAD.IADD R3, R9, 0x1, R3 ;  /* 0x0000000109037824 */ /* 0x000fc600078e0203 */
[C---:B------:R-:W-:Y:S02]  /*f350*/  IADD3 R14, P1, R5.reuse, R6, RZ ;  /* 0x00000006050e7210 */ /* 0x040fe40007f3e0ff */
[----:B------:R-:W-:Y:S02]  /*f360*/  LEA.HI.X R7, R8, c[0x0][0x1cc], R3, 0x1, P0 ;  /* 0x0000730008077a11 */ /* 0x000fe400000f0c03 */
[----:B------:R-:W-:-:S03]  /*f370*/  IADD3 R12, P0, R5, R14, RZ ;  /* 0x0000000e050c7210 */ /* 0x000fc60007f1e0ff */
[C---:B------:R-:W-:Y:S01]  /*f380*/  IMAD.X R15, R0.reuse, 0x1, R7, P1 ;  /* 0x00000001000f7824 */ /* 0x040fe200008e0607 */
[C---:B------:R-:W-:Y:S01]  /*f390*/  IADD3 R10, P1, R5.reuse, R12, RZ ;  /* 0x0000000c050a7210 */ /* 0x040fe20007f3e0ff */
[----:B------:R-:W-:Y:S01]  /*f3a0*/  @!PT LDS RZ, [RZ] ;  /* 0x00000000fffff984 */ /* 0x000fe20000000800 */
[----:B------:R-:W-:Y:S01]  /*f3b0*/  @!PT LDS RZ, [RZ] ;  /* 0x00000000fffff984 */ /* 0x000fe20000000800 */
[----:B------:R-:W-:Y:S01]  /*f3c0*/  @!PT LDS RZ, [RZ] ;  /* 0x00000000fffff984 */ /* 0x000fe20000000800 */
[----:B------:R1:W-:Y:S03]  /*f3d0*/  LDGSTS.E.BYPASS.LTC128B.128 [R241+0x3900], [R6.64], !P5 ;  /* 0x0390000006f17fae */ /* 0x0003e6000e901d48 */
[----:B------:R-:W-:Y:S01]  /*f3e0*/  IADD3.X R13, R0, R15, RZ, P0, !PT ;  /* 0x0000000f000d7210 */ /* 0x000fe200007fe4ff */
[----:B------:R2:W-:Y:S01]  /*f3f0*/  LDGSTS.E.BYPASS.LTC128B.128 [R241+0x4100], [R14.64], !P5 ;  /* 0x041000000ef17fae */ /* 0x0005e2000e901d48 */
[----:B------:R-:W-:-:S03]  /*f400*/  IADD3 R8, P0, R5, R10, RZ ;  /* 0x0000000a05087210 */ /* 0x000fc60007f1e0ff */
[C---:B------:R-:W-:Y:S01]  /*f410*/  IMAD.X R11, R0.reuse, 0x1, R13, P1 ;  /* 0x00000001000b7824 */ /* 0x040fe200008e060d */
        /* <DEDUP_REMOVED lines=10> */
.L_x_724:
[----:B------:R-:W-:Y:S01]  /*f4c0*/  FMUL.FTZ R0, R105, c[0x0][0x320] ;  /* 0x0000c80069007a20 */ /* 0x000fe20000410000 */
[----:B---3--:R-:W2:Y:S03]  /*f4d0*/  LDL R11, [R1+0x18] ;  /* 0x00001800010b7983 */ /* 0x008ea60000100800 */
[----:B------:R1:W3:Y:S01]  /*f4e0*/  MUFU.TANH R23, R0 ;  /* 0x0000000000177308 */ /* 0x0002e20000002400 */
[----:B------:R-:W4:Y:S01]  /*f4f0*/  LDL R9, [R1+0x40] ;  /* 0x0000400001097983 */ /* 0x000f220000100800 */
[----:B------:R-:W-:Y:S01]  /*f500*/  LEA.HI R3, R251, R252, RZ, 0x2 ;  /* 0x000000fcfb037211 */ /* 0x000fe200078f10ff */
[----:B------:R-:W-:Y:S01]  /*f510*/  FMUL.FTZ R5, R121, c[0x0][0x320] ;  /* 0x0000c80079057a20 */ /* 0x000fe20000410000 */
[----:B------:R-:W-:Y:S01]  /*f520*/  SHF.R.S32.HI R6, RZ, 0x1f, R250 ;  /* 0x0000001fff067819 */ /* 0x000fe200000114fa */
[----:B------:R-:W-:Y:S01]  /*f530*/  FMUL.FTZ R7, R122, c[0x0][0x320] ;  /* 0x0000c8007a077a20 */ /* 0x000fe20000410000 */
[----:B------:R-:W0:Y:S01]  /*f540*/  LDGDEPBAR ;  /* 0x00000000000079af */ /* 0x000e220000000000 */
[----:B-1----:R-:W-:-:S04]  /*f550*/  FMUL.FTZ R0, R100, c[0x0][0x320] ;  /* 0x0000c80064007a20 */ /* 0x002fc80000410000 */
        /* <DEDUP_REMOVED lines=68> */
[----:B------:R1:W-:Y:S01]  /*f9a0*/  MUFU.TANH R76, R0 ;  /* 0x00000000004c7308 */ /* 0x0003e20000002400 */
[----:B------:R-:W-:Y:S01]  /*f9b0*/  STL [R1+0xb0], R240 ;  /* 0x0000b0f001007387 */ /* 0x000fe20000100800 */
[----:B-1----:R-:W-:-:S06]  /*f9c0*/  FMUL.FTZ R0, R166, c[0x0][0x320] ;  /* 0x0000c800a6007a20 */ /* 0x002fcc0000410000 */
[----:B------:R1:W-:Y:S01]  /*f9d0*/  MUFU.TANH R102, R0 ;  /* 0x0000000000667308 */ /* 0x0003e20000002400 */
[----:B------:R-:W-:Y:S01]  /*f9e0*/  STL [R1+0xac], R239 ;  /* 0x0000acef01007387 */ /* 0x000fe20000100800 */
[----:B-1----:R-:W-:-:S06]  /*f9f0*/  FMUL.FTZ R0, R167, c[0x0][0x320] ;  /* 0x0000c800a7007a20 */ /* 0x002fcc0000410000 */
[----:B------:R1:W-:Y:S01]  /*fa00*/  MUFU.TANH R83, R0 ;  /* 0x0000000000537308 */ /* 0x0003e20000002400 */
[----:B------:R2:W-:Y:S01]  /*fa10*/  STL [R1+0xa8], R238 ;  /* 0x0000a8ee01007387 */ /* 0x0005e20000100800 */
[----:B-1----:R-:W-:-:S06]  /*fa20*/  FMUL.FTZ R0, R103, c[0x0][0x320] ;  /* 0x0000c80067007a20 */ /* 0x002fcc0000410000 */
[----:B------:R1:W-:Y:S01]  /*fa30*/  MUFU.TANH R163, R0 ;  /* 0x0000000000a37308 */ /* 0x0003e20000002400 */
[----:B--2---:R-:W2:Y:S01]  /*fa40*/  LDL R238, [R1+0x44] ;  /* 0x0000440001ee7983 */ /* 0x004ea20000100800 */
        /* <DEDUP_REMOVED lines=94> */
[----:B------:R-:W-:Y:S01]  /*10030*/  LOP3.LUT R3, R3, 0xfffffffc, RZ, 0xc0, !PT ;  /* 0xfffffffc03037812 */ /* 0x000fe200078ec0ff */
[----:B-1----:R-:W-:-:S06]  /*10040*/  FMUL.FTZ R0, R175, c[0x0][0x320] ;  /* 0x0000c800af007a20 */ /* 0x002fcc0000410000 */
[----:B------:R1:W-:Y:S01]  /*10050*/  MUFU.TANH R29, R0 ;  /* 0x00000000001d7308 */ /* 0x0003e20000002400 */
[----:B------:R-:W-:Y:S01]  /*10060*/  LEA.HI R6, R6, R250, RZ, 0x2 ;  /* 0x000000fa06067211 */ /* 0x000fe200078f10ff */
[----:B-1----:R-:W-:-:S06]  /*10070*/  FMUL.FTZ R0, R120, c[0x0][0x320] ;  /* 0x0000c80078007a20 */ /* 0x002fcc0000410000 */
[----:B------:R1:W-:Y:S01]  /*10080*/  MUFU.TANH R28, R0 ;  /* 0x00000000001c7308 */ /* 0x0003e20000002400 */
[----:B------:R-:W-:Y:S01]  /*10090*/  IMAD.IADD R3, R252, 0x1, -R3 ;  /* 0x00000001fc037824 */ /* 0x000fe200078e0a03 */
[----:B------:R-:W-:Y:S02]  /*100a0*/  LOP3.LUT R8, R6, 0xffffffc, RZ, 0xc0, !PT ;  /* 0x0ffffffc06087812 */ /* 0x000fe400078ec0ff */
[----:B-1----:R-:W-:-:S04]  /*100b0*/  LOP3.LUT R0, R249, 0xffffffe0, RZ, 0xc0, !PT ;  /* 0xffffffe0f9007812 */ /* 0x002fc800078ec0ff */
[----:B------:R1:W-:Y:S01]  /*100c0*/  MUFU.TANH R27, R5 ;  /* 0x00000005001b7308 */ /* 0x0003e20000002400 */
[----:B------:R-:W-:Y:S02]  /*100d0*/  IMAD.IADD R0, R252, 0x1, -R0 ;  /* 0x00000001fc007824 */ /* 0x000fe400078e0a00 */
[----:B------:R-:W-:-:S05]  /*100e0*/  IMAD.IADD R10, R250, 0x1, -R8 ;  /* 0x00000001fa0a7824 */ /* 0x000fca00078e0a08 */
[----:B------:R2:W-:Y:S01]  /*100f0*/  MUFU.TANH R49, R7 ;  /* 0x0000000700317308 */ /* 0x0005e20000002400 */
[----:B-1----:R-:W-:-:S04]  /*10100*/  SHF.R.S32.HI R5, RZ, 0x1f, R0 ;  /* 0x0000001fff057819 */ /* 0x002fc80000011400 */
[----:B------:R-:W-:Y:S02]  /*10110*/  LEA.HI R6, R5, R0, RZ, 0x2 ;  /* 0x0000000005067211 */ /* 0x000fe400078f10ff */
[----:B------:R-:W-:Y:S02]  /*10120*/  LEA.HI R5, R3, R3, RZ, 0x1 ;  /* 0x0000000303057211 */ /* 0x000fe400078f08ff */
[----:B--2---:R-:W-:-:S03]  /*10130*/  LEA.HI.SX32 R7, R6, R11, 0x1e ;  /* 0x0000000b06077211 */ /* 0x004fc600078ff2ff */
[C---:B------:R-:W-:Y:S01]  /*10140*/  IMAD.SHL.U32 R8, R5.reuse, 0x20, RZ ;  /* 0x0000002005087824 */ /* 0x040fe200078e00ff */
[----:B----4-:R-:W-:Y:S02]  /*10150*/  MOV R193, R9 ;  /* 0x0000000900c17202 */ /* 0x010fe40000000f00 */
[----:B------:R-:W-:Y:S01]  /*10160*/  LOP3.LUT R9, R5, 0x1ffffffe, RZ, 0xc0, !PT ;  /* 0x1ffffffe05097812 */ /* 0x000fe200078ec0ff */
[----:B------:R-:W-:Y:S01]  /*10170*/  IMAD R5, R10, 0x10, R7 ;  /* 0x000000100a057824 */ /* 0x000fe200078e0207 */
[----:B------:R-:W-:-:S03]  /*10180*/  LOP3.LUT R7, R8, 0xffffffc0, RZ, 0xc0, !PT ;  /* 0xffffffc008077812 */ /* 0x000fc600078ec0ff */
[----:B------:R-:W-:Y:S01]  /*10190*/  IMAD.IADD R8, R3, 0x1, -R9 ;  /* 0x0000000103087824 */ /* 0x000fe200078e0a09 */
[----:B------:R-:W-:Y:S01]  /*101a0*/  IADD3 R5, R7, R5, RZ ;  /* 0x0000000507057210 */ /* 0x000fe20007ffe0ff */
[----:B------:R-:W-:-:S04]  /*101b0*/  FMUL.FTZ R3, R112, c[0x0][0x320] ;  /* 0x0000c80070037a20 */ /* 0x000fc80000410000 */
[----:B------:R-:W-:Y:S01]  /*101c0*/  IMAD R12, R8, 0x8, R5 ;  /* 0x00000008080c7824 */ /* 0x000fe200078e0205 */
[----:B------:R1:W-:Y:S01]  /*101d0*/  MUFU.TANH R18, R3 ;  /* 0x0000000300127308 */ /* 0x0003e20000002400 */
[----:B------:R-:W-:Y:S02]  /*101e0*/  FMUL.FTZ R11, R123, c[0x0][0x320] ;  /* 0x0000c8007b0b7a20 */ /* 0x000fe40000410000 */
[----:B------:R-:W-:-:S05]  /*101f0*/  @P6 IMAD.HI.U32 R5, R12, c[0x0][0x2c8], RZ ;  /* 0x0000b2000c056a27 */ /* 0x000fca00078e00ff */
[----:B------:R2:W-:Y:S01]  /*10200*/  MUFU.TANH R56, R11 ;  /* 0x0000000b00387308 */ /* 0x0005e20000002400 */
[----:B-1----:R-:W-:-:S07]  /*10210*/  FMUL.FTZ R3, R113, c[0x0][0x320] ;  /* 0x0000c80071037a20 */ /* 0x002fce0000410000 */
[----:B------:R1:W-:Y:S01]  /*10220*/  MUFU.TANH R17, R3 ;  /* 0x0000000300117308 */ /* 0x0003e20000002400 */
[----:B--2---:R-:W-:Y:S01]  /*10230*/  IMAD.MOV.U32 R11, RZ, RZ, R12 ;  /* 0x000000ffff0b7224 */ /* 0x004fe200078e000c */
[----:B------:R-:W-:Y:S01]  /*10240*/  @P6 SHF.R.U32.HI R11, RZ, c[0x0][0x2cc], R5 ;  /* 0x0000b300ff0b6a19 */ /* 0x000fe20000011605 */
[----:B------:R-:W-:-:S04]  /*10250*/  FMUL.FTZ R5, R136, c[0x0][0x320] ;  /* 0x0000c80088057a20 */ /* 0x000fc80000410000 */
[----:B------:R-:W2:Y:S01]  /*10260*/  SHFL.IDX PT, R7, R11, RZ, 0x1c1f ;  /* 0x001c1fff0b077589 */ /* 0x000ea200000e0000 */
[----:B-1----:R-:W-:-:S04]  /*10270*/  FMUL.FTZ R3, R114, c[0x0][0x320] ;  /* 0x0000c80072037a20 */ /* 0x002fc80000410000 */
[----:B------:R1:W-:Y:S01]  /*10280*/  MUFU.TANH R52, R3 ;  /* 0x0000000300347308 */ /* 0x0003e20000002400 */
[----:B------:R-:W-:Y:S07]  /*10290*/  STL [R1+0xa4], R237 ;  /* 0x0000a4ed01007387 */ /* 0x000fee0000100800 */
[----:B------:R4:W2:Y:S01]  /*102a0*/  MUFU.TANH R16, R5 ;  /* 0x0000000500107308 */ /* 0x0008a20000002400 */
[----:B-1----:R-:W-:Y:S01]  /*102b0*/  LOP3.LUT R3, R6, 0x7ffffffc, RZ, 0xc0, !PT ;  /* 0x7ffffffc06037812 */ /* 0x002fe200078ec0ff */
[----:B------:R-:W-:Y:S04]  /*102c0*/  STL [R1+0xa0], R236 ;  /* 0x0000a0ec01007387 */ /* 0x000fe80000100800 */
[----:B----4-:R-:W-:Y:S01]  /*102d0*/  IMAD.IADD R5, R0, 0x1, -R3 ;  /* 0x0000000100057824 */ /* 0x010fe200078e0a03 */
[----:B------:R-:W-:Y:S01]  /*102e0*/  STL [R1+0x9c], R235 ;  /* 0x00009ceb01007387 */ /* 0x000fe20000100800 */
[----:B------:R-:W-:-:S02]  /*102f0*/  IADD3 R0, R238, R248, RZ ;  /* 0x000000f8ee007210 */ /* 0x000fc40007ffe0ff */
[----:B------:R-:W-:Y:S01]  /*10300*/  IMAD.SHL.U32 R13, R5, 0x2, RZ ;  /* 0x00000002050d7824 */ /* 0x000fe200078e00ff */
[----:B------:R-:W-:Y:S04]  /*10310*/  STL [R1+0x98], R234 ;  /* 0x000098ea01007387 */ /* 0x000fe80000100800 */
[----:B------:R-:W-:Y:S01]  /*10320*/  STL [R1+0x94], R233 ;  /* 0x000094e901007387 */ /* 0x000fe20000100800 */
[----:B------:R-:W-:-:S03]  /*10330*/  IADD3 R5, -R13, 0x1, R0 ;  /* 0x000000010d057810 */ /* 0x000fc60007ffe100 */
[----:B------:R-:W-:Y:S04]  /*10340*/  STL [R1+0x90], R232 ;  /* 0x000090e801007387 */ /* 0x000fe80000100800 */
[----:B------:R-:W-:Y:S04]  /*10350*/  STL [R1+0x8c], R231 ;  /* 0x00008ce701007387 */ /* 0x000fe80000100800 */
[----:B------:R-:W-:Y:S04]  /*10360*/  STL [R1+0x88], R230 ;  /* 0x000088e601007387 */ /* 0x000fe80000100800 */
[----:B------:R-:W-:Y:S04]  /*10370*/  STL [R1+0x84], R229 ;  /* 0x000084e501007387 */ /* 0x000fe80000100800 */
[----:B------:R-:W-:Y:S04]  /*10380*/  STL [R1+0x80], R228 ;  /* 0x000080e401007387 */ /* 0x000fe80000100800 */
[----:B------:R-:W-:Y:S04]  /*10390*/  STL [R1+0x7c], R119 ;  /* 0x00007c7701007387 */ /* 0x000fe80000100800 */
[----:B------:R1:W-:Y:S04]  /*103a0*/  STL [R1+0x24], R12 ;  /* 0x0000240c01007387 */ /* 0x0003e80000100800 */
[----:B------:R4:W-:Y:S04]  /*103b0*/  STL [R1+0x28], R13 ;  /* 0x0000280d01007387 */ /* 0x0009e80000100800 */
[----:B------:R-:W3:Y:S01]  /*103c0*/  SHFL.IDX PT, R9, R11, 0x2, 0x1c1f ;  /* 0x005c1f000b097f89 */ /* 0x000ee200000e0000 */
[----:B-1----:R-:W-:-:S02]  /*103d0*/  IMAD.IADD R12, R5, 0x1, -R193 ;  /* 0x00000001050c7824 */ /* 0x002fc400078e0ac1 */
[----:B----4-:R-:W-:-:S03]  /*103e0*/  IMAD.IADD R13, R0, 0x1, -R13 ;  /* 0x00000001000d7824 */ /* 0x010fc600078e0a0d */
[----:B--2---:R-:W-:-:S04]  /*103f0*/  IADD3 R0, R12, R7, RZ ;  /* 0x000000070c007210 */ /* 0x004fc80007ffe0ff */
[----:B------:R-:W-:-:S04]  /*10400*/  IMNMX R0, R13, R0, PT ;  /* 0x000000000d007217 */ /* 0x000fc80003800200 */
[C---:B------:R-:W-:Y:S02]  /*10410*/  ISETP.GT.AND P1, PT, R0.reuse, 0x1, PT ;  /* 0x000000010000780c */ /* 0x040fe40003f24270 */
[----:B------:R-:W-:Y:S01]  /*10420*/  ISETP.GT.AND P2, PT, R0, 0x8, PT ;  /* 0x000000080000780c */ /* 0x000fe20003f44270 */
[----:B------:R-:W-:Y:S01]  /*10430*/  FMUL.FTZ R3, R108, c[0x0][0x320] ;  /* 0x0000c8006c037a20 */ /* 0x000fe20000410000 */
[----:B------:R-:W-:Y:S02]  /*10440*/  ISETP.GT.AND P3, PT, R0, 0x9, PT ;  /* 0x000000090000780c */ /* 0x000fe40003f64270 */
[----:B---3--:R-:W-:Y:S02]  /*10450*/  FSEL R23, R23, -INF , P1 ;  /* 0xff80000017177808 */ /* 0x008fe40000800000 */
[----:B------:R-:W-:Y:S02]  /*10460*/  FSEL R92, R92, -INF , P2 ;  /* 0xff8000005c5c7808 */ /* 0x000fe40001000000 */
[----:B------:R-:W-:-:S02]  /*10470*/  ISETP.GT.AND P0, PT, R0, RZ, PT ;  /* 0x000000ff0000720c */ /* 0x000fc40003f04270 */
[C---:B------:R-:W-:Y:S02]  /*10480*/  ISETP.GT.AND P1, PT, R0.reuse, 0x18, PT ;  /* 0x000000180000780c */ /* 0x040fe40003f24270 */
[C---:B------:R-:W-:Y:S01]  /*10490*/  ISETP.GT.AND P2, PT, R0.reuse, 0x19, PT ;  /* 0x000000190000780c */ /* 0x040fe20003f44270 */
[----:B------:R1:W-:Y:S01]  /*104a0*/  MUFU.TANH R15, R3 ;  /* 0x00000003000f7308 */ /* 0x0003e20000002400 */
[----:B------:R-:W-:Y:S02]  /*104b0*/  FSEL R93, R93, -INF , P3 ;  /* 0xff8000005d5d7808 */ /* 0x000fe40001800000 */
[C---:B------:R-:W-:Y:S02]  /*104c0*/  ISETP.GT.AND P4, PT, R0.reuse, 0x10, PT ;  /* 0x000000100000780c */ /* 0x040fe40003f84270 */
[----:B------:R-:W-:Y:S02]  /*104d0*/  FSEL R21, R21, -INF , P0 ;  /* 0xff80000015157808 */ /* 0x000fe40000000000 */
[----:B------:R-:W-:-:S02]  /*104e0*/  ISETP.GT.AND P3, PT, R0, 0x20, PT ;  /* 0x000000200000780c */ /* 0x000fc40003f64270 */
[----:B------:R-:W-:Y:S02]  /*104f0*/  FSEL R100, R100, -INF , P1 ;  /* 0xff80000064647808 */ /* 0x000fe40000800000 */
[----:B------:R-:W-:Y:S02]  /*10500*/  FSEL R101, R101, -INF , P2 ;  /* 0xff80000065657808 */ /* 0x000fe40001000000 */
[C---:B------:R-:W-:Y:S02]  /*10510*/  ISETP.GT.AND P0, PT, R0.reuse, 0x11, PT ;  /* 0x000000110000780c */ /* 0x040fe40003f04270 */
[C---:B------:R-:W-:Y:S01]  /*10520*/  ISETP.GT.AND P1, PT, R0.reuse, 0x29, PT ;  /* 0x000000290000780c */ /* 0x040fe20003f24270 */
[----:B-1----:R-:W-:Y:S01]  /*10530*/  FMUL.FTZ R3, R109, c[0x0][0x320] ;  /* 0x0000c8006d037a20 */ /* 0x002fe20000410000 */
[----:B------:R-:W-:Y:S01]  /*10540*/  ISETP.GT.AND P2, PT, R0, 0x30, PT ;  /* 0x000000300000780c */ /* 0x000fe20003f44270 */
[----:B------:R-:W-:Y:S01]  /*10550*/  FMUL.FTZ R20, R111, c[0x0][0x320] ;  /* 0x0000c8006f147a20 */ /* 0x000fe20000410000 */
[----:B------:R-:W-:Y:S01]  /*10560*/  FSEL R94, R94, -INF , P4 ;  /* 0xff8000005e5e7808 */ /* 0x000fe20002000000 */
[----:B------:R1:W-:Y:S01]  /*10570*/  MUFU.TANH R14, R3 ;  /* 0x00000003000e7308 */ /* 0x0003e20000002400 */
[----:B------:R-:W-:-:S02]  /*10580*/  FSEL R111, R160, -INF , P3 ;  /* 0xff800000a06f7808 */ /* 0x000fc40001800000 */
[C---:B------:R-:W-:Y:S02]  /*10590*/  ISETP.GT.AND P4, PT, R0.reuse, 0x21, PT ;  /* 0x000000210000780c */ /* 0x040fe40003f84270 */
[----:B------:R-:W-:Y:S02]  /*105a0*/  FSEL R95, R95, -INF , P0 ;  /* 0xff8000005f5f7808 */ /* 0x000fe40000000000 */
[----:B------:R-:W-:Y:S02]  /*105b0*/  ISETP.GT.AND P3, PT, R0, 0x31, PT ;  /* 0x000000310000780c */ /* 0x000fe40003f64270 */
[----:B------:R-:W-:Y:S02]  /*105c0*/  FSEL R133, R117, -INF , P1 ;  /* 0xff80000075857808 */ /* 0x000fe40000800000 */
[----:B------:R-:W-:Y:S02]  /*105d0*/  FSEL R147, R116, -INF , P2 ;  /* 0xff80000074937808 */ /* 0x000fe40001000000 */
[----:B------:R-:W-:-:S02]  /*105e0*/  ISETP.GT.AND P0, PT, R0, 0x28, PT ;  /* 0x000000280000780c */ /* 0x000fc40003f04270 */
[C---:B------:R-:W-:Y:S01]  /*105f0*/  ISETP.GT.AND P1, PT, R0.reuse, 0x40, PT ;  /* 0x000000400000780c */ /* 0x040fe20003f24270 */
[----:B-1----:R-:W-:Y:S01]  /*10600*/  FMUL.FTZ R3, R137, c[0x0][0x320] ;  /* 0x0000c80089037a20 */ /* 0x002fe20000410000 */
[----:B------:R-:W-:Y:S02]  /*10610*/  ISETP.GT.AND P2, PT, R0, 0x41, PT ;  /* 0x000000410000780c */ /* 0x000fe40003f44270 */
[----:B------:R-:W-:Y:S01]  /*10620*/  FSEL R130, R151, -INF , P4 ;  /* 0xff80000097827808 */ /* 0x000fe20002000000 */
[----:B------:R1:W2:Y:S01]  /*10630*/  MUFU.TANH R7, R3 ;  /* 0x0000000300077308 */ /* 0x0002a20000002400 */
[----:B------:R-:W-:Y:S02]  /*10640*/  FSEL R148, R148, -INF , P3 ;  /* 0xff80000094947808 */ /* 0x000fe40001800000 */
[----:B------:R-:W-:Y:S02]  /*10650*/  ISETP.GT.AND P4, PT, R0, 0x38, PT ;  /* 0x000000380000780c */ /* 0x000fe40003f84270 */
[----:B------:R-:W-:-:S02]  /*10660*/  FSEL R132, R118, -INF , P0 ;  /* 0xff80000076847808 */ /* 0x000fc40000000000 */
[C---:B------:R-:W-:Y:S02]  /*10670*/  ISETP.GT.AND P3, PT, R0.reuse, 0x48, PT ;  /* 0x000000480000780c */ /* 0x040fe40003f64270 */
[----:B------:R-:W-:Y:S02]  /*10680*/  FSEL R172, R105, -INF , P1 ;  /* 0xff80000069ac7808 */ /* 0x000fe40000800000 */
[----:B------:R-:W-:Y:S02]  /*10690*/  FSEL R173, R97, -INF , P2 ;  /* 0xff80000061ad7808 */ /* 0x000fe40001000000 */
[C---:B------:R-:W-:Y:S02]  /*106a0*/  ISETP.GT.AND P0, PT, R0.reuse, 0x39, PT ;  /* 0x000000390000780c */ /* 0x040fe40003f04270 */
[----:B------:R-:W-:Y:S01]  /*106b0*/  ISETP.GT.AND P1, PT, R0, 0x51, PT ;  /* 0x000000510000780c */ /* 0x000fe20003f24270 */
[----:B-1----:R-:W-:Y:S01]  /*106c0*/  IMAD.IADD R3, R12, 0x1, R9 ;  /* 0x000000010c037824 */ /* 0x002fe200078e0209 */
[----:B------:R-:W-:Y:S01]  /*106d0*/  ISETP.GT.AND P2, PT, R0, 0x58, PT ;  /* 0x000000580000780c */ /* 0x000fe20003f44270 */
[----:B------:R-:W1:Y:S01]  /*106e0*/  SHFL.IDX PT, R10, R11, 0x3, 0x1c1f ;  /* 0x007c1f000b0a7f89 */ /* 0x000e6200000e0000 */
[----:B------:R-:W-:-:S02]  /*106f0*/  FSEL R149, R149, -INF , P4 ;  /* 0xff80000095957808 */ /* 0x000fc40002000000 */
[----:B------:R-:W-:Y:S02]  /*10700*/  FSEL R174, R96, -INF , P3 ;  /* 0xff80000060ae7808 */ /* 0x000fe40001800000 */
[----:B------:R-:W-:Y:S02]  /*10710*/  ISETP.GT.AND P4, PT, R0, 0x49, PT ;  /* 0x000000490000780c */ /* 0x000fe40003f84270 */
[----:B------:R-:W-:Y:S02]  /*10720*/  FSEL R150, R150, -INF , P0 ;  /* 0xff80000096967808 */ /* 0x000fe40000000000 */
[----:B------:R-:W-:Y:S02]  /*10730*/  ISETP.GT.AND P3, PT, R0, 0x59, PT ;  /* 0x000000590000780c */ /* 0x000fe40003f64270 */
[----:B------:R-:W-:Y:S02]  /*10740*/  FSEL R205, R85, -INF , P1 ;  /* 0xff80000055cd7808 */ /* 0x000fe40000800000 */
[----:B------:R-:W-:-:S02]  /*10750*/  FSEL R207, R82, -INF , P2 ;  /* 0xff80000052cf7808 */ /* 0x000fc40001000000 */
[C---:B------:R-:W-:Y:S02]  /*10760*/  ISETP.GT.AND P0, PT, R0.reuse, 0x50, PT ;  /* 0x000000500000780c */ /* 0x040fe40003f04270 */
[C---:B------:R-:W-:Y:S02]  /*10770*/  ISETP.GT.AND P1, PT, R0.reuse, 0x68, PT ;  /* 0x000000680000780c */ /* 0x040fe40003f24270 */
[----:B------:R-:W-:Y:S02]  /*10780*/  ISETP.GT.AND P2, PT, R0, 0x69, PT ;  /* 0x000000690000780c */ /* 0x000fe40003f44270 */
[----:B------:R-:W-:Y:S01]  /*10790*/  IMNMX R3, R13, R3, PT ;  /* 0x000000030d037217 */ /* 0x000fe20003800200 */
[----:B------:R-:W-:Y:S01]  /*107a0*/  FMUL.FTZ R6, R156, c[0x0][0x320] ;  /* 0x0000c8009c067a20 */ /* 0x000fe20000410000 */
[----:B------:R-:W-:Y:S02]  /*107b0*/  FSEL R175, R89, -INF , P4 ;  /* 0xff80000059af7808 */ /* 0x000fe40002000000 */
[----:B------:R-:W-:-:S02]  /*107c0*/  FSEL R239, R84, -INF , P3 ;  /* 0xff80000054ef7808 */ /* 0x000fc40001800000 */
[----:B------:R-:W-:Y:S02]  /*107d0*/  ISETP.GT.AND P4, PT, R0, 0x60, PT ;  /* 0x000000600000780c */ /* 0x000fe40003f84270 */
[----:B------:R-:W-:Y:S02]  /*107e0*/  FSEL R202, R88, -INF , P0 ;  /* 0xff80000058ca7808 */ /* 0x000fe40000000000 */
[----:B------:R-:W-:Y:S02]  /*107f0*/  ISETP.GT.AND P3, PT, R3, RZ, PT ;  /* 0x000000ff0300720c */ /* 0x000fe40003f64270 */
[----:B------:R-:W-:Y:S02]  /*10800*/  FSEL R231, R34, -INF , P1 ;  /* 0xff80000022e77808 */ /* 0x000fe40000800000 */
[----:B------:R-:W-:Y:S02]  /*10810*/  FSEL R230, R32, -INF , P2 ;  /* 0xff80000020e67808 */ /* 0x000fe40001000000 */
[----:B------:R-:W-:-:S02]  /*10820*/  ISETP.GT.AND P0, PT, R0, 0x61, PT ;  /* 0x000000610000780c */ /* 0x000fc40003f04270 */
[C---:B------:R-:W-:Y:S02]  /*10830*/  ISETP.GT.AND P1, PT, R3.reuse, 0x9, PT ;  /* 0x000000090300780c */ /* 0x040fe40003f24270 */
[----:B------:R-:W-:Y:S01]  /*10840*/  ISETP.GT.AND P2, PT, R3, 0x10, PT ;  /* 0x000000100300780c */ /* 0x000fe20003f44270 */
[----:B------:R-:W3:Y:S01]  /*10850*/  MUFU.TANH R6, R6 ;  /* 0x0000000600067308 */ /* 0x000ee20000002400 */
[----:B------:R-:W-:Y:S02]  /*10860*/  FSEL R190, R81, -INF , P4 ;  /* 0xff80000051be7808 */ /* 0x000fe40002000000 */
[----:B------:R-:W-:Y:S02]  /*10870*/  FSEL R22, R22, -INF , P3 ;  /* 0xff80000016167808 */ /* 0x000fe40001800000 */
[----:B------:R-:W-:Y:S02]  /*10880*/  ISETP.GT.AND P4, PT, R3, 0x1, PT ;  /* 0x000000010300780c */ /* 0x000fe40003f84270 */
[----:B------:R-:W-:-:S02]  /*10890*/  FSEL R200, R80, -INF , P0 ;  /* 0xff80000050c87808 */ /* 0x000fc40000000000 */
[C---:B------:R-:W-:Y:S02]  /*108a0*/  ISETP.GT.AND P3, PT, R3.reuse, 0x11, PT ;  /* 0x000000110300780c */ /* 0x040fe40003f64270 */
[----:B------:R-:W-:Y:S02]  /*108b0*/  FSEL R26, R26, -INF , P1 ;  /* 0xff8000001a1a7808 */ /* 0x000fe40000800000 */
[----:B------:R-:W-:Y:S02]  /*108c0*/  FSEL R30, R30, -INF , P2 ;  /* 0xff8000001e1e7808 */ /* 0x000fe40001000000 */
[C---:B------:R-:W-:Y:S02]  /*108d0*/  ISETP.GT.AND P0, PT, R3.reuse, 0x8, PT ;  /* 0x000000080300780c */ /* 0x040fe40003f04270 */
[C---:B------:R-:W-:Y:S02]  /*108e0*/  ISETP.GT.AND P1, PT, R3.reuse, 0x20, PT ;  /* 0x000000200300780c */ /* 0x040fe40003f24270 */
[----:B------:R-:W-:-:S02]  /*108f0*/  ISETP.GT.AND P2, PT, R3, 0x21, PT ;  /* 0x000000210300780c */ /* 0x000fc40003f44270 */
[----:B------:R-:W-:Y:S02]  /*10900*/  FSEL R24, R24, -INF , P4 ;  /* 0xff80000018187808 */ /* 0x000fe40002000000 */
[----:B------:R-:W-:Y:S02]  /*10910*/  FSEL R31, R31, -INF , P3 ;  /* 0xff8000001f1f7808 */ /* 0x000fe40001800000 */
[----:B------:R-:W-:Y:S02]  /*10920*/  ISETP.GT.AND P4, PT, R3, 0x18, PT ;  /* 0x000000180300780c */ /* 0x000fe40003f84270 */
[----:B------:R-:W-:Y:S02]  /*10930*/  FSEL R25, R25, -INF , P0 ;  /* 0xff80000019197808 */ /* 0x000fe40000000000 */
[----:B------:R-:W-:Y:S02]  /*10940*/  ISETP.GT.AND P3, PT, R3, 0x28, PT ;  /* 0x000000280300780c */ /* 0x000fe40003f64270 */
[----:B------:R-:W-:-:S02]  /*10950*/  FSEL R108, R77, -INF , P1 ;  /* 0xff8000004d6c7808 */ /* 0x000fc40000800000 */
[----:B------:R-:W-:Y:S02]  /*10960*/  FSEL R109, R76, -INF , P2 ;  /* 0xff8000004c6d7808 */ /* 0x000fe40001000000 */
[C---:B------:R-:W-:Y:S02]  /*10970*/  ISETP.GT.AND P0, PT, R3.reuse, 0x19, PT ;  /* 0x000000190300780c */ /* 0x040fe40003f04270 */
[C---:B------:R-:W-:Y:S02]  /*10980*/  ISETP.GT.AND P1, PT, R3.reuse, 0x31, PT ;  /* 0x000000310300780c */ /* 0x040fe40003f24270 */
[----:B------:R-:W-:Y:S01]  /*10990*/  ISETP.GT.AND P2, PT, R3, 0x38, PT ;  /* 0x000000380300780c */ /* 0x000fe20003f44270 */
[----:B------:R-:W-:Y:S01]  /*109a0*/  FMUL.FTZ R19, R110, c[0x0][0x320] ;  /* 0x0000c8006e137a20 */ /* 0x000fe20000410000 */
[----:B------:R-:W-:Y:S02]  /*109b0*/  FSEL R32, R16, -INF , P4 ;  /* 0xff80000010207808 */ /* 0x000fe40002000000 */
[----:B------:R-:W-:-:S02]  /*109c0*/  FSEL R110, R73, -INF , P3 ;  /* 0xff800000496e7808 */ /* 0x000fc40001800000 */
[----:B------:R-:W-:Y:S02]  /*109d0*/  ISETP.GT.AND P4, PT, R3, 0x29, PT ;  /* 0x000000290300780c */ /* 0x000fe40003f84270 */
[----:B--2---:R-:W-:Y:S02]  /*109e0*/  FSEL R34, R7, -INF , P0 ;  /* 0xff80000007227808 */ /* 0x004fe40000000000 */
[----:B------:R-:W-:Y:S02]  /*109f0*/  ISETP.GT.AND P3, PT, R3, 0x39, PT ;  /* 0x000000390300780c */ /* 0x000fe40003f64270 */
[----:B------:R-:W-:Y:S02]  /*10a00*/  FSEL R143, R61, -INF , P1 ;  /* 0xff8000003d8f7808 */ /* 0x000fe40000800000 */
[----:B------:R-:W-:Y:S01]  /*10a10*/  FSEL R142, R48, -INF , P2 ;  /* 0xff800000308e7808 */ /* 0x000fe20001000000 */
[----:B-1----:R-:W-:Y:S01]  /*10a20*/  IMAD.IADD R5, R12, 0x1, R10 ;  /* 0x000000010c057824 */ /* 0x002fe200078e020a */
[----:B------:R-:W-:-:S02]  /*10a30*/  ISETP.GT.AND P0, PT, R3, 0x30, PT ;  /* 0x000000300300780c */ /* 0x000fc40003f04270 */
[C---:B------:R-:W-:Y:S02]  /*10a40*/  ISETP.GT.AND P1, PT, R3.reuse, 0x48, PT ;  /* 0x000000480300780c */ /* 0x040fe40003f24270 */
[----:B------:R-:W-:Y:S02]  /*10a50*/  ISETP.GT.AND P2, PT, R3, 0x49, PT ;  /* 0x000000490300780c */ /* 0x000fe40003f44270 */
[----:B------:R-:W-:Y:S02]  /*10a60*/  FSEL R131, R72, -INF , P4 ;  /* 0xff80000048837808 */ /* 0x000fe40002000000 */
[----:B------:R-:W-:Y:S02]  /*10a70*/  FSEL R145, R45, -INF , P3 ;  /* 0xff8000002d917808 */ /* 0x000fe40001800000 */
[----:B------:R-:W-:Y:S02]  /*10a80*/  ISETP.GT.AND P4, PT, R3, 0x40, PT ;  /* 0x000000400300780c */ /* 0x000fe40003f84270 */
[----:B---3--:R-:W-:-:S02]  /*10a90*/  FSEL R139, R6, -INF , P0 ;  /* 0xff800000068b7808 */ /* 0x008fc40000000000 */
[----:B------:R-:W-:Y:S02]  /*10aa0*/  ISETP.GT.AND P3, PT, R3, 0x50, PT ;  /* 0x000000500300780c */ /* 0x000fe40003f64270 */
[----:B------:R-:W-:Y:S02]  /*10ab0*/  FSEL R167, R39, -INF , P1 ;  /* 0xff80000027a77808 */ /* 0x000fe40000800000 */
[----:B------:R-:W-:Y:S02]  /*10ac0*/  FSEL R171, R38, -INF , P2 ;  /* 0xff80000026ab7808 */ /* 0x000fe40001000000 */
[C---:B------:R-:W-:Y:S02]  /*10ad0*/  ISETP.GT.AND P0, PT, R3.reuse, 0x41, PT ;  /* 0x000000410300780c */ /* 0x040fe40003f04270 */
[C---:B------:R-:W-:Y:S02]  /*10ae0*/  ISETP.GT.AND P1, PT, R3.reuse, 0x59, PT ;  /* 0x000000590300780c */ /* 0x040fe40003f24270 */
[----:B------:R-:W-:-:S02]  /*10af0*/  ISETP.GT.AND P2, PT, R3, 0x60, PT ;  /* 0x000000600300780c */ /* 0x000fc40003f44270 */
[----:B------:R-:W-:Y:S02]  /*10b00*/  IMNMX R0, R13, R5, PT ;  /* 0x000000050d007217 */ /* 0x000fe40003800200 */
[----:B------:R-:W-:Y:S02]  /*10b10*/  FSEL R165, R41, -INF , P4 ;  /* 0xff80000029a57808 */ /* 0x000fe40002000000 */
[----:B------:R-:W-:Y:S02]  /*10b20*/  FSEL R184, R35, -INF , P3 ;  /* 0xff80000023b87808 */ /* 0x000fe40001800000 */
[C---:B------:R-:W-:Y:S02]  /*10b30*/  ISETP.GT.AND P4, PT, R3.reuse, 0x51, PT ;  /* 0x000000510300780c */ /* 0x040fe40003f84270 */
[----:B------:R-:W-:Y:S02]  /*10b40*/  FSEL R166, R40, -INF , P0 ;  /* 0xff80000028a67808 */ /* 0x000fe40000000000 */
[----:B------:R-:W-:-:S02]  /*10b50*/  ISETP.GT.AND P3, PT, R3, 0x61, PT ;  /* 0x000000610300780c */ /* 0x000fc40003f64270 */
[----:B------:R-:W-:Y:S02]  /*10b60*/  FSEL R189, R27, -INF , P1 ;  /* 0xff8000001bbd7808 */ /* 0x000fe40000800000 */
[----:B------:R-:W-:Y:S02]  /*10b70*/  FSEL R234, R18, -INF , P2 ;  /* 0xff80000012ea7808 */ /* 0x000fe40001000000 */
[----:B------:R-:W-:Y:S02]  /*10b80*/  ISETP.GT.AND P0, PT, R3, 0x58, PT ;  /* 0x000000580300780c */ /* 0x000fe40003f04270 */
[C---:B------:R-:W-:Y:S02]  /*10b90*/  ISETP.GT.AND P1, PT, R0.reuse, RZ, PT ;  /* 0x000000ff0000720c */ /* 0x040fe40003f24270 */
[----:B------:R-:W-:Y:S02]  /*10ba0*/  ISETP.GT.AND P2, PT, R0, 0x1, PT ;  /* 0x000000010000780c */ /* 0x000fe40003f44270 */
[----:B------:R-:W-:-:S02]  /*10bb0*/  FSEL R185, R33, -INF , P4 ;  /* 0xff80000021b97808 */ /* 0x000fc40002000000 */
[----:B------:R-:W-:Y:S02]  /*10bc0*/  ISETP.GT.AND P5, PT, R3, 0x68, PT ;  /* 0x000000680300780c */ /* 0x000fe40003fa4270 */
[----:B------:R-:W-:Y:S02]  /*10bd0*/  FSEL R228, R17, -INF , P3 ;  /* 0xff80000011e47808 */ /* 0x000fe40001800000 */
[----:B------:R-:W-:Y:S02]  /*10be0*/  FSEL R187, R28, -INF , P0 ;  /* 0xff8000001cbb7808 */ /* 0x000fe40000000000 */
[----:B------:R-:W-:Y:S02]  /*10bf0*/  ISETP.GT.AND P4, PT, R0, 0x8, PT ;  /* 0x000000080000780c */ /* 0x000fe40003f84270 */
[----:B------:R-:W-:Y:S02]  /*10c00*/  FSEL R16, R44, -INF , P1 ;  /* 0xff8000002c107808 */ /* 0x000fe40000800000 */
[----:B------:R-:W-:-:S02]  /*10c10*/  FSEL R17, R29, -INF , P2 ;  /* 0xff8000001d117808 */ /* 0x000fc40001000000 */
[----:B------:R-:W-:Y:S02]  /*10c20*/  ISETP.GT.AND P0, PT, R3, 0x69, PT ;  /* 0x000000690300780c */ /* 0x000fe40003f04270 */
[----:B------:R-:W-:Y:S02]  /*10c30*/  FMNMX.FTZ R3, R21, R23, !PT ;  /* 0x0000001715037209 */ /* 0x000fe40007810000 */
[----:B------:R-:W-:Y:S02]  /*10c40*/  FSEL R119, R15, -INF , P5 ;  /* 0xff8000000f777808 */ /* 0x000fe40002800000 */
[----:B------:R-:W-:Y:S02]  /*10c50*/  FMNMX.FTZ R6, R22, R24, !PT ;  /* 0x0000001816067209 */ /* 0x000fe40007810000 */
[----:B------:R-:W-:Y:S02]  /*10c60*/  ISETP.GT.AND P5, PT, R0, 0x9, PT ;  /* 0x000000090000780c */ /* 0x000fe40003fa4270 */
[----:B------:R-:W-:-:S02]  /*10c70*/  FSEL R27, R69, -INF , P4 ;  /* 0xff800000451b7808 */ /* 0x000fc40002000000 */
[----:B------:R-:W-:Y:S02]  /*10c80*/  FMNMX.FTZ R7, R16, R17, !PT ;  /* 0x0000001110077209 */ /* 0x000fe40007810000 */
[----:B------:R-:W-:Y:S02]  /*10c90*/  FMNMX.FTZ R3, R92, R3, !PT ;  /* 0x000000035c037209 */ /* 0x000fe40007810000 */
[----:B------:R-:W-:Y:S02]  /*10ca0*/  FSEL R186, R14, -INF , P0 ;  /* 0xff8000000eba7808 */ /* 0x000fe40000000000 */
        /* <DEDUP_REMOVED lines=74> */
[----:B------:R-:W-:-:S02]  /*11150*/  ISETP.GT.AND P2, PT, R0, 0x49, PT ;  /* 0x000000490000780c */ /* 0x000fc40003f44270 */
[C---:B------:R-:W-:Y:S02]  /*11160*/  ISETP.GT.AND P1, PT, R0.reuse, 0x50, PT ;  /* 0x000000500000780c */ /* 0x040fe40003f24270 */
[----:B------:R-:W-:Y:S02]  /*11170*/  ISETP.GT.AND P0, PT, R0, 0x51, PT ;  /* 0x000000510000780c */ /* 0x000fe40003f04270 */
[----:B------:R-:W-:Y:S02]  /*11180*/  FMNMX.FTZ R5, R173, R3, !PT ;  /* 0x00000003ad057209 */ /* 0x000fe40007810000 */
[----:B------:R-:W-:Y:S02]  /*11190*/  FMNMX.FTZ R3, R166, R6, !PT ;  /* 0x00000006a6037209 */ /* 0x000fe40007810000 */
[----:B------:R-:W-:Y:S02]  /*111a0*/  FSEL R154, R51, -INF , P5 ;  /* 0xff800000339a7808 */ /* 0x000fe40002800000 */
[----:B------:R-:W-:-:S02]  /*111b0*/  FMNMX.FTZ R7, R155, R7, !PT ;  /* 0x000000079b077209 */ /* 0x000fc40007810000 */
[----:B------:R-:W-:Y:S02]  /*111c0*/  FSEL R152, R57, -INF , P2 ;  /* 0xff80000039987808 */ /* 0x000fe40001000000 */
[----:B------:R-:W-:Y:S02]  /*111d0*/  FSEL R249, R50, -INF , P1 ;  /* 0xff80000032f97808 */ /* 0x000fe40000800000 */
[----:B------:R-:W-:Y:S02]  /*111e0*/  FSEL R194, R53, -INF , P0 ;  /* 0xff80000035c27808 */ /* 0x000fe40000000000 */
[C---:B------:R-:W-:Y:S02]  /*111f0*/  ISETP.GT.AND P4, PT, R0.reuse, 0x58, PT ;  /* 0x000000580000780c */ /* 0x040fe40003f84270 */
[C---:B------:R-:W-:Y:S02]  /*11200*/  ISETP.GT.AND P5, PT, R0.reuse, 0x59, PT ;  /* 0x000000590000780c */ /* 0x040fe40003fa4270 */
[----:B------:R-:W-:-:S02]  /*11210*/  ISETP.GT.AND P3, PT, R0, 0x60, PT ;  /* 0x000000600000780c */ /* 0x000fc40003f64270 */
[C---:B------:R-:W-:Y:S02]  /*11220*/  ISETP.GT.AND P2, PT, R0.reuse, 0x61, PT ;  /* 0x000000610000780c */ /* 0x040fe40003f44270 */
[C---:B------:R-:W-:Y:S02]  /*11230*/  ISETP.GT.AND P1, PT, R0.reuse, 0x68, PT ;  /* 0x000000680000780c */ /* 0x040fe40003f24270 */
[----:B------:R-:W-:Y:S02]  /*11240*/  ISETP.GT.AND P0, PT, R0, 0x69, PT ;  /* 0x000000690000780c */ /* 0x000fe40003f04270 */
[----:B------:R-:W-:Y:S02]  /*11250*/  FMNMX.FTZ R6, R174, R5, !PT ;  /* 0x00000005ae067209 */ /* 0x000fe40007810000 */
[----:B------:R-:W-:Y:S02]  /*11260*/  FMNMX.FTZ R0, R167, R3, !PT ;  /* 0x00000003a7007209 */ /* 0x000fe40007810000 */
[----:B------:R-:W-:Y:S01]  /*11270*/  FMNMX.FTZ R5, R154, R7, !PT ;  /* 0x000000079a057209 */ /* 0x000fe20007810000 */
[----:B------:R-:W-:Y:S01]  /*11280*/  FMUL.FTZ R8, R115, c[0x0][0x320] ;  /* 0x0000c80073087a20 */ /* 0x000fe20000410000 */
[----:B------:R-:W-:-:S02]  /*11290*/  FMNMX.FTZ R0, R171, R0, !PT ;  /* 0x00000000ab007209 */ /* 0x000fc40007810000 */
[----:B------:R-:W-:Y:S01]  /*112a0*/  FMNMX.FTZ R5, R152, R5, !PT ;  /* 0x0000000598057209 */ /* 0x000fe20007810000 */
[----:B------:R-:W1:Y:S01]  /*112b0*/  MUFU.TANH R9, R8 ;  /* 0x0000000800097308 */ /* 0x000e620000002400 */
[----:B------:R-:W-:Y:S02]  /*112c0*/  FMNMX.FTZ R0, R184, R0, !PT ;  /* 0x00000000b8007209 */ /* 0x000fe40007810000 */
[----:B------:R-:W-:Y:S02]  /*112d0*/  FMNMX.FTZ R5, R249, R5, !PT ;  /* 0x00000005f9057209 */ /* 0x000fe40007810000 */
[----:B------:R-:W-:-:S03]  /*112e0*/  FMNMX.FTZ R0, R185, R0, !PT ;  /* 0x00000000b9007209 */ /* 0x000fc60007810000 */
[----:B------:R-:W2:Y:S01]  /*112f0*/  MUFU.TANH R3, R19 ;  /* 0x0000001300037308 */ /* 0x000ea20000002400 */
[----:B------:R-:W-:Y:S02]  /*11300*/  FSEL R247, R49, -INF , P4 ;  /* 0xff80000031f77808 */ /* 0x000fe40002000000 */
[----:B------:R-:W-:Y:S02]  /*11310*/  FMNMX.FTZ R5, R194, R5, !PT ;  /* 0x00000005c2057209 */ /* 0x000fe40007810000 */
[----:B------:R-:W-:Y:S02]  /*11320*/  FMNMX.FTZ R0, R187, R0, !PT ;  /* 0x00000000bb007209 */ /* 0x000fe40007810000 */
[----:B------:R-:W-:Y:S01]  /*11330*/  FSEL R178, R56, -INF , P5 ;  /* 0xff80000038b27808 */ /* 0x000fe20002800000 */
[----:B------:R-:W3:Y:S01]  /*11340*/  MUFU.TANH R8, R20 ;  /* 0x0000001400087308 */ /* 0x000ee20000002400 */
[----:B------:R-:W-:Y:S02]  /*11350*/  FMNMX.FTZ R5, R247, R5, !PT ;  /* 0x00000005f7057209 */ /* 0x000fe40007810000 */
[----:B------:R-:W-:-:S02]  /*11360*/  FMNMX.FTZ R0, R189, R0, !PT ;  /* 0x00000000bd007209 */ /* 0x000fc40007810000 */
[----:B------:R-:W-:Y:S02]  /*11370*/  FSEL R212, R52, -INF , P3 ;  /* 0xff80000034d47808 */ /* 0x000fe40001800000 */
[----:B------:R-:W-:Y:S02]  /*11380*/  FMNMX.FTZ R5, R178, R5, !PT ;  /* 0x00000005b2057209 */ /* 0x000fe40007810000 */
[----:B------:R-:W-:Y:S02]  /*11390*/  FMNMX.FTZ R0, R234, R0, !PT ;  /* 0x00000000ea007209 */ /* 0x000fe40007810000 */
[----:B-1----:R-:W-:Y:S02]  /*113a0*/  FSEL R211, R9, -INF , P2 ;  /* 0xff80000009d37808 */ /* 0x002fe40001000000 */
[----:B------:R-:W-:Y:S02]  /*113b0*/  FMNMX.FTZ R5, R212, R5, !PT ;  /* 0x00000005d4057209 */ /* 0x000fe40007810000 */
[----:B--2---:R-:W-:-:S02]  /*113c0*/  FSEL R210, R3, -INF , P1 ;  /* 0xff80000003d27808 */ /* 0x004fc40000800000 */
[----:B------:R-:W-:Y:S02]  /*113d0*/  FMNMX.FTZ R3, R228, R0, !PT ;  /* 0x00000000e4037209 */ /* 0x000fe40007810000 */
[----:B------:R-:W-:Y:S02]  /*113e0*/  FMNMX.FTZ R0, R211, R5, !PT ;  /* 0x00000005d3007209 */ /* 0x000fe40007810000 */
[----:B---3--:R-:W-:Y:S02]  /*113f0*/  FSEL R209, R8, -INF , P0 ;  /* 0xff80000008d17808 */ /* 0x008fe40000000000 */
[----:B------:R-:W-:Y:S02]  /*11400*/  FMNMX.FTZ R0, R210, R0, !PT ;  /* 0x00000000d2007209 */ /* 0x000fe40007810000 */
[----:B------:R-:W-:Y:S02]  /*11410*/  FMNMX.FTZ R6, R175, R6, !PT ;  /* 0x00000006af067209 */ /* 0x000fe40007810000 */
[----:B------:R-:W-:-:S02]  /*11420*/  FMNMX.FTZ R0, R209, R0, !PT ;  /* 0x00000000d1007209 */ /* 0x000fc40007810000 */
[----:B------:R-:W-:-:S03]  /*11430*/  FMNMX.FTZ R6, R202, R6, !PT ;  /* 0x00000006ca067209 */ /* 0x000fc60007810000 */
[----:B------:R-:W1:Y:S01]  /*11440*/  SHFL.BFLY PT, R71, R0, 0x2, 0x1f ;  /* 0x0c401f0000477f89 */ /* 0x000e6200000e0000 */
[----:B------:R-:W-:Y:S02]  /*11450*/  FMNMX.FTZ R6, R205, R6, !PT ;  /* 0x00000006cd067209 */ /* 0x000fe40007810000 */
[----:B------:R-:W-:Y:S02]  /*11460*/  FMNMX.FTZ R3, R119, R3, !PT ;  /* 0x0000000377037209 */ /* 0x000fe40007810000 */
[----:B------:R-:W-:Y:S02]  /*11470*/  FMNMX.FTZ R6, R207, R6, !PT ;  /* 0x00000006cf067209 */ /* 0x000fe40007810000 */
[----:B------:R-:W-:Y:S02]  /*11480*/  FMNMX.FTZ R3, R186, R3, !PT ;  /* 0x00000003ba037209 */ /* 0x000fe40007810000 */
[----:B------:R-:W-:Y:S01]  /*11490*/  FMNMX.FTZ R6, R239, R6, !PT ;  /* 0x00000006ef067209 */ /* 0x000fe20007810000 */
[----:B------:R2:W-:Y:S03]  /*114a0*/  SHFL.IDX PT, R8, R11, 0x1, 0x1c1f ;  /* 0x003c1f000b087f89 */ /* 0x0005e600000e0000 */
[----:B------:R-:W-:Y:S01]  /*114b0*/  FMNMX.FTZ R6, R190, R6, !PT ;  /* 0x00000006be067209 */ /* 0x000fe20007810000 */
[----:B------:R-:W3:Y:S03]  /*114c0*/  SHFL.BFLY PT, R72, R3, 0x2, 0x1f ;  /* 0x0c401f0003487f89 */ /* 0x000ee600000e0000 */
[----:B------:R-:W-:Y:S01]  /*114d0*/  FMNMX.FTZ R6, R200, R6, !PT ;  /* 0x00000006c8067209 */ /* 0x000fe20007810000 */
[----:B------:R-:W-:-:S03]  /*114e0*/  FMUL.FTZ R7, R54, c[0x0][0x320] ;  /* 0x0000c80036077a20 */ /* 0x000fc60000410000 */
[----:B------:R-:W-:Y:S01]  /*114f0*/  FMNMX.FTZ R5, R231, R6, !PT ;  /* 0x00000006e7057209 */ /* 0x000fe20007810000 */
[----:B------:R-:W-:Y:S01]  /*11500*/  FMUL.FTZ R6, R55, c[0x0][0x320] ;  /* 0x0000c80037067a20 */ /* 0x000fe20000410000 */
[----:B-1----:R-:W-:Y:S01]  /*11510*/  FMNMX.FTZ R71, R0, R71, !PT ;  /* 0x0000004700477209 */ /* 0x002fe20007810000 */
[----:B------:R-:W-:Y:S01]  /*11520*/  FMUL.FTZ R0, R91, c[0x0][0x320] ;  /* 0x0000c8005b007a20 */ /* 0x000fe20000410000 */
[----:B------:R-:W-:Y:S01]  /*11530*/  FMNMX.FTZ R5, R230, R5, !PT ;  /* 0x00000005e6057209 */ /* 0x000fe20007810000 */
[----:B------:R1:W-:Y:S08]  /*11540*/  MUFU.TANH R18, R7 ;  /* 0x0000000700127308 */ /* 0x0003f00000002400 */
[----:B------:R4:W-:Y:S01]  /*11550*/  MUFU.TANH R36, R6 ;  /* 0x0000000600247308 */ /* 0x0009e20000002400 */
[----:B-1----:R-:W1:Y:S07]  /*11560*/  SHFL.BFLY PT, R7, R5, 0x2, 0x1f ;  /* 0x0c401f0005077f89 */ /* 0x002e6e00000e0000 */
[----:B--2---:R2:W-:Y:S01]  /*11570*/  MUFU.TANH R11, R0 ;  /* 0x00000000000b7308 */ /* 0x0045e20000002400 */
[----:B---3--:R-:W-:Y:S01]  /*11580*/  FMNMX.FTZ R72, R3, R72, !PT ;  /* 0x0000004803487209 */ /* 0x008fe20007810000 */
[----:B----4-:R-:W-:-:S06]  /*11590*/  FMUL.FTZ R6, R107, c[0x0][0x320] ;  /* 0x0000c8006b067a20 */ /* 0x010fcc0000410000 */
[----:B------:R-:W-:Y:S01]  /*115a0*/  MUFU.TANH R15, R6 ;  /* 0x00000006000f7308 */ /* 0x000fe20000002400 */
[----:B--2---:R-:W-:-:S07]  /*115b0*/  FMUL.FTZ R0, R106, c[0x0][0x320] ;  /* 0x0000c8006a007a20 */ /* 0x004fce0000410000 */
[----:B------:R2:W3:Y:S01]  /*115c0*/  MUFU.TANH R10, R0 ;  /* 0x00000000000a7308 */ /* 0x0004e20000002400 */
[----:B------:R-:W-:-:S05]  /*115d0*/  IMAD.IADD R3, R12, 0x1, R8 ;  /* 0x000000010c037824 */ /* 0x000fca00078e0208 */
[----:B------:R-:W-:-:S04]  /*115e0*/  IMNMX R3, R13, R3, PT ;  /* 0x000000030d037217 */ /* 0x000fc80003800200 */
[C---:B------:R-:W-:Y:S02]  /*115f0*/  ISETP.GT.AND P2, PT, R3.reuse, RZ, PT ;  /* 0x000000ff0300720c */ /* 0x040fe40003f44270 */
[C---:B------:R-:W-:Y:S01]  /*11600*/  ISETP.GT.AND P1, PT, R3.reuse, 0x1, PT ;  /* 0x000000010300780c */ /* 0x040fe20003f24270 */
[----:B--2---:R-:W-:Y:S01]  /*11610*/  FMUL.FTZ R0, R42, c[0x0][0x320] ;  /* 0x0000c8002a007a20 */ /* 0x004fe20000410000 */
[----:B------:R-:W-:-:S03]  /*11620*/  ISETP.GT.AND P0, PT, R3, 0x8, PT ;  /* 0x000000080300780c */ /* 0x000fc60003f04270 */
[----:B------:R2:W-:Y:S01]  /*11630*/  MUFU.TANH R12, R0 ;  /* 0x00000000000c7308 */ /* 0x0005e20000002400 */
[----:B------:R-:W-:Y:S01]  /*11640*/  FMUL.FTZ R6, R90, c[0x0][0x320] ;  /* 0x0000c8005a067a20 */ /* 0x000fe20000410000 */
[----:B---3--:R-:W-:Y:S02]  /*11650*/  FSEL R57, R10, -INF , P2 ;  /* 0xff8000000a397808 */ /* 0x008fe40001000000 */
[----:B------:R-:W-:Y:S02]  /*11660*/  FSEL R56, R15, -INF , P1 ;  /* 0xff8000000f387808 */ /* 0x000fe40000800000 */
[----:B-1----:R-:W-:Y:S02]  /*11670*/  FMNMX.FTZ R5, R5, R7, !PT ;  /* 0x0000000705057209 */ /* 0x002fe40007810000 */
[----:B------:R-:W1:Y:S01]  /*11680*/  MUFU.TANH R14, R6 ;  /* 0x00000006000e7308 */ /* 0x000e620000002400 */
[----:B------:R-:W-:Y:S02]  /*11690*/  ISETP.GT.AND P4, PT, R3, 0x9, PT ;  /* 0x000000090300780c */ /* 0x000fe40003f84270 */
[----:B--2---:R-:W-:-:S02]  /*116a0*/  IADD3 R0, R243, R242, RZ ;  /* 0x000000f2f3007210 */ /* 0x004fc40007ffe0ff */
[----:B------:R-:W-:-:S03]  /*116b0*/  FSEL R58, R177, -INF , P0 ;  /* 0xff800000b13a7808 */ /* 0x000fc60000000000 */
[----:B------:R-:W-:Y:S01]  /*116c0*/  IMAD.SHL.U32 R224, R0, 0x2, RZ ;  /* 0x0000000200e07824 */ /* 0x000fe200078e00ff */
[----:B------:R-:W-:Y:S01]  /*116d0*/  FMNMX.FTZ R0, R57, R56, !PT ;  /* 0x0000003839007209 */ /* 0x000fe20007810000 */
[----:B------:R-:W2:Y:S01]  /*116e0*/  SHFL.BFLY PT, R74, R5, 0x1, 0x1f ;  /* 0x0c201f00054a7f89 */ /* 0x000ea200000e0000 */
[----:B------:R-:W-:Y:S02]  /*116f0*/  ISETP.GT.AND P6, PT, R3, 0x10, PT ;  /* 0x000000100300780c */ /* 0x000fe40003fc4270 */
[----:B------:R-:W-:Y:S02]  /*11700*/  FSEL R59, R163, -INF , P4 ;  /* 0xff800000a33b7808 */ /* 0x000fe40002000000 */
[----:B------:R-:W-:Y:S01]  /*11710*/  FMNMX.FTZ R0, R58, R0, !PT ;  /* 0x000000003a007209 */ /* 0x000fe20007810000 */
[----:B------:R-:W3:Y:S01]  /*11720*/  SHFL.BFLY PT, R7, R72, 0x1, 0x1f ;  /* 0x0c201f0048077f89 */ /* 0x000ee200000e0000 */
[----:B------:R-:W-:Y:S02]  /*11730*/  ISETP.GT.AND P5, PT, R3, 0x11, PT ;  /* 0x000000110300780c */ /* 0x000fe40003fa4270 */
[----:B------:R-:W-:-:S02]  /*11740*/  FSEL R68, R70, -INF , P6 ;  /* 0xff80000046447808 */ /* 0x000fc40003000000 */
[----:B------:R-:W-:Y:S02]  /*11750*/  FMNMX.FTZ R0, R59, R0, !PT ;  /* 0x000000003b007209 */ /* 0x000fe40007810000 */
[----:B------:R-:W-:Y:S02]  /*11760*/  ISETP.GT.AND P3, PT, R3, 0x18, PT ;  /* 0x000000180300780c */ /* 0x000fe40003f64270 */
[----:B------:R-:W-:Y:S02]  /*11770*/  FSEL R69, R67, -INF , P5 ;  /* 0xff80000043457808 */ /* 0x000fe40002800000 */
[----:B------:R-:W-:Y:S01]  /*11780*/  FMNMX.FTZ R0, R68, R0, !PT ;  /* 0x0000000044007209 */ /* 0x000fe20007810000 */
[----:B------:R-:W4:Y:S01]  /*11790*/  SHFL.BFLY PT, R9, R71, 0x1, 0x1f ;  /* 0x0c201f0047097f89 */ /* 0x000f2200000e0000 */
[----:B------:R-:W-:Y:S02]  /*117a0*/  ISETP.GT.AND P1, PT, R3, 0x19, PT ;  /* 0x000000190300780c */ /* 0x000fe40003f24270 */
[----:B-1----:R-:W-:-:S02]  /*117b0*/  FSEL R70, R14, -INF , P3 ;  /* 0xff8000000e467808 */ /* 0x002fc40001800000 */
[----:B------:R-:W-:Y:S02]  /*117c0*/  FMNMX.FTZ R0, R69, R0, !PT ;  /* 0x0000000045007209 */ /* 0x000fe40007810000 */
[----:B------:R-:W-:Y:S02]  /*117d0*/  ISETP.GT.AND P0, PT, R3, 0x20, PT ;  /* 0x000000200300780c */ /* 0x000fe40003f04270 */
[----:B------:R-:W-:Y:S02]  /*117e0*/  FSEL R75, R11, -INF , P1 ;  /* 0xff8000000b4b7808 */ /* 0x000fe40000800000 */
[----:B------:R-:W-:Y:S02]  /*117f0*/  FMNMX.FTZ R0, R70, R0, !PT ;  /* 0x0000000046007209 */ /* 0x000fe40007810000 */
[----:B------:R-:W-:Y:S02]  /*11800*/  ISETP.GT.AND P2, PT, R3, 0x21, PT ;  /* 0x000000210300780c */ /* 0x000fe40003f44270 */
[----:B------:R-:W-:-:S02]  /*11810*/  FSEL R88, R180, -INF , P0 ;  /* 0xff800000b4587808 */ /* 0x000fc40000000000 */
[----:B------:R-:W-:Y:S01]  /*11820*/  FMNMX.FTZ R0, R75, R0, !PT ;  /* 0x000000004b007209 */ /* 0x000fe20007810000 */
[----:B------:R-:W-:Y:S01]  /*11830*/  FMUL.FTZ R6, R46, c[0x0][0x320] ;  /* 0x0000c8002e067a20 */ /* 0x000fe20000410000 */
[----:B--2---:R-:W-:Y:S02]  /*11840*/  FMNMX.FTZ R74, R5, R74, !PT ;  /* 0x0000004a054a7209 */ /* 0x004fe40007810000 */
[----:B------:R-:W-:Y:S02]  /*11850*/  ISETP.GT.AND P4, PT, R3, 0x28, PT ;  /* 0x000000280300780c */ /* 0x000fe40003f84270 */
[----:B------:R-:W-:Y:S02]  /*11860*/  FSEL R89, R179, -INF , P2 ;  /* 0xff800000b3597808 */ /* 0x000fe40001000000 */
[----:B------:R-:W-:Y:S01]  /*11870*/  FMNMX.FTZ R0, R88, R0, !PT ;  /* 0x0000000058007209 */ /* 0x000fe20007810000 */
[----:B------:R1:W2:Y:S01]  /*11880*/  MUFU.TANH R40, R6 ;  /* 0x0000000600287308 */ /* 0x0002a20000002400 */
[----:B---3--:R-:W-:Y:S01]  /*11890*/  FMNMX.FTZ R72, R72, R7, !PT ;  /* 0x0000000748487209 */ /* 0x008fe20007810000 */
[----:B------:R-:W-:Y:S01]  /*118a0*/  FMUL.FTZ R7, R74, c[0x0][0x2d0] ;  /* 0x0000b4004a077a20 */ /* 0x000fe20000410000 */
[----:B------:R-:W-:-:S02]  /*118b0*/  ISETP.GT.AND P3, PT, R3, 0x29, PT ;  /* 0x000000290300780c */ /* 0x000fc40003f64270 */
[----:B------:R-:W-:Y:S02]  /*118c0*/  FSEL R90, R164, -INF , P4 ;  /* 0xff800000a45a7808 */ /* 0x000fe40002000000 */
[----:B------:R-:W-:Y:S02]  /*118d0*/  FMNMX.FTZ R0, R89, R0, !PT ;  /* 0x0000000059007209 */ /* 0x000fe40007810000 */
[----:B------:R-:W-:Y:S02]  /*118e0*/  FSETP.NEU.FTZ.AND P0, PT, R74, -INF , PT ;  /* 0xff8000004a00780b */ /* 0x000fe40003f1d000 */
[----:B------:R-:W-:Y:S02]  /*118f0*/  ISETP.GT.AND P6, PT, R3, 0x30, PT ;  /* 0x000000300300780c */ /* 0x000fe40003fc4270 */
[----:B------:R-:W-:Y:S01]  /*11900*/  FSEL R91, R176, -INF , P3 ;  /* 0xff800000b05b7808 */ /* 0x000fe20001800000 */
[----:B-1----:R-:W-:Y:S01]  /*11910*/  FMUL.FTZ R6, R47, c[0x0][0x320] ;  /* 0x0000c8002f067a20 */ /* 0x002fe20000410000 */
[----:B------:R-:W-:-:S02]  /*11920*/  FMNMX.FTZ R0, R90, R0, !PT ;  /* 0x000000005a007209 */ /* 0x000fc40007810000 */
[----:B------:R-:W-:Y:S01]  /*11930*/  FSEL R7, R7, RZ, P0 ;  /* 0x000000ff07077208 */ /* 0x000fe20000000000 */
[----:B------:R1:W3:Y:S01]  /*11940*/  MUFU.TANH R20, R6 ;  /* 0x0000000600147308 */ /* 0x0002e20000002400 */
[----:B------:R-:W-:Y:S02]  /*11950*/  ISETP.GT.AND P1, PT, R3, 0x31, PT ;  /* 0x000000310300780c */ /* 0x000fe40003f24270 */
[----:B------:R-:W-:Y:S02]  /*11960*/  FSEL R117, R162, -INF , P6 ;  /* 0xff800000a2757808 */ /* 0x000fe40003000000 */
[----:B------:R-:W-:Y:S02]  /*11970*/  FMNMX.FTZ R0, R91, R0, !PT ;  /* 0x000000005b007209 */ /* 0x000fe40007810000 */
[----:B----4-:R-:W-:Y:S01]  /*11980*/  FMNMX.FTZ R71, R71, R9, !PT ;  /* 0x0000000947477209 */ /* 0x010fe20007810000 */
[----:B------:R-:W-:Y:S01]  /*11990*/  FFMA.FTZ R5, R21, c[0x0][0x2d0], -R7 ;  /* 0x0000b40015057a23 */ /* 0x000fe20000010807 */
[----:B------:R-:W-:Y:S01]  /*119a0*/  ISETP.GT.AND P2, PT, R3, 0x38, PT ;  /* 0x000000380300780c */ /* 0x000fe20003f44270 */
[----:B-1----:R-:W-:Y:S01]  /*119b0*/  FMUL.FTZ R6, R43, c[0x0][0x320] ;  /* 0x0000c8002b067a20 */ /* 0x002fe20000410000 */
[----:B------:R-:W-:-:S03]  /*119c0*/  FSEL R118, R161, -INF , P1 ;  /* 0xff800000a1767808 */ /* 0x000fc60000800000 */
[----:B------:R1:W4:Y:S01]  /*119d0*/  MUFU.TANH R9, R6 ;  /* 0x0000000600097308 */ /* 0x0003220000002400 */
[----:B------:R-:W-:Y:S02]  /*119e0*/  FSETP.NEU.FTZ.AND P0, PT, R72, -INF , PT ;  /* 0xff8000004800780b */ /* 0x000fe40003f1d000 */
[----:B------:R-:W-:Y:S02]  /*119f0*/  FMNMX.FTZ R0, R117, R0, !PT ;  /* 0x0000000075007209 */ /* 0x000fe40007810000 */
[----:B------:R-:W-:Y:S02]  /*11a00*/  ISETP.GT.AND P4, PT, R3, 0x39, PT ;  /* 0x000000390300780c */ /* 0x000fe40003f84270 */
[----:B------:R-:W-:Y:S01]  /*11a10*/  FSEL R116, R87, -INF , P2 ;  /* 0xff80000057747808 */ /* 0x000fe20001000000 */
[----:B------:R2:W-:Y:S01]  /*11a20*/  MUFU.EX2 R251, R5 ;  /* 0x0000000500fb7308 */ /* 0x0005e20000000800 */
[----:B------:R-:W-:Y:S01]  /*11a30*/  FMNMX.FTZ R0, R118, R0, !PT ;  /* 0x0000000076007209 */ /* 0x000fe20007810000 */
[----:B-1----:R-:W-:Y:S01]  /*11a40*/  FMUL.FTZ R6, R72, c[0x0][0x2d0] ;  /* 0x0000b40048067a20 */ /* 0x002fe20000410000 */
[----:B------:R-:W-:-:S04]  /*11a50*/  ISETP.GT.AND P5, PT, R3, 0x40, PT ;  /* 0x000000400300780c */ /* 0x000fc80003fa4270 */
[----:B------:R-:W-:Y:S01]  /*11a60*/  FSEL R6, R6, RZ, P0 ;  /* 0x000000ff06067208 */ /* 0x000fe20000000000 */
[----:B--2---:R-:W-:Y:S01]  /*11a70*/  FFMA.FTZ R5, R23, c[0x0][0x2d0], -R7 ;  /* 0x0000b40017057a23 */ /* 0x004fe20000010807 */
[----:B------:R-:W-:Y:S02]  /*11a80*/  FSEL R128, R157, -INF , P4 ;  /* 0xff8000009d807808 */ /* 0x000fe40002000000 */
[----:B------:R-:W-:Y:S01]  /*11a90*/  FMNMX.FTZ R0, R116, R0, !PT ;  /* 0x0000000074007209 */ /* 0x000fe20007810000 */
[----:B------:R1:W-:Y:S01]  /*11aa0*/  MUFU.EX2 R183, R5 ;  /* 0x0000000500b77308 */ /* 0x0003e20000000800 */
[----:B------:R-:W-:Y:S02]  /*11ab0*/  ISETP.GT.AND P3, PT, R3, 0x41, PT ;  /* 0x000000410300780c */ /* 0x000fe40003f64270 */
[----:B------:R-:W-:Y:S02]  /*11ac0*/  FSEL R137, R79, -INF , P5 ;  /* 0xff8000004f897808 */ /* 0x000fe40002800000 */
[----:B------:R-:W-:-:S02]  /*11ad0*/  FMNMX.FTZ R0, R128, R0, !PT ;  /* 0x0000000080007209 */ /* 0x000fc40007810000 */
[----:B------:R-:W-:Y:S02]  /*11ae0*/  ISETP.GT.AND P1, PT, R3, 0x48, PT ;  /* 0x000000480300780c */ /* 0x000fe40003f24270 */
[----:B------:R-:W-:Y:S01]  /*11af0*/  FSEL R136, R86, -INF , P3 ;  /* 0xff80000056887808 */ /* 0x000fe20001800000 */
[----:B-1----:R-:W-:Y:S01]  /*11b00*/  FFMA.FTZ R5, R22, c[0x0][0x2d0], -R6 ;  /* 0x0000b40016057a23 */ /* 0x002fe20000010806 */
[----:B------:R-:W-:-:S03]  /*11b10*/  FMNMX.FTZ R0, R137, R0, !PT ;  /* 0x0000000089007209 */ /* 0x000fc60007810000 */
[----:B------:R1:W-:Y:S01]  /*11b20*/  MUFU.EX2 R197, R5 ;  /* 0x0000000500c57308 */ /* 0x0003e20000000800 */
[C---:B------:R-:W-:Y:S02]  /*11b30*/  ISETP.GT.AND P0, PT, R3.reuse, 0x49, PT ;  /* 0x000000490300780c */ /* 0x040fe40003f04270 */
[----:B------:R-:W-:Y:S02]  /*11b40*/  FSEL R138, R62, -INF , P1 ;  /* 0xff8000003e8a7808 */ /* 0x000fe40000800000 */
[----:B------:R-:W-:Y:S02]  /*11b50*/  FMNMX.FTZ R0, R136, R0, !PT ;  /* 0x0000000088007209 */ /* 0x000fe40007810000 */
[C---:B------:R-:W-:Y:S02]  /*11b60*/  ISETP.GT.AND P2, PT, R3.reuse, 0x50, PT ;  /* 0x000000500300780c */ /* 0x040fe40003f44270 */
[----:B------:R-:W-:Y:S01]  /*11b70*/  ISETP.GT.AND P6, PT, R3, 0x51, PT ;  /* 0x000000510300780c */ /* 0x000fe20003fc4270 */
[----:B------:R-:W-:-:S02]  /*11b80*/  IMAD R225, R4, 0x2, R224 ;  /* 0x0000000204e17824 */ /* 0x000fc400078e02e0 */
[----:B-1----:R-:W-:Y:S01]  /*11b90*/  FFMA.FTZ R5, R24, c[0x0][0x2d0], -R6 ;  /* 0x0000b40018057a23 */ /* 0x002fe20000010806 */
[----:B------:R-:W-:Y:S01]  /*11ba0*/  FSEL R140, R140, -INF , P0 ;  /* 0xff8000008c8c7808 */ /* 0x000fe20000000000 */
[----:B------:R-:W-:Y:S01]  /*11bb0*/  IMAD R227, R2, 0x2, R224 ;  /* 0x0000000202e37824 */ /* 0x000fe200078e02e0 */
[----:B------:R-:W-:Y:S01]  /*11bc0*/  FMNMX.FTZ R0, R138, R0, !PT ;  /* 0x000000008a007209 */ /* 0x000fe20007810000 */
[----:B------:R1:W2:Y:S01]  /*11bd0*/  MUFU.EX2 R198, R5 ;  /* 0x0000000500c67308 */ /* 0x0002a20000000800 */
[----:B------:R-:W-:Y:S01]  /*11be0*/  FSETP.NEU.FTZ.AND P0, PT, R71, -INF , PT ;  /* 0xff8000004700780b */ /* 0x000fe20003f1d000 */
[----:B------:R-:W-:Y:S01]  /*11bf0*/  FFMA.FTZ R8, R26, c[0x0][0x2d0], -R6 ;  /* 0x0000b4001a087a23 */ /* 0x000fe20000010806 */
[----:B------:R-:W-:Y:S01]  /*11c00*/  FSEL R158, R158, -INF , P2 ;  /* 0xff8000009e9e7808 */ /* 0x000fe20001000000 */
[----:B------:R-:W-:Y:S01]  /*11c10*/  LDSM.16.MT88.4 R64, [R227+0x900] ;  /* 0x00090000e340783b */ /* 0x000fe20000004200 */
[----:B------:R-:W-:Y:S02]  /*11c20*/  FMNMX.FTZ R0, R140, R0, !PT ;  /* 0x000000008c007209 */ /* 0x000fe40007810000 */
[----:B------:R-:W-:Y:S01]  /*11c30*/  ISETP.GT.AND P5, PT, R3, 0x58, PT ;  /* 0x000000580300780c */ /* 0x000fe20003fa4270 */
[----:B------:R-:W-:Y:S01]  /*11c40*/  LDSM.16.MT88.4 R60, [R224+0x900] ;  /* 0x00090000e03c783b */ /* 0x000fe20000004200 */
[----:B------:R-:W-:-:S02]  /*11c50*/  FSEL R159, R159, -INF , P6 ;  /* 0xff8000009f9f7808 */ /* 0x000fc40003000000 */
[----:B------:R-:W-:Y:S01]  /*11c60*/  ISETP.GT.AND P4, PT, R3, 0x59, PT ;  /* 0x000000590300780c */ /* 0x000fe20003f84270 */
[----:B------:R-:W-:Y:S01]  /*11c70*/  LDSM.16.MT88.4 R80, [R225+0x900] ;  /* 0x00090000e150783b */ /* 0x000fe20000004200 */
[----:B-1----:R-:W-:-:S04]  /*11c80*/  FFMA.FTZ R5, R25, c[0x0][0x2d0], -R6 ;  /* 0x0000b40019057a23 */ /* 0x002fc80000010806 */
[----:B------:R1:W-:Y:S01]  /*11c90*/  MUFU.EX2 R240, R5 ;  /* 0x0000000500f07308 */ /* 0x0003e20000000800 */
[----:B------:R-:W-:Y:S02]  /*11ca0*/  FMNMX.FTZ R0, R158, R0, !PT ;  /* 0x000000009e007209 */ /* 0x000fe40007810000 */
[C---:B------:R-:W-:Y:S02]  /*11cb0*/  ISETP.GT.AND P3, PT, R3.reuse, 0x60, PT ;  /* 0x000000600300780c */ /* 0x040fe40003f64270 */
[C---:B------:R-:W-:Y:S02]  /*11cc0*/  ISETP.GT.AND P2, PT, R3.reuse, 0x61, PT ;  /* 0x000000610300780c */ /* 0x040fe40003f44270 */
[----:B------:R-:W-:Y:S01]  /*11cd0*/  ISETP.GT.AND P1, PT, R3, 0x68, PT ;  /* 0x000000680300780c */ /* 0x000fe20003f24270 */
[----:B-1----:R-:W-:-:S05]  /*11ce0*/  FMUL.FTZ R5, R71, c[0x0][0x2d0] ;  /* 0x0000b40047057a20 */ /* 0x002fca0000410000 */
[----:B------:R-:W-:Y:S02]  /*11cf0*/  FSEL R5, R5, RZ, P0 ;  /* 0x000000ff05057208 */ /* 0x000fe40000000000 */
[----:B------:R-:W-:-:S03]  /*11d00*/  ISETP.GT.AND P0, PT, R3, 0x69, PT ;  /* 0x000000690300780c */ /* 0x000fc60003f04270 */
[----:B------:R-:W-:Y:S01]  /*11d10*/  FFMA.FTZ R3, R17, c[0x0][0x2d0], -R5 ;  /* 0x0000b40011037a23 */ /* 0x000fe20000010805 */
[----:B------:R-:W-:Y:S02]  /*11d20*/  FSEL R170, R18, -INF , P5 ;  /* 0xff80000012aa7808 */ /* 0x000fe40002800000 */
[----:B------:R-:W-:Y:S01]  /*11d30*/  FMNMX.FTZ R0, R159, R0, !PT ;  /* 0x000000009f007209 */ /* 0x000fe20007810000 */
[----:B------:R1:W-:Y:S01]  /*11d40*/  MUFU.EX2 R199, R3 ;  /* 0x0000000300c77308 */ /* 0x0003e20000000800 */
[----:B------:R-:W-:Y:S02]  /*11d50*/  FSEL R169, R36, -INF , P4 ;  /* 0xff80000024a97808 */ /* 0x000fe40002000000 */
[----:B------:R-:W-:Y:S01]  /*11d60*/  FMNMX.FTZ R0, R170, R0, !PT ;  /* 0x00000000aa007209 */ /* 0x000fe20007810000 */
[----:B------:R-:W-:Y:S01]  /*11d70*/  LDSM.16.MT88.4 R36, [R227+0x100] ;  /* 0x00010000e324783b */ /* 0x000fe20000004200 */
[----:B------:R-:W-:Y:S02]  /*11d80*/  FSEL R168, R40, -INF , P3 ;  /* 0xff80000028a87808 */ /* 0x000fe40001800000 */
[----:B------:R-:W-:Y:S01]  /*11d90*/  LEA R226, R2, R225, 0x1 ;  /* 0x000000e102e27211 */ /* 0x000fe200078e08ff */
[----:B------:R-:W2:Y:S01]  /*11da0*/  MUFU.EX2 R201, R8 ;  /* 0x0000000800c97308 */ /* 0x000ea20000000800 */
[----:B---3--:R-:W-:Y:S01]  /*11db0*/  FSEL R164, R20, -INF , P2 ;  /* 0xff80000014a47808 */ /* 0x008fe20001000000 */
[----:B------:R-:W-:Y:S01]  /*11dc0*/  LDSM.16.MT88.4 R40, [R225+0x100] ;  /* 0x00010000e128783b */ /* 0x000fe20000004200 */
[----:B------:R-:W-:-:S02]  /*11dd0*/  FSEL R157, R12, -INF , P1 ;  /* 0xff8000000c9d7808 */ /* 0x000fc40000800000 */
[----:B----4-:R-:W-:Y:S01]  /*11de0*/  FSEL R156, R9, -INF , P0 ;  /* 0xff800000099c7808 */ /* 0x010fe20000000000 */
[----:B------:R-:W-:Y:S01]  /*11df0*/  LDSM.16.MT88.4 R52, [R226+0x100] ;  /* 0x00010000e234783b */ /* 0x000fe20000004200 */
[----:B-1----:R-:W-:-:S03]  /*11e00*/  FFMA.FTZ R3, R27, c[0x0][0x2d0], -R5 ;  /* 0x0000b4001b037a23 */ /* 0x002fc60000010805 */
[----:B------:R-:W-:Y:S01]  /*11e10*/  LDSM.16.MT88.4 R84, [R226+0x900] ;  /* 0x00090000e254783b */ /* 0x000fe20000004200 */
[----:B------:R1:W-:Y:S02]  /*11e20*/  MUFU.EX2 R213, R3 ;  /* 0x0000000300d57308 */ /* 0x0003e40000000800 */
[----:B-1----:R-:W-:Y:S01]  /*11e30*/  FMNMX.FTZ R3, R169, R0, !PT ;  /* 0x00000000a9037209 */ /* 0x002fe20007810000 */
[----:B------:R-:W-:-:S03]  /*11e40*/  FFMA.FTZ R0, R28, c[0x0][0x2d0], -R5 ;  /* 0x0000b4001c007a23 */ /* 0x000fc60000010805 */
[----:B------:R-:W-:Y:S02]  /*11e50*/  FMNMX.FTZ R2, R168, R3, !PT ;  /* 0x00000003a8027209 */ /* 0x000fe40007810000 */
[----:B------:R1:W-:Y:S02]  /*11e60*/  MUFU.EX2 R188, R0 ;  /* 0x0000000000bc7308 */ /* 0x0003e40000000800 */
[----:B-1----:R-:W-:-:S04]  /*11e70*/  FMNMX.FTZ R0, R164, R2, !PT ;  /* 0x00000002a4007209 */ /* 0x002fc80007810000 */
[----:B------:R-:W-:-:S04]  /*11e80*/  FMNMX.FTZ R0, R157, R0, !PT ;  /* 0x000000009d007209 */ /* 0x000fc80007810000 */
[----:B------:R-:W-:-:S05]  /*11e90*/  FMNMX.FTZ R0, R156, R0, !PT ;  /* 0x000000009c007209 */ /* 0x000fca0007810000 */
[----:B------:R-:W1:Y:S01]  /*11ea0*/  SHFL.BFLY PT, R3, R0, 0x2, 0x1f ;  /* 0x0c401f0000037f89 */ /* 0x000e6200000e0000 */
[----:B------:R-:W-:-:S04]  /*11eb0*/  FFMA.FTZ R2, R30, c[0x0][0x2d0], -R6 ;  /* 0x0000b4001e027a23 */ /* 0x000fc80000010806 */
[----:B------:R3:W-:Y:S02]  /*11ec0*/  MUFU.EX2 R233, R2 ;  /* 0x0000000200e97308 */ /* 0x0007e40000000800 */
[----:B---3--:R-:W-:-:S06]  /*11ed0*/  FFMA.FTZ R2, R31, c[0x0][0x2d0], -R6 ;  /* 0x0000b4001f027a23 */ /* 0x008fcc0000010806 */
[----:B------:R3:W-:Y:S01]  /*11ee0*/  MUFU.EX2 R237, R2 ;  /* 0x0000000200ed7308 */ /* 0x0007e20000000800 */
[----:B-1----:R-:W-:Y:S01]  /*11ef0*/  FMNMX.FTZ R0, R0, R3, !PT ;  /* 0x0000000300007209 */ /* 0x002fe20007810000 */
[----:B---3--:R-:W-:-:S06]  /*11f00*/  FFMA.FTZ R2, R32, c[0x0][0x2d0], -R6 ;  /* 0x0000b40020027a23 */ /* 0x008fcc0000010806 */
[----:B------:R1:W-:Y:S01]  /*11f10*/  MUFU.EX2 R203, R2 ;  /* 0x0000000200cb7308 */ /* 0x0003e20000000800 */
[----:B------:R-:W3:Y:S01]  /*11f20*/  SHFL.BFLY PT, R3, R0, 0x1, 0x1f ;  /* 0x0c201f0000037f89 */ /* 0x000ee200000e0000 */
        /* <DEDUP_REMOVED lines=9> */
[----:B------:R1:W-:Y:S01]  /*11fc0*/  MUFU.EX2 R232, R2 ;  /* 0x0000000200e87308 */ /* 0x0003e20000000800 */
[----:B---3--:R-:W-:-:S04]  /*11fd0*/  FMNMX.FTZ R73, R0, R3, !PT ;  /* 0x0000000300497209 */ /* 0x008fc80007810000 */
[C---:B------:R-:W-:Y:S01]  /*11fe0*/  FSETP.NEU.FTZ.AND P0, PT, R73.reuse, -INF , PT ;  /* 0xff8000004900780b */ /* 0x040fe20003f1d000 */
[----:B------:R-:W-:Y:S02]  /*11ff0*/  FMUL.FTZ R0, R73, c[0x0][0x2d0] ;  /* 0x0000b40049007a20 */ /* 0x000fe40000410000 */
[----:B-1----:R-:W-:-:S04]  /*12000*/  FFMA.FTZ R2, R92, c[0x0][0x2d0], -R7 ;  /* 0x0000b4005c027a23 */ /* 0x002fc80000010807 */
[----:B------:R1:W-:Y:S01]  /*12010*/  MUFU.EX2 R182, R2 ;  /* 0x0000000200b67308 */ /* 0x0003e20000000800 */
[----:B------:R-:W-:Y:S01]  /*12020*/  FSEL R0, R0, RZ, P0 ;  /* 0x000000ff00007208 */ /* 0x000fe20000000000 */
        /* <DEDUP_REMOVED lines=8> */
[----:B------:R-:W-:Y:S02]  /*120b0*/  FFMA.FTZ R8, R16, c[0x0][0x2d0], -R5 ;  /* 0x0000b40010087a23 */ /* 0x000fe40000010805 */
[----:B------:R-:W3:Y:S01]  /*120c0*/  LDSM.16.MT88.4 R16, [R224+0x100] ;  /* 0x00010000e010783b */ /* 0x000ee20000004200 */
[----:B-1----:R-:W-:-:S04]  /*120d0*/  FFMA.FTZ R2, R56, c[0x0][0x2d0], -R0 ;  /* 0x0000b40038027a23 */ /* 0x002fc80000010800 */
        /* <DEDUP_REMOVED lines=8> */
[----:B------:R1:W-:Y:S08]  /*12160*/  MUFU.EX2 R195, R2 ;  /* 0x0000000200c37308 */ /* 0x0003f00000000800 */
[----:B------:R-:W4:Y:S01]  /*12170*/  MUFU.EX2 R196, R8 ;  /* 0x0000000800c47308 */ /* 0x000f220000000800 */
[----:B-1----:R-:W-:-:S07]  /*12180*/  FFMA.FTZ R2, R68, c[0x0][0x2d0], -R0 ;  /* 0x0000b40044027a23 */ /* 0x002fce0000010800 */
[----:B------:R1:W-:Y:S02]  /*12190*/  MUFU.EX2 R181, R2 ;  /* 0x0000000200b57308 */ /* 0x0003e40000000800 */
[----:B-1----:R-:W-:-:S06]  /*121a0*/  FFMA.FTZ R2, R69, c[0x0][0x2d0], -R0 ;  /* 0x0000b40045027a23 */ /* 0x002fcc0000010800 */
[----:B------:R1:W1:Y:S01]  /*121b0*/  MUFU.EX2 R180, R2 ;  /* 0x0000000200b47308 */ /* 0x0002620000000800 */
[----:B--2---:R-:W-:Y:S02]  /*121c0*/  F2FP.PACK_AB R8, R198, R197 ;  /* 0x000000c5c608723e */ /* 0x004fe400000000ff */
[----:B------:R-:W-:Y:S02]  /*121d0*/  F2FP.PACK_AB R10, R201, R240 ;  /* 0x000000f0c90a723e */ /* 0x000fe400000000ff */
[----:B----4-:R-:W-:Y:S01]  /*121e0*/  F2FP.PACK_AB R9, R199, R196 ;  /* 0x000000c4c709723e */ /* 0x010fe200000000ff */
[----:B-1----:R-:W-:-:S04]  /*121f0*/  FFMA.FTZ R2, R70, c[0x0][0x2d0], -R0 ;  /* 0x0000b40046027a23 */ /* 0x002fc80000010800 */
[----:B------:R1:W-:Y:S01]  /*12200*/  MUFU.EX2 R160, R2 ;  /* 0x0000000200a07308 */ /* 0x0003e20000000800 */
[----:B------:R-:W-:Y:S01]  /*12210*/  F2FP.PACK_AB R11, R188, R213 ;  /* 0x000000d5bc0b723e */ /* 0x000fe200000000ff */
[----:B-1----:R-:W-:-:S06]  /*12220*/  FFMA.FTZ R2, R75, c[0x0][0x2d0], -R0 ;  /* 0x0000b4004b027a23 */ /* 0x002fcc0000010800 */
[----:B------:R1:W2:Y:S01]  /*12230*/  MUFU.EX2 R75, R2 ;  /* 0x00000002004b7308 */ /* 0x0002a20000000800 */
[----:B---3--:R-:W-:Y:S01]  /*12240*/  HMMA.16816.F32 R44, R8, R16, RZ ;  /* 0x00000010082c723c */ /* 0x008fe200000018ff */
[----:B-1----:R-:W-:-:S06]  /*12250*/  FFMA.FTZ R2, R111, c[0x0][0x2d0], -R7 ;  /* 0x0000b4006f027a23 */ /* 0x002fcc0000010807 */
[----:B------:R1:W-:Y:S01]  /*12260*/  MUFU.EX2 R248, R2 ;  /* 0x0000000200f87308 */ /* 0x0003e20000000800 */
[C---:B------:R-:W-:Y:S08]  /*12270*/  HMMA.16816.F32 R76, R8.reuse, R36, RZ ;  /* 0x00000024084c723c */ /* 0x040ff000000018ff */
[----:B------:R-:W-:Y:S01]  /*12280*/  HMMA.16816.F32 R48, R8, R40, RZ ;  /* 0x000000280830723c */ /* 0x000fe200000018ff */
[----:B-1----:R-:W-:-:S07]  /*12290*/  FFMA.FTZ R2, R130, c[0x0][0x2d0], -R7 ;  /* 0x0000b40082027a23 */ /* 0x002fce0000010807 */
[C---:B------:R-:W-:Y:S01]  /*122a0*/  HMMA.16816.F32 R20, R8.reuse, R52, RZ ;  /* 0x000000340814723c */ /* 0x040fe200000018ff */
[----:B------:R1:W-:Y:S07]  /*122b0*/  MUFU.EX2 R250, R2 ;  /* 0x0000000200fa7308 */ /* 0x0003ee0000000800 */
[C---:B------:R-:W-:Y:S08]  /*122c0*/  HMMA.16816.F32 R32, R8.reuse, R18, RZ ;  /* 0x000000120820723c */ /* 0x040ff000000018ff */
[----:B------:R-:W-:Y:S01]  /*122d0*/  HMMA.16816.F32 R28, R8, R38, RZ ;  /* 0x00000026081c723c */ /* 0x000fe200000018ff */
[----:B-1----:R-:W-:-:S07]  /*122e0*/  FFMA.FTZ R2, R132, c[0x0][0x2d0], -R7 ;  /* 0x0000b40084027a23 */ /* 0x002fce0000010807 */
[C---:B------:R-:W-:Y:S01]  /*122f0*/  HMMA.16816.F32 R24, R8.reuse, R42, RZ ;  /* 0x0000002a0818723c */ /* 0x040fe200000018ff */
[----:B------:R1:W-:Y:S07]  /*12300*/  MUFU.EX2 R252, R2 ;  /* 0x0000000200fc7308 */ /* 0x0003ee0000000800 */
[----:B------:R-:W-:Y:S01]  /*12310*/  HMMA.16816.F32 R8, R8, R54, RZ ;  /* 0x000000360808723c */ /* 0x000fe200000018ff */
[----:B-1----:R-:W-:-:S04]  /*12320*/  FFMA.FTZ R2, R133, c[0x0][0x2d0], -R7 ;  /* 0x0000b40085027a23 */ /* 0x002fc80000010807 */
[----:B------:R1:W-:Y:S01]  /*12330*/  MUFU.EX2 R68, R2 ;  /* 0x0000000200447308 */ /* 0x0003e20000000800 */
[----:B------:R-:W-:Y:S02]  /*12340*/  F2FP.PACK_AB R12, R237, R233 ;  /* 0x000000e9ed0c723e */ /* 0x000fe400000000ff */
[----:B------:R-:W-:Y:S02]  /*12350*/  F2FP.PACK_AB R13, R229, R208 ;  /* 0x000000d0e50d723e */ /* 0x000fe400000000ff */
[----:B------:R-:W-:Y:S02]  /*12360*/  F2FP.PACK_AB R14, R235, R203 ;  /* 0x000000cbeb0e723e */ /* 0x000fe400000000ff */
[----:B------:R-:W-:Y:S01]  /*12370*/  F2FP.PACK_AB R15, R232, R236 ;  /* 0x000000ece80f723e */ /* 0x000fe200000000ff */
[----:B-1----:R-:W-:-:S04]  /*12380*/  FFMA.FTZ R2, R108, c[0x0][0x2d0], -R6 ;  /* 0x0000b4006c027a23 */ /* 0x002fc80000010806 */
[----:B------:R1:W-:Y:S02]  /*12390*/  MUFU.EX2 R244, R2 ;  /* 0x0000000200f47308 */ /* 0x0003e40000000800 */
[----:B------:R-:W-:Y:S01]  /*123a0*/  HMMA.16816.F32 R124, R12, R64, R76 ;  /* 0x000000400c7c723c */ /* 0x000fe2000000184c */
[----:B-1----:R-:W-:-:S05]  /*123b0*/  FFMA.FTZ R2, R109, c[0x0][0x2d0], -R6 ;  /* 0x0000b4006d027a23 */ /* 0x002fca0000010806 */
[----:B------:R1:W3:Y:S02]  /*123c0*/  MUFU.EX2 R245, R2 ;  /* 0x0000000200f57308 */ /* 0x0002e40000000800 */
[----:B------:R-:W-:Y:S07]  /*123d0*/  HMMA.16816.F32 R76, R12, R86, R8 ;  /* 0x000000560c4c723c */ /* 0x000fee0000001808 */
[----:B------:R-:W-:Y:S02]  /*123e0*/  F2FP.PACK_AB R8, R183, R251 ;  /* 0x000000fbb708723e */ /* 0x000fe400000000ff */
[----:B------:R-:W-:-:S02]  /*123f0*/  F2FP.PACK_AB R10, R179, R182 ;  /* 0x000000b6b30a723e */ /* 0x000fc400000000ff */
[----:B------:R-:W-:Y:S01]  /*12400*/  F2FP.PACK_AB R9, R4, R151 ;  /* 0x000000970409723e */ /* 0x000fe200000000ff */
[----:B-1----:R-:W-:Y:S01]  /*12410*/  FFMA.FTZ R2, R110, c[0x0][0x2d0], -R6 ;  /* 0x0000b4006e027a23 */ /* 0x002fe20000010806 */
[----:B------:R-:W-:-:S03]  /*12420*/  F2FP.PACK_AB R11, R176, R177 ;  /* 0x000000b1b00b723e */ /* 0x000fc600000000ff */
[----:B------:R1:W-:Y:S01]  /*12430*/  MUFU.EX2 R246, R2 ;  /* 0x0000000200f67308 */ /* 0x0003e20000000800 */
[C---:B------:R-:W-:Y:S08]  /*12440*/  HMMA.16816.F32 R112, R12.reuse, R84, R20 ;  /* 0x000000540c70723c */ /* 0x040ff00000001814 */
[----:B------:R-:W-:Y:S01]  /*12450*/  HMMA.16816.F32 R92, R12, R66, R28 ;  /* 0x000000420c5c723c */ /* 0x000fe2000000181c */
[----:B-1----:R-:W-:-:S07]  /*12460*/  FFMA.FTZ R2, R131, c[0x0][0x2d0], -R6 ;  /* 0x0000b40083027a23 */ /* 0x002fce0000010806 */
[C---:B------:R-:W-:Y:S01]  /*12470*/  HMMA.16816.F32 R20, R8.reuse, R16, RZ ;  /* 0x000000100814723c */ /* 0x040fe200000018ff */
[----:B------:R1:W-:Y:S07]  /*12480*/  MUFU.EX2 R243, R2 ;  /* 0x0000000200f37308 */ /* 0x0003ee0000000800 */
[C---:B------:R-:W-:Y:S08]  /*12490*/  HMMA.16816.F32 R28, R8.reuse, R18, RZ ;  /* 0x00000012081c723c */ /* 0x040ff000000018ff */
[----:B------:R-:W-:Y:S01]  /*124a0*/  HMMA.16816.F32 R16, R8, R36, RZ ;  /* 0x000000240810723c */ /* 0x000fe200000018ff */
[----:B-1----:R-:W-:-:S04]  /*124b0*/  FFMA.FTZ R2, R102, c[0x0][0x2d0], -R5 ;  /* 0x0000b40066027a23 */ /* 0x002fc80000010805 */
[----:B------:R1:W-:Y:S03]  /*124c0*/  MUFU.EX2 R242, R2 ;  /* 0x0000000200f27308 */ /* 0x0003e60000000800 */
[----:B------:R-:W-:Y:S01]  /*124d0*/  HMMA.16816.F32 R104, R12, R60, R44 ;  /* 0x0000003c0c68723c */ /* 0x000fe2000000182c */
[----:B-1----:R-:W-:-:S04]  /*124e0*/  FFMA.FTZ R2, R103, c[0x0][0x2d0], -R5 ;  /* 0x0000b40067027a23 */ /* 0x002fc80000010805 */
[----:B------:R1:W4:Y:S03]  /*124f0*/  MUFU.EX2 R223, R2 ;  /* 0x0000000200df7308 */ /* 0x0003260000000800 */
[C---:B------:R-:W-:Y:S08]  /*12500*/  HMMA.16816.F32 R96, R12.reuse, R62, R32 ;  /* 0x0000003e0c60723c */ /* 0x040ff00000001820 */
[----:B------:R-:W-:Y:S01]  /*12510*/  HMMA.16816.F32 R44, R12, R82, R24 ;  /* 0x000000520c2c723c */ /* 0x000fe20000001818 */
[----:B-1----:R-:W-:-:S07]  /*12520*/  FFMA.FTZ R2, R129, c[0x0][0x2d0], -R5 ;  /* 0x0000b40081027a23 */ /* 0x002fce0000010805 */
[----:B------:R-:W-:Y:S01]  /*12530*/  HMMA.16816.F32 R120, R12, R80, R48 ;  /* 0x000000500c78723c */ /* 0x000fe20000001830 */
[----:B------:R1:W-:Y:S07]  /*12540*/  MUFU.EX2 R222, R2 ;  /* 0x0000000200de7308 */ /* 0x0003ee0000000800 */
[C---:B------:R-:W-:Y:S08]  /*12550*/  HMMA.16816.F32 R32, R8.reuse, R38, RZ ;  /* 0x000000260820723c */ /* 0x040ff000000018ff */
[----:B------:R-:W-:Y:S01]  /*12560*/  HMMA.16816.F32 R24, R8, R52, RZ ;  /* 0x000000340818723c */ /* 0x000fe200000018ff */
[----:B-1----:R-:W-:-:S04]  /*12570*/  FFMA.FTZ R2, R134, c[0x0][0x2d0], -R5 ;  /* 0x0000b40086027a23 */ /* 0x002fc80000010805 */
[----:B------:R1:W1:Y:S03]  /*12580*/  MUFU.EX2 R221, R2 ;  /* 0x0000000200dd7308 */ /* 0x0002660000000800 */
[C---:B------:R-:W-:Y:S08]  /*12590*/  HMMA.16816.F32 R12, R8.reuse, R40, RZ ;  /* 0x00000028080c723c */ /* 0x040ff000000018ff */
[C---:B------:R-:W-:Y:S08]  /*125a0*/  HMMA.16816.F32 R36, R8.reuse, R42, RZ ;  /* 0x0000002a0824723c */ /* 0x040ff000000018ff */
[----:B------:R-:W-:Y:S01]  /*125b0*/  HMMA.16816.F32 R52, R8, R54, RZ ;  /* 0x000000360834723c */ /* 0x000fe200000018ff */
[----:B-1----:R-:W-:-:S06]  /*125c0*/  FFMA.FTZ R2, R88, c[0x0][0x2d0], -R0 ;  /* 0x0000b40058027a23 */ /* 0x002fcc0000010800 */
[----:B------:R-:W-:Y:S02]  /*125d0*/  F2FP.PACK_AB R8, R191, R192 ;  /* 0x000000c0bf08723e */ /* 0x000fe400000000ff */
[----:B------:R-:W-:Y:S02]  /*125e0*/  F2FP.PACK_AB R9, R180, R181 ;  /* 0x000000b5b409723e */ /* 0x000fe400000000ff */
[----:B------:R-:W-:Y:S02]  /*125f0*/  F2FP.PACK_AB R10, R195, R206 ;  /* 0x000000cec30a723e */ /* 0x000fe400000000ff */
[----:B--2---:R-:W-:Y:S01]  /*12600*/  F2FP.PACK_AB R11, R75, R160 ;  /* 0x000000a04b0b723e */ /* 0x004fe200000000ff */
[----:B------:R1:W-:Y:S06]  /*12610*/  MUFU.EX2 R219, R2 ;  /* 0x0000000200db7308 */ /* 0x0003ec0000000800 */
[----:B------:R-:W-:Y:S01]  /*12620*/  HMMA.16816.F32 R56, R8, R64, R16 ;  /* 0x000000400838723c */ /* 0x000fe20000001810 */
[----:B------:R-:W2:Y:S01]  /*12630*/  LDSM.16.MT88.4 R16, [R227+0x1100] ;  /* 0x00110000e310783b */ /* 0x000ea20000004200 */
[----:B-1----:R-:W-:-:S04]  /*12640*/  FFMA.FTZ R2, R89, c[0x0][0x2d0], -R0 ;  /* 0x0000b40059027a23 */ /* 0x002fc80000010800 */
[----:B------:R1:W1:Y:S01]  /*12650*/  MUFU.EX2 R220, R2 ;  /* 0x0000000200dc7308 */ /* 0x0002620000000800 */
[----:B------:R-:W-:Y:S02]  /*12660*/  IMAD.MOV.U32 R69, RZ, RZ, R213 ;  /* 0x000000ffff457224 */ /* 0x000fe400078e00d5 */
[----:B-1----:R-:W-:-:S05]  /*12670*/  FFMA.FTZ R2, R90, c[0x0][0x2d0], -R0 ;  /* 0x0000b4005a027a23 */ /* 0x002fca0000010800 */
[----:B------:R1:W-:Y:S02]  /*12680*/  MUFU.EX2 R218, R2 ;  /* 0x0000000200da7308 */ /* 0x0003e40000000800 */
[----:B-1----:R-:W-:-:S06]  /*12690*/  FFMA.FTZ R2, R91, c[0x0][0x2d0], -R0 ;  /* 0x0000b4005b027a23 */ /* 0x002fcc0000010800 */
[----:B------:R1:W1:Y:S02]  /*126a0*/  MUFU.EX2 R217, R2 ;  /* 0x0000000200d97308 */ /* 0x0002640000000800 */
[----:B-1----:R-:W-:-:S06]  /*126b0*/  FFMA.FTZ R2, R147, c[0x0][0x2d0], -R7 ;  /* 0x0000b40093027a23 */ /* 0x002fcc0000010807 */
[----:B------:R1:W-:Y:S01]  /*126c0*/  MUFU.EX2 R213, R2 ;  /* 0x0000000200d57308 */ /* 0x0003e20000000800 */
[----:B------:R-:W-:Y:S01]  /*126d0*/  HMMA.16816.F32 R40, R8, R60, R20 ;  /* 0x0000003c0828723c */ /* 0x000fe20000001814 */
[----:B------:R-:W-:Y:S01]  /*126e0*/  MOV R129, R210 ;  /* 0x000000d200817202 */ /* 0x000fe20000000f00 */
[----:B------:R-:W-:Y:S01]  /*126f0*/  IMAD.MOV.U32 R132, RZ, RZ, R212 ;  /* 0x000000ffff847224 */ /* 0x000fe200078e00d4 */
[----:B------:R-:W2:Y:S01]  /*12700*/  LDSM.16.MT88.4 R20, [R224+0x1100] ;  /* 0x00110000e014783b */ /* 0x000ea20000004200 */
[----:B-1----:R-:W-:-:S04]  /*12710*/  FFMA.FTZ R2, R148, c[0x0][0x2d0], -R7 ;  /* 0x0000b40094027a23 */ /* 0x002fc80000010807 */
[----:B------:R1:W-:Y:S01]  /*12720*/  MUFU.EX2 R214, R2 ;  /* 0x0000000200d67308 */ /* 0x0003e20000000800 */
[----:B------:R-:W-:Y:S01]  /*12730*/  HMMA.16816.F32 R48, R8, R80, R12 ;  /* 0x000000500830723c */ /* 0x000fe2000000180c */
[----:B------:R-:W-:Y:S01]  /*12740*/  IMAD.MOV.U32 R131, RZ, RZ, R209 ;  /* 0x000000ffff837224 */ /* 0x000fe200078e00d1 */
[----:B------:R-:W2:Y:S01]  /*12750*/  LDSM.16.MT88.4 R12, [R225+0x1100] ;  /* 0x00110000e10c783b */ /* 0x000ea20000004200 */
[----:B-1----:R-:W-:-:S04]  /*12760*/  FFMA.FTZ R2, R149, c[0x0][0x2d0], -R7 ;  /* 0x0000b40095027a23 */ /* 0x002fc80000010807 */
[----:B------:R1:W-:Y:S01]  /*12770*/  MUFU.EX2 R215, R2 ;  /* 0x0000000200d77308 */ /* 0x0003e20000000800 */
[C---:B------:R-:W-:Y:S01]  /*12780*/  HMMA.16816.F32 R108, R8.reuse, R84, R24 ;  /* 0x00000054086c723c */ /* 0x040fe20000001818 */
[----:B------:R-:W-:Y:S01]  /*12790*/  IMAD.MOV.U32 R130, RZ, RZ, R208 ;  /* 0x000000ffff827224 */ /* 0x000fe200078e00d0 */
[----:B------:R-:W2:Y:S06]  /*127a0*/  LDSM.16.MT88.4 R24, [R226+0x1100] ;  /* 0x00110000e218783b */ /* 0x000eac0000004200 */
[----:B------:R-:W-:Y:S01]  /*127b0*/  HMMA.16816.F32 R28, R8, R62, R28 ;  /* 0x0000003e081c723c */ /* 0x000fe2000000181c */
[----:B-1----:R-:W-:-:S07]  /*127c0*/  FFMA.FTZ R2, R150, c[0x0][0x2d0], -R7 ;  /* 0x0000b40096027a23 */ /* 0x002fce0000010807 */
[C---:B------:R-:W-:Y:S01]  /*127d0*/  HMMA.16816.F32 R32, R8.reuse, R66, R32 ;  /* 0x000000420820723c */ /* 0x040fe20000001820 */
[----:B------:R1:W-:Y:S07]  /*127e0*/  MUFU.EX2 R216, R2 ;  /* 0x0000000200d87308 */ /* 0x0003ee0000000800 */
[C---:B------:R-:W-:Y:S08]  /*127f0*/  HMMA.16816.F32 R36, R8.reuse, R82, R36 ;  /* 0x000000520824723c */ /* 0x040ff00000001824 */
[----:B------:R-:W-:Y:S01]  /*12800*/  HMMA.16816.F32 R52, R8, R86, R52 ;  /* 0x000000560834723c */ /* 0x000fe20000001834 */
[----:B-1----:R-:W-:-:S06]  /*12810*/  FFMA.FTZ R2, R139, c[0x0][0x2d0], -R6 ;  /* 0x0000b4008b027a23 */ /* 0x002fcc0000010806 */
[----:B---3--:R-:W-:Y:S02]  /*12820*/  F2FP.PACK_AB R8, R245, R244 ;  /* 0x000000f4f508723e */ /* 0x008fe400000000ff */
[----:B----4-:R-:W-:Y:S02]  /*12830*/  F2FP.PACK_AB R9, R223, R242 ;  /* 0x000000f2df09723e */ /* 0x010fe400000000ff */
[----:B------:R-:W-:Y:S02]  /*12840*/  F2FP.PACK_AB R10, R243, R246 ;  /* 0x000000f6f30a723e */ /* 0x000fe400000000ff */
[----:B------:R-:W-:Y:S01]  /*12850*/  F2FP.PACK_AB R11, R221, R222 ;  /* 0x000000dedd0b723e */ /* 0x000fe200000000ff */
[----:B------:R1:W-:Y:S06]  /*12860*/  MUFU.EX2 R210, R2 ;  /* 0x0000000200d27308 */ /* 0x0003ec0000000800 */
[----:B--2---:R-:W-:Y:S07]  /*12870*/  HMMA.16816.F32 R100, R8, R16, R124 ;  /* 0x000000100864723c */ /* 0x004fee000000187c */
[----:B------:R-:W-:-:S02]  /*12880*/  IMAD.MOV.U32 R127, RZ, RZ, R211 ;  /* 0x000000ffff7f7224 */ /* 0x000fc400078e00d3 */
[----:B-1----:R-:W-:-:S04]  /*12890*/  FFMA.FTZ R2, R143, c[0x0][0x2d0], -R6 ;  /* 0x0000b4008f027a23 */ /* 0x002fc80000010806 */
[----:B------:R1:W2:Y:S02]  /*128a0*/  MUFU.EX2 R211, R2 ;  /* 0x0000000200d37308 */ /* 0x0002a40000000800 */
[----:B-1----:R-:W-:-:S06]  /*128b0*/  FFMA.FTZ R2, R142, c[0x0][0x2d0], -R6 ;  /* 0x0000b4008e027a23 */ /* 0x002fcc0000010806 */
[----:B------:R1:W-:Y:S01]  /*128c0*/  MUFU.EX2 R212, R2 ;  /* 0x0000000200d47308 */ /* 0x0003e20000000800 */
[----:B------:R-:W-:Y:S02]  /*128d0*/  IMAD.MOV.U32 R3, RZ, RZ, R207 ;  /* 0x000000ffff037224 */ /* 0x000fe400078e00cf */
[----:B-1----:R-:W-:-:S05]  /*128e0*/  FFMA.FTZ R2, R145, c[0x0][0x2d0], -R6 ;  /* 0x0000b40091027a23 */ /* 0x002fca0000010806 */
[----:B------:R1:W-:Y:S01]  /*128f0*/  MUFU.EX2 R209, R2 ;  /* 0x0000000200d17308 */ /* 0x0003e20000000800 */
[----:B------:R-:W-:Y:S01]  /*12900*/  MOV R126, R206 ;  /* 0x000000ce007e7202 */ /* 0x000fe20000000f00 */
[----:B-1----:R-:W-:-:S06]  /*12910*/  FFMA.FTZ R2, R135, c[0x0][0x2d0], -R5 ;  /* 0x0000b40087027a23 */ /* 0x002fcc0000010805 */
[----:B------:R1:W-:Y:S02]  /*12920*/  MUFU.EX2 R208, R2 ;  /* 0x0000000200d07308 */ /* 0x0003e40000000800 */
[----:B-1----:R-:W-:-:S06]  /*12930*/  FFMA.FTZ R2, R141, c[0x0][0x2d0], -R5 ;  /* 0x0000b4008d027a23 */ /* 0x002fcc0000010805 */
[----:B------:R1:W3:Y:S01]  /*12940*/  MUFU.EX2 R207, R2 ;  /* 0x0000000200cf7308 */ /* 0x0002e20000000800 */
[----:B------:R-:W-:Y:S02]  /*12950*/  IMAD.MOV.U32 R135, RZ, RZ, R203 ;  /* 0x000000ffff877224 */ /* 0x000fe400078e00cb */
[----:B-1----:R-:W-:-:S05]  /*12960*/  FFMA.FTZ R2, R146, c[0x0][0x2d0], -R5 ;  /* 0x0000b40092027a23 */ /* 0x002fca0000010805 */
[----:B------:R1:W-:Y:S01]  /*12970*/  MUFU.EX2 R206, R2 ;  /* 0x0000000200ce7308 */ /* 0x0003e20000000800 */
[----:B------:R-:W-:Y:S02]  /*12980*/  IMAD.MOV.U32 R146, RZ, RZ, R205 ;  /* 0x000000ffff927224 */ /* 0x000fe400078e00cd */
[----:B------:R-:W-:Y:S02]  /*12990*/  IMAD.MOV.U32 R143, RZ, RZ, R204 ;  /* 0x000000ffff8f7224 */ /* 0x000fe400078e00cc */
[----:B-1----:R-:W-:-:S04]  /*129a0*/  FFMA.FTZ R2, R144, c[0x0][0x2d0], -R5 ;  /* 0x0000b40090027a23 */ /* 0x002fc80000010805 */
[----:B------:R1:W4:Y:S02]  /*129b0*/  MUFU.EX2 R205, R2 ;  /* 0x0000000200cd7308 */ /* 0x0003240000000800 */
[----:B-1----:R-:W-:-:S06]  /*129c0*/  FFMA.FTZ R2, R117, c[0x0][0x2d0], -R0 ;  /* 0x0000b40075027a23 */ /* 0x002fcc0000010800 */
[----:B------:R1:W-:Y:S01]  /*129d0*/  MUFU.EX2 R203, R2 ;  /* 0x0000000200cb7308 */ /* 0x0003e20000000800 */
[----:B------:R-:W-:Y:S01]  /*129e0*/  MOV R117, R202 ;  /* 0x000000ca00757202 */ /* 0x000fe20000000f00 */
[----:B------:R-:W-:Y:S02]  /*129f0*/  IMAD.MOV.U32 R70, RZ, RZ, R201 ;  /* 0x000000ffff467224 */ /* 0x000fe400078e00c9 */
[----:B-1----:R-:W-:-:S04]  /*12a00*/  FFMA.FTZ R2, R118, c[0x0][0x2d0], -R0 ;  /* 0x0000b40076027a23 */ /* 0x002fc80000010800 */
[----:B------:R1:W1:Y:S01]  /*12a10*/  MUFU.EX2 R204, R2 ;  /* 0x0000000200cc7308 */ /* 0x0002620000000800 */
[----:B------:R-:W-:Y:S01]  /*12a20*/  MOV R118, R194 ;  /* 0x000000c200767202 */ /* 0x000fe20000000f00 */
[----:B-1----:R-:W-:-:S06]  /*12a30*/  FFMA.FTZ R2, R116, c[0x0][0x2d0], -R0 ;  /* 0x0000b40074027a23 */ /* 0x002fcc0000010800 */
[----:B------:R1:W-:Y:S01]  /*12a40*/  MUFU.EX2 R202, R2 ;  /* 0x0000000200ca7308 */ /* 0x0003e20000000800 */
[----:B------:R-:W-:Y:S01]  /*12a50*/  HMMA.16816.F32 R104, R8, R20, R104 ;  /* 0x000000140868723c */ /* 0x000fe20000001868 */
[----:B------:R-:W-:Y:S02]  /*12a60*/  IMAD.MOV.U32 R148, RZ, RZ, R197 ;  /* 0x000000ffff947224 */ /* 0x000fe400078e00c5 */
[----:B-1----:R-:W-:-:S04]  /*12a70*/  FFMA.FTZ R2, R128, c[0x0][0x2d0], -R0 ;  /* 0x0000b40080027a23 */ /* 0x002fc80000010800 */
[----:B------:R1:W1:Y:S01]  /*12a80*/  MUFU.EX2 R201, R2 ;  /* 0x0000000200c97308 */ /* 0x0002620000000800 */
[C---:B------:R-:W-:Y:S08]  /*12a90*/  HMMA.16816.F32 R88, R8.reuse, R12, R120 ;  /* 0x0000000c0858723c */ /* 0x040ff00000001878 */
[----:B------:R-:W-:Y:S01]  /*12aa0*/  HMMA.16816.F32 R80, R8, R24, R112 ;  /* 0x000000180850723c */ /* 0x000fe20000001870 */
[----:B-1----:R-:W-:-:S07]  /*12ab0*/  FFMA.FTZ R2, R172, c[0x0][0x2d0], -R7 ;  /* 0x0000b400ac027a23 */ /* 0x002fce0000010807 */
[C---:B------:R-:W-:Y:S01]  /*12ac0*/  HMMA.16816.F32 R96, R8.reuse, R22, R96 ;  /* 0x000000160860723c */ /* 0x040fe20000001860 */
[----:B------:R1:W-:Y:S07]  /*12ad0*/  MUFU.EX2 R194, R2 ;  /* 0x0000000200c27308 */ /* 0x0003ee0000000800 */
[C---:B------:R-:W-:Y:S08]  /*12ae0*/  HMMA.16816.F32 R92, R8.reuse, R18, R92 ;  /* 0x00000012085c723c */ /* 0x040ff0000000185c */
[----:B------:R-:W-:Y:S01]  /*12af0*/  HMMA.16816.F32 R84, R8, R14, R44 ;  /* 0x0000000e0854723c */ /* 0x000fe2000000182c */
[----:B-1----:R-:W-:-:S07]  /*12b00*/  FFMA.FTZ R2, R173, c[0x0][0x2d0], -R7 ;  /* 0x0000b400ad027a23 */ /* 0x002fce0000010807 */
[----:B------:R-:W-:Y:S01]  /*12b10*/  HMMA.16816.F32 R76, R8, R26, R76 ;  /* 0x0000001a084c723c */ /* 0x000fe2000000184c */
[----:B------:R1:W-:Y:S06]  /*12b20*/  MUFU.EX2 R197, R2 ;  /* 0x0000000200c57308 */ /* 0x0003ec0000000800 */
[----:B------:R-:W-:Y:S02]  /*12b30*/  F2FP.PACK_AB R8, R250, R248 ;  /* 0x000000f8fa08723e */ /* 0x000fe400000000ff */
[----:B------:R-:W-:Y:S02]  /*12b40*/  F2FP.PACK_AB R9, R220, R219 ;  /* 0x000000dbdc09723e */ /* 0x000fe400000000ff */
[----:B------:R-:W-:-:S02]  /*12b50*/  F2FP.PACK_AB R10, R68, R252 ;  /* 0x000000fc440a723e */ /* 0x000fc400000000ff */
[----:B------:R-:W-:Y:S01]  /*12b60*/  F2FP.PACK_AB R11, R217, R218 ;  /* 0x000000dad90b723e */ /* 0x000fe200000000ff */
[----:B------:R-:W-:Y:S02]  /*12b70*/  IMAD.MOV.U32 R133, RZ, RZ, R199 ;  /* 0x000000ffff857224 */ /* 0x000fe400078e00c7 */
[----:B-1----:R-:W-:-:S04]  /*12b80*/  FFMA.FTZ R2, R174, c[0x0][0x2d0], -R7 ;  /* 0x0000b400ae027a23 */ /* 0x002fc80000010807 */
[----:B------:R-:W-:Y:S01]  /*12b90*/  HMMA.16816.F32 R64, R8, R20, R40 ;  /* 0x000000140840723c */ /* 0x000fe20000001828 */
[----:B------:R1:W-:Y:S01]  /*12ba0*/  MUFU.EX2 R199, R2 ;  /* 0x0000000200c77308 */ /* 0x0003e20000000800 */
[----:B------:R-:W-:-:S06]  /*12bb0*/  IMAD.MOV.U32 R139, RZ, RZ, R200 ;  /* 0x000000ffff8b7224 */ /* 0x000fcc00078e00c8 */
[C---:B------:R-:W-:Y:S01]  /*12bc0*/  HMMA.16816.F32 R60, R8.reuse, R22, R28 ;  /* 0x00000016083c723c */ /* 0x040fe2000000181c */
[----:B------:R-:W2:Y:S04]  /*12bd0*/  LDSM.16.MT88.4 R20, [R224+0x1900] ;  /* 0x00190000e014783b */ /* 0x000ea80000004200 */
[----:B------:R-:W-:Y:S03]  /*12be0*/  LDSM.16.MT88.4 R28, [R226+0x1900] ;  /* 0x00190000e21c783b */ /* 0x000fe60000004200 */
[----:B------:R-:W-:Y:S01]  /*12bf0*/  HMMA.16816.F32 R56, R8, R16, R56 ;  /* 0x000000100838723c */ /* 0x000fe20000001838 */
[----:B-1----:R-:W-:-:S07]  /*12c00*/  FFMA.FTZ R2, R175, c[0x0][0x2d0], -R7 ;  /* 0x0000b400af027a23 */ /* 0x002fce0000010807 */
[C---:B------:R-:W-:Y:S01]  /*12c10*/  HMMA.16816.F32 R44, R8.reuse, R18, R32 ;  /* 0x00000012082c723c */ /* 0x040fe20000001820 */
[----:B------:R-:W1:Y:S01]  /*12c20*/  LDSM.16.MT88.4 R16, [R227+0x1900] ;  /* 0x00190000e310783b */ /* 0x000e620000004200 */
[----:B------:R3:W-:Y:S06]  /*12c30*/  MUFU.EX2 R200, R2 ;  /* 0x0000000200c87308 */ /* 0x0007ec0000000800 */
[C---:B------:R-:W-:Y:S08]  /*12c40*/  HMMA.16816.F32 R40, R8.reuse, R12, R48 ;  /* 0x0000000c0828723c */ /* 0x040ff00000001830 */
[----:B------:R-:W-:Y:S01]  /*12c50*/  HMMA.16816.F32 R32, R8, R14, R36 ;  /* 0x0000000e0820723c */ /* 0x000fe20000001824 */
[----:B------:R-:W1:Y:S01]  /*12c60*/  LDSM.16.MT88.4 R12, [R225+0x1900] ;  /* 0x00190000e10c783b */ /* 0x000e620000004200 */
[----:B---3--:R-:W-:-:S02]  /*12c70*/  FFMA.FTZ R2, R165, c[0x0][0x2d0], -R6 ;  /* 0x0000b400a5027a23 */ /* 0x008fc40000010806 */
[----:B------:R-:W-:Y:S02]  /*12c80*/  IMAD.MOV.U32 R142, RZ, RZ, R193 ;  /* 0x000000ffff8e7224 */ /* 0x000fe400078e00c1 */
[----:B------:R3:W-:Y:S01]  /*12c90*/  MUFU.EX2 R193, R2 ;  /* 0x0000000200c17308 */ /* 0x0007e20000000800 */
[----:B------:R-:W-:Y:S01]  /*12ca0*/  IMAD.MOV.U32 R149, RZ, RZ, R196 ;  /* 0x000000ffff957224 */ /* 0x000fe200078e00c4 */
[----:B------:R-:W-:Y:S01]  /*12cb0*/  MOV R134, R198 ;  /* 0x000000c600867202 */ /* 0x000fe20000000f00 */
[----:B------:R-:W-:Y:S02]  /*12cc0*/  IMAD.MOV.U32 R150, RZ, RZ, R195 ;  /* 0x000000ffff967224 */ /* 0x000fe400078e00c3 */
[----:B---3--:R-:W-:-:S04]  /*12cd0*/  FFMA.FTZ R2, R166, c[0x0][0x2d0], -R6 ;  /* 0x0000b400a6027a23 */ /* 0x008fc80000010806 */
[----:B------:R3:W1:Y:S01]  /*12ce0*/  MUFU.EX2 R196, R2 ;  /* 0x0000000200c47308 */ /* 0x0006620000000800 */
[----:B------:R-:W-:Y:S01]  /*12cf0*/  MOV R124, R192 ;  /* 0x000000c0007c7202 */ /* 0x000fe20000000f00 */
[----:B---3--:R-:W-:-:S06]  /*12d00*/  FFMA.FTZ R2, R167, c[0x0][0x2d0], -R6 ;  /* 0x0000b400a7027a23 */ /* 0x008fcc0000010806 */
[----:B------:R3:W-:Y:S01]  /*12d10*/  MUFU.EX2 R198, R2 ;  /* 0x0000000200c67308 */ /* 0x0007e20000000800 */
[----:B------:R-:W-:Y:S01]  /*12d20*/  HMMA.16816.F32 R48, R8, R24, R108 ;  /* 0x000000180830723c */ /* 0x000fe2000000186c */
[----:B------:R-:W-:Y:S02]  /*12d30*/  IMAD.MOV.U32 R125, RZ, RZ, R191 ;  /* 0x000000ffff7d7224 */ /* 0x000fe400078e00bf */
[----:B---3--:R-:W-:-:S04]  /*12d40*/  FFMA.FTZ R2, R171, c[0x0][0x2d0], -R6 ;  /* 0x0000b400ab027a23 */ /* 0x008fc80000010806 */
[----:B------:R3:W-:Y:S01]  /*12d50*/  MUFU.EX2 R195, R2 ;  /* 0x0000000200c37308 */ /* 0x0007e20000000800 */
[----:B------:R-:W-:Y:S01]  /*12d60*/  HMMA.16816.F32 R52, R8, R26, R52 ;  /* 0x0000001a0834723c */ /* 0x000fe20000001834 */
[----:B------:R-:W-:Y:S01]  /*12d70*/  IMAD.MOV.U32 R147, RZ, RZ, R68 ;  /* 0x000000ffff937224 */ /* 0x000fe200078e0044 */
[----:B------:R-:W1:Y:S05]  /*12d80*/  LDSM.16.MT88.4 R24, [R224+0x2100] ;  /* 0x00210000e018783b */ /* 0x000e6a0000004200 */
[----:B--2---:R-:W-:Y:S01]  /*12d90*/  F2FP.PACK_AB R8, R211, R210 ;  /* 0x000000d2d308723e */ /* 0x004fe200000000ff */
[----:B---3--:R-:W-:Y:S01]  /*12da0*/  FFMA.FTZ R2, R153, c[0x0][0x2d0], -R5 ;  /* 0x0000b40099027a23 */ /* 0x008fe20000010805 */
[----:B------:R-:W-:-:S03]  /*12db0*/  F2FP.PACK_AB R9, R207, R208 ;  /* 0x000000d0cf09723e */ /* 0x000fc600000000ff */
[----:B------:R2:W-:Y:S01]  /*12dc0*/  MUFU.EX2 R192, R2 ;  /* 0x0000000200c07308 */ /* 0x0005e20000000800 */
[----:B------:R-:W-:Y:S02]  /*12dd0*/  F2FP.PACK_AB R10, R209, R212 ;  /* 0x000000d4d10a723e */ /* 0x000fe400000000ff */
[----:B----4-:R-:W-:Y:S01]  /*12de0*/  F2FP.PACK_AB R11, R205, R206 ;  /* 0x000000cecd0b723e */ /* 0x010fe200000000ff */
[----:B------:R-:W-:Y:S02]  /*12df0*/  IMAD.MOV.U32 R68, RZ, RZ, R190 ;  /* 0x000000ffff447224 */ /* 0x000fe400078e00be */
[----:B------:R-:W-:Y:S02]  /*12e00*/  IMAD.MOV.U32 R144, RZ, RZ, R160 ;  /* 0x000000ffff907224 */ /* 0x000fe400078e00a0 */
[----:B--2---:R-:W-:-:S04]  /*12e10*/  FFMA.FTZ R2, R155, c[0x0][0x2d0], -R5 ;  /* 0x0000b4009b027a23 */ /* 0x004fc80000010805 */
[----:B------:R2:W3:Y:S01]  /*12e20*/  MUFU.EX2 R191, R2 ;  /* 0x0000000200bf7308 */ /* 0x0004e20000000800 */
[----:B------:R-:W-:Y:S01]  /*12e30*/  HMMA.16816.F32 R120, R8, R20, R104 ;  /* 0x000000140878723c */ /* 0x000fe20000001868 */
[----:B------:R-:W-:-:S07]  /*12e40*/  IMAD.MOV.U32 R128, RZ, RZ, R189 ;  /* 0x000000ffff807224 */ /* 0x000fce00078e00bd */
[----:B------:R-:W-:Y:S01]  /*12e50*/  HMMA.16816.F32 R112, R8, R22, R96 ;  /* 0x000000160870723c */ /* 0x000fe20000001860 */
[----:B--2---:R-:W-:-:S07]  /*12e60*/  FFMA.FTZ R2, R154, c[0x0][0x2d0], -R5 ;  /* 0x0000b4009a027a23 */ /* 0x004fce0000010805 */
[C---:B-1----:R-:W-:Y:S01]  /*12e70*/  HMMA.16816.F32 R108, R8.reuse, R16, R100 ;  /* 0x00000010086c723c */ /* 0x042fe20000001864 */
[----:B------:R1:W-:Y:S07]  /*12e80*/  MUFU.EX2 R190, R2 ;  /* 0x0000000200be7308 */ /* 0x0003ee0000000800 */
        /* <DEDUP_REMOVED lines=8> */
[----:B-1----:R-:W-:-:S06]  /*12f10*/  FFMA.FTZ R2, R137, c[0x0][0x2d0], -R0 ;  /* 0x0000b40089027a23 */ /* 0x002fcc0000010800 */
[----:B------:R-:W-:Y:S02]  /*12f20*/  F2FP.PACK_AB R8, R214, R213 ;  /* 0x000000d5d608723e */ /* 0x000fe400000000ff */
[----:B------:R-:W-:Y:S02]  /*12f30*/  F2FP.PACK_AB R9, R204, R203 ;  /* 0x000000cbcc09723e */ /* 0x000fe400000000ff */
[----:B------:R-:W-:Y:S02]  /*12f40*/  F2FP.PACK_AB R10, R216, R215 ;  /* 0x000000d7d80a723e */ /* 0x000fe400000000ff */
[----:B------:R-:W-:Y:S01]  /*12f50*/  F2FP.PACK_AB R11, R201, R202 ;  /* 0x000000cac90b723e */ /* 0x000fe200000000ff */
[----:B------:R1:W-:Y:S01]  /*12f60*/  MUFU.EX2 R185, R2 ;  /* 0x0000000200b97308 */ /* 0x0003e20000000800 */
[----:B------:R-:W-:-:S05]  /*12f70*/  MOV R145, R188 ;  /* 0x000000bc00917202 */ /* 0x000fca0000000f00 */
[C---:B------:R-:W-:Y:S08]  /*12f80*/  HMMA.16816.F32 R88, R8.reuse, R20, R64 ;  /* 0x000000140858723c */ /* 0x040ff00000001840 */
[----:B------:R-:W-:Y:S01]  /*12f90*/  HMMA.16816.F32 R64, R8, R16, R56 ;  /* 0x000000100840723c */ /* 0x000fe20000001838 */
[----:B-1----:R-:W-:-:S07]  /*12fa0*/  FFMA.FTZ R2, R136, c[0x0][0x2d0], -R0 ;  /* 0x0000b40088027a23 */ /* 0x002fce0000010800 */
[C---:B------:R-:W-:Y:S01]  /*12fb0*/  HMMA.16816.F32 R44, R8.reuse, R18, R44 ;  /* 0x00000012082c723c */ /* 0x040fe2000000182c */
[----:B------:R-:W1:Y:S01]  /*12fc0*/  LDSM.16.MT88.4 R16, [R225+0x2100] ;  /* 0x00210000e110783b */ /* 0x000e620000004200 */
[----:B------:R4:W1:Y:S06]  /*12fd0*/  MUFU.EX2 R188, R2 ;  /* 0x0000000200bc7308 */ /* 0x00086c0000000800 */
[C---:B------:R-:W-:Y:S01]  /*12fe0*/  HMMA.16816.F32 R80, R8.reuse, R22, R60 ;  /* 0x000000160850723c */ /* 0x040fe2000000183c */
[----:B------:R-:W1:Y:S07]  /*12ff0*/  LDSM.16.MT88.4 R20, [R227+0x2100] ;  /* 0x00210000e314783b */ /* 0x000e6e0000004200 */
[----:B------:R-:W-:Y:S01]  /*13000*/  HMMA.16816.F32 R40, R8, R12, R40 ;  /* 0x0000000c0828723c */ /* 0x000fe20000001828 */
[----:B----4-:R-:W-:-:S07]  /*13010*/  FFMA.FTZ R2, R138, c[0x0][0x2d0], -R0 ;  /* 0x0000b4008a027a23 */ /* 0x010fce0000010800 */
[----:B------:R-:W-:Y:S01]  /*13020*/  HMMA.16816.F32 R36, R8, R14, R32 ;  /* 0x0000000e0824723c */ /* 0x000fe20000001820 */
[----:B------:R-:W4:Y:S01]  /*13030*/  LDSM.16.MT88.4 R12, [R226+0x2100] ;  /* 0x00210000e20c783b */ /* 0x000f220000004200 */
[----:B------:R-:W-:Y:S02]  /*13040*/  IMAD.MOV.U32 R172, RZ, RZ, R187 ;  /* 0x000000ffffac7224 */ /* 0x000fe400078e00bb */
[----:B------:R2:W-:Y:S01]  /*13050*/  MUFU.EX2 R187, R2 ;  /* 0x0000000200bb7308 */ /* 0x0005e20000000800 */
[----:B------:R-:W-:Y:S02]  /*13060*/  IMAD.MOV.U32 R141, RZ, RZ, R186 ;  /* 0x000000ffff8d7224 */ /* 0x000fe400078e00ba */
[----:B------:R-:W-:Y:S01]  /*13070*/  MOV R174, R172 ;  /* 0x000000ac00ae7202 */ /* 0x000fe20000000f00 */
[----:B------:R-:W-:Y:S02]  /*13080*/  IMAD.MOV.U32 R172, RZ, RZ, R118 ;  /* 0x000000ffffac7224 */ /* 0x000fe400078e0076 */
[----:B--2---:R-:W-:-:S04]  /*13090*/  FFMA.FTZ R2, R140, c[0x0][0x2d0], -R0 ;  /* 0x0000b4008c027a23 */ /* 0x004fc80000010800 */
[----:B------:R2:W1:Y:S01]  /*130a0*/  MUFU.EX2 R186, R2 ;  /* 0x0000000200ba7308 */ /* 0x0004620000000800 */
[----:B------:R-:W-:Y:S01]  /*130b0*/  MOV R118, R144 ;  /* 0x0000009000767202 */ /* 0x000fe20000000f00 */
[----:B------:R-:W-:Y:S01]  /*130c0*/  HMMA.16816.F32 R32, R8, R28, R48 ;  /* 0x0000001c0820723c */ /* 0x000fe20000001830 */
[----:B--2---:R-:W-:-:S05]  /*130d0*/  FFMA.FTZ R2, R184, c[0x0][0x2d0], -R6 ;  /* 0x0000b400b8027a23 */ /* 0x004fca0000010806 */
[----:B------:R2:W-:Y:S02]  /*130e0*/  MUFU.EX2 R116, R2 ;  /* 0x0000000200747308 */ /* 0x0005e40000000800 */
[----:B------:R-:W-:Y:S01]  /*130f0*/  HMMA.16816.F32 R28, R8, R30, R52 ;  /* 0x0000001e081c723c */ /* 0x000fe20000001834 */
[----:B--2---:R-:W-:Y:S02]  /*13100*/  FFMA.FTZ R2, R173, c[0x0][0x2d0], -R6 ;  /* 0x0000b400ad027a23 */ /* 0x004fe40000010806 */
[----:B------:R-:W-:Y:S02]  /*13110*/  IMAD.MOV.U32 R173, RZ, RZ, R128 ;  /* 0x000000ffffad7224 */ /* 0x000fe400078e0080 */
[----:B------:R-:W-:Y:S02]  /*13120*/  IMAD.MOV.U32 R128, RZ, RZ, R117 ;  /* 0x000000ffff807224 */ /* 0x000fe400078e0075 */
[----:B------:R2:W1:Y:S01]  /*13130*/  MUFU.EX2 R117, R2 ;  /* 0x0000000200757308 */ /* 0x0004620000000800 */
[----:B------:R-:W-:-:S02]  /*13140*/  IMAD.MOV.U32 R175, RZ, RZ, R173 ;  /* 0x000000ffffaf7224 */ /* 0x000fc400078e00ad */
[----:B------:R-:W-:Y:S01]  /*13150*/  MOV R173, R128 ;  /* 0x0000008000ad7202 */ /* 0x000fe20000000f00 */
[----:B------:R-:W-:Y:S01]  /*13160*/  IMAD.MOV.U32 R128, RZ, RZ, R118 ;  /* 0x000000ffff807224 */ /* 0x000fe200078e0076 */
[----:B------:R-:W-:Y:S02]  /*13170*/  F2FP.PACK_AB R8, R196, R193 ;  /* 0x000000c1c408723e */ /* 0x000fe400000000ff */
[----:B---3--:R-:W-:Y:S02]  /*13180*/  F2FP.PACK_AB R9, R191, R192 ;  /* 0x000000c0bf09723e */ /* 0x008fe400000000ff */
[----:B------:R-:W-:Y:S01]  /*13190*/  F2FP.PACK_AB R10, R195, R198 ;  /* 0x000000c6c30a723e */ /* 0x000fe200000000ff */
[----:B--2---:R-:W-:Y:S01]  /*131a0*/  FFMA.FTZ R2, R174, c[0x0][0x2d0], -R6 ;  /* 0x0000b400ae027a23 */ /* 0x004fe20000010806 */
[----:B------:R-:W-:-:S03]  /*131b0*/  F2FP.PACK_AB R11, R189, R190 ;  /* 0x000000bebd0b723e */ /* 0x000fc600000000ff */
[----:B------:R2:W-:Y:S01]  /*131c0*/  MUFU.EX2 R118, R2 ;  /* 0x0000000200767308 */ /* 0x0005e20000000800 */
[----:B------:R-:W-:Y:S02]  /*131d0*/  IMAD.MOV.U32 R174, RZ, RZ, R172 ;  /* 0x000000ffffae7224 */ /* 0x000fe400078e00ac */
[----:B------:R-:W-:Y:S01]  /*131e0*/  IMAD.MOV.U32 R144, RZ, RZ, R146 ;  /* 0x000000ffff907224 */ /* 0x000fe200078e0092 */
[C---:B------:R-:W-:Y:S01]  /*131f0*/  HMMA.16816.F32 R52, R8.reuse, R26, R112 ;  /* 0x0000001a0834723c */ /* 0x040fe20000001870 */
[----:B------:R-:W-:Y:S02]  /*13200*/  IMAD.MOV.U32 R146, RZ, RZ, R126 ;  /* 0x000000ffff927224 */ /* 0x000fe400078e007e */
[----:B--2---:R-:W-:Y:S02]  /*13210*/  FFMA.FTZ R2, R175, c[0x0][0x2d0], -R6 ;  /* 0x0000b400af027a23 */ /* 0x004fe40000010806 */
[----:B------:R-:W-:Y:S02]  /*13220*/  IMAD.MOV.U32 R175, RZ, RZ, R174 ;  /* 0x000000ffffaf7224 */ /* 0x000fe400078e00ae */
[----:B------:R2:W-:Y:S01]  /*13230*/  MUFU.EX2 R184, R2 ;  /* 0x0000000200b87308 */ /* 0x0005e20000000800 */
[----:B-1----:R-:W-:Y:S01]  /*13240*/  HMMA.16816.F32 R84, R8, R16, R100 ;  /* 0x000000100854723c */ /* 0x002fe20000001864 */
[----:B------:R-:W-:-:S02]  /*13250*/  IMAD.MOV.U32 R172, RZ, RZ, R144 ;  /* 0x000000ffffac7224 */ /* 0x000fc400078e0090 */
[----:B------:R-:W-:Y:S01]  /*13260*/  IMAD.MOV.U32 R144, RZ, RZ, R146 ;  /* 0x000000ffff907224 */ /* 0x000fe200078e0092 */
[----:B------:R-:W-:Y:S01]  /*13270*/  MOV R146, R141 ;  /* 0x0000008d00927202 */ /* 0x000fe20000000f00 */
[----:B------:R-:W-:-:S03]  /*13280*/  IMAD.MOV.U32 R141, RZ, RZ, R239 ;  /* 0x000000ffff8d7224 */ /* 0x000fc600078e00ef */
[----:B------:R-:W-:Y:S01]  /*13290*/  HMMA.16816.F32 R56, R8, R24, R120 ;  /* 0x000000180838723c */ /* 0x000fe20000001878 */
[----:B--2---:R-:W-:-:S07]  /*132a0*/  FFMA.FTZ R2, R249, c[0x0][0x2d0], -R5 ;  /* 0x0000b400f9027a23 */ /* 0x004fce0000010805 */
[----:B------:R-:W-:Y:S01]  /*132b0*/  HMMA.16816.F32 R60, R8, R20, R108 ;  /* 0x00000014083c723c */ /* 0x000fe2000000186c */
[----:B------:R1:W-:Y:S01]  /*132c0*/  MUFU.EX2 R115, R2 ;  /* 0x0000000200737308 */ /* 0x0003e20000000800 */
[----:B------:R-:W-:-:S06]  /*132d0*/  IMAD.MOV.U32 R174, RZ, RZ, R173 ;  /* 0x000000ffffae7224 */ /* 0x000fcc00078e00ad */
[----:B------:R-:W-:Y:S01]  /*132e0*/  HMMA.16816.F32 R76, R8, R22, R104 ;  /* 0x00000016084c723c */ /* 0x000fe20000001868 */
[----:B------:R-:W-:-:S07]  /*132f0*/  MOV R173, R172 ;  /* 0x000000ac00ad7202 */ /* 0x000fce0000000f00 */
[----:B------:R-:W-:Y:S01]  /*13300*/  HMMA.16816.F32 R160, R8, R18, R160 ;  /* 0x0000001208a0723c */ /* 0x000fe200000018a0 */
[----:B-1----:R-:W-:-:S07]  /*13310*/  FFMA.FTZ R2, R175, c[0x0][0x2d0], -R5 ;  /* 0x0000b400af027a23 */ /* 0x002fce0000010805 */
[C---:B----4-:R-:W-:Y:S01]  /*13320*/  HMMA.16816.F32 R96, R8.reuse, R12, R96 ;  /* 0x0000000c0860723c */ /* 0x050fe20000001860 */
[----:B------:R1:W2:Y:S07]  /*13330*/  MUFU.EX2 R113, R2 ;  /* 0x0000000200717308 */ /* 0x0002ae0000000800 */
[----:B------:R-:W-:Y:S01]  /*13340*/  HMMA.16816.F32 R100, R8, R14, R92 ;  /* 0x0000000e0864723c */ /* 0x000fe2000000185c */
[----:B------:R-:W-:-:S06]  /*13350*/  IMAD.MOV.U32 R172, RZ, RZ, R141 ;  /* 0x000000ffffac7224 */ /* 0x000fcc00078e008d */
[----:B------:R-:W-:Y:S02]  /*13360*/  F2FP.PACK_AB R8, R197, R194 ;  /* 0x000000c2c508723e */ /* 0x000fe400000000ff */
[----:B------:R-:W-:Y:S02]  /*13370*/  F2FP.PACK_AB R9, R188, R185 ;  /* 0x000000b9bc09723e */ /* 0x000fe400000000ff */
[----:B------:R-:W-:Y:S02]  /*13380*/  F2FP.PACK_AB R10, R200, R199 ;  /* 0x000000c7c80a723e */ /* 0x000fe400000000ff */
[----:B------:R-:W-:Y:S01]  /*13390*/  F2FP.PACK_AB R11, R186, R187 ;  /* 0x000000bbba0b723e */ /* 0x000fe200000000ff */
[----:B-1----:R-:W-:Y:S01]  /*133a0*/  FFMA.FTZ R2, R247, c[0x0][0x2d0], -R5 ;  /* 0x0000b400f7027a23 */ /* 0x002fe20000010805 */
[----:B------:R-:W-:-:S03]  /*133b0*/  MOV R175, R174 ;  /* 0x000000ae00af7202 */ /* 0x000fc60000000f00 */
[----:B------:R1:W-:Y:S02]  /*133c0*/  MUFU.EX2 R114, R2 ;  /* 0x0000000200727308 */ /* 0x0003e40000000800 */
[----:B------:R-:W-:Y:S01]  /*133d0*/  HMMA.16816.F32 R92, R8, R24, R88 ;  /* 0x00000018085c723c */ /* 0x000fe20000001858 */
[----:B------:R-:W-:Y:S02]  /*133e0*/  IMAD.MOV.U32 R174, RZ, RZ, R173 ;  /* 0x000000ffffae7224 */ /* 0x000fe400078e00ad */
[----:B------:R-:W-:Y:S02]  /*133f0*/  IMAD.MOV.U32 R173, RZ, RZ, R172 ;  /* 0x000000ffffad7224 */ /* 0x000fe400078e00ac */
[----:B------:R-:W-:-:S03]  /*13400*/  IMAD.MOV.U32 R172, RZ, RZ, R68 ;  /* 0x000000ffffac7224 */ /* 0x000fc600078e0044 */
[----:B------:R-:W-:Y:S01]  /*13410*/  HMMA.16816.F32 R88, R8, R26, R80 ;  /* 0x0000001a0858723c */ /* 0x000fe20000001850 */
[----:B------:R-:W3:Y:S01]  /*13420*/  LDSM.16.MT88.4 R24, [R224+0x2900] ;  /* 0x00290000e018783b */ /* 0x000ee20000004200 */
[----:B-1----:R-:W-:-:S04]  /*13430*/  FFMA.FTZ R2, R178, c[0x0][0x2d0], -R5 ;  /* 0x0000b400b2027a23 */ /* 0x002fc80000010805 */
[----:B------:R1:W4:Y:S02]  /*13440*/  MUFU.EX2 R112, R2 ;  /* 0x0000000200707308 */ /* 0x0003240000000800 */
[----:B-1----:R-:W-:Y:S02]  /*13450*/  FFMA.FTZ R2, R175, c[0x0][0x2d0], -R7 ;  /* 0x0000b400af027a23 */ /* 0x002fe40000010807 */
[----:B------:R-:W-:Y:S02]  /*13460*/  IMAD.MOV.U32 R175, RZ, RZ, R174 ;  /* 0x000000ffffaf7224 */ /* 0x000fe400078e00ae */
[----:B------:R-:W-:Y:S02]  /*13470*/  IMAD.MOV.U32 R174, RZ, RZ, R173 ;  /* 0x000000ffffae7224 */ /* 0x000fe400078e00ad */
[----:B------:R1:W-:Y:S01]  /*13480*/  MUFU.EX2 R111, R2 ;  /* 0x00000002006f7308 */ /* 0x0003e20000000800 */
[----:B------:R-:W-:Y:S01]  /*13490*/  IMAD.MOV.U32 R173, RZ, RZ, R172 ;  /* 0x000000ffffad7224 */ /* 0x000fe200078e00ac */
[----:B------:R-:W-:Y:S01]  /*134a0*/  MOV R172, R139 ;  /* 0x0000008b00ac7202 */ /* 0x000fe20000000f00 */
[----:B-1----:R-:W-:-:S02]  /*134b0*/  FFMA.FTZ R2, R175, c[0x0][0x2d0], -R7 ;  /* 0x0000b400af027a23 */ /* 0x002fc40000010807 */
[----:B------:R-:W-:Y:S02]  /*134c0*/  IMAD.MOV.U32 R175, RZ, RZ, R174 ;  /* 0x000000ffffaf7224 */ /* 0x000fe400078e00ae */
[----:B------:R-:W-:Y:S01]  /*134d0*/  IMAD.MOV.U32 R174, RZ, RZ, R173 ;  /* 0x000000ffffae7224 */ /* 0x000fe200078e00ad */
[----:B------:R-:W-:Y:S01]  /*134e0*/  MOV R173, R172 ;  /* 0x000000ac00ad7202 */ /* 0x000fe20000000f00 */
[----:B------:R-:W-:Y:S02]  /*134f0*/  IMAD.MOV.U32 R172, RZ, RZ, R128 ;  /* 0x000000ffffac7224 */ /* 0x000fe400078e0080 */
[----:B------:R-:W-:Y:S02]  /*13500*/  IMAD.MOV.U32 R128, RZ, RZ, R235 ;  /* 0x000000ffff807224 */ /* 0x000fe400078e00eb */
[----:B------:R-:W-:Y:S01]  /*13510*/  IMAD.MOV.U32 R165, RZ, RZ, R175 ;  /* 0x000000ffffa57224 */ /* 0x000fe200078e00af */
[----:B------:R-:W-:Y:S01]  /*13520*/  MOV R175, R174 ;  /* 0x000000ae00af7202 */ /* 0x000fe20000000f00 */
[----:B------:R-:W-:-:S02]  /*13530*/  IMAD.MOV.U32 R174, RZ, RZ, R173 ;  /* 0x000000ffffae7224 */ /* 0x000fc400078e00ad */
        /* <DEDUP_REMOVED lines=8> */
[----:B------:R-:W-:-:S03]  /*135c0*/  IMAD.MOV.U32 R171, RZ, RZ, R174 ;  /* 0x000000ffffab7224 */ /* 0x000fc600078e00ae */
[----:B------:R-:W-:Y:S01]  /*135d0*/  HMMA.16816.F32 R64, R8, R22, R44 ;  /* 0x000000160840723c */ /* 0x000fe2000000182c */
[----:B------:R-:W-:Y:S01]  /*135e0*/  IMAD.MOV.U32 R166, RZ, RZ, R146 ;  /* 0x000000ffffa67224 */ /* 0x000fe200078e0092 */
[----:B------:R-:W-:Y:S01]  /*135f0*/  MOV R144, R129 ;  /* 0x0000008100907202 */ /* 0x000fe20000000f00 */
[----:B------:R-:W-:Y:S01]  /*13600*/  IMAD.MOV.U32 R175, RZ, RZ, R127 ;  /* 0x000000ffffaf7224 */ /* 0x000fe200078e007f */
[----:B------:R-:W-:Y:S01]  /*13610*/  MOV R132, R69 ;  /* 0x0000004500847202 */ /* 0x000fe20000000f00 */
[----:B-1----:R-:W-:-:S03]  /*13620*/  FFMA.FTZ R2, R165, c[0x0][0x2d0], -R7 ;  /* 0x0000b400a5027a23 */ /* 0x002fc60000010807 */
[C---:B------:R-:W-:Y:S01]  /*13630*/  HMMA.16816.F32 R44, R8.reuse, R18, R36 ;  /* 0x00000012082c723c */ /* 0x040fe20000001824 */
[----:B------:R-:W-:Y:S02]  /*13640*/  IMAD.MOV.U32 R165, RZ, RZ, R126 ;  /* 0x000000ffffa57224 */ /* 0x000fe400078e007e */
[----:B------:R-:W-:Y:S01]  /*13650*/  IMAD.MOV.U32 R141, RZ, RZ, R145 ;  /* 0x000000ffff8d7224 */ /* 0x000fe200078e0091 */
[----:B------:R1:W-:Y:S04]  /*13660*/  MUFU.EX2 R109, R2 ;  /* 0x00000002006d7308 */ /* 0x0003e80000000800 */
[C---:B------:R-:W-:Y:S01]  /*13670*/  HMMA.16816.F32 R48, R8.reuse, R16, R40 ;  /* 0x000000100830723c */ /* 0x040fe20000001828 */
[----:B------:R-:W-:Y:S01]  /*13680*/  IMAD.MOV.U32 R146, RZ, RZ, R131 ;  /* 0x000000ffff927224 */ /* 0x000fe200078e0083 */
[----:B------:R-:W-:Y:S01]  /*13690*/  MOV R68, R237 ;  /* 0x000000ed00447202 */ /* 0x000fe20000000f00 */
[----:B------:R-:W-:Y:S01]  /*136a0*/  IMAD.MOV.U32 R139, RZ, RZ, R236 ;  /* 0x000000ffff8b7224 */ /* 0x000fe200078e00ec */
[----:B------:R-:W3:Y:S04]  /*136b0*/  LDSM.16.MT88.4 R20, [R227+0x2900] ;  /* 0x00290000e314783b */ /* 0x000ee80000004200 */
[----:B------:R-:W-:Y:S01]  /*136c0*/  HMMA.16816.F32 R36, R8, R12, R32 ;  /* 0x0000000c0824723c */ /* 0x000fe20000001820 */
[----:B------:R-:W-:Y:S01]  /*136d0*/  IMAD.MOV.U32 R69, RZ, RZ, R240 ;  /* 0x000000ffff457224 */ /* 0x000fe200078e00f0 */
[----:B------:R-:W3:Y:S01]  /*136e0*/  LDSM.16.MT88.4 R16, [R225+0x2900] ;  /* 0x00290000e110783b */ /* 0x000ee20000004200 */
[----:B-1----:R-:W-:-:S03]  /*136f0*/  FFMA.FTZ R2, R158, c[0x0][0x2d0], -R0 ;  /* 0x0000b4009e027a23 */ /* 0x002fc60000010800 */
[----:B------:R1:W5:Y:S01]  /*13700*/  LDL.LU R240, [R1+0xb0] ;  /* 0x0000b00001f07983 */ /* 0x0003620000300800 */
[----:B------:R-:W-:Y:S01]  /*13710*/  FFMA.FTZ R34, R153, c[0x0][0x2d0], -R7 ;  /* 0x0000b40099227a23 */ /* 0x000fe20000010807 */
[----:B------:R-:W-:Y:S01]  /*13720*/  MOV R153, R171 ;  /* 0x000000ab00997202 */ /* 0x000fe20000000f00 */
[----:B------:R-:W-:Y:S01]  /*13730*/  IMAD.MOV.U32 R171, RZ, RZ, R167 ;  /* 0x000000ffffab7224 */ /* 0x000fe200078e00a7 */
[----:B------:R-:W-:Y:S01]  /*13740*/  HMMA.16816.F32 R40, R8, R14, R28 ;  /* 0x0000000e0828723c */ /* 0x000fe2000000181c */
[----:B------:R-:W-:Y:S01]  /*13750*/  IMAD.MOV.U32 R167, RZ, RZ, R166 ;  /* 0x000000ffffa77224 */ /* 0x000fe200078e00a6 */
[----:B------:R1:W-:Y:S01]  /*13760*/  MUFU.EX2 R107, R2 ;  /* 0x00000002006b7308 */ /* 0x0003e20000000800 */
[----:B------:R-:W-:Y:S01]  /*13770*/  IMAD.MOV.U32 R166, RZ, RZ, R165 ;  /* 0x000000ffffa67224 */ /* 0x000fe200078e00a5 */
[----:B------:R-:W-:Y:S01]  /*13780*/  MOV R165, R175 ;  /* 0x000000af00a57202 */ /* 0x000fe20000000f00 */
[----:B------:R-:W-:Y:S01]  /*13790*/  IMAD.MOV.U32 R175, RZ, RZ, R144 ;  /* 0x000000ffffaf7224 */ /* 0x000fe200078e0090 */
[----:B------:R3:W5:Y:S01]  /*137a0*/  LDL.LU R239, [R1+0xac] ;  /* 0x0000ac0001ef7983 */ /* 0x0007620000300800 */
[----:B------:R-:W-:Y:S01]  /*137b0*/  F2FP.PACK_AB R8, R117, R116 ;  /* 0x000000747508723e */ /* 0x000fe200000000ff */
[----:B------:R-:W-:Y:S01]  /*137c0*/  IMAD.MOV.U32 R144, RZ, RZ, R146 ;  /* 0x000000ffff907224 */ /* 0x000fe200078e0092 */
[----:B--2---:R-:W-:Y:S01]  /*137d0*/  F2FP.PACK_AB R9, R113, R115 ;  /* 0x000000737109723e */ /* 0x004fe200000000ff */
[----:B------:R-:W-:Y:S01]  /*137e0*/  IMAD.MOV.U32 R145, RZ, RZ, R238 ;  /* 0x000000ffff917224 */ /* 0x000fe200078e00ee */
[----:B------:R-:W-:Y:S01]  /*137f0*/  F2FP.PACK_AB R10, R184, R118 ;  /* 0x00000076b80a723e */ /* 0x000fe200000000ff */
[----:B------:R2:W5:Y:S01]  /*13800*/  LDL.LU R238, [R1+0xa8] ;  /* 0x0000a80001ee7983 */ /* 0x0005620000300800 */
[----:B----4-:R-:W-:Y:S01]  /*13810*/  F2FP.PACK_AB R11, R112, R114 ;  /* 0x00000072700b723e */ /* 0x010fe200000000ff */
[----:B------:R-:W-:-:S02]  /*13820*/  FFMA.FTZ R35, R153, c[0x0][0x2d0], -R7 ;  /* 0x0000b40099237a23 */ /* 0x000fc40000010807 */
[----:B------:R2:W5:Y:S01]  /*13830*/  LDL.LU R237, [R1+0xa4] ;  /* 0x0000a40001ed7983 */ /* 0x0005620000300800 */
[----:B-1----:R-:W-:Y:S02]  /*13840*/  FFMA.FTZ R2, R159, c[0x0][0x2d0], -R0 ;  /* 0x0000b4009f027a23 */ /* 0x002fe40000010800 */
[----:B------:R-:W-:Y:S01]  /*13850*/  IMAD.MOV.U32 R153, RZ, RZ, R166 ;  /* 0x000000ffff997224 */ /* 0x000fe200078e00a6 */
[----:B------:R2:W5:Y:S01]  /*13860*/  LDL.LU R236, [R1+0xa0] ;  /* 0x0000a00001ec7983 */ /* 0x0005620000300800 */
[----:B------:R1:W-:Y:S01]  /*13870*/  MUFU.EX2 R106, R2 ;  /* 0x00000002006a7308 */ /* 0x0003e20000000800 */
[----:B------:R-:W-:Y:S02]  /*13880*/  IMAD.MOV.U32 R166, RZ, RZ, R144 ;  /* 0x000000ffffa67224 */ /* 0x000fe400078e0090 */
[----:B------:R2:W5:Y:S01]  /*13890*/  LDL.LU R235, [R1+0x9c] ;  /* 0x00009c0001eb7983 */ /* 0x0005620000300800 */
[----:B------:R-:W-:Y:S01]  /*138a0*/  IMAD.MOV.U32 R174, RZ, RZ, R128 ;  /* 0x000000ffffae7224 */ /* 0x000fe200078e0080 */
[----:B------:R-:W-:Y:S01]  /*138b0*/  MOV R154, R171 ;  /* 0x000000ab009a7202 */ /* 0x000fe20000000f00 */
[----:B------:R-:W-:Y:S01]  /*138c0*/  IMAD.MOV.U32 R127, RZ, RZ, R130 ;  /* 0x000000ffff7f7224 */ /* 0x000fe200078e0082 */
[----:B------:R2:W5:Y:S01]  /*138d0*/  LDL.LU R234, [R1+0x98] ;  /* 0x0000980001ea7983 */ /* 0x0005620000300800 */
[----:B------:R-:W-:Y:S01]  /*138e0*/  IMAD.MOV.U32 R126, RZ, RZ, R233 ;  /* 0x000000ffff7e7224 */ /* 0x000fe200078e00e9 */
[----:B---3--:R-:W-:Y:S01]  /*138f0*/  HMMA.16816.F32 R128, R8, R26, R52 ;  /* 0x0000001a0880723c */ /* 0x008fe20000001834 */
[----:B------:R-:W-:Y:S01]  /*13900*/  IMAD.MOV.U32 R146, RZ, RZ, R232 ;  /* 0x000000ffff927224 */ /* 0x000fe200078e00e8 */
[----:B------:R2:W5:Y:S01]  /*13910*/  LDL.LU R233, [R1+0x94] ;  /* 0x0000940001e97983 */ /* 0x0005620000300800 */
[----:B------:R-:W-:-:S03]  /*13920*/  IMAD.MOV.U32 R155, RZ, RZ, R167 ;  /* 0x000000ffff9b7224 */ /* 0x000fc600078e00a7 */
[----:B------:R-:W3:Y:S01]  /*13930*/  LDSM.16.MT88.4 R12, [R226+0x2900] ;  /* 0x00290000e20c783b */ /* 0x000ee20000004200 */
[----:B-1----:R-:W-:Y:S01]  /*13940*/  FFMA.FTZ R2, R170, c[0x0][0x2d0], -R0 ;  /* 0x0000b400aa027a23 */ /* 0x002fe20000010800 */
[----:B------:R-:W-:Y:S01]  /*13950*/  MOV R167, R175 ;  /* 0x000000af00a77202 */ /* 0x000fe20000000f00 */
[----:B------:R-:W-:Y:S01]  /*13960*/  FFMA.FTZ R52, R231, c[0x0][0x2d0], -R7 ;  /* 0x0000b400e7347a23 */ /* 0x000fe20000010807 */
[----:B------:R2:W5:Y:S01]  /*13970*/  LDL.LU R232, [R1+0x90] ;  /* 0x0000900001e87983 */ /* 0x0005620000300800 */
[----:B------:R-:W-:Y:S01]  /*13980*/  IMAD.MOV.U32 R171, RZ, RZ, R165 ;  /* 0x000000ffffab7224 */ /* 0x000fe200078e00a5 */
[----:B------:R1:W-:Y:S01]  /*13990*/  MUFU.EX2 R105, R2 ;  /* 0x0000000200697308 */ /* 0x0003e20000000800 */
[----:B------:R-:W-:Y:S01]  /*139a0*/  FFMA.FTZ R53, R230, c[0x0][0x2d0], -R7 ;  /* 0x0000b400e6357a23 */ /* 0x000fe20000010807 */
[----:B------:R2:W5:Y:S01]  /*139b0*/  LDL.LU R231, [R1+0x8c] ;  /* 0x00008c0001e77983 */ /* 0x0005620000300800 */
[----:B------:R-:W-:Y:S01]  /*139c0*/  IMAD.MOV.U32 R144, RZ, RZ, R70 ;  /* 0x000000ffff907224 */ /* 0x000fe200078e0046 */
[----:B------:R-:W-:Y:S01]  /*139d0*/  MOV R152, R166 ;  /* 0x000000a600987202 */ /* 0x000fe20000000f00 */
[----:B------:R-:W-:Y:S01]  /*139e0*/  IMAD.MOV.U32 R165, RZ, RZ, R68 ;  /* 0x000000ffffa57224 */ /* 0x000fe200078e0044 */
[----:B------:R2:W5:Y:S01]  /*139f0*/  LDL.LU R230, [R1+0x88] ;  /* 0x0000880001e67983 */ /* 0x0005620000300800 */
[----:B------:R-:W-:Y:S01]  /*13a00*/  MOV R175, R229 ;  /* 0x000000e500af7202 */ /* 0x000fe20000000f00 */
[----:B------:R-:W-:-:S02]  /*13a10*/  FFMA.FTZ R54, R168, c[0x0][0x2d0], -R0 ;  /* 0x0000b400a8367a23 */ /* 0x000fc40000010800 */
[--C-:B------:R-:W-:Y:S01]  /*13a20*/  FFMA.FTZ R55, R164, c[0x0][0x2d0], -R0.reuse ;  /* 0x0000b400a4377a23 */ /* 0x100fe20000010800 */
[----:B------:R2:W5:Y:S01]  /*13a30*/  LDL.LU R229, [R1+0x84] ;  /* 0x0000840001e57983 */ /* 0x0005620000300800 */
[--C-:B------:R-:W-:Y:S02]  /*13a40*/  FFMA.FTZ R68, R157, c[0x0][0x2d0], -R0.reuse ;  /* 0x0000b4009d447a23 */ /* 0x100fe40000010800 */
[--C-:B------:R-:W-:Y:S02]  /*13a50*/  FFMA.FTZ R70, R156, c[0x0][0x2d0], -R0.reuse ;  /* 0x0000b4009c467a23 */ /* 0x100fe40000010800 */
[----:B-1----:R-:W-:Y:S02]  /*13a60*/  FFMA.FTZ R2, R169, c[0x0][0x2d0], -R0 ;  /* 0x0000b400a9027a23 */ /* 0x002fe40000010800 */
[----:B------:R-:W-:Y:S01]  /*13a70*/  IMAD.MOV.U32 R166, RZ, RZ, R135 ;  /* 0x000000ffffa67224 */ /* 0x000fe200078e0087 */
[----:B------:R-:W-:Y:S01]  /*13a80*/  MOV R135, R150 ;  /* 0x0000009600877202 */ /* 0x000fe20000000f00 */
[----:B------:R-:W-:-:S02]  /*13a90*/  FFMA.FTZ R0, R228, c[0x0][0x2d0], -R6 ;  /* 0x0000b400e4007a23 */ /* 0x000fc40000010806 */
[----:B------:R2:W5:Y:S01]  /*13aa0*/  LDL.LU R228, [R1+0x80] ;  /* 0x0000800001e47983 */ /* 0x0005620000300800 */
[----:B------:R-:W-:Y:S02]  /*13ab0*/  FFMA.FTZ R29, R119, c[0x0][0x2d0], -R6 ;  /* 0x0000b400771d7a23 */ /* 0x000fe40000010806 */
[----:B------:R-:W-:Y:S01]  /*13ac0*/  IMAD.MOV.U32 R150, RZ, RZ, R148 ;  /* 0x000000ffff967224 */ /* 0x000fe200078e0094 */
[----:B------:R2:W5:Y:S01]  /*13ad0*/  LDL.LU R119, [R1+0x7c] ;  /* 0x00007c0001777983 */ /* 0x0005620000300800 */
[----:B------:R-:W-:-:S03]  /*13ae0*/  MOV R148, R133 ;  /* 0x0000008500947202 */ /* 0x000fc60000000f00 */
[----:B------:R-:W4:Y:S01]  /*13af0*/  LDL.LU R133, [R1+0x18] ;  /* 0x0000180001857983 */ /* 0x000f220000300800 */
[----:B------:R-:W-:Y:S01]  /*13b00*/  FFMA.FTZ R3, R3, c[0x0][0x2d0], -R7 ;  /* 0x0000b40003037a23 */ /* 0x000fe20000010807 */
[----:B------:R1:W-:Y:S01]  /*13b10*/  MUFU.EX2 R104, R2 ;  /* 0x0000000200687308 */ /* 0x0003e20000000800 */
[----:B------:R-:W-:Y:S02]  /*13b20*/  IMAD.MOV.U32 R138, RZ, RZ, R153 ;  /* 0x000000ffff8a7224 */ /* 0x000fe400078e0099 */
[----:B------:R-:W-:-:S05]  /*13b30*/  IMAD.MOV.U32 R153, RZ, RZ, R165 ;  /* 0x000000ffff997224 */ /* 0x000fca00078e00a5 */
[----:B------:R-:W2:Y:S01]  /*13b40*/  MUFU.EX2 R110, R3 ;  /* 0x00000003006e7308 */ /* 0x000ea20000000800 */
[----:B------:R-:W-:Y:S02]  /*13b50*/  IMAD.MOV.U32 R165, RZ, RZ, R139 ;  /* 0x000000ffffa57224 */ /* 0x000fe400078e008b */
[----:B------:R-:W-:Y:S02]  /*13b60*/  IMAD.MOV.U32 R139, RZ, RZ, R149 ;  /* 0x000000ffff8b7224 */ /* 0x000fe400078e0095 */
[----:B------:R-:W-:Y:S01]  /*13b70*/  IMAD.MOV.U32 R149, RZ, RZ, R134 ;  /* 0x000000ffff957224 */ /* 0x000fe200078e0086 */
[----:B------:R-:W-:Y:S01]  /*13b80*/  MOV R249, R150 ;  /* 0x0000009600f97202 */ /* 0x000fe20000000f00 */
[----:B------:R-:W-:Y:S02]  /*13b90*/  IMAD.MOV.U32 R136, RZ, RZ, R171 ;  /* 0x000000ffff887224 */ /* 0x000fe400078e00ab */
[----:B-1----:R-:W-:Y:S02]  /*13ba0*/  FFMA.FTZ R2, R154, c[0x0][0x2d0], -R6 ;  /* 0x0000b4009a027a23 */ /* 0x002fe40000010806 */
[----:B------:R-:W-:-:S02]  /*13bb0*/  IMAD.MOV.U32 R137, RZ, RZ, R167 ;  /* 0x000000ffff897224 */ /* 0x000fc400078e00a7 */
[----:B------:R-:W-:Y:S01]  /*13bc0*/  IMAD.MOV.U32 R247, RZ, RZ, R149 ;  /* 0x000000fffff77224 */ /* 0x000fe200078e0095 */
[----:B------:R-:W-:Y:S01]  /*13bd0*/  MOV R154, R173 ;  /* 0x000000ad009a7202 */ /* 0x000fe20000000f00 */
[----:B------:R-:W-:Y:S02]  /*13be0*/  FFMA.FTZ R28, R155, c[0x0][0x2d0], -R6 ;  /* 0x0000b4009b1c7a23 */ /* 0x000fe40000010806 */
[----:B------:R-:W-:Y:S01]  /*13bf0*/  IMAD.MOV.U32 R134, RZ, RZ, R75 ;  /* 0x000000ffff867224 */ /* 0x000fe200078e004b */
[C---:B------:R-:W-:Y:S01]  /*13c00*/  HMMA.16816.F32 R56, R8.reuse, R24, R56 ;  /* 0x000000180838723c */ /* 0x040fe20000001838 */
[----:B------:R-:W-:Y:S01]  /*13c10*/  IMAD.MOV.U32 R155, RZ, RZ, R175 ;  /* 0x000000ffff9b7224 */ /* 0x000fe200078e00af */
[----:B------:R1:W-:Y:S01]  /*13c20*/  MUFU.EX2 R75, R2 ;  /* 0x00000002004b7308 */ /* 0x0003e20000000800 */
[----:B------:R-:W-:Y:S02]  /*13c30*/  IMAD.MOV.U32 R171, RZ, RZ, R174 ;  /* 0x000000ffffab7224 */ /* 0x000fe400078e00ae */
[----:B------:R-:W-:Y:S01]  /*13c40*/  IMAD.MOV.U32 R167, RZ, RZ, R172 ;  /* 0x000000ffffa77224 */ /* 0x000fe200078e00ac */
[----:B--2---:R-:W-:Y:S01]  /*13c50*/  F2FP.PACK_AB R6, R109, R110 ;  /* 0x0000006e6d06723e */ /* 0x004fe200000000ff */
[--C-:B------:R-:W-:Y:S01]  /*13c60*/  FFMA.FTZ R3, R138, c[0x0][0x2d0], -R5.reuse ;  /* 0x0000b4008a037a23 */ /* 0x100fe20000010805 */
[----:B------:R-:W-:Y:S01]  /*13c70*/  HMMA.16816.F32 R60, R8, R20, R60 ;  /* 0x00000014083c723c */ /* 0x000fe2000000183c */
[--C-:B------:R-:W-:Y:S01]  /*13c80*/  FFMA.FTZ R31, R137, c[0x0][0x2d0], -R5.reuse ;  /* 0x0000b400891f7a23 */ /* 0x100fe20000010805 */
[----:B------:R-:W-:Y:S01]  /*13c90*/  F2FP.PACK_AB R7, R104, R105 ;  /* 0x000000696807723e */ /* 0x000fe200000000ff */
[----:B------:R-:W-:-:S02]  /*13ca0*/  FFMA.FTZ R30, R152, c[0x0][0x2d0], -R5 ;  /* 0x0000b400981e7a23 */ /* 0x000fc40000010805 */
[----:B------:R-:W-:Y:S01]  /*13cb0*/  FADD.FTZ R33, R151, R4 ;  /* 0x0000000497217221 */ /* 0x000fe20000010000 */
[----:B------:R-:W-:Y:S01]  /*13cc0*/  F2FP.PACK_AB R4, R108, R111 ;  /* 0x0000006f6c04723e */ /* 0x000fe200000000ff */
[----:B------:R-:W-:Y:S01]  /*13cd0*/  IMAD.MOV.U32 R121, RZ, RZ, R69 ;  /* 0x000000ffff797224 */ /* 0x000fe200078e0045 */
[----:B------:R-:W-:Y:S01]  /*13ce0*/  HMMA.16816.F32 R76, R8, R22, R76 ;  /* 0x00000016084c723c */ /* 0x000fe2000000184c */
[----:B-1----:R-:W-:Y:S01]  /*13cf0*/  FFMA.FTZ R2, R136, c[0x0][0x2d0], -R5 ;  /* 0x0000b40088027a23 */ /* 0x002fe20000010805 */
[----:B------:R-:W-:Y:S01]  /*13d00*/  F2FP.PACK_AB R5, R106, R107 ;  /* 0x0000006b6a05723e */ /* 0x000fe200000000ff */
[----:B------:R-:W-:-:S05]  /*13d10*/  IMAD.MOV.U32 R120, RZ, RZ, R139 ;  /* 0x000000ffff787224 */ /* 0x000fca00078e008b */
[----:B------:R-:W-:Y:S01]  /*13d20*/  HMMA.16816.F32 R84, R8, R16, R84 ;  /* 0x000000100854723c */ /* 0x000fe20000001854 */
[----:B------:R-:W-:-:S07]  /*13d30*/  IMAD.MOV.U32 R139, RZ, RZ, R134 ;  /* 0x000000ffff8b7224 */ /* 0x000fce00078e0086 */
[C---:B------:R-:W-:Y:S08]  /*13d40*/  HMMA.16816.F32 R160, R8.reuse, R18, R160 ;  /* 0x0000001208a0723c */ /* 0x040ff000000018a0 */
[C---:B---3--:R-:W-:Y:S08]  /*13d50*/  HMMA.16816.F32 R172, R8.reuse, R12, R96 ;  /* 0x0000000c08ac723c */ /* 0x048ff00000001860 */
[----:B------:R-:W-:Y:S01]  /*13d60*/  HMMA.16816.F32 R100, R8, R14, R100 ;  /* 0x0000000e0864723c */ /* 0x000fe20000001864 */
[----:B------:R-:W-:-:S06]  /*13d70*/  IMAD.MOV.U32 R97, RZ, RZ, R144 ;  /* 0x000000ffff617224 */ /* 0x000fcc00078e0090 */
[----:B------:R-:W-:Y:S01]  /*13d80*/  FADD.FTZ R8, R249, R247 ;  /* 0x000000f7f9087221 */ /* 0x000fe20000010000 */
[----:B------:R-:W-:Y:S03]  /*13d90*/  HMMA.16816.F32 R92, R4, R24, R92 ;  /* 0x00000018045c723c */ /* 0x000fe6000000185c */
[----:B------:R-:W-:-:S05]  /*13da0*/  FADD.FTZ R8, R121, R8 ;  /* 0x0000000879087221 */ /* 0x000fca0000010000 */
[C---:B------:R-:W-:Y:S01]  /*13db0*/  HMMA.16816.F32 R88, R4.reuse, R26, R88 ;  /* 0x0000001a0458723c */ /* 0x040fe20000001858 */
[----:B------:R1:W-:Y:S07]  /*13dc0*/  MUFU.EX2 R69, R0 ;  /* 0x0000000000457308 */ /* 0x0003ee0000000800 */
[C---:B------:R-:W-:Y:S08]  /*13dd0*/  HMMA.16816.F32 R80, R4.reuse, R20, R80 ;  /* 0x000000140450723c */ /* 0x040ff00000001850 */
[C---:B------:R-:W-:Y:S08]  /*13de0*/  HMMA.16816.F32 R64, R4.reuse, R22, R64 ;  /* 0x000000160440723c */ /* 0x040ff00000001840 */
[C---:B------:R-:W-:Y:S08]  /*13df0*/  HMMA.16816.F32 R48, R4.reuse, R16, R48 ;  /* 0x000000100430723c */ /* 0x040ff00000001830 */
[C---:B------:R-:W-:Y:S08]  /*13e00*/  HMMA.16816.F32 R44, R4.reuse, R18, R44 ;  /* 0x00000012042c723c */ /* 0x040ff0000000182c */
[C---:B------:R-:W-:Y:S08]  /*13e10*/  HMMA.16816.F32 R36, R4.reuse, R12, R36 ;  /* 0x0000000c0424723c */ /* 0x040ff00000001824 */
[----:B------:R-:W-:Y:S01]  /*13e20*/  HMMA.16816.F32 R40, R4, R14, R40 ;  /* 0x0000000e0428723c */ /* 0x000fe20000001828 */
[----:B-1----:R-:W-:-:S02]  /*13e30*/  FADD.FTZ R0, R177, R33 ;  /* 0x00000021b1007221 */ /* 0x002fc40000010000 */
[----:B------:R-:W-:Y:S02]  /*13e40*/  IMAD.MOV.U32 R140, RZ, RZ, R148 ;  /* 0x000000ffff8c7224 */ /* 0x000fe400078e0094 */
[----:B------:R-:W-:Y:S01]  /*13e50*/  FADD.FTZ R32, R251, R183 ;  /* 0x000000b7fb207221 */ /* 0x000fe20000010000 */
[----:B------:R1:W-:Y:S01]  /*13e60*/  MUFU.EX2 R24, R3 ;  /* 0x0000000300187308 */ /* 0x0003e20000000800 */
[----:B------:R-:W-:Y:S01]  /*13e70*/  FADD.FTZ R4, R97, R8 ;  /* 0x0000000861047221 */ /* 0x000fe20000010000 */
[----:B------:R-:W-:Y:S01]  /*13e80*/  MOV R97, R139 ;  /* 0x0000008b00617202 */ /* 0x000fe20000000f00 */
[----:B------:R-:W-:Y:S02]  /*13e90*/  IMAD.MOV.U32 R139, RZ, RZ, c[0x0][0x2c4] ;  /* 0x0000b100ff8b7624 */ /* 0x000fe400078e00ff */
[----:B------:R-:W-:Y:S02]  /*13ea0*/  IMAD.MOV.U32 R152, RZ, RZ, R154 ;  /* 0x000000ffff987224 */ /* 0x000fe400078e009a */
[----:B------:R-:W-:Y:S01]  /*13eb0*/  IMAD.MOV.U32 R122, RZ, RZ, R132 ;  /* 0x000000ffff7a7224 */ /* 0x000fe200078e0084 */
[----:B------:R-:W-:Y:S01]  /*13ec0*/  ISETP.NE.AND P6, PT, R139, 0x1, PT ;  /* 0x000000018b00780c */ /* 0x000fe20003fc5270 */
[----:B------:R-:W-:Y:S01]  /*13ed0*/  FADD.FTZ R0, R176, R0 ;  /* 0x00000000b0007221 */ /* 0x000fe20000010000 */
[----:B------:R2:W-:Y:S01]  /*13ee0*/  MUFU.EX2 R23, R2 ;  /* 0x0000000200177308 */ /* 0x0005e20000000800 */
[----:B------:R-:W-:Y:S01]  /*13ef0*/  IMAD.MOV.U32 R98, RZ, RZ, R141 ;  /* 0x000000ffff627224 */ /* 0x000fe200078e008d */
[----:B------:R-:W-:Y:S01]  /*13f00*/  MOV R99, R124 ;  /* 0x0000007c00637202 */ /* 0x000fe20000000f00 */
[----:B------:R-:W-:Y:S01]  /*13f10*/  FADD.FTZ R0, R181, R0 ;  /* 0x00000000b5007221 */ /* 0x000fe20000010000 */
[----:B------:R-:W-:Y:S01]  /*13f20*/  MOV R169, R127 ;  /* 0x0000007f00a97202 */ /* 0x000fe20000000f00 */
[----:B------:R-:W-:Y:S01]  /*13f30*/  IMAD.MOV.U32 R168, RZ, RZ, R126 ;  /* 0x000000ffffa87224 */ /* 0x000fe200078e007e */
[----:B------:R-:W-:Y:S01]  /*13f40*/  MOV R249, R142 ;  /* 0x0000008e00f97202 */ /* 0x000fe20000000f00 */
[----:B-1----:R-:W-:-:S02]  /*13f50*/  FADD.FTZ R3, R120, R140 ;  /* 0x0000008c78037221 */ /* 0x002fc40000010000 */
[----:B------:R-:W-:Y:S01]  /*13f60*/  IMAD.MOV.U32 R170, RZ, RZ, R125 ;  /* 0x000000ffffaa7224 */ /* 0x000fe200078e007d */
[----:B------:R-:W-:Y:S01]  /*13f70*/  MOV R121, R155 ;  /* 0x0000009b00797202 */ /* 0x000fe20000000f00 */
[----:B------:R-:W-:Y:S01]  /*13f80*/  FADD.FTZ R7, R180, R0 ;  /* 0x00000000b4077221 */ /* 0x000fe20000010000 */
[----:B------:R-:W-:Y:S01]  /*13f90*/  MOV R138, R166 ;  /* 0x000000a6008a7202 */ /* 0x000fe20000000f00 */
[----:B------:R-:W-:Y:S02]  /*13fa0*/  FADD.FTZ R3, R122, R3 ;  /* 0x000000037a037221 */ /* 0x000fe40000010000 */
[----:B------:R-:W-:Y:S02]  /*13fb0*/  IMAD.MOV.U32 R123, RZ, RZ, R167 ;  /* 0x000000ffff7b7224 */ /* 0x000fe400078e00a7 */
[----:B------:R-:W-:Y:S02]  /*13fc0*/  IMAD.MOV.U32 R136, RZ, RZ, R165 ;  /* 0x000000ffff887224 */ /* 0x000fe400078e00a5 */
[----:B------:R-:W-:Y:S01]  /*13fd0*/  IMAD.MOV.U32 R137, RZ, RZ, R135 ;  /* 0x000000ffff897224 */ /* 0x000fe200078e0087 */
[----:B------:R-:W-:Y:S01]  /*13fe0*/  MOV R247, R146 ;  /* 0x0000009200f77202 */ /* 0x000fe20000000f00 */
[----:B--2---:R-:W-:Y:S01]  /*13ff0*/  FADD.FTZ R2, R182, R32 ;  /* 0x00000020b6027221 */ /* 0x004fe20000010000 */
[----:B------:R-:W1:Y:S01]  /*14000*/  MUFU.EX2 R20, R34 ;  /* 0x0000002200147308 */ /* 0x000e620000000800 */
[----:B------:R-:W-:Y:S01]  /*14010*/  IMAD.MOV.U32 R122, RZ, RZ, R152 ;  /* 0x000000ffff7a7224 */ /* 0x000fe200078e0098 */
[----:B------:R-:W-:Y:S01]  /*14020*/  LDSM.16.MT88.4 R148, [R227+0x3100] ;  /* 0x00310000e394783b */ /* 0x000fe20000004200 */
[----:B------:R-:W-:-:S02]  /*14030*/  FADD.FTZ R2, R179, R2 ;  /* 0x00000002b3027221 */ /* 0x000fc40000010000 */
[----:B------:R-:W-:Y:S01]  /*14040*/  IMAD.MOV.U32 R152, RZ, RZ, R145 ;  /* 0x000000ffff987224 */ /* 0x000fe200078e0091 */
[----:B------:R-:W-:Y:S01]  /*14050*/  LDSM.16.MT88.4 R16, [R226+0x3100] ;  /* 0x00310000e210783b */ /* 0x000fe20000004200 */
[----:B------:R-:W-:Y:S02]  /*14060*/  FADD.FTZ R3, R98, R3 ;  /* 0x0000000362037221 */ /* 0x000fe40000010000 */
[----:B------:R-:W-:Y:S02]  /*14070*/  FADD.FTZ R2, R99, R2 ;  /* 0x0000000263027221 */ /* 0x000fe40000010000 */
[----:B------:R-:W-:Y:S02]  /*14080*/  FADD.FTZ R6, R168, R4 ;  /* 0x00000004a8067221 */ /* 0x000fe40000010000 */
[----:B------:R-:W-:Y:S01]  /*14090*/  IMAD.MOV.U32 R120, RZ, RZ, R153 ;  /* 0x000000ffff787224 */ /* 0x000fe200078e0099 */
[----:B------:R-:W-:Y:S01]  /*140a0*/  MOV R25, R138 ;  /* 0x0000008a00197202 */ /* 0x000fe20000000f00 */
[----:B------:R-:W-:Y:S01]  /*140b0*/  FADD.FTZ R5, R169, R3 ;  /* 0x00000003a9057221 */ /* 0x000fe20000010000 */
[----:B------:R-:W2:Y:S01]  /*140c0*/  MUFU.EX2 R9, R54 ;  /* 0x0000003600097308 */ /* 0x000ea20000000800 */
[----:B------:R-:W-:Y:S01]  /*140d0*/  FADD.FTZ R4, R170, R2 ;  /* 0x00000002aa047221 */ /* 0x000fe20000010000 */
[----:B------:R-:W-:Y:S01]  /*140e0*/  LDSM.16.MT88.4 R164, [R225+0x3100] ;  /* 0x00310000e1a4783b */ /* 0x000fe20000004200 */
[----:B------:R-:W-:Y:S01]  /*140f0*/  IMAD.MOV.U32 R2, RZ, RZ, RZ ;  /* 0x000000ffff027224 */ /* 0x000fe200078e00ff */
[----:B------:R-:W-:Y:S01]  /*14100*/  MOV R170, R121 ;  /* 0x0000007900aa7202 */ /* 0x000fe20000000f00 */
[----:B------:R-:W-:-:S02]  /*14110*/  IMAD.MOV.U32 R169, RZ, RZ, R120 ;  /* 0x000000ffffa97224 */ /* 0x000fc400078e0078 */
[----:B------:R-:W-:Y:S02]  /*14120*/  IMAD.MOV.U32 R27, RZ, RZ, R123 ;  /* 0x000000ffff1b7224 */ /* 0x000fe400078e007b */
[----:B------:R-:W-:Y:S02]  /*14130*/  IMAD.MOV.U32 R251, RZ, RZ, R136 ;  /* 0x000000fffffb7224 */ /* 0x000fe400078e0088 */
[----:B------:R-:W-:Y:S02]  /*14140*/  IMAD.MOV.U32 R96, RZ, RZ, R137 ;  /* 0x000000ffff607224 */ /* 0x000fe400078e0089 */
[----:B------:R-:W-:Y:S02]  /*14150*/  FADD.FTZ R4, R171, R4 ;  /* 0x00000004ab047221 */ /* 0x000fe40000010000 */
[----:B------:R-:W-:Y:S02]  /*14160*/  IMAD.MOV.U32 R98, RZ, RZ, R122 ;  /* 0x000000ffff627224 */ /* 0x000fe400078e007a */
[----:B------:R-:W-:-:S02]  /*14170*/  IMAD.MOV.U32 R99, RZ, RZ, R247 ;  /* 0x000000ffff637224 */ /* 0x000fc400078e00f7 */
[----:B------:R-:W-:-:S05]  /*14180*/  IMAD.MOV.U32 R153, RZ, RZ, R147 ;  /* 0x000000ffff997224 */ /* 0x000fca00078e0093 */
[----:B------:R-:W-:Y:S02]  /*14190*/  MOV R247, R153 ;  /* 0x0000009900f77202 */ /* 0x000fe40000000f00 */
[----:B----4-:R-:W-:Y:S01]  /*141a0*/  MOV R154, R133 ;  /* 0x00000085009a7202 */ /* 0x010fe20000000f00 */
[----:B------:R-:W3:Y:S01]  /*141b0*/  MUFU.EX2 R11, R35 ;  /* 0x00000023000b7308 */ /* 0x000ee20000000800 */
[----:B------:R-:W4:Y:S03]  /*141c0*/  LDSM.16.MT88.4 R132, [R224+0x3100] ;  /* 0x00310000e084783b */ /* 0x000f260000004200 */
[----:B------:R-:W-:-:S05]  /*141d0*/  @P6 IMAD.HI.U32 R0, R154, c[0x0][0x2c8], RZ ;  /* 0x0000b2009a006a27 */ /* 0x000fca00078e00ff */
[----:B------:R-:W-:-:S04]  /*141e0*/  @P6 SHF.R.U32.HI R154, RZ, c[0x0][0x2cc], R0 ;  /* 0x0000b300ff9a6a19 */ /* 0x000fc80000011600 */
[----:B------:R-:W-:-:S05]  /*141f0*/  IADD3 R3, R154, R152, -R249 ;  /* 0x000000989a037210 */ /* 0x000fca0007ffe8f9 */
[----:B------:R-:W-:-:S05]  /*14200*/  IMAD.HI R2, R3, -0x6db6db6d, R2 ;  /* 0x9249249303027827 */ /* 0x000fca00078e0202 */
[----:B------:R-:W-:-:S04]  /*14210*/  SHF.R.U32.HI R0, RZ, 0x1f, R2 ;  /* 0x0000001fff007819 */ /* 0x000fc80000011602 */
        /* <DEDUP_REMOVED lines=62> */
[----:B------:R-:W1:Y:S01]  /*14600*/  MUFU.EX2 R10, R55 ;  /* 0x00000037000a7308 */ /* 0x000e620000000800 */
[----:B------:R-:W-:Y:S02]  /*14610*/  FADD.FTZ R0, R108, R0 ;  /* 0x000000006c007221 */ /* 0x000fe40000010000 */
[----:B------:R-:W-:Y:S02]  /*14620*/  FADD.FTZ R3, R106, R3 ;  /* 0x000000036a037221 */ /* 0x000fe40000010000 */
[----:B------:R-:W-:Y:S02]  /*14630*/  FADD.FTZ R4, R117, R4 ;  /* 0x0000000475047221 */ /* 0x000fe40000010000 */
[----:B------:R-:W-:Y:S01]  /*14640*/  FADD.FTZ R5, R113, R5 ;  /* 0x0000000571057221 */ /* 0x000fe20000010000 */
[----:B------:R-:W1:Y:S01]  /*14650*/  MUFU.EX2 R14, R52 ;  /* 0x00000034000e7308 */ /* 0x000e620000000800 */
[----:B------:R-:W-:-:S02]  /*14660*/  FADD.FTZ R0, R110, R0 ;  /* 0x000000006e007221 */ /* 0x000fc40000010000 */
[----:B------:R-:W-:Y:S02]  /*14670*/  FADD.FTZ R3, R105, R3 ;  /* 0x0000000369037221 */ /* 0x000fe40000010000 */
[----:B------:R-:W-:-:S03]  /*14680*/  FADD.FTZ R4, R118, R4 ;  /* 0x0000000476047221 */ /* 0x000fc60000010000 */
[----:B------:R-:W1:Y:S01]  /*14690*/  MUFU.EX2 R13, R68 ;  /* 0x00000044000d7308 */ /* 0x000e620000000800 */
[----:B------:R-:W-:Y:S02]  /*146a0*/  FADD.FTZ R5, R114, R5 ;  /* 0x0000000572057221 */ /* 0x000fe40000010000 */
[----:B------:R-:W-:Y:S02]  /*146b0*/  FADD.FTZ R2, R109, R0 ;  /* 0x000000006d027221 */ /* 0x000fe40000010000 */
[----:B------:R-:W-:-:S03]  /*146c0*/  FADD.FTZ R0, R104, R3 ;  /* 0x0000000368007221 */ /* 0x000fc60000010000 */
[----:B------:R-:W3:Y:S01]  /*146d0*/  MUFU.EX2 R29, R29 ;  /* 0x0000001d001d7308 */ /* 0x000ee20000000800 */
[----:B------:R-:W-:Y:S02]  /*146e0*/  FADD.FTZ R4, R184, R4 ;  /* 0x00000004b8047221 */ /* 0x000fe40000010000 */
[----:B------:R-:W-:-:S05]  /*146f0*/  FADD.FTZ R5, R112, R5 ;  /* 0x0000000570057221 */ /* 0x000fca0000010000 */
[----:B------:R-:W3:Y:S01]  /*14700*/  MUFU.EX2 R22, R31 ;  /* 0x0000001f00167308 */ /* 0x000ee20000000800 */
[----:B-1----:R-:W-:Y:S02]  /*14710*/  FADD.FTZ R3, R20, R2 ;  /* 0x0000000214037221 */ /* 0x002fe40000010000 */
[----:B--2---:R-:W-:-:S05]  /*14720*/  FADD.FTZ R2, R9, R0 ;  /* 0x0000000009027221 */ /* 0x004fca0000010000 */
[----:B------:R-:W1:Y:S01]  /*14730*/  MUFU.EX2 R15, R53 ;  /* 0x00000035000f7308 */ /* 0x000e620000000800 */
[----:B------:R-:W-:Y:S02]  /*14740*/  FADD.FTZ R0, R75, R4 ;  /* 0x000000044b007221 */ /* 0x000fe40000010000 */
[----:B------:R-:W-:-:S05]  /*14750*/  FADD.FTZ R5, R24, R5 ;  /* 0x0000000518057221 */ /* 0x000fca0000010000 */
[----:B------:R-:W2:Y:S01]  /*14760*/  MUFU.EX2 R12, R70 ;  /* 0x00000046000c7308 */ /* 0x000ea20000000800 */
[----:B---3--:R-:W-:-:S07]  /*14770*/  FADD.FTZ R3, R11, R3 ;  /* 0x000000030b037221 */ /* 0x008fce0000010000 */
[----:B------:R-:W3:Y:S01]  /*14780*/  MUFU.EX2 R21, R30 ;  /* 0x0000001e00157308 */ /* 0x000ee20000000800 */
[----:B------:R-:W-:-:S07]  /*14790*/  FADD.FTZ R2, R10, R2 ;  /* 0x000000020a027221 */ /* 0x000fce0000010000 */
[----:B------:R-:W2:Y:S01]  /*147a0*/  MUFU.EX2 R28, R28 ;  /* 0x0000001c001c7308 */ /* 0x000ea20000000800 */
[----:B------:R-:W-:Y:S02]  /*147b0*/  FADD.FTZ R0, R69, R0 ;  /* 0x0000000045007221 */ /* 0x000fe40000010000 */
[----:B------:R-:W-:Y:S02]  /*147c0*/  FADD.FTZ R5, R23, R5 ;  /* 0x0000000517057221 */ /* 0x000fe40000010000 */
[----:B------:R-:W-:Y:S02]  /*147d0*/  FADD.FTZ R4, R14, R3 ;  /* 0x000000030e047221 */ /* 0x000fe40000010000 */
[----:B------:R-:W-:Y:S02]  /*147e0*/  FADD.FTZ R3, R13, R2 ;  /* 0x000000020d037221 */ /* 0x000fe40000010000 */
[----:B------:R-:W-:Y:S01]  /*147f0*/  FADD.FTZ R2, R29, R0 ;  /* 0x000000001d027221 */ /* 0x000fe20000010000 */
[----:B------:R-:W-:Y:S01]  /*14800*/  IMNMX R6, RZ, R8, !PT ;  /* 0x00000008ff067217 */ /* 0x000fe20007800200 */
[----:B------:R-:W-:-:S02]  /*14810*/  FADD.FTZ R0, R22, R5 ;  /* 0x0000000516007221 */ /* 0x000fc40000010000 */
[----:B------:R-:W-:Y:S02]  /*14820*/  IMAD.MOV.U32 R155, RZ, RZ, R143 ;  /* 0x000000ffff9b7224 */ /* 0x000fe400078e008f */
[----:B-1----:R-:W-:Y:S02]  /*14830*/  FADD.FTZ R4, R15, R4 ;  /* 0x000000040f047221 */ /* 0x002fe40000010000 */
[----:B--2---:R-:W-:Y:S02]  /*14840*/  FADD.FTZ R3, R12, R3 ;  /* 0x000000030c037221 */ /* 0x004fe40000010000 */
[----:B---3--:R-:W-:Y:S01]  /*14850*/  FADD.FTZ R0, R21, R0 ;  /* 0x0000000015007221 */ /* 0x008fe20000010000 */
        /* <DEDUP_REMOVED lines=17> */
[C---:B----4-:R-:W-:Y:S08]  /*14970*/  HMMA.16816.F32 R124, R176.reuse, R132, R56 ;  /* 0x00000084b07c723c */ /* 0x050ff00000001838 */
        /* <DEDUP_REMOVED lines=25> */
.L_x_726:
[----:B------:R-:W-:Y:S04]  /*14b10*/  DEPBAR.LE SB0, 0x0 ;  /* 0x000080000000791a */ /* 0x000fe80000000000 */
[----:B------:R-:W-:Y:S01]  /*14b20*/  BAR.SYNC.DEFER_BLOCKING 0x0 ;  /* 0x0000000000007b1d */ /* 0x000fe20000010000 */
[----:B------:R-:W-:Y:S01]  /*14b30*/  ISETP.GE.AND P0, PT, R214, RZ, PT ;  /* 0x000000ffd600720c */ /* 0x000fe20003f06270 */
[----:B------:R-:W-:Y:S11]  /*14b40*/  IMAD.MOV.U32 R215, RZ, RZ, c[0x0][0x208] ;  /* 0x00008200ffd77624 */ /* 0x000ff600078e00ff */
[----:B------:R-:W-:Y:S01]  /*14b50*/  @!UPT UIADD3 URZ, URZ, URZ, URZ ;  /* 0x0000003f3f3ff290 */ /* 0x000fe2000fffe03f */
[----:B-12---:R-:W-:Y:S05]  /*14b60*/  @P0 SHF.R.S32.HI R0, RZ, 0x1f, R214 ;  /* 0x0000001fff000819 */ /* 0x006fea00000114d6 */
[----:B------:R-:W-:Y:S04]  /*14b70*/  @P0 IMAD R0, R0, c[0x0][0x208], RZ ;  /* 0x0000820000000a24 */ /* 0x000fe800078e02ff */
[----:B------:R-:W-:Y:S01]  /*14b80*/  @P0 IMAD R0, R214, c[0x0][0x20c], R0 ;  /* 0x00008300d6000a24 */ /* 0x000fe200078e0200 */
[----:B-----5:R-:W-:Y:S08]  /*14b90*/  LDSM.16.M88.4 R112, [R230+0x7100] ;  /* 0x00710000e670783b */ /* 0x020ff00000000200 */
[----:B------:R-:W1:Y:S08]  /*14ba0*/  LDSM.16.M88.4 R16, [R119+0x3900] ;  /* 0x003900007710783b */ /* 0x000e700000000200 */
[----:B------:R-:W2:Y:S08]  /*14bb0*/  LDSM.16.M88.4 R108, [R230+0x9100] ;  /* 0x00910000e66c783b */ /* 0x000eb00000000200 */
[----:B------:R-:W3:Y:S08]  /*14bc0*/  LDSM.16.M88.4 R32, [R119+0x4100] ;  /* 0x004100007720783b */ /* 0x000ef00000000200 */
[----:B------:R-:W4:Y:S06]  /*14bd0*/  LDL.64 R218, [R1+0x30] ;  /* 0x0000300001da7983 */ /* 0x000f2c0000100a00 */
[----:B------:R-:W2:Y:S06]  /*14be0*/  LDL.64 R216, [R1+0x38] ;  /* 0x0000380001d87983 */ /* 0x000eac0000100a00 */
[----:B------:R-:W1:Y:S08]  /*14bf0*/  LDSM.16.M88.4 R48, [R119+0x4900] ;  /* 0x004900007730783b */ /* 0x000e700000000200 */
[----:B------:R-:W2:Y:S04]  /*14c00*/  LDL R2, [R1+0x60] ;  /* 0x0000600001027983 */ /* 0x000ea80000100800 */
        /* <DEDUP_REMOVED lines=10> */
[----:B------:R1:W-:Y:S04]  /*14cb0*/  STL [R1+0x7c], R230 ;  /* 0x00007ce601007387 */ /* 0x0003e80000100800 */
        /* <DEDUP_REMOVED lines=9> */
[----:B--2---:R-:W-:Y:S01]  /*14d50*/  LOP3.LUT P3, RZ, R2, 0x1, RZ, 0xc0, !PT ;  /* 0x0000000102ff7812 */ /* 0x004fe2000786c0ff */
[-C--:B-1----:R-:W-:Y:S01]  /*14d60*/  HMMA.16816.F32 R4, R112, R16.reuse, RZ ;  /* 0x000000107004723c */ /* 0x082fe200000018ff */
[----:B------:R-:W-:Y:S02]  /*14d70*/  IMAD.MOV.U32 R217, RZ, RZ, c[0x0][0x208] ;  /* 0x00008200ffd97624 */ /* 0x000fe400078e00ff */
[----:B------:R-:W-:Y:S02]  /*14d80*/  MOV R230, R2 ;  /* 0x0000000200e67202 */ /* 0x000fe40000000f00 */
[----:B------:R-:W-:Y:S01]  /*14d90*/  IMAD.SHL.U32 R217, R217, 0x20, RZ ;  /* 0x00000020d9d97824 */ /* 0x000fe200078e00ff */
[----:B------:R-:W2:Y:S02]  /*14da0*/  LDL R2, [R1+0x20] ;  /* 0x0000200001027983 */ /* 0x000ea40000100800 */
[C---:B------:R-:W-:Y:S02]  /*14db0*/  HMMA.16816.F32 R8, R108.reuse, R16, RZ ;  /* 0x000000106c08723c */ /* 0x040fe400000018ff */
[----:B------:R-:W-:Y:S06]  /*14dc0*/  STL [R1+0xa4], R231 ;  /* 0x0000a4e701007387 */ /* 0x000fec0000100800 */
        /* <DEDUP_REMOVED lines=29> */
[----:B------:R-:W-:Y:S01]  /*14fa0*/  @P0 IMAD.WIDE.U32 R192, R214, c[0x0][0x208], RZ ;  /* 0x00008200d6c00a25 */ /* 0x000fe200078e00ff */
[-C--:B------:R-:W-:Y:S04]  /*14fb0*/  HMMA.16816.F32 R12, R196, R194.reuse, R12 ;  /* 0x000000c2c40c723c */ /* 0x080fe8000000180c */
[----:B------:R-:W-:Y:S04]  /*14fc0*/  @P0 IMAD.IADD R0, R193, 0x1, R0 ;  /* 0x00000001c1000824 */ /* 0x000fe800078e0200 */
[C---:B------:R-:W-:Y:S04]  /*14fd0*/  HMMA.16816.F32 R16, R188.reuse, R194, R16 ;  /* 0x000000c2bc10723c */ /* 0x040fe80000001810 */
[----:B------:R-:W-:Y:S04]  /*14fe0*/  @P0 IMAD R0, R0, 0x70, RZ ;  /* 0x0000007000000824 */ /* 0x000fe800078e02ff */
[-C--:B------:R-:W-:Y:S08]  /*14ff0*/  HMMA.16816.F32 R20, R188, R200.reuse, R20 ;  /* 0x000000c8bc14723c */ /* 0x080ff00000001814 */
[C---:B------:R-:W-:Y:S07]  /*15000*/  HMMA.16816.F32 R24, R196.reuse, R200, R24 ;  /* 0x000000c8c418723c */ /* 0x040fee0000001818 */
[----:B----4-:R-:W-:Y:S01]  /*15010*/  @P0 MOV R201, R219 ;  /* 0x000000db00c90202 */ /* 0x010fe20000000f00 */
[-C--:B------:R-:W-:Y:S04]  /*15020*/  HMMA.16816.F32 R28, R196, R202.reuse, R28 ;  /* 0x000000cac41c723c */ /* 0x080fe8000000181c */
[----:B------:R-:W-:Y:S02]  /*15030*/  @P0 IMAD.MOV.U32 R200, RZ, RZ, R216 ;  /* 0x000000ffffc80224 */ /* 0x000fe400078e00d8 */
[----:B------:R-:W-:Y:S02]  /*15040*/  IMAD.MOV.U32 R216, RZ, RZ, 0x5 ;  /* 0x00000005ffd87424 */ /* 0x000fe400078e00ff */
[C---:B------:R-:W-:Y:S04]  /*15050*/  HMMA.16816.F32 R32, R188.reuse, R202, R32 ;  /* 0x000000cabc20723c */ /* 0x040fe80000001820 */
[----:B------:R-:W-:Y:S01]  /*15060*/  @P0 IMAD.WIDE.U32 R200, R192, 0x70, R200 ;  /* 0x00000070c0c80825 */ /* 0x000fe200078e00c8 */
[----:B------:R-:W-:Y:S01]  /*15070*/  SHF.L.U64.HI R215, R215, R216, c[0x0][0x20c] ;  /* 0x00008300d7d77619 */ /* 0x000fe200000102d8 */
[----:B------:R-:W3:Y:S02]  /*15080*/  LDSM.16.M88.4 R192, [R236] ;  /* 0x00000000ecc0783b */ /* 0x000ee40000000200 */
[-C--:B------:R-:W-:Y:S04]  /*15090*/  HMMA.16816.F32 R36, R188, R204.reuse, R36 ;  /* 0x000000ccbc24723c */ /* 0x080fe80000001824 */
[----:B------:R-:W-:Y:S04]  /*150a0*/  @P0 IADD3 R0, R201, R0, RZ ;  /* 0x00000000c9000210 */ /* 0x000fe80007ffe0ff */
[C---:B------:R-:W-:Y:S08]  /*150b0*/  HMMA.16816.F32 R40, R196.reuse, R204, R40 ;  /* 0x000000ccc428723c */ /* 0x040ff00000001828 */
[-C--:B------:R-:W-:Y:S08]  /*150c0*/  HMMA.16816.F32 R44, R196, R206.reuse, R44 ;  /* 0x000000cec42c723c */ /* 0x080ff0000000182c */
[C---:B------:R-:W-:Y:S07]  /*150d0*/  HMMA.16816.F32 R48, R188.reuse, R206, R48 ;  /* 0x000000cebc30723c */ /* 0x040fee0000001830 */
[C---:B------:R-:W-:Y:S01]  /*150e0*/  @P0 LEA R206, P1, R200.reuse, c[0x0][0x1f8], 0x1 ;  /* 0x00007e00c8ce0a11 */ /* 0x040fe200078208ff */
[-C--:B------:R-:W-:Y:S04]  /*150f0*/  HMMA.16816.F32 R52, R188, R208.reuse, R52 ;  /* 0x000000d0bc34723c */ /* 0x080fe80000001834 */
[----:B------:R-:W-:Y:S01]  /*15100*/  @P0 LEA.HI.X R207, R200, c[0x0][0x1fc], R0, 0x1, P1 ;  /* 0x00007f00c8cf0a11 */ /* 0x000fe200008f0c00 */
[----:B------:R-:W-:Y:S01]  /*15110*/  IMAD.MOV.U32 R0, RZ, RZ, c[0x0][0x2c4] ;  /* 0x0000b100ff007624 */ /* 0x000fe200078e00ff */
[----:B------:R-:W4:Y:S01]  /*15120*/  LDSM.16.M88.4 R200, [R235] ;  /* 0x00000000ebc8783b */ /* 0x000f220000000200 */
[----:B------:R-:W-:Y:S01]  /*15130*/  @P0 IADD3 R212, P2, R206, R217, RZ ;  /* 0x000000d9ced40210 */ /* 0x000fe20007f5e0ff */
[C---:B------:R-:W-:Y:S04]  /*15140*/  HMMA.16816.F32 R56, R196.reuse, R208, R56 ;  /* 0x000000d0c438723c */ /* 0x040fe80000001838 */
[----:B------:R-:W-:Y:S02]  /*15150*/  @P0 IADD3.X R213, R207, R215, RZ, P2, !PT ;  /* 0x000000d7cfd50210 */ /* 0x000fe400017fe4ff */
[----:B------:R-:W-:Y:S01]  /*15160*/  @!PT LDS RZ, [RZ] ;  /* 0x00000000fffff984 */ /* 0x000fe20000000800 */
[----:B------:R-:W-:Y:S01]  /*15170*/  @!PT LDS RZ, [RZ] ;  /* 0x00000000fffff984 */ /* 0x000fe20000000800 */
[----:B------:R-:W-:Y:S01]  /*15180*/  @!PT LDS RZ, [RZ] ;  /* 0x00000000fffff984 */ /* 0x000fe20000000800 */
[----:B------:R2:W-:Y:S02]  /*15190*/  @P0 LDGSTS.E.BYPASS.LTC128B.128 [R241+0x100], [R206.64], !P3 ;  /* 0x00100000cef10fae */ /* 0x0005e4000d901d48 */
[-C--:B------:R-:W-:Y:S06]  /*151a0*/  HMMA.16816.F32 R60, R196, R210.reuse, R60 ;  /* 0x000000d2c43c723c */ /* 0x080fec000000183c */
[----:B------:R2:W-:Y:S02]  /*151b0*/  @P0 LDGSTS.E.BYPASS.LTC128B.128 [R241+0x900], [R212.64], !P3 ;  /* 0x00900000d4f10fae */ /* 0x0005e4000d901d48 */
[C---:B------:R-:W-:Y:S07]  /*151c0*/  HMMA.16816.F32 R64, R188.reuse, R210, R64 ;  /* 0x000000d2bc40723c */ /* 0x040fee0000001840 */
[-C--:B------:R-:W-:Y:S01]  /*151d0*/  @P0 IADD3 R210, P1, R212, R217.reuse, RZ ;  /* 0x000000d9d4d20210 */ /* 0x080fe20007f3e0ff */
[-C--:B-1----:R-:W-:Y:S04]  /*151e0*/  HMMA.16816.F32 R68, R188, R184.reuse, R68 ;  /* 0x000000b8bc44723c */ /* 0x082fe80000001844 */
[--C-:B------:R-:W-:Y:S01]  /*151f0*/  @P0 IMAD.X R211, R213, 0x1, R215.reuse, P1 ;  /* 0x00000001d5d30824 */ /* 0x100fe200008e06d7 */
[-C--:B------:R-:W-:Y:S03]  /*15200*/  @P0 IADD3 R208, P2, R210, R217.reuse, RZ ;  /* 0x000000d9d2d00210 */ /* 0x080fe60007f5e0ff */
[C---:B------:R-:W-:Y:S01]  /*15210*/  HMMA.16816.F32 R72, R196.reuse, R184, R72 ;  /* 0x000000b8c448723c */ /* 0x040fe20000001848 */
[----:B------:R1:W-:Y:S03]  /*15220*/  @P0 LDGSTS.E.BYPASS.LTC128B.128 [R241+0x1100], [R210.64], !P3 ;  /* 0x01100000d2f10fae */ /* 0x0003e6000d901d48 */
[--C-:B------:R-:W-:Y:S01]  /*15230*/  @P0 IMAD.X R209, R211, 0x1, R215.reuse, P2 ;  /* 0x00000001d3d10824 */ /* 0x100fe200010e06d7 */
[----:B------:R-:W-:Y:S03]  /*15240*/  @P0 IADD3 R204, P1, R208, R217, RZ ;  /* 0x000000d9d0cc0210 */ /* 0x000fe60007f3e0ff */
[-C--:B------:R-:W-:Y:S01]  /*15250*/  HMMA.16816.F32 R76, R196, R186.reuse, R76 ;  /* 0x000000bac44c723c */ /* 0x080fe2000000184c */
[----:B------:R1:W-:Y:S03]  /*15260*/  @P0 LDGSTS.E.BYPASS.LTC128B.128 [R241+0x1900], [R208.64], !P3 ;  /* 0x01900000d0f10fae */ /* 0x0003e6000d901d48 */
[----:B------:R-:W-:Y:S02]  /*15270*/  @P0 IADD3.X R205, R209, R215, RZ, P1, !PT ;  /* 0x000000d7d1cd0210 */ /* 0x000fe40000ffe4ff */
[-C--:B------:R-:W-:Y:S02]  /*15280*/  @P0 IADD3 R184, P2, R204, R217.reuse, RZ ;  /* 0x000000d9ccb80210 */ /* 0x080fe40007f5e0ff */
[C---:B------:R-:W-:Y:S01]  /*15290*/  HMMA.16816.F32 R80, R188.reuse, R186, R80 ;  /* 0x000000babc50723c */ /* 0x040fe20000001850 */
[----:B------:R4:W-:Y:S03]  /*152a0*/  @P0 LDGSTS.E.BYPASS.LTC128B.128 [R241+0x2100], [R204.64], !P3 ;  /* 0x02100000ccf10fae */ /* 0x0009e6000d901d48 */
[--C-:B------:R-:W-:Y:S01]  /*152b0*/  @P0 IMAD.X R185, R205, 0x1, R215.reuse, P2 ;  /* 0x00000001cdb90824 */ /* 0x100fe200010e06d7 */
[----:B--2---:R-:W-:Y:S03]  /*152c0*/  @P0 IADD3 R206, P1, R184, R217, RZ ;  /* 0x000000d9b8ce0210 */ /* 0x004fe60007f3e0ff */
[-C--:B---3--:R-:W-:Y:S01]  /*152d0*/  HMMA.16816.F32 R84, R188, R192.reuse, R84 ;  /* 0x000000c0bc54723c */ /* 0x088fe20000001854 */
[----:B------:R2:W-:Y:S03]  /*152e0*/  @P0 LDGSTS.E.BYPASS.LTC128B.128 [R241+0x2900], [R184.64], !P3 ;  /* 0x02900000b8f10fae */ /* 0x0005e6000d901d48 */
[----:B------:R-:W-:Y:S01]  /*152f0*/  @P0 IMAD.X R207, R185, 0x1, R215, P1 ;  /* 0x00000001b9cf0824 */ /* 0x000fe200008e06d7 */
[----:B------:R-:W-:Y:S03]  /*15300*/  ISETP.NE.AND P1, PT, R0, 0x1, PT ;  /* 0x000000010000780c */ /* 0x000fe60003f25270 */
[C---:B------:R-:W-:Y:S01]  /*15310*/  HMMA.16816.F32 R88, R196.reuse, R192, R88 ;  /* 0x000000c0c458723c */ /* 0x040fe20000001858 */
[----:B------:R3:W-:Y:S07]  /*15320*/  @P0 LDGSTS.E.BYPASS.LTC128B.128 [R241+0x3100], [R206.64], !P3 ;  /* 0x03100000cef10fae */ /* 0x0007ee000d901d48 */
[-C--:B------:R-:W-:Y:S01]  /*15330*/  HMMA.16816.F32 R92, R196, R194.reuse, R92 ;  /* 0x000000c2c45c723c */ /* 0x080fe2000000185c */
[----:B-1----:R-:W-:Y:S07]  /*15340*/  LDSM.16.M88.4 R208, [R231+0x9100] ;  /* 0x00910000e7d0783b */ /* 0x002fee0000000200 */
[C---:B------:R-:W-:Y:S01]  /*15350*/  HMMA.16816.F32 R96, R188.reuse, R194, R96 ;  /* 0x000000c2bc60723c */ /* 0x040fe20000001860 */
[----:B------:R-:W-:Y:S07]  /*15360*/  LDSM.16.M88.4 R192, [R229+0x4100] ;  /* 0x00410000e5c0783b */ /* 0x000fee0000000200 */
[-C--:B----4-:R-:W-:Y:S01]  /*15370*/  HMMA.16816.F32 R100, R188, R200.reuse, R100 ;  /* 0x000000c8bc64723c */ /* 0x090fe20000001864 */
[----:B--2---:R1:W-:Y:S07]  /*15380*/  LDSM.16.M88.4 R184, [R231+0x7100] ;  /* 0x00710000e7b8783b */ /* 0x0043ee0000000200 */
[C---:B------:R-:W-:Y:S01]  /*15390*/  HMMA.16816.F32 R104, R196.reuse, R200, R104 ;  /* 0x000000c8c468723c */ /* 0x040fe20000001868 */
[----:B---3--:R-:W2:Y:S07]  /*153a0*/  LDSM.16.M88.4 R204, [R229+0x3900] ;  /* 0x00390000e5cc783b */ /* 0x008eae0000000200 */
[-C--:B------:R-:W-:Y:S01]  /*153b0*/  HMMA.16816.F32 R108, R196, R202.reuse, R108 ;  /* 0x000000cac46c723c */ /* 0x080fe2000000186c */
[----:B------:R-:W-:Y:S07]  /*153c0*/  LDSM.16.M88.4 R196, [R229+0x5100] ;  /* 0x00510000e5c4783b */ /* 0x000fee0000000200 */
[----:B------:R-:W-:Y:S01]  /*153d0*/  HMMA.16816.F32 R112, R188, R202, R112 ;  /* 0x000000cabc70723c */ /* 0x000fe20000001870 */
[----:B------:R-:W3:Y:S08]  /*153e0*/  LDSM.16.M88.4 R188, [R229+0x4900] ;  /* 0x00490000e5bc783b */ /* 0x000ef00000000200 */
[----:B------:R-:W3:Y:S08]  /*153f0*/  LDSM.16.M88.4 R200, [R229+0x5900] ;  /* 0x00590000e5c8783b */ /* 0x000ef00000000200 */
[----:B-1----:R-:W4:Y:S04]  /*15400*/  LDL R231, [R1+0x40] ;  /* 0x0000400001e77983 */ /* 0x002f280000100800 */
[----:B------:R-:W-:Y:S01]  /*15410*/  STL [R1+0xa8], R229 ;  /* 0x0000a8e501007387 */ /* 0x000fe20000100800 */
[-C--:B--2---:R-:W-:Y:S03]  /*15420*/  HMMA.16816.F32 R4, R184, R204.reuse, R4 ;  /* 0x000000ccb804723c */ /* 0x084fe60000001804 */
[----:B------:R-:W0:Y:S05]  /*15430*/  LDGDEPBAR ;  /* 0x00000000000079af */ /* 0x000e2a0000000000 */
        /* <DEDUP_REMOVED lines=8> */
[----:B------:R-:W-:Y:S07]  /*154c0*/  LDSM.16.M88.4 R192, [R232+0x7100] ;  /* 0x00710000e8c0783b */ /* 0x000fee0000000200 */
[-C--:B---3--:R-:W-:Y:S08]  /*154d0*/  HMMA.16816.F32 R36, R184, R188.reuse, R36 ;  /* 0x000000bcb824723c */ /* 0x088ff00000001824 */
[C---:B------:R-:W-:Y:S08]  /*154e0*/  HMMA.16816.F32 R40, R208.reuse, R188, R40 ;  /* 0x000000bcd028723c */ /* 0x040ff00000001828 */
[-C--:B------:R-:W-:Y:S08]  /*154f0*/  HMMA.16816.F32 R44, R208, R190.reuse, R44 ;  /* 0x000000bed02c723c */ /* 0x080ff0000000182c */
[C---:B------:R-:W-:Y:S01]  /*15500*/  HMMA.16816.F32 R48, R184.reuse, R190, R48 ;  /* 0x000000beb830723c */ /* 0x040fe20000001830 */
[----:B------:R2:W3:Y:S07]  /*15510*/  LDSM.16.M88.4 R188, [R229+0x6900] ;  /* 0x00690000e5bc783b */ /* 0x0004ee0000000200 */
[-C--:B------:R-:W-:Y:S08]  /*15520*/  HMMA.16816.F32 R52, R184, R196.reuse, R52 ;  /* 0x000000c4b834723c */ /* 0x080ff00000001834 */
[C---:B------:R-:W-:Y:S08]  /*15530*/  HMMA.16816.F32 R56, R208.reuse, R196, R56 ;  /* 0x000000c4d038723c */ /* 0x040ff00000001838 */
[-C--:B------:R-:W-:Y:S01]  /*15540*/  HMMA.16816.F32 R60, R208, R198.reuse, R60 ;  /* 0x000000c6d03c723c */ /* 0x080fe2000000183c */
[----:B--2---:R-:W4:Y:S04]  /*15550*/  LDL R229, [R1+0x44] ;  /* 0x0000440001e57983 */ /* 0x004f280000100800 */
[----:B------:R-:W-:Y:S03]  /*15560*/  STL [R1+0xac], R232 ;  /* 0x0000ace801007387 */ /* 0x000fe60000100800 */
[C---:B------:R-:W-:Y:S01]  /*15570*/  HMMA.16816.F32 R64, R184.reuse, R198, R64 ;  /* 0x000000c6b840723c */ /* 0x040fe20000001840 */
[----:B------:R-:W2:Y:S07]  /*15580*/  LDSM.16.M88.4 R196, [R228] ;  /* 0x00000000e4c4783b */ /* 0x000eae0000000200 */
[-C--:B------:R-:W-:Y:S08]  /*15590*/  HMMA.16816.F32 R68, R184, R200.reuse, R68 ;  /* 0x000000c8b844723c */ /* 0x080ff00000001844 */
[C---:B------:R-:W-:Y:S08]  /*155a0*/  HMMA.16816.F32 R72, R208.reuse, R200, R72 ;  /* 0x000000c8d048723c */ /* 0x040ff00000001848 */
[-C--:B------:R-:W-:Y:S08]  /*155b0*/  HMMA.16816.F32 R76, R208, R202.reuse, R76 ;  /* 0x000000cad04c723c */ /* 0x080ff0000000184c */
[C---:B------:R-:W-:Y:S01]  /*155c0*/  HMMA.16816.F32 R80, R184.reuse, R202, R80 ;  /* 0x000000cab850723c */ /* 0x040fe20000001850 */
[----:B------:R2:W3:Y:S07]  /*155d0*/  LDSM.16.M88.4 R200, [R232+0x9100] ;  /* 0x00910000e8c8783b */ /* 0x0004ee0000000200 */
[-C--:B-1----:R-:W-:Y:S08]  /*155e0*/  HMMA.16816.F32 R84, R184, R204.reuse, R84 ;  /* 0x000000ccb854723c */ /* 0x082ff00000001854 */
[C---:B------:R-:W-:Y:S01]  /*155f0*/  HMMA.16816.F32 R88, R208.reuse, R204, R88 ;  /* 0x000000ccd058723c */ /* 0x040fe20000001858 */
[----:B--2---:R-:W2:Y:S07]  /*15600*/  LDL R232, [R1+0x28] ;  /* 0x0000280001e87983 */ /* 0x004eae0000100800 */
[-C--:B------:R-:W-:Y:S01]  /*15610*/  HMMA.16816.F32 R92, R208, R206.reuse, R92 ;  /* 0x000000ced05c723c */ /* 0x080fe2000000185c */
[----:B------:R-:W-:Y:S04]  /*15620*/  STL [R1+0xb0], R228 ;  /* 0x0000b0e401007387 */ /* 0x000fe80000100800 */
[----:B------:R1:W2:Y:S03]  /*15630*/  LDL R0, [R1+0x24] ;  /* 0x0000240001007983 */ /* 0x0002a60000100800 */
[C---:B------:R-:W-:Y:S08]  /*15640*/  HMMA.16816.F32 R96, R184.reuse, R206, R96 ;  /* 0x000000ceb860723c */ /* 0x040ff00000001860 */
[-C--:B---3--:R-:W-:Y:S08]  /*15650*/  HMMA.16816.F32 R100, R184, R188.reuse, R100 ;  /* 0x000000bcb864723c */ /* 0x088ff00000001864 */
[C---:B------:R-:W-:Y:S08]  /*15660*/  HMMA.16816.F32 R104, R208.reuse, R188, R104 ;  /* 0x000000bcd068723c */ /* 0x040ff00000001868 */
[-C--:B------:R-:W-:Y:S08]  /*15670*/  HMMA.16816.F32 R108, R208, R190.reuse, R108 ;  /* 0x000000bed06c723c */ /* 0x080ff0000000186c */
[----:B------:R-:W-:Y:S08]  /*15680*/  HMMA.16816.F32 R112, R184, R190, R112 ;  /* 0x000000beb870723c */ /* 0x000ff00000001870 */
[-C--:B------:R-:W-:Y:S08]  /*15690*/  HMMA.16816.F32 R4, R192, R196.reuse, R4 ;  /* 0x000000c4c004723c */ /* 0x080ff00000001804 */
        /* <DEDUP_REMOVED lines=21> */
[----:B------:R-:W3:Y:S01]  /*157f0*/  MUFU.TANH R249, R16 ;  /* 0x0000001000f97308 */ /* 0x000ee20000002400 */
[----:B------:R-:W-:Y:S09]  /*15800*/  FMUL.FTZ R17, R17, c[0x0][0x320] ;  /* 0x0000c80011117a20 */ /* 0x000ff20000410000 */
[----:B------:R1:W-:Y:S10]  /*15810*/  MUFU.TANH R237, R7 ;  /* 0x0000000700ed7308 */ /* 0x0003f40000002400 */
[----:B------:R-:W-:Y:S10]  /*15820*/  MUFU.TANH R248, R17 ;  /* 0x0000001100f87308 */ /* 0x000ff40000002400 */
[----:B------:R-:W-:Y:S01]  /*15830*/  MUFU.TANH R236, R8 ;  /* 0x0000000800ec7308 */ /* 0x000fe20000002400 */
[----:B-1----:R-:W1:Y:S09]  /*15840*/  LDSM.16.M88.4 R4, [R228+0x800] ;  /* 0x00080000e404783b */ /* 0x002e720000000200 */
[----:B------:R-:W-:Y:S10]  /*15850*/  MUFU.TANH R235, R9 ;  /* 0x0000000900eb7308 */ /* 0x000ff40000002400 */
[----:B------:R-:W1:Y:S10]  /*15860*/  MUFU.TANH R234, R10 ;  /* 0x0000000a00ea7308 */ /* 0x000e740000002400 */
[----:B------:R3:W-:Y:S10]  /*15870*/  MUFU.TANH R233, R11 ;  /* 0x0000000b00e97308 */ /* 0x0007f40000002400 */
[----:B------:R-:W-:Y:S01]  /*15880*/  MUFU.TANH R119, R12 ;  /* 0x0000000c00777308 */ /* 0x000fe20000002400 */
[-C--:B-1----:R-:W-:Y:S09]  /*15890*/  HMMA.16816.F32 R20, R192, R4.reuse, R20 ;  /* 0x00000004c014723c */ /* 0x082ff20000001814 */
[----:B------:R-:W1:Y:S01]  /*158a0*/  MUFU.TANH R252, R13 ;  /* 0x0000000d00fc7308 */ /* 0x000e620000002400 */
[C---:B------:R-:W-:Y:S01]  /*158b0*/  HMMA.16816.F32 R24, R200.reuse, R4, R24 ;  /* 0x00000004c818723c */ /* 0x040fe20000001818 */
[----:B---3--:R-:W3:Y:S08]  /*158c0*/  LDSM.16.M88.4 R8, [R228+0x1000] ;  /* 0x00100000e408783b */ /* 0x008ef00000000200 */
[----:B------:R-:W-:Y:S01]  /*158d0*/  MUFU.TANH R251, R14 ;  /* 0x0000000e00fb7308 */ /* 0x000fe20000002400 */
[-C--:B------:R-:W-:Y:S04]  /*158e0*/  HMMA.16816.F32 R28, R200, R6.reuse, R28 ;  /* 0x00000006c81c723c */ /* 0x080fe8000000181c */
[----:B------:R-:W-:Y:S04]  /*158f0*/  FMUL.FTZ R21, R21, c[0x0][0x320] ;  /* 0x0000c80015157a20 */ /* 0x000fe80000410000 */
[C---:B------:R-:W-:Y:S01]  /*15900*/  HMMA.16816.F32 R32, R192.reuse, R6, R32 ;  /* 0x00000006c020723c */ /* 0x040fe20000001820 */
[----:B------:R1:W-:Y:S01]  /*15910*/  MUFU.TANH R250, R15 ;  /* 0x0000000f00fa7308 */ /* 0x0003e20000002400 */
[----:B------:R-:W4:Y:S02]  /*15920*/  LDSM.16.M88.4 R4, [R228+0x1800] ;  /* 0x00180000e404783b */ /* 0x000f240000000200 */
        /* <DEDUP_REMOVED lines=9> */
[----:B------:R2:W-:Y:S01]  /*159c0*/  MUFU.TANH R244, R21 ;  /* 0x0000001500f47308 */ /* 0x0005e20000002400 */
[----:B------:R-:W-:Y:S02]  /*159d0*/  FMUL.FTZ R24, R24, c[0x0][0x320] ;  /* 0x0000c80018187a20 */ /* 0x000fe40000410000 */
[----:B------:R-:W-:Y:S01]  /*159e0*/  FMUL.FTZ R34, R34, c[0x0][0x320] ;  /* 0x0000c80022227a20 */ /* 0x000fe20000410000 */
[-C--:B---3--:R-:W-:Y:S01]  /*159f0*/  HMMA.16816.F32 R36, R192, R8.reuse, R36 ;  /* 0x00000008c024723c */ /* 0x088fe20000001824 */
[----:B-1----:R-:W-:Y:S02]  /*15a00*/  LDSM.16.M88.4 R12, [R228+0x3000] ;  /* 0x00300000e40c783b */ /* 0x002fe40000000200 */
        /* <DEDUP_REMOVED lines=15> */
[-C--:B----4-:R-:W-:Y:S03]  /*15b00*/  HMMA.16816.F32 R52, R192, R4.reuse, R52 ;  /* 0x00000004c034723c */ /* 0x090fe60000001834 */
        /* <DEDUP_REMOVED lines=16> */
[----:B------:R-:W4:Y:S01]  /*15c10*/  MUFU.TANH R243, R22 ;  /* 0x0000001600f37308 */ /* 0x000f220000002400 */
[-C--:B-1----:R-:W-:Y:S01]  /*15c20*/  HMMA.16816.F32 R68, R192, R8.reuse, R68 ;  /* 0x00000008c044723c */ /* 0x082fe20000001844 */
[----:B------:R-:W-:Y:S04]  /*15c30*/  BAR.SYNC.DEFER_BLOCKING 0x0 ;  /* 0x0000000000007b1d */ /* 0x000fe80000010000 */
[----:B------:R-:W-:Y:S02]  /*15c40*/  FMUL.FTZ R54, R54, c[0x0][0x320] ;  /* 0x0000c80036367a20 */ /* 0x000fe40000410000 */
[----:B------:R-:W-:Y:S01]  /*15c50*/  FMUL.FTZ R55, R55, c[0x0][0x320] ;  /* 0x0000c80037377a20 */ /* 0x000fe20000410000 */
[C---:B------:R-:W-:Y:S01]  /*15c60*/  HMMA.16816.F32 R72, R200.reuse, R8, R72 ;  /* 0x00000008c848723c */ /* 0x040fe20000001848 */
[----:B------:R-:W-:Y:S03]  /*15c70*/  MUFU.TANH R221, R26 ;  /* 0x0000001a00dd7308 */ /* 0x000fe60000002400 */
[----:B--2---:R-:W-:Y:S02]  /*15c80*/  @P1 IMAD.MOV.U32 R0, RZ, RZ, R2 ;  /* 0x000000ffff001224 */ /* 0x004fe400078e0002 */
[----:B------:R-:W-:Y:S02]  /*15c90*/  FMUL.FTZ R65, R65, c[0x0][0x320] ;  /* 0x0000c80041417a20 */ /* 0x000fe40000410000 */
[-C--:B------:R-:W-:Y:S01]  /*15ca0*/  HMMA.16816.F32 R76, R200, R10.reuse, R76 ;  /* 0x0000000ac84c723c */ /* 0x080fe2000000184c */
[----:B------:R-:W-:Y:S02]  /*15cb0*/  SHFL.IDX PT, R9, R0, 0x2, 0x1c1f ;  /* 0x005c1f0000097f89 */ /* 0x000fe400000e0000 */
[----:B------:R-:W-:Y:S01]  /*15cc0*/  MUFU.TANH R220, R27 ;  /* 0x0000001b00dc7308 */ /* 0x000fe20000002400 */
[----:B------:R-:W-:Y:S02]  /*15cd0*/  FMUL.FTZ R66, R66, c[0x0][0x320] ;  /* 0x0000c80042427a20 */ /* 0x000fe40000410000 */
[----:B------:R-:W-:Y:S02]  /*15ce0*/  FMUL.FTZ R49, R49, c[0x0][0x320] ;  /* 0x0000c80031317a20 */ /* 0x000fe40000410000 */
[C---:B------:R-:W-:Y:S01]  /*15cf0*/  HMMA.16816.F32 R80, R192.reuse, R10, R80 ;  /* 0x0000000ac050723c */ /* 0x040fe20000001850 */
[----:B------:R-:W-:Y:S03]  /*15d00*/  SHFL.IDX PT, R2, R0, 0x1, 0x1c1f ;  /* 0x003c1f0000027f89 */ /* 0x000fe600000e0000 */
[----:B------:R-:W-:Y:S01]  /*15d10*/  FMUL.FTZ R68, R68, c[0x0][0x320] ;  /* 0x0000c80044447a20 */ /* 0x000fe20000410000 */
[----:B------:R-:W-:Y:S01]  /*15d20*/  MUFU.TANH R212, R36 ;  /* 0x0000002400d47308 */ /* 0x000fe20000002400 */
[----:B------:R-:W-:Y:S02]  /*15d30*/  FMUL.FTZ R69, R69, c[0x0][0x320] ;  /* 0x0000c80045457a20 */ /* 0x000fe40000410000 */
[-C--:B---3--:R-:W-:Y:S01]  /*15d40*/  HMMA.16816.F32 R84, R192, R4.reuse, R84 ;  /* 0x00000004c054723c */ /* 0x088fe20000001854 */
[----:B------:R-:W-:Y:S03]  /*15d50*/  SHFL.IDX PT, R8, R0, 0x3, 0x1c1f ;  /* 0x007c1f0000087f89 */ /* 0x000fe600000e0000 */
[----:B------:R-:W-:Y:S02]  /*15d60*/  FMUL.FTZ R74, R74, c[0x0][0x320] ;  /* 0x0000c8004a4a7a20 */ /* 0x000fe40000410000 */
[----:B------:R-:W-:Y:S01]  /*15d70*/  FMUL.FTZ R56, R56, c[0x0][0x320] ;  /* 0x0000c80038387a20 */ /* 0x000fe20000410000 */
[----:B------:R-:W1:Y:S01]  /*15d80*/  MUFU.TANH R218, R28 ;  /* 0x0000001c00da7308 */ /* 0x000e620000002400 */
[C---:B------:R-:W-:Y:S01]  /*15d90*/  HMMA.16816.F32 R88, R200.reuse, R4, R88 ;  /* 0x00000004c858723c */ /* 0x040fe20000001858 */
[----:B------:R-:W2:Y:S03]  /*15da0*/  SHFL.IDX PT, R4, R0, RZ, 0x1c1f ;  /* 0x001c1fff00047589 */ /* 0x000ea600000e0000 */
[----:B------:R-:W-:Y:S02]  /*15db0*/  FMUL.FTZ R77, R77, c[0x0][0x320] ;  /* 0x0000c8004d4d7a20 */ /* 0x000fe40000410000 */
[----:B------:R-:W-:Y:S02]  /*15dc0*/  FMUL.FTZ R76, R76, c[0x0][0x320] ;  /* 0x0000c8004c4c7a20 */ /* 0x000fe40000410000 */
[-C--:B------:R-:W-:Y:S01]  /*15dd0*/  HMMA.16816.F32 R92, R200, R6.reuse, R92 ;  /* 0x00000006c85c723c */ /* 0x080fe2000000185c */
[----:B------:R-:W3:Y:S03]  /*15de0*/  MUFU.TANH R216, R29 ;  /* 0x0000001d00d87308 */ /* 0x000ee60000002400 */
[----:B------:R-:W-:Y:S02]  /*15df0*/  IMAD R5, R214, -0x70, RZ ;  /* 0xffffff90d6057824 */ /* 0x000fe400078e02ff */
[----:B------:R-:W-:Y:S02]  /*15e00*/  FMUL.FTZ R57, R57, c[0x0][0x320] ;  /* 0x0000c80039397a20 */ /* 0x000fe40000410000 */
[C---:B------:R-:W-:Y:S03]  /*15e10*/  HMMA.16816.F32 R96, R192.reuse, R6, R96 ;  /* 0x00000006c060723c */ /* 0x040fe60000001860 */
[----:B------:R1:W-:Y:S01]  /*15e20*/  MUFU.TANH R6, R74 ;  /* 0x0000004a00067308 */ /* 0x0003e20000002400 */
[----:B------:R-:W-:Y:S01]  /*15e30*/  IADD3 R5, -R232, 0x1, R5 ;  /* 0x00000001e8057810 */ /* 0x000fe20007ffe105 */
[----:B------:R-:W-:Y:S02]  /*15e40*/  FMUL.FTZ R86, R86, c[0x0][0x320] ;  /* 0x0000c80056567a20 */ /* 0x000fe40000410000 */
[----:B------:R-:W-:Y:S01]  /*15e50*/  FMUL.FTZ R59, R59, c[0x0][0x320] ;  /* 0x0000c8003b3b7a20 */ /* 0x000fe20000410000 */
[----:B------:R-:W-:Y:S01]  /*15e60*/  IADD3 R5, -R231, R5, R229 ;  /* 0x00000005e7057210 */ /* 0x000fe20007ffe1e5 */
[-C--:B------:R-:W-:Y:S03]  /*15e70*/  HMMA.16816.F32 R100, R192, R12.reuse, R100 ;  /* 0x0000000cc064723c */ /* 0x080fe60000001864 */
[C---:B--2---:R-:W-:Y:S01]  /*15e80*/  IADD3 R4, R5.reuse, R4, RZ ;  /* 0x0000000405047210 */ /* 0x044fe20007ffe0ff */
[----:B------:R-:W-:Y:S01]  /*15e90*/  MUFU.TANH R29, R32 ;  /* 0x00000020001d7308 */ /* 0x000fe20000002400 */
[C---:B------:R-:W-:Y:S02]  /*15ea0*/  IMAD.IADD R0, R5.reuse, 0x1, R9 ;  /* 0x0000000105007824 */ /* 0x040fe400078e0209 */
[C---:B------:R-:W-:Y:S01]  /*15eb0*/  ISETP.GT.AND P1, PT, R4.reuse, RZ, PT ;  /* 0x000000ff0400720c */ /* 0x040fe20003f24270 */
[C---:B------:R-:W-:Y:S04]  /*15ec0*/  HMMA.16816.F32 R104, R200.reuse, R12, R104 ;  /* 0x0000000cc868723c */ /* 0x040fe80000001868 */
[----:B------:R-:W-:Y:S01]  /*15ed0*/  IMAD.IADD R2, R5, 0x1, R2 ;  /* 0x0000000105027824 */ /* 0x000fe200078e0202 */
[----:B------:R-:W-:Y:S01]  /*15ee0*/  ISETP.GT.AND P6, PT, R4, 0x8, PT ;  /* 0x000000080400780c */ /* 0x000fe20003fc4270 */
[----:B------:R-:W2:Y:S01]  /*15ef0*/  MUFU.TANH R31, R34 ;  /* 0x00000022001f7308 */ /* 0x000ea20000002400 */
[----:B------:R-:W-:Y:S01]  /*15f00*/  FMUL.FTZ R89, R89, c[0x0][0x320] ;  /* 0x0000c80059597a20 */ /* 0x000fe20000410000 */
[----:B------:R-:W-:Y:S01]  /*15f10*/  ISETP.GT.AND P4, PT, R0, 0x1, PT ;  /* 0x000000010000780c */ /* 0x000fe20003f84270 */
[----:B------:R-:W-:Y:S01]  /*15f20*/  FMUL.FTZ R88, R88, c[0x0][0x320] ;  /* 0x0000c80058587a20 */ /* 0x000fe20000410000 */
[----:B------:R-:W-:Y:S01]  /*15f30*/  ISETP.GT.AND P2, PT, R2, RZ, PT ;  /* 0x000000ff0200720c */ /* 0x000fe20003f44270 */
[-C--:B------:R-:W-:Y:S03]  /*15f40*/  HMMA.16816.F32 R108, R200, R14.reuse, R108 ;  /* 0x0000000ec86c723c */ /* 0x080fe6000000186c */
[----:B------:R-:W-:Y:S01]  /*15f50*/  FSEL R10, R249, -INF , P6 ;  /* 0xff800000f90a7808 */ /* 0x000fe20003000000 */
[----:B------:R-:W-:Y:S01]  /*15f60*/  FMUL.FTZ R92, R92, c[0x0][0x320] ;  /* 0x0000c8005c5c7a20 */ /* 0x000fe20000410000 */
[----:B------:R2:W-:Y:S01]  /*15f70*/  MUFU.TANH R210, R37 ;  /* 0x0000002500d27308 */ /* 0x0005e20000002400 */
[----:B------:R-:W-:Y:S01]  /*15f80*/  IADD3 R5, R5, R8, RZ ;  /* 0x0000000805057210 */ /* 0x000fe20007ffe0ff */
[----:B------:R-:W-:Y:S01]  /*15f90*/  FMUL.FTZ R40, R40, c[0x0][0x320] ;  /* 0x0000c80028287a20 */ /* 0x000fe20000410000 */
[----:B------:R-:W-:Y:S01]  /*15fa0*/  FSEL R8, R240, -INF , P1 ;  /* 0xff800000f0087808 */ /* 0x000fe20000800000 */
[----:B------:R-:W-:Y:S01]  /*15fb0*/  FMUL.FTZ R93, R93, c[0x0][0x320] ;  /* 0x0000c8005d5d7a20 */ /* 0x000fe20000410000 */
[----:B------:R-:W-:Y:S01]  /*15fc0*/  ISETP.GT.AND P0, PT, R4, 0x1, PT ;  /* 0x000000010400780c */ /* 0x000fe20003f04270 */
[----:B------:R-:W-:Y:S04]  /*15fd0*/  HMMA.16816.F32 R112, R192, R14, R112 ;  /* 0x0000000ec070723c */ /* 0x000fe80000001870 */
[----:B------:R-:W-:Y:S01]  /*15fe0*/  MUFU.TANH R215, R30 ;  /* 0x0000001e00d77308 */ /* 0x000fe20000002400 */
[----:B------:R-:W-:Y:S01]  /*15ff0*/  LOP3.LUT P6, RZ, R230, 0x1, RZ, 0xc0, !PT ;  /* 0x00000001e6ff7812 */ /* 0x000fe200078cc0ff */
[----:B------:R-:W-:Y:S01]  /*16000*/  FMUL.FTZ R91, R91, c[0x0][0x320] ;  /* 0x0000c8005b5b7a20 */ /* 0x000fe20000410000 */
[----:B------:R-:W-:Y:S01]  /*16010*/  ISETP.GT.AND P1, PT, R5, RZ, PT ;  /* 0x000000ff0500720c */ /* 0x000fe20003f24270 */
[----:B------:R-:W-:Y:S01]  /*16020*/  FMUL.FTZ R94, R94, c[0x0][0x320] ;  /* 0x0000c8005e5e7a20 */ /* 0x000fe20000410000 */
[----:B------:R-:W-:Y:S02]  /*16030*/  FSEL R9, R239, -INF , P0 ;  /* 0xff800000ef097808 */ /* 0x000fe40000000000 */
[----:B------:R-:W-:Y:S01]  /*16040*/  ISETP.GT.AND P3, PT, R2, 0x1, PT ;  /* 0x000000010200780c */ /* 0x000fe20003f64270 */
[----:B------:R-:W-:Y:S01]  /*16050*/  FMUL.FTZ R95, R95, c[0x0][0x320] ;  /* 0x0000c8005f5f7a20 */ /* 0x000fe20000410000 */
[----:B------:R-:W-:Y:S01]  /*16060*/  FSEL R21, R234, -INF , P1 ;  /* 0xff800000ea157808 */ /* 0x000fe20000800000 */
[----:B------:R-:W2:Y:S01]  /*16070*/  MUFU.TANH R30, R33 ;  /* 0x00000021001e7308 */ /* 0x000ea20000002400 */
[----:B-1----:R-:W-:Y:S01]  /*16080*/  FMNMX.FTZ R74, R8, R3, !PT ;  /* 0x00000003084a7209 */ /* 0x002fe20007810000 */
[----:B------:R-:W-:Y:S01]  /*16090*/  FMUL.FTZ R110, R110, c[0x0][0x320] ;  /* 0x0000c8006e6e7a20 */ /* 0x000fe20000410000 */
[----:B------:R-:W-:Y:S01]  /*160a0*/  FSEL R18, R235, -INF , P4 ;  /* 0xff800000eb127808 */ /* 0x000fe20002000000 */
[----:B------:R-:W-:Y:S01]  /*160b0*/  FMUL.FTZ R64, R64, c[0x0][0x320] ;  /* 0x0000c80040407a20 */ /* 0x000fe20000410000 */
[----:B------:R-:W-:Y:S01]  /*160c0*/  FMNMX.FTZ R74, R9, R74, !PT ;  /* 0x0000004a094a7209 */ /* 0x000fe20007810000 */
[----:B------:R-:W-:Y:S01]  /*160d0*/  FMUL.FTZ R51, R51, c[0x0][0x320] ;  /* 0x0000c80033337a20 */ /* 0x000fe20000410000 */
[----:B------:R-:W-:Y:S01]  /*160e0*/  FSEL R12, R238, -INF , P2 ;  /* 0xff800000ee0c7808 */ /* 0x000fe20001000000 */
[----:B------:R-:W-:Y:S01]  /*160f0*/  FMUL.FTZ R60, R60, c[0x0][0x320] ;  /* 0x0000c8003c3c7a20 */ /* 0x000fe20000410000 */
[----:B------:R-:W-:Y:S01]  /*16100*/  FMNMX.FTZ R74, R10, R74, !PT ;  /* 0x0000004a0a4a7209 */ /* 0x000fe20007810000 */
[----:B------:R-:W-:Y:S01]  /*16110*/  MUFU.TANH R206, R40 ;  /* 0x0000002800ce7308 */ /* 0x000fe20000002400 */
        /* <DEDUP_REMOVED lines=8> */
[----:B------:R-:W-:Y:S01]  /*161a0*/  FMUL.FTZ R80, R80, c[0x0][0x320] ;  /* 0x0000c80050507a20 */ /* 0x000fe20000410000 */
[----:B------:R-:W-:Y:S01]  /*161b0*/  MUFU.TANH R205, R41 ;  /* 0x0000002900cd7308 */ /* 0x000fe20000002400 */
[----:B------:R-:W-:Y:S01]  /*161c0*/  FSEL R22, R233, -INF , P0 ;  /* 0xff800000e9167808 */ /* 0x000fe20000000000 */
[----:B------:R-:W-:Y:S01]  /*161d0*/  FMUL.FTZ R81, R81, c[0x0][0x320] ;  /* 0x0000c80051517a20 */ /* 0x000fe20000410000 */
[----:B------:R-:W-:Y:S01]  /*161e0*/  ISETP.GT.AND P3, PT, R2, 0x10, PT ;  /* 0x000000100200780c */ /* 0x000fe20003f64270 */
[----:B------:R-:W-:Y:S01]  /*161f0*/  FMUL.FTZ R84, R84, c[0x0][0x320] ;  /* 0x0000c80054547a20 */ /* 0x000fe20000410000 */
[----:B------:R-:W-:Y:S01]  /*16200*/  ISETP.GT.AND P0, PT, R2, 0x8, PT ;  /* 0x000000080200780c */ /* 0x000fe20003f04270 */
[----:B------:R-:W-:Y:S01]  /*16210*/  FMUL.FTZ R67, R67, c[0x0][0x320] ;  /* 0x0000c80043437a20 */ /* 0x000fe20000410000 */
[----:B----4-:R-:W-:Y:S01]  /*16220*/  FSEL R27, R243, -INF , P3 ;  /* 0xff800000f31b7808 */ /* 0x010fe20001800000 */
[----:B------:R-:W-:Y:S01]  /*16230*/  FMUL.FTZ R85, R85, c[0x0][0x320] ;  /* 0x0000c80055557a20 */ /* 0x000fe20000410000 */
[----:B------:R-:W-:Y:S01]  /*16240*/  ISETP.GT.AND P3, PT, R0, 0x18, PT ;  /* 0x000000180000780c */ /* 0x000fe20003f64270 */
[----:B------:R-:W-:Y:S01]  /*16250*/  MUFU.TANH R204, R42 ;  /* 0x0000002a00cc7308 */ /* 0x000fe20000002400 */
[----:B------:R-:W-:Y:S01]  /*16260*/  ISETP.GT.AND P1, PT, R4, 0x9, PT ;  /* 0x000000090400780c */ /* 0x000fe20003f24270 */
[----:B------:R-:W-:Y:S01]  /*16270*/  FMUL.FTZ R47, R47, c[0x0][0x320] ;  /* 0x0000c8002f2f7a20 */ /* 0x000fe20000410000 */
[----:B------:R-:W-:Y:S01]  /*16280*/  ISETP.GT.AND P5, PT, R0, RZ, PT ;  /* 0x000000ff0000720c */ /* 0x000fe20003fa4270 */
[----:B------:R-:W-:Y:S01]  /*16290*/  FMUL.FTZ R96, R96, c[0x0][0x320] ;  /* 0x0000c80060607a20 */ /* 0x000fe20000410000 */
[----:B------:R-:W-:Y:S01]  /*162a0*/  ISETP.GT.AND P4, PT, R5, 0x9, PT ;  /* 0x000000090500780c */ /* 0x000fe20003f84270 */
[----:B------:R-:W-:Y:S01]  /*162b0*/  FMUL.FTZ R82, R82, c[0x0][0x320] ;  /* 0x0000c80052527a20 */ /* 0x000fe20000410000 */
[----:B--2---:R-:W-:Y:S01]  /*162c0*/  FSEL R37, R218, -INF , P3 ;  /* 0xff800000da257808 */ /* 0x004fe20001800000 */
[----:B------:R-:W-:Y:S01]  /*162d0*/  FMUL.FTZ R97, R97, c[0x0][0x320] ;  /* 0x0000c80061617a20 */ /* 0x000fe20000410000 */
[----:B------:R-:W-:Y:S01]  /*162e0*/  FSEL R11, R248, -INF , P1 ;  /* 0xff800000f80b7808 */ /* 0x000fe20000800000 */
[----:B------:R3:W1:Y:S01]  /*162f0*/  MUFU.TANH R209, R38 ;  /* 0x0000002600d17308 */ /* 0x0006620000002400 */
[----:B------:R-:W-:Y:S01]  /*16300*/  FSEL R16, R236, -INF , P5 ;  /* 0xff800000ec107808 */ /* 0x000fe20002800000 */
[----:B------:R-:W-:Y:S01]  /*16310*/  FMUL.FTZ R113, R113, c[0x0][0x320] ;  /* 0x0000c80071717a20 */ /* 0x000fe20000410000 */
[----:B------:R-:W-:Y:S01]  /*16320*/  FMNMX.FTZ R74, R11, R74, !PT ;  /* 0x0000004a0b4a7209 */ /* 0x000fe20007810000 */
[----:B------:R-:W-:Y:S01]  /*16330*/  FMUL.FTZ R83, R83, c[0x0][0x320] ;  /* 0x0000c80053537a20 */ /* 0x000fe20000410000 */
[----:B------:R-:W-:Y:S01]  /*16340*/  ISETP.GT.AND P5, PT, R5, 0x8, PT ;  /* 0x000000080500780c */ /* 0x000fe20003fa4270 */
[----:B------:R-:W-:Y:S01]  /*16350*/  FMUL.FTZ R87, R87, c[0x0][0x320] ;  /* 0x0000c80057577a20 */ /* 0x000fe20000410000 */
[----:B------:R-:W-:Y:S01]  /*16360*/  ISETP.GT.AND P1, PT, R2, 0x11, PT ;  /* 0x000000110200780c */ /* 0x000fe20003f24270 */
[----:B------:R-:W-:Y:S01]  /*16370*/  FMUL.FTZ R98, R98, c[0x0][0x320] ;  /* 0x0000c80062627a20 */ /* 0x000fe20000410000 */
[----:B------:R-:W-:Y:S01]  /*16380*/  FSEL R23, R251, -INF , P5 ;  /* 0xff800000fb177808 */ /* 0x000fe20002800000 */
[----:B------:R1:W2:Y:S01]  /*16390*/  MUFU.TANH R199, R43 ;  /* 0x0000002b00c77308 */ /* 0x0002a20000002400 */
[----:B------:R-:W-:Y:S01]  /*163a0*/  FSEL R28, R242, -INF , P1 ;  /* 0xff800000f21c7808 */ /* 0x000fe20000800000 */
[----:B------:R-:W-:Y:S01]  /*163b0*/  FMUL.FTZ R114, R114, c[0x0][0x320] ;  /* 0x0000c80072727a20 */ /* 0x000fe20000410000 */
[----:B------:R-:W-:Y:S01]  /*163c0*/  IADD3 R242, R214, -0x1, RZ ;  /* 0xffffffffd6f27810 */ /* 0x000fe20007ffe0ff */
[----:B------:R-:W-:Y:S01]  /*163d0*/  FMUL.FTZ R99, R99, c[0x0][0x320] ;  /* 0x0000c80063637a20 */ /* 0x000fe20000410000 */
[C---:B------:R-:W-:Y:S01]  /*163e0*/  ISETP.GT.AND P1, PT, R0.reuse, 0x19, PT ;  /* 0x000000190000780c */ /* 0x040fe20003f24270 */
[----:B------:R-:W-:Y:S01]  /*163f0*/  FMUL.FTZ R109, R109, c[0x0][0x320] ;  /* 0x0000c8006d6d7a20 */ /* 0x000fe20000410000 */
[----:B------:R-:W-:Y:S01]  /*16400*/  FSEL R14, R247, -INF , P0 ;  /* 0xff800000f70e7808 */ /* 0x000fe20000000000 */
[----:B------:R-:W-:Y:S01]  /*16410*/  FMUL.FTZ R115, R115, c[0x0][0x320] ;  /* 0x0000c80073737a20 */ /* 0x000fe20000410000 */
[----:B------:R-:W-:Y:S01]  /*16420*/  ISETP.GT.AND P2, PT, R0, 0x8, PT ;  /* 0x000000080000780c */ /* 0x000fe20003f44270 */
[----:B------:R2:W-:Y:S01]  /*16430*/  MUFU.TANH R190, R52 ;  /* 0x0000003400be7308 */ /* 0x0005e20000002400 */
[----:B------:R-:W-:Y:S01]  /*16440*/  FSEL R24, R250, -INF , P4 ;  /* 0xff800000fa187808 */ /* 0x000fe20002000000 */
[----:B------:R-:W-:Y:S01]  /*16450*/  FMUL.FTZ R48, R48, c[0x0][0x320] ;  /* 0x0000c80030307a20 */ /* 0x000fe20000410000 */
[----:B------:R-:W-:Y:S01]  /*16460*/  ISETP.GT.AND P4, PT, R4, 0x10, PT ;  /* 0x000000100400780c */ /* 0x000fe20003f84270 */
[----:B------:R-:W-:Y:S01]  /*16470*/  FMUL.FTZ R79, R79, c[0x0][0x320] ;  /* 0x0000c8004f4f7a20 */ /* 0x000fe20000410000 */
[----:B---3--:R-:W-:Y:S01]  /*16480*/  FSEL R38, R216, -INF , P1 ;  /* 0xff800000d8267808 */ /* 0x008fe20000800000 */
[----:B------:R-:W-:Y:S01]  /*16490*/  FMUL.FTZ R90, R90, c[0x0][0x320] ;  /* 0x0000c8005a5a7a20 */ /* 0x000fe20000410000 */
[----:B------:R-:W-:Y:S01]  /*164a0*/  FSEL R19, R119, -INF , P2 ;  /* 0xff80000077137808 */ /* 0x000fe20001000000 */
[----:B------:R-:W-:Y:S01]  /*164b0*/  FMUL.FTZ R105, R105, c[0x0][0x320] ;  /* 0x0000c80069697a20 */ /* 0x000fe20000410000 */
[C---:B------:R-:W-:Y:S01]  /*164c0*/  ISETP.GT.AND P2, PT, R2.reuse, 0x9, PT ;  /* 0x000000090200780c */ /* 0x040fe20003f44270 */
[----:B------:R-:W-:Y:S01]  /*164d0*/  MUFU.TANH R198, R44 ;  /* 0x0000002c00c67308 */ /* 0x000fe20000002400 */
[----:B------:R-:W-:Y:S01]  /*164e0*/  ISETP.GT.AND P1, PT, R2, 0x18, PT ;  /* 0x000000180200780c */ /* 0x000fe20003f24270 */
[----:B------:R-:W-:Y:S01]  /*164f0*/  FMUL.FTZ R108, R108, c[0x0][0x320] ;  /* 0x0000c8006c6c7a20 */ /* 0x000fe20000410000 */
[----:B------:R-:W-:Y:S01]  /*16500*/  FSEL R15, R246, -INF , P2 ;  /* 0xff800000f60f7808 */ /* 0x000fe20001000000 */
[----:B------:R-:W-:Y:S01]  /*16510*/  FMUL.FTZ R101, R101, c[0x0][0x320] ;  /* 0x0000c80065657a20 */ /* 0x000fe20000410000 */
[----:B------:R-:W-:Y:S01]  /*16520*/  FSEL R31, R31, -INF , P1 ;  /* 0xff8000001f1f7808 */ /* 0x000fe20000800000 */
[----:B------:R-:W-:Y:S01]  /*16530*/  FMUL.FTZ R58, R58, c[0x0][0x320] ;  /* 0x0000c8003a3a7a20 */ /* 0x000fe20000410000 */
[----:B------:R-:W-:Y:S01]  /*16540*/  ISETP.GT.AND P1, PT, R2, 0x21, PT ;  /* 0x000000210200780c */ /* 0x000fe20003f24270 */
[----:B------:R-:W-:Y:S01]  /*16550*/  FMUL.FTZ R61, R61, c[0x0][0x320] ;  /* 0x0000c8003d3d7a20 */ /* 0x000fe20000410000 */
[----:B------:R-:W-:Y:S01]  /*16560*/  FSEL R25, R245, -INF , P4 ;  /* 0xff800000f5197808 */ /* 0x000fe20002000000 */
[----:B------:R-:W-:Y:S01]  /*16570*/  MUFU.TANH R184, R58 ;  /* 0x0000003a00b87308 */ /* 0x000fe20000002400 */
[----:B------:R-:W-:Y:S01]  /*16580*/  ISETP.GT.AND P4, PT, R5, 0x11, PT ;  /* 0x000000110500780c */ /* 0x000fe20003f84270 */
[----:B------:R-:W-:Y:S01]  /*16590*/  FMUL.FTZ R70, R70, c[0x0][0x320] ;  /* 0x0000c80046467a20 */ /* 0x000fe20000410000 */
[----:B------:R-:W-:Y:S01]  /*165a0*/  ISETP.GT.AND P2, PT, R0, 0x11, PT ;  /* 0x000000110000780c */ /* 0x000fe20003f44270 */
[----:B------:R-:W-:Y:S01]  /*165b0*/  FMUL.FTZ R75, R75, c[0x0][0x320] ;  /* 0x0000c8004b4b7a20 */ /* 0x000fe20000410000 */
[----:B------:R-:W-:Y:S01]  /*165c0*/  FSEL R36, R220, -INF , P4 ;  /* 0xff800000dc247808 */ /* 0x000fe20002000000 */
[----:B------:R-:W-:Y:S01]  /*165d0*/  FMUL.FTZ R71, R71, c[0x0][0x320] ;  /* 0x0000c80047477a20 */ /* 0x000fe20000410000 */
[----:B------:R-:W-:Y:S01]  /*165e0*/  FSEL R34, R222, -INF , P2 ;  /* 0xff800000de227808 */ /* 0x000fe20001000000 */
[----:B------:R-:W-:Y:S01]  /*165f0*/  FMUL.FTZ R73, R73, c[0x0][0x320] ;  /* 0x0000c80049497a20 */ /* 0x000fe20000410000 */
[----:B------:R-:W-:Y:S01]  /*16600*/  ISETP.GT.AND P2, PT, R5, 0x19, PT ;  /* 0x000000190500780c */ /* 0x000fe20003f44270 */
        /* <DEDUP_REMOVED lines=9> */
[----:B------:R-:W-:Y:S01]  /*166a0*/  ISETP.GT.AND P0, PT, R0, 0x10, PT ;  /* 0x000000100000780c */ /* 0x000fe20003f04270 */
[----:B------:R-:W-:Y:S01]  /*166b0*/  MUFU.TANH R101, R101 ;  /* 0x0000006500657308 */ /* 0x000fe20000002400 */
[----:B-1----:R-:W-:Y:S01]  /*166c0*/  FSEL R43, R209, -INF , P3 ;  /* 0xff800000d12b7808 */ /* 0x002fe20001800000 */
[----:B------:R-:W-:Y:S01]  /*166d0*/  FMUL.FTZ R104, R104, c[0x0][0x320] ;  /* 0x0000c80068687a20 */ /* 0x000fe20000410000 */
[----:B------:R-:W-:Y:S01]  /*166e0*/  ISETP.GT.AND P3, PT, R0, 0x28, PT ;  /* 0x000000280000780c */ /* 0x000fe20003f64270 */
[----:B------:R-:W-:Y:S01]  /*166f0*/  FMUL.FTZ R106, R106, c[0x0][0x320] ;  /* 0x0000c8006a6a7a20 */ /* 0x000fe20000410000 */
[----:B------:R-:W-:Y:S01]  /*16700*/  FSEL R33, R223, -INF , P0 ;  /* 0xff800000df217808 */ /* 0x000fe20000000000 */
[----:B------:R-:W-:Y:S01]  /*16710*/  FMUL.FTZ R100, R100, c[0x0][0x320] ;  /* 0x0000c80064647a20 */ /* 0x000fe20000410000 */
[----:B------:R-:W-:Y:S02]  /*16720*/  ISETP.GT.AND P0, PT, R5, 0x18, PT ;  /* 0x000000180500780c */ /* 0x000fe40003f04270 */
[C---:B------:R-:W-:Y:S01]  /*16730*/  ISETP.GT.AND P5, PT, R4.reuse, 0x11, PT ;  /* 0x000000110400780c */ /* 0x040fe20003fa4270 */
[----:B------:R-:W-:Y:S01]  /*16740*/  MUFU.TANH R191, R47 ;  /* 0x0000002f00bf7308 */ /* 0x000fe20000002400 */
[----:B------:R-:W-:Y:S02]  /*16750*/  ISETP.GT.AND P4, PT, R4, 0x18, PT ;  /* 0x000000180400780c */ /* 0x000fe40003f84270 */
[----:B------:R-:W-:Y:S02]  /*16760*/  FSEL R26, R244, -INF , P5 ;  /* 0xff800000f41a7808 */ /* 0x000fe40002800000 */
[----:B------:R-:W-:Y:S02]  /*16770*/  FSEL R29, R29, -INF , P4 ;  /* 0xff8000001d1d7808 */ /* 0x000fe40002000000 */
[----:B------:R-:W-:Y:S02]  /*16780*/  ISETP.GT.AND P4, PT, R4, 0x21, PT ;  /* 0x000000210400780c */ /* 0x000fe40003f84270 */
[C---:B------:R-:W-:Y:S01]  /*16790*/  ISETP.GT.AND P5, PT, R5.reuse, 0x10, PT ;  /* 0x000000100500780c */ /* 0x040fe20003fa4270 */
[----:B------:R-:W1:Y:S01]  /*167a0*/  MUFU.TANH R45, R48 ;  /* 0x00000030002d7308 */ /* 0x000e620000002400 */
[----:B------:R-:W-:Y:S02]  /*167b0*/  FSEL R42, R210, -INF , P4 ;  /* 0xff800000d22a7808 */ /* 0x000fe40002000000 */
[----:B------:R-:W-:Y:S02]  /*167c0*/  ISETP.GT.AND P4, PT, R5, 0x21, PT ;  /* 0x000000210500780c */ /* 0x000fe40003f84270 */
[----:B------:R-:W-:Y:S02]  /*167d0*/  FMNMX.FTZ R74, R25, R74, !PT ;  /* 0x0000004a194a7209 */ /* 0x000fe40007810000 */
[----:B--2---:R-:W-:Y:S02]  /*167e0*/  FSEL R52, R199, -INF , P4 ;  /* 0xff800000c7347808 */ /* 0x004fe40002000000 */
[----:B------:R-:W-:Y:S01]  /*167f0*/  FMNMX.FTZ R74, R26, R74, !PT ;  /* 0x0000004a1a4a7209 */ /* 0x000fe20007810000 */
[----:B------:R2:W-:Y:S01]  /*16800*/  MUFU.TANH R47, R50 ;  /* 0x00000032002f7308 */ /* 0x0005e20000002400 */
[----:B------:R-:W-:Y:S02]  /*16810*/  ISETP.GT.AND P2, PT, R4, 0x20, PT ;  /* 0x000000200400780c */ /* 0x000fe40003f44270 */
[----:B------:R-:W-:Y:S02]  /*16820*/  FMNMX.FTZ R74, R29, R74, !PT ;  /* 0x0000004a1d4a7209 */ /* 0x000fe40007810000 */
[----:B------:R-:W-:Y:S02]  /*16830*/  FSEL R41, R212, -INF , P2 ;  /* 0xff800000d4297808 */ /* 0x000fe40001000000 */
[----:B------:R-:W-:Y:S02]  /*16840*/  ISETP.GT.AND P2, PT, R0, 0x21, PT ;  /* 0x000000210000780c */ /* 0x000fe40003f44270 */
[----:B------:R-:W-:Y:S01]  /*16850*/  FMNMX.FTZ R74, R30, R74, !PT ;  /* 0x0000004a1e4a7209 */ /* 0x000fe20007810000 */
[----:B------:R3:W4:Y:S01]  /*16860*/  MUFU.TANH R189, R53 ;  /* 0x0000003500bd7308 */ /* 0x0007220000002400 */
[----:B------:R-:W-:Y:S02]  /*16870*/  ISETP.GT.AND P4, PT, R4, 0x28, PT ;  /* 0x000000280400780c */ /* 0x000fe40003f84270 */
[----:B------:R-:W-:Y:S02]  /*16880*/  FMNMX.FTZ R74, R41, R74, !PT ;  /* 0x0000004a294a7209 */ /* 0x000fe40007810000 */
[----:B-1----:R-:W-:Y:S02]  /*16890*/  FSEL R45, R45, -INF , P4 ;  /* 0xff8000002d2d7808 */ /* 0x002fe40002000000 */
[----:B------:R-:W-:Y:S02]  /*168a0*/  FMNMX.FTZ R74, R42, R74, !PT ;  /* 0x0000004a2a4a7209 */ /* 0x000fe40007810000 */
[----:B------:R-:W-:Y:S01]  /*168b0*/  ISETP.GT.AND P4, PT, R4, 0x31, PT ;  /* 0x000000310400780c */ /* 0x000fe20003f84270 */
[----:B------:R-:W-:Y:S01]  /*168c0*/  MUFU.TANH R196, R46 ;  /* 0x0000002e00c47308 */ /* 0x000fe20000002400 */
[----:B------:R-:W-:Y:S02]  /*168d0*/  FMNMX.FTZ R74, R45, R74, !PT ;  /* 0x0000004a2d4a7209 */ /* 0x000fe40007810000 */
[----:B--2---:R-:W-:Y:S02]  /*168e0*/  FSEL R50, R205, -INF , P2 ;  /* 0xff800000cd327808 */ /* 0x004fe40001000000 */
[----:B------:R-:W-:Y:S05]  /*168f0*/  ISETP.GT.AND P2, PT, R5, 0x29, PT ;  /* 0x000000290500780c */ /* 0x000fea0003f44270 */
[----:B------:R-:W1:Y:S01]  /*16900*/  MUFU.TANH R46, R49 ;  /* 0x00000031002e7308 */ /* 0x000e620000002400 */
[----:B---3--:R-:W-:Y:S02]  /*16910*/  FSEL R53, R198, -INF , P3 ;  /* 0xff800000c6357808 */ /* 0x008fe40001800000 */
[----:B------:R-:W-:Y:S02]  /*16920*/  ISETP.GT.AND P3, PT, R4, 0x29, PT ;  /* 0x000000290400780c */ /* 0x000fe40003f64270 */
[----:B----4-:R-:W-:Y:S05]  /*16930*/  FSEL R58, R189, -INF , P4 ;  /* 0xff800000bd3a7808 */ /* 0x010fea0002000000 */
[----:B------:R2:W-:Y:S01]  /*16940*/  MUFU.TANH R186, R56 ;  /* 0x0000003800ba7308 */ /* 0x0005e20000002400 */
[----:B------:R-:W-:Y:S09]  /*16950*/  ISETP.GT.AND P4, PT, R5, 0x31, PT ;  /* 0x000000310500780c */ /* 0x000ff20003f84270 */
[----:B------:R3:W-:Y:S01]  /*16960*/  MUFU.TANH R185, R57 ;  /* 0x0000003900b97308 */ /* 0x0007e20000002400 */
[----:B-1----:R-:W-:Y:S02]  /*16970*/  FSEL R46, R46, -INF , P3 ;  /* 0xff8000002e2e7808 */ /* 0x002fe40001800000 */
[----:B------:R-:W-:Y:S02]  /*16980*/  ISETP.GT.AND P3, PT, R2, 0x30, PT ;  /* 0x000000300200780c */ /* 0x000fe40003f64270 */
[----:B------:R-:W-:Y:S05]  /*16990*/  FMNMX.FTZ R74, R46, R74, !PT ;  /* 0x0000004a2e4a7209 */ /* 0x000fea0007810000 */
[----:B------:R1:W-:Y:S01]  /*169a0*/  MUFU.TANH R32, R35 ;  /* 0x0000002300207308 */ /* 0x0003e20000002400 */
[----:B--2---:R-:W-:Y:S02]  /*169b0*/  FSEL R56, R191, -INF , P2 ;  /* 0xff800000bf387808 */ /* 0x004fe40001000000 */
[----:B------:R-:W-:Y:S07]  /*169c0*/  ISETP.GT.AND P2, PT, R4, 0x30, PT ;  /* 0x000000300400780c */ /* 0x000fee0003f44270 */
[----:B------:R2:W4:Y:S01]  /*169d0*/  MUFU.TANH R208, R39 ;  /* 0x0000002700d07308 */ /* 0x0005220000002400 */
[----:B---3--:R-:W-:Y:S02]  /*169e0*/  FSEL R57, R190, -INF , P2 ;  /* 0xff800000be397808 */ /* 0x008fe40001000000 */
[----:B------:R-:W-:Y:S02]  /*169f0*/  ISETP.GT.AND P2, PT, R0, 0x31, PT ;  /* 0x000000310000780c */ /* 0x000fe40003f44270 */
[----:B------:R-:W-:Y:S05]  /*16a00*/  FMNMX.FTZ R74, R57, R74, !PT ;  /* 0x0000004a394a7209 */ /* 0x000fea0007810000 */
[----:B------:R3:W3:Y:S01]  /*16a10*/  MUFU.TANH R188, R54 ;  /* 0x0000003600bc7308 */ /* 0x0006e20000002400 */
[----:B------:R-:W-:Y:S02]  /*16a20*/  FMNMX.FTZ R74, R58, R74, !PT ;  /* 0x0000004a3a4a7209 */ /* 0x000fe40007810000 */
[----:B-1----:R-:W-:Y:S02]  /*16a30*/  FSEL R35, R221, -INF , P5 ;  /* 0xff800000dd237808 */ /* 0x002fe40002800000 */
[----:B------:R-:W-:Y:S05]  /*16a40*/  ISETP.GT.AND P5, PT, R5, 0x20, PT ;  /* 0x000000200500780c */ /* 0x000fea0003fa4270 */
[----:B------:R1:W1:Y:S01]  /*16a50*/  MUFU.TANH R17, R59 ;  /* 0x0000003b00117308 */ /* 0x0002620000002400 */
[----:B--2---:R-:W-:Y:S02]  /*16a60*/  FSEL R39, R215, -INF , P0 ;  /* 0xff800000d7277808 */ /* 0x004fe40000000000 */
[----:B----4-:R-:W-:Y:S02]  /*16a70*/  FSEL R44, R208, -INF , P1 ;  /* 0xff800000d02c7808 */ /* 0x010fe40000800000 */
[----:B------:R-:W-:Y:S05]  /*16a80*/  ISETP.GT.AND P1, PT, R0, 0x29, PT ;  /* 0x000000290000780c */ /* 0x000fea0003f24270 */
[----:B------:R2:W-:Y:S01]  /*16a90*/  MUFU.TANH R48, R51 ;  /* 0x0000003300307308 */ /* 0x0005e20000002400 */
[C---:B------:R-:W-:Y:S02]  /*16aa0*/  ISETP.GT.AND P0, PT, R2.reuse, 0x19, PT ;  /* 0x000000190200780c */ /* 0x040fe40003f04270 */
[----:B---3--:R-:W-:Y:S02]  /*16ab0*/  FSEL R54, R197, -INF , P1 ;  /* 0xff800000c5367808 */ /* 0x008fe40000800000 */
[----:B------:R-:W-:Y:S02]  /*16ac0*/  ISETP.GT.AND P1, PT, R2, 0x28, PT ;  /* 0x000000280200780c */ /* 0x000fe40003f24270 */
[----:B------:R-:W-:Y:S03]  /*16ad0*/  FSEL R32, R32, -INF , P0 ;  /* 0xff80000020207808 */ /* 0x000fe60000000000 */
[----:B------:R-:W3:Y:S01]  /*16ae0*/  MUFU.TANH R207, R60 ;  /* 0x0000003c00cf7308 */ /* 0x000ee20000002400 */
[----:B------:R-:W-:Y:S02]  /*16af0*/  FSEL R47, R47, -INF , P1 ;  /* 0xff8000002f2f7808 */ /* 0x000fe40000800000 */
[----:B------:R-:W-:Y:S02]  /*16b00*/  ISETP.GT.AND P1, PT, R2, 0x31, PT ;  /* 0x000000310200780c */ /* 0x000fe40003f24270 */
[----:B-1----:R-:W-:Y:S02]  /*16b10*/  FSEL R59, R188, -INF , P3 ;  /* 0xff800000bc3b7808 */ /* 0x002fe40001800000 */
[----:B------:R-:W-:Y:S02]  /*16b20*/  ISETP.GT.AND P3, PT, R0, 0x38, PT ;  /* 0x000000380000780c */ /* 0x000fe40003f64270 */
[----:B------:R-:W-:Y:S01]  /*16b30*/  FSEL R203, R17, -INF , P4 ;  /* 0xff80000011cb7808 */ /* 0x000fe20002000000 */
[----:B------:R-:W-:Y:S01]  /*16b40*/  MUFU.TANH R211, R61 ;  /* 0x0000003d00d37308 */ /* 0x000fe20000002400 */
[----:B------:R-:W-:Y:S01]  /*16b50*/  ISETP.GT.AND P4, PT, R4, 0x38, PT ;  /* 0x000000380400780c */ /* 0x000fe20003f84270 */
[----:B------:R-:W-:Y:S01]  /*16b60*/  FMUL.FTZ R17, R103, c[0x0][0x320] ;  /* 0x0000c80067117a20 */ /* 0x000fe20000410000 */
[----:B------:R-:W-:Y:S02]  /*16b70*/  ISETP.GT.AND P0, PT, R0, 0x20, PT ;  /* 0x000000200000780c */ /* 0x000fe40003f04270 */
[----:B--2---:R-:W-:Y:S02]  /*16b80*/  FSEL R51, R204, -INF , P5 ;  /* 0xff800000cc337808 */ /* 0x004fe40002800000 */
[----:B------:R-:W-:Y:S02]  /*16b90*/  FSEL R49, R206, -INF , P0 ;  /* 0xff800000ce317808 */ /* 0x000fe40000000000 */
[C---:B------:R-:W-:Y:S01]  /*16ba0*/  ISETP.GT.AND P0, PT, R5.reuse, 0x28, PT ;  /* 0x000000280500780c */ /* 0x040fe20003f04270 */
[----:B------:R-:W1:Y:S01]  /*16bb0*/  MUFU.TANH R61, R64 ;  /* 0x00000040003d7308 */ /* 0x000e620000002400 */
[----:B------:R-:W-:Y:S02]  /*16bc0*/  ISETP.GT.AND P5, PT, R5, 0x30, PT ;  /* 0x000000300500780c */ /* 0x000fe40003fa4270 */
[----:B---3--:R-:W-:Y:S02]  /*16bd0*/  FSEL R207, R207, -INF , P3 ;  /* 0xff800000cfcf7808 */ /* 0x008fe40001800000 */
[----:B------:R-:W-:Y:S02]  /*16be0*/  FSEL R202, R184, -INF , P5 ;  /* 0xff800000b8ca7808 */ /* 0x000fe40002800000 */
[C---:B------:R-:W-:Y:S03]  /*16bf0*/  ISETP.GT.AND P5, PT, R4.reuse, 0x41, PT ;  /* 0x000000410400780c */ /* 0x040fe60003fa4270 */
[----:B------:R2:W-:Y:S01]  /*16c00*/  MUFU.TANH R64, R89 ;  /* 0x0000005900407308 */ /* 0x0005e20000002400 */
[----:B------:R-:W-:Y:S09]  /*16c10*/  ISETP.GT.AND P3, PT, R4, 0x39, PT ;  /* 0x000000390400780c */ /* 0x000ff20003f64270 */
[----:B------:R-:W-:Y:S01]  /*16c20*/  MUFU.TANH R217, R62 ;  /* 0x0000003e00d97308 */ /* 0x000fe20000002400 */
[----:B-1----:R-:W-:Y:S02]  /*16c30*/  FSEL R61, R61, -INF , P4 ;  /* 0xff8000003d3d7808 */ /* 0x002fe40002000000 */
[----:B------:R-:W-:Y:S02]  /*16c40*/  ISETP.GT.AND P4, PT, R2, 0x40, PT ;  /* 0x000000400200780c */ /* 0x000fe40003f84270 */
[----:B------:R-:W-:Y:S05]  /*16c50*/  FMNMX.FTZ R74, R61, R74, !PT ;  /* 0x0000004a3d4a7209 */ /* 0x000fea0007810000 */
[----:B------:R-:W1:Y:S01]  /*16c60*/  MUFU.TANH R219, R63 ;  /* 0x0000003f00db7308 */ /* 0x000e620000002400 */
[----:B--2---:R-:W-:Y:S02]  /*16c70*/  FSEL R89, R185, -INF , P2 ;  /* 0xff800000b9597808 */ /* 0x004fe40001000000 */
[----:B------:R-:W-:Y:S07]  /*16c80*/  ISETP.GT.AND P2, PT, R5, 0x39, PT ;  /* 0x000000390500780c */ /* 0x000fee0003f44270 */
[----:B------:R-:W2:Y:S10]  /*16c90*/  MUFU.TANH R62, R65 ;  /* 0x00000041003e7308 */ /* 0x000eb40000002400 */
[----:B------:R3:W4:Y:S01]  /*16ca0*/  MUFU.TANH R187, R55 ;  /* 0x0000003700bb7308 */ /* 0x0007220000002400 */
[----:B-1----:R-:W-:Y:S02]  /*16cb0*/  FSEL R219, R219, -INF , P2 ;  /* 0xff800000dbdb7808 */ /* 0x002fe40001000000 */
[----:B------:R-:W-:Y:S07]  /*16cc0*/  ISETP.GT.AND P2, PT, R4, 0x40, PT ;  /* 0x000000400400780c */ /* 0x000fee0003f44270 */
[----:B------:R-:W1:Y:S01]  /*16cd0*/  MUFU.TANH R68, R68 ;  /* 0x0000004400447308 */ /* 0x000e620000002400 */
[----:B--2---:R-:W-:Y:S02]  /*16ce0*/  FSEL R62, R62, -INF , P3 ;  /* 0xff8000003e3e7808 */ /* 0x004fe40001800000 */
[----:B------:R-:W-:Y:S02]  /*16cf0*/  ISETP.GT.AND P3, PT, R0, 0x41, PT ;  /* 0x000000410000780c */ /* 0x000fe40003f64270 */
[----:B------:R-:W-:Y:S05]  /*16d00*/  FMNMX.FTZ R74, R62, R74, !PT ;  /* 0x0000004a3e4a7209 */ /* 0x000fea0007810000 */
[----:B------:R-:W2:Y:S01]  /*16d10*/  MUFU.TANH R69, R69 ;  /* 0x0000004500457308 */ /* 0x000ea20000002400 */
[----:B---3--:R-:W-:Y:S02]  /*16d20*/  FSEL R55, R196, -INF , P0 ;  /* 0xff800000c4377808 */ /* 0x008fe40000000000 */
[----:B----4-:R-:W-:Y:S02]  /*16d30*/  FSEL R60, R187, -INF , P1 ;  /* 0xff800000bb3c7808 */ /* 0x010fe40000800000 */
[----:B------:R-:W-:Y:S05]  /*16d40*/  ISETP.GT.AND P0, PT, R2, 0x29, PT ;  /* 0x000000290200780c */ /* 0x000fea0003f04270 */
[----:B------:R-:W3:Y:S01]  /*16d50*/  MUFU.TANH R70, R70 ;  /* 0x0000004600467308 */ /* 0x000ee20000002400 */
[----:B------:R-:W-:Y:S02]  /*16d60*/  ISETP.GT.AND P1, PT, R0, 0x39, PT ;  /* 0x000000390000780c */ /* 0x000fe40003f24270 */
[----:B------:R-:W-:Y:S02]  /*16d70*/  FSEL R48, R48, -INF , P0 ;  /* 0xff80000030307808 */ /* 0x000fe40000000000 */
[----:B-1----:R-:W-:Y:S02]  /*16d80*/  FSEL R218, R68, -INF , P2 ;  /* 0xff80000044da7808 */ /* 0x002fe40001000000 */
[----:B------:R-:W-:Y:S02]  /*16d90*/  FSEL R211, R211, -INF , P1 ;  /* 0xff800000d3d37808 */ /* 0x000fe40000800000 */
[----:B------:R-:W-:Y:S01]  /*16da0*/  ISETP.GT.AND P1, PT, R2, 0x38, PT ;  /* 0x000000380200780c */ /* 0x000fe20003f24270 */
[----:B------:R-:W1:Y:S01]  /*16db0*/  MUFU.TANH R63, R66 ;  /* 0x00000042003f7308 */ /* 0x000e620000002400 */
[C---:B------:R-:W-:Y:S02]  /*16dc0*/  ISETP.GT.AND P0, PT, R0.reuse, 0x30, PT ;  /* 0x000000300000780c */ /* 0x040fe40003f04270 */
[----:B------:R-:W-:Y:S02]  /*16dd0*/  ISETP.GT.AND P2, PT, R0, 0x48, PT ;  /* 0x000000480000780c */ /* 0x000fe40003f44270 */
[----:B--2---:R-:W-:Y:S02]  /*16de0*/  FSEL R221, R69, -INF , P5 ;  /* 0xff80000045dd7808 */ /* 0x004fe40002800000 */
[----:B------:R-:W2:Y:S01]  /*16df0*/  LDL.64 R68, [R1+0x70] ;  /* 0x0000700001447983 */ /* 0x000ea20000100a00 */
[----:B------:R-:W-:Y:S02]  /*16e00*/  ISETP.GT.AND P5, PT, R5, 0x40, PT ;  /* 0x000000400500780c */ /* 0x000fe40003fa4270 */
[----:B------:R-:W4:Y:S01]  /*16e10*/  MUFU.TANH R75, R75 ;  /* 0x0000004b004b7308 */ /* 0x000f220000002400 */
[----:B------:R-:W-:Y:S02]  /*16e20*/  FMNMX.FTZ R74, R218, R74, !PT ;  /* 0x0000004ada4a7209 */ /* 0x000fe40007810000 */
[----:B------:R-:W-:Y:S02]  /*16e30*/  FSEL R6, R6, -INF , P5 ;  /* 0xff80000006067808 */ /* 0x000fe40002800000 */
[----:B---3--:R-:W-:Y:S01]  /*16e40*/  FSEL R247, R70, -INF , P4 ;  /* 0xff80000046f77808 */ /* 0x008fe20002000000 */
[----:B------:R-:W-:Y:S01]  /*16e50*/  FMUL.FTZ R70, R111, c[0x0][0x320] ;  /* 0x0000c8006f467a20 */ /* 0x000fe20000410000 */
[----:B------:R-:W-:Y:S02]  /*16e60*/  ISETP.GT.AND P4, PT, R5, 0x41, PT ;  /* 0x000000410500780c */ /* 0x000fe40003f84270 */
[----:B------:R-:W-:Y:S01]  /*16e70*/  ISETP.GT.AND P5, PT, R4, 0x48, PT ;  /* 0x000000480400780c */ /* 0x000fe20003fa4270 */
[----:B------:R-:W3:Y:S01]  /*16e80*/  MUFU.TANH R80, R80 ;  /* 0x0000005000507308 */ /* 0x000ee20000002400 */
[----:B------:R-:W-:Y:S02]  /*16e90*/  FMNMX.FTZ R74, R221, R74, !PT ;  /* 0x0000004add4a7209 */ /* 0x000fe40007810000 */
[----:B-1----:R-:W-:Y:S02]  /*16ea0*/  FSEL R63, R63, -INF , P1 ;  /* 0xff8000003f3f7808 */ /* 0x002fe40000800000 */
[----:B------:R-:W-:Y:S05]  /*16eb0*/  ISETP.GT.AND P1, PT, R2, 0x41, PT ;  /* 0x000000410200780c */ /* 0x000fea0003f24270 */
[----:B------:R-:W-:Y:S01]  /*16ec0*/  MUFU.TANH R70, R70 ;  /* 0x0000004600467308 */ /* 0x000fe20000002400 */
[----:B----4-:R-:W-:Y:S02]  /*16ed0*/  FSEL R75, R75, -INF , P4 ;  /* 0xff8000004b4b7808 */ /* 0x010fe40002000000 */
[----:B------:R-:W-:Y:S07]  /*16ee0*/  ISETP.GT.AND P4, PT, R4, 0x49, PT ;  /* 0x000000490400780c */ /* 0x000fee0003f84270 */
[----:B------:R1:W-:Y:S01]  /*16ef0*/  MUFU.TANH R191, R88 ;  /* 0x0000005800bf7308 */ /* 0x0003e20000002400 */
[----:B---3--:R-:W-:Y:S01]  /*16f00*/  FSEL R220, R80, -INF , P5 ;  /* 0xff80000050dc7808 */ /* 0x008fe20002800000 */
[----:B------:R-:W-:Y:S01]  /*16f10*/  IMAD.MOV.U32 R80, RZ, RZ, R6 ;  /* 0x000000ffff507224 */ /* 0x000fe200078e0006 */
[----:B------:R-:W-:Y:S02]  /*16f20*/  FMNMX.FTZ R6, R12, R116, !PT ;  /* 0x000000740c067209 */ /* 0x000fe40007810000 */
[----:B------:R-:W-:Y:S05]  /*16f30*/  ISETP.GT.AND P5, PT, R4, 0x58, PT ;  /* 0x000000580400780c */ /* 0x000fea0003fa4270 */
[----:B------:R-:W3:Y:S01]  /*16f40*/  MUFU.TANH R71, R71 ;  /* 0x0000004700477308 */ /* 0x000ee20000002400 */
[----:B------:R-:W-:Y:S02]  /*16f50*/  FMNMX.FTZ R6, R13, R6, !PT ;  /* 0x000000060d067209 */ /* 0x000fe40007810000 */
[----:B------:R-:W-:Y:S02]  /*16f60*/  FMNMX.FTZ R74, R220, R74, !PT ;  /* 0x0000004adc4a7209 */ /* 0x000fe40007810000 */
[----:B------:R-:W-:Y:S05]  /*16f70*/  FMNMX.FTZ R6, R14, R6, !PT ;  /* 0x000000060e067209 */ /* 0x000fea0007810000 */
[----:B------:R-:W4:Y:S01]  /*16f80*/  MUFU.TANH R73, R73 ;  /* 0x0000004900497308 */ /* 0x000f220000002400 */
[----:B-1----:R-:W-:Y:S02]  /*16f90*/  FSEL R88, R186, -INF , P0 ;  /* 0xff800000ba587808 */ /* 0x002fe40000000000 */
[----:B------:R-:W-:Y:S07]  /*16fa0*/  ISETP.GT.AND P0, PT, R5, 0x38, PT ;  /* 0x000000380500780c */ /* 0x000fee0003f04270 */
[----:B------:R-:W1:Y:S01]  /*16fb0*/  MUFU.TANH R81, R81 ;  /* 0x0000005100517308 */ /* 0x000e620000002400 */
[----:B------:R-:W-:Y:S02]  /*16fc0*/  FSEL R217, R217, -INF , P0 ;  /* 0xff800000d9d97808 */ /* 0x000fe40000000000 */
[----:B------:R-:W-:Y:S02]  /*16fd0*/  ISETP.GT.AND P0, PT, R2, 0x39, PT ;  /* 0x000000390200780c */ /* 0x000fe40003f04270 */
[----:B---3--:R-:W-:Y:S02]  /*16fe0*/  FSEL R248, R71, -INF , P1 ;  /* 0xff80000047f87808 */ /* 0x008fe40000800000 */
[----:B------:R-:W-:Y:S03]  /*16ff0*/  ISETP.GT.AND P1, PT, R0, 0x49, PT ;  /* 0x000000490000780c */ /* 0x000fe60003f24270 */
[----:B------:R-:W3:Y:S01]  /*17000*/  MUFU.TANH R77, R77 ;  /* 0x0000004d004d7308 */ /* 0x000ee20000002400 */
[----:B----4-:R-:W-:Y:S02]  /*17010*/  FSEL R251, R73, -INF , P3 ;  /* 0xff80000049fb7808 */ /* 0x010fe40001800000 */
[C---:B------:R-:W-:Y:S07]  /*17020*/  ISETP.GT.AND P3, PT, R4.reuse, 0x50, PT ;  /* 0x000000500400780c */ /* 0x040fee0003f64270 */
[----:B------:R-:W4:Y:S01]  /*17030*/  MUFU.TANH R84, R84 ;  /* 0x0000005400547308 */ /* 0x000f220000002400 */
[----:B-1----:R-:W-:Y:S02]  /*17040*/  FSEL R222, R81, -INF , P4 ;  /* 0xff80000051de7808 */ /* 0x002fe40002000000 */
[----:B------:R-:W-:Y:S02]  /*17050*/  ISETP.GT.AND P4, PT, R4, 0x59, PT ;  /* 0x000000590400780c */ /* 0x000fe40003f84270 */
[----:B------:R-:W-:Y:S05]  /*17060*/  FMNMX.FTZ R74, R222, R74, !PT ;  /* 0x0000004ade4a7209 */ /* 0x000fea0007810000 */
[----:B------:R-:W1:Y:S01]  /*17070*/  MUFU.TANH R67, R67 ;  /* 0x0000004300437308 */ /* 0x000e620000002400 */
[----:B---3--:R-:W-:Y:S02]  /*17080*/  FSEL R65, R77, -INF , P1 ;  /* 0xff8000004d417808 */ /* 0x008fe40000800000 */
[----:B------:R-:W-:Y:S07]  /*17090*/  ISETP.GT.AND P1, PT, R4, 0x51, PT ;  /* 0x000000510400780c */ /* 0x000fee0003f24270 */
[----:B------:R1:W-:Y:S01]  /*170a0*/  MUFU.TANH R7, R86 ;  /* 0x0000005600077308 */ /* 0x0003e20000002400 */
[----:B----4-:R-:W-:Y:S02]  /*170b0*/  FSEL R246, R84, -INF , P3 ;  /* 0xff80000054f67808 */ /* 0x010fe40001800000 */
[----:B------:R-:W-:Y:S02]  /*170c0*/  ISETP.GT.AND P3, PT, R4, 0x61, PT ;  /* 0x000000610400780c */ /* 0x000fe40003f64270 */
[----:B------:R-:W-:Y:S05]  /*170d0*/  FMNMX.FTZ R74, R246, R74, !PT ;  /* 0x0000004af64a7209 */ /* 0x000fea0007810000 */
[----:B------:R-:W3:Y:S01]  /*170e0*/  MUFU.TANH R85, R85 ;  /* 0x0000005500557308 */ /* 0x000ee20000002400 */
[----:B------:R-:W-:Y:S02]  /*170f0*/  FSEL R213, R101, -INF , P3 ;  /* 0xff80000065d57808 */ /* 0x000fe40001800000 */
[----:B------:R-:W-:Y:S07]  /*17100*/  ISETP.GT.AND P3, PT, R2, 0x61, PT ;  /* 0x000000610200780c */ /* 0x000fee0003f64270 */
[----:B------:R-:W4:Y:S01]  /*17110*/  MUFU.TANH R72, R72 ;  /* 0x0000004800487308 */ /* 0x000f220000002400 */
[----:B-1----:R-:W-:Y:S02]  /*17120*/  FSEL R86, R67, -INF , P0 ;  /* 0xff80000043567808 */ /* 0x002fe40000000000 */
[----:B------:R-:W-:Y:S02]  /*17130*/  MOV R67, c[0x0][0x1e0] ;  /* 0x0000780000437a02 */ /* 0x000fe40000000f00 */
[----:B------:R-:W-:Y:S05]  /*17140*/  ISETP.GT.AND P0, PT, R0, 0x40, PT ;  /* 0x000000400000780c */ /* 0x000fea0003f04270 */
[----:B------:R-:W1:Y:S01]  /*17150*/  MUFU.TANH R76, R76 ;  /* 0x0000004c004c7308 */ /* 0x000e620000002400 */
[----:B---3--:R-:W-:Y:S02]  /*17160*/  FSEL R244, R85, -INF , P1 ;  /* 0xff80000055f47808 */ /* 0x008fe40000800000 */
[----:B------:R-:W-:Y:S02]  /*17170*/  ISETP.GT.AND P1, PT, R2, 0x50, PT ;  /* 0x000000500200780c */ /* 0x000fe40003f24270 */
[----:B------:R-:W-:Y:S05]  /*17180*/  FMNMX.FTZ R74, R244, R74, !PT ;  /* 0x0000004af44a7209 */ /* 0x000fea0007810000 */
[----:B------:R-:W3:Y:S01]  /*17190*/  MUFU.TANH R96, R96 ;  /* 0x0000006000607308 */ /* 0x000ee20000002400 */
[----:B------:R-:W-:Y:S02]  /*171a0*/  FSEL R208, R7, -INF , P1 ;  /* 0xff80000007d07808 */ /* 0x000fe40000800000 */
[----:B------:R-:W-:Y:S02]  /*171b0*/  ISETP.GT.AND P1, PT, R2, 0x68, PT ;  /* 0x000000680200780c */ /* 0x000fe40003f24270 */
[----:B----4-:R-:W-:Y:S02]  /*171c0*/  FSEL R250, R72, -INF , P0 ;  /* 0xff80000048fa7808 */ /* 0x010fe40000000000 */
[----:B------:R-:W-:Y:S03]  /*171d0*/  ISETP.GT.AND P0, PT, R5, 0x48, PT ;  /* 0x000000480500780c */ /* 0x000fe60003f04270 */
[----:B------:R-:W4:Y:S01]  /*171e0*/  MUFU.TANH R78, R78 ;  /* 0x0000004e004e7308 */ /* 0x000f220000002400 */
[----:B-1----:R-:W-:Y:S02]  /*171f0*/  FSEL R66, R76, -INF , P2 ;  /* 0xff8000004c427808 */ /* 0x002fe40001000000 */
[----:B------:R-:W2:Y:S01]  /*17200*/  LDL.64 R76, [R1+0x68] ;  /* 0x00006800014c7983 */ /* 0x000ea20000100a00 */
[----:B------:R-:W-:Y:S02]  /*17210*/  ISETP.GT.AND P2, PT, R2, 0x48, PT ;  /* 0x000000480200780c */ /* 0x000fe40003f44270 */
[----:B------:R-:W-:Y:S04]  /*17220*/  IMAD.MOV.U32 R85, RZ, RZ, R66 ;  /* 0x000000ffff557224 */ /* 0x000fe800078e0042 */
[----:B------:R-:W1:Y:S01]  /*17230*/  MUFU.TANH R82, R82 ;  /* 0x0000005200527308 */ /* 0x000e620000002400 */
[----:B------:R-:W-:Y:S01]  /*17240*/  STL [R1+0xb4], R214 ;  /* 0x0000b4d601007387 */ /* 0x000fe20000100800 */
[----:B---3--:R-:W-:Y:S03]  /*17250*/  FSEL R245, R96, -INF , P5 ;  /* 0xff80000060f57808 */ /* 0x008fe60002800000 */
[----:B------:R-:W-:Y:S01]  /*17260*/  STL [R1+0xb8], R242 ;  /* 0x0000b8f201007387 */ /* 0x000fe20000100800 */
[----:B------:R-:W-:Y:S02]  /*17270*/  ISETP.GT.AND P5, PT, R4, 0x69, PT ;  /* 0x000000690400780c */ /* 0x000fe40003fa4270 */
[----:B------:R-:W-:Y:S02]  /*17280*/  FMNMX.FTZ R74, R245, R74, !PT ;  /* 0x0000004af54a7209 */ /* 0x000fe40007810000 */
[----:B------:R-:W3:Y:S01]  /*17290*/  MUFU.TANH R97, R97 ;  /* 0x0000006100617308 */ /* 0x000ee20000002400 */
[----:B----4-:R-:W-:Y:S02]  /*172a0*/  FSEL R78, R78, -INF , P0 ;  /* 0xff8000004e4e7808 */ /* 0x010fe40000000000 */
[----:B------:R-:W-:Y:S03]  /*172b0*/  ISETP.GT.AND P0, PT, R4, 0x60, PT ;  /* 0x000000600400780c */ /* 0x000fe60003f04270 */
[----:B------:R-:W-:Y:S04]  /*172c0*/  IMAD.MOV.U32 R81, RZ, RZ, R78 ;  /* 0x000000ffff517224 */ /* 0x000fe800078e004e */
[----:B------:R-:W4:Y:S01]  /*172d0*/  MUFU.TANH R100, R100 ;  /* 0x0000006400647308 */ /* 0x000f220000002400 */
[----:B-1----:R-:W-:Y:S02]  /*172e0*/  FSEL R243, R82, -INF , P2 ;  /* 0xff80000052f37808 */ /* 0x002fe40001000000 */
[----:B------:R-:W-:Y:S02]  /*172f0*/  MOV R82, R75 ;  /* 0x0000004b00527202 */ /* 0x000fe40000000f00 */
[----:B------:R-:W-:Y:S05]  /*17300*/  ISETP.GT.AND P2, PT, R4, 0x68, PT ;  /* 0x000000680400780c */ /* 0x000fea0003f44270 */
        /* <DEDUP_REMOVED lines=9> */
[----:B----4-:R-:W-:Y:S02]  /*173a0*/  FSEL R215, R100, -INF , P0 ;  /* 0xff80000064d77808 */ /* 0x010fe40000000000 */
[----:B------:R-:W-:Y:S02]  /*173b0*/  FMNMX.FTZ R4, R28, R4, !PT ;  /* 0x000000041c047209 */ /* 0x000fe40007810000 */
[----:B------:R-:W-:Y:S01]  /*173c0*/  FMNMX.FTZ R74, R215, R74, !PT ;  /* 0x0000004ad74a7209 */ /* 0x000fe20007810000 */
[----:B------:R-:W4:Y:S01]  /*173d0*/  MUFU.TANH R83, R83 ;  /* 0x0000005300537308 */ /* 0x000f220000002400 */
[----:B------:R-:W-:Y:S02]  /*173e0*/  FMNMX.FTZ R4, R31, R4, !PT ;  /* 0x000000041f047209 */ /* 0x000fe40007810000 */
[----:B------:R-:W-:Y:S02]  /*173f0*/  FMNMX.FTZ R74, R213, R74, !PT ;  /* 0x0000004ad54a7209 */ /* 0x000fe40007810000 */
[----:B-1----:R-:W-:Y:S02]  /*17400*/  FSEL R212, R112, -INF , P2 ;  /* 0xff80000070d47808 */ /* 0x002fe40001000000 */
[----:B------:R-:W-:Y:S02]  /*17410*/  FMNMX.FTZ R4, R32, R4, !PT ;  /* 0x0000000420047209 */ /* 0x000fe40007810000 */
[----:B------:R-:W-:Y:S01]  /*17420*/  FMNMX.FTZ R74, R212, R74, !PT ;  /* 0x0000004ad44a7209 */ /* 0x000fe20007810000 */
[----:B------:R-:W1:Y:S01]  /*17430*/  MUFU.TANH R87, R87 ;  /* 0x0000005700577308 */ /* 0x000e620000002400 */
[----:B------:R-:W-:Y:S02]  /*17440*/  FMNMX.FTZ R4, R43, R4, !PT ;  /* 0x000000042b047209 */ /* 0x000fe40007810000 */
[----:B------:R-:W-:Y:S02]  /*17450*/  ISETP.GT.AND P0, PT, R2, 0x51, PT ;  /* 0x000000510200780c */ /* 0x000fe40003f04270 */
[----:B---3--:R-:W-:Y:S02]  /*17460*/  FSEL R210, R113, -INF , P5 ;  /* 0xff80000071d27808 */ /* 0x008fe40002800000 */
[----:B------:R-:W-:Y:S02]  /*17470*/  FMNMX.FTZ R4, R44, R4, !PT ;  /* 0x000000042c047209 */ /* 0x000fe40007810000 */
[----:B------:R-:W-:Y:S01]  /*17480*/  FMNMX.FTZ R74, R210, R74, !PT ;  /* 0x0000004ad24a7209 */ /* 0x000fe20007810000 */
[----:B------:R-:W3:Y:S01]  /*17490*/  MUFU.TANH R17, R17 ;  /* 0x0000001100117308 */ /* 0x000ee20000002400 */
[----:B------:R-:W-:Y:S02]  /*174a0*/  FMNMX.FTZ R4, R47, R4, !PT ;  /* 0x000000042f047209 */ /* 0x000fe40007810000 */
[----:B------:R-:W-:Y:S01]  /*174b0*/  ISETP.GT.AND P2, PT, R2, 0x58, PT ;  /* 0x000000580200780c */ /* 0x000fe20003f44270 */
[----:B------:R-:W3:Y:S01]  /*174c0*/  SHFL.BFLY PT, R7, R74, 0x2, 0x1f ;  /* 0x0c401f004a077f89 */ /* 0x000ee200000e0000 */
[----:B------:R-:W-:Y:S02]  /*174d0*/  FMNMX.FTZ R4, R48, R4, !PT ;  /* 0x0000000430047209 */ /* 0x000fe40007810000 */
[----:B----4-:R-:W-:Y:S02]  /*174e0*/  FSEL R103, R83, -INF , P4 ;  /* 0xff80000053677808 */ /* 0x010fe40002000000 */
[----:B------:R-:W-:Y:S01]  /*174f0*/  FMNMX.FTZ R4, R59, R4, !PT ;  /* 0x000000043b047209 */ /* 0x000fe20007810000 */
[----:B------:R-:W-:Y:S01]  /*17500*/  MUFU.TANH R92, R92 ;  /* 0x0000005c005c7308 */ /* 0x000fe20000002400 */
[----:B------:R-:W-:Y:S02]  /*17510*/  ISETP.GT.AND P5, PT, R2, 0x59, PT ;  /* 0x000000590200780c */ /* 0x000fe40003fa4270 */
[----:B------:R-:W-:Y:S02]  /*17520*/  FMNMX.FTZ R4, R60, R4, !PT ;  /* 0x000000043c047209 */ /* 0x000fe40007810000 */
[----:B-1----:R-:W-:Y:S01]  /*17530*/  FSEL R205, R87, -INF , P0 ;  /* 0xff80000057cd7808 */ /* 0x002fe20000000000 */
[----:B------:R-:W-:Y:S01]  /*17540*/  IMAD.MOV.U32 R87, RZ, RZ, R65 ;  /* 0x000000ffff577224 */ /* 0x000fe200078e0041 */
[----:B------:R-:W-:Y:S02]  /*17550*/  FMNMX.FTZ R73, R63, R4, !PT ;  /* 0x000000043f497209 */ /* 0x000fe40007810000 */
[----:B------:R-:W-:Y:S01]  /*17560*/  FMNMX.FTZ R4, R21, R118, !PT ;  /* 0x0000007615047209 */ /* 0x000fe20007810000 */
[----:B------:R-:W1:Y:S01]  /*17570*/  MUFU.TANH R98, R98 ;  /* 0x0000006200627308 */ /* 0x000e620000002400 */
[----:B------:R-:W-:Y:S02]  /*17580*/  FMNMX.FTZ R73, R86, R73, !PT ;  /* 0x0000004956497209 */ /* 0x000fe40007810000 */
[----:B------:R-:W-:Y:S02]  /*17590*/  FMNMX.FTZ R4, R22, R4, !PT ;  /* 0x0000000416047209 */ /* 0x000fe40007810000 */
[----:B---3--:R-:W-:Y:S01]  /*175a0*/  FSEL R195, R17, -INF , P3 ;  /* 0xff80000011c37808 */ /* 0x008fe20001800000 */
[----:B------:R-:W-:Y:S01]  /*175b0*/  FMUL.FTZ R17, R107, c[0x0][0x320] ;  /* 0x0000c8006b117a20 */ /* 0x000fe20000410000 */
[----:B------:R-:W-:Y:S02]  /*175c0*/  FMNMX.FTZ R4, R23, R4, !PT ;  /* 0x0000000417047209 */ /* 0x000fe40007810000 */
[----:B------:R-:W-:Y:S01]  /*175d0*/  FMNMX.FTZ R74, R74, R7, !PT ;  /* 0x000000074a4a7209 */ /* 0x000fe20007810000 */
[----:B------:R-:W3:Y:S01]  /*175e0*/  MUFU.TANH R114, R114 ;  /* 0x0000007200727308 */ /* 0x000ee20000002400 */
[----:B------:R-:W-:Y:S02]  /*175f0*/  FMNMX.FTZ R4, R24, R4, !PT ;  /* 0x0000000418047209 */ /* 0x000fe40007810000 */
[----:B------:R-:W-:Y:S01]  /*17600*/  ISETP.GT.AND P3, PT, R0, 0x58, PT ;  /* 0x000000580000780c */ /* 0x000fe20003f64270 */
[----:B------:R-:W4:Y:S01]  /*17610*/  SHFL.BFLY PT, R7, R74, 0x1, 0x1f ;  /* 0x0c201f004a077f89 */ /* 0x000f2200000e0000 */
[----:B------:R-:W-:Y:S02]  /*17620*/  FMNMX.FTZ R4, R35, R4, !PT ;  /* 0x0000000423047209 */ /* 0x000fe40007810000 */
[----:B------:R-:W-:Y:S02]  /*17630*/  ISETP.GT.AND P4, PT, R2, 0x60, PT ;  /* 0x000000600200780c */ /* 0x000fe40003f84270 */
[----:B------:R-:W-:Y:S01]  /*17640*/  FMNMX.FTZ R4, R36, R4, !PT ;  /* 0x0000000424047209 */ /* 0x000fe20007810000 */
[----:B------:R-:W-:Y:S01]  /*17650*/  MUFU.TANH R17, R17 ;  /* 0x0000001100117308 */ /* 0x000fe20000002400 */
[----:B------:R-:W-:Y:S02]  /*17660*/  ISETP.GT.AND P0, PT, R2, 0x69, PT ;  /* 0x000000690200780c */ /* 0x000fe40003f04270 */
[----:B------:R-:W-:Y:S02]  /*17670*/  FMNMX.FTZ R4, R39, R4, !PT ;  /* 0x0000000427047209 */ /* 0x000fe40007810000 */
[----:B-1----:R-:W-:Y:S02]  /*17680*/  FSEL R204, R98, -INF , P2 ;  /* 0xff80000062cc7808 */ /* 0x002fe40001000000 */
[----:B------:R-:W-:Y:S02]  /*17690*/  FMNMX.FTZ R6, R19, R6, !PT ;  /* 0x0000000613067209 */ /* 0x000fe40007810000 */
[----:B------:R-:W-:Y:S01]  /*176a0*/  FMNMX.FTZ R4, R40, R4, !PT ;  /* 0x0000000428047209 */ /* 0x000fe20007810000 */
[----:B------:R-:W1:Y:S01]  /*176b0*/  MUFU.TANH R99, R99 ;  /* 0x0000006300637308 */ /* 0x000e620000002400 */
[----:B------:R-:W-:Y:S02]  /*176c0*/  FMNMX.FTZ R2, R20, R6, !PT ;  /* 0x0000000614027209 */ /* 0x000fe40007810000 */
[----:B------:R-:W-:Y:S02]  /*176d0*/  FMNMX.FTZ R4, R51, R4, !PT ;  /* 0x0000000433047209 */ /* 0x000fe40007810000 */
[----:B---3--:R-:W-:Y:S02]  /*176e0*/  FSEL R194, R114, -INF , P1 ;  /* 0xff80000072c27808 */ /* 0x008fe40000800000 */
[----:B------:R-:W-:Y:S02]  /*176f0*/  FMNMX.FTZ R4, R52, R4, !PT ;  /* 0x0000000434047209 */ /* 0x000fe40007810000 */
[----:B----4-:R-:W-:Y:S01]  /*17700*/  FMNMX.FTZ R74, R74, R7, !PT ;  /* 0x000000074a4a7209 */ /* 0x010fe20007810000 */
[----:B------:R-:W3:Y:S01]  /*17710*/  MUFU.TANH R109, R109 ;  /* 0x0000006d006d7308 */ /* 0x000ee20000002400 */
[----:B------:R-:W-:Y:S02]  /*17720*/  FMNMX.FTZ R73, R247, R73, !PT ;  /* 0x00000049f7497209 */ /* 0x000fe40007810000 */
[----:B------:R-:W-:Y:S01]  /*17730*/  FSEL R114, R92, -INF , P3 ;  /* 0xff8000005c727808 */ /* 0x000fe20001800000 */
[----:B------:R-:W-:Y:S01]  /*17740*/  FMUL.FTZ R75, R74, c[0x0][0x2d0] ;  /* 0x0000b4004a4b7a20 */ /* 0x000fe20000410000 */
[----:B------:R-:W-:Y:S02]  /*17750*/  FMNMX.FTZ R4, R55, R4, !PT ;  /* 0x0000000437047209 */ /* 0x000fe40007810000 */
[C---:B------:R-:W-:Y:S02]  /*17760*/  ISETP.GT.AND P3, PT, R0.reuse, 0x69, PT ;  /* 0x000000690000780c */ /* 0x040fe40003f64270 */
[----:B------:R-:W-:Y:S01]  /*17770*/  ISETP.GT.AND P1, PT, R0, 0x59, PT ;  /* 0x000000590000780c */ /* 0x000fe20003f24270 */
[----:B------:R-:W4:Y:S01]  /*17780*/  MUFU.TANH R102, R102 ;  /* 0x0000006600667308 */ /* 0x000f220000002400 */
[----:B------:R-:W-:Y:S02]  /*17790*/  FMNMX.FTZ R73, R248, R73, !PT ;  /* 0x00000049f8497209 */ /* 0x000fe40007810000 */
[----:B------:R-:W-:Y:S02]  /*177a0*/  FMNMX.FTZ R2, R33, R2, !PT ;  /* 0x0000000221027209 */ /* 0x000fe40007810000 */
[----:B------:R-:W-:Y:S02]  /*177b0*/  FMNMX.FTZ R73, R243, R73, !PT ;  /* 0x00000049f3497209 */ /* 0x000fe40007810000 */
[----:B-1----:R-:W-:Y:S02]  /*177c0*/  FSEL R201, R99, -INF , P5 ;  /* 0xff80000063c97808 */ /* 0x002fe40002800000 */
[----:B------:R-:W-:Y:S01]  /*177d0*/  FMNMX.FTZ R73, R103, R73, !PT ;  /* 0x0000004967497209 */ /* 0x000fe20007810000 */
[----:B------:R-:W1:Y:S01]  /*177e0*/  MUFU.TANH R115, R115 ;  /* 0x0000007300737308 */ /* 0x000e620000002400 */
[----:B------:R-:W-:Y:S02]  /*177f0*/  FMNMX.FTZ R4, R56, R4, !PT ;  /* 0x0000000438047209 */ /* 0x000fe40007810000 */
[----:B------:R-:W-:Y:S02]  /*17800*/  FMNMX.FTZ R73, R208, R73, !PT ;  /* 0x00000049d0497209 */ /* 0x000fe40007810000 */
[----:B---3--:R-:W-:Y:S02]  /*17810*/  FSEL R98, R109, -INF , P3 ;  /* 0xff8000006d627808 */ /* 0x008fe40001800000 */
[----:B------:R-:W-:Y:S02]  /*17820*/  FMNMX.FTZ R73, R205, R73, !PT ;  /* 0x00000049cd497209 */ /* 0x000fe40007810000 */
[----:B------:R-:W-:Y:S01]  /*17830*/  FSETP.NEU.FTZ.AND P3, PT, R74, -INF , PT ;  /* 0xff8000004a00780b */ /* 0x000fe20003f7d000 */
[----:B------:R-:W3:Y:S01]  /*17840*/  MUFU.TANH R79, R79 ;  /* 0x0000004f004f7308 */ /* 0x000ee20000002400 */
[----:B------:R-:W-:Y:S02]  /*17850*/  FMNMX.FTZ R73, R204, R73, !PT ;  /* 0x00000049cc497209 */ /* 0x000fe40007810000 */
[----:B------:R-:W-:Y:S02]  /*17860*/  FSEL R75, R75, RZ, P3 ;  /* 0x000000ff4b4b7208 */ /* 0x000fe40001800000 */
[----:B----4-:R-:W-:Y:S02]  /*17870*/  FSEL R198, R102, -INF , P4 ;  /* 0xff80000066c67808 */ /* 0x010fe40002000000 */
[----:B------:R-:W-:Y:S01]  /*17880*/  FMNMX.FTZ R73, R201, R73, !PT ;  /* 0x00000049c9497209 */ /* 0x000fe20007810000 */
[--C-:B------:R-:W-:Y:S01]  /*17890*/  FFMA.FTZ R102, R246, c[0x0][0x2d0], -R75.reuse ;  /* 0x0000b400f6667a23 */ /* 0x100fe2000001084b */
[C---:B------:R-:W-:Y:S01]  /*178a0*/  ISETP.GT.AND P5, PT, R0.reuse, 0x50, PT ;  /* 0x000000500000780c */ /* 0x040fe20003fa4270 */
[----:B------:R-:W4:Y:S01]  /*178b0*/  MUFU.TANH R90, R90 ;  /* 0x0000005a005a7308 */ /* 0x000f220000002400 */
[----:B------:R-:W-:Y:S01]  /*178c0*/  ISETP.GT.AND P4, PT, R0, 0x51, PT ;  /* 0x000000510000780c */ /* 0x000fe20003f84270 */
[--C-:B------:R-:W-:Y:S01]  /*178d0*/  FFMA.FTZ R107, R216, c[0x0][0x2d0], -R75.reuse ;  /* 0x0000b400d86b7a23 */ /* 0x100fe2000001084b */
[----:B------:R-:W-:Y:S01]  /*178e0*/  FMNMX.FTZ R4, R202, R4, !PT ;  /* 0x00000004ca047209 */ /* 0x000fe20007810000 */
[--C-:B------:R-:W-:Y:S01]  /*178f0*/  FFMA.FTZ R212, R212, c[0x0][0x2d0], -R75.reuse ;  /* 0x0000b400d4d47a23 */ /* 0x100fe2000001084b */
[----:B------:R-:W-:Y:S02]  /*17900*/  FMNMX.FTZ R73, R198, R73, !PT ;  /* 0x00000049c6497209 */ /* 0x000fe40007810000 */
[----:B-1----:R-:W-:Y:S02]  /*17910*/  FSEL R192, R115, -INF , P0 ;  /* 0xff80000073c07808 */ /* 0x002fe40000000000 */
[----:B------:R-:W-:Y:S01]  /*17920*/  FSEL R191, R191, -INF , P5 ;  /* 0xff800000bfbf7808 */ /* 0x000fe20002800000 */
[----:B------:R-:W1:Y:S01]  /*17930*/  MUFU.TANH R93, R93 ;  /* 0x0000005d005d7308 */ /* 0x000e620000002400 */
[----:B------:R-:W-:Y:S02]  /*17940*/  ISETP.GT.AND P5, PT, R0, 0x61, PT ;  /* 0x000000610000780c */ /* 0x000fe40003fa4270 */
[----:B------:R-:W-:Y:S02]  /*17950*/  FSEL R112, R64, -INF , P4 ;  /* 0xff80000040707808 */ /* 0x000fe40002000000 */
[C---:B------:R-:W-:Y:S02]  /*17960*/  ISETP.GT.AND P4, PT, R0.reuse, 0x68, PT ;  /* 0x000000680000780c */ /* 0x040fe40003f84270 */
[----:B------:R-:W-:Y:S02]  /*17970*/  ISETP.GT.AND P0, PT, R0, 0x60, PT ;  /* 0x000000600000780c */ /* 0x000fe40003f04270 */
[----:B------:R-:W-:Y:S01]  /*17980*/  FMNMX.FTZ R0, R203, R4, !PT ;  /* 0x00000004cb007209 */ /* 0x000fe20007810000 */
[----:B------:R-:W1:Y:S01]  /*17990*/  MUFU.TANH R104, R104 ;  /* 0x0000006800687308 */ /* 0x000e620000002400 */
[--C-:B------:R-:W-:Y:S01]  /*179a0*/  FFMA.FTZ R4, R8, c[0x0][0x2d0], -R75.reuse ;  /* 0x0000b40008047a23 */ /* 0x100fe2000001084b */
[----:B------:R-:W-:Y:S02]  /*179b0*/  FMNMX.FTZ R73, R195, R73, !PT ;  /* 0x00000049c3497209 */ /* 0x000fe40007810000 */
[----:B------:R-:W-:Y:S02]  /*179c0*/  FMNMX.FTZ R2, R34, R2, !PT ;  /* 0x0000000222027209 */ /* 0x000fe40007810000 */
[----:B------:R-:W-:Y:S02]  /*179d0*/  FMNMX.FTZ R73, R194, R73, !PT ;  /* 0x00000049c2497209 */ /* 0x000fe40007810000 */
[----:B------:R-:W-:Y:S02]  /*179e0*/  FMNMX.FTZ R2, R37, R2, !PT ;  /* 0x0000000225027209 */ /* 0x000fe40007810000 */
[----:B------:R1:W-:Y:S01]  /*179f0*/  MUFU.EX2 R189, R4 ;  /* 0x0000000400bd7308 */ /* 0x0003e20000000800 */
[----:B------:R-:W-:Y:S02]  /*17a00*/  FMNMX.FTZ R73, R192, R73, !PT ;  /* 0x00000049c0497209 */ /* 0x000fe40007810000 */
[----:B------:R-:W-:Y:S02]  /*17a10*/  FMNMX.FTZ R2, R38, R2, !PT ;  /* 0x0000000226027209 */ /* 0x000fe40007810000 */
[----:B------:R-:W-:Y:S01]  /*17a20*/  ISETP.GT.AND P2, PT, R5, 0x49, PT ;  /* 0x000000490500780c */ /* 0x000fe20003f44270 */
[----:B------:R-:W1:Y:S01]  /*17a30*/  SHFL.BFLY PT, R6, R73, 0x2, 0x1f ;  /* 0x0c401f0049067f89 */ /* 0x000e6200000e0000 */
[----:B------:R-:W-:Y:S02]  /*17a40*/  FMNMX.FTZ R2, R49, R2, !PT ;  /* 0x0000000231027209 */ /* 0x000fe40007810000 */
[----:B---3--:R-:W-:Y:S01]  /*17a50*/  FSEL R200, R79, -INF , P2 ;  /* 0xff8000004fc87808 */ /* 0x008fe20001000000 */
[----:B------:R-:W3:Y:S01]  /*17a60*/  MUFU.TANH R105, R105 ;  /* 0x0000006900697308 */ /* 0x000ee20000002400 */
[----:B------:R-:W-:Y:S02]  /*17a70*/  FMNMX.FTZ R2, R50, R2, !PT ;  /* 0x0000000232027209 */ /* 0x000fe40007810000 */
[----:B------:R-:W-:Y:S02]  /*17a80*/  ISETP.GT.AND P2, PT, R5, 0x50, PT ;  /* 0x000000500500780c */ /* 0x000fe40003f44270 */
[----:B------:R-:W-:Y:S02]  /*17a90*/  FMNMX.FTZ R2, R53, R2, !PT ;  /* 0x0000000235027209 */ /* 0x000fe40007810000 */
[----:B----4-:R-:W-:Y:S02]  /*17aa0*/  FSEL R190, R90, -INF , P2 ;  /* 0xff8000005abe7808 */ /* 0x010fe40001000000 */
[----:B------:R-:W-:Y:S01]  /*17ab0*/  FMNMX.FTZ R2, R54, R2, !PT ;  /* 0x0000000236027209 */ /* 0x000fe20007810000 */
[----:B------:R-:W4:Y:S01]  /*17ac0*/  MUFU.TANH R108, R108 ;  /* 0x0000006c006c7308 */ /* 0x000f220000002400 */
[----:B------:R-:W-:Y:S02]  /*17ad0*/  ISETP.GT.AND P2, PT, R5, 0x61, PT ;  /* 0x000000610500780c */ /* 0x000fe40003f44270 */
[----:B------:R-:W-:Y:S01]  /*17ae0*/  FMNMX.FTZ R2, R88, R2, !PT ;  /* 0x0000000258027209 */ /* 0x000fe20007810000 */
[--C-:B-1----:R-:W-:Y:S01]  /*17af0*/  FFMA.FTZ R4, R9, c[0x0][0x2d0], -R75.reuse ;  /* 0x0000b40009047a23 */ /* 0x102fe2000001084b */
[----:B------:R-:W-:Y:S02]  /*17b00*/  FSEL R115, R93, -INF , P1 ;  /* 0xff8000005d737808 */ /* 0x000fe40000800000 */
[----:B------:R-:W-:Y:S02]  /*17b10*/  FMNMX.FTZ R2, R89, R2, !PT ;  /* 0x0000000259027209 */ /* 0x000fe40007810000 */
[----:B------:R-:W-:Y:S01]  /*17b20*/  FSEL R185, R17, -INF , P2 ;  /* 0xff80000011b97808 */ /* 0x000fe20001000000 */
[----:B------:R1:W-:Y:S01]  /*17b30*/  MUFU.EX2 R223, R4 ;  /* 0x0000000400df7308 */ /* 0x0003e20000000800 */
[----:B------:R-:W-:Y:S02]  /*17b40*/  FMNMX.FTZ R73, R73, R6, !PT ;  /* 0x0000000649497209 */ /* 0x000fe40007810000 */
[----:B------:R-:W-:Y:S02]  /*17b50*/  FMNMX.FTZ R2, R207, R2, !PT ;  /* 0x00000002cf027209 */ /* 0x000fe40007810000 */
[----:B------:R-:W-:Y:S01]  /*17b60*/  FSEL R111, R104, -INF , P0 ;  /* 0xff800000686f7808 */ /* 0x000fe20000000000 */
[----:B------:R-:W1:Y:S01]  /*17b70*/  SHFL.BFLY PT, R6, R73, 0x1, 0x1f ;  /* 0x0c201f0049067f89 */ /* 0x000e6200000e0000 */
[----:B------:R-:W-:Y:S01]  /*17b80*/  FMNMX.FTZ R2, R211, R2, !PT ;  /* 0x00000002d3027209 */ /* 0x000fe20007810000 */
[--C-:B------:R-:W-:Y:S01]  /*17b90*/  FFMA.FTZ R104, R244, c[0x0][0x2d0], -R75.reuse ;  /* 0x0000b400f4687a23 */ /* 0x100fe2000001084b */
[----:B---3--:R-:W-:Y:S01]  /*17ba0*/  FSEL R101, R105, -INF , P5 ;  /* 0xff80000069657808 */ /* 0x008fe20002800000 */
[----:B------:R-:W3:Y:S01]  /*17bb0*/  MUFU.TANH R91, R91 ;  /* 0x0000005b005b7308 */ /* 0x000ee20000002400 */
[----:B------:R-:W-:Y:S02]  /*17bc0*/  FMNMX.FTZ R2, R250, R2, !PT ;  /* 0x00000002fa027209 */ /* 0x000fe40007810000 */
[----:B------:R-:W-:Y:S02]  /*17bd0*/  FMNMX.FTZ R0, R217, R0, !PT ;  /* 0x00000000d9007209 */ /* 0x000fe40007810000 */
[----:B------:R-:W-:Y:S02]  /*17be0*/  FMNMX.FTZ R2, R251, R2, !PT ;  /* 0x00000002fb027209 */ /* 0x000fe40007810000 */
[----:B----4-:R-:W-:Y:S02]  /*17bf0*/  FSEL R99, R108, -INF , P4 ;  /* 0xff8000006c637808 */ /* 0x010fe40002000000 */
[----:B------:R-:W-:Y:S01]  /*17c00*/  FMNMX.FTZ R2, R85, R2, !PT ;  /* 0x0000000255027209 */ /* 0x000fe20007810000 */
[----:B------:R-:W4:Y:S01]  /*17c10*/  MUFU.TANH R94, R94 ;  /* 0x0000005e005e7308 */ /* 0x000f220000002400 */
[----:B------:R-:W-:Y:S02]  /*17c20*/  FMNMX.FTZ R0, R219, R0, !PT ;  /* 0x00000000db007209 */ /* 0x000fe40007810000 */
[----:B------:R-:W-:Y:S01]  /*17c30*/  FMNMX.FTZ R2, R87, R2, !PT ;  /* 0x0000000257027209 */ /* 0x000fe20007810000 */
[--C-:B-1----:R-:W-:Y:S01]  /*17c40*/  FFMA.FTZ R4, R10, c[0x0][0x2d0], -R75.reuse ;  /* 0x0000b4000a047a23 */ /* 0x102fe2000001084b */
[----:B------:R-:W-:Y:S02]  /*17c50*/  FMNMX.FTZ R0, R80, R0, !PT ;  /* 0x0000000050007209 */ /* 0x000fe40007810000 */
[----:B------:R-:W-:Y:S02]  /*17c60*/  ISETP.GT.AND P4, PT, R5, 0x59, PT ;  /* 0x000000590500780c */ /* 0x000fe40003f84270 */
[----:B------:R-:W-:Y:S01]  /*17c70*/  FMNMX.FTZ R0, R82, R0, !PT ;  /* 0x0000000052007209 */ /* 0x000fe20007810000 */
[----:B------:R1:W-:Y:S01]  /*17c80*/  MUFU.EX2 R249, R4 ;  /* 0x0000000400f97308 */ /* 0x0003e20000000800 */
[----:B------:R-:W-:Y:S02]  /*17c90*/  FMNMX.FTZ R73, R73, R6, !PT ;  /* 0x0000000649497209 */ /* 0x000fe40007810000 */
[----:B------:R-:W-:Y:S02]  /*17ca0*/  FMNMX.FTZ R2, R191, R2, !PT ;  /* 0x00000002bf027209 */ /* 0x000fe40007810000 */
[C---:B------:R-:W-:Y:S01]  /*17cb0*/  FSETP.NEU.FTZ.AND P2, PT, R73.reuse, -INF , PT ;  /* 0xff8000004900780b */ /* 0x040fe20003f5d000 */
[----:B------:R-:W-:Y:S01]  /*17cc0*/  FMUL.FTZ R96, R73, c[0x0][0x2d0] ;  /* 0x0000b40049607a20 */ /* 0x000fe20000410000 */
[----:B------:R-:W-:Y:S02]  /*17cd0*/  FMNMX.FTZ R2, R112, R2, !PT ;  /* 0x0000000270027209 */ /* 0x000fe40007810000 */
[----:B------:R-:W-:Y:S01]  /*17ce0*/  FMNMX.FTZ R0, R81, R0, !PT ;  /* 0x0000000051007209 */ /* 0x000fe20007810000 */
[----:B------:R-:W2:Y:S01]  /*17cf0*/  MUFU.TANH R95, R95 ;  /* 0x0000005f005f7308 */ /* 0x000ea20000002400 */
[----:B------:R-:W-:Y:S02]  /*17d00*/  FSEL R96, R96, RZ, P2 ;  /* 0x000000ff60607208 */ /* 0x000fe40001000000 */
[----:B------:R-:W-:Y:S02]  /*17d10*/  FMNMX.FTZ R2, R114, R2, !PT ;  /* 0x0000000272027209 */ /* 0x000fe40007810000 */
[----:B------:R-:W-:Y:S01]  /*17d20*/  ISETP.GT.AND P1, PT, R5, 0x51, PT ;  /* 0x000000510500780c */ /* 0x000fe20003f24270 */
[--C-:B------:R-:W-:Y:S01]  /*17d30*/  FFMA.FTZ R105, R205, c[0x0][0x2d0], -R96.reuse ;  /* 0x0000b400cd697a23 */ /* 0x100fe20000010860 */
[----:B------:R-:W-:Y:S01]  /*17d40*/  FMNMX.FTZ R2, R115, R2, !PT ;  /* 0x0000000273027209 */ /* 0x000fe20007810000 */
[--C-:B------:R-:W-:Y:S01]  /*17d50*/  FFMA.FTZ R108, R204, c[0x0][0x2d0], -R96.reuse ;  /* 0x0000b400cc6c7a23 */ /* 0x100fe20000010860 */
[----:B---3--:R-:W-:Y:S01]  /*17d60*/  FSEL R113, R91, -INF , P1 ;  /* 0xff8000005b717808 */ /* 0x008fe20000800000 */
[----:B------:R-:W3:Y:S01]  /*17d70*/  MUFU.TANH R106, R106 ;  /* 0x0000006a006a7308 */ /* 0x000ee20000002400 */
[----:B------:R-:W-:Y:S01]  /*17d80*/  FMNMX.FTZ R2, R111, R2, !PT ;  /* 0x000000026f027209 */ /* 0x000fe20007810000 */
[--C-:B------:R-:W-:Y:S01]  /*17d90*/  FFMA.FTZ R195, R195, c[0x0][0x2d0], -R96.reuse ;  /* 0x0000b400c3c37a23 */ /* 0x100fe20000010860 */
[----:B------:R-:W-:Y:S01]  /*17da0*/  ISETP.GT.AND P0, PT, R5, 0x58, PT ;  /* 0x000000580500780c */ /* 0x000fe20003f04270 */
[--C-:B-1----:R-:W-:Y:S01]  /*17db0*/  FFMA.FTZ R4, R12, c[0x0][0x2d0], -R96.reuse ;  /* 0x0000b4000c047a23 */ /* 0x102fe20000010860 */
[----:B------:R-:W-:Y:S01]  /*17dc0*/  FMNMX.FTZ R2, R101, R2, !PT ;  /* 0x0000000265027209 */ /* 0x000fe20007810000 */
[--C-:B------:R-:W-:Y:S01]  /*17dd0*/  FFMA.FTZ R194, R194, c[0x0][0x2d0], -R96.reuse ;  /* 0x0000b400c2c27a23 */ /* 0x100fe20000010860 */
[----:B----4-:R-:W-:Y:S02]  /*17de0*/  FSEL R188, R94, -INF , P0 ;  /* 0xff8000005ebc7808 */ /* 0x010fe40000000000 */
[----:B------:R-:W-:Y:S01]  /*17df0*/  FMNMX.FTZ R2, R99, R2, !PT ;  /* 0x0000000263027209 */ /* 0x000fe20007810000 */
[----:B------:R1:W-:Y:S01]  /*17e00*/  MUFU.EX2 R206, R4 ;  /* 0x0000000400ce7308 */ /* 0x0003e20000000800 */
[----:B------:R-:W-:Y:S02]  /*17e10*/  ISETP.GT.AND P1, PT, R5, 0x68, PT ;  /* 0x000000680500780c */ /* 0x000fe40003f24270 */
[----:B------:R-:W-:Y:S02]  /*17e20*/  FMNMX.FTZ R2, R98, R2, !PT ;  /* 0x0000000262027209 */ /* 0x000fe40007810000 */
[----:B--2---:R-:W-:Y:S02]  /*17e30*/  FSEL R187, R95, -INF , P4 ;  /* 0xff8000005fbb7808 */ /* 0x004fe40002000000 */
[----:B------:R-:W-:Y:S01]  /*17e40*/  ISETP.GE.AND P4, PT, R214, 0x1, PT ;  /* 0x00000001d600780c */ /* 0x000fe20003f86270 */
[----:B------:R-:W2:Y:S01]  /*17e50*/  SHFL.BFLY PT, R72, R2, 0x2, 0x1f ;  /* 0x0c401f0002487f89 */ /* 0x000ea200000e0000 */
[----:B------:R-:W-:Y:S01]  /*17e60*/  F2FP.PACK_AB R76, R223, R189 ;  /* 0x000000bddf4c723e */ /* 0x000fe200000000ff */
[----:B------:R-:W4:Y:S01]  /*17e70*/  MUFU.TANH R7, R110 ;  /* 0x0000006e00077308 */ /* 0x000f220000002400 */
[----:B------:R-:W-:Y:S02]  /*17e80*/  FMNMX.FTZ R0, R200, R0, !PT ;  /* 0x00000000c8007209 */ /* 0x000fe40007810000 */
[----:B------:R-:W-:Y:S02]  /*17e90*/  ISETP.GT.AND P0, PT, R5, 0x60, PT ;  /* 0x000000600500780c */ /* 0x000fe40003f04270 */
[----:B------:R-:W-:Y:S02]  /*17ea0*/  FMNMX.FTZ R0, R190, R0, !PT ;  /* 0x00000000be007209 */ /* 0x000fe40007810000 */
[----:B---3--:R-:W-:Y:S01]  /*17eb0*/  FSEL R186, R106, -INF , P0 ;  /* 0xff8000006aba7808 */ /* 0x008fe20000000000 */
[--C-:B------:R-:W-:Y:S01]  /*17ec0*/  FFMA.FTZ R106, R245, c[0x0][0x2d0], -R75.reuse ;  /* 0x0000b400f56a7a23 */ /* 0x100fe2000001084b */
[----:B------:R-:W-:Y:S02]  /*17ed0*/  FMNMX.FTZ R0, R113, R0, !PT ;  /* 0x0000000071007209 */ /* 0x000fe40007810000 */
[----:B------:R-:W-:Y:S02]  /*17ee0*/  ISETP.GT.AND P0, PT, R5, 0x69, PT ;  /* 0x000000690500780c */ /* 0x000fe40003f04270 */
[----:B------:R-:W-:Y:S01]  /*17ef0*/  FMNMX.FTZ R0, R188, R0, !PT ;  /* 0x00000000bc007209 */ /* 0x000fe20007810000 */
[----:B-1----:R-:W-:Y:S01]  /*17f00*/  FFMA.FTZ R4, R13, c[0x0][0x2d0], -R96 ;  /* 0x0000b4000d047a23 */ /* 0x002fe20000010860 */
[----:B------:R-:W-:Y:S01]  /*17f10*/  FSEL R70, R70, -INF , P0 ;  /* 0xff80000046467808 */ /* 0x000fe20000000000 */
[--C-:B------:R-:W-:Y:S01]  /*17f20*/  FFMA.FTZ R13, R30, c[0x0][0x2d0], -R75.reuse ;  /* 0x0000b4001e0d7a23 */ /* 0x100fe2000001084b */
[----:B------:R-:W-:Y:S01]  /*17f30*/  @P4 SHF.R.S32.HI R5, RZ, 0x1f, R242 ;  /* 0x0000001fff054819 */ /* 0x000fe200000114f2 */
[----:B------:R1:W3:Y:S01]  /*17f40*/  MUFU.EX2 R209, R4 ;  /* 0x0000000400d17308 */ /* 0x0002e20000000800 */
[----:B------:R-:W-:Y:S02]  /*17f50*/  FMNMX.FTZ R0, R187, R0, !PT ;  /* 0x00000000bb007209 */ /* 0x000fe40007810000 */
[----:B------:R-:W-:Y:S01]  /*17f60*/  @P4 SHF.L.U32 R17, R67, 0x5, RZ ;  /* 0x0000000543114819 */ /* 0x000fe200000006ff */
[----:B------:R-:W-:Y:S01]  /*17f70*/  @P4 IMAD R5, R5, c[0x0][0x1e0], RZ ;  /* 0x0000780005054a24 */ /* 0x000fe200078e02ff */
[----:B--2---:R-:W-:Y:S01]  /*17f80*/  FMNMX.FTZ R72, R2, R72, !PT ;  /* 0x0000004802487209 */ /* 0x004fe20007810000 */
[----:B------:R-:W-:Y:S01]  /*17f90*/  FFMA.FTZ R2, R11, c[0x0][0x2d0], -R75 ;  /* 0x0000b4000b027a23 */ /* 0x000fe2000001084b */
[----:B----4-:R-:W-:Y:S01]  /*17fa0*/  FSEL R184, R7, -INF , P1 ;  /* 0xff80000007b87808 */ /* 0x010fe20000800000 */
[--C-:B------:R-:W-:Y:S01]  /*17fb0*/  FFMA.FTZ R110, R201, c[0x0][0x2d0], -R96.reuse ;  /* 0x0000b400c96e7a23 */ /* 0x100fe20000010860 */
[----:B------:R-:W-:Y:S01]  /*17fc0*/  FMNMX.FTZ R0, R186, R0, !PT ;  /* 0x00000000ba007209 */ /* 0x000fe20007810000 */
[----:B------:R2:W-:Y:S01]  /*17fd0*/  MUFU.EX2 R65, R2 ;  /* 0x0000000200417308 */ /* 0x0005e20000000800 */
[----:B------:R-:W4:Y:S01]  /*17fe0*/  SHFL.BFLY PT, R6, R72, 0x1, 0x1f ;  /* 0x0c201f0048067f89 */ /* 0x000f2200000e0000 */
[----:B------:R-:W-:Y:S01]  /*17ff0*/  @P4 IMAD R5, R242, c[0x0][0x1e4], R5 ;  /* 0x00007900f2054a24 */ /* 0x000fe200078e0205 */
[----:B------:R-:W-:Y:S04]  /*18000*/  FMNMX.FTZ R0, R185, R0, !PT ;  /* 0x00000000b9007209 */ /* 0x000fe80007810000 */
[----:B------:R-:W-:Y:S03]  /*18010*/  FMNMX.FTZ R0, R184, R0, !PT ;  /* 0x00000000b8007209 */ /* 0x000fe60007810000 */
[----:B------:R3:W-:Y:S01]  /*18020*/  MUFU.EX2 R237, R13 ;  /* 0x0000000d00ed7308 */ /* 0x0007e20000000800 */
[----:B------:R-:W-:Y:S01]  /*18030*/  FMNMX.FTZ R0, R70, R0, !PT ;  /* 0x0000000046007209 */ /* 0x000fe20007810000 */
[--C-:B-1----:R-:W-:Y:S02]  /*18040*/  FFMA.FTZ R4, R14, c[0x0][0x2d0], -R96.reuse ;  /* 0x0000b4000e047a23 */ /* 0x102fe40000010860 */
[----:B------:R-:W-:Y:S06]  /*18050*/  FFMA.FTZ R14, R29, c[0x0][0x2d0], -R75 ;  /* 0x0000b4001d0e7a23 */ /* 0x000fec000001084b */
[----:B------:R1:W-:Y:S01]  /*18060*/  MUFU.EX2 R66, R4 ;  /* 0x0000000400427308 */ /* 0x0003e20000000800 */
[----:B--2---:R-:W2:Y:S01]  /*18070*/  SHFL.BFLY PT, R2, R0, 0x2, 0x1f ;  /* 0x0c401f0000027f89 */ /* 0x004ea200000e0000 */
[----:B----4-:R-:W-:Y:S01]  /*18080*/  FMNMX.FTZ R72, R72, R6, !PT ;  /* 0x0000000648487209 */ /* 0x010fe20007810000 */
[----:B------:R-:W-:Y:S03]  /*18090*/  @P4 IMAD.WIDE.U32 R6, R242, c[0x0][0x1e0], RZ ;  /* 0x00007800f2064a25 */ /* 0x000fe600078e00ff */
[C---:B------:R-:W-:Y:S04]  /*180a0*/  FSETP.NEU.FTZ.AND P1, PT, R72.reuse, -INF , PT ;  /* 0xff8000004800780b */ /* 0x040fe80003f3d000 */
[----:B------:R4:W-:Y:S01]  /*180b0*/  MUFU.EX2 R90, R14 ;  /* 0x0000000e005a7308 */ /* 0x0009e20000000800 */
[----:B------:R-:W-:Y:S01]  /*180c0*/  FMUL.FTZ R97, R72, c[0x0][0x2d0] ;  /* 0x0000b40048617a20 */ /* 0x000fe20000410000 */
[----:B------:R-:W-:Y:S01]  /*180d0*/  @P4 IADD3 R7, R7, R5, RZ ;  /* 0x0000000507074210 */ /* 0x000fe20007ffe0ff */
[----:B------:R-:W-:Y:S01]  /*180e0*/  @P4 IMAD.MOV.U32 R5, RZ, RZ, R77 ;  /* 0x000000ffff054224 */ /* 0x000fe200078e004d */
[----:B---3--:R-:W-:Y:S01]  /*180f0*/  F2FP.PACK_AB R77, R209, R206 ;  /* 0x000000ced14d723e */ /* 0x008fe200000000ff */
[----:B------:R-:W-:Y:S01]  /*18100*/  FFMA.FTZ R13, R46, c[0x0][0x2d0], -R75 ;  /* 0x0000b4002e0d7a23 */ /* 0x000fe2000001084b */
[----:B------:R-:W-:Y:S01]  /*18110*/  FSEL R97, R97, RZ, P1 ;  /* 0x000000ff61617208 */ /* 0x000fe20000800000 */
[----:B------:R-:W-:Y:S03]  /*18120*/  @P4 IMAD R7, R7, 0x70, RZ ;  /* 0x0000007007074824 */ /* 0x000fe600078e02ff */
[----:B------:R-:W-:Y:S01]  /*18130*/  MUFU.EX2 R83, R13 ;  /* 0x0000000d00537308 */ /* 0x000fe20000000800 */
[--C-:B------:R-:W-:Y:S02]  /*18140*/  FFMA.FTZ R112, R112, c[0x0][0x2d0], -R97.reuse ;  /* 0x0000b40070707a23 */ /* 0x100fe40000010861 */
[--C-:B------:R-:W-:Y:S02]  /*18150*/  FFMA.FTZ R114, R114, c[0x0][0x2d0], -R97.reuse ;  /* 0x0000b40072727a23 */ /* 0x100fe40000010861 */
[----:B-1----:R-:W-:Y:S02]  /*18160*/  FFMA.FTZ R4, R15, c[0x0][0x2d0], -R96 ;  /* 0x0000b4000f047a23 */ /* 0x002fe40000010860 */
[----:B------:R-:W-:Y:S01]  /*18170*/  FFMA.FTZ R115, R115, c[0x0][0x2d0], -R97 ;  /* 0x0000b40073737a23 */ /* 0x000fe20000010861 */
[----:B--2---:R-:W-:Y:S01]  /*18180*/  FMNMX.FTZ R0, R0, R2, !PT ;  /* 0x0000000200007209 */ /* 0x004fe20007810000 */
[--C-:B------:R-:W-:Y:S01]  /*18190*/  FFMA.FTZ R15, R26, c[0x0][0x2d0], -R75.reuse ;  /* 0x0000b4001a0f7a23 */ /* 0x100fe2000001084b */
[----:B------:R-:W1:Y:S03]  /*181a0*/  MUFU.EX2 R8, R4 ;  /* 0x0000000400087308 */ /* 0x000e660000000800 */
[----:B------:R-:W2:Y:S01]  /*181b0*/  SHFL.BFLY PT, R2, R0, 0x1, 0x1f ;  /* 0x0c201f0000027f89 */ /* 0x000ea200000e0000 */
[----:B----4-:R-:W-:Y:S06]  /*181c0*/  FFMA.FTZ R14, R45, c[0x0][0x2d0], -R75 ;  /* 0x0000b4002d0e7a23 */ /* 0x010fec000001084b */
[----:B------:R3:W-:Y:S10]  /*181d0*/  MUFU.EX2 R214, R15 ;  /* 0x0000000f00d67308 */ /* 0x0007f40000000800 */
[----:B------:R-:W-:Y:S01]  /*181e0*/  MUFU.EX2 R114, R114 ;  /* 0x0000007200727308 */ /* 0x000fe20000000800 */
[----:B-1----:R1:W-:Y:S01]  /*181f0*/  STL [R1+0xc], R8 ;  /* 0x00000c0801007387 */ /* 0x0023e20000100800 */
[----:B------:R-:W-:Y:S01]  /*18200*/  @P4 IMAD.MOV.U32 R4, RZ, RZ, R68 ;  /* 0x000000ffff044224 */ /* 0x000fe200078e0044 */
[----:B--2---:R-:W-:Y:S01]  /*18210*/  FMNMX.FTZ R71, R0, R2, !PT ;  /* 0x0000000200477209 */ /* 0x004fe20007810000 */
[----:B------:R-:W-:Y:S06]  /*18220*/  FFMA.FTZ R0, R19, c[0x0][0x2d0], -R97 ;  /* 0x0000b40013007a23 */ /* 0x000fec0000010861 */
[----:B------:R-:W-:Y:S01]  /*18230*/  MUFU.EX2 R115, R115 ;  /* 0x0000007300737308 */ /* 0x000fe20000000800 */
[----:B------:R-:W-:Y:S04]  /*18240*/  @P4 IMAD.WIDE.U32 R4, R6, 0x70, R4 ;  /* 0x0000007006044825 */ /* 0x000fe800078e0004 */
[----:B---3--:R-:W-:Y:S01]  /*18250*/  FFMA.FTZ R15, R41, c[0x0][0x2d0], -R75 ;  /* 0x0000b400290f7a23 */ /* 0x008fe2000001084b */
[C---:B------:R-:W-:Y:S01]  /*18260*/  @P4 LEA R6, P0, R4.reuse, c[0x0][0x1c8], 0x1 ;  /* 0x0000720004064a11 */ /* 0x040fe200078008ff */
[----:B------:R-:W-:Y:S02]  /*18270*/  @P4 IMAD.IADD R7, R5, 0x1, R7 ;  /* 0x0000000105074824 */ /* 0x000fe400078e0207 */
[----:B------:R-:W-:Y:S01]  /*18280*/  FMUL.FTZ R100, R71, c[0x0][0x2d0] ;  /* 0x0000b40047647a20 */ /* 0x000fe20000410000 */
[----:B------:R2:W-:Y:S01]  /*18290*/  MUFU.EX2 R109, R0 ;  /* 0x00000000006d7308 */ /* 0x0005e20000000800 */
[----:B------:R-:W-:Y:S01]  /*182a0*/  IMAD.MOV.U32 R68, RZ, RZ, 0x5 ;  /* 0x00000005ff447424 */ /* 0x000fe200078e00ff */
[----:B------:R-:W-:Y:S02]  /*182b0*/  @P4 LEA.HI.X R7, R4, c[0x0][0x1cc], R7, 0x1, P0 ;  /* 0x0000730004074a11 */ /* 0x000fe400000f0c07 */
[----:B------:R-:W-:Y:S02]  /*182c0*/  @P4 IADD3 R4, P0, R17, R6, RZ ;  /* 0x0000000611044210 */ /* 0x000fe40007f1e0ff */
[----:B------:R-:W-:Y:S01]  /*182d0*/  @P4 SHF.L.U64.HI R12, R67, R68, c[0x0][0x1e4] ;  /* 0x00007900430c4619 */ /* 0x000fe20000010244 */
[----:B------:R3:W-:Y:S01]  /*182e0*/  @P4 LDGSTS.E.BYPASS.LTC128B.128 [R241+0x3900], [R6.64], !P6 ;  /* 0x0390000006f14fae */ /* 0x0007e2000f101d48 */
[----:B-1----:R-:W-:Y:S02]  /*182f0*/  FFMA.FTZ R8, R16, c[0x0][0x2d0], -R97 ;  /* 0x0000b40010087a23 */ /* 0x002fe40000010861 */
[----:B------:R-:W-:Y:S01]  /*18300*/  MUFU.EX2 R239, R15 ;  /* 0x0000000f00ef7308 */ /* 0x000fe20000000800 */
[----:B------:R-:W-:Y:S02]  /*18310*/  @P4 IMAD.X R5, R12, 0x1, R7, P0 ;  /* 0x000000010c054824 */ /* 0x000fe400000e0607 */
[----:B------:R-:W-:Y:S03]  /*18320*/  FFMA.FTZ R16, R25, c[0x0][0x2d0], -R75 ;  /* 0x0000b40019107a23 */ /* 0x000fe6000001084b */
[----:B------:R1:W-:Y:S04]  /*18330*/  @P4 LDGSTS.E.BYPASS.LTC128B.128 [R241+0x4100], [R4.64], !P6 ;  /* 0x0410000004f14fae */ /* 0x0003e8000f101d48 */
[----:B------:R4:W-:Y:S01]  /*18340*/  MUFU.EX2 R197, R8 ;  /* 0x0000000800c57308 */ /* 0x0009e20000000800 */
[--C-:B--2---:R-:W-:Y:S09]  /*18350*/  FFMA.FTZ R0, R20, c[0x0][0x2d0], -R97.reuse ;  /* 0x0000b40014007a23 */ /* 0x104ff20000010861 */
[----:B------:R-:W2:Y:S10]  /*18360*/  MUFU.EX2 R2, R0 ;  /* 0x0000000000027308 */ /* 0x000eb40000000800 */
[----:B------:R-:W-:Y:S01]  /*18370*/  MUFU.EX2 R25, R14 ;  /* 0x0000000e00197308 */ /* 0x000fe20000000800 */
[----:B----4-:R-:W-:Y:S09]  /*18380*/  FFMA.FTZ R8, R18, c[0x0][0x2d0], -R97 ;  /* 0x0000b40012087a23 */ /* 0x010ff20000010861 */
[----:B------:R4:W1:Y:S01]  /*18390*/  MUFU.EX2 R196, R8 ;  /* 0x0000000800c47308 */ /* 0x0008620000000800 */
[----:B--2---:R2:W-:Y:S01]  /*183a0*/  STL [R1], R2 ;  /* 0x0000000201007387 */ /* 0x0045e20000100800 */
[C---:B----4-:R-:W-:Y:S02]  /*183b0*/  @P4 IADD3 R8, P0, R17.reuse, R4, RZ ;  /* 0x0000000411084210 */ /* 0x050fe40007f1e0ff */
[----:B-1----:R-:W-:Y:S03]  /*183c0*/  F2FP.PACK_AB R64, R196, R197 ;  /* 0x000000c5c440723e */ /* 0x002fe600000000ff */
[C---:B------:R-:W-:Y:S01]  /*183d0*/  @P4 IMAD.X R9, R12.reuse, 0x1, R5, P0 ;  /* 0x000000010c094824 */ /* 0x040fe200000e0605 */
[----:B------:R-:W-:Y:S04]  /*183e0*/  @P4 IADD3 R10, P0, R17, R8, RZ ;  /* 0x00000008110a4210 */ /* 0x000fe80007f1e0ff */
[----:B------:R-:W-:Y:S01]  /*183f0*/  @P4 IADD3.X R11, R12, R9, RZ, P0, !PT ;  /* 0x000000090c0b4210 */ /* 0x000fe200007fe4ff */
[----:B------:R1:W-:Y:S01]  /*18400*/  @P4 LDGSTS.E.BYPASS.LTC128B.128 [R241+0x4900], [R8.64], !P6 ;  /* 0x0490000008f14fae */ /* 0x0003e2000f101d48 */
[----:B------:R-:W-:Y:S02]  /*18410*/  FSETP.NEU.FTZ.AND P0, PT, R71, -INF , PT ;  /* 0xff8000004700780b */ /* 0x000fe40003f1d000 */
[----:B---3--:R-:W-:Y:S02]  /*18420*/  @P4 IADD3 R6, P5, R17, R10, RZ ;  /* 0x0000000a11064210 */ /* 0x008fe40007fbe0ff */
[----:B------:R-:W-:Y:S03]  /*18430*/  FSEL R100, R100, RZ, P0 ;  /* 0x000000ff64647208 */ /* 0x000fe60000000000 */
[----:B------:R3:W-:Y:S01]  /*18440*/  @P4 LDGSTS.E.BYPASS.LTC128B.128 [R241+0x5100], [R10.64], !P6 ;  /* 0x051000000af14fae */ /* 0x0007e2000f101d48 */
[----:B------:R-:W-:Y:S02]  /*18450*/  @P4 IMAD.X R7, R12, 0x1, R11, P5 ;  /* 0x000000010c074824 */ /* 0x000fe400028e060b */
[--C-:B------:R-:W-:Y:S02]  /*18460*/  FFMA.FTZ R0, R21, c[0x0][0x2d0], -R100.reuse ;  /* 0x0000b40015007a23 */ /* 0x100fe40000010864 */
[--C-:B------:R-:W-:Y:S02]  /*18470*/  FFMA.FTZ R113, R113, c[0x0][0x2d0], -R100.reuse ;  /* 0x0000b40071717a23 */ /* 0x100fe40000010864 */
[----:B------:R4:W-:Y:S01]  /*18480*/  MUFU.EX2 R193, R0 ;  /* 0x0000000000c17308 */ /* 0x0009e20000000800 */
[----:B------:R1:W-:Y:S09]  /*18490*/  @P4 LDGSTS.E.BYPASS.LTC128B.128 [R241+0x5900], [R6.64], !P6 ;  /* 0x0590000006f14fae */ /* 0x0003f2000f101d48 */
[----:B------:R-:W-:Y:S01]  /*184a0*/  MUFU.EX2 R113, R113 ;  /* 0x0000007100717308 */ /* 0x000fe20000000800 */
[--C-:B----4-:R-:W-:Y:S09]  /*184b0*/  FFMA.FTZ R0, R22, c[0x0][0x2d0], -R100.reuse ;  /* 0x0000b40016007a23 */ /* 0x110ff20000010864 */
[----:B------:R4:W-:Y:S02]  /*184c0*/  MUFU.EX2 R199, R0 ;  /* 0x0000000000c77308 */ /* 0x0009e40000000800 */
[--C-:B----4-:R-:W-:Y:S08]  /*184d0*/  FFMA.FTZ R0, R23, c[0x0][0x2d0], -R100.reuse ;  /* 0x0000b40017007a23 */ /* 0x110ff00000010864 */
[----:B------:R4:W-:Y:S02]  /*184e0*/  MUFU.EX2 R252, R0 ;  /* 0x0000000000fc7308 */ /* 0x0009e40000000800 */
[----:B----4-:R-:W-:Y:S08]  /*184f0*/  FFMA.FTZ R0, R24, c[0x0][0x2d0], -R100 ;  /* 0x0000b40018007a23 */ /* 0x010ff00000010864 */
[----:B--2---:R-:W2:Y:S10]  /*18500*/  MUFU.EX2 R2, R0 ;  /* 0x0000000000027308 */ /* 0x004eb40000000800 */
[----:B------:R-:W4:Y:S01]  /*18510*/  MUFU.EX2 R0, R16 ;  /* 0x0000001000007308 */ /* 0x000f220000000800 */
[----:B--2---:R2:W-:Y:S04]  /*18520*/  STL [R1+0x8], R2 ;  /* 0x0000080201007387 */ /* 0x0045e80000100800 */
[----:B----4-:R4:W-:Y:S01]  /*18530*/  STL [R1+0x4], R0 ;  /* 0x0000040001007387 */ /* 0x0109e20000100800 */
[--C-:B--2---:R-:W-:Y:S06]  /*18540*/  FFMA.FTZ R2, R27, c[0x0][0x2d0], -R96.reuse ;  /* 0x0000b4001b027a23 */ /* 0x104fec0000010860 */
[----:B------:R-:W2:Y:S01]  /*18550*/  MUFU.EX2 R2, R2 ;  /* 0x0000000200027308 */ /* 0x000ea20000000800 */
[--C-:B----4-:R-:W-:Y:S09]  /*18560*/  FFMA.FTZ R0, R28, c[0x0][0x2d0], -R96.reuse ;  /* 0x0000b4001c007a23 */ /* 0x110ff20000010860 */
[----:B------:R4:W-:Y:S01]  /*18570*/  MUFU.EX2 R228, R0 ;  /* 0x0000000000e47308 */ /* 0x0009e20000000800 */
[----:B--2---:R2:W-:Y:S01]  /*18580*/  STL [R1+0x14], R2 ;  /* 0x0000140201007387 */ /* 0x0045e20000100800 */
[--C-:B----4-:R-:W-:Y:S08]  /*18590*/  FFMA.FTZ R0, R31, c[0x0][0x2d0], -R96.reuse ;  /* 0x0000b4001f007a23 */ /* 0x110ff00000010860 */
[----:B------:R4:W-:Y:S02]  /*185a0*/  MUFU.EX2 R231, R0 ;  /* 0x0000000000e77308 */ /* 0x0009e40000000800 */
[----:B----4-:R-:W-:Y:S08]  /*185b0*/  FFMA.FTZ R0, R32, c[0x0][0x2d0], -R96 ;  /* 0x0000b40020007a23 */ /* 0x010ff00000010860 */
[----:B------:R4:W-:Y:S02]  /*185c0*/  MUFU.EX2 R238, R0 ;  /* 0x0000000000ee7308 */ /* 0x0009e40000000800 */
[--C-:B----4-:R-:W-:Y:S08]  /*185d0*/  FFMA.FTZ R0, R33, c[0x0][0x2d0], -R97.reuse ;  /* 0x0000b40021007a23 */ /* 0x110ff00000010861 */
[----:B--2---:R2:W4:Y:S02]  /*185e0*/  MUFU.EX2 R2, R0 ;  /* 0x0000000000027308 */ /* 0x0045240000000800 */
[--C-:B--2---:R-:W-:Y:S01]  /*185f0*/  FFMA.FTZ R0, R34, c[0x0][0x2d0], -R97.reuse ;  /* 0x0000b40022007a23 */ /* 0x104fe20000010861 */
[----:B----4-:R2:W-:Y:S07]  /*18600*/  STL [R1+0x10], R2 ;  /* 0x0000100201007387 */ /* 0x0105ee0000100800 */
[----:B------:R4:W-:Y:S01]  /*18610*/  MUFU.EX2 R232, R0 ;  /* 0x0000000000e87308 */ /* 0x0009e20000000800 */
[----:B------:R1:W-:Y:S01]  /*18620*/  STL [R1+0xbc], R74 ;  /* 0x0000bc4a01007387 */ /* 0x0003e20000100800 */
[--C-:B--2---:R-:W-:Y:S02]  /*18630*/  FFMA.FTZ R2, R37, c[0x0][0x2d0], -R97.reuse ;  /* 0x0000b40025027a23 */ /* 0x104fe40000010861 */
[----:B----4-:R-:W-:Y:S06]  /*18640*/  FFMA.FTZ R0, R35, c[0x0][0x2d0], -R100 ;  /* 0x0000b40023007a23 */ /* 0x010fec0000010864 */
[----:B------:R2:W-:Y:S10]  /*18650*/  MUFU.EX2 R235, R2 ;  /* 0x0000000200eb7308 */ /* 0x0005f40000000800 */
[----:B------:R4:W-:Y:S01]  /*18660*/  MUFU.EX2 R242, R0 ;  /* 0x0000000000f27308 */ /* 0x0009e20000000800 */
[----:B--2---:R-:W-:Y:S09]  /*18670*/  FFMA.FTZ R2, R43, c[0x0][0x2d0], -R96 ;  /* 0x0000b4002b027a23 */ /* 0x004ff20000010860 */
[----:B------:R2:W-:Y:S01]  /*18680*/  MUFU.EX2 R240, R2 ;  /* 0x0000000200f07308 */ /* 0x0005e20000000800 */
[--C-:B----4-:R-:W-:Y:S09]  /*18690*/  FFMA.FTZ R0, R36, c[0x0][0x2d0], -R100.reuse ;  /* 0x0000b40024007a23 */ /* 0x110ff20000010864 */
[----:B------:R4:W-:Y:S01]  /*186a0*/  MUFU.EX2 R229, R0 ;  /* 0x0000000000e57308 */ /* 0x0009e20000000800 */
[--C-:B--2---:R-:W-:Y:S09]  /*186b0*/  FFMA.FTZ R2, R51, c[0x0][0x2d0], -R100.reuse ;  /* 0x0000b40033027a23 */ /* 0x104ff20000010864 */
[----:B------:R-:W-:Y:S01]  /*186c0*/  MUFU.EX2 R234, R2 ;  /* 0x0000000200ea7308 */ /* 0x000fe20000000800 */
[----:B----4-:R-:W-:Y:S09]  /*186d0*/  FFMA.FTZ R0, R38, c[0x0][0x2d0], -R97 ;  /* 0x0000b40026007a23 */ /* 0x010ff20000010861 */
[----:B------:R2:W-:Y:S02]  /*186e0*/  MUFU.EX2 R28, R0 ;  /* 0x00000000001c7308 */ /* 0x0005e40000000800 */
[--C-:B--2---:R-:W-:Y:S08]  /*186f0*/  FFMA.FTZ R0, R39, c[0x0][0x2d0], -R100.reuse ;  /* 0x0000b40027007a23 */ /* 0x104ff00000010864 */
[----:B------:R2:W-:Y:S02]  /*18700*/  MUFU.EX2 R236, R0 ;  /* 0x0000000000ec7308 */ /* 0x0005e40000000800 */
[----:B--2---:R-:W-:Y:S08]  /*18710*/  FFMA.FTZ R0, R40, c[0x0][0x2d0], -R100 ;  /* 0x0000b40028007a23 */ /* 0x004ff00000010864 */
[----:B------:R2:W-:Y:S02]  /*18720*/  MUFU.EX2 R16, R0 ;  /* 0x0000000000107308 */ /* 0x0005e40000000800 */
[----:B--2---:R-:W-:Y:S08]  /*18730*/  FFMA.FTZ R0, R42, c[0x0][0x2d0], -R75 ;  /* 0x0000b4002a007a23 */ /* 0x004ff0000001084b */
[----:B------:R2:W-:Y:S02]  /*18740*/  MUFU.EX2 R119, R0 ;  /* 0x0000000000777308 */ /* 0x0005e40000000800 */
[--C-:B--2---:R-:W-:Y:S08]  /*18750*/  FFMA.FTZ R0, R44, c[0x0][0x2d0], -R96.reuse ;  /* 0x0000b4002c007a23 */ /* 0x104ff00000010860 */
[----:B------:R2:W-:Y:S02]  /*18760*/  MUFU.EX2 R230, R0 ;  /* 0x0000000000e67308 */ /* 0x0005e40000000800 */
[--C-:B--2---:R-:W-:Y:S08]  /*18770*/  FFMA.FTZ R0, R47, c[0x0][0x2d0], -R96.reuse ;  /* 0x0000b4002f007a23 */ /* 0x104ff00000010860 */
[----:B------:R2:W-:Y:S02]  /*18780*/  MUFU.EX2 R24, R0 ;  /* 0x0000000000187308 */ /* 0x0005e40000000800 */
[----:B--2---:R-:W-:Y:S08]  /*18790*/  FFMA.FTZ R0, R48, c[0x0][0x2d0], -R96 ;  /* 0x0000b40030007a23 */ /* 0x004ff00000010860 */
[----:B------:R2:W-:Y:S02]  /*187a0*/  MUFU.EX2 R84, R0 ;  /* 0x0000000000547308 */ /* 0x0005e40000000800 */
[--C-:B--2---:R-:W-:Y:S08]  /*187b0*/  FFMA.FTZ R0, R49, c[0x0][0x2d0], -R97.reuse ;  /* 0x0000b40031007a23 */ /* 0x104ff00000010861 */
[----:B------:R2:W-:Y:S02]  /*187c0*/  MUFU.EX2 R233, R0 ;  /* 0x0000000000e97308 */ /* 0x0005e40000000800 */
[----:B--2---:R-:W-:Y:S08]  /*187d0*/  FFMA.FTZ R0, R50, c[0x0][0x2d0], -R97 ;  /* 0x0000b40032007a23 */ /* 0x004ff00000010861 */
[----:B------:R2:W-:Y:S02]  /*187e0*/  MUFU.EX2 R27, R0 ;  /* 0x00000000001b7308 */ /* 0x0005e40000000800 */
[----:B--2---:R-:W-:Y:S02]  /*187f0*/  FSEL R0, R74, RZ, P3 ;  /* 0x000000ff4a007208 */ /* 0x004fe40001800000 */
[----:B-1----:R-:W2:Y:S01]  /*18800*/  LDL.LU R74, [R1+0x8] ;  /* 0x00000800014a7983 */ /* 0x002ea20000300800 */
[----:B------:R-:W-:Y:S02]  /*18810*/  @P4 IADD3 R4, P3, R17, R6, RZ ;  /* 0x0000000611044210 */ /* 0x000fe40007f7e0ff */
[----:B------:R-:W-:Y:S01]  /*18820*/  FADD.FTZ R2, -R0, R3 ;  /* 0x0000000300027221 */ /* 0x000fe20000010100 */
[----:B------:R1:W-:Y:S01]  /*18830*/  STL [R1+0xc0], R73 ;  /* 0x0000c04901007387 */ /* 0x0003e20000100800 */
[----:B------:R-:W-:Y:S01]  /*18840*/  FSEL R0, R73, RZ, P2 ;  /* 0x000000ff49007208 */ /* 0x000fe20001000000 */
[----:B------:R-:W-:Y:S01]  /*18850*/  @P4 IMAD.X R5, R12, 0x1, R7, P3 ;  /* 0x000000010c054824 */ /* 0x000fe200018e0607 */
[----:B------:R-:W-:Y:S01]  /*18860*/  @P4 IADD3 R8, P2, R17, R4, RZ ;  /* 0x0000000411084210 */ /* 0x000fe20007f5e0ff */
[----:B------:R-:W-:Y:S02]  /*18870*/  FMUL.FTZ R2, R2, c[0x0][0x2d0] ;  /* 0x0000b40002027a20 */ /* 0x000fe40000410000 */
[----:B------:R-:W-:Y:S01]  /*18880*/  FADD.FTZ R0, -R0, R116 ;  /* 0x0000007400007221 */ /* 0x000fe20000010100 */
[----:B------:R4:W-:Y:S01]  /*18890*/  @P4 LDGSTS.E.BYPASS.LTC128B.128 [R241+0x6100], [R4.64], !P6 ;  /* 0x0610000004f14fae */ /* 0x0009e2000f101d48 */
[----:B------:R3:W3:Y:S01]  /*188a0*/  MUFU.EX2 R3, R2 ;  /* 0x0000000200037308 */ /* 0x0006e20000000800 */
[----:B------:R-:W-:Y:S01]  /*188b0*/  @P4 IADD3.X R9, R12, R5, RZ, P2, !PT ;  /* 0x000000050c094210 */ /* 0x000fe200017fe4ff */
[----:B------:R-:W-:Y:S01]  /*188c0*/  FMUL.FTZ R0, R0, c[0x0][0x2d0] ;  /* 0x0000b40000007a20 */ /* 0x000fe20000410000 */
[----:B------:R-:W-:Y:S04]  /*188d0*/  MOV R116, R81 ;  /* 0x0000005100747202 */ /* 0x000fe80000000f00 */
[----:B------:R4:W-:Y:S03]  /*188e0*/  @P4 LDGSTS.E.BYPASS.LTC128B.128 [R241+0x6900], [R8.64], !P6 ;  /* 0x0690000008f14fae */ /* 0x0009e6000f101d48 */
[----:B------:R4:W4:Y:S05]  /*188f0*/  MUFU.EX2 R69, R0 ;  /* 0x0000000000457308 */ /* 0x00092a0000000800 */
[----:B------:R-:W2:Y:S08]  /*18900*/  LDSM.16.MT88.4 R20, [R224+0x100] ;  /* 0x00010000e014783b */ /* 0x000eb00000004200 */
[----:B-1----:R-:W2:Y:S01]  /*18910*/  LDL.LU R73, [R1] ;  /* 0x0000000001497983 */ /* 0x002ea20000300800 */
[----:B---3--:R-:W-:Y:S01]  /*18920*/  FSEL R2, R72, RZ, P1 ;  /* 0x000000ff48027208 */ /* 0x008fe20000800000 */
[C---:B------:R-:W-:Y:S02]  /*18930*/  FMUL.FTZ R17, R3.reuse, R133 ;  /* 0x0000008503117220 */ /* 0x040fe40000410000 */
[----:B------:R1:W-:Y:S01]  /*18940*/  STL [R1+0xc4], R72 ;  /* 0x0000c44801007387 */ /* 0x0003e20000100800 */
[C---:B----4-:R-:W-:Y:S02]  /*18950*/  FMUL.FTZ R4, R3.reuse, R120 ;  /* 0x0000007803047220 */ /* 0x050fe40000410000 */
[C---:B------:R-:W-:Y:S01]  /*18960*/  FMUL.FTZ R5, R3.reuse, R121 ;  /* 0x0000007903057220 */ /* 0x040fe20000410000 */
[----:B------:R-:W3:Y:S01]  /*18970*/  LDSM.16.MT88.4 R36, [R227+0x100] ;  /* 0x00010000e324783b */ /* 0x000ee20000004200 */
[----:B------:R-:W-:Y:S02]  /*18980*/  FMUL.FTZ R32, R3, R148 ;  /* 0x0000009403207220 */ /* 0x000fe40000410000 */
[----:B------:R-:W-:Y:S01]  /*18990*/  FADD.FTZ R0, -R2, R117 ;  /* 0x0000007502007221 */ /* 0x000fe20000010100 */
[----:B------:R-:W-:Y:S01]  /*189a0*/  FSEL R2, R71, RZ, P0 ;  /* 0x000000ff47027208 */ /* 0x000fe20000000000 */
[----:B------:R-:W-:Y:S02]  /*189b0*/  IMAD.MOV.U32 R117, RZ, RZ, R66 ;  /* 0x000000ffff757224 */ /* 0x000fe400078e0042 */
[----:B------:R-:W-:Y:S01]  /*189c0*/  FMUL.FTZ R0, R0, c[0x0][0x2d0] ;  /* 0x0000b40000007a20 */ /* 0x000fe20000410000 */
[----:B------:R-:W-:Y:S01]  /*189d0*/  LDSM.16.MT88.4 R92, [R225+0x900] ;  /* 0x00090000e15c783b */ /* 0x000fe20000004200 */
[C---:B------:R-:W-:Y:S02]  /*189e0*/  FMUL.FTZ R6, R69.reuse, R122 ;  /* 0x0000007a45067220 */ /* 0x040fe40000410000 */
[----:B------:R4:W3:Y:S01]  /*189f0*/  MUFU.EX2 R68, R0 ;  /* 0x0000000000447308 */ /* 0x0008e20000000800 */
[C---:B------:R-:W-:Y:S02]  /*18a00*/  FMUL.FTZ R7, R69.reuse, R123 ;  /* 0x0000007b45077220 */ /* 0x040fe40000410000 */
[C---:B------:R-:W-:Y:S02]  /*18a10*/  FMUL.FTZ R19, R69.reuse, R135 ;  /* 0x0000008745137220 */ /* 0x040fe40000410000 */
[----:B------:R-:W-:Y:S01]  /*18a20*/  FMUL.FTZ R18, R69, R134 ;  /* 0x0000008645127220 */ /* 0x000fe20000410000 */
[----:B------:R-:W0:Y:S01]  /*18a30*/  LDGDEPBAR ;  /* 0x00000000000079af */ /* 0x000e220000000000 */
[----:B------:R-:W-:Y:S02]  /*18a40*/  FMUL.FTZ R33, R3, R149 ;  /* 0x0000009503217220 */ /* 0x000fe40000410000 */
[C---:B------:R-:W-:Y:S01]  /*18a50*/  FMUL.FTZ R34, R69.reuse, R150 ;  /* 0x0000009645227220 */ /* 0x040fe20000410000 */
[----:B------:R-:W-:Y:S01]  /*18a60*/  MOV R150, R83 ;  /* 0x0000005300967202 */ /* 0x000fe20000000f00 */
[----:B------:R-:W-:Y:S02]  /*18a70*/  FMUL.FTZ R35, R69, R151 ;  /* 0x0000009745237220 */ /* 0x000fe40000410000 */
[----:B------:R-:W-:Y:S01]  /*18a80*/  IMAD.MOV.U32 R151, RZ, RZ, R82 ;  /* 0x000000ffff977224 */ /* 0x000fe200078e0052 */
[----:B-1----:R-:W2:Y:S01]  /*18a90*/  LDL.LU R72, [R1+0xc] ;  /* 0x00000c0001487983 */ /* 0x002ea20000300800 */
[C---:B------:R-:W-:Y:S01]  /*18aa0*/  FMUL.FTZ R48, R3.reuse, R164 ;  /* 0x000000a403307220 */ /* 0x040fe20000410000 */
[----:B------:R-:W-:Y:S01]  /*18ab0*/  MOV R245, R150 ;  /* 0x0000009600f57202 */ /* 0x000fe20000000f00 */
[----:B------:R-:W-:Y:S01]  /*18ac0*/  FMUL.FTZ R49, R3, R165 ;  /* 0x000000a503317220 */ /* 0x000fe20000410000 */
[----:B------:R-:W2:Y:S01]  /*18ad0*/  LDL.LU R135, [R1+0x4] ;  /* 0x0000040001877983 */ /* 0x000ea20000300800 */
[C---:B------:R-:W-:Y:S02]  /*18ae0*/  FMUL.FTZ R50, R69.reuse, R166 ;  /* 0x000000a645327220 */ /* 0x040fe40000410000 */
[----:B------:R-:W-:Y:S01]  /*18af0*/  FMUL.FTZ R51, R69, R167 ;  /* 0x000000a745337220 */ /* 0x000fe20000410000 */
[----:B------:R-:W2:Y:S01]  /*18b00*/  LDL.LU R134, [R1+0x14] ;  /* 0x0000140001867983 */ /* 0x000ea20000300800 */
[----:B------:R-:W-:Y:S02]  /*18b10*/  IMAD.MOV.U32 R149, RZ, RZ, R84 ;  /* 0x000000ffff957224 */ /* 0x000fe400078e0054 */
[----:B----4-:R-:W-:Y:S01]  /*18b20*/  FADD.FTZ R0, -R2, R118 ;  /* 0x0000007602007221 */ /* 0x010fe20000010100 */
[----:B------:R-:W4:Y:S01]  /*18b30*/  LDL.LU R133, [R1+0x10] ;  /* 0x0000100001857983 */ /* 0x000f220000300800 */
[----:B------:R-:W-:Y:S02]  /*18b40*/  FFMA.FTZ R2, R52, c[0x0][0x2d0], -R100 ;  /* 0x0000b40034027a23 */ /* 0x000fe40000010864 */
[----:B------:R-:W-:Y:S01]  /*18b50*/  FMUL.FTZ R0, R0, c[0x0][0x2d0] ;  /* 0x0000b40000007a20 */ /* 0x000fe20000410000 */
[----:B------:R-:W-:Y:S01]  /*18b60*/  LDSM.16.MT88.4 R164, [R225+0x3100] ;  /* 0x00310000e1a4783b */ /* 0x000fe20000004200 */
[----:B------:R1:W1:Y:S01]  /*18b70*/  MUFU.EX2 R26, R2 ;  /* 0x00000002001a7308 */ /* 0x0002620000000800 */
[C---:B---3--:R-:W-:Y:S02]  /*18b80*/  FMUL.FTZ R12, R68.reuse, R128 ;  /* 0x00000080440c7220 */ /* 0x048fe40000410000 */
[----:B------:R-:W-:Y:S01]  /*18b90*/  IMAD.MOV.U32 R118, RZ, RZ, R65 ;  /* 0x000000ffff767224 */ /* 0x000fe200078e0041 */
[----:B------:R-:W-:Y:S01]  /*18ba0*/  F2FP.PACK_AB R65, R199, R193 ;  /* 0x000000c1c741723e */ /* 0x000fe200000000ff */
[C---:B------:R-:W-:Y:S01]  /*18bb0*/  FMUL.FTZ R8, R68.reuse, R124 ;  /* 0x0000007c44087220 */ /* 0x040fe20000410000 */
[----:B------:R-:W-:Y:S01]  /*18bc0*/  MOV R124, R27 ;  /* 0x0000001b007c7202 */ /* 0x000fe20000000f00 */
[----:B------:R-:W-:Y:S01]  /*18bd0*/  FMUL.FTZ R9, R68, R125 ;  /* 0x0000007d44097220 */ /* 0x000fe20000410000 */
[----:B------:R-:W-:Y:S01]  /*18be0*/  F2FP.PACK_AB R78, R118, R249 ;  /* 0x000000f9764e723e */ /* 0x000fe200000000ff */
[C---:B------:R-:W-:Y:S01]  /*18bf0*/  FMUL.FTZ R13, R68.reuse, R129 ;  /* 0x00000081440d7220 */ /* 0x040fe20000410000 */
[----:B------:R-:W3:Y:S01]  /*18c00*/  MUFU.EX2 R0, R0 ;  /* 0x0000000000007308 */ /* 0x000ee20000000800 */
[C---:B------:R-:W-:Y:S02]  /*18c10*/  FMUL.FTZ R29, R68.reuse, R145 ;  /* 0x00000091441d7220 */ /* 0x040fe40000410000 */
[C---:B------:R-:W-:Y:S02]  /*18c20*/  FMUL.FTZ R40, R68.reuse, R156 ;  /* 0x0000009c44287220 */ /* 0x040fe40000410000 */
[C---:B------:R-:W-:Y:S02]  /*18c30*/  FMUL.FTZ R41, R68.reuse, R157 ;  /* 0x0000009d44297220 */ /* 0x040fe40000410000 */
[C---:B------:R-:W-:Y:S02]  /*18c40*/  FMUL.FTZ R44, R68.reuse, R160 ;  /* 0x000000a0442c7220 */ /* 0x040fe40000410000 */
[----:B------:R-:W-:Y:S02]  /*18c50*/  FMUL.FTZ R45, R68, R161 ;  /* 0x000000a1442d7220 */ /* 0x000fe40000410000 */
[--C-:B------:R-:W-:Y:S02]  /*18c60*/  FFMA.FTZ R123, R192, c[0x0][0x2d0], -R96.reuse ;  /* 0x0000b400c07b7a23 */ /* 0x100fe40000010860 */
[----:B------:R-:W-:Y:S02]  /*18c70*/  FFMA.FTZ R122, R198, c[0x0][0x2d0], -R96 ;  /* 0x0000b400c67a7a23 */ /* 0x000fe40000010860 */
[----:B-1----:R-:W-:Y:S02]  /*18c80*/  FFMA.FTZ R2, R53, c[0x0][0x2d0], -R97 ;  /* 0x0000b40035027a23 */ /* 0x002fe40000010861 */
[----:B------:R-:W-:Y:S02]  /*18c90*/  IMAD.MOV.U32 R125, RZ, RZ, R26 ;  /* 0x000000ffff7d7224 */ /* 0x000fe400078e001a */
[----:B------:R-:W-:Y:S02]  /*18ca0*/  IMAD.MOV.U32 R244, RZ, RZ, R149 ;  /* 0x000000fffff47224 */ /* 0x000fe400078e0095 */
[--C-:B------:R-:W-:Y:S02]  /*18cb0*/  FFMA.FTZ R121, R213, c[0x0][0x2d0], -R75.reuse ;  /* 0x0000b400d5797a23 */ /* 0x100fe4000001084b */
[----:B------:R-:W-:Y:S02]  /*18cc0*/  FFMA.FTZ R120, R215, c[0x0][0x2d0], -R75 ;  /* 0x0000b400d7787a23 */ /* 0x000fe4000001084b */
[C---:B---3--:R-:W-:Y:S02]  /*18cd0*/  FMUL.FTZ R10, R0.reuse, R126 ;  /* 0x0000007e000a7220 */ /* 0x048fe40000410000 */
[----:B------:R1:W3:Y:S01]  /*18ce0*/  MUFU.EX2 R126, R2 ;  /* 0x00000002007e7308 */ /* 0x0002e20000000800 */
[C---:B------:R-:W-:Y:S02]  /*18cf0*/  FMUL.FTZ R11, R0.reuse, R127 ;  /* 0x0000007f000b7220 */ /* 0x040fe40000410000 */
[C---:B------:R-:W-:Y:S02]  /*18d00*/  FMUL.FTZ R14, R0.reuse, R130 ;  /* 0x00000082000e7220 */ /* 0x040fe40000410000 */
[C---:B------:R-:W-:Y:S01]  /*18d10*/  FMUL.FTZ R15, R0.reuse, R131 ;  /* 0x00000083000f7220 */ /* 0x040fe20000410000 */
[----:B------:R-:W-:Y:S01]  /*18d20*/  MOV R131, R16 ;  /* 0x0000001000837202 */ /* 0x000fe20000000f00 */
[----:B------:R-:W-:Y:S02]  /*18d30*/  FMUL.FTZ R16, R3, R132 ;  /* 0x0000008403107220 */ /* 0x000fe40000410000 */
        /* <DEDUP_REMOVED lines=8> */
[----:B-1----:R-:W-:Y:S02]  /*18dc0*/  FFMA.FTZ R2, R54, c[0x0][0x2d0], -R97 ;  /* 0x0000b40036027a23 */ /* 0x002fe40000010861 */
[----:B------:R-:W-:Y:S02]  /*18dd0*/  IMAD.MOV.U32 R130, RZ, RZ, R87 ;  /* 0x000000ffff827224 */ /* 0x000fe400078e0057 */
[----:B------:R1:W1:Y:S01]  /*18de0*/  MUFU.EX2 R128, R2 ;  /* 0x0000000200807308 */ /* 0x0002620000000800 */
[----:B------:R-:W-:Y:S02]  /*18df0*/  IMAD.MOV.U32 R132, RZ, RZ, R90 ;  /* 0x000000ffff847224 */ /* 0x000fe400078e005a */
[----:B---3--:R-:W-:Y:S02]  /*18e00*/  IMAD.MOV.U32 R215, RZ, RZ, R126 ;  /* 0x000000ffffd77224 */ /* 0x008fe400078e007e */
[--C-:B------:R-:W-:Y:S05]  /*18e10*/  FFMA.FTZ R126, R185, c[0x0][0x2d0], -R100.reuse ;  /* 0x0000b400b97e7a23 */ /* 0x100fea0000010864 */
[----:B------:R-:W-:Y:S10]  /*18e20*/  MUFU.EX2 R185, R108 ;  /* 0x0000006c00b97308 */ /* 0x000ff40000000800 */
[----:B------:R-:W-:Y:S01]  /*18e30*/  MUFU.EX2 R108, R122 ;  /* 0x0000007a006c7308 */ /* 0x000fe20000000800 */
[----:B-1----:R-:W-:Y:S02]  /*18e40*/  FFMA.FTZ R2, R55, c[0x0][0x2d0], -R100 ;  /* 0x0000b40037027a23 */ /* 0x002fe40000010864 */
[----:B------:R-:W1:Y:S01]  /*18e50*/  LDSM.16.MT88.4 R52, [R225+0x100] ;  /* 0x00010000e134783b */ /* 0x000e620000004200 */
[----:B------:R-:W-:Y:S02]  /*18e60*/  IMAD.MOV.U32 R246, RZ, RZ, R128 ;  /* 0x000000fffff67224 */ /* 0x000fe400078e0080 */
[--C-:B------:R-:W-:Y:S04]  /*18e70*/  FFMA.FTZ R128, R184, c[0x0][0x2d0], -R100.reuse ;  /* 0x0000b400b8807a23 */ /* 0x100fe80000010864 */
[----:B------:R3:W3:Y:S10]  /*18e80*/  MUFU.EX2 R127, R2 ;  /* 0x00000002007f7308 */ /* 0x0006f40000000800 */
[----:B------:R-:W-:Y:S10]  /*18e90*/  MUFU.EX2 R184, R110 ;  /* 0x0000006e00b87308 */ /* 0x000ff40000000800 */
[----:B------:R-:W-:Y:S01]  /*18ea0*/  MUFU.EX2 R110, R120 ;  /* 0x00000078006e7308 */ /* 0x000fe20000000800 */
[--C-:B---3--:R-:W-:Y:S01]  /*18eb0*/  FFMA.FTZ R2, R56, c[0x0][0x2d0], -R100.reuse ;  /* 0x0000b40038027a23 */ /* 0x108fe20000010864 */
[----:B------:R-:W-:Y:S01]  /*18ec0*/  MOV R216, R127 ;  /* 0x0000007f00d87202 */ /* 0x000fe20000000f00 */
[----:B------:R-:W-:Y:S02]  /*18ed0*/  FMUL.FTZ R56, R68, R172 ;  /* 0x000000ac44387220 */ /* 0x000fe40000410000 */
[----:B------:R-:W-:Y:S05]  /*18ee0*/  FFMA.FTZ R127, R101, c[0x0][0x2d0], -R97 ;  /* 0x0000b400657f7a23 */ /* 0x000fea0000010861 */
[----:B------:R3:W-:Y:S01]  /*18ef0*/  MUFU.EX2 R129, R2 ;  /* 0x0000000200817308 */ /* 0x0007e20000000800 */
[----:B------:R-:W-:Y:S09]  /*18f00*/  FFMA.FTZ R101, R200, c[0x0][0x2d0], -R100 ;  /* 0x0000b400c8657a23 */ /* 0x000ff20000010864 */
[----:B------:R-:W-:Y:S01]  /*18f10*/  MUFU.EX2 R172, R112 ;  /* 0x0000007000ac7308 */ /* 0x000fe20000000800 */
[----:B---3--:R-:W-:Y:S02]  /*18f20*/  FFMA.FTZ R2, R57, c[0x0][0x2d0], -R75 ;  /* 0x0000b40039027a23 */ /* 0x008fe4000001084b */
[----:B------:R-:W-:Y:S01]  /*18f30*/  FMUL.FTZ R57, R68, R173 ;  /* 0x000000ad44397220 */ /* 0x000fe20000410000 */
[----:B--2---:R-:W-:Y:S02]  /*18f40*/  F2FP.PACK_AB R67, R74, R252 ;  /* 0x000000fc4a43723e */ /* 0x004fe400000000ff */
[----:B------:R-:W-:Y:S02]  /*18f50*/  F2FP.PACK_AB R66, R73, R109 ;  /* 0x0000006d4942723e */ /* 0x000fe400000000ff */
[----:B------:R-:W-:Y:S07]  /*18f60*/  F2FP.PACK_AB R79, R72, R117 ;  /* 0x00000075484f723e */ /* 0x000fee00000000ff */
[-C--:B------:R-:W-:Y:S08]  /*18f70*/  HMMA.16816.F32 R4, R76, R20.reuse, R4 ;  /* 0x000000144c04723c */ /* 0x080ff00000001804 */
[C---:B------:R-:W-:Y:S07]  /*18f80*/  HMMA.16816.F32 R8, R64.reuse, R20, R8 ;  /* 0x000000144008723c */ /* 0x040fee0000001808 */
[C---:B------:R-:W-:Y:S01]  /*18f90*/  FMUL.FTZ R21, R3.reuse, R137 ;  /* 0x0000008903157220 */ /* 0x040fe20000410000 */
[-C--:B------:R-:W-:Y:S04]  /*18fa0*/  HMMA.16816.F32 R12, R64, R22.reuse, R12 ;  /* 0x00000016400c723c */ /* 0x080fe8000000180c */
[----:B------:R-:W-:Y:S01]  /*18fb0*/  FMUL.FTZ R20, R3, R136 ;  /* 0x0000008803147220 */ /* 0x000fe20000410000 */
[----:B------:R-:W-:Y:S01]  /*18fc0*/  MOV R137, R25 ;  /* 0x0000001900897202 */ /* 0x000fe20000000f00 */
[----:B------:R-:W-:Y:S02]  /*18fd0*/  IMAD.MOV.U32 R136, RZ, RZ, R28 ;  /* 0x000000ffff887224 */ /* 0x000fe400078e001c */
[C---:B------:R-:W-:Y:S04]  /*18fe0*/  HMMA.16816.F32 R16, R76.reuse, R22, R16 ;  /* 0x000000164c10723c */ /* 0x040fe80000001810 */
[C---:B------:R-:W-:Y:S02]  /*18ff0*/  FMUL.FTZ R25, R68.reuse, R141 ;  /* 0x0000008d44197220 */ /* 0x040fe40000410000 */
[C---:B------:R-:W-:Y:S01]  /*19000*/  FMUL.FTZ R28, R68.reuse, R144 ;  /* 0x00000090441c7220 */ /* 0x040fe20000410000 */
[----:B------:R-:W-:Y:S01]  /*19010*/  MOV R144, R85 ;  /* 0x0000005500907202 */ /* 0x000fe20000000f00 */
[C---:B------:R-:W-:Y:S02]  /*19020*/  FMUL.FTZ R23, R69.reuse, R139 ;  /* 0x0000008b45177220 */ /* 0x040fe40000410000 */
[----:B------:R2:W-:Y:S02]  /*19030*/  MUFU.EX2 R139, R2 ;  /* 0x00000002008b7308 */ /* 0x0005e40000000800 */
[----:B------:R-:W-:Y:S02]  /*19040*/  FMUL.FTZ R22, R69, R138 ;  /* 0x0000008a45167220 */ /* 0x000fe40000410000 */
[----:B------:R-:W-:Y:S02]  /*19050*/  IMAD.MOV.U32 R138, RZ, RZ, R24 ;  /* 0x000000ffff8a7224 */ /* 0x000fe400078e0018 */
[----:B------:R-:W-:Y:S03]  /*19060*/  FMUL.FTZ R24, R68, R140 ;  /* 0x0000008c44187220 */ /* 0x000fe60000410000 */
[-C--:B------:R-:W-:Y:S03]  /*19070*/  HMMA.16816.F32 R20, R76, R36.reuse, R20 ;  /* 0x000000244c14723c */ /* 0x080fe60000001814 */
[----:B------:R-:W-:Y:S01]  /*19080*/  MOV R213, R138 ;  /* 0x0000008a00d57202 */ /* 0x000fe20000000f00 */
[----:B------:R-:W-:Y:S02]  /*19090*/  IMAD.MOV.U32 R138, RZ, RZ, R109 ;  /* 0x000000ffff8a7224 */ /* 0x000fe400078e006d */
[----:B------:R-:W-:Y:S02]  /*190a0*/  FFMA.FTZ R109, R191, c[0x0][0x2d0], -R97 ;  /* 0x0000b400bf6d7a23 */ /* 0x000fe40000010861 */
[C---:B------:R-:W-:Y:S02]  /*190b0*/  HMMA.16816.F32 R24, R64.reuse, R36, R24 ;  /* 0x000000244018723c */ /* 0x040fe40000001818 */
[----:B------:R-:W-:Y:S02]  /*190c0*/  MUFU.EX2 R173, R109 ;  /* 0x0000006d00ad7308 */ /* 0x000fe40000000800 */
[--C-:B--2---:R-:W-:Y:S04]  /*190d0*/  FFMA.FTZ R2, R58, c[0x0][0x2d0], -R75.reuse ;  /* 0x0000b4003a027a23 */ /* 0x104fe8000001084b */
[-C--:B------:R-:W-:Y:S04]  /*190e0*/  HMMA.16816.F32 R28, R64, R38.reuse, R28 ;  /* 0x00000026401c723c */ /* 0x080fe8000000181c */
[----:B------:R2:W-:Y:S01]  /*190f0*/  MUFU.EX2 R141, R2 ;  /* 0x00000002008d7308 */ /* 0x0005e20000000800 */
[C---:B------:R-:W-:Y:S02]  /*19100*/  FMUL.FTZ R36, R3.reuse, R152 ;  /* 0x0000009803247220 */ /* 0x040fe40000410000 */
[----:B------:R-:W-:Y:S01]  /*19110*/  FMUL.FTZ R37, R3, R153 ;  /* 0x0000009903257220 */ /* 0x000fe20000410000 */
[C---:B------:R-:W-:Y:S04]  /*19120*/  HMMA.16816.F32 R32, R76.reuse, R38, R32 ;  /* 0x000000264c20723c */ /* 0x040fe80000001820 */
[C---:B------:R-:W-:Y:S02]  /*19130*/  FMUL.FTZ R58, R0.reuse, R174 ;  /* 0x000000ae003a7220 */ /* 0x040fe40000410000 */
[----:B------:R-:W-:Y:S01]  /*19140*/  MUFU.EX2 R109, R121 ;  /* 0x00000079006d7308 */ /* 0x000fe20000000800 */
[C---:B------:R-:W-:Y:S02]  /*19150*/  FMUL.FTZ R38, R69.reuse, R154 ;  /* 0x0000009a45267220 */ /* 0x040fe40000410000 */
[----:B------:R-:W-:Y:S03]  /*19160*/  FMUL.FTZ R39, R69, R155 ;  /* 0x0000009b45277220 */ /* 0x000fe60000410000 */
[----:B------:R-:W-:Y:S02]  /*19170*/  IMAD.MOV.U32 R154, RZ, RZ, R80 ;  /* 0x000000ffff9a7224 */ /* 0x000fe400078e0050 */
[----:B------:R-:W3:Y:S02]  /*19180*/  LDSM.16.MT88.4 R80, [R226+0x100] ;  /* 0x00010000e250783b */ /* 0x000ee40000004200 */
[-C--:B-1----:R-:W-:Y:S01]  /*19190*/  HMMA.16816.F32 R36, R76, R52.reuse, R36 ;  /* 0x000000344c24723c */ /* 0x082fe20000001824 */
[----:B------:R-:W-:Y:S02]  /*191a0*/  MUFU.EX2 R174, R105 ;  /* 0x0000006900ae7308 */ /* 0x000fe40000000800 */
[--C-:B--2---:R-:W-:Y:S02]  /*191b0*/  FFMA.FTZ R2, R59, c[0x0][0x2d0], -R96.reuse ;  /* 0x0000b4003b027a23 */ /* 0x104fe40000010860 */
[----:B------:R-:W-:Y:S03]  /*191c0*/  FMUL.FTZ R59, R0, R175 ;  /* 0x000000af003b7220 */ /* 0x000fe60000410000 */
[C---:B------:R-:W-:Y:S03]  /*191d0*/  HMMA.16816.F32 R40, R64.reuse, R52, R40 ;  /* 0x000000344028723c */ /* 0x040fe60000001828 */
[----:B------:R1:W2:Y:S04]  /*191e0*/  MUFU.EX2 R140, R2 ;  /* 0x00000002008c7308 */ /* 0x0002a80000000800 */
[C---:B------:R-:W-:Y:S01]  /*191f0*/  FMUL.FTZ R52, R3.reuse, R168 ;  /* 0x000000a803347220 */ /* 0x040fe20000410000 */
[-C--:B------:R-:W-:Y:S04]  /*19200*/  HMMA.16816.F32 R44, R64, R54.reuse, R44 ;  /* 0x00000036402c723c */ /* 0x080fe8000000182c */
[----:B------:R-:W-:Y:S01]  /*19210*/  FMUL.FTZ R53, R3, R169 ;  /* 0x000000a903357220 */ /* 0x000fe20000410000 */
[----:B------:R-:W-:Y:S03]  /*19220*/  MUFU.EX2 R168, R102 ;  /* 0x0000006600a87308 */ /* 0x000fe60000000800 */
[C---:B------:R-:W-:Y:S07]  /*19230*/  HMMA.16816.F32 R48, R76.reuse, R54, R48 ;  /* 0x000000364c30723c */ /* 0x040fee0000001830 */
[C---:B------:R-:W-:Y:S01]  /*19240*/  FMUL.FTZ R54, R69.reuse, R170 ;  /* 0x000000aa45367220 */ /* 0x040fe20000410000 */
[----:B------:R-:W-:Y:S01]  /*19250*/  MUFU.EX2 R169, R101 ;  /* 0x0000006500a97308 */ /* 0x000fe20000000800 */
[----:B------:R-:W-:Y:S03]  /*19260*/  FMUL.FTZ R55, R69, R171 ;  /* 0x000000ab45377220 */ /* 0x000fe60000410000 */
[----:B-1----:R-:W-:Y:S02]  /*19270*/  FFMA.FTZ R2, R60, c[0x0][0x2d0], -R96 ;  /* 0x0000b4003c027a23 */ /* 0x002fe40000010860 */
[----:B--2---:R-:W-:Y:S02]  /*19280*/  IMAD.MOV.U32 R155, RZ, RZ, R140 ;  /* 0x000000ffff9b7224 */ /* 0x004fe400078e008c */
[-C--:B---3--:R-:W-:Y:S02]  /*19290*/  HMMA.16816.F32 R52, R76, R80.reuse, R52 ;  /* 0x000000504c34723c */ /* 0x088fe40000001834 */
[----:B------:R1:W-:Y:S01]  /*192a0*/  MUFU.EX2 R142, R2 ;  /* 0x00000002008e7308 */ /* 0x0003e20000000800 */
[----:B------:R-:W-:Y:S05]  /*192b0*/  FMUL.FTZ R60, R68, R176 ;  /* 0x000000b0443c7220 */ /* 0x000fea0000410000 */
[C---:B------:R-:W-:Y:S04]  /*192c0*/  HMMA.16816.F32 R56, R64.reuse, R80, R56 ;  /* 0x000000504038723c */ /* 0x040fe80000001838 */
[----:B------:R-:W-:Y:S03]  /*192d0*/  MUFU.EX2 R101, R127 ;  /* 0x0000007f00657308 */ /* 0x000fe60000000800 */
[----:B----4-:R-:W-:Y:S02]  /*192e0*/  F2FP.PACK_AB R80, R232, R133 ;  /* 0x00000085e850723e */ /* 0x010fe400000000ff */
[----:B------:R-:W-:Y:S03]  /*192f0*/  F2FP.PACK_AB R81, R229, R242 ;  /* 0x000000f2e551723e */ /* 0x000fe600000000ff */
[--C-:B-1----:R-:W-:Y:S02]  /*19300*/  FFMA.FTZ R2, R61, c[0x0][0x2d0], -R75.reuse ;  /* 0x0000b4003d027a23 */ /* 0x102fe4000001084b */
[----:B------:R-:W-:Y:S02]  /*19310*/  FMUL.FTZ R61, R68, R177 ;  /* 0x000000b1443d7220 */ /* 0x000fe40000410000 */
[----:B------:R1:W2:Y:S02]  /*19320*/  MUFU.EX2 R143, R2 ;  /* 0x00000002008f7308 */ /* 0x0002a40000000800 */
[----:B-1----:R-:W-:Y:S02]  /*19330*/  FFMA.FTZ R2, R62, c[0x0][0x2d0], -R75 ;  /* 0x0000b4003e027a23 */ /* 0x002fe4000001084b */
[C---:B------:R-:W-:Y:S06]  /*19340*/  FMUL.FTZ R62, R0.reuse, R178 ;  /* 0x000000b2003e7220 */ /* 0x040fec0000410000 */
[----:B------:R1:W-:Y:S02]  /*19350*/  MUFU.EX2 R146, R2 ;  /* 0x0000000200927308 */ /* 0x0003e40000000800 */
[--C-:B-1----:R-:W-:Y:S02]  /*19360*/  FFMA.FTZ R2, R63, c[0x0][0x2d0], -R96.reuse ;  /* 0x0000b4003f027a23 */ /* 0x102fe40000010860 */
[----:B------:R-:W-:Y:S06]  /*19370*/  FMUL.FTZ R63, R0, R179 ;  /* 0x000000b3003f7220 */ /* 0x000fec0000410000 */
[----:B------:R1:W-:Y:S01]  /*19380*/  MUFU.EX2 R145, R2 ;  /* 0x0000000200917308 */ /* 0x0003e20000000800 */
[-C--:B------:R-:W-:Y:S07]  /*19390*/  HMMA.16816.F32 R60, R64, R82.reuse, R60 ;  /* 0x00000052403c723c */ /* 0x080fee000000183c */
[----:B------:R-:W-:Y:S01]  /*193a0*/  FMUL.FTZ R64, R3, R180 ;  /* 0x000000b403407220 */ /* 0x000fe20000410000 */
[----:B------:R-:W-:Y:S01]  /*193b0*/  F2FP.PACK_AB R180, R109, R110 ;  /* 0x0000006e6db4723e */ /* 0x000fe200000000ff */
[----:B------:R-:W-:Y:S03]  /*193c0*/  FMUL.FTZ R65, R3, R181 ;  /* 0x000000b503417220 */ /* 0x000fe60000410000 */
[C---:B------:R-:W-:Y:S02]  /*193d0*/  FMUL.FTZ R66, R69.reuse, R182 ;  /* 0x000000b645427220 */ /* 0x040fe40000410000 */
[----:B------:R-:W-:Y:S02]  /*193e0*/  FMUL.FTZ R67, R69, R183 ;  /* 0x000000b745437220 */ /* 0x000fe40000410000 */
[----:B-1----:R-:W-:Y:S05]  /*193f0*/  FFMA.FTZ R2, R86, c[0x0][0x2d0], -R96 ;  /* 0x0000b40056027a23 */ /* 0x002fea0000010860 */
[----:B------:R-:W-:Y:S01]  /*19400*/  HMMA.16816.F32 R64, R76, R82, R64 ;  /* 0x000000524c40723c */ /* 0x000fe20000001840 */
[----:B------:R-:W1:Y:S01]  /*19410*/  LDSM.16.MT88.4 R84, [R224+0x900] ;  /* 0x00090000e054783b */ /* 0x000e620000004200 */
[----:B------:R3:W-:Y:S05]  /*19420*/  MUFU.EX2 R147, R2 ;  /* 0x0000000200937308 */ /* 0x0007ea0000000800 */
[----:B------:R-:W-:Y:S02]  /*19430*/  F2FP.PACK_AB R76, R214, R135 ;  /* 0x00000087d64c723e */ /* 0x000fe400000000ff */
[----:B------:R-:W-:Y:S03]  /*19440*/  F2FP.PACK_AB R77, R228, R134 ;  /* 0x00000086e44d723e */ /* 0x000fe600000000ff */
[----:B------:R-:W-:Y:S02]  /*19450*/  F2FP.PACK_AB R78, R237, R132 ;  /* 0x00000084ed4e723e */ /* 0x000fe400000000ff */
[----:B------:R-:W-:Y:S02]  /*19460*/  F2FP.PACK_AB R79, R238, R231 ;  /* 0x000000e7ee4f723e */ /* 0x000fe400000000ff */
[----:B------:R-:W-:Y:S02]  /*19470*/  F2FP.PACK_AB R82, R136, R235 ;  /* 0x000000eb8852723e */ /* 0x000fe400000000ff */
[----:B------:R-:W-:Y:S01]  /*19480*/  F2FP.PACK_AB R83, R131, R236 ;  /* 0x000000ec8353723e */ /* 0x000fe200000000ff */
[--C-:B---3--:R-:W-:Y:S04]  /*19490*/  FFMA.FTZ R2, R88, c[0x0][0x2d0], -R97.reuse ;  /* 0x0000b40058027a23 */ /* 0x108fe80000010861 */
[----:B------:R3:W-:Y:S01]  /*194a0*/  MUFU.EX2 R153, R2 ;  /* 0x0000000200997308 */ /* 0x0007e20000000800 */
[-C--:B-1----:R-:W-:Y:S08]  /*194b0*/  HMMA.16816.F32 R4, R76, R84.reuse, R4 ;  /* 0x000000544c04723c */ /* 0x082ff00000001804 */
[C---:B------:R-:W-:Y:S04]  /*194c0*/  HMMA.16816.F32 R8, R80.reuse, R84, R8 ;  /* 0x000000545008723c */ /* 0x040fe80000001808 */
[----:B---3--:R-:W-:Y:S02]  /*194d0*/  FFMA.FTZ R2, R89, c[0x0][0x2d0], -R97 ;  /* 0x0000b40059027a23 */ /* 0x008fe40000010861 */
[----:B------:R-:W1:Y:S02]  /*194e0*/  LDSM.16.MT88.4 R88, [R227+0x900] ;  /* 0x00090000e358783b */ /* 0x000e640000004200 */
[-C--:B------:R-:W-:Y:S01]  /*194f0*/  HMMA.16816.F32 R12, R80, R86.reuse, R12 ;  /* 0x00000056500c723c */ /* 0x080fe2000000180c */
[----:B------:R3:W-:Y:S03]  /*19500*/  MUFU.EX2 R159, R2 ;  /* 0x00000002009f7308 */ /* 0x0007e60000000800 */
[--C-:B------:R-:W-:Y:S04]  /*19510*/  FFMA.FTZ R84, R217, c[0x0][0x2d0], -R100.reuse ;  /* 0x0000b400d9547a23 */ /* 0x100fe80000010864 */
[C---:B------:R-:W-:Y:S03]  /*19520*/  HMMA.16816.F32 R16, R76.reuse, R86, R16 ;  /* 0x000000564c10723c */ /* 0x040fe60000001810 */
[----:B------:R4:W-:Y:S01]  /*19530*/  MUFU.EX2 R156, R84 ;  /* 0x00000054009c7308 */ /* 0x0009e20000000800 */
[--C-:B---3--:R-:W-:Y:S09]  /*19540*/  FFMA.FTZ R2, R202, c[0x0][0x2d0], -R100.reuse ;  /* 0x0000b400ca027a23 */ /* 0x108ff20000010864 */
[----:B------:R3:W-:Y:S01]  /*19550*/  MUFU.EX2 R152, R2 ;  /* 0x0000000200987308 */ /* 0x0007e20000000800 */
[----:B----4-:R-:W4:Y:S01]  /*19560*/  LDSM.16.MT88.4 R84, [R226+0x900] ;  /* 0x00090000e254783b */ /* 0x010f220000004200 */
[-C--:B-1----:R-:W-:Y:S08]  /*19570*/  HMMA.16816.F32 R20, R76, R88.reuse, R20 ;  /* 0x000000584c14723c */ /* 0x082ff00000001814 */
[C---:B------:R-:W-:Y:S04]  /*19580*/  HMMA.16816.F32 R24, R80.reuse, R88, R24 ;  /* 0x000000585018723c */ /* 0x040fe80000001818 */
[--C-:B---3--:R-:W-:Y:S04]  /*19590*/  FFMA.FTZ R2, R203, c[0x0][0x2d0], -R100.reuse ;  /* 0x0000b400cb027a23 */ /* 0x108fe80000010864 */
[-C--:B------:R-:W-:Y:S01]  /*195a0*/  HMMA.16816.F32 R28, R80, R90.reuse, R28 ;  /* 0x0000005a501c723c */ /* 0x080fe2000000181c */
[----:B------:R1:W-:Y:S03]  /*195b0*/  MUFU.EX2 R158, R2 ;  /* 0x00000002009e7308 */ /* 0x0003e60000000800 */
[----:B------:R-:W-:Y:S01]  /*195c0*/  FFMA.FTZ R88, R220, c[0x0][0x2d0], -R75 ;  /* 0x0000b400dc587a23 */ /* 0x000fe2000001084b */
[----:B--2---:R-:W-:Y:S03]  /*195d0*/  MOV R220, R143 ;  /* 0x0000008f00dc7202 */ /* 0x004fe60000000f00 */
[C---:B------:R-:W-:Y:S08]  /*195e0*/  HMMA.16816.F32 R32, R76.reuse, R90, R32 ;  /* 0x0000005a4c20723c */ /* 0x040ff00000001820 */
[-C--:B------:R-:W-:Y:S08]  /*195f0*/  HMMA.16816.F32 R36, R76, R92.reuse, R36 ;  /* 0x0000005c4c24723c */ /* 0x080ff00000001824 */
[C---:B------:R-:W-:Y:S04]  /*19600*/  HMMA.16816.F32 R40, R80.reuse, R92, R40 ;  /* 0x0000005c5028723c */ /* 0x040fe80000001828 */
[--C-:B-1----:R-:W-:Y:S04]  /*19610*/  FFMA.FTZ R2, R207, c[0x0][0x2d0], -R97.reuse ;  /* 0x0000b400cf027a23 */ /* 0x102fe80000010861 */
[-C--:B------:R-:W-:Y:S01]  /*19620*/  HMMA.16816.F32 R44, R80, R94.reuse, R44 ;  /* 0x0000005e502c723c */ /* 0x080fe2000000182c */
[----:B------:R1:W-:Y:S07]  /*19630*/  MUFU.EX2 R157, R2 ;  /* 0x00000002009d7308 */ /* 0x0003ee0000000800 */
[C---:B------:R-:W-:Y:S01]  /*19640*/  HMMA.16816.F32 R48, R76.reuse, R94, R48 ;  /* 0x0000005e4c30723c */ /* 0x040fe20000001830 */
[----:B------:R-:W-:Y:S07]  /*19650*/  LDSM.16.MT88.4 R92, [R227+0x1100] ;  /* 0x00110000e35c783b */ /* 0x000fee0000004200 */
[-C--:B----4-:R-:W-:Y:S08]  /*19660*/  HMMA.16816.F32 R52, R76, R84.reuse, R52 ;  /* 0x000000544c34723c */ /* 0x090ff00000001834 */
[C---:B------:R-:W-:Y:S04]  /*19670*/  HMMA.16816.F32 R56, R80.reuse, R84, R56 ;  /* 0x000000545038723c */ /* 0x040fe80000001838 */
[--C-:B-1----:R-:W-:Y:S02]  /*19680*/  FFMA.FTZ R2, R211, c[0x0][0x2d0], -R97.reuse ;  /* 0x0000b400d3027a23 */ /* 0x102fe40000010861 */
[----:B------:R1:W-:Y:S02]  /*19690*/  MUFU.EX2 R211, R88 ;  /* 0x0000005800d37308 */ /* 0x0003e40000000800 */
[-C--:B------:R-:W-:Y:S01]  /*196a0*/  HMMA.16816.F32 R60, R80, R86.reuse, R60 ;  /* 0x00000056503c723c */ /* 0x080fe2000000183c */
[----:B------:R-:W2:Y:S04]  /*196b0*/  LDL.LU R82, [R1+0x48] ;  /* 0x0000480001527983 */ /* 0x000ea80000300800 */
[----:B------:R-:W2:Y:S02]  /*196c0*/  LDL.LU R140, [R1+0x54] ;  /* 0x00005400018c7983 */ /* 0x000ea40000300800 */
[----:B------:R-:W-:Y:S01]  /*196d0*/  FFMA.FTZ R80, R154, c[0x0][0x2d0], -R100 ;  /* 0x0000b4009a507a23 */ /* 0x000fe20000010864 */
[----:B------:R-:W-:Y:S01]  /*196e0*/  HMMA.16816.F32 R64, R76, R86, R64 ;  /* 0x000000564c40723c */ /* 0x000fe20000001840 */
[----:B------:R4:W4:Y:S01]  /*196f0*/  MUFU.EX2 R148, R2 ;  /* 0x0000000200947308 */ /* 0x0009220000000800 */
[----:B------:R-:W-:Y:S02]  /*19700*/  LDSM.16.MT88.4 R84, [R225+0x1100] ;  /* 0x00110000e154783b */ /* 0x000fe40000004200 */
[--C-:B------:R-:W-:Y:S01]  /*19710*/  FFMA.FTZ R81, R144, c[0x0][0x2d0], -R97.reuse ;  /* 0x0000b40090517a23 */ /* 0x100fe20000010861 */
[----:B------:R-:W-:Y:S01]  /*19720*/  MOV R154, R141 ;  /* 0x0000008d009a7202 */ /* 0x000fe20000000f00 */
[----:B------:R-:W-:Y:S01]  /*19730*/  IMAD.MOV.U32 R144, RZ, RZ, R124 ;  /* 0x000000ffff907224 */ /* 0x000fe200078e007c */
[----:B------:R-:W-:Y:S01]  /*19740*/  F2FP.PACK_AB R76, R119, R239 ;  /* 0x000000ef774c723e */ /* 0x000fe200000000ff */
[--C-:B------:R-:W-:Y:S01]  /*19750*/  FFMA.FTZ R124, R186, c[0x0][0x2d0], -R100.reuse ;  /* 0x0000b400ba7c7a23 */ /* 0x100fe20000010864 */
[----:B------:R-:W-:Y:S02]  /*19760*/  F2FP.PACK_AB R77, R230, R240 ;  /* 0x000000f0e64d723e */ /* 0x000fe400000000ff */
[----:B------:R4:W-:Y:S01]  /*19770*/  MUFU.EX2 R192, R80 ;  /* 0x0000005000c07308 */ /* 0x0009e20000000800 */
[----:B------:R-:W-:Y:S01]  /*19780*/  F2FP.PACK_AB R79, R244, R213 ;  /* 0x000000d5f44f723e */ /* 0x000fe200000000ff */
[----:B-1----:R-:W1:Y:S08]  /*19790*/  LDSM.16.MT88.4 R88, [R224+0x1100] ;  /* 0x00110000e058783b */ /* 0x002e700000004200 */
[----:B------:R-:W-:Y:S01]  /*197a0*/  MUFU.EX2 R186, R107 ;  /* 0x0000006b00ba7308 */ /* 0x000fe20000000800 */
[----:B----4-:R-:W-:Y:S01]  /*197b0*/  FFMA.FTZ R2, R219, c[0x0][0x2d0], -R100 ;  /* 0x0000b400db027a23 */ /* 0x010fe20000010864 */
[----:B------:R-:W-:Y:S08]  /*197c0*/  MOV R219, R148 ;  /* 0x0000009400db7202 */ /* 0x000ff00000000f00 */
[----:B------:R4:W-:Y:S01]  /*197d0*/  MUFU.EX2 R163, R2 ;  /* 0x0000000200a37308 */ /* 0x0009e20000000800 */
[--C-:B------:R-:W-:Y:S02]  /*197e0*/  FFMA.FTZ R80, R130, c[0x0][0x2d0], -R97.reuse ;  /* 0x0000b40082507a23 */ /* 0x100fe40000010861 */
[----:B------:R-:W-:Y:S07]  /*197f0*/  FFMA.FTZ R130, R98, c[0x0][0x2d0], -R97 ;  /* 0x0000b40062827a23 */ /* 0x000fee0000010861 */
[----:B------:R1:W-:Y:S10]  /*19800*/  MUFU.EX2 R171, R80 ;  /* 0x0000005000ab7308 */ /* 0x0003f40000000800 */
[----:B------:R-:W-:Y:S01]  /*19810*/  MUFU.EX2 R107, R212 ;  /* 0x000000d4006b7308 */ /* 0x000fe20000000800 */
[--C-:B----4-:R-:W-:Y:S09]  /*19820*/  FFMA.FTZ R2, R218, c[0x0][0x2d0], -R75.reuse ;  /* 0x0000b400da027a23 */ /* 0x110ff2000001084b */
[----:B------:R4:W-:Y:S01]  /*19830*/  MUFU.EX2 R162, R2 ;  /* 0x0000000200a27308 */ /* 0x0009e20000000800 */
[----:B-1----:R-:W-:Y:S01]  /*19840*/  F2FP.PACK_AB R80, R144, R233 ;  /* 0x000000e99050723e */ /* 0x002fe200000000ff */
[----:B----4-:R-:W-:Y:S02]  /*19850*/  FFMA.FTZ R2, R221, c[0x0][0x2d0], -R75 ;  /* 0x0000b400dd027a23 */ /* 0x010fe4000001084b */
[----:B------:R-:W-:Y:S06]  /*19860*/  IMAD.MOV.U32 R221, RZ, RZ, R147 ;  /* 0x000000ffffdd7224 */ /* 0x000fec00078e0093 */
[----:B------:R1:W-:Y:S02]  /*19870*/  MUFU.EX2 R218, R2 ;  /* 0x0000000200da7308 */ /* 0x0003e40000000800 */
[--C-:B-1----:R-:W-:Y:S01]  /*19880*/  FFMA.FTZ R2, R247, c[0x0][0x2d0], -R96.reuse ;  /* 0x0000b400f7027a23 */ /* 0x102fe20000010860 */
[----:B------:R-:W-:Y:S07]  /*19890*/  MOV R247, R146 ;  /* 0x0000009200f77202 */ /* 0x000fee0000000f00 */
[----:B------:R1:W-:Y:S02]  /*198a0*/  MUFU.EX2 R161, R2 ;  /* 0x0000000200a17308 */ /* 0x0003e40000000800 */
[----:B-1----:R-:W-:Y:S02]  /*198b0*/  FFMA.FTZ R2, R248, c[0x0][0x2d0], -R96 ;  /* 0x0000b400f8027a23 */ /* 0x002fe40000010860 */
[----:B------:R-:W-:Y:S06]  /*198c0*/  IMAD.MOV.U32 R248, RZ, RZ, R145 ;  /* 0x000000fffff87224 */ /* 0x000fec00078e0091 */
[----:B------:R1:W-:Y:S02]  /*198d0*/  MUFU.EX2 R217, R2 ;  /* 0x0000000200d97308 */ /* 0x0003e40000000800 */
[--C-:B-1----:R-:W-:Y:S02]  /*198e0*/  FFMA.FTZ R2, R222, c[0x0][0x2d0], -R75.reuse ;  /* 0x0000b400de027a23 */ /* 0x102fe4000001084b */
[----:B------:R-:W-:Y:S06]  /*198f0*/  FFMA.FTZ R75, R210, c[0x0][0x2d0], -R75 ;  /* 0x0000b400d24b7a23 */ /* 0x000fec000001084b */
[----:B------:R1:W-:Y:S01]  /*19900*/  MUFU.EX2 R207, R2 ;  /* 0x0000000200cf7308 */ /* 0x0003e20000000800 */
[----:B------:R-:W-:Y:S01]  /*19910*/  IMAD.MOV.U32 R210, RZ, RZ, R137 ;  /* 0x000000ffffd27224 */ /* 0x000fe200078e0089 */
[----:B------:R-:W-:Y:S01]  /*19920*/  MOV R137, R118 ;  /* 0x0000007600897202 */ /* 0x000fe20000000f00 */
[----:B------:R-:W-:Y:S02]  /*19930*/  FFMA.FTZ R118, R187, c[0x0][0x2d0], -R100 ;  /* 0x0000b400bb767a23 */ /* 0x000fe40000010864 */
[----:B------:R-:W-:Y:S01]  /*19940*/  IMAD.MOV.U32 R222, RZ, RZ, R142 ;  /* 0x000000ffffde7224 */ /* 0x000fe200078e008e */
[----:B------:R-:W-:Y:S04]  /*19950*/  F2FP.PACK_AB R78, R245, R210 ;  /* 0x000000d2f54e723e */ /* 0x000fe800000000ff */
[----:B------:R-:W4:Y:S03]  /*19960*/  MUFU.EX2 R105, R75 ;  /* 0x0000004b00697308 */ /* 0x000f260000000800 */
[-C--:B------:R-:W-:Y:S07]  /*19970*/  HMMA.16816.F32 R4, R76, R88.reuse, R4 ;  /* 0x000000584c04723c */ /* 0x080fee0000001804 */
[----:B------:R-:W-:Y:S01]  /*19980*/  MUFU.EX2 R187, R106 ;  /* 0x0000006a00bb7308 */ /* 0x000fe20000000800 */
[--C-:B-1----:R-:W-:Y:S01]  /*19990*/  FFMA.FTZ R2, R243, c[0x0][0x2d0], -R96.reuse ;  /* 0x0000b400f3027a23 */ /* 0x102fe20000010860 */
[----:B------:R-:W-:Y:S02]  /*199a0*/  MOV R243, R139 ;  /* 0x0000008b00f37202 */ /* 0x000fe40000000f00 */
[----:B------:R-:W3:Y:S06]  /*199b0*/  LDL.LU R139, [R1+0x50] ;  /* 0x00005000018b7983 */ /* 0x000eec0000300800 */
[----:B------:R1:W-:Y:S01]  /*199c0*/  MUFU.EX2 R203, R2 ;  /* 0x0000000200cb7308 */ /* 0x0003e20000000800 */
[----:B----4-:R-:W-:Y:S09]  /*199d0*/  F2FP.PACK_AB R182, R105, R107 ;  /* 0x0000006b69b6723e */ /* 0x010ff200000000ff */
[----:B------:R-:W4:Y:S01]  /*199e0*/  MUFU.EX2 R106, R195 ;  /* 0x000000c3006a7308 */ /* 0x000f220000000800 */
[--C-:B-1----:R-:W-:Y:S02]  /*199f0*/  FFMA.FTZ R2, R103, c[0x0][0x2d0], -R96.reuse ;  /* 0x0000b40067027a23 */ /* 0x102fe40000010860 */
[----:B------:R-:W-:Y:S07]  /*19a00*/  FFMA.FTZ R103, R208, c[0x0][0x2d0], -R96 ;  /* 0x0000b400d0677a23 */ /* 0x000fee0000010860 */
[----:B------:R1:W-:Y:S01]  /*19a10*/  MUFU.EX2 R202, R2 ;  /* 0x0000000200ca7308 */ /* 0x0003e20000000800 */
[----:B----4-:R-:W-:Y:S09]  /*19a20*/  F2FP.PACK_AB R181, R106, R108 ;  /* 0x0000006c6ab5723e */ /* 0x010ff200000000ff */
[----:B------:R-:W-:Y:S10]  /*19a30*/  MUFU.EX2 R175, R103 ;  /* 0x0000006700af7308 */ /* 0x000ff40000000800 */
[----:B------:R-:W-:Y:S01]  /*19a40*/  MUFU.EX2 R103, R123 ;  /* 0x0000007b00677308 */ /* 0x000fe20000000800 */
[--C-:B-1----:R-:W-:Y:S01]  /*19a50*/  FFMA.FTZ R2, R250, c[0x0][0x2d0], -R97.reuse ;  /* 0x0000b400fa027a23 */ /* 0x102fe20000010861 */
[----:B------:R-:W-:Y:S01]  /*19a60*/  MOV R250, R129 ;  /* 0x0000008100fa7202 */ /* 0x000fe20000000f00 */
[--C-:B------:R-:W-:Y:S03]  /*19a70*/  FFMA.FTZ R129, R99, c[0x0][0x2d0], -R97.reuse ;  /* 0x0000b40063817a23 */ /* 0x100fe60000010861 */
[----:B------:R-:W-:Y:S04]  /*19a80*/  F2FP.PACK_AB R83, R250, R216 ;  /* 0x000000d8fa53723e */ /* 0x000fe800000000ff */
[----:B------:R1:W-:Y:S02]  /*19a90*/  MUFU.EX2 R160, R2 ;  /* 0x0000000200a07308 */ /* 0x0003e40000000800 */
[--C-:B-1----:R-:W-:Y:S01]  /*19aa0*/  FFMA.FTZ R2, R251, c[0x0][0x2d0], -R97.reuse ;  /* 0x0000b400fb027a23 */ /* 0x102fe20000010861 */
[----:B------:R-:W-:Y:S01]  /*19ab0*/  MOV R251, R125 ;  /* 0x0000007d00fb7202 */ /* 0x000fe20000000f00 */
[----:B------:R-:W-:Y:S06]  /*19ac0*/  FFMA.FTZ R125, R111, c[0x0][0x2d0], -R97 ;  /* 0x0000b4006f7d7a23 */ /* 0x000fec0000010861 */
[----:B------:R1:W-:Y:S01]  /*19ad0*/  MUFU.EX2 R198, R2 ;  /* 0x0000000200c67308 */ /* 0x0003e20000000800 */
[----:B------:R-:W-:Y:S01]  /*19ae0*/  FFMA.FTZ R111, R190, c[0x0][0x2d0], -R100 ;  /* 0x0000b400be6f7a23 */ /* 0x000fe20000010864 */
[----:B------:R-:W4:Y:S01]  /*19af0*/  LDSM.16.MT88.4 R96, [R226+0x1100] ;  /* 0x00110000e260783b */ /* 0x000f220000004200 */
[----:B--2---:R-:W-:Y:S01]  /*19b00*/  FFMA.FTZ R3, R3, R82, R189 ;  /* 0x0000005203037223 */ /* 0x004fe200000100bd */
[----:B------:R-:W-:Y:S01]  /*19b10*/  F2FP.PACK_AB R82, R246, R215 ;  /* 0x000000d7f652723e */ /* 0x000fe200000000ff */
[----:B------:R-:W-:Y:S05]  /*19b20*/  FFMA.FTZ R69, R69, R140, R206 ;  /* 0x0000008c45457223 */ /* 0x000fea00000100ce */
[----:B------:R2:W-:Y:S10]  /*19b30*/  MUFU.EX2 R190, R81 ;  /* 0x0000005100be7308 */ /* 0x0005f40000000800 */
[----:B------:R-:W4:Y:S01]  /*19b40*/  MUFU.EX2 R102, R125 ;  /* 0x0000007d00667308 */ /* 0x000f220000000800 */
[--C-:B-1----:R-:W-:Y:S02]  /*19b50*/  FFMA.FTZ R2, R151, c[0x0][0x2d0], -R100.reuse ;  /* 0x0000b40097027a23 */ /* 0x102fe40000010864 */
[----:B------:R-:W-:Y:S07]  /*19b60*/  LDSM.16.MT88.4 R148, [R227+0x3100] ;  /* 0x00310000e394783b */ /* 0x000fee0000004200 */
[----:B------:R1:W-:Y:S01]  /*19b70*/  MUFU.EX2 R191, R2 ;  /* 0x0000000200bf7308 */ /* 0x0003e20000000800 */
[----:B--2---:R-:W-:Y:S07]  /*19b80*/  F2FP.PACK_AB R81, R251, R234 ;  /* 0x000000eafb51723e */ /* 0x004fee00000000ff */
[C---:B------:R-:W-:Y:S04]  /*19b90*/  HMMA.16816.F32 R8, R80.reuse, R88, R8 ;  /* 0x000000585008723c */ /* 0x040fe80000001808 */
[----:B----4-:R-:W-:Y:S04]  /*19ba0*/  F2FP.PACK_AB R176, R101, R102 ;  /* 0x0000006665b0723e */ /* 0x010fe800000000ff */
[-C--:B------:R-:W-:Y:S04]  /*19bb0*/  HMMA.16816.F32 R12, R80, R90.reuse, R12 ;  /* 0x0000005a500c723c */ /* 0x080fe8000000180c */
[--C-:B-1----:R-:W-:Y:S02]  /*19bc0*/  FFMA.FTZ R2, R116, c[0x0][0x2d0], -R100.reuse ;  /* 0x0000b40074027a23 */ /* 0x102fe40000010864 */
[--C-:B------:R-:W-:Y:S02]  /*19bd0*/  FFMA.FTZ R116, R188, c[0x0][0x2d0], -R100.reuse ;  /* 0x0000b400bc747a23 */ /* 0x100fe40000010864 */
[C---:B------:R-:W-:Y:S01]  /*19be0*/  HMMA.16816.F32 R16, R76.reuse, R90, R16 ;  /* 0x0000005a4c10723c */ /* 0x040fe20000001810 */
[----:B------:R-:W1:Y:S01]  /*19bf0*/  LDSM.16.MT88.4 R88, [R224+0x1900] ;  /* 0x00190000e058783b */ /* 0x000e620000004200 */
[----:B------:R-:W-:Y:S02]  /*19c00*/  MUFU.EX2 R170, R2 ;  /* 0x0000000200aa7308 */ /* 0x000fe40000000800 */
[----:B------:R-:W-:Y:S04]  /*19c10*/  FFMA.FTZ R100, R70, c[0x0][0x2d0], -R100 ;  /* 0x0000b40046647a23 */ /* 0x000fe80000010864 */
[-C--:B------:R-:W-:Y:S01]  /*19c20*/  HMMA.16816.F32 R20, R76, R92.reuse, R20 ;  /* 0x0000005c4c14723c */ /* 0x080fe20000001814 */
[----:B------:R-:W2:Y:S03]  /*19c30*/  LDL.LU R70, [R1+0x4c] ;  /* 0x00004c0001467983 */ /* 0x000ea60000300800 */
[----:B------:R-:W-:Y:S04]  /*19c40*/  MUFU.EX2 R112, R116 ;  /* 0x0000007400707308 */ /* 0x000fe80000000800 */
[C---:B------:R-:W-:Y:S06]  /*19c50*/  HMMA.16816.F32 R24, R80.reuse, R92, R24 ;  /* 0x0000005c5018723c */ /* 0x040fec0000001818 */
[----:B------:R-:W-:Y:S02]  /*19c60*/  MUFU.EX2 R100, R100 ;  /* 0x0000006400647308 */ /* 0x000fe40000000800 */
[-C--:B------:R-:W-:Y:S08]  /*19c70*/  HMMA.16816.F32 R28, R80, R94.reuse, R28 ;  /* 0x0000005e501c723c */ /* 0x080ff0000000181c */
[C---:B------:R-:W-:Y:S01]  /*19c80*/  HMMA.16816.F32 R32, R76.reuse, R94, R32 ;  /* 0x0000005e4c20723c */ /* 0x040fe20000001820 */
[----:B------:R-:W-:Y:S01]  /*19c90*/  LDSM.16.MT88.4 R92, [R225+0x1900] ;  /* 0x00190000e15c783b */ /* 0x000fe20000004200 */
[----:B------:R-:W-:Y:S06]  /*19ca0*/  MUFU.EX2 R188, R104 ;  /* 0x0000006800bc7308 */ /* 0x000fec0000000800 */
[-C--:B------:R-:W-:Y:S04]  /*19cb0*/  HMMA.16816.F32 R36, R76, R84.reuse, R36 ;  /* 0x000000544c24723c */ /* 0x080fe80000001824 */
[----:B------:R-:W4:Y:S04]  /*19cc0*/  MUFU.EX2 R104, R194 ;  /* 0x000000c200687308 */ /* 0x000f280000000800 */
[C---:B------:R-:W-:Y:S08]  /*19cd0*/  HMMA.16816.F32 R40, R80.reuse, R84, R40 ;  /* 0x000000545028723c */ /* 0x040ff00000001828 */
[-C--:B------:R-:W-:Y:S08]  /*19ce0*/  HMMA.16816.F32 R44, R80, R86.reuse, R44 ;  /* 0x00000056502c723c */ /* 0x080ff0000000182c */
[C---:B------:R-:W-:Y:S01]  /*19cf0*/  HMMA.16816.F32 R48, R76.reuse, R86, R48 ;  /* 0x000000564c30723c */ /* 0x040fe20000001830 */
[----:B------:R-:W1:Y:S03]  /*19d00*/  LDSM.16.MT88.4 R84, [R227+0x1900] ;  /* 0x00190000e354783b */ /* 0x000e660000004200 */
[----:B----4-:R-:W-:Y:S04]  /*19d10*/  F2FP.PACK_AB R183, R103, R104 ;  /* 0x0000006867b7723e */ /* 0x010fe800000000ff */
        /* <DEDUP_REMOVED lines=12> */
[----:B------:R-:W-:Y:S05]  /*19de0*/  F2FP.PACK_AB R83, R163, R156 ;  /* 0x0000009ca353723e */ /* 0x000fea00000000ff */
[-C--:B-1----:R-:W-:Y:S08]  /*19df0*/  HMMA.16816.F32 R4, R76, R88.reuse, R4 ;  /* 0x000000584c04723c */ /* 0x082ff00000001804 */
[C---:B------:R-:W-:Y:S08]  /*19e00*/  HMMA.16816.F32 R8, R80.reuse, R88, R8 ;  /* 0x000000585008723c */ /* 0x040ff00000001808 */
[-C--:B------:R-:W-:Y:S08]  /*19e10*/  HMMA.16816.F32 R12, R80, R90.reuse, R12 ;  /* 0x0000005a500c723c */ /* 0x080ff0000000180c */
[C---:B------:R-:W-:Y:S01]  /*19e20*/  HMMA.16816.F32 R16, R76.reuse, R90, R16 ;  /* 0x0000005a4c10723c */ /* 0x040fe20000001810 */
[----:B------:R-:W-:Y:S07]  /*19e30*/  LDSM.16.MT88.4 R88, [R227+0x2100] ;  /* 0x00210000e358783b */ /* 0x000fee0000004200 */
[-C--:B------:R-:W-:Y:S04]  /*19e40*/  HMMA.16816.F32 R20, R76, R84.reuse, R20 ;  /* 0x000000544c14723c */ /* 0x080fe80000001814 */
[----:B---3--:R-:W-:Y:S02]  /*19e50*/  FFMA.FTZ R68, R68, R139, R197 ;  /* 0x0000008b44447223 */ /* 0x008fe400000100c5 */
[----:B------:R-:W-:Y:S02]  /*19e60*/  IMAD.MOV.U32 R139, RZ, RZ, R117 ;  /* 0x000000ffff8b7224 */ /* 0x000fe400078e0075 */
[C---:B------:R-:W-:Y:S01]  /*19e70*/  HMMA.16816.F32 R24, R80.reuse, R84, R24 ;  /* 0x000000545018723c */ /* 0x040fe20000001818 */
[----:B------:R-:W-:Y:S07]  /*19e80*/  MUFU.EX2 R117, R111 ;  /* 0x0000006f00757308 */ /* 0x000fee0000000800 */
[-C--:B------:R-:W-:Y:S03]  /*19e90*/  HMMA.16816.F32 R28, R80, R86.reuse, R28 ;  /* 0x00000056501c723c */ /* 0x080fe6000000181c */
[----:B------:R1:W-:Y:S05]  /*19ea0*/  MUFU.EX2 R111, R118 ;  /* 0x00000076006f7308 */ /* 0x0003ea0000000800 */
[C---:B------:R-:W-:Y:S01]  /*19eb0*/  HMMA.16816.F32 R32, R76.reuse, R86, R32 ;  /* 0x000000564c20723c */ /* 0x040fe20000001820 */
[----:B------:R-:W3:Y:S07]  /*19ec0*/  LDSM.16.MT88.4 R84, [R224+0x2100] ;  /* 0x00210000e054783b */ /* 0x000eee0000004200 */
[-C--:B------:R-:W-:Y:S08]  /*19ed0*/  HMMA.16816.F32 R36, R76, R92.reuse, R36 ;  /* 0x0000005c4c24723c */ /* 0x080ff00000001824 */
[C---:B------:R-:W-:Y:S04]  /*19ee0*/  HMMA.16816.F32 R40, R80.reuse, R92, R40 ;  /* 0x0000005c5028723c */ /* 0x040fe80000001828 */
[----:B-1----:R-:W-:Y:S04]  /*19ef0*/  IMAD.MOV.U32 R118, RZ, RZ, R71 ;  /* 0x000000ffff767224 */ /* 0x002fe800078e0047 */
[-C--:B------:R-:W-:Y:S08]  /*19f00*/  HMMA.16816.F32 R44, R80, R94.reuse, R44 ;  /* 0x0000005e502c723c */ /* 0x080ff0000000182c */
[C---:B------:R-:W-:Y:S01]  /*19f10*/  HMMA.16816.F32 R48, R76.reuse, R94, R48 ;  /* 0x0000005e4c30723c */ /* 0x040fe20000001830 */
[----:B------:R-:W1:Y:S07]  /*19f20*/  LDSM.16.MT88.4 R92, [R225+0x2100] ;  /* 0x00210000e15c783b */ /* 0x000e6e0000004200 */
[-C--:B----4-:R-:W-:Y:S08]  /*19f30*/  HMMA.16816.F32 R52, R76, R96.reuse, R52 ;  /* 0x000000604c34723c */ /* 0x090ff00000001834 */
        /* <DEDUP_REMOVED lines=12> */
[-C--:B---3--:R-:W-:Y:S08]  /*1a000*/  HMMA.16816.F32 R4, R76, R84.reuse, R4 ;  /* 0x000000544c04723c */ /* 0x088ff00000001804 */
[C---:B------:R-:W-:Y:S08]  /*1a010*/  HMMA.16816.F32 R8, R80.reuse, R84, R8 ;  /* 0x000000545008723c */ /* 0x040ff00000001808 */
[-C--:B------:R-:W-:Y:S08]  /*1a020*/  HMMA.16816.F32 R12, R80, R86.reuse, R12 ;  /* 0x00000056500c723c */ /* 0x080ff0000000180c */
[C---:B------:R-:W-:Y:S01]  /*1a030*/  HMMA.16816.F32 R16, R76.reuse, R86, R16 ;  /* 0x000000564c10723c */ /* 0x040fe20000001810 */
[----:B------:R-:W3:Y:S07]  /*1a040*/  LDSM.16.MT88.4 R84, [R224+0x2900] ;  /* 0x00290000e054783b */ /* 0x000eee0000004200 */
[-C--:B------:R-:W-:Y:S08]  /*1a050*/  HMMA.16816.F32 R20, R76, R88.reuse, R20 ;  /* 0x000000584c14723c */ /* 0x080ff00000001814 */
[C---:B------:R-:W-:Y:S04]  /*1a060*/  HMMA.16816.F32 R24, R80.reuse, R88, R24 ;  /* 0x000000585018723c */ /* 0x040fe80000001818 */
[----:B--2---:R-:W-:Y:S04]  /*1a070*/  FFMA.FTZ R2, R0, R70, R193 ;  /* 0x0000004600027223 */ /* 0x004fe800000100c1 */
[-C--:B------:R-:W-:Y:S04]  /*1a080*/  HMMA.16816.F32 R28, R80, R90.reuse, R28 ;  /* 0x0000005a501c723c */ /* 0x080fe8000000181c */
[----:B------:R-:W-:Y:S02]  /*1a090*/  FADD.FTZ R70, R209, R69 ;  /* 0x00000045d1467221 */ /* 0x000fe40000010000 */
[----:B------:R-:W-:Y:S02]  /*1a0a0*/  FADD.FTZ R69, R196, R68 ;  /* 0x00000044c4457221 */ /* 0x000fe40000010000 */
[C---:B------:R-:W-:Y:S01]  /*1a0b0*/  HMMA.16816.F32 R32, R76.reuse, R90, R32 ;  /* 0x0000005a4c20723c */ /* 0x040fe20000001820 */
[----:B------:R-:W3:Y:S03]  /*1a0c0*/  LDSM.16.MT88.4 R88, [R227+0x2900] ;  /* 0x00290000e358783b */ /* 0x000ee60000004200 */
[----:B------:R-:W-:Y:S02]  /*1a0d0*/  FADD.FTZ R0, R223, R3 ;  /* 0x00000003df007221 */ /* 0x000fe40000010000 */
[----:B------:R-:W-:Y:S02]  /*1a0e0*/  FADD.FTZ R68, R199, R2 ;  /* 0x00000002c7447221 */ /* 0x000fe40000010000 */
[-C--:B-1----:R-:W-:Y:S04]  /*1a0f0*/  HMMA.16816.F32 R36, R76, R92.reuse, R36 ;  /* 0x0000005c4c24723c */ /* 0x082fe80000001824 */
[----:B------:R-:W-:Y:S02]  /*1a100*/  FADD.FTZ R2, R139, R70 ;  /* 0x000000468b027221 */ /* 0x000fe40000010000 */
[----:B------:R-:W-:Y:S01]  /*1a110*/  FADD.FTZ R3, R249, R0 ;  /* 0x00000000f9037221 */ /* 0x000fe20000010000 */
[----:B------:R-:W1:Y:S01]  /*1a120*/  MUFU.EX2 R70, R128 ;  /* 0x0000008000467308 */ /* 0x000e620000000800 */
[C---:B------:R-:W-:Y:S04]  /*1a130*/  HMMA.16816.F32 R40, R80.reuse, R92, R40 ;  /* 0x0000005c5028723c */ /* 0x040fe80000001828 */
[----:B------:R-:W-:Y:S02]  /*1a140*/  FADD.FTZ R2, R72, R2 ;  /* 0x0000000248027221 */ /* 0x000fe40000010000 */
[----:B------:R-:W-:Y:S01]  /*1a150*/  FADD.FTZ R0, R138, R69 ;  /* 0x000000458a007221 */ /* 0x000fe20000010000 */
[----:B------:R-:W2:Y:S01]  /*1a160*/  LDL.LU R72, [R1+0xc4] ;  /* 0x0000c40001487983 */ /* 0x000ea20000300800 */
[-C--:B------:R-:W-:Y:S04]  /*1a170*/  HMMA.16816.F32 R44, R80, R94.reuse, R44 ;  /* 0x0000005e502c723c */ /* 0x080fe8000000182c */
[----:B------:R-:W-:Y:S02]  /*1a180*/  FADD.FTZ R0, R73, R0 ;  /* 0x0000000049007221 */ /* 0x000fe40000010000 */
[----:B------:R-:W-:Y:S01]  /*1a190*/  FADD.FTZ R68, R252, R68 ;  /* 0x00000044fc447221 */ /* 0x000fe20000010000 */
[----:B------:R-:W2:Y:S01]  /*1a1a0*/  LDL.LU R73, [R1+0xc0] ;  /* 0x0000c00001497983 */ /* 0x000ea20000300800 */
[C---:B------:R-:W-:Y:S03]  /*1a1b0*/  HMMA.16816.F32 R48, R76.reuse, R94, R48 ;  /* 0x0000005e4c30723c */ /* 0x040fe60000001830 */
[----:B------:R-:W3:Y:S01]  /*1a1c0*/  LDSM.16.MT88.4 R92, [R225+0x2900] ;  /* 0x00290000e15c783b */ /* 0x000ee20000004200 */
[----:B------:R-:W-:Y:S02]  /*1a1d0*/  FADD.FTZ R68, R74, R68 ;  /* 0x000000444a447221 */ /* 0x000fe40000010000 */
[----:B------:R-:W-:Y:S01]  /*1a1e0*/  FADD.FTZ R3, R137, R3 ;  /* 0x0000000389037221 */ /* 0x000fe20000010000 */
[----:B-1----:R-:W-:Y:S01]  /*1a1f0*/  F2FP.PACK_AB R179, R100, R70 ;  /* 0x0000004664b3723e */ /* 0x002fe200000000ff */
[-C--:B----4-:R-:W-:Y:S03]  /*1a200*/  HMMA.16816.F32 R52, R76, R96.reuse, R52 ;  /* 0x000000604c34723c */ /* 0x090fe60000001834 */
[----:B------:R-:W4:Y:S01]  /*1a210*/  LDL.LU R74, [R1+0xbc] ;  /* 0x0000bc00014a7983 */ /* 0x000f220000300800 */
[----:B------:R-:W-:Y:S02]  /*1a220*/  FADD.FTZ R3, R135, R3 ;  /* 0x0000000387037221 */ /* 0x000fe40000010000 */
[----:B------:R-:W-:Y:S02]  /*1a230*/  FADD.FTZ R68, R242, R68 ;  /* 0x00000044f2447221 */ /* 0x000fe40000010000 */
[C---:B------:R-:W-:Y:S01]  /*1a240*/  HMMA.16816.F32 R56, R80.reuse, R96, R56 ;  /* 0x000000605038723c */ /* 0x040fe20000001838 */
[----:B------:R-:W2:Y:S03]  /*1a250*/  LDL.LU R242, [R1+0xb8] ;  /* 0x0000b80001f27983 */ /* 0x000ea60000300800 */
[----:B------:R-:W-:Y:S02]  /*1a260*/  FADD.FTZ R2, R134, R2 ;  /* 0x0000000286027221 */ /* 0x000fe40000010000 */
[----:B------:R-:W-:Y:S02]  /*1a270*/  FADD.FTZ R3, R214, R3 ;  /* 0x00000003d6037221 */ /* 0x000fe40000010000 */
[-C--:B------:R-:W-:Y:S01]  /*1a280*/  HMMA.16816.F32 R60, R80, R98.reuse, R60 ;  /* 0x00000062503c723c */ /* 0x080fe2000000183c */
[----:B------:R-:W4:Y:S03]  /*1a290*/  LDL.LU R214, [R1+0xb4] ;  /* 0x0000b40001d67983 */ /* 0x000f260000300800 */
[----:B------:R-:W-:Y:S02]  /*1a2a0*/  FADD.FTZ R0, R133, R0 ;  /* 0x0000000085007221 */ /* 0x000fe40000010000 */
[----:B------:R-:W-:Y:S01]  /*1a2b0*/  FADD.FTZ R69, R228, R2 ;  /* 0x00000002e4457221 */ /* 0x000fe20000010000 */
[----:B------:R-:W-:Y:S01]  /*1a2c0*/  F2FP.PACK_AB R80, R172, R173 ;  /* 0x000000adac50723e */ /* 0x000fe200000000ff */
[----:B------:R-:W-:Y:S01]  /*1a2d0*/  HMMA.16816.F32 R64, R76, R98, R64 ;  /* 0x000000624c40723c */ /* 0x000fe20000001840 */
[----:B------:R1:W5:Y:S03]  /*1a2e0*/  LDL.LU R228, [R1+0xb0] ;  /* 0x0000b00001e47983 */ /* 0x0003660000300800 */
[----:B------:R-:W-:Y:S01]  /*1a2f0*/  FADD.FTZ R75, R232, R0 ;  /* 0x00000000e84b7221 */ /* 0x000fe20000010000 */
[----:B------:R-:W-:Y:S01]  /*1a300*/  F2FP.PACK_AB R81, R113, R117 ;  /* 0x000000757151723e */ /* 0x000fe200000000ff */
[----:B------:R1:W5:Y:S01]  /*1a310*/  LDL.LU R232, [R1+0xac] ;  /* 0x0000ac0001e87983 */ /* 0x0003620000300800 */
[----:B------:R-:W-:Y:S01]  /*1a320*/  FADD.FTZ R2, R229, R68 ;  /* 0x00000044e5027221 */ /* 0x000fe20000010000 */
[----:B------:R-:W-:Y:S01]  /*1a330*/  F2FP.PACK_AB R76, R188, R168 ;  /* 0x000000a8bc4c723e */ /* 0x000fe200000000ff */
[----:B------:R-:W-:Y:S01]  /*1a340*/  FADD.FTZ R68, R231, R69 ;  /* 0x00000045e7447221 */ /* 0x000fe20000010000 */
[----:B------:R-:W4:Y:S02]  /*1a350*/  LDL R116, [R1+0x1c] ;  /* 0x00001c0001747983 */ /* 0x000f240000100800 */
[----:B------:R-:W-:Y:S01]  /*1a360*/  FADD.FTZ R0, R132, R3 ;  /* 0x0000000384007221 */ /* 0x000fe20000010000 */
[----:B------:R-:W-:Y:S01]  /*1a370*/  F2FP.PACK_AB R77, R174, R175 ;  /* 0x000000afae4d723e */ /* 0x000fe200000000ff */
[----:B------:R1:W5:Y:S01]  /*1a380*/  LDL.LU R229, [R1+0xa8] ;  /* 0x0000a80001e57983 */ /* 0x0003620000300800 */
[----:B------:R-:W-:Y:S01]  /*1a390*/  FADD.FTZ R3, R235, R75 ;  /* 0x0000004beb037221 */ /* 0x000fe20000010000 */
[----:B------:R-:W-:Y:S01]  /*1a3a0*/  F2FP.PACK_AB R78, R186, R187 ;  /* 0x000000bbba4e723e */ /* 0x000fe200000000ff */
[----:B------:R-:W-:Y:S01]  /*1a3b0*/  FADD.FTZ R2, R236, R2 ;  /* 0x00000002ec027221 */ /* 0x000fe20000010000 */
        /* <DEDUP_REMOVED lines=9> */
[-C--:B---3--:R-:W-:Y:S03]  /*1a450*/  HMMA.16816.F32 R4, R76, R84.reuse, R4 ;  /* 0x000000544c04723c */ /* 0x088fe60000001804 */
[----:B------:R1:W5:Y:S01]  /*1a460*/  LDL.LU R237, [R1+0x98] ;  /* 0x0000980001ed7983 */ /* 0x0003620000300800 */
[----:B------:R-:W-:Y:S01]  /*1a470*/  FADD.FTZ R0, R240, R68 ;  /* 0x00000044f0007221 */ /* 0x000fe20000010000 */
[----:B------:R-:W-:Y:S01]  /*1a480*/  F2FP.PACK_AB R83, R111, R112 ;  /* 0x000000706f53723e */ /* 0x000fe200000000ff */
[----:B------:R-:W-:Y:S01]  /*1a490*/  FADD.FTZ R3, R136, R3 ;  /* 0x0000000388037221 */ /* 0x000fe20000010000 */
[----:B------:R1:W5:Y:S01]  /*1a4a0*/  LDL.LU R238, [R1+0x94] ;  /* 0x0000940001ee7983 */ /* 0x0003620000300800 */
[----:B------:R-:W-:Y:S03]  /*1a4b0*/  FADD.FTZ R2, R119, R2 ;  /* 0x0000000277027221 */ /* 0x000fe60000010000 */
[----:B------:R1:W5:Y:S01]  /*1a4c0*/  LDL.LU R239, [R1+0x90] ;  /* 0x0000900001ef7983 */ /* 0x0003620000300800 */
[C---:B------:R-:W-:Y:S01]  /*1a4d0*/  HMMA.16816.F32 R8, R80.reuse, R84, R8 ;  /* 0x000000545008723c */ /* 0x040fe20000001808 */
[----:B------:R-:W-:Y:S02]  /*1a4e0*/  MUFU.EX2 R84, R130 ;  /* 0x0000008200547308 */ /* 0x000fe40000000800 */
[----:B------:R1:W5:Y:S01]  /*1a4f0*/  LDL.LU R240, [R1+0x8c] ;  /* 0x00008c0001f07983 */ /* 0x0003620000300800 */
[----:B------:R-:W-:Y:S02]  /*1a500*/  FADD.FTZ R68, R233, R3 ;  /* 0x00000003e9447221 */ /* 0x000fe40000010000 */
[----:B------:R-:W-:Y:S01]  /*1a510*/  FADD.FTZ R3, R234, R69 ;  /* 0x00000045ea037221 */ /* 0x000fe20000010000 */
[----:B------:R1:W5:Y:S01]  /*1a520*/  LDL.LU R233, [R1+0x88] ;  /* 0x0000880001e97983 */ /* 0x0003620000300800 */
[-C--:B------:R-:W-:Y:S03]  /*1a530*/  HMMA.16816.F32 R12, R80, R86.reuse, R12 ;  /* 0x00000056500c723c */ /* 0x080fe6000000180c */
[----:B------:R1:W5:Y:S01]  /*1a540*/  LDL.LU R234, [R1+0x84] ;  /* 0x0000840001ea7983 */ /* 0x0003620000300800 */
[----:B------:R-:W-:Y:S01]  /*1a550*/  FADD.FTZ R0, R230, R0 ;  /* 0x00000000e6007221 */ /* 0x000fe20000010000 */
[----:B------:R-:W3:Y:S01]  /*1a560*/  MUFU.EX2 R85, R129 ;  /* 0x0000008100557308 */ /* 0x000ee20000000800 */
[----:B------:R-:W-:Y:S01]  /*1a570*/  FADD.FTZ R3, R251, R3 ;  /* 0x00000003fb037221 */ /* 0x000fe20000010000 */
[----:B------:R1:W5:Y:S01]  /*1a580*/  LDL.LU R119, [R1+0x80] ;  /* 0x0000800001777983 */ /* 0x0003620000300800 */
[C---:B------:R-:W-:Y:S03]  /*1a590*/  HMMA.16816.F32 R16, R76.reuse, R86, R16 ;  /* 0x000000564c10723c */ /* 0x040fe60000001810 */
[----:B------:R1:W5:Y:S01]  /*1a5a0*/  LDL.LU R230, [R1+0x7c] ;  /* 0x00007c0001e67983 */ /* 0x0003620000300800 */
[----:B------:R-:W-:Y:S02]  /*1a5b0*/  FADD.FTZ R2, R210, R2 ;  /* 0x00000002d2027221 */ /* 0x000fe40000010000 */
[----:B------:R-:W-:Y:S01]  /*1a5c0*/  FADD.FTZ R0, R213, R0 ;  /* 0x00000000d5007221 */ /* 0x000fe20000010000 */
[----:B------:R-:W1:Y:S01]  /*1a5d0*/  LDSM.16.MT88.4 R96, [R226+0x2900] ;  /* 0x00290000e260783b */ /* 0x000e620000004200 */
[-C--:B------:R-:W-:Y:S01]  /*1a5e0*/  HMMA.16816.F32 R20, R76, R88.reuse, R20 ;  /* 0x000000584c14723c */ /* 0x080fe20000001814 */
[----:B------:R-:W-:Y:S06]  /*1a5f0*/  MUFU.EX2 R87, R124 ;  /* 0x0000007c00577308 */ /* 0x000fec0000000800 */
[----:B------:R-:W1:Y:S01]  /*1a600*/  LDSM.16.MT88.4 R132, [R224+0x3100] ;  /* 0x00310000e084783b */ /* 0x000e620000004200 */
[C---:B------:R-:W-:Y:S03]  /*1a610*/  HMMA.16816.F32 R24, R80.reuse, R88, R24 ;  /* 0x000000585018723c */ /* 0x040fe60000001818 */
[----:B------:R-:W1:Y:S01]  /*1a620*/  MUFU.EX2 R86, R126 ;  /* 0x0000007e00567308 */ /* 0x000e620000000800 */
[----:B---3--:R-:W-:Y:S04]  /*1a630*/  F2FP.PACK_AB R178, R84, R85 ;  /* 0x0000005554b2723e */ /* 0x008fe800000000ff */
[-C--:B------:R-:W-:Y:S08]  /*1a640*/  HMMA.16816.F32 R28, R80, R90.reuse, R28 ;  /* 0x0000005a501c723c */ /* 0x080ff0000000181c */
[C---:B------:R-:W-:Y:S08]  /*1a650*/  HMMA.16816.F32 R32, R76.reuse, R90, R32 ;  /* 0x0000005a4c20723c */ /* 0x040ff00000001820 */
[-C--:B------:R-:W-:Y:S04]  /*1a660*/  HMMA.16816.F32 R36, R76, R92.reuse, R36 ;  /* 0x0000005c4c24723c */ /* 0x080fe80000001824 */
[----:B-1----:R-:W-:Y:S04]  /*1a670*/  F2FP.PACK_AB R177, R86, R87 ;  /* 0x0000005756b1723e */ /* 0x002fe800000000ff */
[C---:B------:R-:W-:Y:S08]  /*1a680*/  HMMA.16816.F32 R40, R80.reuse, R92, R40 ;  /* 0x0000005c5028723c */ /* 0x040ff00000001828 */
[-C--:B------:R-:W-:Y:S08]  /*1a690*/  HMMA.16816.F32 R44, R80, R94.reuse, R44 ;  /* 0x0000005e502c723c */ /* 0x080ff0000000182c */
[C---:B------:R-:W-:Y:S08]  /*1a6a0*/  HMMA.16816.F32 R48, R76.reuse, R94, R48 ;  /* 0x0000005e4c30723c */ /* 0x040ff00000001830 */
[-C--:B------:R-:W-:Y:S08]  /*1a6b0*/  HMMA.16816.F32 R52, R76, R96.reuse, R52 ;  /* 0x000000604c34723c */ /* 0x080ff00000001834 */
[C---:B------:R-:W-:Y:S08]  /*1a6c0*/  HMMA.16816.F32 R56, R80.reuse, R96, R56 ;  /* 0x000000605038723c */ /* 0x040ff00000001838 */
[-C--:B------:R-:W-:Y:S08]  /*1a6d0*/  HMMA.16816.F32 R60, R80, R98.reuse, R60 ;  /* 0x00000062503c723c */ /* 0x080ff0000000183c */
[----:B------:R-:W-:Y:S08]  /*1a6e0*/  HMMA.16816.F32 R64, R76, R98, R64 ;  /* 0x000000624c40723c */ /* 0x000ff00000001840 */
[-C--:B------:R-:W-:Y:S07]  /*1a6f0*/  HMMA.16816.F32 R120, R180, R132.reuse, R4 ;  /* 0x00000084b478723c */ /* 0x080fee0000001804 */
[----:B------:R-:W-:Y:S01]  /*1a700*/  FADD.FTZ R4, R144, R68 ;  /* 0x0000004490047221 */ /* 0x000fe20000010000 */
[C---:B------:R-:W-:Y:S07]  /*1a710*/  HMMA.16816.F32 R124, R176.reuse, R132, R8 ;  /* 0x00000084b07c723c */ /* 0x040fee0000001808 */
[----:B------:R-:W-:Y:S01]  /*1a720*/  FADD.FTZ R11, R215, R4 ;  /* 0x00000004d70b7221 */ /* 0x000fe20000010000 */
[-C--:B------:R-:W-:Y:S01]  /*1a730*/  HMMA.16816.F32 R128, R176, R134.reuse, R12 ;  /* 0x00000086b080723c */ /* 0x080fe2000000180c */
[----:B------:R-:W1:Y:S03]  /*1a740*/  LDSM.16.MT88.4 R4, [R226+0x3100] ;  /* 0x00310000e204783b */ /* 0x000e660000004200 */
        /* <DEDUP_REMOVED lines=51> */
[----:B--2---:R-:W-:Y:S01]  /*1aa80*/  MOV R117, R72 ;  /* 0x0000004800757202 */ /* 0x004fe20000000f00 */
        /* <DEDUP_REMOVED lines=9> */
[----:B------:R-:W-:Y:S01]  /*1ab20*/  FADD.FTZ R9, R112, R8 ;  /* 0x0000000870097221 */ /* 0x000fe20000010000 */
[----:B----4-:R-:W-:Y:S01]  /*1ab30*/  ISETP.GT.AND P0, PT, R214, R116, PT ;  /* 0x00000074d600720c */ /* 0x010fe20003f04270 */
[----:B------:R-:W-:Y:S01]  /*1ab40*/  FADD.FTZ R8, R186, R3 ;  /* 0x00000003ba087221 */ /* 0x000fe20000010000 */
[----:B------:R-:W-:Y:S01]  /*1ab50*/  MOV R214, R242 ;  /* 0x000000f200d67202 */ /* 0x000fe20000000f00 */
[----:B------:R-:W-:Y:S01]  /*1ab60*/  FADD.FTZ R4, R184, R2 ;  /* 0x00000002b8047221 */ /* 0x000fe20000010000 */
[----:B------:R-:W-:Y:S04]  /*1ab70*/  HMMA.16816.F32 R180, R180, R6, R64 ;  /* 0x00000006b4b4723c */ /* 0x000fe80000001840 */
        /* <DEDUP_REMOVED lines=25> */
.L_x_725:
[----:B-1----:R-:W-:-:S13]  /*1ad10*/  ISETP.GE.AND P0, PT, R242, RZ, PT ;  /* 0x000000fff200720c */ /* 0x002fda0003f06270 */
[----:B------:R-:W-:Y:S05]  /*1ad20*/  @!P0 BRA `(.L_x_727) ;  /* 0x00005c4000008947 */ /* 0x000fea0003800000 */
[----:B------:R-:W3:Y:S01]  /*1ad30*/  LDL.LU.64 R6, [R1+0x30] ;  /* 0x0000300001067983 */ /* 0x000ee20000300a00 */
[----:B------:R-:W-:-:S03]  /*1ad40*/  ULDC.64 UR4, c[0x0][0x208] ;  /* 0x0000820000047ab9 */ /* 0x000fc60000000a00 */
[----:B------:R-:W3:Y:S01]  /*1ad50*/  LDL.LU.64 R4, [R1+0x38] ;  /* 0x0000380001047983 */ /* 0x000ee20000300a00 */
[----:B------:R-:W-:Y:S01]  /*1ad60*/  UIMAD.WIDE.U32 UR10, UR4, 0x70, URZ ;  /* 0x00000070040a78a5 */ /* 0x000fe2000f8e003f */
[----:B------:R-:W-:Y:S01]  /*1ad70*/  MOV R3, R73 ;  /* 0x0000004900037202 */ /* 0x000fe20000000f00 */
[----:B------:R-:W-:Y:S01]  /*1ad80*/  UIMAD UR7, UR5, 0x70, URZ ;  /* 0x00000070050778a4 */ /* 0x000fe2000f8e023f */
[----:B--2---:R-:W-:Y:S01]  /*1ad90*/  MOV R2, R74 ;  /* 0x0000004a00027202 */ /* 0x004fe20000000f00 */
[----:B------:R-:W-:Y:S01]  /*1ada0*/  UMOV UR6, 0x5 ;  /* 0x0000000500067882 */ /* 0x000fe20000000000 */
[----:B------:R-:W-:Y:S01]  /*1adb0*/  IMAD.MOV.U32 R117, RZ, RZ, R71 ;  /* 0x000000ffff757224 */ /* 0x000fe200078e0047 */
[----:B------:R-:W-:Y:S01]  /*1adc0*/  ULDC.64 UR4, c[0x0][0x1e0] ;  /* 0x0000780000047ab9 */ /* 0x000fe20000000a00 */
[----:B------:R-:W-:Y:S01]  /*1add0*/  MOV R116, R72 ;  /* 0x0000004800747202 */ /* 0x000fe20000000f00 */
[----:B------:R-:W-:Y:S02]  /*1ade0*/  USHF.L.U64.HI UR5, UR4, UR6, UR5 ;  /* 0x0000000604057299 */ /* 0x000fe40008010205 */
[----:B------:R-:W-:-:S02]  /*1adf0*/  USHF.L.U32 UR4, UR4, 0x5, URZ ;  /* 0x0000000504047899 */ /* 0x000fc4000800063f */
[----:B------:R-:W-:Y:S01]  /*1ae00*/  UIADD3 UR7, UR11, UR7, URZ ;  /* 0x000000070b077290 */ /* 0x000fe2000fffe03f */
[----:B---3--:R-:W-:-:S05]  /*1ae10*/  IMAD.MOV.U32 R5, RZ, RZ, R7 ;  /* 0x000000ffff057224 */ /* 0x008fca00078e0007 */
[----:B------:R1:W-:Y:S04]  /*1ae20*/  STL.64 [R1+0x58], R4 ;  /* 0x0000580401007387 */ /* 0x0003e80000100a00 */
.L_x_728:
[----:B---3--:R-:W2:Y:S01]  /*1ae30*/  LDL R0, [R1+0x60] ;  /* 0x0000600001007983 */ /* 0x008ea20000100800 */
[----:B------:R-:W-:Y:S04]  /*1ae40*/  DEPBAR.LE SB0, 0x0 ;  /* 0x000080000000791a */ /* 0x000fe80000000000 */
[----:B------:R-:W3:Y:S01]  /*1ae50*/  LDL.64 R74, [R1+0x58] ;  /* 0x00005800014a7983 */ /* 0x000ee20000100a00 */
[----:B------:R-:W-:Y:S02]  /*1ae60*/  SHF.R.S32.HI R72, RZ, 0x1f, R242 ;  /* 0x0000001fff487819 */ /* 0x000fe400000114f2 */
[----:B------:R-:W-:Y:S02]  /*1ae70*/  MOV R106, c[0x0][0x208] ;  /* 0x00008200006a7a02 */ /* 0x000fe40000000f00 */
[----:B------:R-:W-:Y:S01]  /*1ae80*/  MOV R105, 0x5 ;  /* 0x0000000500697802 */ /* 0x000fe20000000f00 */
[----:B------:R-:W-:Y:S01]  /*1ae90*/  BAR.SYNC.DEFER_BLOCKING 0x0 ;  /* 0x0000000000007b1d */ /* 0x000fe20000010000 */
[----:B------:R-:W-:Y:S02]  /*1aea0*/  SHF.L.U32 R106, R106, 0x5, RZ ;  /* 0x000000056a6a7819 */ /* 0x000fe400000006ff */
[----:B------:R-:W-:Y:S04]  /*1aeb0*/  MOV R104, c[0x0][0x208] ;  /* 0x0000820000687a02 */ /* 0x000fe80000000f00 */
[----:B------:R-:W-:Y:S01]  /*1aec0*/  SHF.L.U64.HI R104, R104, R105, c[0x0][0x20c] ;  /* 0x0000830068687619 */ /* 0x000fe20000010269 */
[----:B-----5:R-:W-:Y:S04]  /*1aed0*/  STL [R1+0x7c], R230 ;  /* 0x00007ce601007387 */ /* 0x020fe80000100800 */
[----:B------:R-:W-:Y:S04]  /*1aee0*/  STL [R1+0x80], R119 ;  /* 0x0000807701007387 */ /* 0x000fe80000100800 */
[----:B------:R-:W-:Y:S04]  /*1aef0*/  STL [R1+0x84], R234 ;  /* 0x000084ea01007387 */ /* 0x000fe80000100800 */
[----:B------:R-:W-:Y:S04]  /*1af00*/  STL [R1+0x88], R233 ;  /* 0x000088e901007387 */ /* 0x000fe80000100800 */
[----:B------:R-:W-:Y:S08]  /*1af10*/  LDSM.16.M88.4 R112, [R230+0x7100] ;  /* 0x00710000e670783b */ /* 0x000ff00000000200 */
[----:B------:R-:W4:Y:S08]  /*1af20*/  LDSM.16.M88.4 R16, [R119+0x3900] ;  /* 0x003900007710783b */ /* 0x000f300000000200 */
[----:B------:R-:W1:Y:S08]  /*1af30*/  LDSM.16.M88.4 R108, [R230+0x9100] ;  /* 0x00910000e66c783b */ /* 0x000e700000000200 */
        /* <DEDUP_REMOVED lines=24> */
[----:B---3--:R-:W-:Y:S01]  /*1b0c0*/  IMAD.WIDE.U32 R84, R242, UR10, R74 ;  /* 0x0000000af2547c25 */ /* 0x008fe2000f8e004a */
[-C--:B-1--4-:R-:W-:Y:S03]  /*1b0d0*/  HMMA.16816.F32 R4, R112, R16.reuse, RZ ;  /* 0x000000107004723c */ /* 0x092fe600000018ff */
[----:B--2---:R-:W-:Y:S01]  /*1b0e0*/  LOP3.LUT P4, RZ, R0, 0x1, RZ, 0xc0, !PT ;  /* 0x0000000100ff7812 */ /* 0x004fe2000788c0ff */
[----:B------:R-:W-:Y:S01]  /*1b0f0*/  IMAD R0, R242, UR7, RZ ;  /* 0x00000007f2007c24 */ /* 0x000fe2000f8e02ff */
[----:B------:R-:W-:Y:S03]  /*1b100*/  LEA R88, P0, R84, c[0x0][0x1f8], 0x1 ;  /* 0x00007e0054587a11 */ /* 0x000fe600078008ff */
[C---:B------:R-:W-:Y:S04]  /*1b110*/  HMMA.16816.F32 R8, R108.reuse, R16, RZ ;  /* 0x000000106c08723c */ /* 0x040fe800000018ff */
[----:B------:R-:W-:Y:S04]  /*1b120*/  IMAD R0, R72, UR10, R0 ;  /* 0x0000000a48007c24 */ /* 0x000fe8000f8e0200 */
[-C--:B------:R-:W-:Y:S01]  /*1b130*/  HMMA.16816.F32 R12, R108, R18.reuse, RZ ;  /* 0x000000126c0c723c */ /* 0x080fe200000018ff */
[----:B------:R-:W-:Y:S04]  /*1b140*/  IADD3 R0, R85, R0, RZ ;  /* 0x0000000055007210 */ /* 0x000fe80007ffe0ff */
[----:B------:R-:W-:Y:S02]  /*1b150*/  LEA.HI.X R89, R84, c[0x0][0x1fc], R0, 0x1, P0 ;  /* 0x00007f0054597a11 */ /* 0x000fe400000f0c00 */
[----:B------:R-:W-:Y:S01]  /*1b160*/  IADD3 R94, P0, R88, R106, RZ ;  /* 0x0000006a585e7210 */ /* 0x000fe20007f1e0ff */
[C---:B------:R-:W-:Y:S02]  /*1b170*/  HMMA.16816.F32 R16, R112.reuse, R18, RZ ;  /* 0x000000127010723c */ /* 0x040fe400000018ff */
[----:B------:R-:W-:Y:S01]  /*1b180*/  @!PT LDS RZ, [RZ] ;  /* 0x00000000fffff984 */ /* 0x000fe20000000800 */
[----:B------:R-:W-:Y:S01]  /*1b190*/  @!PT LDS RZ, [RZ] ;  /* 0x00000000fffff984 */ /* 0x000fe20000000800 */
[----:B------:R-:W-:Y:S01]  /*1b1a0*/  @!PT LDS RZ, [RZ] ;  /* 0x00000000fffff984 */ /* 0x000fe20000000800 */
[----:B------:R1:W-:Y:S02]  /*1b1b0*/  LDGSTS.E.BYPASS.LTC128B.128 [R241+0x100], [R88.64], !P4 ;  /* 0x0010000058f17fae */ /* 0x0003e4000e101d48 */
[----:B------:R-:W-:Y:S02]  /*1b1c0*/  IADD3.X R95, R89, R104, RZ, P0, !PT ;  /* 0x00000068595f7210 */ /* 0x000fe400007fe4ff */
[----:B------:R-:W-:Y:S02]  /*1b1d0*/  IADD3 R92, P1, R94, R106, RZ ;  /* 0x0000006a5e5c7210 */ /* 0x000fe40007f3e0ff */
[-C--:B------:R-:W-:Y:S02]  /*1b1e0*/  HMMA.16816.F32 R20, R112, R32.reuse, RZ ;  /* 0x000000207014723c */ /* 0x080fe400000018ff */
[----:B------:R2:W-:Y:S02]  /*1b1f0*/  LDGSTS.E.BYPASS.LTC128B.128 [R241+0x900], [R94.64], !P4 ;  /* 0x009000005ef17fae */ /* 0x0005e4000e101d48 */
[----:B------:R-:W-:Y:S02]  /*1b200*/  IADD3.X R93, R95, R104, RZ, P1, !PT ;  /* 0x000000685f5d7210 */ /* 0x000fe40000ffe4ff */
[----:B------:R-:W-:Y:S02]  /*1b210*/  IADD3 R102, P0, R92, R106, RZ ;  /* 0x0000006a5c667210 */ /* 0x000fe40007f1e0ff */
[C---:B------:R-:W-:Y:S02]  /*1b220*/  HMMA.16816.F32 R24, R108.reuse, R32, RZ ;  /* 0x000000206c18723c */ /* 0x040fe400000018ff */
[----:B------:R2:W-:Y:S02]  /*1b230*/  LDGSTS.E.BYPASS.LTC128B.128 [R241+0x1100], [R92.64], !P4 ;  /* 0x011000005cf17fae */ /* 0x0005e4000e101d48 */
[----:B------:R-:W-:Y:S04]  /*1b240*/  IADD3.X R103, R93, R104, RZ, P0, !PT ;  /* 0x000000685d677210 */ /* 0x000fe800007fe4ff */
[-C--:B------:R-:W-:Y:S02]  /*1b250*/  HMMA.16816.F32 R28, R108, R34.reuse, RZ ;  /* 0x000000226c1c723c */ /* 0x080fe400000018ff */
[----:B------:R3:W-:Y:S06]  /*1b260*/  LDGSTS.E.BYPASS.LTC128B.128 [R241+0x1900], [R102.64], !P4 ;  /* 0x0190000066f17fae */ /* 0x0007ec000e101d48 */
        /* <DEDUP_REMOVED lines=15> */
[----:B------:R-:W-:Y:S01]  /*1b360*/  IADD3 R96, P2, R102, R106, RZ ;  /* 0x0000006a66607210 */ /* 0x000fe20007f5e0ff */
[-C--:B--2---:R-:W-:Y:S04]  /*1b370*/  HMMA.16816.F32 R92, R108, R98.reuse, RZ ;  /* 0x000000626c5c723c */ /* 0x084fe800000018ff */
[----:B------:R-:W-:Y:S02]  /*1b380*/  IADD3.X R97, R103, R104, RZ, P2, !PT ;  /* 0x0000006867617210 */ /* 0x000fe400017fe4ff */
[----:B------:R-:W-:Y:S03]  /*1b390*/  IADD3 R100, P1, R96, R106, RZ ;  /* 0x0000006a60647210 */ /* 0x000fe60007f3e0ff */
[----:B------:R1:W-:Y:S03]  /*1b3a0*/  LDGSTS.E.BYPASS.LTC128B.128 [R241+0x2100], [R96.64], !P4 ;  /* 0x0210000060f17fae */ /* 0x0003e6000e101d48 */
[----:B------:R-:W-:Y:S02]  /*1b3b0*/  IADD3.X R101, R97, R104, RZ, P1, !PT ;  /* 0x0000006861657210 */ /* 0x000fe40000ffe4ff */
[----:B---3--:R-:W-:Y:S03]  /*1b3c0*/  IADD3 R102, P0, R100, R106, RZ ;  /* 0x0000006a64667210 */ /* 0x008fe60007f1e0ff */
[----:B------:R2:W-:Y:S01]  /*1b3d0*/  LDGSTS.E.BYPASS.LTC128B.128 [R241+0x2900], [R100.64], !P4 ;  /* 0x0290000064f17fae */ /* 0x0005e2000e101d48 */
[----:B------:R-:W-:Y:S02]  /*1b3e0*/  IADD3.X R103, R101, R104, RZ, P0, !PT ;  /* 0x0000006865677210 */ /* 0x000fe400007fe4ff */
        /* <DEDUP_REMOVED lines=100> */
[----:B------:R1:W-:Y:S01]  /*1ba30*/  MUFU.TANH R185, R7 ;  /* 0x0000000700b97308 */ /* 0x0003e20000002400 */
[----:B------:R-:W-:Y:S09]  /*1ba40*/  FMUL.FTZ R16, R16, c[0x0][0x320] ;  /* 0x0000c80010107a20 */ /* 0x000ff20000410000 */
[----:B------:R-:W2:Y:S10]  /*1ba50*/  MUFU.TANH R196, R8 ;  /* 0x0000000800c47308 */ /* 0x000eb40000002400 */
[----:B------:R-:W3:Y:S01]  /*1ba60*/  MUFU.TANH R187, R9 ;  /* 0x0000000900bb7308 */ /* 0x000ee20000002400 */
[----:B-1----:R-:W1:Y:S09]  /*1ba70*/  LDSM.16.M88.4 R4, [R228+0x800] ;  /* 0x00080000e404783b */ /* 0x002e720000000200 */
[----:B------:R-:W-:Y:S10]  /*1ba80*/  MUFU.TANH R195, R10 ;  /* 0x0000000a00c37308 */ /* 0x000ff40000002400 */
[----:B------:R4:W-:Y:S10]  /*1ba90*/  MUFU.TANH R194, R11 ;  /* 0x0000000b00c27308 */ /* 0x0009f40000002400 */
[----:B------:R-:W2:Y:S10]  /*1baa0*/  MUFU.TANH R18, R18 ;  /* 0x0000001200127308 */ /* 0x000eb40000002400 */
[----:B------:R-:W2:Y:S01]  /*1bab0*/  MUFU.TANH R16, R16 ;  /* 0x0000001000107308 */ /* 0x000ea20000002400 */
[----:B----4-:R-:W4:Y:S01]  /*1bac0*/  LDSM.16.M88.4 R8, [R228+0x1000] ;  /* 0x00100000e408783b */ /* 0x010f220000000200 */
[-C--:B-1----:R-:W-:Y:S08]  /*1bad0*/  HMMA.16816.F32 R20, R204, R4.reuse, R20 ;  /* 0x00000004cc14723c */ /* 0x082ff00000001814 */
[----:B------:R-:W-:Y:S01]  /*1bae0*/  MUFU.TANH R12, R12 ;  /* 0x0000000c000c7308 */ /* 0x000fe20000002400 */
        /* <DEDUP_REMOVED lines=20> */
[----:B------:R-:W4:Y:S01]  /*1bc30*/  MUFU.TANH R22, R22 ;  /* 0x0000001600167308 */ /* 0x000f220000002400 */
        /* <DEDUP_REMOVED lines=48> */
[----:B------:R-:W1:Y:S01]  /*1bf40*/  MUFU.TANH R33, R33 ;  /* 0x0000002100217308 */ /* 0x000e620000002400 */
[C---:B------:R-:W-:Y:S04]  /*1bf50*/  HMMA.16816.F32 R88, R188.reuse, R4, R88 ;  /* 0x00000004bc58723c */ /* 0x040fe80000001858 */
[----:B------:R-:W-:Y:S02]  /*1bf60*/  FMUL.FTZ R70, R70, c[0x0][0x320] ;  /* 0x0000c80046467a20 */ /* 0x000fe40000410000 */
[----:B------:R-:W-:Y:S01]  /*1bf70*/  FMUL.FTZ R68, R68, c[0x0][0x320] ;  /* 0x0000c80044447a20 */ /* 0x000fe20000410000 */
[----:B------:R-:W-:Y:S01]  /*1bf80*/  FMNMX.FTZ R5, R196, R116, !PT ;  /* 0x00000074c4057209 */ /* 0x000fe20007810000 */
[----:B------:R-:W-:Y:S01]  /*1bf90*/  FMUL.FTZ R82, R82, c[0x0][0x320] ;  /* 0x0000c80052527a20 */ /* 0x000fe20000410000 */
[----:B------:R-:W-:Y:S01]  /*1bfa0*/  MUFU.TANH R29, R29 ;  /* 0x0000001d001d7308 */ /* 0x000fe20000002400 */
[-C--:B------:R-:W-:Y:S03]  /*1bfb0*/  HMMA.16816.F32 R92, R188, R6.reuse, R92 ;  /* 0x00000006bc5c723c */ /* 0x080fe6000000185c */
[----:B------:R-:W-:Y:S01]  /*1bfc0*/  FMUL.FTZ R81, R81, c[0x0][0x320] ;  /* 0x0000c80051517a20 */ /* 0x000fe20000410000 */
[----:B------:R-:W-:Y:S01]  /*1bfd0*/  FMNMX.FTZ R4, R186, R3, !PT ;  /* 0x00000003ba047209 */ /* 0x000fe20007810000 */
[----:B------:R-:W-:Y:S02]  /*1bfe0*/  FMUL.FTZ R87, R87, c[0x0][0x320] ;  /* 0x0000c80057577a20 */ /* 0x000fe40000410000 */
[----:B------:R-:W-:Y:S01]  /*1bff0*/  FMUL.FTZ R86, R86, c[0x0][0x320] ;  /* 0x0000c80056567a20 */ /* 0x000fe20000410000 */
[C---:B------:R-:W-:Y:S01]  /*1c000*/  HMMA.16816.F32 R96, R204.reuse, R6, R96 ;  /* 0x00000006cc60723c */ /* 0x040fe20000001860 */
[----:B------:R1:W-:Y:S03]  /*1c010*/  MUFU.TANH R119, R74 ;  /* 0x0000004a00777308 */ /* 0x0003e60000002400 */
[----:B------:R-:W-:Y:S02]  /*1c020*/  FMUL.FTZ R84, R84, c[0x0][0x320] ;  /* 0x0000c80054547a20 */ /* 0x000fe40000410000 */
[----:B------:R-:W-:Y:S02]  /*1c030*/  FMUL.FTZ R90, R90, c[0x0][0x320] ;  /* 0x0000c8005a5a7a20 */ /* 0x000fe40000410000 */
[-C--:B--2---:R-:W-:Y:S03]  /*1c040*/  HMMA.16816.F32 R100, R204, R8.reuse, R100 ;  /* 0x00000008cc64723c */ /* 0x084fe60000001864 */
        /* <DEDUP_REMOVED lines=8> */
[----:B-1----:R-:W-:Y:S01]  /*1c0d0*/  FMNMX.FTZ R74, R118, R0, !PT ;  /* 0x00000000764a7209 */ /* 0x002fe20007810000 */
[----:B------:R-:W-:Y:S01]  /*1c0e0*/  FMUL.FTZ R98, R98, c[0x0][0x320] ;  /* 0x0000c80062627a20 */ /* 0x000fe20000410000 */
[----:B------:R-:W-:Y:S01]  /*1c0f0*/  FMNMX.FTZ R0, R185, R4, !PT ;  /* 0x00000004b9007209 */ /* 0x000fe20007810000 */
[----:B------:R-:W1:Y:S01]  /*1c100*/  MUFU.TANH R26, R36 ;  /* 0x00000024001a7308 */ /* 0x000e620000002400 */
[----:B---3--:R-:W-:Y:S01]  /*1c110*/  FMNMX.FTZ R4, R187, R5, !PT ;  /* 0x00000005bb047209 */ /* 0x008fe20007810000 */
[----:B------:R-:W-:Y:S04]  /*1c120*/  HMMA.16816.F32 R112, R204, R10, R112 ;  /* 0x0000000acc70723c */ /* 0x000fe80000001870 */
[----:B------:R-:W-:Y:S01]  /*1c130*/  FMNMX.FTZ R0, R18, R0, !PT ;  /* 0x0000000012007209 */ /* 0x000fe20007810000 */
[----:B------:R-:W-:Y:S01]  /*1c140*/  FMUL.FTZ R101, R101, c[0x0][0x320] ;  /* 0x0000c80065657a20 */ /* 0x000fe20000410000 */
[----:B------:R-:W-:Y:S01]  /*1c150*/  FMNMX.FTZ R74, R16, R74, !PT ;  /* 0x0000004a104a7209 */ /* 0x000fe20007810000 */
[----:B------:R-:W-:Y:S01]  /*1c160*/  FMUL.FTZ R106, R106, c[0x0][0x320] ;  /* 0x0000c8006a6a7a20 */ /* 0x000fe20000410000 */
[----:B------:R2:W-:Y:S01]  /*1c170*/  MUFU.TANH R201, R39 ;  /* 0x0000002700c97308 */ /* 0x0005e20000002400 */
[----:B------:R-:W-:Y:S03]  /*1c180*/  FMUL.FTZ R99, R99, c[0x0][0x320] ;  /* 0x0000c80063637a20 */ /* 0x000fe60000410000 */
[----:B------:R-:W-:Y:S01]  /*1c190*/  FMNMX.FTZ R0, R19, R0, !PT ;  /* 0x0000000013007209 */ /* 0x000fe20007810000 */
[----:B------:R-:W-:Y:S01]  /*1c1a0*/  FMUL.FTZ R96, R96, c[0x0][0x320] ;  /* 0x0000c80060607a20 */ /* 0x000fe20000410000 */
[----:B------:R-:W-:Y:S01]  /*1c1b0*/  FMNMX.FTZ R74, R17, R74, !PT ;  /* 0x0000004a114a7209 */ /* 0x000fe20007810000 */
[----:B------:R-:W-:Y:S01]  /*1c1c0*/  FMUL.FTZ R97, R97, c[0x0][0x320] ;  /* 0x0000c80061617a20 */ /* 0x000fe20000410000 */
[----:B----4-:R-:W-:Y:S01]  /*1c1d0*/  FMNMX.FTZ R5, R22, R0, !PT ;  /* 0x0000000016057209 */ /* 0x010fe20007810000 */
[----:B------:R-:W-:Y:S01]  /*1c1e0*/  FMUL.FTZ R102, R102, c[0x0][0x320] ;  /* 0x0000c80066667a20 */ /* 0x000fe20000410000 */
[----:B------:R-:W3:Y:S01]  /*1c1f0*/  MUFU.TANH R208, R40 ;  /* 0x0000002800d07308 */ /* 0x000ee20000002400 */
        /* <DEDUP_REMOVED lines=9> */
[----:B------:R-:W-:Y:S01]  /*1c290*/  MUFU.TANH R192, R27 ;  /* 0x0000001b00c07308 */ /* 0x000fe20000002400 */
[----:B------:R-:W-:Y:S01]  /*1c2a0*/  FMUL.FTZ R115, R115, c[0x0][0x320] ;  /* 0x0000c80073737a20 */ /* 0x000fe20000410000 */
[----:B------:R-:W-:Y:S01]  /*1c2b0*/  FMNMX.FTZ R74, R32, R74, !PT ;  /* 0x0000004a204a7209 */ /* 0x000fe20007810000 */
[----:B------:R-:W-:Y:S01]  /*1c2c0*/  FMUL.FTZ R89, R89, c[0x0][0x320] ;  /* 0x0000c80059597a20 */ /* 0x000fe20000410000 */
[----:B--2---:R-:W2:Y:S01]  /*1c2d0*/  LDL.64 R38, [R1+0x70] ;  /* 0x0000700001267983 */ /* 0x004ea20000100a00 */
[----:B------:R-:W-:Y:S01]  /*1c2e0*/  FMUL.FTZ R92, R92, c[0x0][0x320] ;  /* 0x0000c8005c5c7a20 */ /* 0x000fe20000410000 */
[----:B------:R-:W-:Y:S01]  /*1c2f0*/  FMNMX.FTZ R0, R24, R4, !PT ;  /* 0x0000000418007209 */ /* 0x000fe20007810000 */
[----:B------:R-:W-:Y:S01]  /*1c300*/  FMUL.FTZ R91, R91, c[0x0][0x320] ;  /* 0x0000c8005b5b7a20 */ /* 0x000fe20000410000 */
[----:B------:R-:W-:Y:S01]  /*1c310*/  FMNMX.FTZ R74, R33, R74, !PT ;  /* 0x0000004a214a7209 */ /* 0x000fe20007810000 */
[----:B------:R-:W-:Y:S01]  /*1c320*/  FMUL.FTZ R94, R94, c[0x0][0x320] ;  /* 0x0000c8005e5e7a20 */ /* 0x000fe20000410000 */
[----:B------:R-:W4:Y:S01]  /*1c330*/  MUFU.TANH R27, R37 ;  /* 0x00000025001b7308 */ /* 0x000f220000002400 */
[----:B------:R-:W-:Y:S01]  /*1c340*/  FMUL.FTZ R95, R95, c[0x0][0x320] ;  /* 0x0000c8005f5f7a20 */ /* 0x000fe20000410000 */
[----:B------:R-:W-:Y:S01]  /*1c350*/  FMNMX.FTZ R0, R25, R0, !PT ;  /* 0x0000000019007209 */ /* 0x000fe20007810000 */
[----:B------:R-:W-:Y:S01]  /*1c360*/  FMUL.FTZ R107, R107, c[0x0][0x320] ;  /* 0x0000c8006b6b7a20 */ /* 0x000fe20000410000 */
[----:B-1----:R-:W-:Y:S01]  /*1c370*/  FMNMX.FTZ R74, R26, R74, !PT ;  /* 0x0000004a1a4a7209 */ /* 0x002fe20007810000 */
[----:B------:R-:W-:Y:S01]  /*1c380*/  FMUL.FTZ R69, R69, c[0x0][0x320] ;  /* 0x0000c80045457a20 */ /* 0x000fe20000410000 */
[----:B------:R-:W-:Y:S01]  /*1c390*/  FMNMX.FTZ R0, R28, R0, !PT ;  /* 0x000000001c007209 */ /* 0x000fe20007810000 */
[----:B------:R-:W-:Y:S01]  /*1c3a0*/  FMUL.FTZ R83, R83, c[0x0][0x320] ;  /* 0x0000c80053537a20 */ /* 0x000fe20000410000 */
[----:B------:R-:W-:Y:S01]  /*1c3b0*/  FMNMX.FTZ R5, R34, R5, !PT ;  /* 0x0000000522057209 */ /* 0x000fe20007810000 */
[----:B------:R-:W-:Y:S01]  /*1c3c0*/  FMUL.FTZ R72, R72, c[0x0][0x320] ;  /* 0x0000c80048487a20 */ /* 0x000fe20000410000 */
[----:B------:R-:W1:Y:S01]  /*1c3d0*/  MUFU.TANH R50, R50 ;  /* 0x0000003200327308 */ /* 0x000e620000002400 */
        /* <DEDUP_REMOVED lines=8> */
[----:B------:R-:W-:Y:S01]  /*1c460*/  FMUL.FTZ R76, R76, c[0x0][0x320] ;  /* 0x0000c8004c4c7a20 */ /* 0x000fe20000410000 */
[----:B------:R-:W3:Y:S01]  /*1c470*/  MUFU.TANH R48, R48 ;  /* 0x0000003000307308 */ /* 0x000ee20000002400 */
[----:B------:R-:W-:Y:S01]  /*1c480*/  FMUL.FTZ R78, R78, c[0x0][0x320] ;  /* 0x0000c8004e4e7a20 */ /* 0x000fe20000410000 */
[----:B------:R-:W-:Y:S01]  /*1c490*/  FMNMX.FTZ R0, R201, R5, !PT ;  /* 0x00000005c9007209 */ /* 0x000fe20007810000 */
[----:B------:R-:W-:Y:S01]  /*1c4a0*/  FMUL.FTZ R77, R77, c[0x0][0x320] ;  /* 0x0000c8004d4d7a20 */ /* 0x000fe20000410000 */
[----:B----4-:R-:W-:Y:S01]  /*1c4b0*/  FMNMX.FTZ R74, R27, R74, !PT ;  /* 0x0000004a1b4a7209 */ /* 0x010fe20007810000 */
        /* <DEDUP_REMOVED lines=8> */
[----:B------:R-:W-:Y:S02]  /*1c540*/  FMUL.FTZ R67, R67, c[0x0][0x320] ;  /* 0x0000c80043437a20 */ /* 0x000fe40000410000 */
[----:B------:R-:W-:Y:S02]  /*1c550*/  FMUL.FTZ R65, R65, c[0x0][0x320] ;  /* 0x0000c80041417a20 */ /* 0x000fe40000410000 */
[----:B------:R-:W-:Y:S02]  /*1c560*/  FMUL.FTZ R47, R47, c[0x0][0x320] ;  /* 0x0000c8002f2f7a20 */ /* 0x000fe40000410000 */
        /* <DEDUP_REMOVED lines=18> */
[----:B------:R-:W-:Y:S05]  /*1c690*/  FMUL.FTZ R108, R108, c[0x0][0x320] ;  /* 0x0000c8006c6c7a20 */ /* 0x000fea0000410000 */
[----:B------:R-:W1:Y:S01]  /*1c6a0*/  MUFU.TANH R222, R55 ;  /* 0x0000003700de7308 */ /* 0x000e620000002400 */
[----:B---3--:R-:W-:Y:S09]  /*1c6b0*/  FMNMX.FTZ R0, R248, R0, !PT ;  /* 0x00000000f8007209 */ /* 0x008ff20007810000 */
[----:B------:R3:W3:Y:S01]  /*1c6c0*/  MUFU.TANH R217, R53 ;  /* 0x0000003500d97308 */ /* 0x0006e20000002400 */
[----:B----4-:R-:W-:Y:S09]  /*1c6d0*/  FMNMX.FTZ R74, R215, R74, !PT ;  /* 0x0000004ad74a7209 */ /* 0x010ff20007810000 */
[----:B------:R-:W-:Y:S01]  /*1c6e0*/  MUFU.TANH R216, R43 ;  /* 0x0000002b00d87308 */ /* 0x000fe20000002400 */
[----:B-1----:R-:W-:Y:S09]  /*1c6f0*/  FMNMX.FTZ R0, R222, R0, !PT ;  /* 0x00000000de007209 */ /* 0x002ff20007810000 */
[----:B------:R-:W1:Y:S01]  /*1c700*/  MUFU.TANH R43, R66 ;  /* 0x00000042002b7308 */ /* 0x000e620000002400 */
[----:B---3--:R-:W3:Y:S01]  /*1c710*/  LDL.64 R52, [R1+0x68] ;  /* 0x0000680001347983 */ /* 0x008ee20000100a00 */
[----:B------:R-:W-:Y:S08]  /*1c720*/  FMNMX.FTZ R74, R217, R74, !PT ;  /* 0x0000004ad94a7209 */ /* 0x000ff00007810000 */
[----:B------:R-:W4:Y:S10]  /*1c730*/  MUFU.TANH R212, R64 ;  /* 0x0000004000d47308 */ /* 0x000f340000002400 */
[----:B------:R-:W-:Y:S01]  /*1c740*/  MUFU.TANH R214, R46 ;  /* 0x0000002e00d67308 */ /* 0x000fe20000002400 */
[----:B-1----:R-:W-:Y:S09]  /*1c750*/  FMNMX.FTZ R0, R43, R0, !PT ;  /* 0x000000002b007209 */ /* 0x002ff20007810000 */
[----:B------:R-:W1:Y:S01]  /*1c760*/  MUFU.TANH R46, R67 ;  /* 0x00000043002e7308 */ /* 0x000e620000002400 */
[----:B----4-:R-:W-:Y:S09]  /*1c770*/  FMNMX.FTZ R74, R212, R74, !PT ;  /* 0x0000004ad44a7209 */ /* 0x010ff20007810000 */
[----:B------:R-:W4:Y:S10]  /*1c780*/  MUFU.TANH R252, R70 ;  /* 0x0000004600fc7308 */ /* 0x000f340000002400 */
[----:B------:R4:W-:Y:S01]  /*1c790*/  MUFU.TANH R220, R87 ;  /* 0x0000005700dc7308 */ /* 0x0009e20000002400 */
[----:B-1----:R-:W-:Y:S09]  /*1c7a0*/  FMNMX.FTZ R0, R46, R0, !PT ;  /* 0x000000002e007209 */ /* 0x002ff20007810000 */
[----:B------:R-:W1:Y:S10]  /*1c7b0*/  MUFU.TANH R211, R65 ;  /* 0x0000004100d37308 */ /* 0x000e740000002400 */
[----:B------:R-:W-:Y:S01]  /*1c7c0*/  MUFU.TANH R231, R61 ;  /* 0x0000003d00e77308 */ /* 0x000fe20000002400 */
[----:B----4-:R-:W-:Y:S04]  /*1c7d0*/  MOV R87, R252 ;  /* 0x000000fc00577202 */ /* 0x010fe80000000f00 */
[----:B------:R-:W-:Y:S05]  /*1c7e0*/  FMNMX.FTZ R0, R87, R0, !PT ;  /* 0x0000000057007209 */ /* 0x000fea0007810000 */
[----:B------:R-:W4:Y:S01]  /*1c7f0*/  MUFU.TANH R61, R68 ;  /* 0x00000044003d7308 */ /* 0x000f220000002400 */
[----:B-1----:R-:W-:Y:S09]  /*1c800*/  FMNMX.FTZ R74, R211, R74, !PT ;  /* 0x0000004ad34a7209 */ /* 0x002ff20007810000 */
[----:B------:R-:W1:Y:S10]  /*1c810*/  MUFU.TANH R239, R71 ;  /* 0x0000004700ef7308 */ /* 0x000e740000002400 */
[----:B------:R-:W1:Y:S01]  /*1c820*/  MUFU.TANH R249, R69 ;  /* 0x0000004500f97308 */ /* 0x000e620000002400 */
[----:B----4-:R-:W-:Y:S09]  /*1c830*/  FMNMX.FTZ R74, R61, R74, !PT ;  /* 0x0000004a3d4a7209 */ /* 0x010ff20007810000 */
[----:B------:R-:W4:Y:S01]  /*1c840*/  MUFU.TANH R238, R93 ;  /* 0x0000005d00ee7308 */ /* 0x000f220000002400 */
[----:B-1----:R-:W-:Y:S09]  /*1c850*/  FMNMX.FTZ R0, R239, R0, !PT ;  /* 0x00000000ef007209 */ /* 0x002ff20007810000 */
[----:B------:R4:W-:Y:S01]  /*1c860*/  MUFU.TANH R190, R101 ;  /* 0x0000006500be7308 */ /* 0x0009e20000002400 */
[----:B------:R-:W-:Y:S09]  /*1c870*/  FMNMX.FTZ R74, R249, R74, !PT ;  /* 0x0000004af94a7209 */ /* 0x000ff20007810000 */
[----:B------:R-:W1:Y:S10]  /*1c880*/  MUFU.TANH R233, R82 ;  /* 0x0000005200e97308 */ /* 0x000e740000002400 */
[----:B------:R-:W1:Y:S01]  /*1c890*/  MUFU.TANH R199, R83 ;  /* 0x0000005300c77308 */ /* 0x000e620000002400 */
[----:B----4-:R-:W-:Y:S09]  /*1c8a0*/  MOV R101, R238 ;  /* 0x000000ee00657202 */ /* 0x010ff20000000f00 */
[----:B------:R-:W4:Y:S01]  /*1c8b0*/  MUFU.TANH R14, R14 ;  /* 0x0000000e000e7308 */ /* 0x000f220000002400 */
[----:B-1----:R-:W-:Y:S09]  /*1c8c0*/  FMNMX.FTZ R0, R233, R0, !PT ;  /* 0x00000000e9007209 */ /* 0x002ff20007810000 */
[----:B------:R-:W-:Y:S01]  /*1c8d0*/  MUFU.TANH R218, R47 ;  /* 0x0000002f00da7308 */ /* 0x000fe20000002400 */
[----:B------:R-:W-:Y:S04]  /*1c8e0*/  MOV R207, R199 ;  /* 0x000000c700cf7202 */ /* 0x000fe80000000f00 */
[----:B------:R-:W-:Y:S05]  /*1c8f0*/  FMNMX.FTZ R0, R207, R0, !PT ;  /* 0x00000000cf007209 */ /* 0x000fea0007810000 */
[----:B------:R-:W-:Y:S01]  /*1c900*/  MUFU.TANH R47, R79 ;  /* 0x0000004f002f7308 */ /* 0x000fe20000002400 */
[----:B----4-:R-:W-:Y:S09]  /*1c910*/  FMNMX.FTZ R5, R14, R5, !PT ;  /* 0x000000050e057209 */ /* 0x010ff20007810000 */
[----:B------:R-:W1:Y:S10]  /*1c920*/  MUFU.TANH R79, R80 ;  /* 0x00000050004f7308 */ /* 0x000e740000002400 */
[----:B------:R-:W4:Y:S10]  /*1c930*/  MUFU.TANH R200, R86 ;  /* 0x0000005600c87308 */ /* 0x000f340000002400 */
[----:B------:R-:W2:Y:S01]  /*1c940*/  MUFU.TANH R15, R15 ;  /* 0x0000000f000f7308 */ /* 0x000ea20000002400 */
[----:B-1----:R-:W-:Y:S09]  /*1c950*/  FMNMX.FTZ R74, R79, R74, !PT ;  /* 0x0000004a4f4a7209 */ /* 0x002ff20007810000 */
[----:B------:R-:W1:Y:S01]  /*1c960*/  MUFU.TANH R240, R81 ;  /* 0x0000005100f07308 */ /* 0x000e620000002400 */
[----:B----4-:R-:W-:Y:S04]  /*1c970*/  MOV R205, R200 ;  /* 0x000000c800cd7202 */ /* 0x010fe80000000f00 */
[----:B------:R-:W-:Y:S05]  /*1c980*/  FMNMX.FTZ R0, R205, R0, !PT ;  /* 0x00000000cd007209 */ /* 0x000fea0007810000 */
[----:B------:R-:W4:Y:S01]  /*1c990*/  MUFU.TANH R236, R72 ;  /* 0x0000004800ec7308 */ /* 0x000f220000002400 */
[----:B------:R-:W-:Y:S02]  /*1c9a0*/  FMNMX.FTZ R0, R220, R0, !PT ;  /* 0x00000000dc007209 */ /* 0x000fe40007810000 */
[----:B--2---:R-:W-:Y:S04]  /*1c9b0*/  FMNMX.FTZ R5, R15, R5, !PT ;  /* 0x000000050f057209 */ /* 0x004fe80007810000 */
[----:B------:R-:W-:Y:S03]  /*1c9c0*/  FMNMX.FTZ R5, R193, R5, !PT ;  /* 0x00000005c1057209 */ /* 0x000fe60007810000 */
[----:B------:R4:W-:Y:S01]  /*1c9d0*/  MUFU.TANH R237, R90 ;  /* 0x0000005a00ed7308 */ /* 0x0009e20000002400 */
[----:B------:R-:W-:Y:S02]  /*1c9e0*/  FMNMX.FTZ R5, R192, R5, !PT ;  /* 0x00000005c0057209 */ /* 0x000fe40007810000 */
[----:B-1----:R-:W-:Y:S07]  /*1c9f0*/  FMNMX.FTZ R74, R240, R74, !PT ;  /* 0x0000004af04a7209 */ /* 0x002fee0007810000 */
[----:B------:R-:W1:Y:S10]  /*1ca00*/  MUFU.TANH R247, R84 ;  /* 0x0000005400f77308 */ /* 0x000e740000002400 */
[----:B------:R2:W2:Y:S01]  /*1ca10*/  MUFU.TANH R246, R85 ;  /* 0x0000005500f67308 */ /* 0x0004a20000002400 */
[----:B----4-:R-:W-:Y:S09]  /*1ca20*/  MOV R90, R236 ;  /* 0x000000ec005a7202 */ /* 0x010ff20000000f00 */
[----:B------:R4:W-:Y:S01]  /*1ca30*/  MUFU.TANH R189, R113 ;  /* 0x0000007100bd7308 */ /* 0x0009e20000002400 */
[----:B-1----:R-:W-:Y:S09]  /*1ca40*/  FMNMX.FTZ R74, R247, R74, !PT ;  /* 0x0000004af74a7209 */ /* 0x002ff20007810000 */
[----:B------:R-:W-:Y:S01]  /*1ca50*/  MUFU.TANH R210, R45 ;  /* 0x0000002d00d27308 */ /* 0x000fe20000002400 */
[----:B--2---:R-:W-:Y:S09]  /*1ca60*/  MOV R85, R231 ;  /* 0x000000e700557202 */ /* 0x004ff20000000f00 */
[----:B------:R-:W1:Y:S01]  /*1ca70*/  MUFU.TANH R45, R98 ;  /* 0x00000062002d7308 */ /* 0x000e620000002400 */
[----:B----4-:R-:W-:Y:S04]  /*1ca80*/  MOV R113, R246 ;  /* 0x000000f600717202 */ /* 0x010fe80000000f00 */
[----:B------:R-:W-:Y:S05]  /*1ca90*/  FMNMX.FTZ R74, R113, R74, !PT ;  /* 0x0000004a714a7209 */ /* 0x000fea0007810000 */
[----:B------:R-:W2:Y:S10]  /*1caa0*/  MUFU.TANH R219, R99 ;  /* 0x0000006300db7308 */ /* 0x000eb40000002400 */
[----:B------:R-:W4:Y:S01]  /*1cab0*/  MUFU.TANH R30, R30 ;  /* 0x0000001e001e7308 */ /* 0x000f220000002400 */
[----:B-1----:R-:W-:Y:S09]  /*1cac0*/  FMNMX.FTZ R0, R45, R0, !PT ;  /* 0x000000002d007209 */ /* 0x002ff20007810000 */
[----:B------:R-:W-:Y:S01]  /*1cad0*/  MUFU.TANH R209, R44 ;  /* 0x0000002c00d17308 */ /* 0x000fe20000002400 */
[----:B--2---:R-:W-:Y:S04]  /*1cae0*/  MOV R204, R219 ;  /* 0x000000db00cc7202 */ /* 0x004fe80000000f00 */
[----:B------:R-:W-:Y:S05]  /*1caf0*/  FMNMX.FTZ R0, R204, R0, !PT ;  /* 0x00000000cc007209 */ /* 0x000fea0007810000 */
[----:B------:R-:W1:Y:S01]  /*1cb00*/  MUFU.TANH R44, R96 ;  /* 0x00000060002c7308 */ /* 0x000e620000002400 */
[----:B----4-:R-:W-:Y:S09]  /*1cb10*/  FMNMX.FTZ R5, R30, R5, !PT ;  /* 0x000000051e057209 */ /* 0x010ff20007810000 */
[----:B------:R-:W2:Y:S10]  /*1cb20*/  MUFU.TANH R31, R31 ;  /* 0x0000001f001f7308 */ /* 0x000eb40000002400 */
[----:B------:R-:W4:Y:S01]  /*1cb30*/  MUFU.TANH R235, R97 ;  /* 0x0000006100eb7308 */ /* 0x000f220000002400 */
[----:B-1----:R-:W-:Y:S09]  /*1cb40*/  FMNMX.FTZ R74, R44, R74, !PT ;  /* 0x0000004a2c4a7209 */ /* 0x002ff20007810000 */
[----:B------:R-:W1:Y:S01]  /*1cb50*/  MUFU.TANH R238, R102 ;  /* 0x0000006600ee7308 */ /* 0x000e620000002400 */
[----:B--2---:R-:W-:Y:S09]  /*1cb60*/  FMNMX.FTZ R5, R31, R5, !PT ;  /* 0x000000051f057209 */ /* 0x004ff20007810000 */
[----:B------:R-:W2:Y:S01]  /*1cb70*/  MUFU.TANH R213, R42 ;  /* 0x0000002a00d57308 */ /* 0x000ea20000002400 */
[----:B----4-:R-:W-:Y:S09]  /*1cb80*/  FMNMX.FTZ R74, R235, R74, !PT ;  /* 0x0000004aeb4a7209 */ /* 0x010ff20007810000 */
[----:B------:R4:W3:Y:S01]  /*1cb90*/  MUFU.TANH R250, R100 ;  /* 0x0000006400fa7308 */ /* 0x0008e20000002400 */
[----:B-1----:R-:W-:Y:S09]  /*1cba0*/  FMNMX.FTZ R0, R238, R0, !PT ;  /* 0x00000000ee007209 */ /* 0x002ff20007810000 */
[----:B------:R-:W-:Y:S01]  /*1cbb0*/  MUFU.TANH R197, R57 ;  /* 0x0000003900c57308 */ /* 0x000fe20000002400 */
[----:B--2---:R-:W-:Y:S04]  /*1cbc0*/  FMNMX.FTZ R5, R213, R5, !PT ;  /* 0x00000005d5057209 */ /* 0x004fe80007810000 */
[----:B------:R-:W-:Y:S05]  /*1cbd0*/  FMNMX.FTZ R5, R216, R5, !PT ;  /* 0x00000005d8057209 */ /* 0x000fea0007810000 */
[----:B------:R-:W1:Y:S01]  /*1cbe0*/  MUFU.TANH R57, R103 ;  /* 0x0000006700397308 */ /* 0x000e620000002400 */
[----:B------:R-:W-:Y:S02]  /*1cbf0*/  FMNMX.FTZ R5, R214, R5, !PT ;  /* 0x00000005d6057209 */ /* 0x000fe40007810000 */
[----:B----4-:R-:W-:Y:S02]  /*1cc00*/  MOV R100, R237 ;  /* 0x000000ed00647202 */ /* 0x010fe40000000f00 */
[----:B------:R-:W-:Y:S02]  /*1cc10*/  FMNMX.FTZ R5, R218, R5, !PT ;  /* 0x00000005da057209 */ /* 0x000fe40007810000 */
[----:B---3--:R-:W-:Y:S03]  /*1cc20*/  FMNMX.FTZ R74, R250, R74, !PT ;  /* 0x0000004afa4a7209 */ /* 0x008fe60007810000 */
[----:B------:R-:W2:Y:S01]  /*1cc30*/  MUFU.TANH R203, R41 ;  /* 0x0000002900cb7308 */ /* 0x000ea20000002400 */
[----:B------:R-:W-:Y:S09]  /*1cc40*/  FMNMX.FTZ R74, R190, R74, !PT ;  /* 0x0000004abe4a7209 */ /* 0x000ff20007810000 */
[----:B------:R-:W-:Y:S01]  /*1cc50*/  MUFU.TANH R223, R60 ;  /* 0x0000003c00df7308 */ /* 0x000fe20000002400 */
[----:B-1----:R-:W-:Y:S09]  /*1cc60*/  FMNMX.FTZ R0, R57, R0, !PT ;  /* 0x0000000039007209 */ /* 0x002ff20007810000 */
[----:B------:R-:W1:Y:S01]  /*1cc70*/  MUFU.TANH R60, R114 ;  /* 0x00000072003c7308 */ /* 0x000e620000002400 */
[----:B--2---:R-:W-:Y:S04]  /*1cc80*/  FMNMX.FTZ R4, R203, R4, !PT ;  /* 0x00000004cb047209 */ /* 0x004fe80007810000 */
[----:B------:R-:W-:Y:S05]  /*1cc90*/  FMNMX.FTZ R4, R209, R4, !PT ;  /* 0x00000004d1047209 */ /* 0x000fea0007810000 */
[----:B------:R-:W-:Y:S01]  /*1cca0*/  MUFU.TANH R236, R104 ;  /* 0x0000006800ec7308 */ /* 0x000fe20000002400 */
[----:B------:R-:W-:Y:S09]  /*1ccb0*/  FMNMX.FTZ R4, R210, R4, !PT ;  /* 0x00000004d2047209 */ /* 0x000ff20007810000 */
[----:B------:R-:W2:Y:S01]  /*1ccc0*/  MUFU.TANH R104, R112 ;  /* 0x0000007000687308 */ /* 0x000ea20000002400 */
[----:B-1----:R-:W-:Y:S09]  /*1ccd0*/  FMNMX.FTZ R0, R60, R0, !PT ;  /* 0x000000003c007209 */ /* 0x002ff20007810000 */
[----:B------:R-:W1:Y:S10]  /*1cce0*/  MUFU.TANH R244, R58 ;  /* 0x0000003a00f47308 */ /* 0x000e740000002400 */
[----:B------:R1:W-:Y:S01]  /*1ccf0*/  MUFU.TANH R230, R88 ;  /* 0x0000005800e67308 */ /* 0x0003e20000002400 */
[----:B--2---:R-:W-:Y:S04]  /*1cd00*/  FMNMX.FTZ R74, R104, R74, !PT ;  /* 0x0000004a684a7209 */ /* 0x004fe80007810000 */
[----:B------:R-:W-:Y:S05]  /*1cd10*/  FMNMX.FTZ R74, R189, R74, !PT ;  /* 0x0000004abd4a7209 */ /* 0x000fea0007810000 */
[----:B------:R-:W2:Y:S01]  /*1cd20*/  MUFU.TANH R231, R115 ;  /* 0x0000007300e77308 */ /* 0x000ea20000002400 */
[----:B------:R-:W3:Y:S09]  /*1cd30*/  SHFL.BFLY PT, R6, R74, 0x2, 0x1f ;  /* 0x0c401f004a067f89 */ /* 0x000ef200000e0000 */
[----:B------:R-:W4:Y:S01]  /*1cd40*/  MUFU.TANH R202, R73 ;  /* 0x0000004900ca7308 */ /* 0x000f220000002400 */
[----:B-1----:R-:W-:Y:S05]  /*1cd50*/  IMAD.MOV.U32 R88, RZ, RZ, R244 ;  /* 0x000000ffff587224 */ /* 0x002fea00078e00f4 */
[----:B------:R-:W-:Y:S04]  /*1cd60*/  FMNMX.FTZ R5, R88, R5, !PT ;  /* 0x0000000558057209 */ /* 0x000fe80007810000 */
[----:B------:R-:W1:Y:S01]  /*1cd70*/  MUFU.TANH R56, R56 ;  /* 0x0000003800387308 */ /* 0x000e620000002400 */
[----:B--2---:R-:W-:Y:S02]  /*1cd80*/  FMNMX.FTZ R0, R231, R0, !PT ;  /* 0x00000000e7007209 */ /* 0x004fe40007810000 */
[----:B------:R-:W-:Y:S02]  /*1cd90*/  MOV R115, R119 ;  /* 0x0000007700737202 */ /* 0x000fe40000000f00 */
[----:B---3--:R-:W-:Y:S05]  /*1cda0*/  FMNMX.FTZ R74, R74, R6, !PT ;  /* 0x000000064a4a7209 */ /* 0x008fea0007810000 */
[----:B------:R-:W-:Y:S01]  /*1cdb0*/  MUFU.TANH R119, R106 ;  /* 0x0000006a00777308 */ /* 0x000fe20000002400 */
[----:B------:R-:W2:Y:S01]  /*1cdc0*/  SHFL.BFLY PT, R8, R74, 0x1, 0x1f ;  /* 0x0c201f004a087f89 */ /* 0x000ea200000e0000 */
[----:B----4-:R-:W-:Y:S08]  /*1cdd0*/  MOV R206, R202 ;  /* 0x000000ca00ce7202 */ /* 0x010ff00000000f00 */
[----:B------:R-:W3:Y:S01]  /*1cde0*/  MUFU.TANH R232, R59 ;  /* 0x0000003b00e87308 */ /* 0x000ee20000002400 */
[----:B------:R-:W4:Y:S01]  /*1cdf0*/  SHFL.BFLY PT, R73, R0, 0x2, 0x1f ;  /* 0x0c401f0000497f89 */ /* 0x000f2200000e0000 */
[----:B-1----:R-:W-:Y:S08]  /*1ce00*/  FMNMX.FTZ R4, R56, R4, !PT ;  /* 0x0000000438047209 */ /* 0x002ff00007810000 */
[----:B------:R-:W1:Y:S01]  /*1ce10*/  MUFU.TANH R229, R62 ;  /* 0x0000003e00e57308 */ /* 0x000e620000002400 */
[----:B--2---:R-:W-:Y:S09]  /*1ce20*/  FMNMX.FTZ R74, R74, R8, !PT ;  /* 0x000000084a4a7209 */ /* 0x004ff20007810000 */
[----:B------:R-:W2:Y:S01]  /*1ce30*/  MUFU.TANH R58, R63 ;  /* 0x0000003f003a7308 */ /* 0x000ea20000002400 */
[----:B---3--:R-:W-:Y:S02]  /*1ce40*/  FMNMX.FTZ R5, R232, R5, !PT ;  /* 0x00000005e8057209 */ /* 0x008fe40007810000 */
[----:B------:R-:W-:Y:S02]  /*1ce50*/  MOV R59, R197 ;  /* 0x000000c5003b7202 */ /* 0x000fe40000000f00 */
[----:B----4-:R-:W-:Y:S05]  /*1ce60*/  FMNMX.FTZ R73, R0, R73, !PT ;  /* 0x0000004900497209 */ /* 0x010fea0007810000 */
[----:B------:R-:W3:Y:S01]  /*1ce70*/  MUFU.TANH R234, R75 ;  /* 0x0000004b00ea7308 */ /* 0x000ee20000002400 */
[----:B------:R-:W-:Y:S01]  /*1ce80*/  FMNMX.FTZ R4, R59, R4, !PT ;  /* 0x000000043b047209 */ /* 0x000fe20007810000 */
[----:B------:R-:W4:Y:S01]  /*1ce90*/  SHFL.BFLY PT, R6, R73, 0x1, 0x1f ;  /* 0x0c201f0049067f89 */ /* 0x000f2200000e0000 */
[----:B-1----:R-:W-:Y:S02]  /*1cea0*/  FMNMX.FTZ R5, R229, R5, !PT ;  /* 0x00000005e5057209 */ /* 0x002fe40007810000 */
[----:B------:R-:W-:Y:S05]  /*1ceb0*/  MOV R62, R223 ;  /* 0x000000df003e7202 */ /* 0x000fea0000000f00 */
[----:B------:R1:W1:Y:S01]  /*1cec0*/  MUFU.TANH R251, R76 ;  /* 0x0000004c00fb7308 */ /* 0x0002620000002400 */
[----:B------:R-:W-:Y:S02]  /*1ced0*/  FMNMX.FTZ R4, R62, R4, !PT ;  /* 0x000000043e047209 */ /* 0x000fe40007810000 */
[----:B--2---:R-:W-:Y:S02]  /*1cee0*/  FMNMX.FTZ R5, R58, R5, !PT ;  /* 0x000000053a057209 */ /* 0x004fe40007810000 */
[----:B------:R-:W-:Y:S02]  /*1cef0*/  FMNMX.FTZ R4, R85, R4, !PT ;  /* 0x0000000455047209 */ /* 0x000fe40007810000 */
[----:B------:R-:W-:Y:S03]  /*1cf00*/  FMNMX.FTZ R5, R115, R5, !PT ;  /* 0x0000000573057209 */ /* 0x000fe60007810000 */
[----:B------:R2:W2:Y:S01]  /*1cf10*/  MUFU.TANH R36, R89 ;  /* 0x0000005900247308 */ /* 0x0004a20000002400 */
[----:B------:R-:W-:Y:S02]  /*1cf20*/  FMNMX.FTZ R4, R90, R4, !PT ;  /* 0x000000045a047209 */ /* 0x000fe40007810000 */
[----:B---3--:R-:W-:Y:S02]  /*1cf30*/  FMNMX.FTZ R5, R234, R5, !PT ;  /* 0x00000005ea057209 */ /* 0x008fe40007810000 */
[----:B------:R-:W-:Y:S02]  /*1cf40*/  FMNMX.FTZ R4, R206, R4, !PT ;  /* 0x00000004ce047209 */ /* 0x000fe40007810000 */
[----:B----4-:R-:W-:Y:S03]  /*1cf50*/  FMNMX.FTZ R73, R73, R6, !PT ;  /* 0x0000000649497209 */ /* 0x010fe60007810000 */
[----:B------:R-:W3:Y:S01]  /*1cf60*/  MUFU.TANH R221, R78 ;  /* 0x0000004e00dd7308 */ /* 0x000ee20000002400 */
[----:B-1----:R-:W-:Y:S01]  /*1cf70*/  FMUL.FTZ R76, R110, c[0x0][0x320] ;  /* 0x0000c8006e4c7a20 */ /* 0x002fe20000410000 */
[----:B------:R-:W-:Y:S08]  /*1cf80*/  MOV R110, R57 ;  /* 0x00000039006e7202 */ /* 0x000ff00000000f00 */
[----:B------:R-:W1:Y:S01]  /*1cf90*/  MUFU.TANH R245, R77 ;  /* 0x0000004d00f57308 */ /* 0x000e620000002400 */
[----:B--2---:R-:W-:Y:S01]  /*1cfa0*/  MOV R89, R251 ;  /* 0x000000fb00597202 */ /* 0x004fe20000000f00 */
[----:B------:R-:W-:Y:S03]  /*1cfb0*/  IMAD.MOV.U32 R103, RZ, RZ, R36 ;  /* 0x000000ffff677224 */ /* 0x000fe600078e0024 */
[----:B------:R-:W-:Y:S05]  /*1cfc0*/  FMNMX.FTZ R4, R89, R4, !PT ;  /* 0x0000000459047209 */ /* 0x000fea0007810000 */
[----:B------:R-:W2:Y:S01]  /*1cfd0*/  MUFU.TANH R37, R92 ;  /* 0x0000005c00257308 */ /* 0x000ea20000002400 */
[----:B---3--:R-:W-:Y:S01]  /*1cfe0*/  FMNMX.FTZ R0, R221, R5, !PT ;  /* 0x00000005dd007209 */ /* 0x008fe20007810000 */
[----:B------:R-:W-:Y:S03]  /*1cff0*/  FMUL.FTZ R78, R73, c[0x0][0x2d0] ;  /* 0x0000b400494e7a20 */ /* 0x000fe60000410000 */
[----:B------:R-:W-:Y:S05]  /*1d000*/  FMNMX.FTZ R0, R47, R0, !PT ;  /* 0x000000002f007209 */ /* 0x000fea0007810000 */
[----:B------:R3:W4:Y:S01]  /*1d010*/  MUFU.TANH R41, R105 ;  /* 0x0000006900297308 */ /* 0x0007220000002400 */
[----:B------:R-:W-:Y:S01]  /*1d020*/  FMNMX.FTZ R5, R100, R0, !PT ;  /* 0x0000000064057209 */ /* 0x000fe20007810000 */
[----:B------:R-:W-:Y:S01]  /*1d030*/  FMUL.FTZ R0, R111, c[0x0][0x320] ;  /* 0x0000c8006f007a20 */ /* 0x000fe20000410000 */
[----:B-1----:R-:W-:Y:S02]  /*1d040*/  MOV R86, R245 ;  /* 0x000000f500567202 */ /* 0x002fe40000000f00 */
[----:B------:R-:W-:Y:S02]  /*1d050*/  MOV R111, R58 ;  /* 0x0000003a006f7202 */ /* 0x000fe40000000f00 */
[----:B------:R-:W-:Y:S03]  /*1d060*/  FMNMX.FTZ R4, R86, R4, !PT ;  /* 0x0000000456047209 */ /* 0x000fe60007810000 */
[----:B------:R-:W1:Y:S01]  /*1d070*/  MUFU.TANH R42, R108 ;  /* 0x0000006c002a7308 */ /* 0x000e620000002400 */
[----:B------:R-:W-:Y:S02]  /*1d080*/  FMNMX.FTZ R4, R230, R4, !PT ;  /* 0x00000004e6047209 */ /* 0x000fe40007810000 */
[----:B--2---:R-:W-:Y:S02]  /*1d090*/  MOV R102, R37 ;  /* 0x0000002500667202 */ /* 0x004fe40000000f00 */
[----:B------:R-:W-:Y:S05]  /*1d0a0*/  FMNMX.FTZ R4, R103, R4, !PT ;  /* 0x0000000467047209 */ /* 0x000fea0007810000 */
[----:B------:R2:W-:Y:S01]  /*1d0b0*/  MUFU.TANH R75, R0 ;  /* 0x00000000004b7308 */ /* 0x0005e20000002400 */
[----:B------:R-:W-:Y:S01]  /*1d0c0*/  FMNMX.FTZ R4, R102, R4, !PT ;  /* 0x0000000466047209 */ /* 0x000fe20007810000 */
[----:B---3--:R-:W-:Y:S03]  /*1d0d0*/  FMUL.FTZ R105, R74, c[0x0][0x2d0] ;  /* 0x0000b4004a697a20 */ /* 0x008fe60000410000 */
[----:B------:R-:W-:Y:S01]  /*1d0e0*/  FMNMX.FTZ R4, R101, R4, !PT ;  /* 0x0000000465047209 */ /* 0x000fe20007810000 */
[----:B------:R-:W-:Y:S03]  /*1d0f0*/  FFMA.FTZ R104, R104, c[0x0][0x2d0], -R105 ;  /* 0x0000b40068687a23 */ /* 0x000fe60000010869 */
[----:B------:R-:W-:Y:S01]  /*1d100*/  FMNMX.FTZ R4, R236, R4, !PT ;  /* 0x00000004ec047209 */ /* 0x000fe20007810000 */
[----:B------:R-:W3:Y:S03]  /*1d110*/  MUFU.TANH R114, R109 ;  /* 0x0000006d00727308 */ /* 0x000ee60000002400 */
[----:B----4-:R-:W-:Y:S04]  /*1d120*/  FMNMX.FTZ R4, R41, R4, !PT ;  /* 0x0000000429047209 */ /* 0x010fe80007810000 */
[----:B-1----:R-:W-:Y:S03]  /*1d130*/  FMNMX.FTZ R4, R42, R4, !PT ;  /* 0x000000042a047209 */ /* 0x002fe60007810000 */
[----:B------:R-:W1:Y:S01]  /*1d140*/  MUFU.TANH R243, R91 ;  /* 0x0000005b00f37308 */ /* 0x000e620000002400 */
[----:B--2---:R-:W-:Y:S04]  /*1d150*/  FADD.FTZ R0, -R74, R2 ;  /* 0x000000024a007221 */ /* 0x004fe80000010100 */
[----:B------:R-:W-:Y:S05]  /*1d160*/  FMUL.FTZ R2, R0, c[0x0][0x2d0] ;  /* 0x0000b40000027a20 */ /* 0x000fea0000410000 */
[----:B------:R-:W2:Y:S01]  /*1d170*/  MUFU.TANH R109, R94 ;  /* 0x0000005e006d7308 */ /* 0x000ea20000002400 */
[----:B---3--:R-:W-:Y:S05]  /*1d180*/  FMNMX.FTZ R4, R114, R4, !PT ;  /* 0x0000000472047209 */ /* 0x008fea0007810000 */
[----:B------:R-:W3:Y:S04]  /*1d190*/  SHFL.BFLY PT, R7, R4, 0x2, 0x1f ;  /* 0x0c401f0004077f89 */ /* 0x000ee800000e0000 */
[----:B------:R4:W-:Y:S01]  /*1d1a0*/  MUFU.EX2 R70, R2 ;  /* 0x0000000200467308 */ /* 0x0009e20000000800 */
[----:B-1----:R-:W-:Y:S04]  /*1d1b0*/  MOV R108, R243 ;  /* 0x000000f3006c7202 */ /* 0x002fe80000000f00 */
[----:B------:R-:W-:Y:S05]  /*1d1c0*/  FMNMX.FTZ R5, R108, R5, !PT ;  /* 0x000000056c057209 */ /* 0x000fea0007810000 */
[----:B------:R-:W1:Y:S01]  /*1d1d0*/  MUFU.TANH R188, R95 ;  /* 0x0000005f00bc7308 */ /* 0x000e620000002400 */
[----:B--2---:R-:W-:Y:S09]  /*1d1e0*/  FMNMX.FTZ R5, R109, R5, !PT ;  /* 0x000000056d057209 */ /* 0x004ff20007810000 */
[----:B------:R-:W2:Y:S01]  /*1d1f0*/  MUFU.TANH R237, R107 ;  /* 0x0000006b00ed7308 */ /* 0x000ea20000002400 */
[----:B---3--:R-:W-:Y:S01]  /*1d200*/  FMNMX.FTZ R4, R4, R7, !PT ;  /* 0x0000000704047209 */ /* 0x008fe20007810000 */
[----:B----4-:R-:W-:Y:S02]  /*1d210*/  FADD.FTZ R2, -R73, R3 ;  /* 0x0000000349027221 */ /* 0x010fe40000010100 */
[--C-:B------:R-:W-:Y:S02]  /*1d220*/  FFMA.FTZ R7, R35, c[0x0][0x2d0], -R78.reuse ;  /* 0x0000b40023077a23 */ /* 0x100fe4000001084e */
[----:B------:R-:W3:Y:S01]  /*1d230*/  SHFL.BFLY PT, R72, R4, 0x1, 0x1f ;  /* 0x0c201f0004487f89 */ /* 0x000ee200000e0000 */
[----:B------:R-:W-:Y:S03]  /*1d240*/  FMUL.FTZ R2, R2, c[0x0][0x2d0] ;  /* 0x0000b40002027a20 */ /* 0x000fe60000410000 */
[----:B------:R-:W-:Y:S01]  /*1d250*/  MUFU.EX2 R106, R7 ;  /* 0x00000007006a7308 */ /* 0x000fe20000000800 */
[----:B-1----:R-:W-:Y:S04]  /*1d260*/  FMNMX.FTZ R5, R188, R5, !PT ;  /* 0x00000005bc057209 */ /* 0x002fe80007810000 */
[----:B------:R-:W-:Y:S05]  /*1d270*/  FMNMX.FTZ R5, R119, R5, !PT ;  /* 0x0000000577057209 */ /* 0x000fea0007810000 */
[----:B------:R1:W4:Y:S01]  /*1d280*/  MUFU.EX2 R69, R2 ;  /* 0x0000000200457308 */ /* 0x0003220000000800 */
[----:B--2---:R-:W-:Y:S01]  /*1d290*/  FMNMX.FTZ R0, R237, R5, !PT ;  /* 0x00000005ed007209 */ /* 0x004fe20007810000 */
[----:B------:R-:W-:Y:S08]  /*1d2a0*/  FFMA.FTZ R5, R23, c[0x0][0x2d0], -R78 ;  /* 0x0000b40017057a23 */ /* 0x000ff0000001084e */
[----:B------:R-:W2:Y:S01]  /*1d2b0*/  MUFU.TANH R76, R76 ;  /* 0x0000004c004c7308 */ /* 0x000ea20000002400 */
[----:B---3--:R-:W-:Y:S01]  /*1d2c0*/  FMNMX.FTZ R72, R4, R72, !PT ;  /* 0x0000004804487209 */ /* 0x008fe20007810000 */
[----:B------:R-:W-:Y:S04]  /*1d2d0*/  FFMA.FTZ R4, R184, c[0x0][0x2d0], -R105 ;  /* 0x0000b400b8047a23 */ /* 0x000fe80000010869 */
[C---:B------:R-:W-:Y:S04]  /*1d2e0*/  FMUL.FTZ R107, R72.reuse, c[0x0][0x2d0] ;  /* 0x0000b400486b7a20 */ /* 0x040fe80000410000 */
[----:B------:R3:W-:Y:S01]  /*1d2f0*/  MUFU.EX2 R245, R4 ;  /* 0x0000000400f57308 */ /* 0x0007e20000000800 */
[----:B-1----:R-:W-:Y:S02]  /*1d300*/  FADD.FTZ R2, -R72, R116 ;  /* 0x0000007448027221 */ /* 0x002fe40000010100 */
[----:B----4-:R-:W-:Y:S02]  /*1d310*/  FMUL.FTZ R35, R69, R151 ;  /* 0x0000009745237220 */ /* 0x010fe40000410000 */
[----:B------:R-:W-:Y:S05]  /*1d320*/  FMUL.FTZ R2, R2, c[0x0][0x2d0] ;  /* 0x0000b40002027a20 */ /* 0x000fea0000410000 */
[----:B------:R1:W-:Y:S01]  /*1d330*/  MUFU.EX2 R96, R5 ;  /* 0x0000000500607308 */ /* 0x0003e20000000800 */
[----:B------:R-:W-:Y:S01]  /*1d340*/  IMAD.MOV.U32 R151, RZ, RZ, R43 ;  /* 0x000000ffff977224 */ /* 0x000fe200078e002b */
[----:B--2---:R-:W-:Y:S04]  /*1d350*/  FMNMX.FTZ R0, R76, R0, !PT ;  /* 0x000000004c007209 */ /* 0x004fe80007810000 */
[----:B------:R-:W-:Y:S04]  /*1d360*/  FMNMX.FTZ R0, R75, R0, !PT ;  /* 0x000000004b007209 */ /* 0x000fe80007810000 */
[----:B------:R2:W4:Y:S01]  /*1d370*/  MUFU.EX2 R68, R2 ;  /* 0x0000000200447308 */ /* 0x0005220000000800 */
[----:B------:R-:W4:Y:S01]  /*1d380*/  SHFL.BFLY PT, R3, R0, 0x2, 0x1f ;  /* 0x0c401f0000037f89 */ /* 0x000f2200000e0000 */
[--C-:B---3--:R-:W-:Y:S08]  /*1d390*/  FFMA.FTZ R4, R20, c[0x0][0x2d0], -R105.reuse ;  /* 0x0000b40014047a23 */ /* 0x108ff00000010869 */
[----:B------:R-:W-:Y:S01]  /*1d3a0*/  MUFU.EX2 R91, R4 ;  /* 0x00000004005b7308 */ /* 0x000fe20000000800 */
[----:B-1----:R-:W-:Y:S01]  /*1d3b0*/  @P0 MOV R5, R53 ;  /* 0x0000003500050202 */ /* 0x002fe20000000f00 */
[--C-:B--2---:R-:W-:Y:S01]  /*1d3c0*/  FFMA.FTZ R2, R118, c[0x0][0x2d0], -R105.reuse ;  /* 0x0000b40076027a23 */ /* 0x104fe20000010869 */
[----:B------:R-:W-:Y:S01]  /*1d3d0*/  MOV R118, R220 ;  /* 0x000000dc00767202 */ /* 0x000fe20000000f00 */
[----:B----4-:R-:W-:Y:S01]  /*1d3e0*/  FMUL.FTZ R57, R68, R173 ;  /* 0x000000ad44397220 */ /* 0x010fe20000410000 */
[----:B------:R-:W-:Y:S05]  /*1d3f0*/  FMNMX.FTZ R0, R0, R3, !PT ;  /* 0x0000000300007209 */ /* 0x000fea0007810000 */
[----:B------:R1:W2:Y:S01]  /*1d400*/  MUFU.EX2 R246, R2 ;  /* 0x0000000200f67308 */ /* 0x0002a20000000800 */
[--C-:B------:R-:W-:Y:S02]  /*1d410*/  FFMA.FTZ R3, R17, c[0x0][0x2d0], -R105.reuse ;  /* 0x0000b40011037a23 */ /* 0x100fe40000010869 */
[----:B------:R-:W-:Y:S01]  /*1d420*/  FMUL.FTZ R17, R70, R133 ;  /* 0x0000008546117220 */ /* 0x000fe20000410000 */
[----:B------:R-:W-:Y:S01]  /*1d430*/  MOV R133, R45 ;  /* 0x0000002d00857202 */ /* 0x000fe20000000f00 */
[----:B------:R-:W-:Y:S05]  /*1d440*/  FMUL.FTZ R45, R68, R161 ;  /* 0x000000a1442d7220 */ /* 0x000fea0000410000 */
[----:B------:R3:W-:Y:S01]  /*1d450*/  MUFU.EX2 R112, R3 ;  /* 0x0000000300707308 */ /* 0x0007e20000000800 */
[----:B-1----:R-:W-:Y:S01]  /*1d460*/  FFMA.FTZ R2, R16, c[0x0][0x2d0], -R105 ;  /* 0x0000b40010027a23 */ /* 0x002fe20000010869 */
[----:B--2---:R-:W-:Y:S01]  /*1d470*/  F2FP.PACK_AB R80, R246, R245 ;  /* 0x000000f5f650723e */ /* 0x004fe200000000ff */
[----:B------:R-:W-:Y:S01]  /*1d480*/  FMUL.FTZ R16, R70, R132 ;  /* 0x0000008446107220 */ /* 0x000fe20000410000 */
[----:B------:R-:W-:Y:S06]  /*1d490*/  MOV R132, R250 ;  /* 0x000000fa00847202 */ /* 0x000fec0000000f00 */
[----:B------:R1:W2:Y:S01]  /*1d4a0*/  MUFU.EX2 R251, R2 ;  /* 0x0000000200fb7308 */ /* 0x0002a20000000800 */
[--C-:B---3--:R-:W-:Y:S01]  /*1d4b0*/  FFMA.FTZ R3, R186, c[0x0][0x2d0], -R78.reuse ;  /* 0x0000b400ba037a23 */ /* 0x108fe2000001084e */
[----:B------:R-:W-:Y:S08]  /*1d4c0*/  MOV R186, R247 ;  /* 0x000000f700ba7202 */ /* 0x000ff00000000f00 */
[----:B------:R3:W-:Y:S01]  /*1d4d0*/  MUFU.EX2 R243, R3 ;  /* 0x0000000300f37308 */ /* 0x0007e20000000800 */
[----:B-1----:R-:W1:Y:S01]  /*1d4e0*/  SHFL.BFLY PT, R2, R0, 0x1, 0x1f ;  /* 0x0c201f0000027f89 */ /* 0x002e6200000e0000 */
[----:B--2---:R-:W-:Y:S01]  /*1d4f0*/  F2FP.PACK_AB R82, R112, R251 ;  /* 0x000000fb7052723e */ /* 0x004fe200000000ff */
[--C-:B---3--:R-:W-:Y:S01]  /*1d500*/  FFMA.FTZ R3, R185, c[0x0][0x2d0], -R78.reuse ;  /* 0x0000b400b9037a23 */ /* 0x108fe2000001084e */
[----:B------:R-:W-:Y:S01]  /*1d510*/  MOV R185, R60 ;  /* 0x0000003c00b97202 */ /* 0x000fe20000000f00 */
[----:B------:R-:W-:Y:S05]  /*1d520*/  FMUL.FTZ R60, R68, R176 ;  /* 0x000000b0443c7220 */ /* 0x000fea0000410000 */
[----:B------:R2:W3:Y:S01]  /*1d530*/  MUFU.EX2 R244, R3 ;  /* 0x0000000300f47308 */ /* 0x0004e20000000800 */
[----:B-1----:R-:W-:Y:S01]  /*1d540*/  FMNMX.FTZ R71, R0, R2, !PT ;  /* 0x0000000200477209 */ /* 0x002fe20007810000 */
[----:B------:R-:W-:Y:S02]  /*1d550*/  FFMA.FTZ R2, R196, c[0x0][0x2d0], -R107 ;  /* 0x0000b400c4027a23 */ /* 0x000fe4000001086b */
[--C-:B------:R-:W-:Y:S06]  /*1d560*/  FFMA.FTZ R0, R19, c[0x0][0x2d0], -R78.reuse ;  /* 0x0000b40013007a23 */ /* 0x100fec000001084e */
[----:B------:R1:W-:Y:S01]  /*1d570*/  MUFU.EX2 R219, R2 ;  /* 0x0000000200db7308 */ /* 0x0003e20000000800 */
[----:B------:R-:W-:Y:S02]  /*1d580*/  FMUL.FTZ R77, R71, c[0x0][0x2d0] ;  /* 0x0000b400474d7a20 */ /* 0x000fe40000410000 */
[----:B------:R-:W-:Y:S01]  /*1d590*/  FMUL.FTZ R19, R69, R135 ;  /* 0x0000008745137220 */ /* 0x000fe20000410000 */
[----:B------:R-:W-:Y:S01]  /*1d5a0*/  MOV R135, R88 ;  /* 0x0000005800877202 */ /* 0x000fe20000000f00 */
[----:B------:R-:W-:Y:S02]  /*1d5b0*/  FFMA.FTZ R75, R75, c[0x0][0x2d0], -R77 ;  /* 0x0000b4004b4b7a23 */ /* 0x000fe4000001084d */
[--C-:B--2---:R-:W-:Y:S03]  /*1d5c0*/  FFMA.FTZ R3, R18, c[0x0][0x2d0], -R78.reuse ;  /* 0x0000b40012037a23 */ /* 0x104fe6000001084e */
[----:B------:R2:W-:Y:S01]  /*1d5d0*/  MUFU.EX2 R184, R0 ;  /* 0x0000000000b87308 */ /* 0x0005e20000000800 */
[----:B---3--:R-:W-:Y:S01]  /*1d5e0*/  F2FP.PACK_AB R81, R244, R243 ;  /* 0x000000f3f451723e */ /* 0x008fe200000000ff */
[----:B------:R-:W-:Y:S01]  /*1d5f0*/  FMUL.FTZ R18, R69, R134 ;  /* 0x0000008645127220 */ /* 0x000fe20000410000 */
[----:B------:R-:W-:Y:S01]  /*1d600*/  MOV R134, R44 ;  /* 0x0000002c00867202 */ /* 0x000fe20000000f00 */
[C---:B------:R-:W-:Y:S06]  /*1d610*/  FMUL.FTZ R44, R68.reuse, R160 ;  /* 0x000000a0442c7220 */ /* 0x040fec0000410000 */
[----:B------:R3:W4:Y:S01]  /*1d620*/  MUFU.EX2 R63, R3 ;  /* 0x00000003003f7308 */ /* 0x0007220000000800 */
[----:B-1----:R-:W-:Y:S01]  /*1d630*/  FFMA.FTZ R2, R187, c[0x0][0x2d0], -R107 ;  /* 0x0000b400bb027a23 */ /* 0x002fe2000001086b */
[----:B------:R-:W-:Y:S01]  /*1d640*/  MOV R187, R41 ;  /* 0x0000002900bb7202 */ /* 0x000fe20000000f00 */
[----:B------:R-:W-:Y:S07]  /*1d650*/  FMUL.FTZ R41, R68, R157 ;  /* 0x0000009d44297220 */ /* 0x000fee0000410000 */
[----:B------:R1:W1:Y:S01]  /*1d660*/  MUFU.EX2 R223, R2 ;  /* 0x0000000200df7308 */ /* 0x0002620000000800 */
[----:B--2---:R-:W-:Y:S01]  /*1d670*/  FADD.FTZ R0, -R71, R117 ;  /* 0x0000007547007221 */ /* 0x004fe20000010100 */
[----:B------:R-:W-:Y:S03]  /*1d680*/  MOV R117, R221 ;  /* 0x000000dd00757202 */ /* 0x000fe60000000f00 */
[----:B------:R-:W-:Y:S05]  /*1d690*/  FMUL.FTZ R0, R0, c[0x0][0x2d0] ;  /* 0x0000b40000007a20 */ /* 0x000fea0000410000 */
[----:B------:R-:W-:Y:S01]  /*1d6a0*/  MUFU.EX2 R75, R75 ;  /* 0x0000004b004b7308 */ /* 0x000fe20000000800 */
[----:B---3--:R-:W-:Y:S01]  /*1d6b0*/  FFMA.FTZ R3, R21, c[0x0][0x2d0], -R105 ;  /* 0x0000b40015037a23 */ /* 0x008fe20000010869 */
[----:B----4-:R-:W-:Y:S08]  /*1d6c0*/  F2FP.PACK_AB R83, R184, R63 ;  /* 0x0000003fb853723e */ /* 0x010ff000000000ff */
[----:B------:R2:W-:Y:S01]  /*1d6d0*/  MUFU.EX2 R93, R3 ;  /* 0x00000003005d7308 */ /* 0x0005e20000000800 */
[--C-:B-1----:R-:W-:Y:S01]  /*1d6e0*/  FFMA.FTZ R2, R12, c[0x0][0x2d0], -R107.reuse ;  /* 0x0000b4000c027a23 */ /* 0x102fe2000001086b */
[----:B------:R-:W-:Y:S01]  /*1d6f0*/  F2FP.PACK_AB R64, R223, R219 ;  /* 0x000000dbdf40723e */ /* 0x000fe200000000ff */
[----:B------:R-:W-:Y:S01]  /*1d700*/  FMUL.FTZ R12, R68, R128 ;  /* 0x00000080440c7220 */ /* 0x000fe20000410000 */
[----:B------:R-:W-:Y:S06]  /*1d710*/  MOV R128, R91 ;  /* 0x0000005b00807202 */ /* 0x000fec0000000f00 */
[----:B------:R1:W-:Y:S10]  /*1d720*/  MUFU.EX2 R84, R2 ;  /* 0x0000000200547308 */ /* 0x0003f40000000800 */
[----:B------:R-:W3:Y:S01]  /*1d730*/  MUFU.EX2 R0, R0 ;  /* 0x0000000000007308 */ /* 0x000ee20000000800 */
[----:B--2---:R-:W-:Y:S09]  /*1d740*/  FFMA.FTZ R3, R22, c[0x0][0x2d0], -R78 ;  /* 0x0000b40016037a23 */ /* 0x004ff2000001084e */
[----:B------:R-:W-:Y:S01]  /*1d750*/  MUFU.EX2 R92, R3 ;  /* 0x00000003005c7308 */ /* 0x000fe20000000800 */
[----:B-1----:R-:W-:Y:S02]  /*1d760*/  FFMA.FTZ R2, R13, c[0x0][0x2d0], -R107 ;  /* 0x0000b4000d027a23 */ /* 0x002fe4000001086b */
[----:B------:R-:W-:Y:S01]  /*1d770*/  FMUL.FTZ R13, R68, R129 ;  /* 0x00000081440d7220 */ /* 0x000fe20000410000 */
[----:B------:R-:W-:Y:S06]  /*1d780*/  MOV R129, R47 ;  /* 0x0000002f00817202 */ /* 0x000fec0000000f00 */
[----:B------:R1:W-:Y:S01]  /*1d790*/  MUFU.EX2 R36, R2 ;  /* 0x0000000200247308 */ /* 0x0003e20000000800 */
[C---:B---3--:R-:W-:Y:S02]  /*1d7a0*/  FMUL.FTZ R47, R0.reuse, R163 ;  /* 0x000000a3002f7220 */ /* 0x048fe40000410000 */
[C---:B------:R-:W-:Y:S02]  /*1d7b0*/  FMUL.FTZ R43, R0.reuse, R159 ;  /* 0x0000009f002b7220 */ /* 0x040fe40000410000 */
[----:B------:R-:W-:Y:S02]  /*1d7c0*/  FMUL.FTZ R58, R0, R174 ;  /* 0x000000ae003a7220 */ /* 0x000fe40000410000 */
[--C-:B-1----:R-:W-:Y:S04]  /*1d7d0*/  FFMA.FTZ R2, R195, c[0x0][0x2d0], -R77.reuse ;  /* 0x0000b400c3027a23 */ /* 0x102fe8000001084d */
        /* <DEDUP_REMOVED lines=10> */
[C---:B------:R-:W-:Y:S06]  /*1d880*/  FMUL.FTZ R15, R0.reuse, R131 ;  /* 0x00000083000f7220 */ /* 0x040fec0000410000 */
[----:B------:R1:W2:Y:S01]  /*1d890*/  MUFU.EX2 R202, R2 ;  /* 0x0000000200ca7308 */ /* 0x0002a20000000800 */
[----:B------:R-:W-:Y:S02]  /*1d8a0*/  IMAD.MOV.U32 R131, RZ, RZ, R63 ;  /* 0x000000ffff837224 */ /* 0x000fe400078e003f */
[----:B------:R-:W-:Y:S02]  /*1d8b0*/  FMUL.FTZ R63, R0, R179 ;  /* 0x000000b3003f7220 */ /* 0x000fe40000410000 */
[--C-:B-1----:R-:W-:Y:S01]  /*1d8c0*/  FFMA.FTZ R2, R32, c[0x0][0x2d0], -R105.reuse ;  /* 0x0000b40020027a23 */ /* 0x102fe20000010869 */
[----:B--2---:R-:W-:Y:S04]  /*1d8d0*/  F2FP.PACK_AB R67, R202, R199 ;  /* 0x000000c7ca43723e */ /* 0x004fe800000000ff */
[----:B------:R1:W-:Y:S02]  /*1d8e0*/  MUFU.EX2 R97, R2 ;  /* 0x0000000200617308 */ /* 0x0003e40000000800 */
[----:B-1----:R-:W-:Y:S08]  /*1d8f0*/  FFMA.FTZ R2, R33, c[0x0][0x2d0], -R105 ;  /* 0x0000b40021027a23 */ /* 0x002ff00000010869 */
[----:B------:R1:W2:Y:S02]  /*1d900*/  MUFU.EX2 R99, R2 ;  /* 0x0000000200637308 */ /* 0x0002a40000000800 */
[----:B-1----:R-:W-:Y:S05]  /*1d910*/  @P0 SHF.R.S32.HI R2, RZ, 0x1f, R242 ;  /* 0x0000001fff020819 */ /* 0x002fea00000114f2 */
[----:B------:R-:W-:Y:S02]  /*1d920*/  @P0 IMAD R4, R2, c[0x0][0x1e0], RZ ;  /* 0x0000780002040a24 */ /* 0x000fe400078e02ff */
[C---:B------:R-:W-:Y:S04]  /*1d930*/  @P0 IMAD.WIDE.U32 R2, R242.reuse, c[0x0][0x1e0], RZ ;  /* 0x00007800f2020a25 */ /* 0x040fe800078e00ff */
[----:B------:R-:W-:Y:S01]  /*1d940*/  @P0 IMAD R6, R242, c[0x0][0x1e4], R4 ;  /* 0x00007900f2060a24 */ /* 0x000fe200078e0204 */
[----:B------:R-:W-:Y:S04]  /*1d950*/  @P0 MOV R4, R38 ;  /* 0x0000002600040202 */ /* 0x000fe80000000f00 */
[----:B------:R-:W-:Y:S01]  /*1d960*/  @P0 IADD3 R3, R3, R6, RZ ;  /* 0x0000000603030210 */ /* 0x000fe20007ffe0ff */
[----:B------:R-:W-:Y:S04]  /*1d970*/  @P0 IMAD.WIDE.U32 R4, R2, 0x70, R4 ;  /* 0x0000007002040825 */ /* 0x000fe800078e0004 */
[----:B------:R-:W-:Y:S01]  /*1d980*/  @P0 IMAD R3, R3, 0x70, RZ ;  /* 0x0000007003030824 */ /* 0x000fe200078e02ff */
[----:B------:R-:W-:Y:S01]  /*1d990*/  @P0 LEA R2, P1, R4, c[0x0][0x1c8], 0x1 ;  /* 0x0000720004020a11 */ /* 0x000fe200078208ff */
[----:B------:R-:W-:Y:S02]  /*1d9a0*/  FFMA.FTZ R6, R34, c[0x0][0x2d0], -R78 ;  /* 0x0000b40022067a23 */ /* 0x000fe4000001084e */
[----:B------:R-:W-:Y:S01]  /*1d9b0*/  FMUL.FTZ R34, R69, R150 ;  /* 0x0000009645227220 */ /* 0x000fe20000410000 */
[----:B------:R-:W-:Y:S01]  /*1d9c0*/  @P0 IADD3 R3, R5, R3, RZ ;  /* 0x0000000305030210 */ /* 0x000fe20007ffe0ff */
[----:B------:R1:W-:Y:S01]  /*1d9d0*/  MUFU.EX2 R95, R6 ;  /* 0x00000006005f7308 */ /* 0x0003e20000000800 */
[----:B------:R-:W-:Y:S01]  /*1d9e0*/  MOV R150, R46 ;  /* 0x0000002e00967202 */ /* 0x000fe20000000f00 */
[----:B------:R-:W-:Y:S01]  /*1d9f0*/  FMUL.FTZ R46, R0, R162 ;  /* 0x000000a2002e7220 */ /* 0x000fe20000410000 */
[----:B------:R-:W-:Y:S01]  /*1da00*/  @P0 LEA.HI.X R3, R4, c[0x0][0x1cc], R3, 0x1, P1 ;  /* 0x0000730004030a11 */ /* 0x000fe200008f0c03 */
[--C-:B------:R-:W-:Y:S02]  /*1da10*/  FFMA.FTZ R4, R24, c[0x0][0x2d0], -R107.reuse ;  /* 0x0000b40018047a23 */ /* 0x100fe4000001086b */
[----:B------:R-:W-:Y:S01]  /*1da20*/  FMUL.FTZ R24, R68, R140 ;  /* 0x0000008c44187220 */ /* 0x000fe20000410000 */
[----:B------:R-:W-:Y:S01]  /*1da30*/  MOV R140, R106 ;  /* 0x0000006a008c7202 */ /* 0x000fe20000000f00 */
[----:B------:R3:W-:Y:S01]  /*1da40*/  @P0 LDGSTS.E.BYPASS.LTC128B.128 [R241+0x3900], [R2.64], !P4 ;  /* 0x0390000002f10fae */ /* 0x0007e2000e101d48 */
[----:B------:R-:W-:Y:S01]  /*1da50*/  MOV R106, R42 ;  /* 0x0000002a006a7202 */ /* 0x000fe20000000f00 */
[----:B------:R4:W2:Y:S01]  /*1da60*/  MUFU.EX2 R33, R4 ;  /* 0x0000000400217308 */ /* 0x0008a20000000800 */
[----:B------:R-:W-:Y:S03]  /*1da70*/  FMUL.FTZ R42, R0, R158 ;  /* 0x0000009e002a7220 */ /* 0x000fe60000410000 */
[--C-:B------:R-:W-:Y:S06]  /*1da80*/  FFMA.FTZ R106, R106, c[0x0][0x2d0], -R107.reuse ;  /* 0x0000b4006a6a7a23 */ /* 0x100fec000001086b */
[----:B------:R-:W-:Y:S01]  /*1da90*/  MUFU.EX2 R106, R106 ;  /* 0x0000006a006a7308 */ /* 0x000fe20000000800 */
[----:B-1----:R-:W-:Y:S04]  /*1daa0*/  @P0 IADD3 R6, P3, R2, UR4, RZ ;  /* 0x0000000402060c10 */ /* 0x002fe8000ff7e0ff */
[----:B------:R-:W-:Y:S02]  /*1dab0*/  @P0 IADD3.X R7, R3, UR5, RZ, P3, !PT ;  /* 0x0000000503070c10 */ /* 0x000fe40009ffe4ff */
[----:B------:R-:W-:Y:S03]  /*1dac0*/  @P0 IADD3 R10, P2, R6, UR4, RZ ;  /* 0x00000004060a0c10 */ /* 0x000fe6000ff5e0ff */
[----:B------:R1:W-:Y:S01]  /*1dad0*/  @P0 LDGSTS.E.BYPASS.LTC128B.128 [R241+0x4100], [R6.64], !P4 ;  /* 0x0410000006f10fae */ /* 0x0003e2000e101d48 */
[----:B------:R-:W-:Y:S01]  /*1dae0*/  @P0 IADD3.X R11, R7, UR5, RZ, P2, !PT ;  /* 0x00000005070b0c10 */ /* 0x000fe200097fe4ff */
[--C-:B---3--:R-:W-:Y:S01]  /*1daf0*/  FFMA.FTZ R2, R25, c[0x0][0x2d0], -R107.reuse ;  /* 0x0000b40019027a23 */ /* 0x108fe2000001086b */
[----:B------:R-:W-:Y:S01]  /*1db00*/  @P0 IADD3 R8, P1, R10, UR4, RZ ;  /* 0x000000040a080c10 */ /* 0x000fe2000ff3e0ff */
[----:B------:R-:W-:Y:S01]  /*1db10*/  FMUL.FTZ R25, R68, R141 ;  /* 0x0000008d44197220 */ /* 0x000fe20000410000 */
[----:B--2---:R-:W-:Y:S01]  /*1db20*/  MOV R141, R99 ;  /* 0x00000063008d7202 */ /* 0x004fe20000000f00 */
[----:B------:R2:W3:Y:S01]  /*1db30*/  MUFU.EX2 R94, R2 ;  /* 0x00000002005e7308 */ /* 0x0004e20000000800 */
[----:B------:R-:W-:Y:S01]  /*1db40*/  @P0 IADD3.X R9, R11, UR5, RZ, P1, !PT ;  /* 0x000000050b090c10 */ /* 0x000fe20008ffe4ff */
[----:B------:R3:W-:Y:S01]  /*1db50*/  @P0 LDGSTS.E.BYPASS.LTC128B.128 [R241+0x4900], [R10.64], !P4 ;  /* 0x049000000af10fae */ /* 0x0007e2000e101d48 */
[----:B----4-:R-:W-:Y:S04]  /*1db60*/  @P0 IADD3 R4, P3, R8, UR4, RZ ;  /* 0x0000000408040c10 */ /* 0x010fe8000ff7e0ff */
        /* <DEDUP_REMOVED lines=8> */
[----:B---3--:R-:W-:Y:S01]  /*1dbf0*/  FMUL.FTZ R10, R0, R126 ;  /* 0x0000007e000a7220 */ /* 0x008fe20000410000 */
[----:B------:R-:W-:Y:S01]  /*1dc00*/  @P0 IADD3 R6, P1, R2, UR4, RZ ;  /* 0x0000000402060c10 */ /* 0x000fe2000ff3e0ff */
[----:B------:R-:W-:Y:S01]  /*1dc10*/  FMUL.FTZ R11, R0, R127 ;  /* 0x0000007f000b7220 */ /* 0x000fe20000410000 */
[----:B------:R-:W-:Y:S01]  /*1dc20*/  MOV R126, R92 ;  /* 0x0000005c007e7202 */ /* 0x000fe20000000f00 */
[----:B------:R2:W-:Y:S01]  /*1dc30*/  @P0 LDGSTS.E.BYPASS.LTC128B.128 [R241+0x6100], [R2.64], !P4 ;  /* 0x0610000002f10fae */ /* 0x0005e2000e101d48 */
[C---:B----4-:R-:W-:Y:S01]  /*1dc40*/  FMUL.FTZ R8, R68.reuse, R124 ;  /* 0x0000007c44087220 */ /* 0x050fe20000410000 */
[----:B------:R-:W-:Y:S01]  /*1dc50*/  MOV R124, R93 ;  /* 0x0000005d007c7202 */ /* 0x000fe20000000f00 */
[----:B------:R-:W-:Y:S01]  /*1dc60*/  FMUL.FTZ R9, R68, R125 ;  /* 0x0000007d44097220 */ /* 0x000fe20000410000 */
[----:B------:R-:W-:Y:S01]  /*1dc70*/  MOV R125, R33 ;  /* 0x00000021007d7202 */ /* 0x000fe20000000f00 */
[----:B------:R-:W-:Y:S01]  /*1dc80*/  FMUL.FTZ R33, R70, R149 ;  /* 0x0000009546217220 */ /* 0x000fe20000410000 */
[----:B------:R-:W-:Y:S01]  /*1dc90*/  MOV R149, R56 ;  /* 0x0000003800957202 */ /* 0x000fe20000000f00 */
[----:B------:R-:W-:Y:S02]  /*1dca0*/  FMUL.FTZ R56, R68, R172 ;  /* 0x000000ac44387220 */ /* 0x000fe40000410000 */
[----:B------:R-:W-:Y:S02]  /*1dcb0*/  FFMA.FTZ R4, R29, c[0x0][0x2d0], -R107 ;  /* 0x0000b4001d047a23 */ /* 0x000fe4000001086b */
[----:B------:R-:W-:Y:S01]  /*1dcc0*/  FMUL.FTZ R5, R70, R121 ;  /* 0x0000007946057220 */ /* 0x000fe20000410000 */
[----:B-1----:R-:W-:Y:S01]  /*1dcd0*/  @P0 IADD3.X R7, R3, UR5, RZ, P1, !PT ;  /* 0x0000000503070c10 */ /* 0x002fe20008ffe4ff */
[----:B------:R1:W3:Y:S01]  /*1dce0*/  MUFU.EX2 R32, R4 ;  /* 0x0000000400207308 */ /* 0x0002e20000000800 */
[----:B------:R-:W-:Y:S02]  /*1dcf0*/  FMUL.FTZ R29, R68, R145 ;  /* 0x00000091441d7220 */ /* 0x000fe40000410000 */
[----:B------:R-:W-:Y:S01]  /*1dd00*/  IMAD.MOV.U32 R121, RZ, RZ, R94 ;  /* 0x000000ffff797224 */ /* 0x000fe200078e005e */
[----:B------:R4:W-:Y:S01]  /*1dd10*/  @P0 LDGSTS.E.BYPASS.LTC128B.128 [R241+0x6900], [R6.64], !P4 ;  /* 0x0690000006f10fae */ /* 0x0009e2000e101d48 */
[--C-:B--2---:R-:W-:Y:S01]  /*1dd20*/  FFMA.FTZ R2, R193, c[0x0][0x2d0], -R77.reuse ;  /* 0x0000b400c1027a23 */ /* 0x104fe2000001084d */
[----:B------:R-:W-:Y:S06]  /*1dd30*/  MOV R193, R89 ;  /* 0x0000005900c17202 */ /* 0x000fec0000000f00 */
[----:B------:R-:W2:Y:S01]  /*1dd40*/  LDSM.16.MT88.4 R20, [R224+0x100] ;  /* 0x00010000e014783b */ /* 0x000ea20000004200 */
[----:B------:R4:W-:Y:S07]  /*1dd50*/  MUFU.EX2 R195, R2 ;  /* 0x0000000200c37308 */ /* 0x0009ee0000000800 */
[----:B------:R-:W-:Y:S01]  /*1dd60*/  LDSM.16.MT88.4 R52, [R225+0x100] ;  /* 0x00010000e134783b */ /* 0x000fe20000004200 */
[C---:B-1----:R-:W-:Y:S01]  /*1dd70*/  FMUL.FTZ R4, R70.reuse, R120 ;  /* 0x0000007846047220 */ /* 0x042fe20000410000 */
[----:B---3--:R-:W-:Y:S01]  /*1dd80*/  MOV R127, R32 ;  /* 0x00000020007f7202 */ /* 0x008fe20000000f00 */
[----:B------:R-:W-:Y:S01]  /*1dd90*/  FMUL.FTZ R32, R70, R148 ;  /* 0x0000009446207220 */ /* 0x000fe20000410000 */
[----:B------:R-:W-:Y:S01]  /*1dda0*/  MOV R148, R59 ;  /* 0x0000003b00947202 */ /* 0x000fe20000000f00 */
[----:B------:R-:W-:Y:S03]  /*1ddb0*/  FMUL.FTZ R59, R0, R175 ;  /* 0x000000af003b7220 */ /* 0x000fe60000410000 */
[----:B------:R-:W-:Y:S01]  /*1ddc0*/  LDSM.16.MT88.4 R88, [R224+0x900] ;  /* 0x00090000e058783b */ /* 0x000fe20000004200 */
[----:B------:R-:W-:Y:S01]  /*1ddd0*/  MOV R120, R97 ;  /* 0x0000006100787202 */ /* 0x000fe20000000f00 */
[C---:B----4-:R-:W-:Y:S02]  /*1dde0*/  FMUL.FTZ R6, R69.reuse, R122 ;  /* 0x0000007a45067220 */ /* 0x050fe40000410000 */
[C---:B------:R-:W-:Y:S01]  /*1ddf0*/  FMUL.FTZ R7, R69.reuse, R123 ;  /* 0x0000007b45077220 */ /* 0x040fe20000410000 */
[----:B------:R-:W-:Y:S03]  /*1de00*/  MOV R123, R96 ;  /* 0x00000060007b7202 */ /* 0x000fe60000000f00 */
[----:B------:R-:W0:Y:S01]  /*1de10*/  LDGDEPBAR ;  /* 0x00000000000079af */ /* 0x000e220000000000 */
[--C-:B------:R-:W-:Y:S01]  /*1de20*/  FFMA.FTZ R2, R192, c[0x0][0x2d0], -R77.reuse ;  /* 0x0000b400c0027a23 */ /* 0x100fe2000001084d */
[----:B------:R-:W-:Y:S03]  /*1de30*/  MOV R192, R36 ;  /* 0x0000002400c07202 */ /* 0x000fe60000000f00 */
[----:B------:R1:W-:Y:S01]  /*1de40*/  MUFU.EX2 R196, R2 ;  /* 0x0000000200c47308 */ /* 0x0003e20000000800 */
[----:B------:R-:W-:Y:S02]  /*1de50*/  F2FP.PACK_AB R66, R192, R84 ;  /* 0x00000054c042723e */ /* 0x000fe400000000ff */
[----:B------:R-:W3:Y:S01]  /*1de60*/  LDSM.16.MT88.4 R36, [R227+0x100] ;  /* 0x00010000e324783b */ /* 0x000ee20000004200 */
[-C--:B--2---:R-:W-:Y:S08]  /*1de70*/  HMMA.16816.F32 R4, R80, R20.reuse, R4 ;  /* 0x000000145004723c */ /* 0x084ff00000001804 */
[C---:B------:R-:W-:Y:S04]  /*1de80*/  HMMA.16816.F32 R8, R64.reuse, R20, R8 ;  /* 0x000000144008723c */ /* 0x040fe80000001808 */
[--C-:B-1----:R-:W-:Y:S04]  /*1de90*/  FFMA.FTZ R2, R30, c[0x0][0x2d0], -R77.reuse ;  /* 0x0000b4001e027a23 */ /* 0x102fe8000001084d */
[-C--:B------:R-:W-:Y:S01]  /*1dea0*/  HMMA.16816.F32 R12, R64, R22.reuse, R12 ;  /* 0x00000016400c723c */ /* 0x080fe2000000180c */
[----:B------:R1:W-:Y:S03]  /*1deb0*/  MUFU.EX2 R197, R2 ;  /* 0x0000000200c57308 */ /* 0x0003e60000000800 */
[C---:B------:R-:W-:Y:S01]  /*1dec0*/  FMUL.FTZ R20, R70.reuse, R136 ;  /* 0x0000008846147220 */ /* 0x040fe20000410000 */
[----:B------:R-:W-:Y:S01]  /*1ded0*/  MOV R136, R87 ;  /* 0x0000005700887202 */ /* 0x000fe20000000f00 */
[----:B------:R-:W-:Y:S01]  /*1dee0*/  FMUL.FTZ R21, R70, R137 ;  /* 0x0000008946157220 */ /* 0x000fe20000410000 */
[----:B------:R-:W-:Y:S01]  /*1def0*/  MOV R137, R86 ;  /* 0x0000005600897202 */ /* 0x000fe20000000f00 */
[C---:B------:R-:W-:Y:S04]  /*1df00*/  HMMA.16816.F32 R16, R80.reuse, R22, R16 ;  /* 0x000000165010723c */ /* 0x040fe80000001810 */
[C---:B------:R-:W-:Y:S03]  /*1df10*/  FMUL.FTZ R30, R0.reuse, R146 ;  /* 0x00000092001e7220 */ /* 0x040fe60000410000 */
[C---:B------:R-:W-:Y:S01]  /*1df20*/  FMUL.FTZ R22, R69.reuse, R138 ;  /* 0x0000008a45167220 */ /* 0x040fe20000410000 */
[----:B------:R-:W-:Y:S01]  /*1df30*/  MOV R138, R85 ;  /* 0x00000055008a7202 */ /* 0x000fe20000000f00 */
[----:B------:R-:W-:Y:S01]  /*1df40*/  FMUL.FTZ R23, R69, R139 ;  /* 0x0000008b45177220 */ /* 0x000fe20000410000 */
[----:B------:R-:W2:Y:S02]  /*1df50*/  LDSM.16.MT88.4 R84, [R226+0x100] ;  /* 0x00010000e254783b */ /* 0x000ea40000004200 */
[----:B------:R-:W-:Y:S01]  /*1df60*/  MOV R139, R62 ;  /* 0x0000003e008b7202 */ /* 0x000fe20000000f00 */
[C---:B------:R-:W-:Y:S03]  /*1df70*/  FMUL.FTZ R62, R0.reuse, R178 ;  /* 0x000000b2003e7220 */ /* 0x040fe60000410000 */
[-C--:B---3--:R-:W-:Y:S03]  /*1df80*/  HMMA.16816.F32 R20, R80, R36.reuse, R20 ;  /* 0x000000245014723c */ /* 0x088fe60000001814 */
[----:B-1----:R-:W-:Y:S02]  /*1df90*/  FFMA.FTZ R2, R31, c[0x0][0x2d0], -R77 ;  /* 0x0000b4001f027a23 */ /* 0x002fe4000001084d */
[----:B------:R-:W-:Y:S02]  /*1dfa0*/  FMUL.FTZ R31, R0, R147 ;  /* 0x00000093001f7220 */ /* 0x000fe40000410000 */
[----:B------:R1:W-:Y:S02]  /*1dfb0*/  MUFU.EX2 R200, R2 ;  /* 0x0000000200c87308 */ /* 0x0003e40000000800 */
[--C-:B-1----:R-:W-:Y:S03]  /*1dfc0*/  FFMA.FTZ R2, R26, c[0x0][0x2d0], -R105.reuse ;  /* 0x0000b4001a027a23 */ /* 0x102fe60000010869 */
[C---:B------:R-:W-:Y:S01]  /*1dfd0*/  FMUL.FTZ R26, R0.reuse, R142 ;  /* 0x0000008e001a7220 */ /* 0x040fe20000410000 */
[----:B------:R-:W-:Y:S04]  /*1dfe0*/  MOV R142, R98 ;  /* 0x00000062008e7202 */ /* 0x000fe80000000f00 */
[----:B------:R1:W3:Y:S01]  /*1dff0*/  MUFU.EX2 R40, R2 ;  /* 0x0000000200287308 */ /* 0x0002e20000000800 */
[----:B------:R-:W-:Y:S01]  /*1e000*/  LDSM.16.MT88.4 R96, [R225+0x900] ;  /* 0x00090000e160783b */ /* 0x000fe20000004200 */
[--C-:B-1----:R-:W-:Y:S01]  /*1e010*/  FFMA.FTZ R2, R27, c[0x0][0x2d0], -R105.reuse ;  /* 0x0000b4001b027a23 */ /* 0x102fe20000010869 */
[----:B---3--:R-:W-:Y:S01]  /*1e020*/  MOV R147, R40 ;  /* 0x0000002800937202 */ /* 0x008fe20000000f00 */
[----:B------:R-:W-:Y:S01]  /*1e030*/  FMUL.FTZ R27, R0, R143 ;  /* 0x0000008f001b7220 */ /* 0x000fe20000410000 */
[----:B------:R-:W-:Y:S05]  /*1e040*/  MOV R143, R95 ;  /* 0x0000005f008f7202 */ /* 0x000fea0000000f00 */
[----:B------:R1:W3:Y:S01]  /*1e050*/  MUFU.EX2 R3, R2 ;  /* 0x0000000200037308 */ /* 0x0002e20000000800 */
[----:B------:R-:W4:Y:S01]  /*1e060*/  LDSM.16.MT88.4 R92, [R227+0x900] ;  /* 0x00090000e35c783b */ /* 0x000f220000004200 */
[----:B------:R-:W-:Y:S01]  /*1e070*/  FMUL.FTZ R40, R68, R156 ;  /* 0x0000009c44287220 */ /* 0x000fe20000410000 */
[C---:B------:R-:W-:Y:S07]  /*1e080*/  HMMA.16816.F32 R24, R64.reuse, R36, R24 ;  /* 0x000000244018723c */ /* 0x040fee0000001818 */
[C---:B------:R-:W-:Y:S01]  /*1e090*/  FMUL.FTZ R36, R70.reuse, R152 ;  /* 0x0000009846247220 */ /* 0x040fe20000410000 */
[-C--:B------:R-:W-:Y:S04]  /*1e0a0*/  HMMA.16816.F32 R28, R64, R38.reuse, R28 ;  /* 0x00000026401c723c */ /* 0x080fe8000000181c */
[----:B------:R-:W-:Y:S04]  /*1e0b0*/  FMUL.FTZ R37, R70, R153 ;  /* 0x0000009946257220 */ /* 0x000fe80000410000 */
[C---:B------:R-:W-:Y:S04]  /*1e0c0*/  HMMA.16816.F32 R32, R80.reuse, R38, R32 ;  /* 0x000000265020723c */ /* 0x040fe80000001820 */
[--C-:B-1----:R-:W-:Y:S01]  /*1e0d0*/  FFMA.FTZ R2, R48, c[0x0][0x2d0], -R105.reuse ;  /* 0x0000b40030027a23 */ /* 0x102fe20000010869 */
[----:B---3--:R-:W-:Y:S01]  /*1e0e0*/  MOV R146, R3 ;  /* 0x0000000300927202 */ /* 0x008fe20000000f00 */
[C---:B------:R-:W-:Y:S01]  /*1e0f0*/  FMUL.FTZ R48, R70.reuse, R164 ;  /* 0x000000a446307220 */ /* 0x040fe20000410000 */
[----:B------:R-:W-:Y:S01]  /*1e100*/  MOV R3, R222 ;  /* 0x000000de00037202 */ /* 0x000fe20000000f00 */
[----:B------:R1:W-:Y:S01]  /*1e110*/  MUFU.EX2 R122, R2 ;  /* 0x00000002007a7308 */ /* 0x0003e20000000800 */
[C---:B------:R-:W-:Y:S03]  /*1e120*/  FMUL.FTZ R39, R69.reuse, R155 ;  /* 0x0000009b45277220 */ /* 0x040fe60000410000 */
[----:B------:R-:W-:Y:S01]  /*1e130*/  MOV R155, R248 ;  /* 0x000000f8009b7202 */ /* 0x000fe20000000f00 */
[----:B------:R-:W-:Y:S02]  /*1e140*/  FMUL.FTZ R38, R69, R154 ;  /* 0x0000009a45267220 */ /* 0x000fe40000410000 */
[--C-:B------:R-:W-:Y:S05]  /*1e150*/  FFMA.FTZ R3, R3, c[0x0][0x2d0], -R78.reuse ;  /* 0x0000b40003037a23 */ /* 0x100fea000001084e */
[-C--:B------:R-:W-:Y:S08]  /*1e160*/  HMMA.16816.F32 R36, R80, R52.reuse, R36 ;  /* 0x000000345024723c */ /* 0x080ff00000001824 */
[C---:B------:R-:W-:Y:S04]  /*1e170*/  HMMA.16816.F32 R40, R64.reuse, R52, R40 ;  /* 0x000000344028723c */ /* 0x040fe80000001828 */
[----:B-1----:R-:W-:Y:S02]  /*1e180*/  FFMA.FTZ R2, R49, c[0x0][0x2d0], -R105 ;  /* 0x0000b40031027a23 */ /* 0x002fe40000010869 */
[C---:B------:R-:W-:Y:S02]  /*1e190*/  FMUL.FTZ R49, R70.reuse, R165 ;  /* 0x000000a546317220 */ /* 0x040fe40000410000 */
[-C--:B------:R-:W-:Y:S01]  /*1e1a0*/  HMMA.16816.F32 R44, R64, R54.reuse, R44 ;  /* 0x00000036402c723c */ /* 0x080fe2000000182c */
[----:B------:R1:W-:Y:S03]  /*1e1b0*/  MUFU.EX2 R252, R2 ;  /* 0x0000000200fc7308 */ /* 0x0003e60000000800 */
[C---:B------:R-:W-:Y:S02]  /*1e1c0*/  FMUL.FTZ R53, R70.reuse, R169 ;  /* 0x000000a946357220 */ /* 0x040fe40000410000 */
[----:B------:R-:W-:Y:S02]  /*1e1d0*/  FMUL.FTZ R52, R70, R168 ;  /* 0x000000a846347220 */ /* 0x000fe40000410000 */
[--C-:B-1----:R-:W-:Y:S01]  /*1e1e0*/  FFMA.FTZ R2, R198, c[0x0][0x2d0], -R78.reuse ;  /* 0x0000b400c6027a23 */ /* 0x102fe2000001084e */
[----:B------:R-:W-:Y:S03]  /*1e1f0*/  MOV R198, R61 ;  /* 0x0000003d00c67202 */ /* 0x000fe60000000f00 */
[----:B------:R-:W-:Y:S01]  /*1e200*/  FMUL.FTZ R61, R68, R177 ;  /* 0x000000b1443d7220 */ /* 0x000fe20000410000 */
[----:B------:R1:W-:Y:S02]  /*1e210*/  MUFU.EX2 R250, R2 ;  /* 0x0000000200fa7308 */ /* 0x0003e40000000800 */
[--C-:B-1----:R-:W-:Y:S01]  /*1e220*/  FFMA.FTZ R2, R201, c[0x0][0x2d0], -R78.reuse ;  /* 0x0000b400c9027a23 */ /* 0x102fe2000001084e */
[----:B------:R-:W-:Y:S07]  /*1e230*/  MOV R201, R249 ;  /* 0x000000f900c97202 */ /* 0x000fee0000000f00 */
[----:B------:R1:W-:Y:S02]  /*1e240*/  MUFU.EX2 R249, R2 ;  /* 0x0000000200f97308 */ /* 0x0003e40000000800 */
[--C-:B-1----:R-:W-:Y:S02]  /*1e250*/  FFMA.FTZ R2, R50, c[0x0][0x2d0], -R78.reuse ;  /* 0x0000b40032027a23 */ /* 0x102fe4000001084e */
[----:B------:R-:W-:Y:S06]  /*1e260*/  FMUL.FTZ R50, R69, R166 ;  /* 0x000000a645327220 */ /* 0x000fec0000410000 */
[----:B------:R1:W-:Y:S02]  /*1e270*/  MUFU.EX2 R247, R2 ;  /* 0x0000000200f77308 */ /* 0x0003e40000000800 */
[--C-:B-1----:R-:W-:Y:S02]  /*1e280*/  FFMA.FTZ R2, R51, c[0x0][0x2d0], -R78.reuse ;  /* 0x0000b40033027a23 */ /* 0x102fe4000001084e */
[C---:B------:R-:W-:Y:S06]  /*1e290*/  FMUL.FTZ R51, R69.reuse, R167 ;  /* 0x000000a745337220 */ /* 0x040fec0000410000 */
[----:B------:R1:W-:Y:S01]  /*1e2a0*/  MUFU.EX2 R248, R2 ;  /* 0x0000000200f87308 */ /* 0x0003e20000000800 */
[C---:B------:R-:W-:Y:S07]  /*1e2b0*/  HMMA.16816.F32 R48, R80.reuse, R54, R48 ;  /* 0x000000365030723c */ /* 0x040fee0000001830 */
[C---:B------:R-:W-:Y:S02]  /*1e2c0*/  FMUL.FTZ R55, R69.reuse, R171 ;  /* 0x000000ab45377220 */ /* 0x040fe40000410000 */
[----:B------:R-:W-:Y:S07]  /*1e2d0*/  FMUL.FTZ R54, R69, R170 ;  /* 0x000000aa45367220 */ /* 0x000fee0000410000 */
[-C--:B--2---:R-:W-:Y:S03]  /*1e2e0*/  HMMA.16816.F32 R52, R80, R84.reuse, R52 ;  /* 0x000000545034723c */ /* 0x084fe60000001834 */
[--C-:B-1----:R-:W-:Y:S04]  /*1e2f0*/  FFMA.FTZ R2, R208, c[0x0][0x2d0], -R107.reuse ;  /* 0x0000b400d0027a23 */ /* 0x102fe8000001086b */
[----:B------:R1:W-:Y:S01]  /*1e300*/  MUFU.EX2 R145, R2 ;  /* 0x0000000200917308 */ /* 0x0003e20000000800 */
[C---:B------:R-:W-:Y:S07]  /*1e310*/  HMMA.16816.F32 R56, R64.reuse, R84, R56 ;  /* 0x000000544038723c */ /* 0x040fee0000001838 */
[----:B------:R-:W-:Y:S01]  /*1e320*/  F2FP.PACK_AB R84, R121, R125 ;  /* 0x0000007d7954723e */ /* 0x000fe200000000ff */
[-C--:B------:R-:W-:Y:S04]  /*1e330*/  HMMA.16816.F32 R60, R64, R86.reuse, R60 ;  /* 0x00000056403c723c */ /* 0x080fe8000000183c */
[----:B------:R-:W-:Y:S03]  /*1e340*/  F2FP.PACK_AB R85, R196, R195 ;  /* 0x000000c3c455723e */ /* 0x000fe600000000ff */
[C---:B------:R-:W-:Y:S02]  /*1e350*/  FMUL.FTZ R64, R70.reuse, R180 ;  /* 0x000000b446407220 */ /* 0x040fe40000410000 */
[----:B------:R-:W-:Y:S03]  /*1e360*/  FMUL.FTZ R65, R70, R181 ;  /* 0x000000b546417220 */ /* 0x000fe60000410000 */
[C---:B------:R-:W-:Y:S02]  /*1e370*/  FMUL.FTZ R66, R69.reuse, R182 ;  /* 0x000000b645427220 */ /* 0x040fe40000410000 */
[----:B------:R-:W-:Y:S02]  /*1e380*/  FMUL.FTZ R67, R69, R183 ;  /* 0x000000b745437220 */ /* 0x000fe40000410000 */
[--C-:B-1----:R-:W-:Y:S04]  /*1e390*/  FFMA.FTZ R2, R203, c[0x0][0x2d0], -R107.reuse ;  /* 0x0000b400cb027a23 */ /* 0x102fe8000001086b */
[----:B------:R1:W2:Y:S01]  /*1e3a0*/  MUFU.EX2 R222, R2 ;  /* 0x0000000200de7308 */ /* 0x0002a20000000800 */
        /* <DEDUP_REMOVED lines=13> */
[----:B------:R-:W3:Y:S03]  /*1e480*/  LDSM.16.MT88.4 R88, [R226+0x900] ;  /* 0x00090000e258783b */ /* 0x000ee60000004200 */
[----:B-1----:R-:W-:Y:S04]  /*1e490*/  FFMA.FTZ R2, R210, c[0x0][0x2d0], -R107 ;  /* 0x0000b400d2027a23 */ /* 0x002fe8000001086b */
[-C--:B----4-:R-:W-:Y:S01]  /*1e4a0*/  HMMA.16816.F32 R20, R80, R92.reuse, R20 ;  /* 0x0000005c5014723c */ /* 0x090fe20000001814 */
[----:B------:R1:W4:Y:S07]  /*1e4b0*/  MUFU.EX2 R221, R2 ;  /* 0x0000000200dd7308 */ /* 0x00032e0000000800 */
[C---:B------:R-:W-:Y:S08]  /*1e4c0*/  HMMA.16816.F32 R24, R84.reuse, R92, R24 ;  /* 0x0000005c5418723c */ /* 0x040ff00000001818 */
[-C--:B------:R-:W-:Y:S08]  /*1e4d0*/  HMMA.16816.F32 R28, R84, R94.reuse, R28 ;  /* 0x0000005e541c723c */ /* 0x080ff0000000181c */
[C---:B------:R-:W-:Y:S01]  /*1e4e0*/  HMMA.16816.F32 R32, R80.reuse, R94, R32 ;  /* 0x0000005e5020723c */ /* 0x040fe20000001820 */
[----:B------:R-:W2:Y:S03]  /*1e4f0*/  LDSM.16.MT88.4 R92, [R224+0x1100] ;  /* 0x00110000e05c783b */ /* 0x000ea60000004200 */
[--C-:B-1----:R-:W-:Y:S04]  /*1e500*/  FFMA.FTZ R2, R213, c[0x0][0x2d0], -R77.reuse ;  /* 0x0000b400d5027a23 */ /* 0x102fe8000001084d */
[-C--:B------:R-:W-:Y:S01]  /*1e510*/  HMMA.16816.F32 R36, R80, R96.reuse, R36 ;  /* 0x000000605024723c */ /* 0x080fe20000001824 */
[----:B------:R1:W-:Y:S07]  /*1e520*/  MUFU.EX2 R144, R2 ;  /* 0x0000000200907308 */ /* 0x0003ee0000000800 */
[C---:B------:R-:W-:Y:S08]  /*1e530*/  HMMA.16816.F32 R40, R84.reuse, R96, R40 ;  /* 0x000000605428723c */ /* 0x040ff00000001828 */
[-C--:B------:R-:W-:Y:S08]  /*1e540*/  HMMA.16816.F32 R44, R84, R98.reuse, R44 ;  /* 0x00000062542c723c */ /* 0x080ff0000000182c */
[C---:B------:R-:W-:Y:S01]  /*1e550*/  HMMA.16816.F32 R48, R80.reuse, R98, R48 ;  /* 0x000000625030723c */ /* 0x040fe20000001830 */
[----:B------:R-:W-:Y:S03]  /*1e560*/  LDSM.16.MT88.4 R96, [R225+0x1100] ;  /* 0x00110000e160783b */ /* 0x000fe60000004200 */
[--C-:B-1----:R-:W-:Y:S04]  /*1e570*/  FFMA.FTZ R2, R216, c[0x0][0x2d0], -R77.reuse ;  /* 0x0000b400d8027a23 */ /* 0x102fe8000001084d */
[-C--:B---3--:R-:W-:Y:S01]  /*1e580*/  HMMA.16816.F32 R52, R80, R88.reuse, R52 ;  /* 0x000000585034723c */ /* 0x088fe20000001834 */
[----:B------:R1:W3:Y:S07]  /*1e590*/  MUFU.EX2 R154, R2 ;  /* 0x00000002009a7308 */ /* 0x0002ee0000000800 */
[C---:B------:R-:W-:Y:S08]  /*1e5a0*/  HMMA.16816.F32 R56, R84.reuse, R88, R56 ;  /* 0x000000585438723c */ /* 0x040ff00000001838 */
[-C--:B------:R-:W-:Y:S07]  /*1e5b0*/  HMMA.16816.F32 R60, R84, R90.reuse, R60 ;  /* 0x0000005a543c723c */ /* 0x080fee000000183c */
[----:B--2---:R-:W-:Y:S01]  /*1e5c0*/  F2FP.PACK_AB R84, R222, R145 ;  /* 0x00000091de54723e */ /* 0x004fe200000000ff */
[----:B------:R-:W-:Y:S01]  /*1e5d0*/  HMMA.16816.F32 R64, R80, R90, R64 ;  /* 0x0000005a5040723c */ /* 0x000fe20000001840 */
[----:B------:R-:W2:Y:S03]  /*1e5e0*/  LDSM.16.MT88.4 R88, [R227+0x1100] ;  /* 0x00110000e358783b */ /* 0x000ea60000004200 */
[--C-:B-1----:R-:W-:Y:S01]  /*1e5f0*/  FFMA.FTZ R2, R214, c[0x0][0x2d0], -R77.reuse ;  /* 0x0000b400d6027a23 */ /* 0x102fe2000001084d */
[----:B----4-:R-:W-:Y:S01]  /*1e600*/  F2FP.PACK_AB R86, R221, R220 ;  /* 0x000000dcdd56723e */ /* 0x010fe200000000ff */
[----:B------:R-:W-:Y:S01]  /*1e610*/  MUFU.EX2 R214, R3 ;  /* 0x0000000300d67308 */ /* 0x000fe20000000800 */
[----:B------:R-:W-:Y:S02]  /*1e620*/  F2FP.PACK_AB R80, R146, R147 ;  /* 0x000000939250723e */ /* 0x000fe400000000ff */
[----:B------:R-:W-:Y:S03]  /*1e630*/  F2FP.PACK_AB R82, R252, R122 ;  /* 0x0000007afc52723e */ /* 0x000fe600000000ff */
[----:B------:R-:W-:Y:S02]  /*1e640*/  F2FP.PACK_AB R81, R249, R250 ;  /* 0x000000faf951723e */ /* 0x000fe400000000ff */
[----:B------:R-:W-:Y:S02]  /*1e650*/  F2FP.PACK_AB R83, R248, R247 ;  /* 0x000000f7f853723e */ /* 0x000fe400000000ff */
[----:B------:R1:W-:Y:S01]  /*1e660*/  MUFU.EX2 R152, R2 ;  /* 0x0000000200987308 */ /* 0x0003e20000000800 */
[----:B---3--:R-:W-:Y:S04]  /*1e670*/  F2FP.PACK_AB R85, R154, R144 ;  /* 0x000000909a55723e */ /* 0x008fe800000000ff */
[-C--:B------:R-:W-:Y:S03]  /*1e680*/  HMMA.16816.F32 R4, R80, R92.reuse, R4 ;  /* 0x0000005c5004723c */ /* 0x080fe60000001804 */
[----:B-1----:R-:W-:Y:S04]  /*1e690*/  FFMA.FTZ R2, R218, c[0x0][0x2d0], -R77 ;  /* 0x0000b400da027a23 */ /* 0x002fe8000001084d */
[----:B------:R1:W3:Y:S02]  /*1e6a0*/  MUFU.EX2 R153, R2 ;  /* 0x0000000200997308 */ /* 0x0002e40000000800 */
[--C-:B-1----:R-:W-:Y:S03]  /*1e6b0*/  FFMA.FTZ R2, R215, c[0x0][0x2d0], -R105.reuse ;  /* 0x0000b400d7027a23 */ /* 0x102fe60000010869 */
[----:B---3--:R-:W-:Y:S05]  /*1e6c0*/  F2FP.PACK_AB R87, R153, R152 ;  /* 0x000000989957723e */ /* 0x008fea00000000ff */
[----:B------:R1:W-:Y:S02]  /*1e6d0*/  MUFU.EX2 R216, R2 ;  /* 0x0000000200d87308 */ /* 0x0003e40000000800 */
[C---:B------:R-:W-:Y:S08]  /*1e6e0*/  HMMA.16816.F32 R8, R84.reuse, R92, R8 ;  /* 0x0000005c5408723c */ /* 0x040ff00000001808 */
[-C--:B------:R-:W-:Y:S08]  /*1e6f0*/  HMMA.16816.F32 R12, R84, R94.reuse, R12 ;  /* 0x0000005e540c723c */ /* 0x080ff0000000180c */
[C---:B------:R-:W-:Y:S01]  /*1e700*/  HMMA.16816.F32 R16, R80.reuse, R94, R16 ;  /* 0x0000005e5010723c */ /* 0x040fe20000001810 */
[----:B------:R-:W3:Y:S03]  /*1e710*/  LDSM.16.MT88.4 R92, [R226+0x1100] ;  /* 0x00110000e25c783b */ /* 0x000ee60000004200 */
[--C-:B-1----:R-:W-:Y:S04]  /*1e720*/  FFMA.FTZ R2, R217, c[0x0][0x2d0], -R105.reuse ;  /* 0x0000b400d9027a23 */ /* 0x102fe80000010869 */
[-C--:B--2---:R-:W-:Y:S01]  /*1e730*/  HMMA.16816.F32 R20, R80, R88.reuse, R20 ;  /* 0x000000585014723c */ /* 0x084fe20000001814 */
[----:B------:R1:W2:Y:S07]  /*1e740*/  MUFU.EX2 R218, R2 ;  /* 0x0000000200da7308 */ /* 0x0002ae0000000800 */
[C---:B------:R-:W-:Y:S08]  /*1e750*/  HMMA.16816.F32 R24, R84.reuse, R88, R24 ;  /* 0x000000585418723c */ /* 0x040ff00000001818 */
[-C--:B------:R-:W-:Y:S08]  /*1e760*/  HMMA.16816.F32 R28, R84, R90.reuse, R28 ;  /* 0x0000005a541c723c */ /* 0x080ff0000000181c */
[C---:B------:R-:W-:Y:S01]  /*1e770*/  HMMA.16816.F32 R32, R80.reuse, R90, R32 ;  /* 0x0000005a5020723c */ /* 0x040fe20000001820 */
[----:B------:R-:W4:Y:S03]  /*1e780*/  LDSM.16.MT88.4 R88, [R224+0x1900] ;  /* 0x00190000e058783b */ /* 0x000f260000004200 */
[--C-:B-1----:R-:W-:Y:S04]  /*1e790*/  FFMA.FTZ R2, R212, c[0x0][0x2d0], -R105.reuse ;  /* 0x0000b400d4027a23 */ /* 0x102fe80000010869 */
[----:B------:R1:W-:Y:S01]  /*1e7a0*/  MUFU.EX2 R215, R2 ;  /* 0x0000000200d77308 */ /* 0x0003e20000000800 */
[-C--:B------:R-:W-:Y:S08]  /*1e7b0*/  HMMA.16816.F32 R36, R80, R96.reuse, R36 ;  /* 0x000000605024723c */ /* 0x080ff00000001824 */
[C---:B------:R-:W-:Y:S08]  /*1e7c0*/  HMMA.16816.F32 R40, R84.reuse, R96, R40 ;  /* 0x000000605428723c */ /* 0x040ff00000001828 */
[-C--:B------:R-:W-:Y:S04]  /*1e7d0*/  HMMA.16816.F32 R44, R84, R98.reuse, R44 ;  /* 0x00000062542c723c */ /* 0x080fe8000000182c */
[----:B-1----:R-:W-:Y:S04]  /*1e7e0*/  FFMA.FTZ R2, R211, c[0x0][0x2d0], -R105 ;  /* 0x0000b400d3027a23 */ /* 0x002fe80000010869 */
[C---:B------:R-:W-:Y:S01]  /*1e7f0*/  HMMA.16816.F32 R48, R80.reuse, R98, R48 ;  /* 0x000000625030723c */ /* 0x040fe20000001830 */
[----:B------:R-:W-:Y:S01]  /*1e800*/  LDSM.16.MT88.4 R96, [R225+0x1900] ;  /* 0x00190000e160783b */ /* 0x000fe20000004200 */
[----:B------:R1:W1:Y:S06]  /*1e810*/  MUFU.EX2 R217, R2 ;  /* 0x0000000200d97308 */ /* 0x00026c0000000800 */
[-C--:B---3--:R-:W-:Y:S08]  /*1e820*/  HMMA.16816.F32 R52, R80, R92.reuse, R52 ;  /* 0x0000005c5034723c */ /* 0x088ff00000001834 */
[C---:B------:R-:W-:Y:S08]  /*1e830*/  HMMA.16816.F32 R56, R84.reuse, R92, R56 ;  /* 0x0000005c5438723c */ /* 0x040ff00000001838 */
[-C--:B------:R-:W-:Y:S04]  /*1e840*/  HMMA.16816.F32 R60, R84, R94.reuse, R60 ;  /* 0x0000005e543c723c */ /* 0x080fe8000000183c */
[----:B-1----:R-:W-:Y:S01]  /*1e850*/  FFMA.FTZ R2, R155, c[0x0][0x2d0], -R78 ;  /* 0x0000b4009b027a23 */ /* 0x002fe2000001084e */
[----:B------:R-:W-:Y:S02]  /*1e860*/  MOV R155, R151 ;  /* 0x00000097009b7202 */ /* 0x000fe40000000f00 */
[----:B------:R-:W-:Y:S01]  /*1e870*/  MOV R151, R150 ;  /* 0x0000009600977202 */ /* 0x000fe20000000f00 */
[----:B------:R1:W3:Y:S01]  /*1e880*/  MUFU.EX2 R163, R2 ;  /* 0x0000000200a37308 */ /* 0x0002e20000000800 */
[----:B------:R-:W-:Y:S01]  /*1e890*/  MOV R158, R155 ;  /* 0x0000009b009e7202 */ /* 0x000fe20000000f00 */
[----:B------:R-:W-:Y:S01]  /*1e8a0*/  HMMA.16816.F32 R64, R80, R94, R64 ;  /* 0x0000005e5040723c */ /* 0x000fe20000001840 */
[----:B------:R-:W3:Y:S03]  /*1e8b0*/  LDSM.16.MT88.4 R92, [R227+0x1900] ;  /* 0x00190000e35c783b */ /* 0x000ee60000004200 */
[----:B------:R-:W-:Y:S02]  /*1e8c0*/  MOV R157, R151 ;  /* 0x00000097009d7202 */ /* 0x000fe40000000f00 */
[----:B------:R-:W-:Y:S02]  /*1e8d0*/  MOV R150, R149 ;  /* 0x0000009500967202 */ /* 0x000fe40000000f00 */
[----:B------:R-:W-:Y:S01]  /*1e8e0*/  MOV R149, R148 ;  /* 0x0000009400957202 */ /* 0x000fe20000000f00 */
[----:B------:R-:W-:Y:S03]  /*1e8f0*/  IMAD.MOV.U32 R148, RZ, RZ, R198 ;  /* 0x000000ffff947224 */ /* 0x000fe600078e00c6 */
[----:B------:R-:W-:Y:S02]  /*1e900*/  MOV R198, R139 ;  /* 0x0000008b00c67202 */ /* 0x000fe40000000f00 */
[----:B------:R-:W-:Y:S02]  /*1e910*/  MOV R156, R150 ;  /* 0x00000096009c7202 */ /* 0x000fe40000000f00 */
[----:B------:R-:W-:Y:S02]  /*1e920*/  MOV R155, R149 ;  /* 0x00000095009b7202 */ /* 0x000fe40000000f00 */
[----:B------:R-:W-:Y:S02]  /*1e930*/  MOV R151, R198 ;  /* 0x000000c600977202 */ /* 0x000fe40000000f00 */
[----:B------:R-:W-:Y:S01]  /*1e940*/  MOV R139, R138 ;  /* 0x0000008a008b7202 */ /* 0x000fe20000000f00 */
[--C-:B-1----:R-:W-:Y:S01]  /*1e950*/  FFMA.FTZ R2, R158, c[0x0][0x2d0], -R78.reuse ;  /* 0x0000b4009e027a23 */ /* 0x102fe2000001084e */
[----:B--2---:R-:W-:Y:S02]  /*1e960*/  F2FP.PACK_AB R80, R218, R216 ;  /* 0x000000d8da50723e */ /* 0x004fe400000000ff */
[----:B------:R-:W-:Y:S01]  /*1e970*/  F2FP.PACK_AB R82, R217, R215 ;  /* 0x000000d7d952723e */ /* 0x000fe200000000ff */
[----:B------:R1:W-:Y:S01]  /*1e980*/  MUFU.EX2 R159, R2 ;  /* 0x00000002009f7308 */ /* 0x0003e20000000800 */
[----:B------:R-:W-:Y:S01]  /*1e990*/  MOV R158, R157 ;  /* 0x0000009d009e7202 */ /* 0x000fe20000000f00 */
[----:B------:R-:W-:Y:S01]  /*1e9a0*/  IMAD.MOV.U32 R150, RZ, RZ, R139 ;  /* 0x000000ffff967224 */ /* 0x000fe200078e008b */
        /* <DEDUP_REMOVED lines=11> */
[----:B------:R2:W5:Y:S01]  /*1ea60*/  LDL.LU R232, [R1+0xac] ;  /* 0x0000ac0001e87983 */ /* 0x0005620000300800 */
[----:B------:R-:W-:Y:S01]  /*1ea70*/  MOV R136, R194 ;  /* 0x000000c200887202 */ /* 0x000fe20000000f00 */
[----:B-1----:R-:W-:Y:S01]  /*1ea80*/  FFMA.FTZ R2, R158, c[0x0][0x2d0], -R78 ;  /* 0x0000b4009e027a23 */ /* 0x002fe2000001084e */
[----:B------:R-:W-:Y:S02]  /*1ea90*/  MOV R194, R229 ;  /* 0x000000e500c27202 */ /* 0x000fe40000000f00 */
[----:B------:R2:W5:Y:S01]  /*1eaa0*/  LDL.LU R229, [R1+0xa8] ;  /* 0x0000a80001e57983 */ /* 0x0005620000300800 */
[----:B------:R1:W1:Y:S01]  /*1eab0*/  MUFU.EX2 R213, R2 ;  /* 0x0000000200d57308 */ /* 0x0002620000000800 */
        /* <DEDUP_REMOVED lines=15> */
[----:B------:R1:W-:Y:S01]  /*1ebb0*/  MUFU.EX2 R155, R2 ;  /* 0x00000002009b7308 */ /* 0x0003e20000000800 */
[----:B------:R-:W-:Y:S01]  /*1ebc0*/  MOV R208, R157 ;  /* 0x0000009d00d07202 */ /* 0x000fe20000000f00 */
[----:B------:R-:W-:Y:S01]  /*1ebd0*/  IMAD.MOV.U32 R149, RZ, RZ, R135 ;  /* 0x000000ffff957224 */ /* 0x000fe200078e0087 */
[----:B------:R-:W-:Y:S01]  /*1ebe0*/  MOV R157, R156 ;  /* 0x0000009c009d7202 */ /* 0x000fe20000000f00 */
[----:B------:R2:W5:Y:S01]  /*1ebf0*/  LDL.LU R231, [R1+0xa4] ;  /* 0x0000a40001e77983 */ /* 0x0005620000300800 */
        /* <DEDUP_REMOVED lines=9> */
[----:B------:R-:W-:Y:S02]  /*1ec90*/  MOV R129, R184 ;  /* 0x000000b800817202 */ /* 0x000fe40000000f00 */
[----:B------:R-:W-:Y:S01]  /*1eca0*/  MOV R194, R187 ;  /* 0x000000bb00c27202 */ /* 0x000fe20000000f00 */
[--C-:B-1----:R-:W-:Y:S01]  /*1ecb0*/  FFMA.FTZ R2, R158, c[0x0][0x2d0], -R107.reuse ;  /* 0x0000b4009e027a23 */ /* 0x102fe2000001086b */
[----:B------:R-:W-:Y:S02]  /*1ecc0*/  MOV R187, R236 ;  /* 0x000000ec00bb7202 */ /* 0x000fe40000000f00 */
[----:B------:R2:W5:Y:S01]  /*1ecd0*/  LDL.LU R236, [R1+0x9c] ;  /* 0x00009c0001ec7983 */ /* 0x0005620000300800 */
[----:B------:R1:W1:Y:S01]  /*1ece0*/  MUFU.EX2 R158, R2 ;  /* 0x00000002009e7308 */ /* 0x0002620000000800 */
[----:B------:R-:W-:Y:S02]  /*1ecf0*/  MOV R184, R237 ;  /* 0x000000ed00b87202 */ /* 0x000fe40000000f00 */
[----:B------:R2:W5:Y:S01]  /*1ed00*/  LDL.LU R237, [R1+0x98] ;  /* 0x0000980001ed7983 */ /* 0x0005620000300800 */
[----:B------:R-:W-:Y:S02]  /*1ed10*/  MOV R111, R110 ;  /* 0x0000006e006f7202 */ /* 0x000fe40000000f00 */
[----:B------:R-:W-:Y:S02]  /*1ed20*/  MOV R110, R238 ;  /* 0x000000ee006e7202 */ /* 0x000fe40000000f00 */
[----:B------:R2:W5:Y:S01]  /*1ed30*/  LDL.LU R238, [R1+0x94] ;  /* 0x0000940001ee7983 */ /* 0x0005620000300800 */
[----:B---3--:R-:W-:Y:S02]  /*1ed40*/  F2FP.PACK_AB R81, R214, R163 ;  /* 0x000000a3d651723e */ /* 0x008fe400000000ff */
[----:B------:R-:W-:Y:S07]  /*1ed50*/  F2FP.PACK_AB R83, R213, R159 ;  /* 0x0000009fd553723e */ /* 0x000fee00000000ff */
[-C--:B----4-:R-:W-:Y:S03]  /*1ed60*/  HMMA.16816.F32 R4, R80, R88.reuse, R4 ;  /* 0x000000585004723c */ /* 0x090fe60000001804 */
[----:B-1----:R-:W-:Y:S01]  /*1ed70*/  FFMA.FTZ R2, R208, c[0x0][0x2d0], -R107 ;  /* 0x0000b400d0027a23 */ /* 0x002fe2000001086b */
[----:B------:R-:W-:Y:S02]  /*1ed80*/  F2FP.PACK_AB R84, R158, R155 ;  /* 0x0000009b9e54723e */ /* 0x000fe400000000ff */
[----:B------:R-:W-:Y:S01]  /*1ed90*/  MOV R208, R157 ;  /* 0x0000009d00d07202 */ /* 0x000fe20000000f00 */
[----:B------:R1:W-:Y:S01]  /*1eda0*/  MUFU.EX2 R162, R2 ;  /* 0x0000000200a27308 */ /* 0x0003e20000000800 */
[----:B------:R-:W-:Y:S01]  /*1edb0*/  MOV R157, R156 ;  /* 0x0000009c009d7202 */ /* 0x000fe20000000f00 */
[----:B------:R-:W-:Y:S03]  /*1edc0*/  IMAD.MOV.U32 R156, RZ, RZ, R151 ;  /* 0x000000ffff9c7224 */ /* 0x000fe600078e0097 */
[----:B------:R-:W-:Y:S02]  /*1edd0*/  MOV R151, R150 ;  /* 0x0000009600977202 */ /* 0x000fe40000000f00 */
        /* <DEDUP_REMOVED lines=8> */
[----:B------:R1:W3:Y:S01]  /*1ee60*/  MUFU.EX2 R161, R2 ;  /* 0x0000000200a17308 */ /* 0x0002e20000000800 */
        /* <DEDUP_REMOVED lines=23> */
[----:B------:R-:W-:Y:S01]  /*1efe0*/  IMAD.MOV.U32 R150, RZ, RZ, R149 ;  /* 0x000000ffff967224 */ /* 0x000fe200078e0095 */
[----:B------:R-:W-:Y:S02]  /*1eff0*/  MOV R149, R148 ;  /* 0x0000009400957202 */ /* 0x000fe40000000f00 */
[----:B------:R-:W-:Y:S01]  /*1f000*/  MOV R148, R201 ;  /* 0x000000c900947202 */ /* 0x000fe20000000f00 */
[--C-:B-1----:R-:W-:Y:S01]  /*1f010*/  FFMA.FTZ R2, R203, c[0x0][0x2d0], -R77.reuse ;  /* 0x0000b400cb027a23 */ /* 0x102fe2000001084d */
[----:B------:R-:W-:Y:S02]  /*1f020*/  MOV R203, R156 ;  /* 0x0000009c00cb7202 */ /* 0x000fe40000000f00 */
[----:B------:R-:W-:Y:S01]  /*1f030*/  MOV R201, R198 ;  /* 0x000000c600c97202 */ /* 0x000fe20000000f00 */
[----:B------:R1:W4:Y:S01]  /*1f040*/  MUFU.EX2 R156, R2 ;  /* 0x00000002009c7308 */ /* 0x0003220000000800 */
[----:B------:R-:W-:Y:S02]  /*1f050*/  MOV R198, R139 ;  /* 0x0000008b00c67202 */ /* 0x000fe40000000f00 */
[----:B------:R-:W-:Y:S02]  /*1f060*/  MOV R139, R138 ;  /* 0x0000008a008b7202 */ /* 0x000fe40000000f00 */
[----:B------:R-:W-:Y:S02]  /*1f070*/  MOV R138, R137 ;  /* 0x00000089008a7202 */ /* 0x000fe40000000f00 */
[----:B------:R-:W-:Y:S02]  /*1f080*/  MOV R137, R234 ;  /* 0x000000ea00897202 */ /* 0x000fe40000000f00 */
        /* <DEDUP_REMOVED lines=8> */
[----:B------:R-:W-:Y:S01]  /*1f110*/  MOV R193, R119 ;  /* 0x0000007700c17202 */ /* 0x000fe20000000f00 */
[--C-:B-1----:R-:W-:Y:S01]  /*1f120*/  FFMA.FTZ R2, R160, c[0x0][0x2d0], -R77.reuse ;  /* 0x0000b400a0027a23 */ /* 0x102fe2000001084d */
[----:B------:R-:W-:Y:S01]  /*1f130*/  MOV R160, R208 ;  /* 0x000000d000a07202 */ /* 0x000fe20000000f00 */
[----:B------:R2:W5:Y:S01]  /*1f140*/  LDL.LU R119, [R1+0x80] ;  /* 0x0000800001777983 */ /* 0x0005620000300800 */
[----:B------:R-:W-:Y:S01]  /*1f150*/  MOV R208, R149 ;  /* 0x0000009500d07202 */ /* 0x000fe20000000f00 */
[----:B------:R-:W-:Y:S01]  /*1f160*/  IMAD.MOV.U32 R149, RZ, RZ, R198 ;  /* 0x000000ffff957224 */ /* 0x000fe200078e00c6 */
[----:B------:R-:W-:Y:S02]  /*1f170*/  MOV R198, R138 ;  /* 0x0000008a00c67202 */ /* 0x000fe40000000f00 */
[----:B------:R-:W-:Y:S02]  /*1f180*/  MOV R138, R136 ;  /* 0x00000088008a7202 */ /* 0x000fe40000000f00 */
[----:B------:R-:W-:Y:S02]  /*1f190*/  MOV R136, R118 ;  /* 0x0000007600887202 */ /* 0x000fe40000000f00 */
[----:B------:R1:W-:Y:S01]  /*1f1a0*/  MUFU.EX2 R118, R2 ;  /* 0x0000000200767308 */ /* 0x0003e20000000800 */
        /* <DEDUP_REMOVED lines=9> */
[----:B---3--:R-:W-:Y:S02]  /*1f240*/  F2FP.PACK_AB R86, R161, R162 ;  /* 0x000000a2a156723e */ /* 0x008fe400000000ff */
[----:B----4-:R-:W-:Y:S01]  /*1f250*/  F2FP.PACK_AB R85, R156, R157 ;  /* 0x0000009d9c55723e */ /* 0x010fe200000000ff */
[----:B-1----:R-:W-:Y:S01]  /*1f260*/  FFMA.FTZ R2, R164, c[0x0][0x2d0], -R77 ;  /* 0x0000b400a4027a23 */ /* 0x002fe2000001084d */
[----:B------:R-:W-:Y:S02]  /*1f270*/  MOV R164, R203 ;  /* 0x000000cb00a47202 */ /* 0x000fe40000000f00 */
[----:B------:R-:W-:Y:S02]  /*1f280*/  MOV R203, R151 ;  /* 0x0000009700cb7202 */ /* 0x000fe40000000f00 */
[----:B------:R-:W-:Y:S02]  /*1f290*/  MOV R151, R201 ;  /* 0x000000c900977202 */ /* 0x000fe40000000f00 */
[----:B------:R-:W-:Y:S01]  /*1f2a0*/  MOV R201, R139 ;  /* 0x0000008b00c97202 */ /* 0x000fe20000000f00 */
[--C-:B------:R-:W-:Y:S01]  /*1f2b0*/  FFMA.FTZ R3, R203, c[0x0][0x2d0], -R78.reuse ;  /* 0x0000b400cb037a23 */ /* 0x100fe2000001084e */
[----:B------:R-:W-:Y:S02]  /*1f2c0*/  MOV R139, R138 ;  /* 0x0000008a008b7202 */ /* 0x000fe40000000f00 */
[----:B------:R-:W-:Y:S01]  /*1f2d0*/  MOV R138, R136 ;  /* 0x00000088008a7202 */ /* 0x000fe20000000f00 */
[----:B------:R1:W-:Y:S01]  /*1f2e0*/  MUFU.EX2 R209, R3 ;  /* 0x0000000300d17308 */ /* 0x0003e20000000800 */
[----:B------:R-:W-:Y:S02]  /*1f2f0*/  MOV R136, R134 ;  /* 0x0000008600887202 */ /* 0x000fe40000000f00 */
[----:B------:R-:W-:Y:S07]  /*1f300*/  MOV R134, R117 ;  /* 0x0000007500867202 */ /* 0x000fee0000000f00 */
[----:B------:R3:W4:Y:S01]  /*1f310*/  MUFU.EX2 R117, R2 ;  /* 0x0000000200757308 */ /* 0x0007220000000800 */
[--C-:B-1----:R-:W-:Y:S01]  /*1f320*/  FFMA.FTZ R3, R139, c[0x0][0x2d0], -R105.reuse ;  /* 0x0000b4008b037a23 */ /* 0x102fe20000010869 */
[----:B------:R-:W-:Y:S08]  /*1f330*/  MOV R139, R205 ;  /* 0x000000cd008b7202 */ /* 0x000ff00000000f00 */
[----:B------:R1:W-:Y:S01]  /*1f340*/  MUFU.EX2 R205, R3 ;  /* 0x0000000300cd7308 */ /* 0x0003e20000000800 */
[--C-:B---3--:R-:W-:Y:S01]  /*1f350*/  FFMA.FTZ R2, R165, c[0x0][0x2d0], -R105.reuse ;  /* 0x0000b400a5027a23 */ /* 0x108fe20000010869 */
[----:B------:R-:W-:Y:S02]  /*1f360*/  MOV R165, R164 ;  /* 0x000000a400a57202 */ /* 0x000fe40000000f00 */
[----:B------:R-:W-:Y:S06]  /*1f370*/  MOV R164, R160 ;  /* 0x000000a000a47202 */ /* 0x000fec0000000f00 */
[----:B------:R3:W-:Y:S01]  /*1f380*/  MUFU.EX2 R160, R2 ;  /* 0x0000000200a07308 */ /* 0x0007e20000000800 */
[----:B----4-:R-:W-:Y:S07]  /*1f390*/  F2FP.PACK_AB R87, R117, R118 ;  /* 0x000000767557723e */ /* 0x010fee00000000ff */
[C---:B------:R-:W-:Y:S04]  /*1f3a0*/  HMMA.16816.F32 R8, R84.reuse, R88, R8 ;  /* 0x000000585408723c */ /* 0x040fe80000001808 */
[--C-:B-1----:R-:W-:Y:S04]  /*1f3b0*/  FFMA.FTZ R3, R139, c[0x0][0x2d0], -R78.reuse ;  /* 0x0000b4008b037a23 */ /* 0x102fe8000001084e */
[-C--:B------:R-:W-:Y:S01]  /*1f3c0*/  HMMA.16816.F32 R12, R84, R90.reuse, R12 ;  /* 0x0000005a540c723c */ /* 0x080fe2000000180c */
[----:B------:R1:W-:Y:S07]  /*1f3d0*/  MUFU.EX2 R174, R3 ;  /* 0x0000000300ae7308 */ /* 0x0003ee0000000800 */
[C---:B------:R-:W-:Y:S01]  /*1f3e0*/  HMMA.16816.F32 R16, R80.reuse, R90, R16 ;  /* 0x0000005a5010723c */ /* 0x040fe20000001810 */
[----:B------:R-:W4:Y:S03]  /*1f3f0*/  LDSM.16.MT88.4 R88, [R226+0x1900] ;  /* 0x00190000e258783b */ /* 0x000f260000004200 */
[----:B---3--:R-:W-:Y:S04]  /*1f400*/  FFMA.FTZ R2, R165, c[0x0][0x2d0], -R105 ;  /* 0x0000b400a5027a23 */ /* 0x008fe80000010869 */
[-C--:B------:R-:W-:Y:S01]  /*1f410*/  HMMA.16816.F32 R20, R80, R92.reuse, R20 ;  /* 0x0000005c5014723c */ /* 0x080fe20000001814 */
[----:B------:R3:W2:Y:S07]  /*1f420*/  MUFU.EX2 R211, R2 ;  /* 0x0000000200d37308 */ /* 0x0006ae0000000800 */
[C---:B------:R-:W-:Y:S04]  /*1f430*/  HMMA.16816.F32 R24, R84.reuse, R92, R24 ;  /* 0x0000005c5418723c */ /* 0x040fe80000001818 */
[----:B-1----:R-:W-:Y:S04]  /*1f440*/  FFMA.FTZ R3, R100, c[0x0][0x2d0], -R77 ;  /* 0x0000b40064037a23 */ /* 0x002fe8000001084d */
[-C--:B------:R-:W-:Y:S08]  /*1f450*/  HMMA.16816.F32 R28, R84, R94.reuse, R28 ;  /* 0x0000005e541c723c */ /* 0x080ff0000000181c */
[C---:B------:R-:W-:Y:S01]  /*1f460*/  HMMA.16816.F32 R32, R80.reuse, R94, R32 ;  /* 0x0000005e5020723c */ /* 0x040fe20000001820 */
[----:B------:R-:W1:Y:S03]  /*1f470*/  LDSM.16.MT88.4 R92, [R224+0x2100] ;  /* 0x00210000e05c783b */ /* 0x000e660000004200 */
[--C-:B---3--:R-:W-:Y:S02]  /*1f480*/  FFMA.FTZ R2, R79, c[0x0][0x2d0], -R105.reuse ;  /* 0x0000b4004f027a23 */ /* 0x108fe40000010869 */
[--C-:B------:R-:W-:Y:S02]  /*1f490*/  FFMA.FTZ R79, R190, c[0x0][0x2d0], -R105.reuse ;  /* 0x0000b400be4f7a23 */ /* 0x100fe40000010869 */
[-C--:B------:R-:W-:Y:S01]  /*1f4a0*/  HMMA.16816.F32 R36, R80, R96.reuse, R36 ;  /* 0x000000605024723c */ /* 0x080fe20000001824 */
[----:B------:R3:W-:Y:S07]  /*1f4b0*/  MUFU.EX2 R212, R2 ;  /* 0x0000000200d47308 */ /* 0x0007ee0000000800 */
[C---:B------:R-:W-:Y:S08]  /*1f4c0*/  HMMA.16816.F32 R40, R84.reuse, R96, R40 ;  /* 0x000000605428723c */ /* 0x040ff00000001828 */
[-C--:B------:R-:W-:Y:S08]  /*1f4d0*/  HMMA.16816.F32 R44, R84, R98.reuse, R44 ;  /* 0x00000062542c723c */ /* 0x080ff0000000182c */
[C---:B------:R-:W-:Y:S01]  /*1f4e0*/  HMMA.16816.F32 R48, R80.reuse, R98, R48 ;  /* 0x000000625030723c */ /* 0x040fe20000001830 */
[----:B------:R-:W1:Y:S03]  /*1f4f0*/  LDSM.16.MT88.4 R96, [R227+0x2100] ;  /* 0x00210000e360783b */ /* 0x000e660000004200 */
[----:B---3--:R-:W-:Y:S04]  /*1f500*/  FFMA.FTZ R2, R164, c[0x0][0x2d0], -R105 ;  /* 0x0000b400a4027a23 */ /* 0x008fe80000010869 */
[-C--:B----4-:R-:W-:Y:S01]  /*1f510*/  HMMA.16816.F32 R52, R80, R88.reuse, R52 ;  /* 0x000000585034723c */ /* 0x090fe20000001834 */
[----:B------:R3:W4:Y:S01]  /*1f520*/  MUFU.EX2 R210, R2 ;  /* 0x0000000200d27308 */ /* 0x0007220000000800 */
[----:B------:R-:W-:Y:S06]  /*1f530*/  LDSM.16.MT88.4 R164, [R225+0x3100] ;  /* 0x00310000e1a4783b */ /* 0x000fec0000004200 */
[C---:B------:R-:W-:Y:S08]  /*1f540*/  HMMA.16816.F32 R56, R84.reuse, R88, R56 ;  /* 0x000000585438723c */ /* 0x040ff00000001838 */
[-C--:B------:R-:W-:Y:S08]  /*1f550*/  HMMA.16816.F32 R60, R84, R90.reuse, R60 ;  /* 0x0000005a543c723c */ /* 0x080ff0000000183c */
[----:B------:R-:W-:Y:S01]  /*1f560*/  HMMA.16816.F32 R64, R80, R90, R64 ;  /* 0x0000005a5040723c */ /* 0x000fe20000001840 */
[----:B------:R-:W-:Y:S03]  /*1f570*/  LDSM.16.MT88.4 R88, [R226+0x2100] ;  /* 0x00210000e258783b */ /* 0x000fe60000004200 */
[--C-:B---3--:R-:W-:Y:S01]  /*1f580*/  FFMA.FTZ R2, R150, c[0x0][0x2d0], -R78.reuse ;  /* 0x0000b40096027a23 */ /* 0x108fe2000001084e */
[----:B------:R-:W-:Y:S02]  /*1f590*/  MOV R150, R207 ;  /* 0x000000cf00967202 */ /* 0x000fe40000000f00 */
[----:B--2---:R-:W-:Y:S01]  /*1f5a0*/  F2FP.PACK_AB R80, R211, R160 ;  /* 0x000000a0d350723e */ /* 0x004fe200000000ff */
[----:B------:R2:W3:Y:S01]  /*1f5b0*/  MUFU.EX2 R207, R2 ;  /* 0x0000000200cf7308 */ /* 0x0004e20000000800 */
[----:B----4-:R-:W-:Y:S03]  /*1f5c0*/  F2FP.PACK_AB R82, R210, R212 ;  /* 0x000000d4d252723e */ /* 0x010fe600000000ff */
[--C-:B--2---:R-:W-:Y:S01]  /*1f5d0*/  FFMA.FTZ R2, R208, c[0x0][0x2d0], -R78.reuse ;  /* 0x0000b400d0027a23 */ /* 0x104fe2000001084e */
[----:B---3--:R-:W-:Y:S05]  /*1f5e0*/  F2FP.PACK_AB R81, R207, R209 ;  /* 0x000000d1cf51723e */ /* 0x008fea00000000ff */
[----:B------:R2:W-:Y:S02]  /*1f5f0*/  MUFU.EX2 R208, R2 ;  /* 0x0000000200d07308 */ /* 0x0005e40000000800 */
[----:B--2---:R-:W-:Y:S01]  /*1f600*/  FFMA.FTZ R2, R150, c[0x0][0x2d0], -R78 ;  /* 0x0000b40096027a23 */ /* 0x004fe2000001084e */
[----:B------:R-:W-:Y:S07]  /*1f610*/  MOV R150, R206 ;  /* 0x000000ce00967202 */ /* 0x000fee0000000f00 */
[----:B------:R2:W3:Y:S02]  /*1f620*/  MUFU.EX2 R206, R2 ;  /* 0x0000000200ce7308 */ /* 0x0004e40000000800 */
[--C-:B--2---:R-:W-:Y:S01]  /*1f630*/  FFMA.FTZ R2, R151, c[0x0][0x2d0], -R107.reuse ;  /* 0x0000b40097027a23 */ /* 0x104fe2000001086b */
[----:B------:R-:W-:Y:S02]  /*1f640*/  MOV R151, R111 ;  /* 0x0000006f00977202 */ /* 0x000fe40000000f00 */
[----:B---3--:R-:W-:Y:S05]  /*1f650*/  F2FP.PACK_AB R83, R206, R208 ;  /* 0x000000d0ce53723e */ /* 0x008fea00000000ff */
[----:B------:R2:W-:Y:S02]  /*1f660*/  MUFU.EX2 R171, R2 ;  /* 0x0000000200ab7308 */ /* 0x0005e40000000800 */
[-C--:B-1----:R-:W-:Y:S03]  /*1f670*/  HMMA.16816.F32 R4, R80, R92.reuse, R4 ;  /* 0x0000005c5004723c */ /* 0x082fe60000001804 */
[--C-:B--2---:R-:W-:Y:S01]  /*1f680*/  FFMA.FTZ R2, R150, c[0x0][0x2d0], -R107.reuse ;  /* 0x0000b40096027a23 */ /* 0x104fe2000001086b */
[----:B------:R-:W-:Y:S02]  /*1f690*/  MOV R150, R185 ;  /* 0x000000b900967202 */ /* 0x000fe40000000f00 */
[----:B------:R-:W-:Y:S02]  /*1f6a0*/  MOV R185, R110 ;  /* 0x0000006e00b97202 */ /* 0x000fe40000000f00 */
[----:B------:R1:W2:Y:S04]  /*1f6b0*/  MUFU.EX2 R169, R2 ;  /* 0x0000000200a97308 */ /* 0x0002a80000000800 */
[--C-:B-1----:R-:W-:Y:S01]  /*1f6c0*/  FFMA.FTZ R2, R149, c[0x0][0x2d0], -R107.reuse ;  /* 0x0000b40095027a23 */ /* 0x102fe2000001086b */
[----:B--2---:R-:W-:Y:S02]  /*1f6d0*/  F2FP.PACK_AB R84, R169, R171 ;  /* 0x000000aba954723e */ /* 0x004fe400000000ff */
[----:B------:R-:W-:Y:S03]  /*1f6e0*/  MOV R149, R187 ;  /* 0x000000bb00957202 */ /* 0x000fe60000000f00 */
[----:B------:R1:W-:Y:S02]  /*1f6f0*/  MUFU.EX2 R170, R2 ;  /* 0x0000000200aa7308 */ /* 0x0003e40000000800 */
[----:B-1----:R-:W-:Y:S08]  /*1f700*/  FFMA.FTZ R2, R148, c[0x0][0x2d0], -R107 ;  /* 0x0000b40094027a23 */ /* 0x002ff0000001086b */
[----:B------:R1:W2:Y:S02]  /*1f710*/  MUFU.EX2 R168, R2 ;  /* 0x0000000200a87308 */ /* 0x0002a40000000800 */
[--C-:B-1----:R-:W-:Y:S01]  /*1f720*/  FFMA.FTZ R2, R115, c[0x0][0x2d0], -R77.reuse ;  /* 0x0000b40073027a23 */ /* 0x102fe2000001084d */
[----:B--2---:R-:W-:Y:S07]  /*1f730*/  F2FP.PACK_AB R86, R168, R170 ;  /* 0x000000aaa856723e */ /* 0x004fee00000000ff */
[----:B------:R1:W-:Y:S02]  /*1f740*/  MUFU.EX2 R115, R2 ;  /* 0x0000000200737308 */ /* 0x0003e40000000800 */
[--C-:B-1----:R-:W-:Y:S02]  /*1f750*/  FFMA.FTZ R2, R201, c[0x0][0x2d0], -R77.reuse ;  /* 0x0000b400c9027a23 */ /* 0x102fe4000001084d */
        /* <DEDUP_REMOVED lines=10> */
[----:B------:R1:W2:Y:S02]  /*1f800*/  MUFU.EX2 R112, R2 ;  /* 0x0000000200707308 */ /* 0x0002a40000000800 */
[--C-:B-1----:R-:W-:Y:S01]  /*1f810*/  FFMA.FTZ R2, R201, c[0x0][0x2d0], -R77.reuse ;  /* 0x0000b400c9027a23 */ /* 0x102fe2000001084d */
[----:B------:R-:W-:Y:S02]  /*1f820*/  MOV R201, R113 ;  /* 0x0000007100c97202 */ /* 0x000fe40000000f00 */
[----:B--2---:R-:W-:Y:S05]  /*1f830*/  F2FP.PACK_AB R85, R112, R115 ;  /* 0x000000737055723e */ /* 0x004fea00000000ff */
[----:B------:R1:W-:Y:S02]  /*1f840*/  MUFU.EX2 R113, R2 ;  /* 0x0000000200717308 */ /* 0x0003e40000000800 */
[----:B-1----:R-:W-:Y:S01]  /*1f850*/  FFMA.FTZ R2, R198, c[0x0][0x2d0], -R77 ;  /* 0x0000b400c6027a23 */ /* 0x002fe2000001084d */
        /* <DEDUP_REMOVED lines=9> */
[----:B------:R1:W2:Y:S02]  /*1f8f0*/  MUFU.EX2 R114, R2 ;  /* 0x0000000200727308 */ /* 0x0002a40000000800 */
[--C-:B-1----:R-:W-:Y:S01]  /*1f900*/  FFMA.FTZ R2, R201, c[0x0][0x2d0], -R105.reuse ;  /* 0x0000b400c9027a23 */ /* 0x102fe20000010869 */
[----:B--2---:R-:W-:Y:S07]  /*1f910*/  F2FP.PACK_AB R87, R114, R113 ;  /* 0x000000717257723e */ /* 0x004fee00000000ff */
[----:B------:R1:W2:Y:S01]  /*1f920*/  MUFU.EX2 R175, R2 ;  /* 0x0000000200af7308 */ /* 0x0002a20000000800 */
[C---:B------:R-:W-:Y:S08]  /*1f930*/  HMMA.16816.F32 R8, R84.reuse, R92, R8 ;  /* 0x0000005c5408723c */ /* 0x040ff00000001808 */
[-C--:B------:R-:W-:Y:S08]  /*1f940*/  HMMA.16816.F32 R12, R84, R94.reuse, R12 ;  /* 0x0000005e540c723c */ /* 0x080ff0000000180c */
[C---:B------:R-:W-:Y:S01]  /*1f950*/  HMMA.16816.F32 R16, R80.reuse, R94, R16 ;  /* 0x0000005e5010723c */ /* 0x040fe20000001810 */
[----:B------:R-:W-:Y:S03]  /*1f960*/  LDSM.16.MT88.4 R92, [R224+0x2900] ;  /* 0x00290000e05c783b */ /* 0x000fe60000004200 */
[--C-:B-1----:R-:W-:Y:S01]  /*1f970*/  FFMA.FTZ R2, R137, c[0x0][0x2d0], -R105.reuse ;  /* 0x0000b40089027a23 */ /* 0x102fe20000010869 */
[----:B------:R-:W-:Y:S02]  /*1f980*/  MOV R137, R136 ;  /* 0x0000008800897202 */ /* 0x000fe40000000f00 */
[----:B------:R-:W-:Y:S01]  /*1f990*/  MOV R136, R204 ;  /* 0x000000cc00887202 */ /* 0x000fe20000000f00 */
[-C--:B------:R-:W-:Y:S01]  /*1f9a0*/  HMMA.16816.F32 R20, R80, R96.reuse, R20 ;  /* 0x000000605014723c */ /* 0x080fe20000001814 */
[----:B------:R1:W-:Y:S07]  /*1f9b0*/  MUFU.EX2 R204, R2 ;  /* 0x0000000200cc7308 */ /* 0x0003ee0000000800 */
[C---:B------:R-:W-:Y:S08]  /*1f9c0*/  HMMA.16816.F32 R24, R84.reuse, R96, R24 ;  /* 0x000000605418723c */ /* 0x040ff00000001818 */
[-C--:B------:R-:W-:Y:S08]  /*1f9d0*/  HMMA.16816.F32 R28, R84, R98.reuse, R28 ;  /* 0x00000062541c723c */ /* 0x080ff0000000181c */
[C---:B------:R-:W-:Y:S01]  /*1f9e0*/  HMMA.16816.F32 R32, R80.reuse, R98, R32 ;  /* 0x000000625020723c */ /* 0x040fe20000001820 */
[----:B------:R-:W-:Y:S03]  /*1f9f0*/  LDSM.16.MT88.4 R96, [R227+0x2900] ;  /* 0x00290000e360783b */ /* 0x000fe60000004200 */
[----:B-1----:R-:W-:Y:S04]  /*1fa00*/  FFMA.FTZ R2, R198, c[0x0][0x2d0], -R105 ;  /* 0x0000b400c6027a23 */ /* 0x002fe80000010869 */
[----:B------:R1:W-:Y:S04]  /*1fa10*/  MUFU.EX2 R203, R2 ;  /* 0x0000000200cb7308 */ /* 0x0003e80000000800 */
[--C-:B-1----:R-:W-:Y:S06]  /*1fa20*/  FFMA.FTZ R2, R138, c[0x0][0x2d0], -R78.reuse ;  /* 0x0000b4008a027a23 */ /* 0x102fec000001084e */
[----:B------:R1:W-:Y:S02]  /*1fa30*/  MUFU.EX2 R173, R2 ;  /* 0x0000000200ad7308 */ /* 0x0003e40000000800 */
[--C-:B-1----:R-:W-:Y:S01]  /*1fa40*/  FFMA.FTZ R2, R137, c[0x0][0x2d0], -R78.reuse ;  /* 0x0000b40089027a23 */ /* 0x102fe2000001084e */
[----:B------:R-:W-:Y:S02]  /*1fa50*/  MOV R137, R134 ;  /* 0x0000008600897202 */ /* 0x000fe40000000f00 */
[----:B------:R-:W-:Y:S05]  /*1fa60*/  MOV R134, R194 ;  /* 0x000000c200867202 */ /* 0x000fea0000000f00 */
[----:B------:R1:W-:Y:S01]  /*1fa70*/  MUFU.EX2 R198, R2 ;  /* 0x0000000200c67308 */ /* 0x0003e20000000800 */
[----:B------:R-:W-:Y:S01]  /*1fa80*/  MOV R148, R134 ;  /* 0x0000008600947202 */ /* 0x000fe20000000f00 */
[--C-:B-1----:R-:W-:Y:S01]  /*1fa90*/  FFMA.FTZ R2, R136, c[0x0][0x2d0], -R78.reuse ;  /* 0x0000b40088027a23 */ /* 0x102fe2000001084e */
[----:B------:R-:W-:Y:S07]  /*1faa0*/  MOV R136, R192 ;  /* 0x000000c000887202 */ /* 0x000fee0000000f00 */
[----:B------:R1:W3:Y:S01]  /*1fab0*/  MUFU.EX2 R201, R2 ;  /* 0x0000000200c97308 */ /* 0x0002e20000000800 */
[----:B------:R-:W-:Y:S01]  /*1fac0*/  MOV R138, R136 ;  /* 0x00000088008a7202 */ /* 0x000fe20000000f00 */
[----:B-1----:R-:W-:Y:S01]  /*1fad0*/  FFMA.FTZ R2, R135, c[0x0][0x2d0], -R107 ;  /* 0x0000b40087027a23 */ /* 0x002fe2000001086b */
[----:B------:R-:W-:Y:S07]  /*1fae0*/  MOV R135, R193 ;  /* 0x000000c100877202 */ /* 0x000fee0000000f00 */
[----:B------:R1:W-:Y:S01]  /*1faf0*/  MUFU.EX2 R172, R2 ;  /* 0x0000000200ac7308 */ /* 0x0003e20000000800 */
[----:B------:R-:W-:Y:S02]  /*1fb00*/  IMAD.MOV.U32 R139, RZ, RZ, R135 ;  /* 0x000000ffff8b7224 */ /* 0x000fe400078e0087 */
[--C-:B-1----:R-:W-:Y:S07]  /*1fb10*/  FFMA.FTZ R2, R103, c[0x0][0x2d0], -R107.reuse ;  /* 0x0000b40067027a23 */ /* 0x102fee000001086b */
[----:B------:R1:W4:Y:S02]  /*1fb20*/  MUFU.EX2 R194, R2 ;  /* 0x0000000200c27308 */ /* 0x0003240000000800 */
[--C-:B-1----:R-:W-:Y:S08]  /*1fb30*/  FFMA.FTZ R2, R102, c[0x0][0x2d0], -R107.reuse ;  /* 0x0000b40066027a23 */ /* 0x102ff0000001086b */
[----:B------:R1:W-:Y:S02]  /*1fb40*/  MUFU.EX2 R193, R2 ;  /* 0x0000000200c17308 */ /* 0x0003e40000000800 */
[----:B-1----:R-:W-:Y:S02]  /*1fb50*/  FFMA.FTZ R2, R101, c[0x0][0x2d0], -R107 ;  /* 0x0000b40065027a23 */ /* 0x002fe4000001086b */
[----:B------:R-:W1:Y:S06]  /*1fb60*/  LDSM.16.MT88.4 R100, [R225+0x2100] ;  /* 0x00210000e164783b */ /* 0x000e6c0000004200 */
[----:B------:R2:W1:Y:S02]  /*1fb70*/  MUFU.EX2 R192, R2 ;  /* 0x0000000200c07308 */ /* 0x0004640000000800 */
[----:B--2---:R-:W-:Y:S08]  /*1fb80*/  FFMA.FTZ R2, R108, c[0x0][0x2d0], -R77 ;  /* 0x0000b4006c027a23 */ /* 0x004ff0000001084d */
[----:B------:R2:W-:Y:S10]  /*1fb90*/  MUFU.EX2 R108, R3 ;  /* 0x00000003006c7308 */ /* 0x0005f40000000800 */
[----:B------:R3:W3:Y:S01]  /*1fba0*/  MUFU.EX2 R111, R2 ;  /* 0x00000002006f7308 */ /* 0x0006e20000000800 */
[-C--:B-1----:R-:W-:Y:S08]  /*1fbb0*/  HMMA.16816.F32 R36, R80, R100.reuse, R36 ;  /* 0x000000645024723c */ /* 0x082ff00000001824 */
[C---:B------:R-:W-:Y:S04]  /*1fbc0*/  HMMA.16816.F32 R40, R84.reuse, R100, R40 ;  /* 0x000000645428723c */ /* 0x040fe80000001828 */
[--C-:B--2---:R-:W-:Y:S02]  /*1fbd0*/  FFMA.FTZ R3, R137, c[0x0][0x2d0], -R105.reuse ;  /* 0x0000b40089037a23 */ /* 0x104fe40000010869 */
[----:B------:R-:W2:Y:S01]  /*1fbe0*/  LDL.LU R137, [R1+0x48] ;  /* 0x0000480001897983 */ /* 0x000ea20000300800 */
[----:B------:R-:W-:Y:S01]  /*1fbf0*/  FFMA.FTZ R105, R189, c[0x0][0x2d0], -R105 ;  /* 0x0000b400bd697a23 */ /* 0x000fe20000010869 */
[-C--:B------:R-:W-:Y:S01]  /*1fc00*/  HMMA.16816.F32 R44, R84, R102.reuse, R44 ;  /* 0x00000066542c723c */ /* 0x080fe2000000182c */
[----:B------:R1:W-:Y:S01]  /*1fc10*/  MUFU.EX2 R190, R3 ;  /* 0x0000000300be7308 */ /* 0x0003e20000000800 */
[----:B------:R-:W2:Y:S04]  /*1fc20*/  LDL.LU R136, [R1+0x54] ;  /* 0x0000540001887983 */ /* 0x000ea80000300800 */
[----:B------:R-:W2:Y:S01]  /*1fc30*/  LDL.LU R135, [R1+0x50] ;  /* 0x0000500001877983 */ /* 0x000ea20000300800 */
[--C-:B---3--:R-:W-:Y:S01]  /*1fc40*/  FFMA.FTZ R2, R109, c[0x0][0x2d0], -R77.reuse ;  /* 0x0000b4006d027a23 */ /* 0x108fe2000001084d */
[C---:B------:R-:W-:Y:S02]  /*1fc50*/  HMMA.16816.F32 R48, R80.reuse, R102, R48 ;  /* 0x000000665030723c */ /* 0x040fe40000001830 */
[----:B------:R-:W3:Y:S01]  /*1fc60*/  LDL.LU R134, [R1+0x4c] ;  /* 0x00004c0001867983 */ /* 0x000ee20000300800 */
[----:B------:R4:W-:Y:S03]  /*1fc70*/  MUFU.EX2 R109, R2 ;  /* 0x00000002006d7308 */ /* 0x0009e60000000800 */
[----:B------:R-:W2:Y:S02]  /*1fc80*/  LDSM.16.MT88.4 R100, [R225+0x2900] ;  /* 0x00290000e164783b */ /* 0x000ea40000004200 */
[-C--:B------:R-:W-:Y:S05]  /*1fc90*/  HMMA.16816.F32 R52, R80, R88.reuse, R52 ;  /* 0x000000585034723c */ /* 0x080fea0000001834 */
[----:B------:R4:W4:Y:S03]  /*1fca0*/  MUFU.EX2 R189, R79 ;  /* 0x0000004f00bd7308 */ /* 0x0009260000000800 */
[C---:B------:R-:W-:Y:S04]  /*1fcb0*/  HMMA.16816.F32 R56, R84.reuse, R88, R56 ;  /* 0x000000585438723c */ /* 0x040fe80000001838 */
[--C-:B-1----:R-:W-:Y:S03]  /*1fcc0*/  FFMA.FTZ R3, R150, c[0x0][0x2d0], -R78.reuse ;  /* 0x0000b40096037a23 */ /* 0x102fe6000001084e */
[----:B------:R1:W-:Y:S01]  /*1fcd0*/  MUFU.EX2 R187, R105 ;  /* 0x0000006900bb7308 */ /* 0x0003e20000000800 */
[-C--:B------:R-:W-:Y:S01]  /*1fce0*/  HMMA.16816.F32 R60, R84, R90.reuse, R60 ;  /* 0x0000005a543c723c */ /* 0x080fe2000000183c */
[----:B------:R-:W2:Y:S03]  /*1fcf0*/  LDSM.16.MT88.4 R84, [R226+0x2900] ;  /* 0x00290000e254783b */ /* 0x000ea60000004200 */
[--C-:B----4-:R-:W-:Y:S02]  /*1fd00*/  FFMA.FTZ R2, R188, c[0x0][0x2d0], -R77.reuse ;  /* 0x0000b400bc027a23 */ /* 0x110fe4000001084d */
[--C-:B------:R-:W-:Y:S02]  /*1fd10*/  FFMA.FTZ R88, R184, c[0x0][0x2d0], -R77.reuse ;  /* 0x0000b400b8587a23 */ /* 0x100fe4000001084d */
[----:B------:R-:W-:Y:S01]  /*1fd20*/  HMMA.16816.F32 R64, R80, R90, R64 ;  /* 0x0000005a5040723c */ /* 0x000fe20000001840 */
[----:B------:R4:W4:Y:S03]  /*1fd30*/  MUFU.EX2 R110, R2 ;  /* 0x00000002006e7308 */ /* 0x0009260000000800 */
[----:B------:R-:W-:Y:S01]  /*1fd40*/  FFMA.FTZ R89, R76, c[0x0][0x2d0], -R77 ;  /* 0x0000b4004c597a23 */ /* 0x000fe2000001084d */
[----:B------:R-:W-:Y:S02]  /*1fd50*/  F2FP.PACK_AB R76, R175, R205 ;  /* 0x000000cdaf4c723e */ /* 0x000fe400000000ff */
[----:B------:R-:W-:Y:S02]  /*1fd60*/  F2FP.PACK_AB R79, R201, R198 ;  /* 0x000000c6c94f723e */ /* 0x000fe400000000ff */
[----:B------:R-:W-:Y:S02]  /*1fd70*/  F2FP.PACK_AB R80, R194, R172 ;  /* 0x000000acc250723e */ /* 0x000fe400000000ff */
[----:B------:R4:W4:Y:S01]  /*1fd80*/  MUFU.EX2 R188, R104 ;  /* 0x0000006800bc7308 */ /* 0x0009220000000800 */
[----:B------:R-:W-:Y:S02]  /*1fd90*/  F2FP.PACK_AB R82, R192, R193 ;  /* 0x000000c1c052723e */ /* 0x000fe400000000ff */
[----:B------:R-:W-:Y:S01]  /*1fda0*/  F2FP.PACK_AB R81, R111, R108 ;  /* 0x0000006c6f51723e */ /* 0x000fe200000000ff */
[--C-:B-1----:R-:W-:Y:S01]  /*1fdb0*/  FFMA.FTZ R105, R148, c[0x0][0x2d0], -R107.reuse ;  /* 0x0000b40094697a23 */ /* 0x102fe2000001086b */
[----:B------:R-:W-:Y:S05]  /*1fdc0*/  F2FP.PACK_AB R180, R189, R190 ;  /* 0x000000bebdb4723e */ /* 0x000fea00000000ff */
[----:B------:R-:W-:Y:S01]  /*1fdd0*/  MUFU.EX2 R184, R3 ;  /* 0x0000000300b87308 */ /* 0x000fe20000000800 */
[--C-:B----4-:R-:W-:Y:S01]  /*1fde0*/  FFMA.FTZ R2, R185, c[0x0][0x2d0], -R78.reuse ;  /* 0x0000b400b9027a23 */ /* 0x110fe2000001084e */
[----:B------:R-:W-:Y:S08]  /*1fdf0*/  F2FP.PACK_AB R83, R110, R109 ;  /* 0x0000006d6e53723e */ /* 0x000ff000000000ff */
[----:B------:R1:W-:Y:S01]  /*1fe00*/  MUFU.EX2 R185, R2 ;  /* 0x0000000200b97308 */ /* 0x0003e20000000800 */
[--C-:B------:R-:W-:Y:S01]  /*1fe10*/  FFMA.FTZ R104, R149, c[0x0][0x2d0], -R107.reuse ;  /* 0x0000b40095687a23 */ /* 0x100fe2000001086b */
[----:B------:R-:W-:Y:S01]  /*1fe20*/  F2FP.PACK_AB R182, R187, R188 ;  /* 0x000000bcbbb6723e */ /* 0x000fe200000000ff */
[----:B------:R-:W-:Y:S07]  /*1fe30*/  FFMA.FTZ R107, R139, c[0x0][0x2d0], -R107 ;  /* 0x0000b4008b6b7a23 */ /* 0x000fee000001086b */
[----:B------:R-:W-:Y:S10]  /*1fe40*/  MUFU.EX2 R105, R105 ;  /* 0x0000006900697308 */ /* 0x000ff40000000800 */
[----:B------:R-:W4:Y:S01]  /*1fe50*/  MUFU.EX2 R107, R107 ;  /* 0x0000006b006b7308 */ /* 0x000f220000000800 */
[--C-:B-1----:R-:W-:Y:S02]  /*1fe60*/  FFMA.FTZ R2, R151, c[0x0][0x2d0], -R78.reuse ;  /* 0x0000b40097027a23 */ /* 0x102fe4000001084e */
[----:B------:R-:W-:Y:S01]  /*1fe70*/  FFMA.FTZ R78, R186, c[0x0][0x2d0], -R78 ;  /* 0x0000b400ba4e7a23 */ /* 0x000fe2000001084e */
[----:B------:R-:W-:Y:S06]  /*1fe80*/  LDSM.16.MT88.4 R148, [R227+0x3100] ;  /* 0x00310000e394783b */ /* 0x000fec0000004200 */
[----:B------:R1:W1:Y:S10]  /*1fe90*/  MUFU.EX2 R186, R2 ;  /* 0x0000000200ba7308 */ /* 0x0002740000000800 */
[----:B------:R-:W1:Y:S01]  /*1fea0*/  MUFU.EX2 R104, R104 ;  /* 0x0000006800687308 */ /* 0x000e620000000800 */
[----:B----4-:R-:W-:Y:S09]  /*1feb0*/  F2FP.PACK_AB R178, R107, R106 ;  /* 0x0000006a6bb2723e */ /* 0x010ff200000000ff */
[----:B------:R-:W-:Y:S01]  /*1fec0*/  MUFU.EX2 R91, R88 ;  /* 0x00000058005b7308 */ /* 0x000fe20000000800 */
[----:B-1----:R-:W-:Y:S01]  /*1fed0*/  FFMA.FTZ R2, R138, c[0x0][0x2d0], -R77 ;  /* 0x0000b4008a027a23 */ /* 0x002fe2000001084d */
[----:B------:R-:W-:Y:S02]  /*1fee0*/  F2FP.PACK_AB R77, R173, R174 ;  /* 0x000000aead4d723e */ /* 0x000fe400000000ff */
[----:B------:R-:W-:Y:S06]  /*1fef0*/  F2FP.PACK_AB R181, R186, R185 ;  /* 0x000000b9bab5723e */ /* 0x000fec00000000ff */
[----:B------:R-:W1:Y:S01]  /*1ff00*/  MUFU.EX2 R88, R89 ;  /* 0x0000005900587308 */ /* 0x000e620000000800 */
[----:B------:R-:W-:Y:S09]  /*1ff10*/  F2FP.PACK_AB R176, R105, R104 ;  /* 0x0000006869b0723e */ /* 0x000ff200000000ff */
[----:B------:R-:W4:Y:S01]  /*1ff20*/  MUFU.EX2 R90, R2 ;  /* 0x00000002005a7308 */ /* 0x000f220000000800 */
[----:B-1----:R-:W-:Y:S02]  /*1ff30*/  F2FP.PACK_AB R179, R75, R88 ;  /* 0x000000584bb3723e */ /* 0x002fe400000000ff */
[----:B----4-:R-:W-:Y:S01]  /*1ff40*/  F2FP.PACK_AB R177, R91, R90 ;  /* 0x0000005a5bb1723e */ /* 0x010fe200000000ff */
[----:B--2---:R-:W-:Y:S01]  /*1ff50*/  FFMA.FTZ R70, R70, R137, R245 ;  /* 0x0000008946467223 */ /* 0x004fe200000100f5 */
[----:B------:R-:W-:Y:S02]  /*1ff60*/  MOV R137, R132 ;  /* 0x0000008400897202 */ /* 0x000fe40000000f00 */
[----:B------:R-:W-:Y:S01]  /*1ff70*/  MOV R245, R122 ;  /* 0x0000007a00f57202 */ /* 0x000fe20000000f00 */
[----:B------:R-:W-:Y:S01]  /*1ff80*/  FFMA.FTZ R69, R69, R136, R243 ;  /* 0x0000008845457223 */ /* 0x000fe200000100f3 */
[----:B------:R-:W-:Y:S01]  /*1ff90*/  MOV R136, R133 ;  /* 0x0000008500887202 */ /* 0x000fe20000000f00 */
[----:B------:R-:W-:Y:S01]  /*1ffa0*/  FADD.FTZ R70, R246, R70 ;  /* 0x00000046f6467221 */ /* 0x000fe20000010000 */
[----:B------:R-:W-:Y:S01]  /*1ffb0*/  MOV R243, R127 ;  /* 0x0000007f00f37202 */ /* 0x000fe20000000f00 */
[----:B------:R-:W-:Y:S02]  /*1ffc0*/  FFMA.FTZ R68, R68, R135, R219 ;  /* 0x0000008744447223 */ /* 0x000fe400000100db */
[----:B------:R-:W-:Y:S02]  /*1ffd0*/  FADD.FTZ R69, R244, R69 ;  /* 0x00000045f4457221 */ /* 0x000fe40000010000 */
[----:B---3--:R-:W-:Y:S02]  /*1ffe0*/  FFMA.FTZ R0, R0, R134, R116 ;  /* 0x0000008600007223 */ /* 0x008fe40000010074 */
[----:B------:R1:W2:Y:S01]  /*1fff0*/  MUFU.EX2 R116, R78 ;  /* 0x0000004e00747308 */ /* 0x0002a20000000800 */
[----:B------:R-:W3:Y:S01]  /*20000*/  LDSM.16.MT88.4 R132, [R224+0x3100] ;  /* 0x00310000e084783b */ /* 0x000ee20000004200 */
        /* <DEDUP_REMOVED lines=11> */
[----:B-1----:R-:W-:Y:S01]  /*200c0*/  F2FP.PACK_AB R78, R203, R204 ;  /* 0x000000cccb4e723e */ /* 0x002fe200000000ff */
[----:B------:R-:W-:Y:S01]  /*200d0*/  FADD.FTZ R2, R124, R2 ;  /* 0x000000027c027221 */ /* 0x000fe20000010000 */
[----:B--2---:R-:W-:Y:S01]  /*200e0*/  F2FP.PACK_AB R183, R116, R184 ;  /* 0x000000b874b7723e */ /* 0x004fe200000000ff */
[----:B------:R-:W-:Y:S02]  /*200f0*/  FADD.FTZ R0, R123, R0 ;  /* 0x000000007b007221 */ /* 0x000fe40000010000 */
[----:B------:R-:W-:Y:S02]  /*20100*/  FADD.FTZ R70, R121, R68 ;  /* 0x0000004479467221 */ /* 0x000fe40000010000 */
[-C--:B------:R-:W-:Y:S05]  /*20110*/  HMMA.16816.F32 R4, R76, R92.reuse, R4 ;  /* 0x0000005c4c04723c */ /* 0x080fea0000001804 */
[----:B------:R-:W-:Y:S02]  /*20120*/  FADD.FTZ R68, R120, R2 ;  /* 0x0000000278447221 */ /* 0x000fe40000010000 */
[----:B------:R-:W-:Y:S01]  /*20130*/  FADD.FTZ R0, R143, R0 ;  /* 0x000000008f007221 */ /* 0x000fe20000010000 */
[C---:B------:R-:W-:Y:S04]  /*20140*/  HMMA.16816.F32 R8, R80.reuse, R92, R8 ;  /* 0x0000005c5008723c */ /* 0x040fe80000001808 */
[----:B------:R-:W-:Y:S04]  /*20150*/  FADD.FTZ R3, R199, R3 ;  /* 0x00000003c7037221 */ /* 0x000fe80000010000 */
[-C--:B------:R-:W-:Y:S04]  /*20160*/  HMMA.16816.F32 R12, R80, R94.reuse, R12 ;  /* 0x0000005e500c723c */ /* 0x080fe8000000180c */
[----:B------:R-:W-:Y:S04]  /*20170*/  FADD.FTZ R3, R202, R3 ;  /* 0x00000003ca037221 */ /* 0x000fe80000010000 */
[C---:B------:R-:W-:Y:S04]  /*20180*/  HMMA.16816.F32 R16, R76.reuse, R94, R16 ;  /* 0x0000005e4c10723c */ /* 0x040fe80000001810 */
[----:B------:R-:W-:Y:S04]  /*20190*/  FADD.FTZ R3, R195, R3 ;  /* 0x00000003c3037221 */ /* 0x000fe80000010000 */
[-C--:B------:R-:W-:Y:S04]  /*201a0*/  HMMA.16816.F32 R20, R76, R96.reuse, R20 ;  /* 0x000000604c14723c */ /* 0x080fe80000001814 */
[----:B------:R-:W-:Y:S02]  /*201b0*/  FADD.FTZ R69, R196, R3 ;  /* 0x00000003c4457221 */ /* 0x000fe40000010000 */
[----:B------:R-:W-:Y:S02]  /*201c0*/  FADD.FTZ R3, R142, R70 ;  /* 0x000000468e037221 */ /* 0x000fe40000010000 */
[C---:B------:R-:W-:Y:S04]  /*201d0*/  HMMA.16816.F32 R24, R80.reuse, R96, R24 ;  /* 0x000000605018723c */ /* 0x040fe80000001818 */
[----:B------:R-:W-:Y:S02]  /*201e0*/  FADD.FTZ R3, R243, R3 ;  /* 0x00000003f3037221 */ /* 0x000fe40000010000 */
[----:B------:R-:W-:Y:S02]  /*201f0*/  FADD.FTZ R2, R197, R69 ;  /* 0x00000045c5027221 */ /* 0x000fe40000010000 */
[-C--:B------:R-:W-:Y:S04]  /*20200*/  HMMA.16816.F32 R28, R80, R98.reuse, R28 ;  /* 0x00000062501c723c */ /* 0x080fe8000000181c */
[----:B------:R-:W-:Y:S04]  /*20210*/  FADD.FTZ R2, R200, R2 ;  /* 0x00000002c8027221 */ /* 0x000fe80000010000 */
        /* <DEDUP_REMOVED lines=9> */
[-C--:B---3--:R-:W-:Y:S07]  /*202b0*/  HMMA.16816.F32 R120, R180, R132.reuse, R4 ;  /* 0x00000084b478723c */ /* 0x088fee0000001804 */
        /* <DEDUP_REMOVED lines=107> */
.L_x_727:
        /* <DEDUP_REMOVED lines=120> */
.L_x_671:
[----:B------:R-:W3:Y:S02]  /*210f0*/  S2R R55, SR_CTAID.Y ;  /* 0x0000000000377919 */ /* 0x000ee40000002600 */
[----:B---3--:R-:W-:Y:S01]  /*21100*/  SHF.R.S32.HI R43, RZ, 0x1f, R55 ;  /* 0x0000001fff2b7819 */ /* 0x008fe20000011437 */
[----:B------:R-:W-:Y:S05]  /*21110*/  @P4 BRA `(.L_x_729) ;  /* 0x0000130000004947 */ /* 0x000fea0003800000 */
[----:B------:R-:W3:Y:S01]  /*21120*/  LDL R44, [R1+0x78] ;  /* 0x00007800012c7983 */ /* 0x000ee20000100800 */
[----:B------:R-:W-:Y:S01]  /*21130*/  IMAD.MOV.U32 R6, RZ, RZ, -0x10 ;  /* 0xfffffff0ff067424 */ /* 0x000fe200078e00ff */
[----:B------:R-:W-:Y:S02]  /*21140*/  F2FP.PACK_AB R5, R121, R120 ;  /* 0x000000787905723e */ /* 0x000fe400000000ff */
[----:B------:R-:W4:Y:S01]  /*21150*/  S2R R41, SR_TID.X ;  /* 0x0000000000297919 */ /* 0x000f220000002100 */
        /* <DEDUP_REMOVED lines=12> */
[----:B----4-:R-:W-:Y:S02]  /*21220*/  SHF.R.S32.HI R42, RZ, 0x1f, R41 ;  /* 0x0000001fff2a7819 */ /* 0x010fe40000011429 */
        /* <DEDUP_REMOVED lines=16> */
[----:B--2---:R-:W-:Y:S01]  /*21330*/  IMAD.IADD R27, R41, 0x1, -R0 ;  /* 0x00000001291b7824 */ /* 0x004fe200078e0a00 */
        /* <DEDUP_REMOVED lines=35> */
[----:B--2---:R-:W-:-:S03]  /*21570*/  IMAD.MOV.U32 R5, RZ, RZ, 0x20 ;  /* 0x00000020ff057424 */ /* 0x004fc600078e00ff */
        /* <DEDUP_REMOVED lines=14> */
[----:B--2---:R-:W-:-:S03]  /*21660*/  IMAD.IADD R3, R8, 0x1, R2 ;  /* 0x0000000108037824 */ /* 0x004fc600078e0202 */
        /* <DEDUP_REMOVED lines=36> */
.L_x_730:
        /* <DEDUP_REMOVED lines=183> */
.L_x_729:
        /* <DEDUP_REMOVED lines=19> */
.L_x_731:
[----:B----4-:R-:W3:Y:S01]  /*22550*/  S2R R10, SR_TID.X ;  /* 0x00000000000a7919 */ /* 0x010ee20000002100 */
[----:B------:R-:W-:Y:S01]  /*22560*/  SHF.R.S32.HI R0, RZ, 0x1f, R8 ;  /* 0x0000001fff007819 */ /* 0x000fe20000011408 */
[----:B------:R-:W-:Y:S01]  /*22570*/  BSSY B0, `(.L_x_732) ;  /* 0x0000026000007945 */ /* 0x000fe20003800000 */
[----:B-1----:R-:W-:-:S02]  /*22580*/  SEL R9, R8, RZ, !P0 ;  /* 0x000000ff08097207 */ /* 0x002fc40004000000 */
[----:B------:R-:W-:Y:S02]  /*22590*/  SEL R11, R0, RZ, !P0 ;  /* 0x000000ff000b7207 */ /* 0x000fe40004000000 */
[----:B---3--:R-:W-:-:S13]  /*225a0*/  ISETP.GT.AND P1, PT, R10, 0x7f, PT ;  /* 0x0000007f0a00780c */ /* 0x008fda0003f24270 */
        /* <DEDUP_REMOVED lines=34> */
.L_x_733:
[----:B------:R-:W-:Y:S05]  /*227d0*/  BSYNC B0 ;  /* 0x0000000000007941 */ /* 0x000fea0003800000 */
.L_x_732:
[----:B------:R-:W3:Y:S01]  /*227e0*/  S2R R12, SR_CTAID.X ;  /* 0x00000000000c7919 */ /* 0x000ee20000002500 */
        /* <DEDUP_REMOVED lines=16> */
[----:B---3--:R-:W-:Y:S02]  /*228f0*/  IMAD R4, R12, 0x80, R4 ;  /* 0x000000800c047824 */ /* 0x008fe400078e0204 */
        /* <DEDUP_REMOVED lines=28> */
[----:B------:R-:W3:Y:S01]  /*22ac0*/  SHFL.IDX PT, R7, R3, RZ, 0x181f ;  /* 0x00181fff03077589 */ /* 0x000ee200000e0000 */
[----:B------:R-:W-:-:S02]  /*22ad0*/  IADD3 R8, R2, 0x10, RZ ;  /* 0x0000001002087810 */ /* 0x000fc40007ffe0ff */
[-C--:B------:R-:W-:Y:S01]  /*22ae0*/  ISETP.GE.OR P1, PT, R2, R19.reuse, P0 ;  /* 0x000000130200720c */ /* 0x080fe20000726670 */
[----:B------:R-:W4:Y:S01]  /*22af0*/  SHFL.IDX PT, R9, R3, 0x1, 0x181f ;  /* 0x00381f0003097f89 */ /* 0x000f2200000e0000 */
[-C--:B------:R-:W-:Y:S02]  /*22b00*/  ISETP.GE.OR P5, PT, R8, R19.reuse, P0 ;  /* 0x000000130800720c */ /* 0x080fe400007a6670 */
[C---:B------:R-:W-:Y:S01]  /*22b10*/  IADD3 R14, R2.reuse, 0x20, RZ ;  /* 0x00000020020e7810 */ /* 0x040fe20007ffe0ff */
[----:B------:R-:W2:Y:S01]  /*22b20*/  SHFL.IDX PT, R8, R4, 0x2, 0x181f ;  /* 0x00581f0004087f89 */ /* 0x000ea200000e0000 */
[----:B------:R-:W-:Y:S02]  /*22b30*/  IADD3 R10, R2, 0x40, RZ ;  /* 0x00000040020a7810 */ /* 0x000fe40007ffe0ff */
[----:B------:R-:W-:Y:S01]  /*22b40*/  ISETP.GE.OR P4, PT, R14, R19, P0 ;  /* 0x000000130e00720c */ /* 0x000fe20000786670 */
[----:B------:R-:W2:Y:S01]  /*22b50*/  SHFL.IDX PT, R12, R3, 0x2, 0x181f ;  /* 0x00581f00030c7f89 */ /* 0x000ea200000e0000 */
[----:B------:R-:W-:-:S02]  /*22b60*/  IADD3 R13, R2, 0x30, RZ ;  /* 0x00000030020d7810 */ /* 0x000fc40007ffe0ff */
[-C--:B------:R-:W-:Y:S01]  /*22b70*/  ISETP.GE.OR P6, PT, R10, R19.reuse, P0 ;  /* 0x000000130a00720c */ /* 0x080fe200007c6670 */
[----:B------:R-:W2:Y:S01]  /*22b80*/  SHFL.IDX PT, R11, R4, 0x3, 0x181f ;  /* 0x00781f00040b7f89 */ /* 0x000ea200000e0000 */
[C---:B-1----:R-:W-:Y:S02]  /*22b90*/  @!P1 LEA R6, P2, R0.reuse, R6, 0x1 ;  /* 0x0000000600069211 */ /* 0x042fe400078408ff */
[----:B------:R-:W-:Y:S01]  /*22ba0*/  ISETP.GE.OR P3, PT, R13, R19, P0 ;  /* 0x000000130d00720c */ /* 0x000fe20000766670 */
[----:B------:R-:W1:Y:S01]  /*22bb0*/  SHFL.IDX PT, R14, R3, 0x3, 0x181f ;  /* 0x00781f00030e7f89 */ /* 0x000e6200000e0000 */
[----:B---3--:R-:W-:-:S03]  /*22bc0*/  @!P1 LEA.HI.X R7, R0, R7, R20, 0x1, P2 ;  /* 0x0000000700079211 */ /* 0x008fc600010f0c14 */
[----:B------:R-:W3:Y:S04]  /*22bd0*/  SHFL.IDX PT, R10, R4, 0x4, 0x181f ;  /* 0x00981f00040a7f89 */ /* 0x000ee800000e0000 */
[----:B------:R1:W-:Y:S04]  /*22be0*/  @!P1 ST.E.128 [R6.64], RZ ;  /* 0x000000ff06009985 */ /* 0x0003e8000c101d08 */
[----:B------:R-:W-:Y:S04]  /*22bf0*/  SHFL.IDX PT, R13, R4, 0x5, 0x181f ;  /* 0x00b81f00040d7f89 */ /* 0x000fe800000e0000 */
[----:B------:R-:W-:Y:S04]  /*22c00*/  SHFL.IDX PT, R15, R4, 0x6, 0x181f ;  /* 0x00d81f00040f7f89 */ /* 0x000fe800000e0000 */
[----:B------:R-:W3:Y:S04]  /*22c10*/  SHFL.IDX PT, R18, R3, 0x4, 0x181f ;  /* 0x00981f0003127f89 */ /* 0x000ee800000e0000 */
[----:B------:R-:W3:Y:S04]  /*22c20*/  SHFL.IDX PT, R17, R3, 0x5, 0x181f ;  /* 0x00b81f0003117f89 */ /* 0x000ee800000e0000 */
[----:B------:R-:W3:Y:S04]  /*22c30*/  SHFL.IDX PT, R16, R3, 0x6, 0x181f ;  /* 0x00d81f0003107f89 */ /* 0x000ee800000e0000 */
[----:B------:R-:W3:Y:S01]  /*22c40*/  SHFL.IDX PT, R4, R4, 0x7, 0x181f ;  /* 0x00f81f0004047f89 */ /* 0x000ee200000e0000 */
[----:B-1----:R-:W-:-:S02]  /*22c50*/  IADD3 R7, R2, 0x50, RZ ;  /* 0x0000005002077810 */ /* 0x002fc40007ffe0ff */
[C---:B------:R-:W-:Y:S01]  /*22c60*/  @!P5 LEA R6, P1, R0.reuse, R5, 0x1 ;  /* 0x000000050006d211 */ /* 0x040fe200078208ff */
[----:B------:R-:W1:Y:S01]  /*22c70*/  SHFL.IDX PT, R3, R3, 0x7, 0x181f ;  /* 0x00f81f0003037f89 */ /* 0x000e6200000e0000 */
[----:B------:R-:W-:Y:S02]  /*22c80*/  ISETP.GE.OR P2, PT, R7, R19, P0 ;  /* 0x000000130700720c */ /* 0x000fe40000746670 */
[C---:B----4-:R-:W-:Y:S02]  /*22c90*/  @!P5 LEA.HI.X R7, R0.reuse, R9, R20, 0x1, P1 ;  /* 0x000000090007d211 */ /* 0x050fe400008f0c14 */
[----:B--2---:R-:W-:Y:S02]  /*22ca0*/  @!P4 LEA R8, P1, R0, R8, 0x1 ;  /* 0x000000080008c211 */ /* 0x004fe400078208ff */
        /* <DEDUP_REMOVED lines=9> */
[----:B--2---:R-:W-:-:S04]  /*22d40*/  @!P3 LEA R6, P5, R0, R11, 0x1 ;  /* 0x0000000b0006b211 */ /* 0x004fc800078a08ff */
[C---:B------:R-:W-:Y:S02]  /*22d50*/  @!P3 LEA.HI.X R7, R0.reuse, R14, R20, 0x1, P5 ;  /* 0x0000000e0007b211 */ /* 0x040fe400028f0c14 */
[----:B---3--:R-:W-:-:S03]  /*22d60*/  @!P6 LEA R10, P5, R0, R10, 0x1 ;  /* 0x0000000a000ae211 */ /* 0x008fc600078a08ff */
        /* <DEDUP_REMOVED lines=14> */
.L_x_734:
        /* <DEDUP_REMOVED lines=11> */
.L_x_1480:


//--------------------- .text._ZN7cutlass13device_kernelIN5flash19enable_sm80_to_sm89INS1_16FlashAttnFwdSm80INS1_25CollectiveMainloopFwdSm80ILi4ELi1ELb0EN4cute5tupleIJNS5_1CILi128EEENS7_ILi112EEENS7_ILi64EEEEEELi64ENS_6half_tEfNS_4arch4Sm80ELb0ELb0ELb0ELb0ELb0ELb0ELb1ELb0EEENS1_21CollectiveEpilogueFwdINS6_IJS8_SA_S9_EEENS6_IJNS7_ILi1EEESI_SI_EEESC_SE_Li128ELb0ELb1ELb0ELb0EEENS1_19SingleTileSchedulerILb0ELb0ELb1ELi128EEEEEEEEEvNT_6ParamsE --------------------------
	.section	.text._ZN7cutlass13device_kernelIN5flash19enable_sm80_to_sm89INS1_16FlashAttnFwdSm80INS1_25CollectiveMainloopFwdSm80ILi4ELi1ELb0EN4cute5tupleIJNS5_1CILi128EEENS7_ILi112EEENS7_ILi64EEEEEELi64ENS_6half_tEfNS_4arch4Sm80ELb0ELb0ELb0ELb0ELb0ELb0ELb1ELb0EEENS1_21CollectiveEpilogueFwdINS6_IJS8_SA_S9_EEENS6_IJNS7_ILi1EEESI_SI_EEESC_SE_Li128ELb0ELb1ELb0ELb0EEENS1_19SingleTileSchedulerILb0ELb0ELb1ELi128EEEEEEEEEvNT_6ParamsE,"ax",@progbits
	.sectioninfo	@"SHI_REGISTERS=255"
	.align	128
.text._ZN7cutlass13device_kernelIN5flash19enable_sm80_to_sm89INS1_16FlashAttnFwdSm80INS1_25CollectiveMainloopFwdSm80ILi4ELi1ELb0EN4cute5tupleIJNS5_1CILi128EEENS7_ILi112EEENS7_ILi64EEEEEELi64ENS_6half_tEfNS_4arch4Sm80ELb0ELb0ELb0ELb0ELb0ELb0ELb1ELb0EEENS1_21CollectiveEpilogueFwdINS6_IJS8_SA_S9_EEENS6_IJNS7_ILi1EEESI_SI_EEESC_SE_Li128ELb0ELb1ELb0ELb0EEENS1_19SingleTileSchedulerILb0ELb0ELb1ELi128EEEEEEEEEvNT_6ParamsE:
        .type           _ZN7cutlass13device_kernelIN5flash19enable_sm80_to_sm89INS1_16FlashAttnFwdSm80INS1_25CollectiveMainloopFwdSm80ILi4ELi1ELb0EN4cute5tupleIJNS5_1CILi128EEENS7_ILi112EEENS7_ILi64EEEEEELi64ENS_6half_tEfNS_4arch4Sm80ELb0ELb0ELb0ELb0ELb0ELb0ELb1ELb0EEENS1_21CollectiveEpilogueFwdINS6_IJS8_SA_S9_EEENS6_IJNS7_ILi1EEESI_SI_EEESC_SE_Li128ELb0ELb1ELb0ELb0EEENS1_19SingleTileSchedulerILb0ELb0ELb1ELi128EEEEEEEEEvNT_6ParamsE,@function
        .size           _ZN7cutlass13device_kernelIN5flash19enable_sm80_to_sm89INS1_16FlashAttnFwdSm80INS1_25CollectiveMainloopFwdSm80ILi4ELi1ELb0EN4cute5tupleIJNS5_1CILi128EEENS7_ILi112EEENS7_ILi64EEEEEELi64ENS_6half_tEfNS_4arch4Sm80ELb0ELb0ELb0ELb0ELb0ELb0ELb1ELb0EEENS1_21CollectiveEpilogueFwdINS6_IJS8_SA_S9_EEENS6_IJNS7_ILi1EEESI_SI_EEESC_SE_Li128ELb0ELb1ELb0ELb0EEENS1_19SingleTileSchedulerILb0ELb0ELb1ELi128EEEEEEEEEvNT_6ParamsE,(.L_x_1481 - _ZN7cutlass13device_kernelIN5flash19enable_sm80_to_sm89INS1_16FlashAttnFwdSm80INS1_25CollectiveMainloopFwdSm80ILi4ELi1ELb0EN4cute5tupleIJNS5_1CILi128EEENS7_ILi112EEENS7_ILi64EEEEEELi64ENS_6half_tEfNS_4arch4Sm80ELb0ELb0ELb0ELb0ELb0ELb0ELb1ELb0EEENS1_21CollectiveEpilogueFwdINS6_IJS8_SA_S9_EEENS6_IJNS7_ILi1EEESI_SI_EEESC_SE_Li128ELb0ELb1ELb0ELb0EEENS1_19SingleTileSchedulerILb0ELb0ELb1ELi128EEEEEEEEEvNT_6ParamsE)
        .other          _ZN7cutlass13device_kernelIN5flash19enable_sm80_to_sm89INS1_16FlashAttnFwdSm80INS1_25CollectiveMainloopFwdSm80ILi4ELi1ELb0EN4cute5tupleIJNS5_1CILi128EEENS7_ILi112EEENS7_ILi64EEEEEELi64ENS_6half_tEfNS_4arch4Sm80ELb0ELb0ELb0ELb0ELb0ELb0ELb1ELb0EEENS1_21CollectiveEpilogueFwdINS6_IJS8_SA_S9_EEENS6_IJNS7_ILi1EEESI_SI_EEESC_SE_Li128ELb0ELb1ELb0ELb0EEENS1_19SingleTileSchedulerILb0ELb0ELb1ELi128EEEEEEEEEvNT_6ParamsE,@"STO_CUDA_ENTRY STV_DEFAULT"
_ZN7cutlass13device_kernelIN5flash19enable_sm80_to_sm89INS1_16FlashAttnFwdSm80INS1_25CollectiveMainloopFwdSm80ILi4ELi1ELb0EN4cute5tupleIJNS5_1CILi128EEENS7_ILi112EEENS7_ILi64EEEEEELi64ENS_6half_tEfNS_4arch4Sm80ELb0ELb0ELb0ELb0ELb0ELb0ELb1ELb0EEENS1_21CollectiveEpilogueFwdINS6_IJS8_SA_S9_EEENS6_IJNS7_ILi1EEESI_SI_EEESC_SE_Li128ELb0ELb1ELb0ELb0EEENS1_19SingleTileSchedulerILb0ELb0ELb1ELi128EEEEEEEEEvNT_6ParamsE:
        /* <DEDUP_REMOVED lines=16> */
[----:B------:R-:W-:Y:S01]  /*0100*/  ISETP.NE.AND P0, PT, R20, 0x1, PT ;  /* 0x000000011400780c */ /* 0x000fe20003f05270 */
        /* <DEDUP_REMOVED lines=51> */
[C---:B------:R-:W-:Y:S01]  /*0440*/  ISETP.GE.AND P4, PT, R9.reuse, R20, PT ;  /* 0x000000140900720c */ /* 0x040fe20003f86270 */
        /* <DEDUP_REMOVED lines=56> */
[C---:B-----5:R-:W-:Y:S01]  /*07d0*/  @!P5 LEA.HI.X R9, R32.reuse, R12, R33, 0x1, P1 ;  /* 0x0000000c2009d211 */ /* 0x060fe200008f0c21 */
[----:B------:R-:W-:Y:S01]  /*07e0*/  @!P4 IMAD.SHL.U32 R12, R231, 0x2, RZ ;  /* 0x00000002e70cc824 */ /* 0x000fe200078e00ff */
[C---:B------:R-:W-:Y:S02]  /*07f0*/  @!P4 LEA R6, P1, R32.reuse, R11, 0x1 ;  /* 0x0000000b2006c211 */ /* 0x040fe400078208ff */
[----:B------:R-:W-:Y:S02]  /*0800*/  SHF.R.U32.HI R11, RZ, 0x1f, R19 ;  /* 0x0000001fff0b7819 */ /* 0x000fe40000011613 */
[----:B------:R-:W-:Y:S02]  /*0810*/  @!P4 LEA.HI.X R7, R32, R18, R33, 0x1, P1 ;  /* 0x000000122007c211 */ /* 0x000fe400008f0c21 */
[----:B------:R-:W-:-:S05]  /*0820*/  LEA.HI.SX32 R245, R19, R11, 0x1a ;  /* 0x0000000b13f57211 */ /* 0x000fca00078fd2ff */
[----:B------:R-:W-:Y:S01]  /*0830*/  STL [R1+0x38], R245 ;  /* 0x000038f501007387 */ /* 0x000fe20000100800 */
[----:B-1----:R-:W-:Y:S02]  /*0840*/  IMAD.IADD R3, R5, 0x1, R10 ;  /* 0x0000000105037824 */ /* 0x002fe400078e020a */
[----:B------:R-:W-:Y:S02]  /*0850*/  IMAD R0, R29, c[0x0][0x1e8], RZ ;  /* 0x00007a001d007a24 */ /* 0x000fe400078e02ff */
[----:B------:R-:W-:Y:S01]  /*0860*/  IMAD.MOV.U32 R2, RZ, RZ, R4 ;  /* 0x000000ffff027224 */ /* 0x000fe200078e0004 */
[----:B------:R-:W-:Y:S01]  /*0870*/  @!P2 LEA R4, P1, R32, R15, 0x1 ;  /* 0x0000000f2004a211 */ /* 0x000fe200078208ff */
[C---:B------:R-:W-:Y:S02]  /*0880*/  IMAD R0, R28.reuse, c[0x0][0x1ec], R0 ;  /* 0x00007b001c007a24 */ /* 0x040fe400078e0200 */
[----:B------:R-:W-:Y:S01]  /*0890*/  IMAD.WIDE.U32 R2, R28, c[0x0][0x1e8], R2 ;  /* 0x00007a001c027a25 */ /* 0x000fe200078e0002 */
[----:B------:R-:W-:-:S02]  /*08a0*/  @!P2 LEA.HI.X R5, R32, R16, R33, 0x1, P1 ;  /* 0x000000102005a211 */ /* 0x000fc400008f0c21 */
[----:B------:R-:W-:Y:S01]  /*08b0*/  @!P0 LEA R10, P1, R32, R13, 0x1 ;  /* 0x0000000d200a8211 */ /* 0x000fe200078208ff */
[----:B------:R-:W-:Y:S01]  /*08c0*/  IMAD.IADD R3, R3, 0x1, R0 ;  /* 0x0000000103037824 */ /* 0x000fe200078e0200 */
[----:B------:R-:W-:Y:S01]  /*08d0*/  LEA.HI R13, R22, R136, RZ, 0x4 ;  /* 0x00000088160d7211 */ /* 0x000fe200078f20ff */
[----:B------:R-:W-:Y:S01]  /*08e0*/  @!P5 IMAD.SHL.U32 R0, R231, 0x2, RZ ;  /* 0x00000002e700d824 */ /* 0x000fe200078e00ff */
[----:B------:R-:W-:Y:S01]  /*08f0*/  @!P0 LEA.HI.X R11, R32, R14, R33, 0x1, P1 ;  /* 0x0000000e200b8211 */ /* 0x000fe200008f0c21 */
[----:B------:R-:W-:-:S03]  /*0900*/  IMAD.SHL.U32 R16, R17, 0x8, RZ ;  /* 0x0000000811107824 */ /* 0x000fc600078e00ff */
[----:B------:R1:W-:Y:S04]  /*0910*/  @!P5 LDGSTS.E.BYPASS.LTC128B.128 [R0+0x9100], [R8.64], !P3 ;  /* 0x091000000800dfae */ /* 0x0003e8000d901d48 */
[----:B------:R3:W-:Y:S01]  /*0920*/  @!P4 LDGSTS.E.BYPASS.LTC128B.128 [R12+0x9900], [R6.64], !P3 ;  /* 0x09900000060ccfae */ /* 0x0007e2000d901d48 */
[----:B--2---:R-:W-:Y:S01]  /*0930*/  @P6 SHF.R.S32.HI R25, RZ, 0x1f, R24 ;  /* 0x0000001fff196819 */ /* 0x004fe20000011418 */
[----:B------:R-:W-:Y:S01]  /*0940*/  @!P6 IMAD.MOV.U32 R25, RZ, RZ, R26 ;  /* 0x000000ffff19e224 */ /* 0x000fe200078e001a */
[----:B------:R-:W-:Y:S01]  /*0950*/  IADD3 R26, R245, -0x1, RZ ;  /* 0xfffffffff51a7810 */ /* 0x000fe20007ffe0ff */
[----:B------:R-:W-:-:S03]  /*0960*/  @!P6 IMAD.MOV.U32 R24, RZ, RZ, R23 ;  /* 0x000000ffff18e224 */ /* 0x000fc600078e0017 */
[----:B------:R-:W-:Y:S01]  /*0970*/  SHF.R.S32.HI R27, RZ, 0x1f, R26 ;  /* 0x0000001fff1b7819 */ /* 0x000fe2000001141a */
[----:B------:R-:W-:-:S04]  /*0980*/  IMAD.WIDE.U32 R34, R24, c[0x0][0x1f0], R2 ;  /* 0x00007c0018227a25 */ /* 0x000fc800078e0002 */
[----:B------:R-:W-:Y:S01]  /*0990*/  IMAD.MOV.U32 R246, RZ, RZ, R34 ;  /* 0x000000fffff67224 */ /* 0x000fe200078e0022 */
[----:B------:R2:W-:Y:S01]  /*09a0*/  STL.64 [R1+0x30], R34 ;  /* 0x0000302201007387 */ /* 0x0005e20000100a00 */
[----:B-1----:R-:W-:Y:S02]  /*09b0*/  @!P2 IMAD.SHL.U32 R0, R231, 0x2, RZ ;  /* 0x00000002e700a824 */ /* 0x002fe400078e00ff */
[----:B------:R-:W-:Y:S02]  /*09c0*/  IMAD.MOV.U32 R8, RZ, RZ, 0x70 ;  /* 0x00000070ff087424 */ /* 0x000fe400078e00ff */
[----:B---3--:R-:W-:Y:S01]  /*09d0*/  IMAD.SHL.U32 R7, R227, 0x20, RZ ;  /* 0x00000020e3077824 */ /* 0x008fe200078e00ff */
        /* <DEDUP_REMOVED lines=24> */
[C---:B---3--:R-:W-:Y:S01]  /*0b60*/  IMAD.WIDE.U32 R10, R226.reuse, 0x20, RZ ;  /* 0x00000020e20a7825 */ /* 0x048fe200078e00ff */
        /* <DEDUP_REMOVED lines=15> */
[----:B------:R-:W-:Y:S02]  /*0c60*/  ISETP.GE.AND P2, PT, R30, 0x61, PT ;  /* 0x000000611e00780c */ /* 0x000fe40003f46270 */
[----:B------:R4:W-:Y:S01]  /*0c70*/  @P1 LDGSTS.E.BYPASS.LTC128B.128 [R0+0x4100], [R4.64], !P0 ;  /* 0x0410000004001fae */ /* 0x0009e2000c101d48 */
[----:B------:R-:W-:Y:S02]  /*0c80*/  @P6 LEA R14, P1, R8, c[0x0][0x1c8], 0x1 ;  /* 0x00007200080e6a11 */ /* 0x000fe400078208ff */
[----:B------:R-:W-:Y:S02]  /*0c90*/  ISETP.GE.AND P3, PT, R30, 0x51, PT ;  /* 0x000000511e00780c */ /* 0x000fe40003f66270 */
[----:B------:R-:W-:-:S02]  /*0ca0*/  @P6 LEA.HI.X R15, R8, c[0x0][0x1cc], R10, 0x1, P1 ;  /* 0x00007300080f6a11 */ /* 0x000fc400008f0c0a */
[----:B------:R-:W-:-:S04]  /*0cb0*/  LOP3.LUT R10, R13, 0xfffffff0, RZ, 0xc0, !PT ;  /* 0xfffffff00d0a7812 */ /* 0x000fc800078ec0ff */
[----:B------:R-:W-:Y:S02]  /*0cc0*/  @P2 IMAD R19, R227, 0x60, RZ ;  /* 0x00000060e3132824 */ /* 0x000fe400078e02ff */
[----:B------:R-:W-:Y:S01]  /*0cd0*/  IMAD.IADD R10, R136, 0x1, -R10 ;  /* 0x00000001880a7824 */ /* 0x000fe200078e0a0a */
[----:B---3--:R-:W-:Y:S02]  /*0ce0*/  LEA.HI R6, R13, R11, RZ, 0x1 ;  /* 0x0000000b0d067211 */ /* 0x008fe400078f08ff */
[C---:B------:R-:W-:Y:S02]  /*0cf0*/  @P3 IMAD R7, R227.reuse, 0x50, RZ ;  /* 0x00000050e3073824 */ /* 0x040fe400078e02ff */
[----:B------:R-:W-:Y:S02]  /*0d00*/  SHF.R.S32.HI R18, RZ, 0x1f, R10 ;  /* 0x0000001fff127819 */ /* 0x000fe4000001140a */
[----:B------:R-:W-:Y:S02]  /*0d10*/  LOP3.LUT R6, R6, 0xfffffffe, RZ, 0xc0, !PT ;  /* 0xfffffffe06067812 */ /* 0x000fe400078ec0ff */
[----:B------:R-:W-:Y:S01]  /*0d20*/  LEA.HI R18, R18, R10, RZ, 0x3 ;  /* 0x0000000a12127211 */ /* 0x000fe200078f18ff */
[----:B----4-:R-:W-:-:S02]  /*0d30*/  @P5 IMAD R0, R227, 0x30, RZ ;  /* 0x00000030e3005824 */ /* 0x010fc400078e02ff */
        /* <DEDUP_REMOVED lines=31> */
[C---:B---3--:R-:W-:Y:S02]  /*0f30*/  @P4 IMAD.SHL.U32 R5, R231.reuse, 0x2, RZ ;  /* 0x00000002e7054824 */ /* 0x048fe400078e00ff */
[----:B----4-:R-:W-:-:S03]  /*0f40*/  @P2 IMAD.SHL.U32 R0, R231, 0x2, RZ ;  /* 0x00000002e7002824 */ /* 0x010fc600078e00ff */
[----:B------:R3:W-:Y:S04]  /*0f50*/  @P4 LDGSTS.E.BYPASS.LTC128B.128 [R5+0x5900], [R8.64], !P0 ;  /* 0x0590000008054fae */ /* 0x0007e8000c101d48 */
[----:B------:R4:W-:Y:S04]  /*0f60*/  @P3 LDGSTS.E.BYPASS.LTC128B.128 [R4+0x6100], [R6.64], !P0 ;  /* 0x0610000006043fae */ /* 0x0009e8000c101d48 */
[----:B------:R5:W-:Y:S01]  /*0f70*/  @P2 LDGSTS.E.BYPASS.LTC128B.128 [R0+0x6900], [R2.64], !P0 ;  /* 0x0690000002002fae */ /* 0x000be2000c101d48 */
[C---:B------:R-:W-:Y:S02]  /*0f80*/  R2P PR, R11.reuse, 0x6 ;  /* 0x000000060b007804 */ /* 0x040fe40000000000 */
[----:B------:R-:W-:Y:S01]  /*0f90*/  LOP3.LUT P3, RZ, R72, 0x2, RZ, 0xc0, !PT ;  /* 0x0000000248ff7812 */ /* 0x000fe2000786c0ff */
[----:B------:R-:W0:Y:S01]  /*0fa0*/  LDGDEPBAR ;  /* 0x00000000000079af */ /* 0x000e220000000000 */
[----:B----4-:R-:W-:Y:S01]  /*0fb0*/  IMAD.SHL.U32 R4, R18, 0x40, RZ ;  /* 0x0000004012047824 */ /* 0x010fe200078e00ff */
[----:B------:R-:W-:Y:S01]  /*0fc0*/  LEA.HI R6, R22, R136, RZ, 0x5 ;  /* 0x0000008816067211 */ /* 0x000fe200078f28ff */
[----:B-----5:R-:W-:-:S03]  /*0fd0*/  IMAD.SHL.U32 R2, R11, 0x40, RZ ;  /* 0x000000400b027824 */ /* 0x020fc600078e00ff */
[----:B---3--:R-:W-:Y:S01]  /*0fe0*/  SHF.R.S32.HI R5, RZ, 0x5, R6 ;  /* 0x00000005ff057819 */ /* 0x008fe20000011406 */
        /* <DEDUP_REMOVED lines=14> */
[----:B------:R-:W-:Y:S01]  /*10d0*/  IADD3 R238, R139, 0x3920, RZ ;  /* 0x000039208bee7810 */ /* 0x000fe20007ffe0ff */
        /* <DEDUP_REMOVED lines=18> */
[----:B------:R1:W3:Y:S01]  /*1200*/  LDSM.16.M88.4 R12, [R234+0x7100] ;  /* 0x00710000ea0c783b */ /* 0x0002e20000000200 */
[----:B------:R-:W-:Y:S01]  /*1210*/  IMAD R237, R3, 0x2, R234 ;  /* 0x0000000203ed7824 */ /* 0x000fe200078e02ea */
[----:B------:R-:W-:Y:S01]  /*1220*/  IADD3 R239, R238, 0x3000, RZ ;  /* 0x00003000eeef7810 */ /* 0x000fe20007ffe0ff */
[----:B------:R-:W-:Y:S01]  /*1230*/  IMAD.IADD R5, R5, 0x1, R0 ;  /* 0x0000000105057824 */ /* 0x000fe200078e0200 */
[----:B------:R1:W4:Y:S01]  /*1240*/  LDSM.16.M88.4 R8, [R234+0x9100] ;  /* 0x00910000ea08783b */ /* 0x0003220000000200 */
[----:B------:R-:W-:-:S02]  /*1250*/  IMAD R0, R25, c[0x0][0x218], RZ ;  /* 0x0000860019007a24 */ /* 0x000fc400078e02ff */
[C---:B--2---:R-:W-:Y:S01]  /*1260*/  IMAD.WIDE.U32 R34, R24.reuse, c[0x0][0x218], R4 ;  /* 0x0000860018227a25 */ /* 0x044fe200078e0004 */
[----:B------:R1:W2:Y:S03]  /*1270*/  LDSM.16.M88.4 R60, [R139+0x3900] ;  /* 0x003900008b3c783b */ /* 0x0002a60000000200 */
        /* <DEDUP_REMOVED lines=23> */
[----:B--234-:R-:W-:Y:S01]  /*13f0*/  IMAD R0, R27, c[0x0][0x208], RZ ;  /* 0x000082001b007a24 */ /* 0x01cfe200078e02ff */
        /* <DEDUP_REMOVED lines=39> */
[----:B---3--:R-:W-:-:S04]  /*1670*/  IADD3 R6, P2, R24, R32, RZ ;  /* 0x0000002018067210 */ /* 0x008fc80007f5e0ff */
[----:B------:R1:W-:Y:S01]  /*1680*/  LDGSTS.E.BYPASS.LTC128B.128 [R2+0x2100], [R24.64], !P5 ;  /* 0x0210000018027fae */ /* 0x0003e2000e901d48 */
[----:B------:R-:W-:Y:S02]  /*1690*/  IADD3.X R7, R25, R0, RZ, P2, !PT ;  /* 0x0000000019077210 */ /* 0x000fe400017fe4ff */
[----:B----4-:R-:W-:-:S03]  /*16a0*/  IADD3 R28, P1, R6, R32, RZ ;  /* 0x00000020061c7210 */ /* 0x010fc60007f3e0ff */
[----:B------:R1:W-:Y:S02]  /*16b0*/  LDGSTS.E.BYPASS.LTC128B.128 [R2+0x2900], [R6.64], !P4 ;  /* 0x0290000006027fae */ /* 0x0003e4000e101d48 */
[----:B------:R-:W-:-:S05]  /*16c0*/  IMAD.X R29, R7, 0x1, R0, P1 ;  /* 0x00000001071d7824 */ /* 0x000fca00008e0600 */
[----:B------:R1:W-:Y:S03]  /*16d0*/  LDGSTS.E.BYPASS.LTC128B.128 [R2+0x3100], [R28.64], !P3 ;  /* 0x031000001c027fae */ /* 0x0003e6000d901d48 */
.L_x_735:
[C---:B-1234-:R-:W-:Y:S01]  /*16e0*/  HMMA.16816.F32 R32, R8.reuse, R60, RZ ;  /* 0x0000003c0820723c */ /* 0x05efe200000018ff */
[----:B------:R-:W-:Y:S01]  /*16f0*/  IMAD.MOV.U32 R0, RZ, RZ, 0x40 ;  /* 0x00000040ff007424 */ /* 0x000fe200078e00ff */
[----:B------:R-:W-:Y:S01]  /*1700*/  LOP3.LUT P1, RZ, R72, 0x4, RZ, 0xc0, !PT ;  /* 0x0000000448ff7812 */ /* 0x000fe2000782c0ff */
[----:B------:R-:W-:Y:S01]  /*1710*/  IMAD R235, R4, 0x2, R234 ;  /* 0x0000000204eb7824 */ /* 0x000fe200078e02ea */
[----:B------:R-:W0:Y:S02]  /*1720*/  LDGDEPBAR ;  /* 0x00000000000079af */ /* 0x000e240000000000 */
[----:B------:R-:W-:Y:S01]  /*1730*/  SEL R0, R0, 0xffffffc0, !P1 ;  /* 0xffffffc000007807 */ /* 0x000fe20004800000 */
[----:B------:R-:W-:Y:S01]  /*1740*/  IMAD R236, R3, 0x2, R235 ;  /* 0x0000000203ec7824 */ /* 0x000fe200078e02eb */
[----:B------:R-:W-:Y:S01]  /*1750*/  HMMA.16816.F32 R28, R8, R56, RZ ;  /* 0x00000038081c723c */ /* 0x000fe200000018ff */
[----:B------:R-:W-:Y:S02]  /*1760*/  ISETP.GE.AND P1, PT, R230, 0x71, PT ;  /* 0x00000071e600780c */ /* 0x000fe40003f26270 */
[----:B------:R-:W-:-:S02]  /*1770*/  IADD3 R233, R139, R0, RZ ;  /* 0x000000008be97210 */ /* 0x000fc40007ffe0ff */
[----:B------:R-:W-:Y:S01]  /*1780*/  IADD3 R232, R238, R0, RZ ;  /* 0x00000000eee87210 */ /* 0x000fe20007ffe0ff */
[----:B------:R-:W-:Y:S02]  /*1790*/  IMAD.IADD R0, R138, 0x1, R137 ;  /* 0x000000018a007824 */ /* 0x000fe400078e0289 */
[C---:B------:R-:W-:Y:S01]  /*17a0*/  HMMA.16816.F32 R24, R8.reuse, R52, RZ ;  /* 0x000000340818723c */ /* 0x040fe200000018ff */
[----:B------:R-:W-:Y:S07]  /*17b0*/  LDSM.16.M88.4 R72, [R233+0x4100] ;  /* 0x00410000e948783b */ /* 0x000fee0000000200 */
[C---:B------:R-:W-:Y:S08]  /*17c0*/  HMMA.16816.F32 R64, R8.reuse, R48, RZ ;  /* 0x000000300840723c */ /* 0x040ff000000018ff */
        /* <DEDUP_REMOVED lines=9> */
[----:B------:R-:W-:Y:S08]  /*1860*/  HMMA.16816.F32 R188, R8, R38, RZ ;  /* 0x0000002608bc723c */ /* 0x000ff000000018ff */
        /* <DEDUP_REMOVED lines=10> */
[C---:B------:R-:W-:Y:S01]  /*1910*/  HMMA.16816.F32 R152, R12.reuse, R62, RZ ;  /* 0x0000003e0c98723c */ /* 0x040fe200000018ff */
[----:B------:R-:W-:Y:S07]  /*1920*/  LDSM.16.M88.4 R60, [R233+0x5900] ;  /* 0x00590000e93c783b */ /* 0x000fee0000000200 */
[C---:B------:R-:W-:Y:S01]  /*1930*/  HMMA.16816.F32 R148, R12.reuse, R58, RZ ;  /* 0x0000003a0c94723c */ /* 0x040fe200000018ff */
[----:B------:R-:W-:Y:S07]  /*1940*/  LDSM.16.M88.4 R56, [R233+0x6100] ;  /* 0x00610000e938783b */ /* 0x000fee0000000200 */
[C---:B------:R-:W-:Y:S01]  /*1950*/  HMMA.16816.F32 R144, R12.reuse, R54, RZ ;  /* 0x000000360c90723c */ /* 0x040fe200000018ff */
[----:B------:R-:W-:Y:S07]  /*1960*/  LDSM.16.M88.4 R52, [R233+0x6900] ;  /* 0x00690000e934783b */ /* 0x000fee0000000200 */
[----:B------:R-:W-:Y:S08]  /*1970*/  HMMA.16816.F32 R48, R12, R38, RZ ;  /* 0x000000260c30723c */ /* 0x000ff000000018ff */
[C---:B------:R-:W-:Y:S08]  /*1980*/  HMMA.16816.F32 R44, R16.reuse, R112, R32 ;  /* 0x00000070102c723c */ /* 0x040ff00000001820 */
[C---:B------:R-:W-:Y:S08]  /*1990*/  HMMA.16816.F32 R40, R16.reuse, R108, R28 ;  /* 0x0000006c1028723c */ /* 0x040ff0000000181c */
[C---:B------:R-:W-:Y:S01]  /*19a0*/  HMMA.16816.F32 R28, R16.reuse, R104, R24 ;  /* 0x00000068101c723c */ /* 0x040fe20000001818 */
[----:B------:R-:W-:Y:S07]  /*19b0*/  LDSM.16.M88.4 R24, [R235+0x9100] ;  /* 0x00910000eb18783b */ /* 0x000fee0000000200 */
[C---:B------:R-:W-:Y:S01]  /*19c0*/  HMMA.16816.F32 R12, R16.reuse, R100, R64 ;  /* 0x00000064100c723c */ /* 0x040fe20000001840 */
[----:B------:R-:W-:Y:S07]  /*19d0*/  LDSM.16.M88.4 R64, [R233+0x5100] ;  /* 0x00510000e940783b */ /* 0x000fee0000000200 */
[C---:B------:R-:W-:Y:S01]  /*19e0*/  HMMA.16816.F32 R32, R16.reuse, R92, R76 ;  /* 0x0000005c1020723c */ /* 0x040fe2000000184c */
[----:B------:R-:W1:Y:S07]  /*19f0*/  LDSM.16.M88.4 R76, [R233+0x3900] ;  /* 0x00390000e94c783b */ /* 0x000e6e0000000200 */
[C---:B------:R-:W-:Y:S01]  /*1a00*/  HMMA.16816.F32 R8, R16.reuse, R96, R68 ;  /* 0x000000601008723c */ /* 0x040fe20000001844 */
[----:B------:R-:W2:Y:S07]  /*1a10*/  LDSM.16.M88.4 R68, [R233+0x4900] ;  /* 0x00490000e944783b */ /* 0x000eae0000000200 */
        /* <DEDUP_REMOVED lines=8> */
[----:B------:R-:W3:Y:S07]  /*1aa0*/  LDSM.16.M88.4 R16, [R235+0x7100] ;  /* 0x00710000eb10783b */ /* 0x000eee0000000200 */
        /* <DEDUP_REMOVED lines=14> */
[----:B------:R-:W-:Y:S04]  /*1b90*/  LDSM.16.M88.4 R48, [R232] ;  /* 0x00000000e830783b */ /* 0x000fe80000000200 */
[----:B------:R-:W-:Y:S03]  /*1ba0*/  LDSM.16.M88.4 R20, [R232+0x3000] ;  /* 0x00300000e814783b */ /* 0x000fe60000000200 */
[C---:B-1----:R-:W-:Y:S01]  /*1bb0*/  HMMA.16816.F32 R164, R24.reuse, R76, R44 ;  /* 0x0000004c18a4723c */ /* 0x042fe2000000182c */
[----:B------:R-:W-:Y:S07]  /*1bc0*/  LDSM.16.M88.4 R44, [R232+0x800] ;  /* 0x00080000e82c783b */ /* 0x000fee0000000200 */
[C---:B------:R-:W-:Y:S01]  /*1bd0*/  HMMA.16816.F32 R160, R24.reuse, R72, R40 ;  /* 0x0000004818a0723c */ /* 0x040fe20000001828 */
[----:B------:R-:W-:Y:S07]  /*1be0*/  LDSM.16.M88.4 R40, [R232+0x1000] ;  /* 0x00100000e828783b */ /* 0x000fee0000000200 */
[C---:B------:R-:W-:Y:S01]  /*1bf0*/  HMMA.16816.F32 R144, R24.reuse, R64, R12 ;  /* 0x000000401890723c */ /* 0x040fe2000000180c */
[----:B------:R-:W-:Y:S07]  /*1c00*/  LDSM.16.M88.4 R12, [R236+0x7100] ;  /* 0x00710000ec0c783b */ /* 0x000fee0000000200 */
[C---:B------:R-:W-:Y:S01]  /*1c10*/  HMMA.16816.F32 R128, R24.reuse, R60, R8 ;  /* 0x0000003c1880723c */ /* 0x040fe20000001808 */
[----:B------:R-:W1:Y:S07]  /*1c20*/  LDSM.16.M88.4 R8, [R236+0x9100] ;  /* 0x00910000ec08783b */ /* 0x000e6e0000000200 */
[C---:B------:R-:W-:Y:S01]  /*1c30*/  HMMA.16816.F32 R120, R24.reuse, R56, R32 ;  /* 0x000000381878723c */ /* 0x040fe20000001820 */
[----:B------:R-:W-:Y:S07]  /*1c40*/  LDSM.16.M88.4 R32, [R232+0x2000] ;  /* 0x00200000e820783b */ /* 0x000fee0000000200 */
[C---:B------:R-:W-:Y:S01]  /*1c50*/  HMMA.16816.F32 R88, R24.reuse, R52, R36 ;  /* 0x000000341858723c */ /* 0x040fe20000001824 */
[----:B------:R-:W4:Y:S07]  /*1c60*/  LDSM.16.M88.4 R36, [R232+0x1800] ;  /* 0x00180000e824783b */ /* 0x000f2e0000000200 */
[----:B--2---:R-:W-:Y:S01]  /*1c70*/  HMMA.16816.F32 R152, R24, R68, R28 ;  /* 0x000000441898723c */ /* 0x004fe2000000181c */
[----:B------:R-:W2:Y:S01]  /*1c80*/  LDSM.16.M88.4 R28, [R232+0x2800] ;  /* 0x00280000e81c783b */ /* 0x000ea20000000200 */
[----:B------:R-:W-:-:S06]  /*1c90*/  DEPBAR.LE SB0, 0x0 ;  /* 0x000080000000791a */ /* 0x000fcc0000000000 */
[----:B------:R-:W-:Y:S08]  /*1ca0*/  HMMA.16816.F32 R112, R24, R78, R80 ;  /* 0x0000004e1870723c */ /* 0x000ff00000001850 */
[C---:B---3--:R-:W-:Y:S08]  /*1cb0*/  HMMA.16816.F32 R80, R16.reuse, R76, R184 ;  /* 0x0000004c1050723c */ /* 0x048ff000000018b8 */
        /* <DEDUP_REMOVED lines=19> */
[C---:B-1----:R-:W-:Y:S08]  /*1df0*/  HMMA.16816.F32 R164, R8.reuse, R48, R164 ;  /* 0x0000003008a4723c */ /* 0x042ff000000018a4 */
        /* <DEDUP_REMOVED lines=10> */
[----:B------:R-:W-:Y:S08]  /*1ea0*/  HMMA.16816.F32 R44, R12, R42, R68 ;  /* 0x0000002a0c2c723c */ /* 0x000ff00000001844 */
[C---:B----4-:R-:W-:Y:S08]  /*1eb0*/  HMMA.16816.F32 R144, R8.reuse, R36, R144 ;  /* 0x000000240890723c */ /* 0x050ff00000001890 */
[C---:B------:R-:W-:Y:S08]  /*1ec0*/  HMMA.16816.F32 R108, R8.reuse, R38, R100 ;  /* 0x00000026086c723c */ /* 0x040ff00000001864 */
[C---:B------:R-:W-:Y:S08]  /*1ed0*/  HMMA.16816.F32 R128, R8.reuse, R32, R128 ;  /* 0x000000200880723c */ /* 0x040ff00000001880 */
[C---:B------:R-:W-:Y:S08]  /*1ee0*/  HMMA.16816.F32 R104, R8.reuse, R34, R96 ;  /* 0x000000220868723c */ /* 0x040ff00000001860 */
[----:B------:R-:W-:Y:S08]  /*1ef0*/  HMMA.16816.F32 R180, R8, R22, R84 ;  /* 0x0000001608b4723c */ /* 0x000ff00000001854 */
[C---:B------:R-:W-:Y:S08]  /*1f00*/  HMMA.16816.F32 R40, R12.reuse, R36, R124 ;  /* 0x000000240c28723c */ /* 0x040ff0000000187c */
[----:B------:R-:W-:Y:S08]  /*1f10*/  HMMA.16816.F32 R24, R12, R32, R132 ;  /* 0x000000200c18723c */ /* 0x000ff00000001884 */
[C---:B--2---:R-:W-:Y:S08]  /*1f20*/  HMMA.16816.F32 R120, R8.reuse, R28, R120 ;  /* 0x0000001c0878723c */ /* 0x044ff00000001878 */
        /* <DEDUP_REMOVED lines=24> */
[-C--:B------:R-:W-:Y:S01]  /*20b0*/  IADD3 R10, P3, R12, R20.reuse, RZ ;  /* 0x000000140c0a7210 */ /* 0x080fe20007f7e0ff */
        /* <DEDUP_REMOVED lines=18> */
.L_x_736:
[----:B------:R-:W-:Y:S01]  /*21e0*/  STL [R1+0x84], R242 ;  /* 0x000084f201007387 */ /* 0x000fe20000100800 */
[----:B---3--:R-:W-:Y:S01]  /*21f0*/  SHF.R.S32.HI R2, RZ, 0x1f, R136 ;  /* 0x0000001fff027819 */ /* 0x008fe20000011488 */
        /* <DEDUP_REMOVED lines=20> */
[----:B-1----:R-:W-:-:S05]  /*2340*/  IADD3 R5, R224, c[0x0][0x1d0], RZ ;  /* 0x00007400e0057a10 */ /* 0x002fca0007ffe0ff */
        /* <DEDUP_REMOVED lines=9> */
[----:B------:R-:W-:Y:S02]  /*23e0*/  FSEL R21, R166, -INF , P5 ;  /* 0xff800000a6157808 */ /* 0x000fe40002800000 */
        /* <DEDUP_REMOVED lines=17> */
[----:B------:R-:W-:Y:S02]  /*2500*/  FMNMX.FTZ R6, R13, R14, !PT ;  /* 0x0000000e0d067209 */ /* 0x000fe40007810000 */
[----:B------:R-:W-:Y:S02]  /*2510*/  FSEL R28, R115, -INF , P2 ;  /* 0xff800000731c7808 */ /* 0x000fe40001000000 */
[----:B------:R-:W-:Y:S02]  /*2520*/  FSEL R20, R113, -INF , P2 ;  /* 0xff80000071147808 */ /* 0x000fe40001000000 */
[----:B------:R-:W-:-:S02]  /*2530*/  FSEL R64, R79, -INF , P2 ;  /* 0xff8000004f407808 */ /* 0x000fc40001000000 */
[----:B------:R-:W-:Y:S02]  /*2540*/  ISETP.GT.AND P2, PT, R2, 0x19, PT ;  /* 0x000000190200780c */ /* 0x000fe40003f44270 */
[----:B------:R-:W-:Y:S02]  /*2550*/  FSEL R101, R72, -INF , P3 ;  /* 0xff80000048657808 */ /* 0x000fe40001800000 */
        /* <DEDUP_REMOVED lines=8> */
[----:B------:R-:W-:Y:S02]  /*25e0*/  ISETP.GT.AND P5, PT, R2, 0x20, PT ;  /* 0x000000200200780c */ /* 0x000fe40003fa4270 */
[----:B------:R-:W-:-:S02]  /*25f0*/  FSEL R102, R73, -INF , P2 ;  /* 0xff80000049667808 */ /* 0x000fc40001000000 */
[----:B------:R-:W-:Y:S02]  /*2600*/  FMNMX.FTZ R5, R101, R5, !PT ;  /* 0x0000000565057209 */ /* 0x000fe40007810000 */
[----:B------:R-:W-:Y:S02]  /*2610*/  ISETP.GT.AND P4, PT, R2, 0x21, PT ;  /* 0x000000210200780c */ /* 0x000fe40003f84270 */
[----:B------:R-:W-:Y:S02]  /*2620*/  FMNMX.FTZ R6, R20, R6, !PT ;  /* 0x0000000614067209 */ /* 0x000fe40007810000 */
[----:B------:R-:W-:Y:S02]  /*2630*/  FSEL R96, R170, -INF , P3 ;  /* 0xff800000aa607808 */ /* 0x000fe40001800000 */
[----:B------:R-:W-:Y:S02]  /*2640*/  FSEL R88, R168, -INF , P3 ;  /* 0xff800000a8587808 */ /* 0x000fe40001800000 */
[----:B------:R-:W-:-:S02]  /*2650*/  FSEL R97, R171, -INF , P2 ;  /* 0xff800000ab617808 */ /* 0x000fc40001000000 */
[----:B------:R-:W-:Y:S02]  /*2660*/  FSEL R89, R169, -INF , P2 ;  /* 0xff800000a9597808 */ /* 0x000fe40001000000 */
[----:B------:R-:W-:Y:S02]  /*2670*/  FSEL R118, R74, -INF , P3 ;  /* 0xff8000004a767808 */ /* 0x000fe40001800000 */
[----:B------:R-:W-:Y:S02]  /*2680*/  FSEL R124, R75, -INF , P2 ;  /* 0xff8000004b7c7808 */ /* 0x000fe40001000000 */
[C---:B------:R-:W-:Y:S02]  /*2690*/  ISETP.GT.AND P3, PT, R2.reuse, 0x28, PT ;  /* 0x000000280200780c */ /* 0x040fe40003f64270 */
[----:B------:R-:W-:Y:S02]  /*26a0*/  ISETP.GT.AND P2, PT, R2, 0x29, PT ;  /* 0x000000290200780c */ /* 0x000fe40003f44270 */
[----:B------:R-:W-:-:S02]  /*26b0*/  FSEL R138, R174, -INF , P5 ;  /* 0xff800000ae8a7808 */ /* 0x000fc40002800000 */
[----:B------:R-:W-:Y:S02]  /*26c0*/  FSEL R127, R172, -INF , P5 ;  /* 0xff800000ac7f7808 */ /* 0x000fe40002800000 */
[----:B------:R-:W-:Y:S02]  /*26d0*/  FSEL R149, R50, -INF , P5 ;  /* 0xff80000032957808 */ /* 0x000fe40002800000 */
[----:B------:R-:W-:Y:S02]  /*26e0*/  FSEL R103, R48, -INF , P5 ;  /* 0xff80000030677808 */ /* 0x000fe40002800000 */
[----:B------:R-:W-:Y:S02]  /*26f0*/  FMNMX.FTZ R5, R102, R5, !PT ;  /* 0x0000000566057209 */ /* 0x000fe40007810000 */
[----:B------:R-:W-:Y:S02]  /*2700*/  FSEL R140, R175, -INF , P4 ;  /* 0xff800000af8c7808 */ /* 0x000fe40002000000 */
[----:B------:R-:W-:-:S02]  /*2710*/  FSEL R133, R173, -INF , P4 ;  /* 0xff800000ad857808 */ /* 0x000fc40002000000 */
[----:B------:R-:W-:Y:S02]  /*2720*/  FSEL R148, R51, -INF , P4 ;  /* 0xff80000033947808 */ /* 0x000fe40002000000 */
[----:B------:R-:W-:Y:S02]  /*2730*/  FSEL R119, R49, -INF , P4 ;  /* 0xff80000031777808 */ /* 0x000fe40002000000 */
[C---:B------:R-:W-:Y:S02]  /*2740*/  ISETP.GT.AND P5, PT, R2.reuse, 0x30, PT ;  /* 0x000000300200780c */ /* 0x040fe40003fa4270 */
[----:B------:R-:W-:Y:S02]  /*2750*/  FMNMX.FTZ R6, R65, R6, !PT ;  /* 0x0000000641067209 */ /* 0x000fe40007810000 */
[----:B------:R-:W-:Y:S02]  /*2760*/  ISETP.GT.AND P4, PT, R2, 0x31, PT ;  /* 0x000000310200780c */ /* 0x000fe40003f84270 */
        /* <DEDUP_REMOVED lines=9> */
[----:B------:R-:W-:Y:S02]  /*2800*/  ISETP.GT.AND P2, PT, R2, 0x39, PT ;  /* 0x000000390200780c */ /* 0x000fe40003f44270 */
[----:B------:R-:W-:Y:S02]  /*2810*/  FMNMX.FTZ R5, R103, R5, !PT ;  /* 0x0000000567057209 */ /* 0x000fe40007810000 */
        /* <DEDUP_REMOVED lines=15> */
[----:B------:R-:W-:Y:S01]  /*2910*/  FMNMX.FTZ R5, R119, R5, !PT ;  /* 0x0000000577057209 */ /* 0x000fe20007810000 */
[----:B------:R-:W-:Y:S01]  /*2920*/  LDSM.16.MT88.4 R36, [R230+0x900] ;  /* 0x00090000e624783b */ /* 0x000fe20000004200 */
[C---:B------:R-:W-:Y:S02]  /*2930*/  ISETP.GT.AND P3, PT, R2.reuse, 0x48, PT ;  /* 0x000000480200780c */ /* 0x040fe40003f64270 */
[----:B------:R-:W-:Y:S02]  /*2940*/  ISETP.GT.AND P2, PT, R2, 0x49, PT ;  /* 0x000000490200780c */ /* 0x000fe40003f44270 */
[----:B------:R-:W-:Y:S02]  /*2950*/  FMNMX.FTZ R7, R21, R22, !PT ;  /* 0x0000001615077209 */ /* 0x000fe40007810000 */
[----:B------:R-:W-:-:S02]  /*2960*/  FMNMX.FTZ R6, R88, R6, !PT ;  /* 0x0000000658067209 */ /* 0x000fc40007810000 */
[----:B------:R-:W-:Y:S02]  /*2970*/  FSEL R144, R144, -INF , P5 ;  /* 0xff80000090907808 */ /* 0x000fe40002800000 */
[----:B------:R-:W-:Y:S02]  /*2980*/  FSEL R159, R42, -INF , P5 ;  /* 0xff8000002a9f7808 */ /* 0x000fe40002800000 */
[----:B------:R-:W-:Y:S02]  /*2990*/  FSEL R156, R40, -INF , P5 ;  /* 0xff800000289c7808 */ /* 0x000fe40002800000 */
[----:B------:R-:W-:Y:S01]  /*29a0*/  FSEL R166, R131, -INF , P4 ;  /* 0xff80000083a67808 */ /* 0x000fe20002000000 */
[----:B------:R-:W-:Y:S01]  /*29b0*/  LDSM.16.MT88.4 R40, [R230+0x100] ;  /* 0x00010000e628783b */ /* 0x000fe20000004200 */
[----:B------:R-:W-:Y:S02]  /*29c0*/  ISETP.GT.AND P5, PT, R2, 0x40, PT ;  /* 0x000000400200780c */ /* 0x000fe40003fa4270 */
        /* <DEDUP_REMOVED lines=12> */
[----:B------:R-:W-:Y:S01]  /*2a90*/  FMNMX.FTZ R7, R23, R7, !PT ;  /* 0x0000000717077209 */ /* 0x000fe20007810000 */
[----:B------:R-:W-:Y:S01]  /*2aa0*/  LDSM.16.MT88.4 R32, [R229+0x100] ;  /* 0x00010000e520783b */ /* 0x000fe20000004200 */
[----:B------:R-:W-:-:S02]  /*2ab0*/  FMNMX.FTZ R6, R89, R6, !PT ;  /* 0x0000000659067209 */ /* 0x000fc40007810000 */
[C---:B------:R-:W-:Y:S02]  /*2ac0*/  ISETP.GT.AND P4, PT, R2.reuse, 0x50, PT ;  /* 0x000000500200780c */ /* 0x040fe40003f84270 */
[C---:B------:R-:W-:Y:S02]  /*2ad0*/  ISETP.GT.AND P2, PT, R2.reuse, 0x51, PT ;  /* 0x000000510200780c */ /* 0x040fe40003f44270 */
[----:B------:R-:W-:Y:S02]  /*2ae0*/  ISETP.GT.AND P3, PT, R2, 0x58, PT ;  /* 0x000000580200780c */ /* 0x000fe40003f64270 */
[----:B------:R-:W-:Y:S02]  /*2af0*/  FSEL R164, R130, -INF , P5 ;  /* 0xff80000082a47808 */ /* 0x000fe40002800000 */
[----:B------:R-:W-:Y:S02]  /*2b00*/  FMNMX.FTZ R5, R126, R5, !PT ;  /* 0x000000057e057209 */ /* 0x000fe40007810000 */
[----:B------:R-:W-:-:S02]  /*2b10*/  FSEL R130, R128, -INF , P5 ;  /* 0xff80000080827808 */ /* 0x000fc40002800000 */
[----:B------:R-:W-:Y:S02]  /*2b20*/  FMNMX.FTZ R7, R28, R7, !PT ;  /* 0x000000071c077209 */ /* 0x000fe40007810000 */
[----:B------:R-:W-:Y:S02]  /*2b30*/  FMNMX.FTZ R6, R127, R6, !PT ;  /* 0x000000067f067209 */ /* 0x000fe40007810000 */
[----:B------:R-:W-:Y:S02]  /*2b40*/  FSEL R184, R26, -INF , P5 ;  /* 0xff8000001ab87808 */ /* 0x000fe40002800000 */
[----:B------:R-:W-:Y:S02]  /*2b50*/  FSEL R128, R24, -INF , P5 ;  /* 0xff80000018807808 */ /* 0x000fe40002800000 */
[----:B------:R-:W-:Y:S01]  /*2b60*/  FSEL R188, R122, -INF , P4 ;  /* 0xff8000007abc7808 */ /* 0x000fe20002000000 */
[----:B------:R-:W-:Y:S01]  /*2b70*/  LDSM.16.MT88.4 R24, [R229+0x900] ;  /* 0x00090000e518783b */ /* 0x000fe20000004200 */
[----:B------:R-:W-:-:S02]  /*2b80*/  FSEL R245, R120, -INF , P4 ;  /* 0xff80000078f57808 */ /* 0x000fc40002000000 */
[----:B------:R-:W-:Y:S02]  /*2b90*/  FSEL R192, R123, -INF , P2 ;  /* 0xff8000007bc07808 */ /* 0x000fe40001000000 */
[----:B------:R-:W-:Y:S02]  /*2ba0*/  FSEL R246, R121, -INF , P2 ;  /* 0xff80000079f67808 */ /* 0x000fe40001000000 */
[----:B------:R-:W-:Y:S02]  /*2bb0*/  FSEL R202, R18, -INF , P4 ;  /* 0xff80000012ca7808 */ /* 0x000fe40002000000 */
[----:B------:R-:W-:Y:S02]  /*2bc0*/  FSEL R171, R16, -INF , P4 ;  /* 0xff80000010ab7808 */ /* 0x000fe40002000000 */
[----:B------:R-:W-:Y:S02]  /*2bd0*/  FSEL R198, R19, -INF , P2 ;  /* 0xff80000013c67808 */ /* 0x000fe40001000000 */
[----:B------:R-:W-:-:S02]  /*2be0*/  FSEL R185, R17, -INF , P2 ;  /* 0xff80000011b97808 */ /* 0x000fc40001000000 */
[----:B------:R-:W-:Y:S01]  /*2bf0*/  FSEL R252, R94, -INF , P3 ;  /* 0xff8000005efc7808 */ /* 0x000fe20001800000 */
[----:B------:R-:W-:Y:S01]  /*2c00*/  LDSM.16.MT88.4 R16, [R228+0x100] ;  /* 0x00010000e410783b */ /* 0x000fe20000004200 */
[----:B------:R-:W-:Y:S02]  /*2c10*/  FSEL R227, R92, -INF , P3 ;  /* 0xff8000005ce37808 */ /* 0x000fe40001800000 */
[----:B------:R-:W-:Y:S02]  /*2c20*/  FSEL R203, R58, -INF , P3 ;  /* 0xff8000003acb7808 */ /* 0x000fe40001800000 */
[----:B------:R-:W-:Y:S02]  /*2c30*/  FSEL R175, R56, -INF , P3 ;  /* 0xff80000038af7808 */ /* 0x000fe40001800000 */
[C---:B------:R-:W-:Y:S02]  /*2c40*/  ISETP.GT.AND P2, PT, R2.reuse, 0x59, PT ;  /* 0x000000590200780c */ /* 0x040fe40003f44270 */
[----:B------:R-:W-:-:S02]  /*2c50*/  ISETP.GT.AND P6, PT, R2, 0x60, PT ;  /* 0x000000600200780c */ /* 0x000fc40003fc4270 */
[C---:B------:R-:W-:Y:S02]  /*2c60*/  ISETP.GT.AND P5, PT, R2.reuse, 0x61, PT ;  /* 0x000000610200780c */ /* 0x040fe40003fa4270 */
[C---:B------:R-:W-:Y:S02]  /*2c70*/  ISETP.GT.AND P4, PT, R2.reuse, 0x68, PT ;  /* 0x000000680200780c */ /* 0x040fe40003f84270 */
[----:B------:R-:W-:Y:S02]  /*2c80*/  ISETP.GT.AND P3, PT, R2, 0x69, PT ;  /* 0x000000690200780c */ /* 0x000fe40003f64270 */
        /* <DEDUP_REMOVED lines=42> */
[----:B------:R-:W-:Y:S02]  /*2f30*/  FSEL R210, R85, -INF , P5 ;  /* 0xff80000055d27808 */ /* 0x000fe40002800000 */
[----:B------:R-:W-:Y:S02]  /*2f40*/  FMNMX.FTZ R2, R216, R2, !PT ;  /* 0x00000002d8027209 */ /* 0x000fe40007810000 */
[----:B------:R-:W-:Y:S02]  /*2f50*/  FMNMX.FTZ R6, R164, R6, !PT ;  /* 0x00000006a4067209 */ /* 0x000fe40007810000 */
[----:B------:R-:W-:Y:S02]  /*2f60*/  FMNMX.FTZ R5, R246, R5, !PT ;  /* 0x00000005f6057209 */ /* 0x000fe40007810000 */
[----:B------:R-:W-:-:S02]  /*2f70*/  FMNMX.FTZ R7, R116, R7, !PT ;  /* 0x0000000774077209 */ /* 0x000fc40007810000 */
[----:B------:R-:W-:Y:S02]  /*2f80*/  FSEL R211, R68, -INF , P4 ;  /* 0xff80000044d37808 */ /* 0x000fe40002000000 */
[----:B------:R-:W-:Y:S02]  /*2f90*/  FMNMX.FTZ R2, R210, R2, !PT ;  /* 0x00000002d2027209 */ /* 0x000fe40007810000 */
[----:B------:R-:W-:Y:S02]  /*2fa0*/  FSEL R224, R93, -INF , P2 ;  /* 0xff8000005de07808 */ /* 0x000fe40001000000 */
        /* <DEDUP_REMOVED lines=15> */
[----:B------:R-:W-:-:S02]  /*30a0*/  FSEL R193, R180, -INF , P4 ;  /* 0xff800000b4c17808 */ /* 0x000fc40002000000 */
[----:B------:R-:W-:Y:S02]  /*30b0*/  FMNMX.FTZ R5, R188, R6, !PT ;  /* 0x00000006bc057209 */ /* 0x000fe40007810000 */
[----:B------:R-:W-:Y:S02]  /*30c0*/  FMNMX.FTZ R2, R196, R2, !PT ;  /* 0x00000002c4027209 */ /* 0x000fe40007810000 */
[----:B------:R-:W-:Y:S02]  /*30d0*/  FMNMX.FTZ R7, R149, R7, !PT ;  /* 0x0000000795077209 */ /* 0x000fe40007810000 */
[----:B------:R-:W-:Y:S02]  /*30e0*/  FSEL R239, R181, -INF , P3 ;  /* 0xff800000b5ef7808 */ /* 0x000fe40001800000 */
[----:B------:R-:W-:Y:S02]  /*30f0*/  FMNMX.FTZ R5, R192, R5, !PT ;  /* 0x00000005c0057209 */ /* 0x000fe40007810000 */
[----:B------:R-:W-:-:S02]  /*3100*/  FMNMX.FTZ R2, R193, R2, !PT ;  /* 0x00000002c1027209 */ /* 0x000fc40007810000 */
[----:B------:R-:W-:Y:S02]  /*3110*/  FMNMX.FTZ R6, R148, R7, !PT ;  /* 0x0000000794067209 */ /* 0x000fe40007810000 */
[----:B------:R-:W-:Y:S02]  /*3120*/  FSEL R170, R95, -INF , P2 ;  /* 0xff8000005faa7808 */ /* 0x000fe40001000000 */
[----:B------:R-:W-:Y:S02]  /*3130*/  FMNMX.FTZ R5, R252, R5, !PT ;  /* 0x00000005fc057209 */ /* 0x000fe40007810000 */
[----:B------:R-:W-:Y:S02]  /*3140*/  FMNMX.FTZ R2, R239, R2, !PT ;  /* 0x00000002ef027209 */ /* 0x000fe40007810000 */
[----:B------:R-:W-:Y:S02]  /*3150*/  FMNMX.FTZ R6, R143, R6, !PT ;  /* 0x000000068f067209 */ /* 0x000fe40007810000 */
[----:B------:R-:W-:Y:S01]  /*3160*/  FSEL R201, R178, -INF , P6 ;  /* 0xff800000b2c97808 */ /* 0x000fe20003000000 */
[----:B------:R-:W2:Y:S01]  /*3170*/  SHFL.BFLY PT, R132, R2, 0x2, 0x1f ;  /* 0x0c401f0002847f89 */ /* 0x000ea200000e0000 */
        /* <DEDUP_REMOVED lines=11> */
[----:B------:R-:W-:Y:S02]  /*3230*/  FMNMX.FTZ R5, R242, R5, !PT ;  /* 0x00000005f2057209 */ /* 0x000fe40007810000 */
[----:B------:R-:W-:-:S02]  /*3240*/  FMNMX.FTZ R6, R162, R6, !PT ;  /* 0x00000006a2067209 */ /* 0x000fc40007810000 */
[----:B-1----:R-:W-:Y:S02]  /*3250*/  FMNMX.FTZ R135, R8, R135, !PT ;  /* 0x0000008708877209 */ /* 0x002fe40007810000 */
[----:B------:R-:W1:Y:S01]  /*3260*/  SHFL.BFLY PT, R8, R5, 0x2, 0x1f ;  /* 0x0c401f0005087f89 */ /* 0x000e6200000e0000 */
[----:B------:R-:W-:Y:S02]  /*3270*/  FMNMX.FTZ R6, R184, R6, !PT ;  /* 0x00000006b8067209 */ /* 0x000fe40007810000 */
[----:B--2---:R-:W-:Y:S01]  /*3280*/  FMNMX.FTZ R132, R2, R132, !PT ;  /* 0x0000008402847209 */ /* 0x004fe20007810000 */
[----:B------:R-:W2:Y:S01]  /*3290*/  SHFL.BFLY PT, R7, R135, 0x1, 0x1f ;  /* 0x0c201f0087077f89 */ /* 0x000ea200000e0000 */
[----:B------:R-:W-:Y:S02]  /*32a0*/  FMNMX.FTZ R2, R187, R6, !PT ;  /* 0x00000006bb027209 */ /* 0x000fe40007810000 */
[----:B------:R-:W-:Y:S01]  /*32b0*/  FSEL R172, R59, -INF , P2 ;  /* 0xff8000003bac7808 */ /* 0x000fe20001000000 */
[----:B------:R-:W3:Y:S01]  /*32c0*/  SHFL.BFLY PT, R9, R132, 0x1, 0x1f ;  /* 0x0c201f0084097f89 */ /* 0x000ee200000e0000 */
[----:B------:R-:W-:-:S02]  /*32d0*/  FMNMX.FTZ R2, R186, R2, !PT ;  /* 0x00000002ba027209 */ /* 0x000fc40007810000 */
[----:B------:R-:W-:Y:S02]  /*32e0*/  FSEL R213, R86, -INF , P6 ;  /* 0xff80000056d57808 */ /* 0x000fe40003000000 */
[----:B------:R-:W-:Y:S02]  /*32f0*/  FMNMX.FTZ R2, R221, R2, !PT ;  /* 0x00000002dd027209 */ /* 0x000fe40007810000 */
[----:B------:R-:W-:Y:S02]  /*3300*/  FSEL R237, R87, -INF , P5 ;  /* 0xff80000057ed7808 */ /* 0x000fe40002800000 */
[----:B------:R-:W-:Y:S02]  /*3310*/  FMNMX.FTZ R2, R202, R2, !PT ;  /* 0x00000002ca027209 */ /* 0x000fe40007810000 */
[----:B------:R-:W-:Y:S02]  /*3320*/  FSEL R215, R70, -INF , P4 ;  /* 0xff80000046d77808 */ /* 0x000fe40002000000 */
[----:B------:R-:W-:-:S02]  /*3330*/  FMNMX.FTZ R6, R198, R2, !PT ;  /* 0x00000002c6067209 */ /* 0x000fc40007810000 */
[----:B------:R-:W-:Y:S02]  /*3340*/  FSEL R236, R71, -INF , P3 ;  /* 0xff80000047ec7808 */ /* 0x000fe40001800000 */
[----:B-1----:R-:W-:Y:S02]  /*3350*/  FMNMX.FTZ R2, R5, R8, !PT ;  /* 0x0000000805027209 */ /* 0x002fe40007810000 */
[----:B------:R-:W-:Y:S02]  /*3360*/  FMNMX.FTZ R5, R203, R6, !PT ;  /* 0x00000006cb057209 */ /* 0x000fe40007810000 */
[----:B--2---:R-:W-:Y:S01]  /*3370*/  FMNMX.FTZ R135, R135, R7, !PT ;  /* 0x0000000787877209 */ /* 0x004fe20007810000 */
[----:B------:R-:W1:Y:S01]  /*3380*/  SHFL.BFLY PT, R11, R2, 0x1, 0x1f ;  /* 0x0c201f00020b7f89 */ /* 0x000e6200000e0000 */
[----:B------:R-:W-:Y:S02]  /*3390*/  FMNMX.FTZ R5, R172, R5, !PT ;  /* 0x00000005ac057209 */ /* 0x000fe40007810000 */
[C---:B------:R-:W-:Y:S01]  /*33a0*/  FSETP.NEU.FTZ.AND P2, PT, R135.reuse, -INF , PT ;  /* 0xff8000008700780b */ /* 0x040fe20003f5d000 */
[----:B------:R-:W-:Y:S01]  /*33b0*/  FMUL.FTZ R7, R135, c[0x0][0x2d0] ;  /* 0x0000b40087077a20 */ /* 0x000fe20000410000 */
[----:B------:R-:W-:-:S02]  /*33c0*/  FMNMX.FTZ R5, R213, R5, !PT ;  /* 0x00000005d5057209 */ /* 0x000fc40007810000 */
[----:B---3--:R-:W-:Y:S02]  /*33d0*/  FMNMX.FTZ R132, R132, R9, !PT ;  /* 0x0000000984847209 */ /* 0x008fe40007810000 */
[----:B------:R-:W-:Y:S02]  /*33e0*/  FMNMX.FTZ R5, R237, R5, !PT ;  /* 0x00000005ed057209 */ /* 0x000fe40007810000 */
[----:B------:R-:W-:Y:S01]  /*33f0*/  FSEL R7, R7, RZ, P2 ;  /* 0x000000ff07077208 */ /* 0x000fe20001000000 */
[C---:B------:R-:W-:Y:S01]  /*3400*/  FMUL.FTZ R9, R132.reuse, c[0x0][0x2d0] ;  /* 0x0000b40084097a20 */ /* 0x040fe20000410000 */
[----:B------:R-:W-:Y:S02]  /*3410*/  FMNMX.FTZ R8, R215, R5, !PT ;  /* 0x00000005d7087209 */ /* 0x000fe40007810000 */
[----:B------:R-:W-:Y:S01]  /*3420*/  FSETP.NEU.FTZ.AND P2, PT, R132, -INF , PT ;  /* 0xff8000008400780b */ /* 0x000fe20003f5d000 */
[--C-:B------:R-:W-:Y:S01]  /*3430*/  FFMA.FTZ R6, R10, c[0x0][0x2d0], -R7.reuse ;  /* 0x0000b4000a067a23 */ /* 0x100fe20000010807 */
[----:B------:R-:W-:Y:S01]  /*3440*/  FMNMX.FTZ R8, R236, R8, !PT ;  /* 0x00000008ec087209 */ /* 0x000fe20007810000 */
[----:B------:R-:W-:-:S02]  /*3450*/  FFMA.FTZ R5, R12, c[0x0][0x2d0], -R7 ;  /* 0x0000b4000c057a23 */ /* 0x000fc40000010807 */
[----:B------:R2:W-:Y:S02]  /*3460*/  MUFU.EX2 R214, R6 ;  /* 0x0000000600d67308 */ /* 0x0005e40000000800 */
[----:B------:R-:W3:Y:S01]  /*3470*/  SHFL.BFLY PT, R10, R8, 0x2, 0x1f ;  /* 0x0c401f00080a7f89 */ /* 0x000ee200000e0000 */
[----:B-1----:R-:W-:-:S05]  /*3480*/  FMNMX.FTZ R2, R2, R11, !PT ;  /* 0x0000000b02027209 */ /* 0x002fca0007810000 */
[----:B------:R1:W4:Y:S01]  /*3490*/  MUFU.EX2 R194, R5 ;  /* 0x0000000500c27308 */ /* 0x0003220000000800 */
[----:B--2---:R-:W-:Y:S02]  /*34a0*/  FSEL R6, R9, RZ, P2 ;  /* 0x000000ff09067208 */ /* 0x004fe40001000000 */
[----:B------:R-:W-:-:S03]  /*34b0*/  FSETP.NEU.FTZ.AND P2, PT, R2, -INF , PT ;  /* 0xff8000000200780b */ /* 0x000fc60003f5d000 */
[--C-:B------:R-:W-:Y:S02]  /*34c0*/  FFMA.FTZ R9, R15, c[0x0][0x2d0], -R6.reuse ;  /* 0x0000b4000f097a23 */ /* 0x100fe40000010806 */
[----:B-1----:R-:W-:Y:S02]  /*34d0*/  FFMA.FTZ R5, R13, c[0x0][0x2d0], -R6 ;  /* 0x0000b4000d057a23 */ /* 0x002fe40000010806 */
[----:B------:R1:W-:Y:S01]  /*34e0*/  MUFU.EX2 R189, R9 ;  /* 0x0000000900bd7308 */ /* 0x0003e20000000800 */
[----:B---3--:R-:W-:Y:S02]  /*34f0*/  FMNMX.FTZ R8, R8, R10, !PT ;  /* 0x0000000a08087209 */ /* 0x008fe40007810000 */
[----:B----4-:R-:W-:-:S05]  /*3500*/  F2FP.PACK_AB R12, R194, R214 ;  /* 0x000000d6c20c723e */ /* 0x010fca00000000ff */
        /* <DEDUP_REMOVED lines=28> */
[----:B-1----:R-:W-:-:S04]  /*36d0*/  FFMA.FTZ R0, R29, c[0x0][0x2d0], -R7 ;  /* 0x0000b4001d007a23 */ /* 0x002fc80000010807 */
[----:B------:R1:W3:Y:S03]  /*36e0*/  MUFU.EX2 R200, R0 ;  /* 0x0000000000c87308 */ /* 0x0002e60000000800 */
[C---:B--2---:R-:W-:Y:S08]  /*36f0*/  HMMA.16816.F32 R76, R8.reuse, R20, RZ ;  /* 0x00000014084c723c */ /* 0x044ff000000018ff */
[C---:B------:R-:W-:Y:S01]  /*3700*/  HMMA.16816.F32 R72, R8.reuse, R22, RZ ;  /* 0x000000160848723c */ /* 0x040fe200000018ff */
[----:B-1----:R-:W-:Y:S01]  /*3710*/  FSEL R0, R3, RZ, P2 ;  /* 0x000000ff03007208 */ /* 0x002fe20001000000 */
[----:B------:R-:W-:Y:S01]  /*3720*/  FFMA.FTZ R3, R31, c[0x0][0x2d0], -R7 ;  /* 0x0000b4001f037a23 */ /* 0x000fe20000010807 */
[----:B---3--:R-:W-:Y:S01]  /*3730*/  F2FP.PACK_AB R14, R200, R232 ;  /* 0x000000e8c80e723e */ /* 0x008fe200000000ff */
[----:B------:R-:W1:Y:S04]  /*3740*/  LDSM.16.MT88.4 R28, [R228+0x900] ;  /* 0x00090000e41c783b */ /* 0x000e680000004200 */
[C---:B------:R-:W-:Y:S01]  /*3750*/  HMMA.16816.F32 R68, R8.reuse, R32, RZ ;  /* 0x000000200844723c */ /* 0x040fe200000018ff */
[----:B------:R2:W-:Y:S07]  /*3760*/  MUFU.EX2 R219, R3 ;  /* 0x0000000300db7308 */ /* 0x0005ee0000000800 */
[----:B------:R-:W-:Y:S01]  /*3770*/  HMMA.16816.F32 R52, R8, R42, RZ ;  /* 0x0000002a0834723c */ /* 0x000fe200000018ff */
[----:B--2---:R-:W-:-:S04]  /*3780*/  FFMA.FTZ R3, R60, c[0x0][0x2d0], -R0 ;  /* 0x0000b4003c037a23 */ /* 0x004fc80000010800 */
[----:B------:R2:W-:Y:S02]  /*3790*/  MUFU.EX2 R177, R3 ;  /* 0x0000000300b17308 */ /* 0x0005e40000000800 */
[----:B--2---:R-:W-:-:S06]  /*37a0*/  FFMA.FTZ R3, R61, c[0x0][0x2d0], -R0 ;  /* 0x0000b4003d037a23 */ /* 0x004fcc0000010800 */
[----:B------:R2:W3:Y:S02]  /*37b0*/  MUFU.EX2 R176, R3 ;  /* 0x0000000300b07308 */ /* 0x0004e40000000800 */
[--C-:B--2---:R-:W-:Y:S01]  /*37c0*/  FFMA.FTZ R3, R62, c[0x0][0x2d0], -R0.reuse ;  /* 0x0000b4003e037a23 */ /* 0x104fe20000010800 */
[----:B---3--:R-:W-:Y:S01]  /*37d0*/  F2FP.PACK_AB R13, R176, R177 ;  /* 0x000000b1b00d723e */ /* 0x008fe200000000ff */
[----:B------:R-:W-:Y:S04]  /*37e0*/  HMMA.16816.F32 R60, R8, R40, RZ ;  /* 0x00000028083c723c */ /* 0x000fe800000018ff */
        /* <DEDUP_REMOVED lines=11> */
[----:B------:R-:W-:Y:S08]  /*38a0*/  HMMA.16816.F32 R64, R8, R34, RZ ;  /* 0x000000220840723c */ /* 0x000ff000000018ff */
[----:B------:R-:W-:Y:S01]  /*38b0*/  HMMA.16816.F32 R48, R12, R20, RZ ;  /* 0x000000140c30723c */ /* 0x000fe200000018ff */
[----:B--2---:R-:W-:-:S07]  /*38c0*/  FFMA.FTZ R3, R88, c[0x0][0x2d0], -R6 ;  /* 0x0000b40058037a23 */ /* 0x004fce0000010806 */
[----:B------:R-:W-:Y:S01]  /*38d0*/  HMMA.16816.F32 R44, R12, R32, RZ ;  /* 0x000000200c2c723c */ /* 0x000fe200000018ff */
[----:B----4-:R-:W-:Y:S01]  /*38e0*/  F2FP.PACK_AB R8, R217, R139 ;  /* 0x0000008bd908723e */ /* 0x010fe200000000ff */
[----:B------:R2:W-:Y:S02]  /*38f0*/  MUFU.EX2 R199, R3 ;  /* 0x0000000300c77308 */ /* 0x0005e40000000800 */
[----:B--2---:R-:W-:-:S06]  /*3900*/  FFMA.FTZ R3, R89, c[0x0][0x2d0], -R6 ;  /* 0x0000b40059037a23 */ /* 0x004fcc0000010806 */
[----:B------:R2:W4:Y:S02]  /*3910*/  MUFU.EX2 R234, R3 ;  /* 0x0000000300ea7308 */ /* 0x0005240000000800 */
[----:B--2---:R-:W-:Y:S01]  /*3920*/  FFMA.FTZ R3, R90, c[0x0][0x2d0], -R5 ;  /* 0x0000b4005a037a23 */ /* 0x004fe20000010805 */
[----:B----4-:R-:W-:-:S05]  /*3930*/  F2FP.PACK_AB R10, R234, R199 ;  /* 0x000000c7ea0a723e */ /* 0x010fca00000000ff */
[----:B------:R2:W-:Y:S02]  /*3940*/  MUFU.EX2 R191, R3 ;  /* 0x0000000300bf7308 */ /* 0x0005e40000000800 */
[--C-:B--2---:R-:W-:Y:S02]  /*3950*/  FFMA.FTZ R3, R91, c[0x0][0x2d0], -R5.reuse ;  /* 0x0000b4005b037a23 */ /* 0x104fe40000010805 */
[C---:B------:R-:W-:Y:S04]  /*3960*/  HMMA.16816.F32 R88, R12.reuse, R22, RZ ;  /* 0x000000160c58723c */ /* 0x040fe800000018ff */
[----:B------:R2:W4:Y:S04]  /*3970*/  MUFU.EX2 R218, R3 ;  /* 0x0000000300da7308 */ /* 0x0005280000000800 */
[----:B------:R-:W-:Y:S01]  /*3980*/  HMMA.16816.F32 R20, R12, R40, RZ ;  /* 0x000000280c14723c */ /* 0x000fe200000018ff */
[----:B--2---:R-:W-:Y:S01]  /*3990*/  FFMA.FTZ R3, R96, c[0x0][0x2d0], -R5 ;  /* 0x0000b40060037a23 */ /* 0x004fe20000010805 */
[----:B----4-:R-:W-:-:S03]  /*39a0*/  F2FP.PACK_AB R9, R218, R191 ;  /* 0x000000bfda09723e */ /* 0x010fc600000000ff */
[----:B------:R2:W-:Y:S02]  /*39b0*/  MUFU.EX2 R233, R3 ;  /* 0x0000000300e97308 */ /* 0x0005e40000000800 */
[----:B--2---:R-:W-:Y:S02]  /*39c0*/  FFMA.FTZ R3, R97, c[0x0][0x2d0], -R5 ;  /* 0x0000b40061037a23 */ /* 0x004fe40000010805 */
[C---:B------:R-:W-:Y:S04]  /*39d0*/  HMMA.16816.F32 R96, R12.reuse, R34, RZ ;  /* 0x000000220c60723c */ /* 0x040fe800000018ff */
[----:B------:R2:W4:Y:S04]  /*39e0*/  MUFU.EX2 R240, R3 ;  /* 0x0000000300f07308 */ /* 0x0005280000000800 */
[----:B------:R-:W-:Y:S01]  /*39f0*/  HMMA.16816.F32 R12, R12, R42, RZ ;  /* 0x0000002a0c0c723c */ /* 0x000fe200000018ff */
[----:B--2---:R-:W-:Y:S01]  /*3a00*/  FFMA.FTZ R3, R100, c[0x0][0x2d0], -R7 ;  /* 0x0000b40064037a23 */ /* 0x004fe20000010807 */
[----:B----4-:R-:W-:-:S03]  /*3a10*/  F2FP.PACK_AB R11, R240, R233 ;  /* 0x000000e9f00b723e */ /* 0x010fc600000000ff */
[----:B------:R2:W-:Y:S04]  /*3a20*/  MUFU.EX2 R190, R3 ;  /* 0x0000000300be7308 */ /* 0x0005e80000000800 */
[C---:B-1----:R-:W-:Y:S08]  /*3a30*/  HMMA.16816.F32 R112, R8.reuse, R28, R84 ;  /* 0x0000001c0870723c */ /* 0x042ff00000001854 */
[----:B------:R-:W-:Y:S01]  /*3a40*/  HMMA.16816.F32 R84, R8, R30, R80 ;  /* 0x0000001e0854723c */ /* 0x000fe20000001850 */
[----:B--2---:R-:W-:-:S04]  /*3a50*/  FFMA.FTZ R3, R101, c[0x0][0x2d0], -R7 ;  /* 0x0000b40065037a23 */ /* 0x004fc80000010807 */
        /* <DEDUP_REMOVED lines=19> */
[----:B-1----:R-:W-:Y:S02]  /*3b90*/  FFMA.FTZ R3, R124, c[0x0][0x2d0], -R0 ;  /* 0x0000b4007c037a23 */ /* 0x002fe40000010800 */
[----:B------:R-:W-:-:S04]  /*3ba0*/  IMAD.MOV.U32 R124, RZ, RZ, R219 ;  /* 0x000000ffff7c7224 */ /* 0x000fc800078e00db */
[----:B------:R1:W2:Y:S01]  /*3bb0*/  MUFU.EX2 R248, R3 ;  /* 0x0000000300f87308 */ /* 0x0002a20000000800 */
[----:B------:R-:W-:Y:S01]  /*3bc0*/  F2FP.PACK_AB R8, R190, R124 ;  /* 0x0000007cbe08723e */ /* 0x000fe200000000ff */
[----:B-1----:R-:W-:Y:S01]  /*3bd0*/  FFMA.FTZ R3, R119, c[0x0][0x2d0], -R7 ;  /* 0x0000b40077037a23 */ /* 0x002fe20000010807 */
[----:B--2---:R-:W-:-:S05]  /*3be0*/  F2FP.PACK_AB R11, R248, R250 ;  /* 0x000000faf80b723e */ /* 0x004fca00000000ff */
[----:B------:R1:W-:Y:S02]  /*3bf0*/  MUFU.EX2 R251, R3 ;  /* 0x0000000300fb7308 */ /* 0x0003e40000000800 */
[C---:B------:R-:W-:Y:S08]  /*3c00*/  HMMA.16816.F32 R68, R8.reuse, R28, R56 ;  /* 0x0000001c0844723c */ /* 0x040ff00000001838 */
[----:B------:R-:W-:Y:S01]  /*3c10*/  HMMA.16816.F32 R32, R8, R30, R92 ;  /* 0x0000001e0820723c */ /* 0x000fe2000000185c */
[----:B-1----:R-:W-:-:S02]  /*3c20*/  FFMA.FTZ R3, R125, c[0x0][0x2d0], -R7 ;  /* 0x0000b4007d037a23 */ /* 0x002fc40000010807 */
[----:B------:R-:W-:Y:S02]  /*3c30*/  IMAD.MOV.U32 R125, RZ, RZ, R215 ;  /* 0x000000ffff7d7224 */ /* 0x000fe400078e00d7 */
[----:B------:R1:W-:Y:S03]  /*3c40*/  MUFU.EX2 R247, R3 ;  /* 0x0000000300f77308 */ /* 0x0003e60000000800 */
[----:B------:R-:W-:Y:S01]  /*3c50*/  HMMA.16816.F32 R64, R8, R16, R48 ;  /* 0x000000100840723c */ /* 0x000fe20000001830 */
[----:B------:R-:W-:Y:S02]  /*3c60*/  IMAD.MOV.U32 R95, RZ, RZ, R211 ;  /* 0x000000ffff5f7224 */ /* 0x000fe400078e00d3 */
[----:B------:R-:W-:-:S05]  /*3c70*/  IMAD.MOV.U32 R94, RZ, RZ, R210 ;  /* 0x000000ffff5e7224 */ /* 0x000fca00078e00d2 */
[----:B------:R-:W-:Y:S01]  /*3c80*/  HMMA.16816.F32 R120, R8, R36, R20 ;  /* 0x000000240878723c */ /* 0x000fe20000001814 */
[----:B------:R-:W2:Y:S01]  /*3c90*/  LDSM.16.MT88.4 R20, [R228+0x1100] ;  /* 0x00110000e414783b */ /* 0x000ea20000004200 */
[----:B-1----:R-:W-:-:S06]  /*3ca0*/  FFMA.FTZ R3, R126, c[0x0][0x2d0], -R7 ;  /* 0x0000b4007e037a23 */ /* 0x002fcc0000010807 */
[C---:B------:R-:W-:Y:S01]  /*3cb0*/  HMMA.16816.F32 R28, R8.reuse, R18, R88 ;  /* 0x00000012081c723c */ /* 0x040fe20000001858 */
[----:B------:R-:W-:Y:S01]  /*3cc0*/  IMAD.MOV.U32 R126, RZ, RZ, R218 ;  /* 0x000000ffff7e7224 */ /* 0x000fe200078e00da */
[----:B------:R-:W1:Y:S01]  /*3cd0*/  LDSM.16.MT88.4 R16, [R231+0x1100] ;  /* 0x00110000e710783b */ /* 0x000e620000004200 */
[----:B------:R3:W-:Y:S04]  /*3ce0*/  MUFU.EX2 R249, R3 ;  /* 0x0000000300f97308 */ /* 0x0007e80000000800 */
[----:B------:R-:W-:Y:S01]  /*3cf0*/  IMAD.MOV.U32 R91, RZ, RZ, R204 ;  /* 0x000000ffff5b7224 */ /* 0x000fe200078e00cc */
[----:B------:R-:W-:Y:S01]  /*3d00*/  HMMA.16816.F32 R52, R8, R24, R44 ;  /* 0x000000180834723c */ /* 0x000fe2000000182c */
[----:B------:R-:W-:-:S07]  /*3d10*/  IMAD.MOV.U32 R90, RZ, RZ, R203 ;  /* 0x000000ffff5a7224 */ /* 0x000fce00078e00cb */
[----:B------:R-:W-:Y:S01]  /*3d20*/  HMMA.16816.F32 R40, R8, R26, R96 ;  /* 0x0000001a0828723c */ /* 0x000fe20000001860 */
[----:B------:R-:W-:Y:S01]  /*3d30*/  LDSM.16.MT88.4 R24, [R230+0x1100] ;  /* 0x00110000e618783b */ /* 0x000fe20000004200 */
[----:B---3--:R-:W-:Y:S01]  /*3d40*/  FFMA.FTZ R3, R127, c[0x0][0x2d0], -R6 ;  /* 0x0000b4007f037a23 */ /* 0x008fe20000010806 */
[----:B------:R-:W-:-:S03]  /*3d50*/  MOV R127, R217 ;  /* 0x000000d9007f7202 */ /* 0x000fc60000000f00 */
[----:B------:R3:W-:Y:S02]  /*3d60*/  MUFU.EX2 R226, R3 ;  /* 0x0000000300e27308 */ /* 0x0007e40000000800 */
[----:B------:R-:W-:Y:S01]  /*3d70*/  HMMA.16816.F32 R36, R8, R38, R12 ;  /* 0x000000260824723c */ /* 0x000fe2000000180c */
[----:B------:R-:W4:Y:S01]  /*3d80*/  LDSM.16.MT88.4 R12, [R229+0x1100] ;  /* 0x00110000e50c783b */ /* 0x000f220000004200 */
[----:B---3--:R-:W-:Y:S02]  /*3d90*/  FFMA.FTZ R3, R133, c[0x0][0x2d0], -R6 ;  /* 0x0000b40085037a23 */ /* 0x008fe40000010806 */
[----:B------:R-:W-:Y:S02]  /*3da0*/  IMAD.MOV.U32 R133, RZ, RZ, R214 ;  /* 0x000000ffff857224 */ /* 0x000fe400078e00d6 */
[----:B------:R3:W1:Y:S02]  /*3db0*/  MUFU.EX2 R225, R3 ;  /* 0x0000000300e17308 */ /* 0x0006640000000800 */
[----:B---3--:R-:W-:Y:S01]  /*3dc0*/  FFMA.FTZ R3, R136, c[0x0][0x2d0], -R6 ;  /* 0x0000b40088037a23 */ /* 0x008fe20000010806 */
[----:B------:R-:W-:-:S02]  /*3dd0*/  MOV R136, R213 ;  /* 0x000000d500887202 */ /* 0x000fc40000000f00 */
[----:B-1----:R-:W-:-:S03]  /*3de0*/  F2FP.PACK_AB R8, R225, R226 ;  /* 0x000000e2e108723e */ /* 0x002fc600000000ff */
[----:B------:R1:W-:Y:S02]  /*3df0*/  MUFU.EX2 R223, R3 ;  /* 0x0000000300df7308 */ /* 0x0003e40000000800 */
[----:B-1----:R-:W-:Y:S02]  /*3e00*/  FFMA.FTZ R3, R137, c[0x0][0x2d0], -R6 ;  /* 0x0000b40089037a23 */ /* 0x002fe40000010806 */
[----:B------:R-:W-:-:S04]  /*3e10*/  IMAD.MOV.U32 R137, RZ, RZ, R212 ;  /* 0x000000ffff897224 */ /* 0x000fc800078e00d4 */
[----:B------:R1:W3:Y:S02]  /*3e20*/  MUFU.EX2 R222, R3 ;  /* 0x0000000300de7308 */ /* 0x0002e40000000800 */
[----:B-1----:R-:W-:Y:S01]  /*3e30*/  FFMA.FTZ R3, R138, c[0x0][0x2d0], -R5 ;  /* 0x0000b4008a037a23 */ /* 0x002fe20000010805 */
[----:B---3--:R-:W-:Y:S01]  /*3e40*/  F2FP.PACK_AB R10, R222, R223 ;  /* 0x000000dfde0a723e */ /* 0x008fe200000000ff */
[----:B------:R-:W-:-:S04]  /*3e50*/  IMAD.MOV.U32 R138, RZ, RZ, R208 ;  /* 0x000000ffff8a7224 */ /* 0x000fc800078e00d0 */
[----:B------:R1:W-:Y:S02]  /*3e60*/  MUFU.EX2 R220, R3 ;  /* 0x0000000300dc7308 */ /* 0x0003e40000000800 */
[----:B-1----:R-:W-:Y:S02]  /*3e70*/  FFMA.FTZ R3, R140, c[0x0][0x2d0], -R5 ;  /* 0x0000b4008c037a23 */ /* 0x002fe40000010805 */
[----:B------:R-:W-:-:S04]  /*3e80*/  IMAD.MOV.U32 R140, RZ, RZ, R199 ;  /* 0x000000ffff8c7224 */ /* 0x000fc800078e00c7 */
[----:B------:R1:W3:Y:S02]  /*3e90*/  MUFU.EX2 R219, R3 ;  /* 0x0000000300db7308 */ /* 0x0002e40000000800 */
[----:B-1----:R-:W-:Y:S01]  /*3ea0*/  FFMA.FTZ R3, R141, c[0x0][0x2d0], -R5 ;  /* 0x0000b4008d037a23 */ /* 0x002fe20000010805 */
[----:B---3--:R-:W-:Y:S02]  /*3eb0*/  F2FP.PACK_AB R9, R219, R220 ;  /* 0x000000dcdb09723e */ /* 0x008fe400000000ff */
[----:B------:R-:W-:-:S03]  /*3ec0*/  MOV R141, R201 ;  /* 0x000000c9008d7202 */ /* 0x000fc60000000f00 */
[----:B------:R1:W-:Y:S02]  /*3ed0*/  MUFU.EX2 R218, R3 ;  /* 0x0000000300da7308 */ /* 0x0003e40000000800 */
[----:B-1----:R-:W-:-:S06]  /*3ee0*/  FFMA.FTZ R3, R142, c[0x0][0x2d0], -R5 ;  /* 0x0000b4008e037a23 */ /* 0x002fcc0000010805 */
[----:B------:R1:W3:Y:S02]  /*3ef0*/  MUFU.EX2 R217, R3 ;  /* 0x0000000300d97308 */ /* 0x0002e40000000800 */
[----:B-1----:R-:W-:Y:S01]  /*3f00*/  FFMA.FTZ R3, R149, c[0x0][0x2d0], -R0 ;  /* 0x0000b40095037a23 */ /* 0x002fe20000010800 */
[----:B---3--:R-:W-:Y:S01]  /*3f10*/  F2FP.PACK_AB R11, R217, R218 ;  /* 0x000000dad90b723e */ /* 0x008fe200000000ff */
[----:B------:R-:W-:-:S04]  /*3f20*/  IMAD.MOV.U32 R149, RZ, RZ, R91 ;  /* 0x000000ffff957224 */ /* 0x000fc800078e005b */
[----:B------:R1:W-:Y:S02]  /*3f30*/  MUFU.EX2 R215, R3 ;  /* 0x0000000300d77308 */ /* 0x0003e40000000800 */
[C---:B--2---:R-:W-:Y:S08]  /*3f40*/  HMMA.16816.F32 R48, R8.reuse, R20, R112 ;  /* 0x000000140830723c */ /* 0x044ff00000001870 */
[----:B------:R-:W-:Y:S01]  /*3f50*/  HMMA.16816.F32 R56, R8, R18, R80 ;  /* 0x000000120838723c */ /* 0x000fe20000001850 */
[----:B-1----:R-:W-:Y:S01]  /*3f60*/  FFMA.FTZ R3, R148, c[0x0][0x2d0], -R0 ;  /* 0x0000b40094037a23 */ /* 0x002fe20000010800 */
        /* <DEDUP_REMOVED lines=19> */
[----:B------:R-:W-:Y:S01]  /*40a0*/  IMAD.MOV.U32 R144, RZ, RZ, R136 ;  /* 0x000000ffff907224 */ /* 0x000fe200078e0088 */
[----:B------:R-:W-:Y:S01]  /*40b0*/  MOV R136, R125 ;  /* 0x0000007d00887202 */ /* 0x000fe20000000f00 */
[----:B------:R1:W-:Y:S01]  /*40c0*/  MUFU.EX2 R212, R3 ;  /* 0x0000000300d47308 */ /* 0x0003e20000000800 */
[----:B------:R-:W-:-:S03]  /*40d0*/  IMAD.MOV.U32 R125, RZ, RZ, R205 ;  /* 0x000000ffff7d7224 */ /* 0x000fc600078e00cd */
[----:B------:R-:W-:Y:S01]  /*40e0*/  HMMA.16816.F32 R84, R8, R22, R32 ;  /* 0x000000160854723c */ /* 0x000fe20000001820 */
[----:B------:R-:W-:Y:S02]  /*40f0*/  IMAD.MOV.U32 R142, RZ, RZ, R125 ;  /* 0x000000ffff8e7224 */ /* 0x000fe400078e007d */
[----:B------:R-:W-:-:S05]  /*4100*/  IMAD.MOV.U32 R125, RZ, RZ, R200 ;  /* 0x000000ffff7d7224 */ /* 0x000fca00078e00c8 */
[C---:B------:R-:W-:Y:S01]  /*4110*/  HMMA.16816.F32 R32, R8.reuse, R16, R64 ;  /* 0x000000100820723c */ /* 0x040fe20000001840 */
[--C-:B-1----:R-:W-:Y:S02]  /*4120*/  FFMA.FTZ R3, R146, c[0x0][0x2d0], -R6.reuse ;  /* 0x0000b40092037a23 */ /* 0x102fe40000010806 */
[----:B------:R-:W-:Y:S02]  /*4130*/  IMAD.MOV.U32 R146, RZ, RZ, R137 ;  /* 0x000000ffff927224 */ /* 0x000fe400078e0089 */
[----:B------:R1:W2:Y:S01]  /*4140*/  MUFU.EX2 R211, R3 ;  /* 0x0000000300d37308 */ /* 0x0002a20000000800 */
[----:B------:R-:W-:Y:S02]  /*4150*/  IMAD.MOV.U32 R137, RZ, RZ, R209 ;  /* 0x000000ffff897224 */ /* 0x000fe400078e00d1 */
[C---:B------:R-:W-:Y:S01]  /*4160*/  HMMA.16816.F32 R28, R8.reuse, R18, R28 ;  /* 0x00000012081c723c */ /* 0x040fe2000000181c */
[----:B------:R-:W3:Y:S07]  /*4170*/  LDSM.16.MT88.4 R16, [R228+0x1900] ;  /* 0x00190000e410783b */ /* 0x000eee0000004200 */
[----:B------:R-:W-:Y:S01]  /*4180*/  HMMA.16816.F32 R96, R8, R24, R120 ;  /* 0x000000180860723c */ /* 0x000fe20000001878 */
[----:B-1----:R-:W-:-:S06]  /*4190*/  FFMA.FTZ R3, R145, c[0x0][0x2d0], -R6 ;  /* 0x0000b40091037a23 */ /* 0x002fcc0000010806 */
[----:B------:R-:W-:Y:S01]  /*41a0*/  MOV R123, R138 ;  /* 0x0000008a007b7202 */ /* 0x000fe20000000f00 */
[----:B------:R-:W-:Y:S01]  /*41b0*/  IMAD.MOV.U32 R145, RZ, RZ, R95 ;  /* 0x000000ffff917224 */ /* 0x000fe200078e005f */
[C---:B------:R-:W-:Y:S01]  /*41c0*/  HMMA.16816.F32 R100, R8.reuse, R20, R68 ;  /* 0x000000140864723c */ /* 0x040fe20000001844 */
[----:B------:R1:W-:Y:S01]  /*41d0*/  MUFU.EX2 R210, R3 ;  /* 0x0000000300d27308 */ /* 0x0003e20000000800 */
[----:B------:R-:W-:Y:S01]  /*41e0*/  IMAD.MOV.U32 R121, RZ, RZ, R150 ;  /* 0x000000ffff797224 */ /* 0x000fe200078e0096 */
[----:B------:R-:W-:Y:S01]  /*41f0*/  LDSM.16.MT88.4 R20, [R229+0x1900] ;  /* 0x00190000e514783b */ /* 0x000fe20000004200 */
[----:B------:R-:W-:Y:S02]  /*4200*/  IMAD.MOV.U32 R150, RZ, RZ, R194 ;  /* 0x000000ffff967224 */ /* 0x000fe400078e00c2 */
[----:B------:R-:W-:Y:S01]  /*4210*/  IMAD.MOV.U32 R122, RZ, RZ, R143 ;  /* 0x000000ffff7a7224 */ /* 0x000fe200078e008f */
[----:B------:R-:W-:Y:S01]  /*4220*/  MOV R143, R193 ;  /* 0x000000c1008f7202 */ /* 0x000fe20000000f00 */
[----:B------:R-:W-:Y:S01]  /*4230*/  HMMA.16816.F32 R68, R8, R12, R52 ;  /* 0x0000000c0844723c */ /* 0x000fe20000001834 */
[----:B------:R-:W-:-:S07]  /*4240*/  IMAD.MOV.U32 R120, RZ, RZ, R137 ;  /* 0x000000ffff787224 */ /* 0x000fce00078e0089 */
[C---:B------:R-:W-:Y:S01]  /*4250*/  HMMA.16816.F32 R72, R8.reuse, R14, R40 ;  /* 0x0000000e0848723c */ /* 0x040fe20000001828 */
[----:B-1----:R-:W-:Y:S01]  /*4260*/  FFMA.FTZ R3, R147, c[0x0][0x2d0], -R6 ;  /* 0x0000b40093037a23 */ /* 0x002fe20000010806 */
[----:B------:R-:W-:Y:S01]  /*4270*/  MOV R147, R94 ;  /* 0x0000005e00937202 */ /* 0x000fe20000000f00 */
[----:B------:R-:W-:Y:S02]  /*4280*/  LDSM.16.MT88.4 R12, [R231+0x1900] ;  /* 0x00190000e70c783b */ /* 0x000fe40000004200 */
[----:B------:R1:W4:Y:S03]  /*4290*/  MUFU.EX2 R209, R3 ;  /* 0x0000000300d17308 */ /* 0x0003260000000800 */
[----:B------:R-:W-:Y:S01]  /*42a0*/  HMMA.16816.F32 R92, R8, R26, R36 ;  /* 0x0000001a085c723c */ /* 0x000fe20000001824 */
[----:B------:R-:W3:Y:S06]  /*42b0*/  LDSM.16.MT88.4 R24, [R230+0x1900] ;  /* 0x00190000e618783b */ /* 0x000eec0000004200 */
[----:B--2---:R-:W-:Y:S01]  /*42c0*/  F2FP.PACK_AB R8, R211, R212 ;  /* 0x000000d4d308723e */ /* 0x004fe200000000ff */
[----:B-1----:R-:W-:Y:S01]  /*42d0*/  FFMA.FTZ R3, R151, c[0x0][0x2d0], -R5 ;  /* 0x0000b40097037a23 */ /* 0x002fe20000010805 */
[----:B------:R-:W-:-:S02]  /*42e0*/  MOV R151, R202 ;  /* 0x000000ca00977202 */ /* 0x000fc40000000f00 */
[----:B----4-:R-:W-:Y:S01]  /*42f0*/  F2FP.PACK_AB R10, R209, R210 ;  /* 0x000000d2d10a723e */ /* 0x010fe200000000ff */
[----:B------:R1:W-:Y:S02]  /*4300*/  MUFU.EX2 R208, R3 ;  /* 0x0000000300d07308 */ /* 0x0003e40000000800 */
[----:B-1----:R-:W-:Y:S01]  /*4310*/  FFMA.FTZ R3, R153, c[0x0][0x2d0], -R5 ;  /* 0x0000b40099037a23 */ /* 0x002fe20000010805 */
[----:B------:R-:W-:-:S05]  /*4320*/  MOV R153, R196 ;  /* 0x000000c400997202 */ /* 0x000fca0000000f00 */
        /* <DEDUP_REMOVED lines=12> */
[C---:B---3--:R-:W-:Y:S08]  /*43f0*/  HMMA.16816.F32 R108, R8.reuse, R16, R48 ;  /* 0x00000010086c723c */ /* 0x048ff00000001830 */
[----:B------:R-:W-:Y:S01]  /*4400*/  HMMA.16816.F32 R48, R8, R24, R116 ;  /* 0x000000180830723c */ /* 0x000fe20000001874 */
[----:B-1----:R-:W-:Y:S01]  /*4410*/  FFMA.FTZ R3, R155, c[0x0][0x2d0], -R7 ;  /* 0x0000b4009b037a23 */ /* 0x002fe20000010807 */
[----:B------:R-:W-:-:S05]  /*4420*/  MOV R155, R190 ;  /* 0x000000be009b7202 */ /* 0x000fca0000000f00 */
[----:B------:R-:W-:Y:S01]  /*4430*/  IMAD.MOV.U32 R119, RZ, RZ, R151 ;  /* 0x000000ffff777224 */ /* 0x000fe200078e0097 */
[----:B------:R1:W2:Y:S01]  /*4440*/  MUFU.EX2 R203, R3 ;  /* 0x0000000300cb7308 */ /* 0x0002a20000000800 */
[----:B------:R-:W-:Y:S01]  /*4450*/  IMAD.MOV.U32 R151, RZ, RZ, R195 ;  /* 0x000000ffff977224 */ /* 0x000fe200078e00c3 */
[----:B------:R-:W-:Y:S01]  /*4460*/  HMMA.16816.F32 R64, R8, R14, R56 ;  /* 0x0000000e0840723c */ /* 0x000fe20000001838 */
[----:B------:R-:W-:Y:S02]  /*4470*/  IMAD.MOV.U32 R118, RZ, RZ, R192 ;  /* 0x000000ffff767224 */ /* 0x000fe400078e00c0 */
[----:B------:R-:W-:-:S05]  /*4480*/  IMAD.MOV.U32 R117, RZ, RZ, R188 ;  /* 0x000000ffff757224 */ /* 0x000fca00078e00bc */
[----:B------:R-:W-:Y:S01]  /*4490*/  HMMA.16816.F32 R56, R8, R20, R112 ;  /* 0x000000140838723c */ /* 0x000fe20000001870 */
[----:B-1----:R-:W-:Y:S02]  /*44a0*/  FFMA.FTZ R3, R157, c[0x0][0x2d0], -R7 ;  /* 0x0000b4009d037a23 */ /* 0x002fe40000010807 */
[----:B------:R-:W-:-:S05]  /*44b0*/  IMAD.MOV.U32 R157, RZ, RZ, R191 ;  /* 0x000000ffff9d7224 */ /* 0x000fca00078e00bf */
[C---:B------:R-:W-:Y:S01]  /*44c0*/  HMMA.16816.F32 R104, R8.reuse, R18, R44 ;  /* 0x000000120868723c */ /* 0x040fe2000000182c */
[----:B------:R1:W-:Y:S07]  /*44d0*/  MUFU.EX2 R202, R3 ;  /* 0x0000000300ca7308 */ /* 0x0003ee0000000800 */
[C---:B------:R-:W-:Y:S08]  /*44e0*/  HMMA.16816.F32 R52, R8.reuse, R22, R76 ;  /* 0x000000160834723c */ /* 0x040ff0000000184c */
        /* <DEDUP_REMOVED lines=101> */
[----:B------:R1:W-:Y:S01]  /*4b40*/  MUFU.EX2 R97, R3 ;  /* 0x0000000300617308 */ /* 0x0003e20000000800 */
[----:B------:R-:W-:Y:S01]  /*4b50*/  HMMA.16816.F32 R36, R8, R22, R72 ;  /* 0x000000160824723c */ /* 0x000fe20000001848 */
[----:B------:R-:W3:Y:S01]  /*4b60*/  LDSM.16.MT88.4 R20, [R231+0x2900] ;  /* 0x00290000e714783b */ /* 0x000ee20000004200 */
[----:B-1----:R-:W-:Y:S01]  /*4b70*/  FFMA.FTZ R3, R117, c[0x0][0x2d0], -R5 ;  /* 0x0000b40075037a23 */ /* 0x002fe20000010805 */
[----:B------:R-:W-:Y:S01]  /*4b80*/  MOV R117, R118 ;  /* 0x0000007600757202 */ /* 0x000fe20000000f00 */
[----:B------:R-:W-:-:S03]  /*4b90*/  IMAD.MOV.U32 R118, RZ, RZ, R119 ;  /* 0x000000ffff767224 */ /* 0x000fc600078e0077 */
[----:B------:R1:W-:Y:S01]  /*4ba0*/  MUFU.EX2 R96, R3 ;  /* 0x0000000300607308 */ /* 0x0003e20000000800 */
[----:B------:R-:W-:Y:S01]  /*4bb0*/  IMAD.MOV.U32 R119, RZ, RZ, R159 ;  /* 0x000000ffff777224 */ /* 0x000fe200078e009f */
[----:B------:R-:W-:Y:S01]  /*4bc0*/  MOV R159, R158 ;  /* 0x0000009e009f7202 */ /* 0x000fe20000000f00 */
[----:B------:R-:W-:Y:S01]  /*4bd0*/  IMAD.MOV.U32 R158, RZ, RZ, R242 ;  /* 0x000000ffff9e7224 */ /* 0x000fe200078e00f2 */
[----:B------:R-:W-:Y:S01]  /*4be0*/  HMMA.16816.F32 R48, R8, R28, R76 ;  /* 0x0000001c0830723c */ /* 0x000fe2000000184c */
[----:B------:R-:W-:Y:S01]  /*4bf0*/  IMAD.MOV.U32 R131, RZ, RZ, R141 ;  /* 0x000000ffff837224 */ /* 0x000fe200078e008d */
[----:B------:R-:W-:Y:S01]  /*4c00*/  MOV R130, R238 ;  /* 0x000000ee00827202 */ /* 0x000fe20000000f00 */
[----:B------:R-:W-:Y:S01]  /*4c10*/  FFMA.FTZ R4, R4, c[0x0][0x2d0], -R7 ;  /* 0x0000b40004047a23 */ /* 0x000fe20000010807 */
[----:B------:R4:W5:Y:S01]  /*4c20*/  LDL.LU R242, [R1+0x84] ;  /* 0x0000840001f27983 */ /* 0x0009620000300800 */
        /* <DEDUP_REMOVED lines=10> */
[----:B------:R-:W-:Y:S01]  /*4cd0*/  HMMA.16816.F32 R28, R8, R30, R80 ;  /* 0x0000001e081c723c */ /* 0x000fe20000001850 */
[----:B------:R-:W-:Y:S01]  /*4ce0*/  IMAD.MOV.U32 R171, RZ, RZ, R131 ;  /* 0x000000ffffab7224 */ /* 0x000fe200078e0083 */
[----:B------:R4:W5:Y:S01]  /*4cf0*/  LDL.LU R241, [R1+0x80] ;  /* 0x0000800001f17983 */ /* 0x0009620000300800 */
[----:B-1----:R-:W-:-:S04]  /*4d00*/  FFMA.FTZ R3, R252, c[0x0][0x2d0], -R5 ;  /* 0x0000b400fc037a23 */ /* 0x002fc80000010805 */
[----:B------:R1:W-:Y:S02]  /*4d10*/  MUFU.EX2 R70, R3 ;  /* 0x0000000300467308 */ /* 0x0003e40000000800 */
[----:B-1----:R-:W-:-:S06]  /*4d20*/  FFMA.FTZ R3, R170, c[0x0][0x2d0], -R5 ;  /* 0x0000b400aa037a23 */ /* 0x002fcc0000010805 */
[----:B------:R1:W1:Y:S02]  /*4d30*/  MUFU.EX2 R69, R3 ;  /* 0x0000000300457308 */ /* 0x0002640000000800 */
        /* <DEDUP_REMOVED lines=17> */
[----:B-1----:R-:W-:Y:S01]  /*4e50*/  FFMA.FTZ R3, R117, c[0x0][0x2d0], -R0 ;  /* 0x0000b40075037a23 */ /* 0x002fe20000010800 */
[----:B--2---:R-:W-:Y:S01]  /*4e60*/  F2FP.PACK_AB R8, R99, R100 ;  /* 0x000000646308723e */ /* 0x004fe200000000ff */
[----:B------:R-:W-:Y:S01]  /*4e70*/  IMAD.MOV.U32 R117, RZ, RZ, R118 ;  /* 0x000000ffff757224 */ /* 0x000fe200078e0076 */
[----:B------:R-:W-:Y:S01]  /*4e80*/  F2FP.PACK_AB R9, R71, R96 ;  /* 0x000000604709723e */ /* 0x000fe200000000ff */
[----:B------:R-:W-:Y:S01]  /*4e90*/  IMAD.MOV.U32 R118, RZ, RZ, R119 ;  /* 0x000000ffff767224 */ /* 0x000fe200078e0077 */
[----:B------:R-:W-:Y:S01]  /*4ea0*/  MOV R119, R159 ;  /* 0x0000009f00777202 */ /* 0x000fe20000000f00 */
[----:B------:R-:W-:Y:S01]  /*4eb0*/  IMAD.MOV.U32 R159, RZ, RZ, R158 ;  /* 0x000000ffff9f7224 */ /* 0x000fe200078e009e */
[----:B------:R1:W2:Y:S01]  /*4ec0*/  MUFU.EX2 R68, R3 ;  /* 0x0000000300447308 */ /* 0x0002a20000000800 */
[----:B------:R-:W-:Y:S01]  /*4ed0*/  IMAD.MOV.U32 R158, RZ, RZ, R157 ;  /* 0x000000ffff9e7224 */ /* 0x000fe200078e009d */
[----:B------:R-:W-:Y:S01]  /*4ee0*/  MOV R157, R155 ;  /* 0x0000009b009d7202 */ /* 0x000fe20000000f00 */
[----:B------:R-:W-:Y:S01]  /*4ef0*/  IMAD.MOV.U32 R155, RZ, RZ, R156 ;  /* 0x000000ffff9b7224 */ /* 0x000fe200078e009c */
[----:B------:R-:W-:Y:S01]  /*4f00*/  F2FP.PACK_AB R10, R97, R98 ;  /* 0x00000062610a723e */ /* 0x000fe200000000ff */
[----:B------:R-:W-:Y:S01]  /*4f10*/  IMAD.MOV.U32 R156, RZ, RZ, R120 ;  /* 0x000000ffff9c7224 */ /* 0x000fe200078e0078 */
[----:B------:R-:W-:Y:S01]  /*4f20*/  MOV R120, R154 ;  /* 0x0000009a00787202 */ /* 0x000fe20000000f00 */
[----:B------:R-:W-:Y:S01]  /*4f30*/  IMAD.MOV.U32 R154, RZ, RZ, R152 ;  /* 0x000000ffff9a7224 */ /* 0x000fe200078e0098 */
[----:B------:R-:W-:Y:S01]  /*4f40*/  F2FP.PACK_AB R11, R69, R70 ;  /* 0x00000046450b723e */ /* 0x000fe200000000ff */
[----:B------:R-:W-:Y:S01]  /*4f50*/  IMAD.MOV.U32 R152, RZ, RZ, R153 ;  /* 0x000000ffff987224 */ /* 0x000fe200078e0099 */
[----:B------:R-:W-:Y:S01]  /*4f60*/  MOV R131, R145 ;  /* 0x0000009100837202 */ /* 0x000fe20000000f00 */
[----:B------:R-:W-:Y:S01]  /*4f70*/  IMAD.MOV.U32 R76, RZ, RZ, R124 ;  /* 0x000000ffff4c7224 */ /* 0x000fe200078e007c */
[----:B------:R4:W5:Y:S01]  /*4f80*/  LDL.LU R240, [R1+0x7c] ;  /* 0x00007c0001f07983 */ /* 0x0009620000300800 */
[----:B------:R-:W-:Y:S01]  /*4f90*/  MOV R153, R151 ;  /* 0x0000009700997202 */ /* 0x000fe20000000f00 */
[----:B------:R-:W-:-:S02]  /*4fa0*/  IMAD.MOV.U32 R151, RZ, RZ, R150 ;  /* 0x000000ffff977224 */ /* 0x000fc400078e0096 */
[----:B-1----:R-:W-:Y:S02]  /*4fb0*/  FFMA.FTZ R3, R117, c[0x0][0x2d0], -R0 ;  /* 0x0000b40075037a23 */ /* 0x002fe40000010800 */
[----:B------:R-:W-:Y:S01]  /*4fc0*/  IMAD.MOV.U32 R150, RZ, RZ, R143 ;  /* 0x000000ffff967224 */ /* 0x000fe200078e008f */
[----:B------:R-:W-:Y:S01]  /*4fd0*/  MOV R143, R148 ;  /* 0x00000094008f7202 */ /* 0x000fe20000000f00 */
[----:B------:R1:W-:Y:S01]  /*4fe0*/  MUFU.EX2 R63, R3 ;  /* 0x00000003003f7308 */ /* 0x0003e20000000800 */
[----:B------:R-:W-:Y:S02]  /*4ff0*/  IMAD.MOV.U32 R148, RZ, RZ, R239 ;  /* 0x000000ffff947224 */ /* 0x000fe400078e00ef */
[----:B------:R-:W-:Y:S02]  /*5000*/  IMAD.MOV.U32 R173, RZ, RZ, R155 ;  /* 0x000000ffffad7224 */ /* 0x000fe400078e009b */
[----:B------:R-:W-:Y:S02]  /*5010*/  IMAD.MOV.U32 R168, RZ, RZ, R154 ;  /* 0x000000ffffa87224 */ /* 0x000fe400078e009a */
[----:B------:R-:W-:Y:S01]  /*5020*/  IMAD.MOV.U32 R169, RZ, RZ, R151 ;  /* 0x000000ffffa97224 */ /* 0x000fe200078e0097 */
[----:B------:R-:W-:Y:S01]  /*5030*/  MOV R117, R119 ;  /* 0x0000007700757202 */ /* 0x000fe20000000f00 */
[----:B-1----:R-:W-:Y:S01]  /*5040*/  FFMA.FTZ R3, R172, c[0x0][0x2d0], -R0 ;  /* 0x0000b400ac037a23 */ /* 0x002fe20000010800 */
[----:B------:R-:W-:Y:S01]  /*5050*/  MOV R128, R157 ;  /* 0x0000009d00807202 */ /* 0x000fe20000000f00 */
[----:B------:R-:W-:Y:S01]  /*5060*/  IMAD.MOV.U32 R116, RZ, RZ, R118 ;  /* 0x000000ffff747224 */ /* 0x000fe200078e0076 */
[----:B---3--:R-:W-:Y:S01]  /*5070*/  HMMA.16816.F32 R160, R8, R20, R160 ;  /* 0x0000001408a0723c */ /* 0x008fe200000018a0 */
[----:B------:R1:W3:Y:S01]  /*5080*/  MUFU.EX2 R62, R3 ;  /* 0x00000003003e7308 */ /* 0x0002e20000000800 */
[----:B------:R-:W-:Y:S01]  /*5090*/  IMAD.MOV.U32 R129, RZ, RZ, R148 ;  /* 0x000000ffff817224 */ /* 0x000fe200078e0094 */
[----:B------:R4:W5:Y:S01]  /*50a0*/  LDL.LU R239, [R1+0x78] ;  /* 0x0000780001ef7983 */ /* 0x0009620000300800 */
        /* <DEDUP_REMOVED lines=13> */
[----:B------:R-:W-:Y:S01]  /*5180*/  IMAD.MOV.U32 R120, RZ, RZ, R150 ;  /* 0x000000ffff787224 */ /* 0x000fe200078e0096 */
[C---:B------:R-:W-:Y:S01]  /*5190*/  HMMA.16816.F32 R164, R8.reuse, R22, R164 ;  /* 0x0000001608a4723c */ /* 0x040fe200000018a4 */
[----:B------:R1:W-:Y:S01]  /*51a0*/  MUFU.EX2 R60, R3 ;  /* 0x00000003003c7308 */ /* 0x0003e20000000800 */
[----:B------:R-:W-:Y:S01]  /*51b0*/  IMAD.MOV.U32 R152, RZ, RZ, R149 ;  /* 0x000000ffff987224 */ /* 0x000fe200078e0095 */
[----:B------:R4:W5:Y:S01]  /*51c0*/  LDL.LU R238, [R1+0x74] ;  /* 0x0000740001ee7983 */ /* 0x0009620000300800 */
[----:B------:R-:W-:Y:S02]  /*51d0*/  IMAD.MOV.U32 R153, RZ, RZ, R140 ;  /* 0x000000ffff997224 */ /* 0x000fe400078e008c */
[----:B------:R-:W-:Y:S02]  /*51e0*/  IMAD.MOV.U32 R173, RZ, RZ, R130 ;  /* 0x000000ffffad7224 */ /* 0x000fe400078e0082 */
[----:B------:R-:W-:Y:S01]  /*51f0*/  HMMA.16816.F32 R140, R8, R24, R108 ;  /* 0x00000018088c723c */ /* 0x000fe2000000186c */
[----:B------:R-:W-:-:S02]  /*5200*/  IMAD.MOV.U32 R169, RZ, RZ, R116 ;  /* 0x000000ffffa97224 */ /* 0x000fc400078e0074 */
[----:B------:R-:W-:Y:S02]  /*5210*/  IMAD.MOV.U32 R129, RZ, RZ, R147 ;  /* 0x000000ffff817224 */ /* 0x000fe400078e0093 */
[----:B------:R-:W-:-:S03]  /*5220*/  IMAD.MOV.U32 R130, RZ, RZ, R146 ;  /* 0x000000ffff827224 */ /* 0x000fc600078e0092 */
[C---:B------:R-:W-:Y:S01]  /*5230*/  HMMA.16816.F32 R148, R8.reuse, R26, R104 ;  /* 0x0000001a0894723c */ /* 0x040fe20000001868 */
[----:B-1----:R-:W-:Y:S02]  /*5240*/  FFMA.FTZ R3, R186, c[0x0][0x2d0], -R6 ;  /* 0x0000b400ba037a23 */ /* 0x002fe40000010806 */
[----:B------:R-:W-:Y:S02]  /*5250*/  IMAD.MOV.U32 R186, RZ, RZ, R187 ;  /* 0x000000ffffba7224 */ /* 0x000fe400078e00bb */
[----:B------:R-:W-:Y:S01]  /*5260*/  IMAD.MOV.U32 R187, RZ, RZ, R184 ;  /* 0x000000ffffbb7224 */ /* 0x000fe200078e00b8 */
[----:B------:R-:W-:Y:S02]  /*5270*/  MOV R184, R171 ;  /* 0x000000ab00b87202 */ /* 0x000fe40000000f00 */
[----:B------:R-:W-:Y:S01]  /*5280*/  HMMA.16816.F32 R92, R8, R16, R92 ;  /* 0x00000010085c723c */ /* 0x000fe2000000185c */
[----:B------:R-:W-:Y:S01]  /*5290*/  IMAD.MOV.U32 R171, RZ, RZ, R173 ;  /* 0x000000ffffab7224 */ /* 0x000fe200078e00ad */
[----:B------:R-:W-:Y:S01]  /*52a0*/  MOV R116, R237 ;  /* 0x000000ed00747202 */ /* 0x000fe20000000f00 */
[----:B------:R-:W-:-:S05]  /*52b0*/  IMAD.MOV.U32 R173, RZ, RZ, R168 ;  /* 0x000000ffffad7224 */ /* 0x000fca00078e00a8 */
[----:B------:R-:W-:Y:S01]  /*52c0*/  HMMA.16816.F32 R88, R8, R18, R88 ;  /* 0x000000120858723c */ /* 0x000fe20000001858 */
[----:B------:R-:W-:Y:S01]  /*52d0*/  IMAD.MOV.U32 R128, RZ, RZ, R144 ;  /* 0x000000ffff807224 */ /* 0x000fe200078e0090 */
[----:B------:R-:W-:-:S06]  /*52e0*/  MOV R168, R169 ;  /* 0x000000a900a87202 */ /* 0x000fcc0000000f00 */
[----:B------:R-:W-:Y:S01]  /*52f0*/  HMMA.16816.F32 R84, R8, R12, R84 ;  /* 0x0000000c0854723c */ /* 0x000fe20000001854 */
[----:B------:R-:W-:-:S07]  /*5300*/  IMAD.MOV.U32 R169, RZ, RZ, R129 ;  /* 0x000000ffffa97224 */ /* 0x000fce00078e0081 */
[----:B------:R-:W-:Y:S01]  /*5310*/  HMMA.16816.F32 R64, R8, R14, R64 ;  /* 0x0000000e0840723c */ /* 0x000fe20000001840 */
[----:B------:R-:W-:Y:S01]  /*5320*/  IMAD.MOV.U32 R129, RZ, RZ, R131 ;  /* 0x000000ffff817224 */ /* 0x000fe200078e0083 */
[----:B------:R-:W-:Y:S01]  /*5330*/  MOV R174, R187 ;  /* 0x000000bb00ae7202 */ /* 0x000fe20000000f00 */
[----:B------:R-:W-:Y:S01]  /*5340*/  IMAD.MOV.U32 R175, RZ, RZ, R184 ;  /* 0x000000ffffaf7224 */ /* 0x000fe200078e00b8 */
[----:B------:R4:W5:Y:S03]  /*5350*/  LDL.LU R237, [R1+0x70] ;  /* 0x0000700001ed7983 */ /* 0x0009660000300800 */
[----:B------:R-:W-:Y:S02]  /*5360*/  F2FP.PACK_AB R8, R114, R133 ;  /* 0x000000857208723e */ /* 0x000fe400000000ff */
[----:B--2---:R-:W-:Y:S02]  /*5370*/  F2FP.PACK_AB R9, R68, R61 ;  /* 0x0000003d4409723e */ /* 0x004fe400000000ff */
[----:B------:R-:W-:-:S02]  /*5380*/  F2FP.PACK_AB R10, R103, R101 ;  /* 0x00000065670a723e */ /* 0x000fc400000000ff */
[----:B---3--:R-:W-:Y:S02]  /*5390*/  F2FP.PACK_AB R11, R62, R63 ;  /* 0x0000003f3e0b723e */ /* 0x008fe400000000ff */
[----:B------:R-:W-:Y:S01]  /*53a0*/  MOV R131, R130 ;  /* 0x0000008200837202 */ /* 0x000fe20000000f00 */
[----:B------:R-:W-:Y:S02]  /*53b0*/  IMAD.MOV.U32 R130, RZ, RZ, R128 ;  /* 0x000000ffff827224 */ /* 0x000fe400078e0080 */
[----:B------:R-:W-:Y:S02]  /*53c0*/  IMAD.MOV.U32 R128, RZ, RZ, R116 ;  /* 0x000000ffff807224 */ /* 0x000fe400078e0074 */
[----:B------:R-:W-:Y:S01]  /*53d0*/  HMMA.16816.F32 R144, R8, R24, R56 ;  /* 0x000000180890723c */ /* 0x000fe20000001838 */
[----:B------:R1:W-:Y:S01]  /*53e0*/  MUFU.EX2 R57, R3 ;  /* 0x0000000300397308 */ /* 0x0003e20000000800 */
[----:B------:R-:W-:Y:S01]  /*53f0*/  MOV R116, R159 ;  /* 0x0000009f00747202 */ /* 0x000fe20000000f00 */
[----:B------:R-:W-:Y:S01]  /*5400*/  IMAD.MOV.U32 R159, RZ, RZ, R158 ;  /* 0x000000ffff9f7224 */ /* 0x000fe200078e009e */
[----:B------:R-:W-:Y:S01]  /*5410*/  MOV R221, R173 ;  /* 0x000000ad00dd7202 */ /* 0x000fe20000000f00 */
[----:B------:R-:W-:-:S02]  /*5420*/  IMAD.MOV.U32 R158, RZ, RZ, R236 ;  /* 0x000000ffff9e7224 */ /* 0x000fc400078e00ec */
[----:B------:R-:W-:Y:S01]  /*5430*/  IMAD.MOV.U32 R185, RZ, RZ, R171 ;  /* 0x000000ffffb97224 */ /* 0x000fe200078e00ab */
[----:B------:R-:W-:Y:S01]  /*5440*/  MOV R184, R129 ;  /* 0x0000008100b87202 */ /* 0x000fe20000000f00 */
[----:B------:R-:W-:Y:S01]  /*5450*/  IMAD.MOV.U32 R187, RZ, RZ, R169 ;  /* 0x000000ffffbb7224 */ /* 0x000fe200078e00a9 */
[----:B------:R-:W-:Y:S01]  /*5460*/  HMMA.16816.F32 R52, R8, R26, R52 ;  /* 0x0000001a0834723c */ /* 0x000fe20000001834 */
[----:B-1----:R-:W-:-:S07]  /*5470*/  FFMA.FTZ R3, R186, c[0x0][0x2d0], -R6 ;  /* 0x0000b400ba037a23 */ /* 0x002fce0000010806 */
[----:B------:R-:W-:Y:S01]  /*5480*/  HMMA.16816.F32 R48, R8, R12, R48 ;  /* 0x0000000c0830723c */ /* 0x000fe20000001830 */
[----:B------:R-:W-:Y:S01]  /*5490*/  IMAD.MOV.U32 R186, RZ, RZ, R168 ;  /* 0x000000ffffba7224 */ /* 0x000fe200078e00a8 */
[----:B------:R-:W1:Y:S01]  /*54a0*/  MUFU.EX2 R24, R4 ;  /* 0x0000000400187308 */ /* 0x000e620000000800 */
[----:B------:R-:W-:Y:S01]  /*54b0*/  IMAD.MOV.U32 R171, RZ, RZ, R131 ;  /* 0x000000ffffab7224 */ /* 0x000fe200078e0083 */
[----:B------:R-:W-:Y:S01]  /*54c0*/  MOV R168, R128 ;  /* 0x0000008000a87202 */ /* 0x000fe20000000f00 */
[----:B------:R-:W-:Y:S01]  /*54d0*/  IMAD.MOV.U32 R173, RZ, RZ, R130 ;  /* 0x000000ffffad7224 */ /* 0x000fe200078e0082 */
[----:B------:R-:W-:Y:S01]  /*54e0*/  MOV R131, R158 ;  /* 0x0000009e00837202 */ /* 0x000fe20000000f00 */
[----:B------:R4:W5:Y:S03]  /*54f0*/  LDL.LU R236, [R1+0x6c] ;  /* 0x00006c0001ec7983 */ /* 0x0009660000300800 */
[----:B------:R2:W-:Y:S01]  /*5500*/  MUFU.EX2 R56, R3 ;  /* 0x0000000300387308 */ /* 0x0005e20000000800 */
[----:B------:R-:W-:-:S02]  /*5510*/  IMAD.MOV.U32 R129, RZ, RZ, R159 ;  /* 0x000000ffff817224 */ /* 0x000fc400078e009f */
[----:B------:R-:W-:Y:S02]  /*5520*/  IMAD.MOV.U32 R130, RZ, RZ, R157 ;  /* 0x000000ffff827224 */ /* 0x000fe400078e009d */
[----:B------:R-:W-:Y:S02]  /*5530*/  IMAD.MOV.U32 R128, RZ, RZ, R156 ;  /* 0x000000ffff807224 */ /* 0x000fe400078e009c */
[----:B------:R-:W-:Y:S01]  /*5540*/  HMMA.16816.F32 R156, R8, R20, R44 ;  /* 0x00000014089c723c */ /* 0x000fe2000000182c */
[----:B------:R-:W-:Y:S02]  /*5550*/  IMAD.MOV.U32 R169, RZ, RZ, R116 ;  /* 0x000000ffffa97224 */ /* 0x000fe400078e0074 */
[----:B--2---:R-:W-:Y:S02]  /*5560*/  FFMA.FTZ R3, R174, c[0x0][0x2d0], -R6 ;  /* 0x0000b400ae037a23 */ /* 0x004fe40000010806 */
        /* <DEDUP_REMOVED lines=12> */
[----:B------:R-:W-:Y:S01]  /*5630*/  IMAD.MOV.U32 R169, RZ, RZ, R129 ;  /* 0x000000ffffa97224 */ /* 0x000fe200078e0081 */
[----:B------:R-:W-:Y:S01]  /*5640*/  MOV R129, R131 ;  /* 0x0000008300817202 */ /* 0x000fe20000000f00 */
[----:B--2---:R-:W-:Y:S01]  /*5650*/  FFMA.FTZ R3, R174, c[0x0][0x2d0], -R5 ;  /* 0x0000b400ae037a23 */ /* 0x004fe20000010805 */
[----:B------:R-:W-:Y:S01]  /*5660*/  HMMA.16816.F32 R40, R8, R22, R40 ;  /* 0x000000160828723c */ /* 0x000fe20000001828 */
[----:B------:R-:W-:Y:S01]  /*5670*/  IMAD.MOV.U32 R174, RZ, RZ, R175 ;  /* 0x000000ffffae7224 */ /* 0x000fe200078e00af */
[----:B------:R4:W5:Y:S01]  /*5680*/  LDL.LU R235, [R1+0x68] ;  /* 0x0000680001eb7983 */ /* 0x0009620000300800 */
        /* <DEDUP_REMOVED lines=8> */
[----:B------:R-:W-:Y:S01]  /*5710*/  MOV R128, R116 ;  /* 0x0000007400807202 */ /* 0x000fe20000000f00 */
        /* <DEDUP_REMOVED lines=19> */
[----:B------:R-:W-:Y:S01]  /*5850*/  HMMA.16816.F32 R28, R8, R14, R28 ;  /* 0x0000000e081c723c */ /* 0x000fe2000000181c */
[----:B------:R-:W-:Y:S01]  /*5860*/  IMAD.MOV.U32 R186, RZ, RZ, R168 ;  /* 0x000000ffffba7224 */ /* 0x000fe200078e00a8 */
[----:B------:R4:W5:Y:S01]  /*5870*/  LDL.LU R234, [R1+0x64] ;  /* 0x0000640001ea7983 */ /* 0x0009620000300800 */
[----:B------:R-:W-:-:S02]  /*5880*/  IMAD.MOV.U32 R227, RZ, RZ, R185 ;  /* 0x000000ffffe37224 */ /* 0x000fc400078e00b9 */
[----:B--2---:R-:W-:Y:S02]  /*5890*/  FFMA.FTZ R3, R174, c[0x0][0x2d0], -R5 ;  /* 0x0000b400ae037a23 */ /* 0x004fe40000010805 */
[----:B------:R-:W-:Y:S01]  /*58a0*/  IMAD.MOV.U32 R168, RZ, RZ, R128 ;  /* 0x000000ffffa87224 */ /* 0x000fe200078e0080 */
[----:B------:R-:W-:Y:S01]  /*58b0*/  MOV R128, R152 ;  /* 0x0000009800807202 */ /* 0x000fe20000000f00 */
        /* <DEDUP_REMOVED lines=17> */
[----:B------:R-:W-:Y:S02]  /*59d0*/  IMAD.MOV.U32 R169, RZ, RZ, R116 ;  /* 0x000000ffffa97224 */ /* 0x000fe400078e0074 */
[----:B--2---:R-:W-:Y:S01]  /*59e0*/  FFMA.FTZ R3, R224, c[0x0][0x2d0], -R5 ;  /* 0x0000b400e0037a23 */ /* 0x004fe20000010805 */
[----:B------:R-:W-:Y:S01]  /*59f0*/  MOV R224, R187 ;  /* 0x000000bb00e07202 */ /* 0x000fe20000000f00 */
[----:B------:R-:W-:Y:S02]  /*5a00*/  IMAD.MOV.U32 R120, RZ, RZ, R125 ;  /* 0x000000ffff787224 */ /* 0x000fe400078e007d */
[----:B------:R-:W-:Y:S01]  /*5a10*/  IMAD.MOV.U32 R174, RZ, RZ, R128 ;  /* 0x000000ffffae7224 */ /* 0x000fe200078e0080 */
[----:B------:R2:W-:Y:S01]  /*5a20*/  MUFU.EX2 R26, R3 ;  /* 0x00000003001a7308 */ /* 0x0005e20000000800 */
[----:B------:R-:W-:Y:S02]  /*5a30*/  IMAD.MOV.U32 R116, RZ, RZ, R153 ;  /* 0x000000ffff747224 */ /* 0x000fe400078e0099 */
[----:B------:R-:W-:-:S02]  /*5a40*/  IMAD.MOV.U32 R78, RZ, RZ, R246 ;  /* 0x000000ffff4e7224 */ /* 0x000fc400078e00f6 */
[----:B------:R-:W-:Y:S02]  /*5a50*/  IMAD.MOV.U32 R73, RZ, RZ, R175 ;  /* 0x000000ffff497224 */ /* 0x000fe400078e00af */
[----:B------:R-:W-:Y:S02]  /*5a60*/  IMAD.MOV.U32 R75, RZ, RZ, R186 ;  /* 0x000000ffff4b7224 */ /* 0x000fe400078e00ba */
[----:B------:R-:W-:Y:S02]  /*5a70*/  IMAD.MOV.U32 R128, RZ, RZ, R123 ;  /* 0x000000ffff807224 */ /* 0x000fe400078e007b */
[----:B------:R-:W-:Y:S02]  /*5a80*/  IMAD.MOV.U32 R246, RZ, RZ, R221 ;  /* 0x000000fffff67224 */ /* 0x000fe400078e00dd */
[----:B------:R-:W-:Y:S01]  /*5a90*/  IMAD.MOV.U32 R227, RZ, RZ, R184 ;  /* 0x000000ffffe37224 */ /* 0x000fe200078e00b8 */
[----:B------:R-:W-:Y:S01]  /*5aa0*/  MOV R185, R131 ;  /* 0x0000008300b97202 */ /* 0x000fe20000000f00 */
[----:B------:R-:W-:-:S02]  /*5ab0*/  IMAD.MOV.U32 R221, RZ, RZ, R129 ;  /* 0x000000ffffdd7224 */ /* 0x000fc400078e0081 */
[----:B--2---:R-:W-:Y:S01]  /*5ac0*/  FFMA.FTZ R3, R77, c[0x0][0x2d0], -R5 ;  /* 0x0000b4004d037a23 */ /* 0x004fe20000010805 */
[----:B------:R-:W-:Y:S01]  /*5ad0*/  MOV R125, R232 ;  /* 0x000000e8007d7202 */ /* 0x000fe20000000f00 */
[----:B------:R-:W-:Y:S01]  /*5ae0*/  IMAD.MOV.U32 R129, RZ, RZ, R120 ;  /* 0x000000ffff817224 */ /* 0x000fe200078e0078 */
[----:B------:R-:W-:Y:S01]  /*5af0*/  MOV R245, R116 ;  /* 0x0000007400f57202 */ /* 0x000fe20000000f00 */
[----:B------:R-:W-:Y:S01]  /*5b00*/  IMAD.MOV.U32 R131, RZ, RZ, R121 ;  /* 0x000000ffff837224 */ /* 0x000fe200078e0079 */
[----:B------:R2:W-:Y:S01]  /*5b10*/  MUFU.EX2 R25, R3 ;  /* 0x0000000300197308 */ /* 0x0005e20000000800 */
[----:B------:R-:W-:Y:S01]  /*5b20*/  FFMA.FTZ R5, R79, c[0x0][0x2d0], -R7 ;  /* 0x0000b4004f057a23 */ /* 0x000fe20000010807 */
[----:B------:R-:W-:Y:S01]  /*5b30*/  MOV R77, R128 ;  /* 0x00000080004d7202 */ /* 0x000fe20000000f00 */
[--C-:B------:R-:W-:Y:S02]  /*5b40*/  FFMA.FTZ R6, R73, c[0x0][0x2d0], -R0.reuse ;  /* 0x0000b40049067a23 */ /* 0x100fe40000010800 */
[--C-:B------:R-:W-:Y:S01]  /*5b50*/  FFMA.FTZ R12, R74, c[0x0][0x2d0], -R0.reuse ;  /* 0x0000b4004a0c7a23 */ /* 0x100fe20000010800 */
[----:B------:R-:W-:Y:S01]  /*5b60*/  MOV R171, R130 ;  /* 0x0000008200ab7202 */ /* 0x000fe20000000f00 */
[----:B------:R-:W-:-:S02]  /*5b70*/  FFMA.FTZ R4, R75, c[0x0][0x2d0], -R0 ;  /* 0x0000b4004b047a23 */ /* 0x000fc40000010800 */
[----:B------:R-:W-:Y:S01]  /*5b80*/  FADD.FTZ R20, R177, R176 ;  /* 0x000000b0b1147221 */ /* 0x000fe20000010000 */
[----:B------:R-:W-:Y:S01]  /*5b90*/  HMMA.16816.F32 R36, R8, R18, R36 ;  /* 0x000000120824723c */ /* 0x000fe20000001824 */
[----:B------:R-:W-:Y:S02]  /*5ba0*/  FFMA.FTZ R13, R224, c[0x0][0x2d0], -R0 ;  /* 0x0000b400e00d7a23 */ /* 0x000fe40000010800 */
[----:B------:R-:W-:Y:S02]  /*5bb0*/  FADD.FTZ R21, R183, R182 ;  /* 0x000000b6b7157221 */ /* 0x000fe40000010000 */
[----:B------:R-:W-:Y:S01]  /*5bc0*/  FADD.FTZ R22, R179, R178 ;  /* 0x000000b2b3167221 */ /* 0x000fe20000010000 */
[----:B------:R-:W-:Y:S01]  /*5bd0*/  MOV R187, R168 ;  /* 0x000000a800bb7202 */ /* 0x000fe20000000f00 */
[----:B------:R-:W-:Y:S01]  /*5be0*/  FADD.FTZ R0, R246, R227 ;  /* 0x000000e3f6007221 */ /* 0x000fe20000010000 */
[----:B------:R4:W5:Y:S01]  /*5bf0*/  LDL.LU R232, [R1+0x5c] ;  /* 0x00005c0001e87983 */ /* 0x0009620000300800 */
[----:B------:R-:W-:-:S02]  /*5c00*/  IMAD.MOV.U32 R116, RZ, RZ, R139 ;  /* 0x000000ffff747224 */ /* 0x000fc400078e008b */
[----:B--2---:R-:W-:Y:S01]  /*5c10*/  FFMA.FTZ R3, R78, c[0x0][0x2d0], -R7 ;  /* 0x0000b4004e037a23 */ /* 0x004fe20000010807 */
[----:B------:R-:W-:Y:S01]  /*5c20*/  MOV R246, R129 ;  /* 0x0000008100f67202 */ /* 0x000fe20000000f00 */
[----:B------:R-:W-:Y:S01]  /*5c30*/  IMAD.MOV.U32 R130, RZ, RZ, R154 ;  /* 0x000000ffff827224 */ /* 0x000fe200078e009a */
[----:B------:R2:W-:Y:S01]  /*5c40*/  MUFU.EX2 R15, R5 ;  /* 0x00000005000f7308 */ /* 0x0005e20000000800 */
[----:B------:R-:W-:Y:S02]  /*5c50*/  IMAD.MOV.U32 R73, RZ, RZ, R119 ;  /* 0x000000ffff497224 */ /* 0x000fe400078e0077 */
[----:B------:R-:W-:Y:S01]  /*5c60*/  IMAD.MOV.U32 R79, RZ, RZ, R117 ;  /* 0x000000ffff4f7224 */ /* 0x000fe200078e0075 */
[----:B------:R-:W-:Y:S01]  /*5c70*/  MOV R75, R126 ;  /* 0x0000007e004b7202 */ /* 0x000fe20000000f00 */
[----:B------:R-:W-:Y:S01]  /*5c80*/  IMAD.MOV.U32 R227, RZ, RZ, R131 ;  /* 0x000000ffffe37224 */ /* 0x000fe200078e0083 */
[----:B------:R-:W3:Y:S01]  /*5c90*/  LDSM.16.MT88.4 R152, [R228+0x3100] ;  /* 0x00310000e498783b */ /* 0x000ee20000004200 */
[----:B------:R-:W-:Y:S01]  /*5ca0*/  IMAD.MOV.U32 R78, RZ, RZ, R116 ;  /* 0x000000ffff4e7224 */ /* 0x000fe200078e0074 */
[----:B------:R1:W-:Y:S01]  /*5cb0*/  MUFU.EX2 R11, R4 ;  /* 0x00000004000b7308 */ /* 0x0003e20000000800 */
[----:B------:R-:W-:Y:S01]  /*5cc0*/  IMAD.MOV.U32 R175, RZ, RZ, R130 ;  /* 0x000000ffffaf7224 */ /* 0x000fe200078e0082 */
[----:B------:R-:W-:Y:S01]  /*5cd0*/  MOV R130, R122 ;  /* 0x0000007a00827202 */ /* 0x000fe20000000f00 */
[----:B------:R-:W-:Y:S01]  /*5ce0*/  FFMA.FTZ R7, R72, c[0x0][0x2d0], -R7 ;  /* 0x0000b40048077a23 */ /* 0x000fe20000010807 */
[----:B------:R-:W-:Y:S01]  /*5cf0*/  MOV R72, R118 ;  /* 0x0000007600487202 */ /* 0x000fe20000000f00 */
[----:B------:R-:W-:Y:S01]  /*5d00*/  IMAD.MOV.U32 R74, RZ, RZ, R127 ;  /* 0x000000ffff4a7224 */ /* 0x000fe200078e007f */
[----:B------:R-:W-:Y:S01]  /*5d10*/  LDSM.16.MT88.4 R120, [R229+0x3100] ;  /* 0x00310000e578783b */ /* 0x000fe20000004200 */
[----:B--2---:R-:W-:Y:S01]  /*5d20*/  FADD.FTZ R5, R125, R0 ;  /* 0x000000007d057221 */ /* 0x004fe20000010000 */
[----:B------:R2:W-:Y:S01]  /*5d30*/  MUFU.EX2 R23, R3 ;  /* 0x0000000300177308 */ /* 0x0005e20000000800 */
[----:B------:R-:W-:Y:S01]  /*5d40*/  FADD.FTZ R0, R227, R22 ;  /* 0x00000016e3007221 */ /* 0x000fe20000010000 */
[----:B------:R-:W-:Y:S01]  /*5d50*/  LDSM.16.MT88.4 R16, [R230+0x3100] ;  /* 0x00310000e610783b */ /* 0x000fe20000004200 */
[----:B------:R-:W-:-:S02]  /*5d60*/  FADD.FTZ R5, R246, R5 ;  /* 0x00000005f6057221 */ /* 0x000fc40000010000 */
[----:B------:R-:W-:Y:S01]  /*5d70*/  IMAD.MOV.U32 R186, RZ, RZ, R169 ;  /* 0x000000ffffba7224 */ /* 0x000fe200078e00a9 */
[----:B------:R4:W5:Y:S01]  /*5d80*/  LDL.LU R139, [R1+0x58] ;  /* 0x00005800018b7983 */ /* 0x0009620000300800 */
[----:B-1----:R-:W-:Y:S01]  /*5d90*/  FADD.FTZ R4, R77, R20 ;  /* 0x000000144d047221 */ /* 0x002fe20000010000 */
[----:B------:R1:W1:Y:S01]  /*5da0*/  MUFU.EX2 R9, R6 ;  /* 0x0000000600097308 */ /* 0x0002620000000800 */
[----:B------:R-:W-:Y:S01]  /*5db0*/  IMAD.MOV.U32 R77, RZ, RZ, R78 ;  /* 0x000000ffff4d7224 */ /* 0x000fe200078e004e */
[----:B------:R-:W-:Y:S01]  /*5dc0*/  MOV R78, R79 ;  /* 0x0000004f004e7202 */ /* 0x000fe20000000f00 */
[----:B------:R-:W-:Y:S02]  /*5dd0*/  FADD.FTZ R4, R185, R4 ;  /* 0x00000004b9047221 */ /* 0x000fe40000010000 */
[----:B--2---:R-:W-:Y:S02]  /*5de0*/  FADD.FTZ R3, R73, R21 ;  /* 0x0000001549037221 */ /* 0x004fe40000010000 */
[----:B------:R-:W-:-:S02]  /*5df0*/  IMAD.MOV.U32 R224, RZ, RZ, R130 ;  /* 0x000000ffffe07224 */ /* 0x000fc400078e0082 */
[----:B------:R-:W-:Y:S02]  /*5e00*/  IMAD.MOV.U32 R79, RZ, RZ, R72 ;  /* 0x000000ffff4f7224 */ /* 0x000fe400078e0048 */
[----:B-1----:R-:W-:Y:S02]  /*5e10*/  FADD.FTZ R6, R187, R3 ;  /* 0x00000003bb067221 */ /* 0x002fe40000010000 */
[----:B------:R-:W-:Y:S02]  /*5e20*/  FADD.FTZ R3, R173, R0 ;  /* 0x00000000ad037221 */ /* 0x000fe40000010000 */
[----:B------:R-:W-:Y:S01]  /*5e30*/  FADD.FTZ R0, R76, R5 ;  /* 0x000000054c007221 */ /* 0x000fe20000010000 */
[----:B------:R-:W-:Y:S01]  /*5e40*/  MOV R73, R75 ;  /* 0x0000004b00497202 */ /* 0x000fe20000000f00 */
[----:B------:R-:W-:Y:S02]  /*5e50*/  FADD.FTZ R5, R180, R4 ;  /* 0x00000004b4057221 */ /* 0x000fe40000010000 */
[----:B------:R-:W-:-:S02]  /*5e60*/  IMAD.MOV.U32 R72, RZ, RZ, R74 ;  /* 0x000000ffff487224 */ /* 0x000fc400078e004a */
[----:B------:R-:W-:Y:S02]  /*5e70*/  FADD.FTZ R4, R77, R6 ;  /* 0x000000064d047221 */ /* 0x000fe40000010000 */
[----:B------:R-:W-:Y:S01]  /*5e80*/  FADD.FTZ R3, R78, R3 ;  /* 0x000000034e037221 */ /* 0x000fe20000010000 */
[----:B------:R1:W-:Y:S01]  /*5e90*/  MUFU.EX2 R14, R7 ;  /* 0x00000007000e7308 */ /* 0x0003e20000000800 */
[----:B------:R-:W-:Y:S02]  /*5ea0*/  IMAD.MOV.U32 R74, RZ, RZ, R224 ;  /* 0x000000ffff4a7224 */ /* 0x000fe400078e00e0 */
[----:B------:R-:W-:Y:S01]  /*5eb0*/  FADD.FTZ R0, R79, R0 ;  /* 0x000000004f007221 */ /* 0x000fe20000010000 */
[----:B------:R-:W-:Y:S01]  /*5ec0*/  MOV R224, R174 ;  /* 0x000000ae00e07202 */ /* 0x000fe20000000f00 */
[----:B------:R-:W-:Y:S02]  /*5ed0*/  FADD.FTZ R8, R181, R5 ;  /* 0x00000005b5087221 */ /* 0x000fe40000010000 */
[----:B------:R-:W-:-:S02]  /*5ee0*/  IMAD.MOV.U32 R75, RZ, RZ, R245 ;  /* 0x000000ffff4b7224 */ /* 0x000fc400078e00f5 */
[----:B------:R-:W-:Y:S02]  /*5ef0*/  FADD.FTZ R6, R73, R3 ;  /* 0x0000000349067221 */ /* 0x000fe40000010000 */
[----:B------:R-:W-:Y:S02]  /*5f00*/  IMAD.MOV.U32 R184, RZ, RZ, R171 ;  /* 0x000000ffffb87224 */ /* 0x000fe400078e00ab */
[----:B------:R-:W-:Y:S02]  /*5f10*/  IMAD.MOV.U32 R227, RZ, RZ, R175 ;  /* 0x000000ffffe37224 */ /* 0x000fe400078e00af */
[----:B-1----:R-:W-:Y:S02]  /*5f20*/  FADD.FTZ R7, R72, R4 ;  /* 0x0000000448077221 */ /* 0x002fe40000010000 */
[----:B------:R-:W-:Y:S01]  /*5f30*/  FADD.FTZ R5, R74, R0 ;  /* 0x000000004a057221 */ /* 0x000fe20000010000 */
[----:B------:R-:W-:Y:S01]  /*5f40*/  MOV R245, R186 ;  /* 0x000000ba00f57202 */ /* 0x000fe20000000f00 */
[----:B------:R-:W-:Y:S01]  /*5f50*/  FADD.FTZ R4, R250, R8 ;  /* 0x00000008fa047221 */ /* 0x000fe20000010000 */
[----:B------:R-:W1:Y:S01]  /*5f60*/  MUFU.EX2 R10, R12 ;  /* 0x0000000c000a7308 */ /* 0x000e620000000800 */
[----:B------:R-:W-:Y:S01]  /*5f70*/  IMAD.MOV.U32 R246, RZ, RZ, R221 ;  /* 0x000000fffff67224 */ /* 0x000fe200078e00dd */
[----:B------:R-:W2:Y:S01]  /*5f80*/  LDSM.16.MT88.4 R168, [R231+0x3100] ;  /* 0x00310000e7a8783b */ /* 0x000ea20000004200 */
[----:B------:R-:W-:-:S02]  /*5f90*/  FADD.FTZ R3, R75, R7 ;  /* 0x000000074b037221 */ /* 0x000fc40000010000 */
[----:B------:R-:W-:Y:S02]  /*5fa0*/  FADD.FTZ R0, R224, R6 ;  /* 0x00000006e0007221 */ /* 0x000fe40000010000 */
[----:B------:R-:W-:Y:S02]  /*5fb0*/  IMAD.MOV.U32 R221, RZ, RZ, R184 ;  /* 0x000000ffffdd7224 */ /* 0x000fe400078e00b8 */
        /* <DEDUP_REMOVED lines=64> */
[----:B------:R-:W1:Y:S01]  /*63c0*/  MUFU.EX2 R13, R13 ;  /* 0x0000000d000d7308 */ /* 0x000e620000000800 */
        /* <DEDUP_REMOVED lines=9> */
[----:B-1----:R-:W-:Y:S02]  /*6460*/  FADD.FTZ R0, R10, R4 ;  /* 0x000000040a007221 */ /* 0x002fe40000010000 */
        /* <DEDUP_REMOVED lines=10> */
[----:B------:R4:W-:Y:S04]  /*6510*/  STL [R1+0x4], R6 ;  /* 0x0000040601007387 */ /* 0x0009e80000100800 */
[----:B------:R4:W-:Y:S04]  /*6520*/  STL [R1], R4 ;  /* 0x0000000401007387 */ /* 0x0009e80000100800 */
        /* <DEDUP_REMOVED lines=10> */
[C---:B---3--:R-:W-:Y:S08]  /*65d0*/  HMMA.16816.F32 R140, R128.reuse, R152, R140 ;  /* 0x00000098808c723c */ /* 0x048ff0000000188c */
[C---:B------:R-:W-:Y:S08]  /*65e0*/  HMMA.16816.F32 R148, R128.reuse, R154, R148 ;  /* 0x0000009a8094723c */ /* 0x040ff00000001894 */
[C---:B--2---:R-:W-:Y:S08]  /*65f0*/  HMMA.16816.F32 R160, R128.reuse, R168, R160 ;  /* 0x000000a880a0723c */ /* 0x044ff000000018a0 */
        /* <DEDUP_REMOVED lines=14> */
[----:B----4-:R-:W2:Y:S01]  /*66e0*/  LDL.LU R221, [R1+0x38] ;  /* 0x0000380001dd7983 */ /* 0x010ea20000300800 */
        /* <DEDUP_REMOVED lines=16> */
.L_x_738:
[----:B------:R-:W2:Y:S01]  /*67f0*/  LDL.64 R72, [R1+0x20] ;  /* 0x0000200001487983 */ /* 0x000ea20000100a00 */
[----:B------:R-:W-:Y:S04]  /*6800*/  DEPBAR.LE SB0, 0x0 ;  /* 0x000080000000791a */ /* 0x000fe80000000000 */
[----:B------:R-:W-:Y:S01]  /*6810*/  SHF.R.S32.HI R2, RZ, 0x1f, R246 ;  /* 0x0000001fff027819 */ /* 0x000fe200000114f6 */
[----:B------:R-:W-:Y:S01]  /*6820*/  BAR.SYNC.DEFER_BLOCKING 0x0 ;  /* 0x0000000000007b1d */ /* 0x000fe20000010000 */
[----:B------:R-:W-:Y:S01]  /*6830*/  IMAD.WIDE.U32 R84, R246, c[0x0][0x208], RZ ;  /* 0x00008200f6547a25 */ /* 0x000fe200078e00ff */
[----:B------:R-:W-:Y:S03]  /*6840*/  MOV R247, c[0x0][0x1e0] ;  /* 0x0000780000f77a02 */ /* 0x000fe60000000f00 */
[----:B------:R-:W-:Y:S04]  /*6850*/  IMAD R2, R2, c[0x0][0x208], RZ ;  /* 0x0000820002027a24 */ /* 0x000fe800078e02ff */
[----:B------:R-:W-:Y:S05]  /*6860*/  IMAD R2, R246, c[0x0][0x20c], R2 ;  /* 0x00008300f6027a24 */ /* 0x000fea00078e0202 */
[----:B------:R-:W-:Y:S05]  /*6870*/  IADD3 R2, R85, R2, RZ ;  /* 0x0000000255027210 */ /* 0x000fea0007ffe0ff */
[----:B------:R-:W-:Y:S01]  /*6880*/  IMAD R2, R2, 0x70, RZ ;  /* 0x0000007002027824 */ /* 0x000fe200078e02ff */
[----:B-----5:R-:W-:Y:S08]  /*6890*/  LDSM.16.M88.4 R112, [R234+0x7100] ;  /* 0x00710000ea70783b */ /* 0x020ff00000000200 */
[----:B------:R-:W3:Y:S08]  /*68a0*/  LDSM.16.M88.4 R16, [R139+0x3900] ;  /* 0x003900008b10783b */ /* 0x000ef00000000200 */
[----:B------:R-:W4:Y:S08]  /*68b0*/  LDSM.16.M88.4 R108, [R234+0x9100] ;  /* 0x00910000ea6c783b */ /* 0x000f300000000200 */
[----:B------:R-:W1:Y:S08]  /*68c0*/  LDSM.16.M88.4 R32, [R139+0x4100] ;  /* 0x004100008b20783b */ /* 0x000e700000000200 */
[----:B------:R-:W1:Y:S08]  /*68d0*/  LDSM.16.M88.4 R48, [R139+0x4900] ;  /* 0x004900008b30783b */ /* 0x000e700000000200 */
[----:B------:R-:W1:Y:S02]  /*68e0*/  LDSM.16.M88.4 R64, [R139+0x5100] ;  /* 0x005100008b40783b */ /* 0x000e640000000200 */
[-C--:B-1-3--:R-:W-:Y:S06]  /*68f0*/  HMMA.16816.F32 R4, R112, R16.reuse, RZ ;  /* 0x000000107004723c */ /* 0x08afec00000018ff */
[----:B------:R-:W1:Y:S02]  /*6900*/  LDSM.16.M88.4 R80, [R139+0x5900] ;  /* 0x005900008b50783b */ /* 0x000e640000000200 */
[C---:B----4-:R-:W-:Y:S06]  /*6910*/  HMMA.16816.F32 R8, R108.reuse, R16, RZ ;  /* 0x000000106c08723c */ /* 0x050fec00000018ff */
[----:B------:R-:W3:Y:S02]  /*6920*/  LDSM.16.M88.4 R96, [R139+0x6100] ;  /* 0x006100008b60783b */ /* 0x000ee40000000200 */
[-C--:B------:R-:W-:Y:S06]  /*6930*/  HMMA.16816.F32 R12, R108, R18.reuse, RZ ;  /* 0x000000126c0c723c */ /* 0x080fec00000018ff */
[----:B------:R-:W4:Y:S02]  /*6940*/  LDSM.16.M88.4 R188, [R139+0x6900] ;  /* 0x006900008bbc783b */ /* 0x000f240000000200 */
[C---:B------:R-:W-:Y:S06]  /*6950*/  HMMA.16816.F32 R16, R112.reuse, R18, RZ ;  /* 0x000000127010723c */ /* 0x040fec00000018ff */
[----:B------:R-:W-:Y:S02]  /*6960*/  LDSM.16.M88.4 R192, [R237+0x7100] ;  /* 0x00710000edc0783b */ /* 0x000fe40000000200 */
[-C--:B------:R-:W-:Y:S06]  /*6970*/  HMMA.16816.F32 R20, R112, R32.reuse, RZ ;  /* 0x000000207014723c */ /* 0x080fec00000018ff */
[----:B------:R-:W1:Y:S02]  /*6980*/  LDSM.16.M88.4 R196, [R238] ;  /* 0x00000000eec4783b */ /* 0x000e640000000200 */
[C---:B------:R-:W-:Y:S06]  /*6990*/  HMMA.16816.F32 R24, R108.reuse, R32, RZ ;  /* 0x000000206c18723c */ /* 0x040fec00000018ff */
[----:B------:R-:W1:Y:S02]  /*69a0*/  LDSM.16.M88.4 R200, [R237+0x9100] ;  /* 0x00910000edc8783b */ /* 0x000e640000000200 */
[-C--:B------:R-:W-:Y:S06]  /*69b0*/  HMMA.16816.F32 R28, R108, R34.reuse, RZ ;  /* 0x000000226c1c723c */ /* 0x080fec00000018ff */
[----:B------:R-:W1:Y:S02]  /*69c0*/  LDSM.16.M88.4 R204, [R244] ;  /* 0x00000000f4cc783b */ /* 0x000e640000000200 */
[C---:B------:R-:W-:Y:S06]  /*69d0*/  HMMA.16816.F32 R32, R112.reuse, R34, RZ ;  /* 0x000000227020723c */ /* 0x040fec00000018ff */
[----:B------:R-:W1:Y:S02]  /*69e0*/  LDSM.16.M88.4 R208, [R243] ;  /* 0x00000000f3d0783b */ /* 0x000e640000000200 */
[-C--:B------:R-:W-:Y:S06]  /*69f0*/  HMMA.16816.F32 R36, R112, R48.reuse, RZ ;  /* 0x000000307024723c */ /* 0x080fec00000018ff */
[----:B------:R-:W1:Y:S02]  /*6a00*/  LDSM.16.M88.4 R212, [R242] ;  /* 0x00000000f2d4783b */ /* 0x000e640000000200 */
[C---:B------:R-:W-:Y:S06]  /*6a10*/  HMMA.16816.F32 R40, R108.reuse, R48, RZ ;  /* 0x000000306c28723c */ /* 0x040fec00000018ff */
[----:B------:R-:W1:Y:S02]  /*6a20*/  LDSM.16.M88.4 R216, [R241] ;  /* 0x00000000f1d8783b */ /* 0x000e640000000200 */
[-C--:B------:R-:W-:Y:S06]  /*6a30*/  HMMA.16816.F32 R44, R108, R50.reuse, RZ ;  /* 0x000000326c2c723c */ /* 0x080fec00000018ff */
[----:B------:R-:W1:Y:S02]  /*6a40*/  LDSM.16.M88.4 R220, [R240] ;  /* 0x00000000f0dc783b */ /* 0x000e640000000200 */
[C---:B------:R-:W-:Y:S06]  /*6a50*/  HMMA.16816.F32 R48, R112.reuse, R50, RZ ;  /* 0x000000327030723c */ /* 0x040fec00000018ff */
[----:B------:R-:W2:Y:S02]  /*6a60*/  LDSM.16.M88.4 R224, [R239] ;  /* 0x00000000efe0783b */ /* 0x000ea40000000200 */
[-C--:B------:R-:W-:Y:S06]  /*6a70*/  HMMA.16816.F32 R52, R112, R64.reuse, RZ ;  /* 0x000000407034723c */ /* 0x080fec00000018ff */
[----:B------:R-:W4:Y:S06]  /*6a80*/  LDL.64 R250, [R1+0x28] ;  /* 0x0000280001fa7983 */ /* 0x000f2c0000100a00 */
[----:B------:R-:W4:Y:S01]  /*6a90*/  LDL.64 R248, [R1+0x30] ;  /* 0x0000300001f87983 */ /* 0x000f220000100a00 */
[C---:B------:R-:W-:Y:S08]  /*6aa0*/  HMMA.16816.F32 R56, R108.reuse, R64, RZ ;  /* 0x000000406c38723c */ /* 0x040ff000000018ff */
[-C--:B------:R-:W-:Y:S08]  /*6ab0*/  HMMA.16816.F32 R60, R108, R66.reuse, RZ ;  /* 0x000000426c3c723c */ /* 0x080ff000000018ff */
[C---:B------:R-:W-:Y:S08]  /*6ac0*/  HMMA.16816.F32 R64, R112.reuse, R66, RZ ;  /* 0x000000427040723c */ /* 0x040ff000000018ff */
[-C--:B-1----:R-:W-:Y:S01]  /*6ad0*/  HMMA.16816.F32 R68, R112, R80.reuse, RZ ;  /* 0x000000507044723c */ /* 0x082fe200000018ff */
[----:B--2---:R-:W-:Y:S07]  /*6ae0*/  IMAD.WIDE.U32 R84, R84, 0x70, R72 ;  /* 0x0000007054547825 */ /* 0x004fee00078e0048 */
[C---:B------:R-:W-:Y:S04]  /*6af0*/  HMMA.16816.F32 R72, R108.reuse, R80, RZ ;  /* 0x000000506c48723c */ /* 0x040fe800000018ff */
[C---:B------:R-:W-:Y:S02]  /*6b00*/  LEA R90, P1, R84.reuse, c[0x0][0x1f8], 0x1 ;  /* 0x00007e00545a7a11 */ /* 0x040fe400078208ff */
[----:B------:R-:W-:Y:S02]  /*6b10*/  IADD3 R2, R85, R2, RZ ;  /* 0x0000000255027210 */ /* 0x000fe40007ffe0ff */
[-C--:B------:R-:W-:Y:S04]  /*6b20*/  HMMA.16816.F32 R76, R108, R82.reuse, RZ ;  /* 0x000000526c4c723c */ /* 0x080fe800000018ff */
[----:B------:R-:W-:Y:S02]  /*6b30*/  LEA.HI.X R91, R84, c[0x0][0x1fc], R2, 0x1, P1 ;  /* 0x00007f00545b7a11 */ /* 0x000fe400008f0c02 */
[----:B------:R-:W-:Y:S03]  /*6b40*/  IADD3 R88, P1, R90, UR4, RZ ;  /* 0x000000045a587c10 */ /* 0x000fe6000ff3e0ff */
[----:B------:R-:W-:Y:S01]  /*6b50*/  @!PT LDS RZ, [RZ] ;  /* 0x00000000fffff984 */ /* 0x000fe20000000800 */
[----:B------:R-:W-:Y:S01]  /*6b60*/  @!PT LDS RZ, [RZ] ;  /* 0x00000000fffff984 */ /* 0x000fe20000000800 */
[----:B------:R-:W-:Y:S01]  /*6b70*/  @!PT LDS RZ, [RZ] ;  /* 0x00000000fffff984 */ /* 0x000fe20000000800 */
[----:B------:R1:W-:Y:S01]  /*6b80*/  LDGSTS.E.BYPASS.LTC128B.128 [R245+0x100], [R90.64], !P0 ;  /* 0x001000005af57fae */ /* 0x0003e2000c101d48 */
[C---:B------:R-:W-:Y:S02]  /*6b90*/  HMMA.16816.F32 R80, R112.reuse, R82, RZ ;  /* 0x000000527050723c */ /* 0x040fe400000018ff */
[----:B------:R-:W-:Y:S02]  /*6ba0*/  IADD3.X R89, R91, UR5, RZ, P1, !PT ;  /* 0x000000055b597c10 */ /* 0x000fe40008ffe4ff */
[----:B------:R-:W-:Y:S04]  /*6bb0*/  IADD3 R94, P2, R88, UR4, RZ ;  /* 0x00000004585e7c10 */ /* 0x000fe8000ff5e0ff */
[-C--:B---3--:R-:W-:Y:S01]  /*6bc0*/  HMMA.16816.F32 R84, R112, R96.reuse, RZ ;  /* 0x000000607054723c */ /* 0x088fe200000018ff */
[----:B------:R1:W-:Y:S03]  /*6bd0*/  LDGSTS.E.BYPASS.LTC128B.128 [R245+0x900], [R88.64], !P0 ;  /* 0x0090000058f57fae */ /* 0x0003e6000c101d48 */
[----:B------:R-:W-:Y:S02]  /*6be0*/  IADD3.X R95, R89, UR5, RZ, P2, !PT ;  /* 0x00000005595f7c10 */ /* 0x000fe400097fe4ff */
[----:B------:R-:W-:Y:S03]  /*6bf0*/  IADD3 R92, P1, R94, UR4, RZ ;  /* 0x000000045e5c7c10 */ /* 0x000fe6000ff3e0ff */
[----:B------:R2:W-:Y:S03]  /*6c00*/  LDGSTS.E.BYPASS.LTC128B.128 [R245+0x1100], [R94.64], !P0 ;  /* 0x011000005ef57fae */ /* 0x0005e6000c101d48 */
[----:B------:R-:W-:Y:S02]  /*6c10*/  IADD3.X R93, R95, UR5, RZ, P1, !PT ;  /* 0x000000055f5d7c10 */ /* 0x000fe40008ffe4ff */
[----:B------:R-:W-:Y:S03]  /*6c20*/  IADD3 R100, P2, R92, UR4, RZ ;  /* 0x000000045c647c10 */ /* 0x000fe6000ff5e0ff */
[----:B------:R2:W-:Y:S01]  /*6c30*/  LDGSTS.E.BYPASS.LTC128B.128 [R245+0x1900], [R92.64], !P0 ;  /* 0x019000005cf57fae */ /* 0x0005e2000c101d48 */
[----:B------:R-:W-:Y:S02]  /*6c40*/  IADD3.X R101, R93, UR5, RZ, P2, !PT ;  /* 0x000000055d657c10 */ /* 0x000fe400097fe4ff */
[----:B------:R-:W-:Y:S04]  /*6c50*/  IADD3 R102, P1, R100, UR4, RZ ;  /* 0x0000000464667c10 */ /* 0x000fe8000ff3e0ff */
[----:B------:R-:W-:Y:S01]  /*6c60*/  IADD3.X R103, R101, UR5, RZ, P1, !PT ;  /* 0x0000000565677c10 */ /* 0x000fe20008ffe4ff */
[----:B------:R3:W-:Y:S01]  /*6c70*/  LDGSTS.E.BYPASS.LTC128B.128 [R245+0x2100], [R100.64], !P0 ;  /* 0x0210000064f57fae */ /* 0x0007e2000c101d48 */
[C---:B-1----:R-:W-:Y:S07]  /*6c80*/  HMMA.16816.F32 R88, R108.reuse, R96, RZ ;  /* 0x000000606c58723c */ /* 0x042fee00000018ff */
[----:B------:R4:W-:Y:S01]  /*6c90*/  LDGSTS.E.BYPASS.LTC128B.128 [R245+0x2900], [R102.64], !P0 ;  /* 0x0290000066f57fae */ /* 0x0009e2000c101d48 */
[-C--:B--2---:R-:W-:Y:S08]  /*6ca0*/  HMMA.16816.F32 R92, R108, R98.reuse, RZ ;  /* 0x000000626c5c723c */ /* 0x084ff000000018ff */
[C---:B------:R-:W-:Y:S04]  /*6cb0*/  HMMA.16816.F32 R96, R112.reuse, R98, RZ ;  /* 0x000000627060723c */ /* 0x040fe800000018ff */
[----:B---3--:R-:W-:Y:S04]  /*6cc0*/  IADD3 R100, P1, R102, UR4, RZ ;  /* 0x0000000466647c10 */ /* 0x008fe8000ff3e0ff */
[----:B------:R-:W-:Y:S02]  /*6cd0*/  IADD3.X R101, R103, UR5, RZ, P1, !PT ;  /* 0x0000000567657c10 */ /* 0x000fe40008ffe4ff */
[C---:B------:R-:W-:Y:S02]  /*6ce0*/  ISETP.GT.AND P1, PT, R246.reuse, RZ, PT ;  /* 0x000000fff600720c */ /* 0x040fe40003f24270 */
[----:B------:R-:W-:Y:S01]  /*6cf0*/  IADD3 R246, R246, -0x1, RZ ;  /* 0xfffffffff6f67810 */ /* 0x000fe20007ffe0ff */
[----:B------:R4:W-:Y:S08]  /*6d00*/  LDGSTS.E.BYPASS.LTC128B.128 [R245+0x3100], [R100.64], !P0 ;  /* 0x0310000064f57fae */ /* 0x0009f0000c101d48 */
[----:B------:R-:W0:Y:S01]  /*6d10*/  LDGDEPBAR ;  /* 0x00000000000079af */ /* 0x000e220000000000 */
        /* <DEDUP_REMOVED lines=38> */
[----:B------:R-:W3:Y:S07]  /*6f80*/  LDSM.16.M88.4 R200, [R233+0x5100] ;  /* 0x00510000e9c8783b */ /* 0x000eee0000000200 */
[----:B------:R-:W-:Y:S01]  /*6f90*/  HMMA.16816.F32 R112, R192, R226, R112 ;  /* 0x000000e2c070723c */ /* 0x000fe20000001870 */
[----:B------:R-:W4:Y:S07]  /*6fa0*/  LDSM.16.M88.4 R192, [R233+0x6100] ;  /* 0x00610000e9c0783b */ /* 0x000f2e0000000200 */
[-C--:B-1----:R-:W-:Y:S08]  /*6fb0*/  HMMA.16816.F32 R4, R188, R196.reuse, R4 ;  /* 0x000000c4bc04723c */ /* 0x082ff00000001804 */
[C---:B--2---:R-:W-:Y:S08]  /*6fc0*/  HMMA.16816.F32 R8, R204.reuse, R196, R8 ;  /* 0x000000c4cc08723c */ /* 0x044ff00000001808 */
[-C--:B------:R-:W-:Y:S08]  /*6fd0*/  HMMA.16816.F32 R12, R204, R198.reuse, R12 ;  /* 0x000000c6cc0c723c */ /* 0x080ff0000000180c */
[C---:B------:R-:W-:Y:S01]  /*6fe0*/  HMMA.16816.F32 R16, R188.reuse, R198, R16 ;  /* 0x000000c6bc10723c */ /* 0x040fe20000001810 */
[----:B------:R-:W-:Y:S07]  /*6ff0*/  LDSM.16.M88.4 R196, [R232] ;  /* 0x00000000e8c4783b */ /* 0x000fee0000000200 */
[-C--:B---3--:R-:W-:Y:S08]  /*7000*/  HMMA.16816.F32 R20, R188, R208.reuse, R20 ;  /* 0x000000d0bc14723c */ /* 0x088ff00000001814 */
[C---:B------:R-:W-:Y:S08]  /*7010*/  HMMA.16816.F32 R24, R204.reuse, R208, R24 ;  /* 0x000000d0cc18723c */ /* 0x040ff00000001818 */
[-C--:B------:R-:W-:Y:S08]  /*7020*/  HMMA.16816.F32 R28, R204, R210.reuse, R28 ;  /* 0x000000d2cc1c723c */ /* 0x080ff0000000181c */
[C---:B------:R-:W-:Y:S01]  /*7030*/  HMMA.16816.F32 R32, R188.reuse, R210, R32 ;  /* 0x000000d2bc20723c */ /* 0x040fe20000001820 */
[----:B------:R-:W-:Y:S07]  /*7040*/  LDSM.16.M88.4 R208, [R232+0x800] ;  /* 0x00080000e8d0783b */ /* 0x000fee0000000200 */
[-C--:B----4-:R-:W-:Y:S08]  /*7050*/  HMMA.16816.F32 R36, R188, R212.reuse, R36 ;  /* 0x000000d4bc24723c */ /* 0x090ff00000001824 */
        /* <DEDUP_REMOVED lines=21> */
[-C--:B------:R-:W-:Y:S01]  /*71b0*/  HMMA.16816.F32 R108, R204, R222.reuse, R108 ;  /* 0x000000decc6c723c */ /* 0x080fe2000000186c */
[----:B------:R-:W2:Y:S07]  /*71c0*/  LDSM.16.M88.4 R204, [R232+0x2000] ;  /* 0x00200000e8cc783b */ /* 0x000eae0000000200 */
[----:B------:R-:W-:Y:S01]  /*71d0*/  HMMA.16816.F32 R112, R188, R222, R112 ;  /* 0x000000debc70723c */ /* 0x000fe20000001870 */
[----:B------:R-:W3:Y:S07]  /*71e0*/  LDSM.16.M88.4 R188, [R232+0x2800] ;  /* 0x00280000e8bc783b */ /* 0x000eee0000000200 */
[-C--:B-1----:R-:W-:Y:S08]  /*71f0*/  HMMA.16816.F32 R4, R192, R196.reuse, R4 ;  /* 0x000000c4c004723c */ /* 0x082ff00000001804 */
[C---:B------:R-:W-:Y:S08]  /*7200*/  HMMA.16816.F32 R8, R200.reuse, R196, R8 ;  /* 0x000000c4c808723c */ /* 0x040ff00000001808 */
[-C--:B------:R-:W-:Y:S08]  /*7210*/  HMMA.16816.F32 R12, R200, R198.reuse, R12 ;  /* 0x000000c6c80c723c */ /* 0x080ff0000000180c */
[C---:B------:R-:W-:Y:S01]  /*7220*/  HMMA.16816.F32 R16, R192.reuse, R198, R16 ;  /* 0x000000c6c010723c */ /* 0x040fe20000001810 */
[----:B------:R-:W1:Y:S01]  /*7230*/  LDSM.16.M88.4 R196, [R232+0x3000] ;  /* 0x00300000e8c4783b */ /* 0x000e620000000200 */
[----:B------:R-:W-:Y:S04]  /*7240*/  DEPBAR.LE SB0, 0x0 ;  /* 0x000080000000791a */ /* 0x000fe80000000000 */
[----:B------:R-:W-:Y:S02]  /*7250*/  FMNMX.FTZ R2, R4, R0, !PT ;  /* 0x0000000004027209 */ /* 0x000fe40007810000 */
[-C--:B------:R-:W-:Y:S01]  /*7260*/  HMMA.16816.F32 R20, R192, R208.reuse, R20 ;  /* 0x000000d0c014723c */ /* 0x080fe20000001814 */
[----:B------:R-:W-:Y:S04]  /*7270*/  BAR.SYNC.DEFER_BLOCKING 0x0 ;  /* 0x0000000000007b1d */ /* 0x000fe80000010000 */
[----:B------:R-:W-:Y:S02]  /*7280*/  FMNMX.FTZ R2, R5, R2, !PT ;  /* 0x0000000205027209 */ /* 0x000fe40007810000 */
[----:B------:R-:W-:Y:S01]  /*7290*/  FMNMX.FTZ R132, R6, R3, !PT ;  /* 0x0000000306847209 */ /* 0x000fe20007810000 */
[C---:B------:R-:W-:Y:S04]  /*72a0*/  HMMA.16816.F32 R24, R200.reuse, R208, R24 ;  /* 0x000000d0c818723c */ /* 0x040fe80000001818 */
[----:B------:R-:W-:Y:S02]  /*72b0*/  FMNMX.FTZ R132, R7, R132, !PT ;  /* 0x0000008407847209 */ /* 0x000fe40007810000 */
[----:B------:R-:W-:Y:S02]  /*72c0*/  FMNMX.FTZ R134, R8, R133, !PT ;  /* 0x0000008508867209 */ /* 0x000fe40007810000 */
[-C--:B------:R-:W-:Y:S04]  /*72d0*/  HMMA.16816.F32 R28, R200, R210.reuse, R28 ;  /* 0x000000d2c81c723c */ /* 0x080fe8000000181c */
[----:B------:R-:W-:Y:S02]  /*72e0*/  FMNMX.FTZ R2, R16, R2, !PT ;  /* 0x0000000210027209 */ /* 0x000fe40007810000 */
[----:B------:R-:W-:Y:S02]  /*72f0*/  FMNMX.FTZ R132, R18, R132, !PT ;  /* 0x0000008412847209 */ /* 0x000fe40007810000 */
        /* <DEDUP_REMOVED lines=27> */
[-C--:B--2---:R-:W-:Y:S04]  /*74b0*/  HMMA.16816.F32 R68, R192, R204.reuse, R68 ;  /* 0x000000ccc044723c */ /* 0x084fe80000001844 */
        /* <DEDUP_REMOVED lines=11> */
[-C--:B---3--:R-:W-:Y:S04]  /*7570*/  HMMA.16816.F32 R84, R192, R188.reuse, R84 ;  /* 0x000000bcc054723c */ /* 0x088fe80000001854 */
        /* <DEDUP_REMOVED lines=11> */
[-C--:B-1----:R-:W-:Y:S04]  /*7630*/  HMMA.16816.F32 R100, R192, R196.reuse, R100 ;  /* 0x000000c4c064723c */ /* 0x082fe80000001864 */
[----:B------:R-:W-:Y:S02]  /*7640*/  FMNMX.FTZ R2, R68, R2, !PT ;  /* 0x0000000244027209 */ /* 0x000fe40007810000 */
[----:B------:R-:W-:Y:S02]  /*7650*/  FMNMX.FTZ R132, R66, R132, !PT ;  /* 0x0000008442847209 */ /* 0x000fe40007810000 */
[C---:B------:R-:W-:Y:S04]  /*7660*/  HMMA.16816.F32 R104, R200.reuse, R196, R104 ;  /* 0x000000c4c868723c */ /* 0x040fe80000001868 */
[----:B------:R-:W-:Y:S02]  /*7670*/  FMNMX.FTZ R134, R45, R134, !PT ;  /* 0x000000862d867209 */ /* 0x000fe40007810000 */
[----:B------:R-:W-:Y:S02]  /*7680*/  FMNMX.FTZ R135, R69, R2, !PT ;  /* 0x0000000245877209 */ /* 0x000fe40007810000 */
[----:B------:R-:W-:Y:S01]  /*7690*/  FMNMX.FTZ R136, R56, R134, !PT ;  /* 0x0000008638887209 */ /* 0x000fe20007810000 */
[-C--:B------:R-:W-:Y:S03]  /*76a0*/  HMMA.16816.F32 R108, R200, R198.reuse, R108 ;  /* 0x000000c6c86c723c */ /* 0x080fe6000000186c */
[----:B------:R-:W-:Y:S02]  /*76b0*/  FMNMX.FTZ R134, R67, R132, !PT ;  /* 0x0000008443867209 */ /* 0x000fe40007810000 */
[----:B------:R-:W-:Y:S02]  /*76c0*/  FMNMX.FTZ R135, R80, R135, !PT ;  /* 0x0000008750877209 */ /* 0x000fe40007810000 */
[----:B------:R-:W-:Y:S01]  /*76d0*/  FMNMX.FTZ R2, R70, R134, !PT ;  /* 0x0000008646027209 */ /* 0x000fe20007810000 */
[----:B------:R-:W-:Y:S04]  /*76e0*/  HMMA.16816.F32 R112, R192, R198, R112 ;  /* 0x000000c6c070723c */ /* 0x000fe80000001870 */
[----:B------:R-:W-:Y:S02]  /*76f0*/  FMNMX.FTZ R135, R81, R135, !PT ;  /* 0x0000008751877209 */ /* 0x000fe40007810000 */
[----:B------:R-:W-:Y:S02]  /*7700*/  FMNMX.FTZ R2, R71, R2, !PT ;  /* 0x0000000247027209 */ /* 0x000fe40007810000 */
[----:B------:R-:W-:Y:S04]  /*7710*/  FMNMX.FTZ R134, R10, R138, !PT ;  /* 0x0000008a0a867209 */ /* 0x000fe80007810000 */
        /* <DEDUP_REMOVED lines=29> */
[----:B------:R-:W1:Y:S01]  /*78f0*/  SHFL.BFLY PT, R188, R135, 0x2, 0x1f ;  /* 0x0c401f0087bc7f89 */ /* 0x000e6200000e0000 */
[----:B------:R-:W-:Y:S02]  /*7900*/  FMNMX.FTZ R134, R42, R134, !PT ;  /* 0x000000862a867209 */ /* 0x000fe40007810000 */
[----:B------:R-:W-:Y:S02]  /*7910*/  FMNMX.FTZ R2, R114, R2, !PT ;  /* 0x0000000272027209 */ /* 0x000fe40007810000 */
[----:B------:R-:W-:Y:S02]  /*7920*/  FMNMX.FTZ R132, R77, R132, !PT ;  /* 0x000000844d847209 */ /* 0x000fe40007810000 */
        /* <DEDUP_REMOVED lines=15> */
[----:B------:R-:W-:Y:S01]  /*7a20*/  FMNMX.FTZ R134, R63, R134, !PT ;  /* 0x000000863f867209 */ /* 0x000fe20007810000 */
[----:B------:R-:W1:Y:S01]  /*7a30*/  SHFL.BFLY PT, R188, R135, 0x1, 0x1f ;  /* 0x0c201f0087bc7f89 */ /* 0x000e6200000e0000 */
[----:B------:R-:W-:Y:S02]  /*7a40*/  FMNMX.FTZ R132, R108, R132, !PT ;  /* 0x000000846c847209 */ /* 0x000fe40007810000 */
[----:B------:R-:W-:Y:S02]  /*7a50*/  FMNMX.FTZ R134, R74, R134, !PT ;  /* 0x000000864a867209 */ /* 0x000fe40007810000 */
[----:B------:R-:W-:Y:S02]  /*7a60*/  FMNMX.FTZ R132, R109, R132, !PT ;  /* 0x000000846d847209 */ /* 0x000fe40007810000 */
[----:B--2---:R-:W-:Y:S02]  /*7a70*/  FMNMX.FTZ R2, R2, R137, !PT ;  /* 0x0000008902027209 */ /* 0x004fe40007810000 */
[----:B------:R-:W-:Y:S01]  /*7a80*/  FMNMX.FTZ R134, R75, R134, !PT ;  /* 0x000000864b867209 */ /* 0x000fe20007810000 */
[----:B------:R-:W2:Y:S03]  /*7a90*/  SHFL.BFLY PT, R136, R132, 0x2, 0x1f ;  /* 0x0c401f0084887f89 */ /* 0x000ea600000e0000 */
[----:B------:R-:W-:Y:S04]  /*7aa0*/  FMNMX.FTZ R134, R78, R134, !PT ;  /* 0x000000864e867209 */ /* 0x000fe80007810000 */
[----:B------:R-:W-:Y:S01]  /*7ab0*/  FMNMX.FTZ R134, R79, R134, !PT ;  /* 0x000000864f867209 */ /* 0x000fe20007810000 */
[----:B------:R-:W3:Y:S03]  /*7ac0*/  SHFL.BFLY PT, R137, R2, 0x1, 0x1f ;  /* 0x0c201f0002897f89 */ /* 0x000ee600000e0000 */
[----:B------:R-:W-:Y:S02]  /*7ad0*/  FMNMX.FTZ R134, R90, R134, !PT ;  /* 0x000000865a867209 */ /* 0x000fe40007810000 */
[----:B-1----:R-:W-:Y:S02]  /*7ae0*/  FMNMX.FTZ R135, R135, R188, !PT ;  /* 0x000000bc87877209 */ /* 0x002fe40007810000 */
[----:B------:R-:W-:Y:S03]  /*7af0*/  FMNMX.FTZ R134, R91, R134, !PT ;  /* 0x000000865b867209 */ /* 0x000fe60007810000 */
[C---:B------:R-:W-:Y:S01]  /*7b00*/  FADD.FTZ R0, -R135.reuse, R0 ;  /* 0x0000000087007221 */ /* 0x040fe20000010100 */
[----:B------:R-:W-:Y:S01]  /*7b10*/  FMNMX.FTZ R134, R94, R134, !PT ;  /* 0x000000865e867209 */ /* 0x000fe20007810000 */
[----:B------:R-:W-:Y:S03]  /*7b20*/  FMUL.FTZ R192, R135, c[0x0][0x2d0] ;  /* 0x0000b40087c07a20 */ /* 0x000fe60000410000 */
[----:B------:R-:W-:Y:S01]  /*7b30*/  FMNMX.FTZ R134, R95, R134, !PT ;  /* 0x000000865f867209 */ /* 0x000fe20007810000 */
[--C-:B------:R-:W-:Y:S01]  /*7b40*/  FFMA.FTZ R20, R20, c[0x0][0x2d0], -R192.reuse ;  /* 0x0000b40014147a23 */ /* 0x100fe200000108c0 */
[----:B--2---:R-:W-:Y:S01]  /*7b50*/  FMNMX.FTZ R132, R132, R136, !PT ;  /* 0x0000008884847209 */ /* 0x004fe20007810000 */
[--C-:B------:R-:W-:Y:S01]  /*7b60*/  FFMA.FTZ R21, R21, c[0x0][0x2d0], -R192.reuse ;  /* 0x0000b40015157a23 */ /* 0x100fe200000108c0 */
[----:B------:R-:W-:Y:S01]  /*7b70*/  FMNMX.FTZ R136, R106, R134, !PT ;  /* 0x000000866a887209 */ /* 0x000fe20007810000 */
[----:B------:R-:W-:Y:S01]  /*7b80*/  MUFU.EX2 R215, R20 ;  /* 0x0000001400d77308 */ /* 0x000fe20000000800 */
[--C-:B------:R-:W-:Y:S01]  /*7b90*/  FFMA.FTZ R52, R52, c[0x0][0x2d0], -R192.reuse ;  /* 0x0000b40034347a23 */ /* 0x100fe200000108c0 */
[----:B------:R-:W1:Y:S01]  /*7ba0*/  SHFL.BFLY PT, R189, R132, 0x1, 0x1f ;  /* 0x0c201f0084bd7f89 */ /* 0x000e6200000e0000 */
[----:B---3--:R-:W-:Y:S01]  /*7bb0*/  FMNMX.FTZ R134, R2, R137, !PT ;  /* 0x0000008902867209 */ /* 0x008fe20007810000 */
[----:B------:R-:W-:Y:S01]  /*7bc0*/  FMUL.FTZ R2, R0, c[0x0][0x2d0] ;  /* 0x0000b40000027a20 */ /* 0x000fe20000410000 */
[----:B------:R-:W-:Y:S01]  /*7bd0*/  FMNMX.FTZ R0, R107, R136, !PT ;  /* 0x000000886b007209 */ /* 0x000fe20007810000 */
[--C-:B------:R-:W-:Y:S02]  /*7be0*/  FFMA.FTZ R53, R53, c[0x0][0x2d0], -R192.reuse ;  /* 0x0000b40035357a23 */ /* 0x100fe400000108c0 */
[--C-:B------:R-:W-:Y:S01]  /*7bf0*/  FFMA.FTZ R64, R64, c[0x0][0x2d0], -R192.reuse ;  /* 0x0000b40040407a23 */ /* 0x100fe200000108c0 */
[----:B------:R-:W-:Y:S01]  /*7c00*/  FMNMX.FTZ R0, R110, R0, !PT ;  /* 0x000000006e007209 */ /* 0x000fe20007810000 */
[----:B------:R2:W3:Y:S01]  /*7c10*/  MUFU.EX2 R137, R2 ;  /* 0x0000000200897308 */ /* 0x0004e20000000800 */
[--C-:B------:R-:W-:Y:S02]  /*7c20*/  FFMA.FTZ R65, R65, c[0x0][0x2d0], -R192.reuse ;  /* 0x0000b40041417a23 */ /* 0x100fe400000108c0 */
[----:B------:R-:W-:Y:S01]  /*7c30*/  FMNMX.FTZ R0, R111, R0, !PT ;  /* 0x000000006f007209 */ /* 0x000fe20007810000 */
[--C-:B------:R-:W-:Y:S02]  /*7c40*/  FFMA.FTZ R68, R68, c[0x0][0x2d0], -R192.reuse ;  /* 0x0000b40044447a23 */ /* 0x100fe400000108c0 */
[--C-:B------:R-:W-:Y:S02]  /*7c50*/  FFMA.FTZ R69, R69, c[0x0][0x2d0], -R192.reuse ;  /* 0x0000b40045457a23 */ /* 0x100fe400000108c0 */
[----:B------:R-:W-:Y:S02]  /*7c60*/  FMUL.FTZ R193, R134, c[0x0][0x2d0] ;  /* 0x0000b40086c17a20 */ /* 0x000fe40000410000 */
[----:B------:R-:W-:Y:S01]  /*7c70*/  MUFU.EX2 R213, R21 ;  /* 0x0000001500d57308 */ /* 0x000fe20000000800 */
[--C-:B------:R-:W-:Y:S02]  /*7c80*/  FFMA.FTZ R4, R4, c[0x0][0x2d0], -R192.reuse ;  /* 0x0000b40004047a23 */ /* 0x100fe400000108c0 */
[--C-:B------:R-:W-:Y:S02]  /*7c90*/  FFMA.FTZ R22, R22, c[0x0][0x2d0], -R193.reuse ;  /* 0x0000b40016167a23 */ /* 0x100fe400000108c1 */
[--C-:B------:R-:W-:Y:S01]  /*7ca0*/  FFMA.FTZ R23, R23, c[0x0][0x2d0], -R193.reuse ;  /* 0x0000b40017177a23 */ /* 0x100fe200000108c1 */
[----:B-1----:R-:W-:Y:S01]  /*7cb0*/  FMNMX.FTZ R132, R132, R189, !PT ;  /* 0x000000bd84847209 */ /* 0x002fe20007810000 */
[--C-:B------:R-:W-:Y:S02]  /*7cc0*/  FFMA.FTZ R54, R54, c[0x0][0x2d0], -R193.reuse ;  /* 0x0000b40036367a23 */ /* 0x100fe400000108c1 */
[--C-:B------:R-:W-:Y:S01]  /*7cd0*/  FFMA.FTZ R55, R55, c[0x0][0x2d0], -R193.reuse ;  /* 0x0000b40037377a23 */ /* 0x100fe200000108c1 */
[----:B------:R1:W-:Y:S01]  /*7ce0*/  MUFU.EX2 R220, R4 ;  /* 0x0000000400dc7308 */ /* 0x0003e20000000800 */
[--C-:B------:R-:W-:Y:S02]  /*7cf0*/  FFMA.FTZ R6, R6, c[0x0][0x2d0], -R193.reuse ;  /* 0x0000b40006067a23 */ /* 0x100fe400000108c1 */
[----:B------:R-:W-:Y:S02]  /*7d00*/  FFMA.FTZ R66, R66, c[0x0][0x2d0], -R193 ;  /* 0x0000b40042427a23 */ /* 0x000fe400000108c1 */
[----:B--2---:R-:W-:Y:S02]  /*7d10*/  FADD.FTZ R2, -R134, R3 ;  /* 0x0000000386027221 */ /* 0x004fe40000010100 */
[----:B------:R-:W2:Y:S01]  /*7d20*/  SHFL.BFLY PT, R3, R0, 0x2, 0x1f ;  /* 0x0c401f0000037f89 */ /* 0x000ea200000e0000 */
[--C-:B------:R-:W-:Y:S02]  /*7d30*/  FFMA.FTZ R67, R67, c[0x0][0x2d0], -R193.reuse ;  /* 0x0000b40043437a23 */ /* 0x100fe400000108c1 */
[----:B------:R4:W-:Y:S01]  /*7d40*/  MUFU.EX2 R219, R6 ;  /* 0x0000000600db7308 */ /* 0x0009e20000000800 */
[----:B------:R-:W-:Y:S02]  /*7d50*/  FMUL.FTZ R2, R2, c[0x0][0x2d0] ;  /* 0x0000b40002027a20 */ /* 0x000fe40000410000 */
[--C-:B------:R-:W-:Y:S02]  /*7d60*/  FFMA.FTZ R70, R70, c[0x0][0x2d0], -R193.reuse ;  /* 0x0000b40046467a23 */ /* 0x100fe400000108c1 */
[--C-:B------:R-:W-:Y:S02]  /*7d70*/  FFMA.FTZ R71, R71, c[0x0][0x2d0], -R193.reuse ;  /* 0x0000b40047477a23 */ /* 0x100fe400000108c1 */
[--C-:B------:R-:W-:Y:S02]  /*7d80*/  FFMA.FTZ R7, R7, c[0x0][0x2d0], -R193.reuse ;  /* 0x0000b40007077a23 */ /* 0x100fe400000108c1 */
[--C-:B------:R-:W-:Y:S01]  /*7d90*/  FFMA.FTZ R16, R16, c[0x0][0x2d0], -R192.reuse ;  /* 0x0000b40010107a23 */ /* 0x100fe200000108c0 */
[----:B------:R4:W4:Y:S01]  /*7da0*/  MUFU.EX2 R136, R2 ;  /* 0x0000000200887308 */ /* 0x0009220000000800 */
[--C-:B------:R-:W-:Y:S02]  /*7db0*/  FFMA.FTZ R5, R5, c[0x0][0x2d0], -R192.reuse ;  /* 0x0000b40005057a23 */ /* 0x100fe400000108c0 */
[----:B------:R-:W-:Y:S01]  /*7dc0*/  FFMA.FTZ R17, R17, c[0x0][0x2d0], -R192 ;  /* 0x0000b40011117a23 */ /* 0x000fe200000108c0 */
[----:B-1----:R-:W-:Y:S01]  /*7dd0*/  @P1 SHF.R.S32.HI R4, RZ, 0x1f, R246 ;  /* 0x0000001fff041819 */ /* 0x002fe200000114f6 */
[--C-:B------:R-:W-:Y:S02]  /*7de0*/  FFMA.FTZ R18, R18, c[0x0][0x2d0], -R193.reuse ;  /* 0x0000b40012127a23 */ /* 0x100fe400000108c1 */
[--C-:B------:R-:W-:Y:S02]  /*7df0*/  FFMA.FTZ R19, R19, c[0x0][0x2d0], -R193.reuse ;  /* 0x0000b40013137a23 */ /* 0x100fe400000108c1 */
[C---:B---3--:R-:W-:Y:S01]  /*7e00*/  FMUL.FTZ R120, R137.reuse, R120 ;  /* 0x0000007889787220 */ /* 0x048fe20000410000 */
[----:B------:R-:W-:Y:S01]  /*7e10*/  MUFU.EX2 R221, R7 ;  /* 0x0000000700dd7308 */ /* 0x000fe20000000800 */
[----:B--2---:R-:W-:Y:S01]  /*7e20*/  FMNMX.FTZ R0, R0, R3, !PT ;  /* 0x0000000300007209 */ /* 0x004fe20007810000 */
[----:B------:R-:W-:Y:S02]  /*7e30*/  FMUL.FTZ R121, R137, R121 ;  /* 0x0000007989797220 */ /* 0x000fe40000410000 */
[----:B------:R-:W-:Y:S02]  /*7e40*/  FFMA.FTZ R80, R80, c[0x0][0x2d0], -R192 ;  /* 0x0000b40050507a23 */ /* 0x000fe400000108c0 */
[--C-:B------:R-:W-:Y:S02]  /*7e50*/  FFMA.FTZ R83, R83, c[0x0][0x2d0], -R193.reuse ;  /* 0x0000b40053537a23 */ /* 0x100fe400000108c1 */
[--C-:B------:R-:W-:Y:S02]  /*7e60*/  FFMA.FTZ R34, R34, c[0x0][0x2d0], -R193.reuse ;  /* 0x0000b40022227a23 */ /* 0x100fe400000108c1 */
[----:B------:R1:W-:Y:S01]  /*7e70*/  MUFU.EX2 R223, R5 ;  /* 0x0000000500df7308 */ /* 0x0003e20000000800 */
[----:B----4-:R-:W-:Y:S02]  /*7e80*/  @P1 IMAD R6, R4, c[0x0][0x1e0], RZ ;  /* 0x0000780004061a24 */ /* 0x010fe400078e02ff */
[----:B------:R-:W-:Y:S02]  /*7e90*/  FFMA.FTZ R35, R35, c[0x0][0x2d0], -R193 ;  /* 0x0000b40023237a23 */ /* 0x000fe400000108c1 */
[----:B------:R-:W-:Y:S02]  /*7ea0*/  FADD.FTZ R2, -R132, R133 ;  /* 0x0000008584027221 */ /* 0x000fe40000010100 */
[----:B------:R-:W-:Y:S02]  /*7eb0*/  @P1 IMAD R6, R246, c[0x0][0x1e4], R6 ;  /* 0x00007900f6061a24 */ /* 0x000fe400078e0206 */
[----:B------:R-:W-:Y:S01]  /*7ec0*/  FMUL.FTZ R2, R2, c[0x0][0x2d0] ;  /* 0x0000b40002027a20 */ /* 0x000fe20000410000 */
[----:B------:R-:W-:Y:S01]  /*7ed0*/  MUFU.EX2 R209, R22 ;  /* 0x0000001600d17308 */ /* 0x000fe20000000800 */
[C---:B------:R-:W-:Y:S02]  /*7ee0*/  FMUL.FTZ R122, R136.reuse, R122 ;  /* 0x0000007a887a7220 */ /* 0x040fe40000410000 */
[----:B------:R-:W-:Y:S02]  /*7ef0*/  FMUL.FTZ R123, R136, R123 ;  /* 0x0000007b887b7220 */ /* 0x000fe40000410000 */
[--C-:B------:R-:W-:Y:S02]  /*7f00*/  FFMA.FTZ R36, R36, c[0x0][0x2d0], -R192.reuse ;  /* 0x0000b40024247a23 */ /* 0x100fe400000108c0 */
[--C-:B------:R-:W-:Y:S02]  /*7f10*/  FFMA.FTZ R37, R37, c[0x0][0x2d0], -R192.reuse ;  /* 0x0000b40025257a23 */ /* 0x100fe400000108c0 */
[--C-:B------:R-:W-:Y:S01]  /*7f20*/  FFMA.FTZ R38, R38, c[0x0][0x2d0], -R193.reuse ;  /* 0x0000b40026267a23 */ /* 0x100fe200000108c1 */
[----:B------:R2:W3:Y:S01]  /*7f30*/  MUFU.EX2 R133, R2 ;  /* 0x0000000200857308 */ /* 0x0004e20000000800 */
[--C-:B------:R-:W-:Y:S02]  /*7f40*/  FFMA.FTZ R39, R39, c[0x0][0x2d0], -R193.reuse ;  /* 0x0000b40027277a23 */ /* 0x100fe400000108c1 */
[--C-:B------:R-:W-:Y:S02]  /*7f50*/  FFMA.FTZ R48, R48, c[0x0][0x2d0], -R192.reuse ;  /* 0x0000b40030307a23 */ /* 0x100fe400000108c0 */
[----:B-1----:R-:W-:Y:S04]  /*7f60*/  @P1 IMAD.WIDE.U32 R4, R246, c[0x0][0x1e0], RZ ;  /* 0x00007800f6041a25 */ /* 0x002fe800078e00ff */
[--C-:B------:R-:W-:Y:S01]  /*7f70*/  FFMA.FTZ R49, R49, c[0x0][0x2d0], -R192.reuse ;  /* 0x0000b40031317a23 */ /* 0x100fe200000108c0 */
[----:B------:R-:W-:Y:S01]  /*7f80*/  MUFU.EX2 R212, R23 ;  /* 0x0000001700d47308 */ /* 0x000fe20000000800 */
[----:B------:R-:W-:Y:S01]  /*7f90*/  @P1 IADD3 R6, R5, R6, RZ ;  /* 0x0000000605061210 */ /* 0x000fe20007ffe0ff */
[--C-:B------:R-:W-:Y:S02]  /*7fa0*/  FFMA.FTZ R50, R50, c[0x0][0x2d0], -R193.reuse ;  /* 0x0000b40032327a23 */ /* 0x100fe400000108c1 */
[--C-:B------:R-:W-:Y:S02]  /*7fb0*/  FFMA.FTZ R51, R51, c[0x0][0x2d0], -R193.reuse ;  /* 0x0000b40033337a23 */ /* 0x100fe400000108c1 */
[--C-:B------:R-:W-:Y:S02]  /*7fc0*/  FFMA.FTZ R81, R81, c[0x0][0x2d0], -R192.reuse ;  /* 0x0000b40051517a23 */ /* 0x100fe400000108c0 */
[--C-:B------:R-:W-:Y:S02]  /*7fd0*/  FFMA.FTZ R113, R113, c[0x0][0x2d0], -R192.reuse ;  /* 0x0000b40071717a23 */ /* 0x100fe400000108c0 */
[----:B------:R1:W-:Y:S01]  /*7fe0*/  MUFU.EX2 R224, R16 ;  /* 0x0000001000e07308 */ /* 0x0003e20000000800 */
[--C-:B------:R-:W-:Y:S02]  /*7ff0*/  FFMA.FTZ R32, R32, c[0x0][0x2d0], -R192.reuse ;  /* 0x0000b40020207a23 */ /* 0x100fe400000108c0 */
[--C-:B------:R-:W-:Y:S01]  /*8000*/  FFMA.FTZ R33, R33, c[0x0][0x2d0], -R192.reuse ;  /* 0x0000b40021217a23 */ /* 0x100fe200000108c0 */
[----:B--2---:R-:W2:Y:S01]  /*8010*/  SHFL.BFLY PT, R2, R0, 0x1, 0x1f ;  /* 0x0c201f0000027f89 */ /* 0x004ea200000e0000 */
[C---:B---3--:R-:W-:Y:S02]  /*8020*/  FMUL.FTZ R116, R133.reuse, R116 ;  /* 0x0000007485747220 */ /* 0x048fe40000410000 */
[C---:B------:R-:W-:Y:S02]  /*8030*/  FMUL.FTZ R117, R133.reuse, R117 ;  /* 0x0000007585757220 */ /* 0x040fe40000410000 */
[C---:B------:R-:W-:Y:S01]  /*8040*/  FMUL.FTZ R124, R133.reuse, R124 ;  /* 0x0000007c857c7220 */ /* 0x040fe20000410000 */
[----:B------:R3:W-:Y:S01]  /*8050*/  MUFU.EX2 R210, R17 ;  /* 0x0000001100d27308 */ /* 0x0007e20000000800 */
[C---:B------:R-:W-:Y:S02]  /*8060*/  FMUL.FTZ R125, R133.reuse, R125 ;  /* 0x0000007d857d7220 */ /* 0x040fe40000410000 */
[C---:B------:R-:W-:Y:S02]  /*8070*/  FMUL.FTZ R128, R133.reuse, R128 ;  /* 0x0000008085807220 */ /* 0x040fe40000410000 */
[----:B------:R-:W-:Y:S02]  /*8080*/  FMUL.FTZ R129, R133, R129 ;  /* 0x0000008185817220 */ /* 0x000fe40000410000 */
[--C-:B------:R-:W-:Y:S02]  /*8090*/  FFMA.FTZ R82, R82, c[0x0][0x2d0], -R193.reuse ;  /* 0x0000b40052527a23 */ /* 0x100fe400000108c1 */
[--C-:B------:R-:W-:Y:S01]  /*80a0*/  FFMA.FTZ R86, R86, c[0x0][0x2d0], -R193.reuse ;  /* 0x0000b40056567a23 */ /* 0x100fe200000108c1 */
[----:B------:R4:W-:Y:S01]  /*80b0*/  MUFU.EX2 R225, R18 ;  /* 0x0000001200e17308 */ /* 0x0009e20000000800 */
[--C-:B------:R-:W-:Y:S02]  /*80c0*/  FFMA.FTZ R87, R87, c[0x0][0x2d0], -R193.reuse ;  /* 0x0000b40057577a23 */ /* 0x100fe400000108c1 */
[--C-:B------:R-:W-:Y:S02]  /*80d0*/  FFMA.FTZ R98, R98, c[0x0][0x2d0], -R193.reuse ;  /* 0x0000b40062627a23 */ /* 0x100fe400000108c1 */
[----:B-1----:R-:W-:Y:S02]  /*80e0*/  FMUL.FTZ R16, R137, R152 ;  /* 0x0000009889107220 */ /* 0x002fe40000410000 */
[--C-:B------:R-:W-:Y:S01]  /*80f0*/  FFMA.FTZ R99, R99, c[0x0][0x2d0], -R193.reuse ;  /* 0x0000b40063637a23 */ /* 0x100fe200000108c1 */
[----:B--2---:R-:W-:Y:S01]  /*8100*/  FMNMX.FTZ R2, R0, R2, !PT ;  /* 0x0000000200027209 */ /* 0x004fe20007810000 */
[----:B------:R-:W-:Y:S01]  /*8110*/  FFMA.FTZ R112, R112, c[0x0][0x2d0], -R192 ;  /* 0x0000b40070707a23 */ /* 0x000fe200000108c0 */
[----:B------:R1:W-:Y:S01]  /*8120*/  MUFU.EX2 R211, R19 ;  /* 0x0000001300d37308 */ /* 0x0003e20000000800 */
[----:B------:R-:W-:Y:S02]  /*8130*/  FFMA.FTZ R102, R102, c[0x0][0x2d0], -R193 ;  /* 0x0000b40066667a23 */ /* 0x000fe400000108c1 */
[----:B------:R-:W-:Y:S02]  /*8140*/  FADD.FTZ R0, -R2, R138 ;  /* 0x0000008a02007221 */ /* 0x000fe40000010100 */
[----:B------:R-:W-:Y:S02]  /*8150*/  FMUL.FTZ R138, R132, c[0x0][0x2d0] ;  /* 0x0000b400848a7a20 */ /* 0x000fe40000410000 */
[----:B------:R-:W-:Y:S02]  /*8160*/  FMUL.FTZ R3, R2, c[0x0][0x2d0] ;  /* 0x0000b40002037a20 */ /* 0x000fe40000410000 */
[--C-:B------:R-:W-:Y:S01]  /*8170*/  FFMA.FTZ R8, R8, c[0x0][0x2d0], -R138.reuse ;  /* 0x0000b40008087a23 */ /* 0x100fe2000001088a */
[----:B------:R-:W-:Y:S01]  /*8180*/  MUFU.EX2 R226, R32 ;  /* 0x0000002000e27308 */ /* 0x000fe20000000800 */
[--C-:B------:R-:W-:Y:S02]  /*8190*/  FFMA.FTZ R9, R9, c[0x0][0x2d0], -R138.reuse ;  /* 0x0000b40009097a23 */ /* 0x100fe4000001088a */
[----:B---3--:R-:W-:Y:S02]  /*81a0*/  FMUL.FTZ R17, R137, R153 ;  /* 0x0000009989117220 */ /* 0x008fe40000410000 */
[----:B----4-:R-:W-:Y:S02]  /*81b0*/  FMUL.FTZ R18, R136, R154 ;  /* 0x0000009a88127220 */ /* 0x010fe40000410000 */
[--C-:B------:R-:W-:Y:S02]  /*81c0*/  FFMA.FTZ R60, R60, c[0x0][0x2d0], -R138.reuse ;  /* 0x0000b4003c3c7a23 */ /* 0x100fe4000001088a */
[--C-:B------:R-:W-:Y:S01]  /*81d0*/  FFMA.FTZ R61, R61, c[0x0][0x2d0], -R138.reuse ;  /* 0x0000b4003d3d7a23 */ /* 0x100fe2000001088a */
[----:B------:R2:W-:Y:S01]  /*81e0*/  MUFU.EX2 R214, R8 ;  /* 0x0000000800d67308 */ /* 0x0005e20000000800 */
[--C-:B------:R-:W-:Y:S02]  /*81f0*/  FFMA.FTZ R62, R62, c[0x0][0x2d0], -R3.reuse ;  /* 0x0000b4003e3e7a23 */ /* 0x100fe40000010803 */
[--C-:B------:R-:W-:Y:S02]  /*8200*/  FFMA.FTZ R63, R63, c[0x0][0x2d0], -R3.reuse ;  /* 0x0000b4003f3f7a23 */ /* 0x100fe40000010803 */
[----:B-1----:R-:W-:Y:S02]  /*8210*/  FMUL.FTZ R19, R136, R155 ;  /* 0x0000009b88137220 */ /* 0x002fe40000410000 */
[--C-:B------:R-:W-:Y:S02]  /*8220*/  FFMA.FTZ R72, R72, c[0x0][0x2d0], -R138.reuse ;  /* 0x0000b40048487a23 */ /* 0x100fe4000001088a */
[--C-:B------:R-:W-:Y:S01]  /*8230*/  FFMA.FTZ R73, R73, c[0x0][0x2d0], -R138.reuse ;  /* 0x0000b40049497a23 */ /* 0x100fe2000001088a */
[----:B------:R1:W-:Y:S01]  /*8240*/  MUFU.EX2 R217, R9 ;  /* 0x0000000900d97308 */ /* 0x0003e20000000800 */
[--C-:B------:R-:W-:Y:S02]  /*8250*/  FFMA.FTZ R13, R13, c[0x0][0x2d0], -R138.reuse ;  /* 0x0000b4000d0d7a23 */ /* 0x100fe4000001088a */
[--C-:B------:R-:W-:Y:S02]  /*8260*/  FFMA.FTZ R74, R74, c[0x0][0x2d0], -R3.reuse ;  /* 0x0000b4004a4a7a23 */ /* 0x100fe40000010803 */
[--C-:B------:R-:W-:Y:S02]  /*8270*/  FFMA.FTZ R75, R75, c[0x0][0x2d0], -R3.reuse ;  /* 0x0000b4004b4b7a23 */ /* 0x100fe40000010803 */
[--C-:B------:R-:W-:Y:S02]  /*8280*/  FFMA.FTZ R10, R10, c[0x0][0x2d0], -R3.reuse ;  /* 0x0000b4000a0a7a23 */ /* 0x100fe40000010803 */
[--C-:B------:R-:W-:Y:S01]  /*8290*/  FFMA.FTZ R14, R14, c[0x0][0x2d0], -R3.reuse ;  /* 0x0000b4000e0e7a23 */ /* 0x100fe20000010803 */
[----:B------:R3:W-:Y:S01]  /*82a0*/  MUFU.EX2 R208, R13 ;  /* 0x0000000d00d07308 */ /* 0x0007e20000000800 */
[--C-:B------:R-:W-:Y:S02]  /*82b0*/  FFMA.FTZ R12, R12, c[0x0][0x2d0], -R138.reuse ;  /* 0x0000b4000c0c7a23 */ /* 0x100fe4000001088a */
[--C-:B------:R-:W-:Y:S01]  /*82c0*/  FFMA.FTZ R15, R15, c[0x0][0x2d0], -R3.reuse ;  /* 0x0000b4000f0f7a23 */ /* 0x100fe20000010803 */
[----:B--2---:R-:W-:Y:S01]  /*82d0*/  @P1 MOV R8, R248 ;  /* 0x000000f800081202 */ /* 0x004fe20000000f00 */
[--C-:B------:R-:W-:Y:S01]  /*82e0*/  FFMA.FTZ R11, R11, c[0x0][0x2d0], -R3.reuse ;  /* 0x0000b4000b0b7a23 */ /* 0x100fe20000010803 */
[----:B------:R-:W-:Y:S01]  /*82f0*/  MOV R248, c[0x0][0x1e4] ;  /* 0x0000790000f87a02 */ /* 0x000fe20000000f00 */
[--C-:B------:R-:W-:Y:S02]  /*8300*/  FFMA.FTZ R77, R77, c[0x0][0x2d0], -R138.reuse ;  /* 0x0000b4004d4d7a23 */ /* 0x100fe4000001088a */
[----:B------:R-:W-:Y:S01]  /*8310*/  FMUL.FTZ R0, R0, c[0x0][0x2d0] ;  /* 0x0000b40000007a20 */ /* 0x000fe20000410000 */
[----:B------:R2:W-:Y:S01]  /*8320*/  MUFU.EX2 R222, R12 ;  /* 0x0000000c00de7308 */ /* 0x0005e20000000800 */
[--C-:B------:R-:W-:Y:S02]  /*8330*/  FFMA.FTZ R24, R24, c[0x0][0x2d0], -R138.reuse ;  /* 0x0000b40018187a23 */ /* 0x100fe4000001088a */
[--C-:B------:R-:W-:Y:S01]  /*8340*/  FFMA.FTZ R40, R40, c[0x0][0x2d0], -R138.reuse ;  /* 0x0000b40028287a23 */ /* 0x100fe2000001088a */
[----:B-1----:R-:W-:Y:S01]  /*8350*/  @P1 MOV R9, R251 ;  /* 0x000000fb00091202 */ /* 0x002fe20000000f00 */
[----:B------:R-:W-:Y:S02]  /*8360*/  FFMA.FTZ R41, R41, c[0x0][0x2d0], -R138 ;  /* 0x0000b40029297a23 */ /* 0x000fe4000001088a */
[----:B------:R-:W-:Y:S02]  /*8370*/  FFMA.FTZ R42, R42, c[0x0][0x2d0], -R3 ;  /* 0x0000b4002a2a7a23 */ /* 0x000fe40000010803 */
[----:B------:R-:W-:Y:S01]  /*8380*/  @P1 IMAD.WIDE.U32 R8, R4, 0x70, R8 ;  /* 0x0000007004081825 */ /* 0x000fe200078e0008 */
[----:B------:R-:W1:Y:S03]  /*8390*/  MUFU.EX2 R0, R0 ;  /* 0x0000000000007308 */ /* 0x000e660000000800 */
[----:B------:R-:W-:Y:S01]  /*83a0*/  @P1 IMAD R4, R6, 0x70, RZ ;  /* 0x0000007006041824 */ /* 0x000fe200078e02ff */
[----:B------:R-:W-:Y:S01]  /*83b0*/  @P1 LEA R6, P3, R8, c[0x0][0x1c8], 0x1 ;  /* 0x0000720008061a11 */ /* 0x000fe200078608ff */
[--C-:B------:R-:W-:Y:S01]  /*83c0*/  FFMA.FTZ R45, R45, c[0x0][0x2d0], -R138.reuse ;  /* 0x0000b4002d2d7a23 */ /* 0x100fe2000001088a */
[----:B---3--:R-:W-:Y:S01]  /*83d0*/  @P1 SHF.L.U32 R13, R247, 0x5, RZ ;  /* 0x00000005f70d1819 */ /* 0x008fe200000006ff */
[--C-:B------:R-:W-:Y:S01]  /*83e0*/  FFMA.FTZ R46, R46, c[0x0][0x2d0], -R3.reuse ;  /* 0x0000b4002e2e7a23 */ /* 0x100fe20000010803 */
[----:B------:R-:W-:Y:S01]  /*83f0*/  @P1 IADD3 R5, R9, R4, RZ ;  /* 0x0000000409051210 */ /* 0x000fe20007ffe0ff */
[----:B------:R-:W-:Y:S01]  /*8400*/  FFMA.FTZ R47, R47, c[0x0][0x2d0], -R3 ;  /* 0x0000b4002f2f7a23 */ /* 0x000fe20000010803 */
[----:B------:R3:W-:Y:S01]  /*8410*/  MUFU.EX2 R194, R10 ;  /* 0x0000000a00c27308 */ /* 0x0007e20000000800 */
[----:B------:R-:W-:Y:S01]  /*8420*/  @P1 IADD3 R4, P2, R6, R13, RZ ;  /* 0x0000000d06041210 */ /* 0x000fe20007f5e0ff */
[--C-:B------:R-:W-:Y:S01]  /*8430*/  FFMA.FTZ R56, R56, c[0x0][0x2d0], -R138.reuse ;  /* 0x0000b40038387a23 */ /* 0x100fe2000001088a */
[----:B------:R-:W-:Y:S01]  /*8440*/  @P1 LEA.HI.X R7, R8, c[0x0][0x1cc], R5, 0x1, P3 ;  /* 0x0000730008071a11 */ /* 0x000fe200018f0c05 */
[----:B------:R-:W-:Y:S01]  /*8450*/  FFMA.FTZ R57, R57, c[0x0][0x2d0], -R138 ;  /* 0x0000b40039397a23 */ /* 0x000fe2000001088a */
[----:B--2---:R-:W-:Y:S01]  /*8460*/  @P1 SHF.L.U64.HI R12, R247, 0x5, R248 ;  /* 0x00000005f70c1819 */ /* 0x004fe200000102f8 */
[--C-:B------:R-:W-:Y:S02]  /*8470*/  FFMA.FTZ R58, R58, c[0x0][0x2d0], -R3.reuse ;  /* 0x0000b4003a3a7a23 */ /* 0x100fe40000010803 */
[----:B------:R2:W-:Y:S01]  /*8480*/  @P1 LDGSTS.E.BYPASS.LTC128B.128 [R245+0x3900], [R6.64], !P0 ;  /* 0x0390000006f51fae */ /* 0x0005e2000c101d48 */
[----:B------:R-:W-:Y:S01]  /*8490*/  @P1 IADD3.X R5, R7, R12, RZ, P2, !PT ;  /* 0x0000000c07051210 */ /* 0x000fe200017fe4ff */
[----:B------:R4:W-:Y:S01]  /*84a0*/  MUFU.EX2 R200, R14 ;  /* 0x0000000e00c87308 */ /* 0x0009e20000000800 */
[--C-:B------:R-:W-:Y:S02]  /*84b0*/  FFMA.FTZ R59, R59, c[0x0][0x2d0], -R3.reuse ;  /* 0x0000b4003b3b7a23 */ /* 0x100fe40000010803 */
[--C-:B------:R-:W-:Y:S02]  /*84c0*/  FFMA.FTZ R92, R92, c[0x0][0x2d0], -R138.reuse ;  /* 0x0000b4005c5c7a23 */ /* 0x100fe4000001088a */
[C---:B-1----:R-:W-:Y:S01]  /*84d0*/  FMUL.FTZ R118, R0.reuse, R118 ;  /* 0x0000007600767220 */ /* 0x042fe20000410000 */
[----:B------:R1:W-:Y:S01]  /*84e0*/  @P1 LDGSTS.E.BYPASS.LTC128B.128 [R245+0x4100], [R4.64], !P0 ;  /* 0x0410000004f51fae */ /* 0x0003e2000c101d48 */
[C---:B------:R-:W-:Y:S02]  /*84f0*/  FMUL.FTZ R119, R0.reuse, R119 ;  /* 0x0000007700777220 */ /* 0x040fe40000410000 */
[C---:B------:R-:W-:Y:S01]  /*8500*/  FMUL.FTZ R126, R0.reuse, R126 ;  /* 0x0000007e007e7220 */ /* 0x040fe20000410000 */
[----:B------:R1:W1:Y:S01]  /*8510*/  MUFU.EX2 R195, R11 ;  /* 0x0000000b00c37308 */ /* 0x0002620000000800 */
[C---:B------:R-:W-:Y:S02]  /*8520*/  FMUL.FTZ R127, R0.reuse, R127 ;  /* 0x0000007f007f7220 */ /* 0x040fe40000410000 */
[----:B------:R-:W-:Y:S01]  /*8530*/  FMUL.FTZ R130, R0, R130 ;  /* 0x0000008200827220 */ /* 0x000fe20000410000 */
[----:B---3--:R-:W-:Y:S01]  /*8540*/  @P1 IADD3 R10, P4, R4, R13, RZ ;  /* 0x0000000d040a1210 */ /* 0x008fe20007f9e0ff */
[----:B------:R-:W-:Y:S02]  /*8550*/  FMUL.FTZ R131, R0, R131 ;  /* 0x0000008300837220 */ /* 0x000fe40000410000 */
[--C-:B------:R-:W-:Y:S01]  /*8560*/  FFMA.FTZ R93, R93, c[0x0][0x2d0], -R138.reuse ;  /* 0x0000b4005d5d7a23 */ /* 0x100fe2000001088a */
[-C--:B------:R-:W-:Y:S01]  /*8570*/  @P1 IADD3 R8, P3, R10, R13.reuse, RZ ;  /* 0x0000000d0a081210 */ /* 0x080fe20007f7e0ff */
[--C-:B------:R-:W-:Y:S01]  /*8580*/  FFMA.FTZ R90, R90, c[0x0][0x2d0], -R3.reuse ;  /* 0x0000b4005a5a7a23 */ /* 0x100fe20000010803 */
[----:B------:R3:W3:Y:S01]  /*8590*/  MUFU.EX2 R201, R15 ;  /* 0x0000000f00c97308 */ /* 0x0006e20000000800 */
[--C-:B------:R-:W-:Y:S02]  /*85a0*/  FFMA.FTZ R25, R25, c[0x0][0x2d0], -R138.reuse ;  /* 0x0000b40019197a23 */ /* 0x100fe4000001088a */
[--C-:B------:R-:W-:Y:S01]  /*85b0*/  FFMA.FTZ R26, R26, c[0x0][0x2d0], -R3.reuse ;  /* 0x0000b4001a1a7a23 */ /* 0x100fe20000010803 */
[-C--:B--2---:R-:W-:Y:S01]  /*85c0*/  @P1 IADD3 R6, P2, R8, R13.reuse, RZ ;  /* 0x0000000d08061210 */ /* 0x084fe20007f5e0ff */
[----:B----4-:R-:W-:Y:S02]  /*85d0*/  FMUL.FTZ R14, R0, R150 ;  /* 0x00000096000e7220 */ /* 0x010fe40000410000 */
[--C-:B------:R-:W-:Y:S03]  /*85e0*/  FFMA.FTZ R27, R27, c[0x0][0x2d0], -R3.reuse ;  /* 0x0000b4001b1b7a23 */ /* 0x100fe60000010803 */
[----:B------:R2:W-:Y:S01]  /*85f0*/  MUFU.EX2 R202, R24 ;  /* 0x0000001800ca7308 */ /* 0x0005e20000000800 */
[--C-:B------:R-:W-:Y:S02]  /*8600*/  FFMA.FTZ R91, R91, c[0x0][0x2d0], -R3.reuse ;  /* 0x0000b4005b5b7a23 */ /* 0x100fe40000010803 */
[--C-:B------:R-:W-:Y:S01]  /*8610*/  FFMA.FTZ R94, R94, c[0x0][0x2d0], -R3.reuse ;  /* 0x0000b4005e5e7a23 */ /* 0x100fe20000010803 */
[-C--:B-1----:R-:W-:Y:S01]  /*8620*/  @P1 IADD3.X R11, R5, R12.reuse, RZ, P4, !PT ;  /* 0x0000000c050b1210 */ /* 0x082fe200027fe4ff */
[--C-:B------:R-:W-:Y:S02]  /*8630*/  FFMA.FTZ R95, R95, c[0x0][0x2d0], -R3.reuse ;  /* 0x0000b4005f5f7a23 */ /* 0x100fe40000010803 */
[--C-:B------:R-:W-:Y:S01]  /*8640*/  FFMA.FTZ R31, R31, c[0x0][0x2d0], -R3.reuse ;  /* 0x0000b4001f1f7a23 */ /* 0x100fe20000010803 */
[-C--:B------:R-:W-:Y:S01]  /*8650*/  @P1 IADD3.X R9, R11, R12.reuse, RZ, P3, !PT ;  /* 0x0000000c0b091210 */ /* 0x080fe20001ffe4ff */
[----:B------:R1:W-:Y:S01]  /*8660*/  @P1 LDGSTS.E.BYPASS.LTC128B.128 [R245+0x4900], [R10.64], !P0 ;  /* 0x049000000af51fae */ /* 0x0003e2000c101d48 */
[----:B------:R4:W-:Y:S01]  /*8670*/  MUFU.EX2 R203, R25 ;  /* 0x0000001900cb7308 */ /* 0x0009e20000000800 */
[----:B------:R-:W-:Y:S01]  /*8680*/  @P1 IADD3 R4, P3, R6, R13, RZ ;  /* 0x0000000d06041210 */ /* 0x000fe20007f7e0ff */
[--C-:B------:R-:W-:Y:S01]  /*8690*/  FFMA.FTZ R28, R28, c[0x0][0x2d0], -R138.reuse ;  /* 0x0000b4001c1c7a23 */ /* 0x100fe2000001088a */
[-C--:B------:R-:W-:Y:S01]  /*86a0*/  @P1 IADD3.X R7, R9, R12.reuse, RZ, P2, !PT ;  /* 0x0000000c09071210 */ /* 0x080fe200017fe4ff */
[----:B---3--:R-:W-:Y:S02]  /*86b0*/  FMUL.FTZ R15, R0, R151 ;  /* 0x00000097000f7220 */ /* 0x008fe40000410000 */
[--C-:B------:R-:W-:Y:S01]  /*86c0*/  FFMA.FTZ R29, R29, c[0x0][0x2d0], -R138.reuse ;  /* 0x0000b4001d1d7a23 */ /* 0x100fe2000001088a */
[----:B------:R3:W-:Y:S01]  /*86d0*/  @P1 LDGSTS.E.BYPASS.LTC128B.128 [R245+0x5100], [R8.64], !P0 ;  /* 0x0510000008f51fae */ /* 0x0007e2000c101d48 */
[----:B------:R-:W-:Y:S01]  /*86e0*/  @P1 IADD3.X R5, R7, R12, RZ, P3, !PT ;  /* 0x0000000c07051210 */ /* 0x000fe20001ffe4ff */
[--C-:B------:R-:W-:Y:S01]  /*86f0*/  FFMA.FTZ R30, R30, c[0x0][0x2d0], -R3.reuse ;  /* 0x0000b4001e1e7a23 */ /* 0x100fe20000010803 */
[----:B------:R3:W-:Y:S01]  /*8700*/  MUFU.EX2 R197, R26 ;  /* 0x0000001a00c57308 */ /* 0x0007e20000000800 */
[--C-:B------:R-:W-:Y:S02]  /*8710*/  FFMA.FTZ R44, R44, c[0x0][0x2d0], -R138.reuse ;  /* 0x0000b4002c2c7a23 */ /* 0x100fe4000001088a */
[--C-:B------:R-:W-:Y:S02]  /*8720*/  FFMA.FTZ R78, R78, c[0x0][0x2d0], -R3.reuse ;  /* 0x0000b4004e4e7a23 */ /* 0x100fe40000010803 */
[----:B------:R3:W-:Y:S01]  /*8730*/  @P1 LDGSTS.E.BYPASS.LTC128B.128 [R245+0x5900], [R6.64], !P0 ;  /* 0x0590000006f51fae */ /* 0x0007e2000c101d48 */
[----:B--2---:R-:W-:Y:S02]  /*8740*/  FMUL.FTZ R24, R133, R160 ;  /* 0x000000a085187220 */ /* 0x004fe40000410000 */
[----:B------:R-:W-:Y:S02]  /*8750*/  FFMA.FTZ R79, R79, c[0x0][0x2d0], -R3 ;  /* 0x0000b4004f4f7a23 */ /* 0x000fe40000010803 */
[----:B------:R2:W-:Y:S01]  /*8760*/  MUFU.EX2 R196, R27 ;  /* 0x0000001b00c47308 */ /* 0x0005e20000000800 */
[--C-:B------:R-:W-:Y:S02]  /*8770*/  FFMA.FTZ R76, R76, c[0x0][0x2d0], -R138.reuse ;  /* 0x0000b4004c4c7a23 */ /* 0x100fe4000001088a */
[----:B------:R2:W-:Y:S01]  /*8780*/  @P1 LDGSTS.E.BYPASS.LTC128B.128 [R245+0x6100], [R4.64], !P0 ;  /* 0x0610000004f51fae */ /* 0x0005e2000c101d48 */
[C---:B----4-:R-:W-:Y:S01]  /*8790*/  FMUL.FTZ R25, R133.reuse, R161 ;  /* 0x000000a185197220 */ /* 0x050fe20000410000 */
[----:B-1----:R-:W-:Y:S01]  /*87a0*/  @P1 IADD3 R10, P2, R4, R13, RZ ;  /* 0x0000000d040a1210 */ /* 0x002fe20007f5e0ff */
[----:B------:R-:W-:Y:S02]  /*87b0*/  FMUL.FTZ R13, R133, R149 ;  /* 0x00000095850d7220 */ /* 0x000fe40000410000 */
[--C-:B------:R-:W-:Y:S01]  /*87c0*/  FFMA.FTZ R88, R88, c[0x0][0x2d0], -R138.reuse ;  /* 0x0000b40058587a23 */ /* 0x100fe2000001088a */
[----:B------:R-:W-:Y:S01]  /*87d0*/  @P1 IADD3.X R11, R5, R12, RZ, P2, !PT ;  /* 0x0000000c050b1210 */ /* 0x000fe200017fe4ff */
[----:B------:R-:W-:Y:S01]  /*87e0*/  FMUL.FTZ R12, R133, R148 ;  /* 0x00000094850c7220 */ /* 0x000fe20000410000 */
[----:B------:R1:W-:Y:S01]  /*87f0*/  MUFU.EX2 R199, R31 ;  /* 0x0000001f00c77308 */ /* 0x0003e20000000800 */
[--C-:B------:R-:W-:Y:S02]  /*8800*/  FFMA.FTZ R89, R89, c[0x0][0x2d0], -R138.reuse ;  /* 0x0000b40059597a23 */ /* 0x100fe4000001088a */
[----:B------:R4:W-:Y:S01]  /*8810*/  @P1 LDGSTS.E.BYPASS.LTC128B.128 [R245+0x6900], [R10.64], !P0 ;  /* 0x069000000af51fae */ /* 0x0009e2000c101d48 */
[----:B---3--:R-:W-:Y:S01]  /*8820*/  FMUL.FTZ R8, R133, R140 ;  /* 0x0000008c85087220 */ /* 0x008fe20000410000 */
[----:B------:R-:W-:Y:S01]  /*8830*/  F2FP.PACK_AB R140, R217, R214 ;  /* 0x000000d6d98c723e */ /* 0x000fe200000000ff */
[----:B------:R-:W-:Y:S01]  /*8840*/  FMUL.FTZ R9, R133, R141 ;  /* 0x0000008d85097220 */ /* 0x000fe20000410000 */
[----:B------:R-:W-:Y:S01]  /*8850*/  F2FP.PACK_AB R141, R195, R194 ;  /* 0x000000c2c38d723e */ /* 0x000fe200000000ff */
[----:B------:R-:W-:Y:S02]  /*8860*/  FMUL.FTZ R26, R0, R162 ;  /* 0x000000a2001a7220 */ /* 0x000fe40000410000 */
[----:B------:R-:W-:Y:S01]  /*8870*/  FMUL.FTZ R6, R136, R146 ;  /* 0x0000009288067220 */ /* 0x000fe20000410000 */
[----:B------:R-:W3:Y:S01]  /*8880*/  LDSM.16.MT88.4 R20, [R228+0x100] ;  /* 0x00010000e414783b */ /* 0x000ee20000004200 */
[----:B------:R-:W-:Y:S01]  /*8890*/  F2FP.PACK_AB R146, R210, R224 ;  /* 0x000000e0d292723e */ /* 0x000fe200000000ff */
[----:B------:R-:W-:Y:S01]  /*88a0*/  FMUL.FTZ R7, R136, R147 ;  /* 0x0000009388077220 */ /* 0x000fe20000410000 */
[----:B------:R-:W-:Y:S01]  /*88b0*/  F2FP.PACK_AB R147, R211, R225 ;  /* 0x000000e1d393723e */ /* 0x000fe200000000ff */
[----:B------:R-:W4:Y:S01]  /*88c0*/  MUFU.EX2 R218, R33 ;  /* 0x0000002100da7308 */ /* 0x000f220000000800 */
[C---:B--2---:R-:W-:Y:S02]  /*88d0*/  FMUL.FTZ R27, R0.reuse, R163 ;  /* 0x000000a3001b7220 */ /* 0x044fe40000410000 */
[----:B------:R-:W-:Y:S01]  /*88e0*/  FMUL.FTZ R4, R137, R144 ;  /* 0x0000009089047220 */ /* 0x000fe20000410000 */
[----:B------:R-:W-:Y:S01]  /*88f0*/  F2FP.PACK_AB R144, R223, R220 ;  /* 0x000000dcdf90723e */ /* 0x000fe200000000ff */
[----:B------:R-:W-:Y:S01]  /*8900*/  FMUL.FTZ R5, R137, R145 ;  /* 0x0000009189057220 */ /* 0x000fe20000410000 */
[----:B------:R-:W-:Y:S01]  /*8910*/  F2FP.PACK_AB R145, R221, R219 ;  /* 0x000000dbdd91723e */ /* 0x000fe200000000ff */
[----:B------:R-:W2:Y:S01]  /*8920*/  LDSM.16.MT88.4 R188, [R231+0x100] ;  /* 0x00010000e7bc783b */ /* 0x000ea20000004200 */
[--C-:B------:R-:W-:Y:S02]  /*8930*/  FFMA.FTZ R103, R103, c[0x0][0x2d0], -R193.reuse ;  /* 0x0000b40067677a23 */ /* 0x100fe400000108c1 */
[----:B------:R-:W-:Y:S01]  /*8940*/  MUFU.EX2 R207, R67 ;  /* 0x0000004300cf7308 */ /* 0x000fe20000000800 */
[----:B-1----:R-:W-:Y:S01]  /*8950*/  FMUL.FTZ R31, R0, R167 ;  /* 0x000000a7001f7220 */ /* 0x002fe20000410000 */
[----:B------:R-:W-:Y:S01]  /*8960*/  MOV R167, R226 ;  /* 0x000000e200a77202 */ /* 0x000fe20000000f00 */
[--C-:B------:R-:W-:Y:S02]  /*8970*/  FFMA.FTZ R114, R114, c[0x0][0x2d0], -R193.reuse ;  /* 0x0000b40072727a23 */ /* 0x100fe400000108c1 */
[----:B------:R-:W1:Y:S01]  /*8980*/  LDSM.16.MT88.4 R148, [R229+0x100] ;  /* 0x00010000e594783b */ /* 0x000e620000004200 */
[----:B----4-:R-:W-:Y:S01]  /*8990*/  FMUL.FTZ R10, R0, R142 ;  /* 0x0000008e000a7220 */ /* 0x010fe20000410000 */
[----:B------:R-:W-:Y:S01]  /*89a0*/  F2FP.PACK_AB R142, R208, R222 ;  /* 0x000000ded08e723e */ /* 0x000fe200000000ff */
[----:B------:R-:W-:Y:S01]  /*89b0*/  FMUL.FTZ R11, R0, R143 ;  /* 0x0000008f000b7220 */ /* 0x000fe20000410000 */
[----:B------:R-:W-:Y:S01]  /*89c0*/  F2FP.PACK_AB R143, R201, R200 ;  /* 0x000000c8c98f723e */ /* 0x000fe200000000ff */
[----:B------:R-:W-:Y:S01]  /*89d0*/  MUFU.EX2 R206, R60 ;  /* 0x0000003c00ce7308 */ /* 0x000fe20000000800 */
[----:B------:R-:W-:Y:S02]  /*89e0*/  FFMA.FTZ R193, R115, c[0x0][0x2d0], -R193 ;  /* 0x0000b40073c17a23 */ /* 0x000fe400000108c1 */
[----:B------:R-:W4:Y:S01]  /*89f0*/  LDSM.16.MT88.4 R152, [R230+0x100] ;  /* 0x00010000e698783b */ /* 0x000f220000004200 */
[----:B------:R-:W-:Y:S01]  /*8a00*/  MOV R161, R218 ;  /* 0x000000da00a17202 */ /* 0x000fe20000000f00 */
[--C-:B------:R-:W-:Y:S02]  /*8a10*/  FFMA.FTZ R104, R104, c[0x0][0x2d0], -R138.reuse ;  /* 0x0000b40068687a23 */ /* 0x100fe4000001088a */
[--C-:B------:R-:W-:Y:S02]  /*8a20*/  FFMA.FTZ R105, R105, c[0x0][0x2d0], -R138.reuse ;  /* 0x0000b40069697a23 */ /* 0x100fe4000001088a */
[--C-:B------:R-:W-:Y:S01]  /*8a30*/  FFMA.FTZ R108, R108, c[0x0][0x2d0], -R138.reuse ;  /* 0x0000b4006c6c7a23 */ /* 0x100fe2000001088a */
[----:B------:R-:W-:Y:S01]  /*8a40*/  MUFU.EX2 R204, R69 ;  /* 0x0000004500cc7308 */ /* 0x000fe20000000800 */
[----:B------:R-:W0:Y:S01]  /*8a50*/  LDGDEPBAR ;  /* 0x00000000000079af */ /* 0x000e220000000000 */
[----:B------:R-:W-:Y:S02]  /*8a60*/  FFMA.FTZ R138, R109, c[0x0][0x2d0], -R138 ;  /* 0x0000b4006d8a7a23 */ /* 0x000fe4000001088a */
[--C-:B------:R-:W-:Y:S01]  /*8a70*/  FFMA.FTZ R106, R106, c[0x0][0x2d0], -R3.reuse ;  /* 0x0000b4006a6a7a23 */ /* 0x100fe20000010803 */
[-C--:B---3--:R-:W-:Y:S05]  /*8a80*/  HMMA.16816.F32 R4, R144, R20.reuse, R4 ;  /* 0x000000149004723c */ /* 0x088fea0000001804 */
[----:B------:R3:W1:Y:S01]  /*8a90*/  MUFU.EX2 R205, R35 ;  /* 0x0000002300cd7308 */ /* 0x0006620000000800 */
[--C-:B------:R-:W-:Y:S02]  /*8aa0*/  FFMA.FTZ R107, R107, c[0x0][0x2d0], -R3.reuse ;  /* 0x0000b4006b6b7a23 */ /* 0x100fe40000010803 */
[--C-:B------:R-:W-:Y:S01]  /*8ab0*/  FFMA.FTZ R110, R110, c[0x0][0x2d0], -R3.reuse ;  /* 0x0000b4006e6e7a23 */ /* 0x100fe20000010803 */
[C---:B------:R-:W-:Y:S04]  /*8ac0*/  HMMA.16816.F32 R8, R140.reuse, R20, R8 ;  /* 0x000000148c08723c */ /* 0x040fe80000001808 */
[--C-:B------:R-:W-:Y:S02]  /*8ad0*/  FFMA.FTZ R84, R84, c[0x0][0x2d0], -R192.reuse ;  /* 0x0000b40054547a23 */ /* 0x100fe400000108c0 */
[----:B------:R2:W-:Y:S01]  /*8ae0*/  MUFU.EX2 R252, R37 ;  /* 0x0000002500fc7308 */ /* 0x0005e20000000800 */
[C---:B------:R-:W-:Y:S01]  /*8af0*/  FMUL.FTZ R20, R137.reuse, R156 ;  /* 0x0000009c89147220 */ /* 0x040fe20000410000 */
[-C--:B------:R-:W-:Y:S04]  /*8b00*/  HMMA.16816.F32 R12, R140, R22.reuse, R12 ;  /* 0x000000168c0c723c */ /* 0x080fe8000000180c */
[----:B------:R-:W-:Y:S02]  /*8b10*/  FMUL.FTZ R21, R137, R157 ;  /* 0x0000009d89157220 */ /* 0x000fe40000410000 */
[--C-:B------:R-:W-:Y:S02]  /*8b20*/  FFMA.FTZ R85, R85, c[0x0][0x2d0], -R192.reuse ;  /* 0x0000b40055557a23 */ /* 0x100fe400000108c0 */
[C---:B------:R-:W-:Y:S01]  /*8b30*/  HMMA.16816.F32 R16, R144.reuse, R22, R16 ;  /* 0x000000169010723c */ /* 0x040fe20000001810 */
[----:B------:R-:W4:Y:S03]  /*8b40*/  MUFU.EX2 R32, R28 ;  /* 0x0000001c00207308 */ /* 0x000f260000000800 */
[----:B---3--:R-:W-:Y:S01]  /*8b50*/  FMUL.FTZ R35, R136, R171 ;  /* 0x000000ab88237220 */ /* 0x008fe20000410000 */
[----:B------:R-:W-:Y:S01]  /*8b60*/  MOV R171, R215 ;  /* 0x000000d700ab7202 */ /* 0x000fe20000000f00 */
[--C-:B------:R-:W-:Y:S01]  /*8b70*/  FFMA.FTZ R96, R96, c[0x0][0x2d0], -R192.reuse ;  /* 0x0000b40060607a23 */ /* 0x100fe200000108c0 */
[----:B-1----:R-:W-:Y:S01]  /*8b80*/  MOV R160, R205 ;  /* 0x000000cd00a07202 */ /* 0x002fe20000000f00 */
[C---:B------:R-:W-:Y:S03]  /*8b90*/  FMUL.FTZ R22, R136.reuse, R158 ;  /* 0x0000009e88167220 */ /* 0x040fe60000410000 */
[----:B------:R1:W3:Y:S01]  /*8ba0*/  MUFU.EX2 R33, R29 ;  /* 0x0000001d00217308 */ /* 0x0002e20000000800 */
[----:B------:R-:W-:Y:S02]  /*8bb0*/  FMUL.FTZ R23, R136, R159 ;  /* 0x0000009f88177220 */ /* 0x000fe40000410000 */
[----:B------:R-:W-:Y:S01]  /*8bc0*/  LDSM.16.MT88.4 R156, [R229+0x900] ;  /* 0x00090000e59c783b */ /* 0x000fe20000004200 */
[----:B--2---:R-:W-:Y:S02]  /*8bd0*/  FMUL.FTZ R37, R137, R173 ;  /* 0x000000ad89257220 */ /* 0x004fe40000410000 */
[--C-:B------:R-:W-:Y:S02]  /*8be0*/  FFMA.FTZ R97, R97, c[0x0][0x2d0], -R192.reuse ;  /* 0x0000b40061617a23 */ /* 0x100fe400000108c0 */
[-C--:B------:R-:W-:Y:S02]  /*8bf0*/  HMMA.16816.F32 R20, R144, R188.reuse, R20 ;  /* 0x000000bc9014723c */ /* 0x080fe40000001814 */
[----:B------:R2:W-:Y:S01]  /*8c00*/  MUFU.EX2 R198, R30 ;  /* 0x0000001e00c67308 */ /* 0x0005e20000000800 */
[--C-:B------:R-:W-:Y:S02]  /*8c10*/  FFMA.FTZ R100, R100, c[0x0][0x2d0], -R192.reuse ;  /* 0x0000b40064647a23 */ /* 0x100fe400000108c0 */
[----:B------:R-:W-:Y:S01]  /*8c20*/  FFMA.FTZ R101, R101, c[0x0][0x2d0], -R192 ;  /* 0x0000b40065657a23 */ /* 0x000fe200000108c0 */
[----:B----4-:R-:W-:Y:S01]  /*8c30*/  MOV R162, R32 ;  /* 0x0000002000a27202 */ /* 0x010fe20000000f00 */
[----:B------:R-:W-:Y:S01]  /*8c40*/  FMUL.FTZ R32, R137, R168 ;  /* 0x000000a889207220 */ /* 0x000fe20000410000 */
[C---:B------:R-:W-:Y:S04]  /*8c50*/  HMMA.16816.F32 R24, R140.reuse, R188, R24 ;  /* 0x000000bc8c18723c */ /* 0x040fe80000001818 */
[----:B------:R4:W4:Y:S01]  /*8c60*/  MUFU.EX2 R216, R34 ;  /* 0x0000002200d87308 */ /* 0x0009220000000800 */
[C---:B------:R-:W-:Y:S01]  /*8c70*/  FMUL.FTZ R28, R133.reuse, R164 ;  /* 0x000000a4851c7220 */ /* 0x040fe20000410000 */
[----:B------:R-:W-:Y:S01]  /*8c80*/  MOV R168, R210 ;  /* 0x000000d200a87202 */ /* 0x000fe20000000f00 */
[----:B-1----:R-:W-:Y:S07]  /*8c90*/  FMUL.FTZ R29, R133, R165 ;  /* 0x000000a5851d7220 */ /* 0x002fee0000410000 */
[----:B------:R1:W-:Y:S01]  /*8ca0*/  MUFU.EX2 R247, R39 ;  /* 0x0000002700f77308 */ /* 0x0003e20000000800 */
[----:B--2---:R-:W-:Y:S01]  /*8cb0*/  FMUL.FTZ R30, R0, R166 ;  /* 0x000000a6001e7220 */ /* 0x004fe20000410000 */
[----:B---3--:R-:W-:Y:S01]  /*8cc0*/  MOV R166, R33 ;  /* 0x0000002100a67202 */ /* 0x008fe20000000f00 */
[C---:B------:R-:W-:Y:S01]  /*8cd0*/  FMUL.FTZ R33, R137.reuse, R169 ;  /* 0x000000a989217220 */ /* 0x040fe20000410000 */
[----:B------:R-:W-:Y:S06]  /*8ce0*/  MOV R169, R211 ;  /* 0x000000d300a97202 */ /* 0x000fec0000000f00 */
[----:B------:R2:W3:Y:S01]  /*8cf0*/  MUFU.EX2 R251, R36 ;  /* 0x0000002400fb7308 */ /* 0x0004e20000000800 */
[-C--:B------:R-:W-:Y:S03]  /*8d00*/  HMMA.16816.F32 R28, R140, R190.reuse, R28 ;  /* 0x000000be8c1c723c */ /* 0x080fe6000000181c */
[C---:B----4-:R-:W-:Y:S01]  /*8d10*/  FMUL.FTZ R34, R136.reuse, R170 ;  /* 0x000000aa88227220 */ /* 0x050fe20000410000 */
[----:B------:R-:W-:Y:S02]  /*8d20*/  MOV R170, R208 ;  /* 0x000000d000aa7202 */ /* 0x000fe40000000f00 */
[----:B------:R-:W-:Y:S03]  /*8d30*/  MOV R163, R216 ;  /* 0x000000d800a37202 */ /* 0x000fe60000000f00 */
[----:B------:R4:W3:Y:S01]  /*8d40*/  MUFU.EX2 R248, R38 ;  /* 0x0000002600f87308 */ /* 0x0008e20000000800 */
[C---:B------:R-:W-:Y:S04]  /*8d50*/  HMMA.16816.F32 R32, R144.reuse, R190, R32 ;  /* 0x000000be9020723c */ /* 0x040fe80000001820 */
[C---:B-1----:R-:W-:Y:S05]  /*8d60*/  FMUL.FTZ R39, R136.reuse, R175 ;  /* 0x000000af88277220 */ /* 0x042fea0000410000 */
[----:B------:R1:W-:Y:S03]  /*8d70*/  MUFU.EX2 R250, R48 ;  /* 0x0000003000fa7308 */ /* 0x0003e60000000800 */
[----:B--2---:R-:W-:Y:S07]  /*8d80*/  FMUL.FTZ R36, R137, R172 ;  /* 0x000000ac89247220 */ /* 0x004fee0000410000 */
[----:B------:R2:W-:Y:S01]  /*8d90*/  MUFU.EX2 R227, R50 ;  /* 0x0000003200e37308 */ /* 0x0005e20000000800 */
[----:B----4-:R-:W-:Y:S09]  /*8da0*/  FMUL.FTZ R38, R136, R174 ;  /* 0x000000ae88267220 */ /* 0x010ff20000410000 */
[----:B------:R4:W3:Y:S01]  /*8db0*/  MUFU.EX2 R249, R49 ;  /* 0x0000003100f97308 */ /* 0x0008e20000000800 */
[-C--:B------:R-:W-:Y:S03]  /*8dc0*/  HMMA.16816.F32 R36, R144, R148.reuse, R36 ;  /* 0x000000949024723c */ /* 0x080fe60000001824 */
[C---:B-1----:R-:W-:Y:S06]  /*8dd0*/  FMUL.FTZ R48, R133.reuse, R176 ;  /* 0x000000b085307220 */ /* 0x042fec0000410000 */
[----:B------:R1:W1:Y:S03]  /*8de0*/  MUFU.EX2 R226, R51 ;  /* 0x0000003300e27308 */ /* 0x0002660000000800 */
[C---:B--2---:R-:W-:Y:S07]  /*8df0*/  FMUL.FTZ R50, R0.reuse, R178 ;  /* 0x000000b200327220 */ /* 0x044fee0000410000 */
[----:B------:R2:W-:Y:S01]  /*8e00*/  MUFU.EX2 R216, R44 ;  /* 0x0000002c00d87308 */ /* 0x0005e20000000800 */
[----:B----4-:R-:W-:Y:S09]  /*8e10*/  FMUL.FTZ R49, R133, R177 ;  /* 0x000000b185317220 */ /* 0x010ff20000410000 */
[----:B------:R4:W-:Y:S01]  /*8e20*/  MUFU.EX2 R165, R40 ;  /* 0x0000002800a57308 */ /* 0x0009e20000000800 */
[----:B-1----:R-:W-:Y:S09]  /*8e30*/  FMUL.FTZ R51, R0, R179 ;  /* 0x000000b300337220 */ /* 0x002ff20000410000 */
[----:B------:R1:W1:Y:S01]  /*8e40*/  MUFU.EX2 R218, R41 ;  /* 0x0000002900da7308 */ /* 0x0002620000000800 */
[C---:B------:R-:W-:Y:S04]  /*8e50*/  HMMA.16816.F32 R48, R140.reuse, R148, R48 ;  /* 0x000000948c30723c */ /* 0x040fe80000001830 */
[--C-:B--2---:R-:W-:Y:S02]  /*8e60*/  FFMA.FTZ R44, R43, c[0x0][0x2d0], -R3.reuse ;  /* 0x0000b4002b2c7a23 */ /* 0x104fe40000010803 */
[C---:B------:R-:W-:Y:S02]  /*8e70*/  FMUL.FTZ R43, R136.reuse, R183 ;  /* 0x000000b7882b7220 */ /* 0x040fe40000410000 */
[-C--:B------:R-:W-:Y:S01]  /*8e80*/  HMMA.16816.F32 R116, R140, R150.reuse, R116 ;  /* 0x000000968c74723c */ /* 0x080fe20000001874 */
[----:B------:R2:W-:Y:S03]  /*8e90*/  MUFU.EX2 R164, R42 ;  /* 0x0000002a00a47308 */ /* 0x0005e60000000800 */
[----:B------:R-:W-:Y:S02]  /*8ea0*/  FFMA.FTZ R3, R111, c[0x0][0x2d0], -R3 ;  /* 0x0000b4006f037a23 */ /* 0x000fe40000010803 */
[C---:B----4-:R-:W-:Y:S02]  /*8eb0*/  FMUL.FTZ R40, R137.reuse, R180 ;  /* 0x000000b489287220 */ /* 0x050fe40000410000 */
[C---:B------:R-:W-:Y:S01]  /*8ec0*/  HMMA.16816.F32 R120, R144.reuse, R150, R120 ;  /* 0x000000969078723c */ /* 0x040fe20000001878 */
[----:B------:R-:W4:Y:S02]  /*8ed0*/  LDSM.16.MT88.4 R148, [R228+0x900] ;  /* 0x00090000e494783b */ /* 0x000f240000004200 */
[----:B------:R3:W3:Y:S01]  /*8ee0*/  MUFU.EX2 R174, R44 ;  /* 0x0000002c00ae7308 */ /* 0x0006e20000000800 */
[C---:B-1----:R-:W-:Y:S09]  /*8ef0*/  FMUL.FTZ R41, R137.reuse, R181 ;  /* 0x000000b589297220 */ /* 0x042ff20000410000 */
[----:B------:R1:W1:Y:S01]  /*8f00*/  MUFU.EX2 R215, R45 ;  /* 0x0000002d00d77308 */ /* 0x0002620000000800 */
[C---:B--2---:R-:W-:Y:S09]  /*8f10*/  FMUL.FTZ R42, R136.reuse, R182 ;  /* 0x000000b6882a7220 */ /* 0x044ff20000410000 */
[----:B------:R2:W-:Y:S01]  /*8f20*/  MUFU.EX2 R173, R46 ;  /* 0x0000002e00ad7308 */ /* 0x0005e20000000800 */
[-C--:B------:R-:W-:Y:S03]  /*8f30*/  HMMA.16816.F32 R40, R144, R152.reuse, R40 ;  /* 0x000000989028723c */ /* 0x080fe60000001828 */
[C---:B---3--:R-:W-:Y:S01]  /*8f40*/  FMUL.FTZ R44, R137.reuse, R184 ;  /* 0x000000b8892c7220 */ /* 0x048fe20000410000 */
[----:B------:R-:W-:Y:S04]  /*8f50*/  MOV R184, R203 ;  /* 0x000000cb00b87202 */ /* 0x000fe80000000f00 */
[C---:B------:R-:W-:Y:S01]  /*8f60*/  HMMA.16816.F32 R124, R140.reuse, R152, R124 ;  /* 0x000000988c7c723c */ /* 0x040fe2000000187c */
[----:B------:R3:W3:Y:S03]  /*8f70*/  MUFU.EX2 R172, R47 ;  /* 0x0000002f00ac7308 */ /* 0x0006e60000000800 */
[----:B-1----:R-:W-:Y:S01]  /*8f80*/  FMUL.FTZ R45, R137, R185 ;  /* 0x000000b9892d7220 */ /* 0x002fe20000410000 */
[----:B------:R-:W-:Y:S03]  /*8f90*/  MOV R185, R212 ;  /* 0x000000d400b97202 */ /* 0x000fe60000000f00 */
[-C--:B------:R-:W-:Y:S03]  /*8fa0*/  HMMA.16816.F32 R128, R140, R154.reuse, R128 ;  /* 0x0000009a8c80723c */ /* 0x080fe60000001880 */
[----:B------:R-:W-:Y:S01]  /*8fb0*/  MUFU.EX2 R212, R53 ;  /* 0x0000003500d47308 */ /* 0x000fe20000000800 */
[----:B--2---:R-:W-:Y:S01]  /*8fc0*/  FMUL.FTZ R46, R136, R186 ;  /* 0x000000ba882e7220 */ /* 0x004fe20000410000 */
[----:B------:R-:W-:Y:S04]  /*8fd0*/  MOV R186, R213 ;  /* 0x000000d500ba7202 */ /* 0x000fe80000000f00 */
[----:B------:R-:W-:Y:S04]  /*8fe0*/  F2FP.PACK_AB R140, R186, R171 ;  /* 0x000000abba8c723e */ /* 0x000fe800000000ff */
[----:B------:R-:W-:Y:S01]  /*8ff0*/  MUFU.EX2 R213, R52 ;  /* 0x0000003400d57308 */ /* 0x000fe20000000800 */
[----:B------:R-:W-:Y:S02]  /*9000*/  F2FP.PACK_AB R142, R161, R167 ;  /* 0x000000a7a18e723e */ /* 0x000fe400000000ff */
[----:B------:R-:W-:Y:S01]  /*9010*/  F2FP.PACK_AB R141, R185, R209 ;  /* 0x000000d1b98d723e */ /* 0x000fe200000000ff */
[----:B---3--:R-:W-:Y:S01]  /*9020*/  FMUL.FTZ R47, R136, R187 ;  /* 0x000000bb882f7220 */ /* 0x008fe20000410000 */
[----:B------:R-:W-:Y:S02]  /*9030*/  F2FP.PACK_AB R143, R160, R163 ;  /* 0x000000a3a08f723e */ /* 0x000fe400000000ff */
[----:B------:R-:W-:Y:S03]  /*9040*/  MOV R187, R202 ;  /* 0x000000ca00bb7202 */ /* 0x000fe60000000f00 */
[----:B------:R-:W-:Y:S01]  /*9050*/  MUFU.EX2 R208, R55 ;  /* 0x0000003700d07308 */ /* 0x000fe20000000800 */
[----:B------:R-:W-:Y:S01]  /*9060*/  HMMA.16816.F32 R44, R144, R154, R44 ;  /* 0x0000009a902c723c */ /* 0x000fe2000000182c */
[----:B------:R-:W1:Y:S06]  /*9070*/  LDSM.16.MT88.4 R152, [R231+0x900] ;  /* 0x00090000e798783b */ /* 0x000e6c0000004200 */
[----:B------:R-:W-:Y:S01]  /*9080*/  F2FP.PACK_AB R144, R184, R187 ;  /* 0x000000bbb890723e */ /* 0x000fe200000000ff */
[-C--:B----4-:R-:W-:Y:S01]  /*9090*/  HMMA.16816.F32 R4, R140, R148.reuse, R4 ;  /* 0x000000948c04723c */ /* 0x090fe20000001804 */
[----:B------:R-:W-:Y:S04]  /*90a0*/  MUFU.EX2 R211, R64 ;  /* 0x0000004000d37308 */ /* 0x000fe80000000800 */
[----:B------:R-:W-:Y:S02]  /*90b0*/  F2FP.PACK_AB R146, R166, R162 ;  /* 0x000000a2a692723e */ /* 0x000fe400000000ff */
[----:B------:R-:W-:Y:S02]  /*90c0*/  F2FP.PACK_AB R145, R196, R197 ;  /* 0x000000c5c491723e */ /* 0x000fe400000000ff */
[----:B------:R-:W-:Y:S02]  /*90d0*/  F2FP.PACK_AB R147, R199, R198 ;  /* 0x000000c6c793723e */ /* 0x000fe400000000ff */
[----:B------:R-:W-:Y:S05]  /*90e0*/  MUFU.EX2 R210, R65 ;  /* 0x0000004100d27308 */ /* 0x000fea0000000800 */
[C---:B------:R-:W-:Y:S01]  /*90f0*/  HMMA.16816.F32 R8, R144.reuse, R148, R8 ;  /* 0x000000949008723c */ /* 0x040fe20000001808 */
[----:B------:R-:W2:Y:S04]  /*9100*/  LDL.LU R148, [R1+0xc] ;  /* 0x00000c0001947983 */ /* 0x000ea80000300800 */
[----:B------:R3:W-:Y:S02]  /*9110*/  MUFU.EX2 R179, R66 ;  /* 0x0000004200b37308 */ /* 0x0007e40000000800 */
[----:B------:R-:W-:Y:S01]  /*9120*/  MOV R149, R209 ;  /* 0x000000d100957202 */ /* 0x000fe20000000f00 */
[-C--:B------:R-:W-:Y:S07]  /*9130*/  HMMA.16816.F32 R12, R144, R150.reuse, R12 ;  /* 0x00000096900c723c */ /* 0x080fee000000180c */
[----:B------:R4:W-:Y:S01]  /*9140*/  MUFU.EX2 R209, R54 ;  /* 0x0000003600d17308 */ /* 0x0009e20000000800 */
[C---:B------:R-:W-:Y:S01]  /*9150*/  HMMA.16816.F32 R16, R140.reuse, R150, R16 ;  /* 0x000000968c10723c */ /* 0x040fe20000001810 */
[----:B------:R-:W2:Y:S04]  /*9160*/  LDL.LU R150, [R1] ;  /* 0x0000000001967983 */ /* 0x000ea80000300800 */
[----:B------:R-:W2:Y:S03]  /*9170*/  LDL.LU R151, [R1+0x8] ;  /* 0x0000080001977983 */ /* 0x000ea60000300800 */
[-C--:B-1----:R-:W-:Y:S01]  /*9180*/  HMMA.16816.F32 R20, R140, R152.reuse, R20 ;  /* 0x000000988c14723c */ /* 0x082fe20000001814 */
[----:B------:R-:W-:Y:S01]  /*9190*/  MUFU.EX2 R205, R61 ;  /* 0x0000003d00cd7308 */ /* 0x000fe20000000800 */
[----:B---3--:R-:W-:Y:S06]  /*91a0*/  LDSM.16.MT88.4 R64, [R228+0x1100] ;  /* 0x00110000e440783b */ /* 0x008fec0000004200 */
[C---:B------:R-:W-:Y:S03]  /*91b0*/  HMMA.16816.F32 R24, R144.reuse, R152, R24 ;  /* 0x000000989018723c */ /* 0x040fe60000001818 */
[----:B------:R-:W-:Y:S01]  /*91c0*/  MUFU.EX2 R181, R62 ;  /* 0x0000003e00b57308 */ /* 0x000fe20000000800 */
[----:B------:R-:W3:Y:S04]  /*91d0*/  LDL.LU R153, [R1+0x4] ;  /* 0x0000040001997983 */ /* 0x000ee80000300800 */
[-C--:B------:R-:W-:Y:S01]  /*91e0*/  HMMA.16816.F32 R28, R144, R154.reuse, R28 ;  /* 0x0000009a901c723c */ /* 0x080fe2000000181c */
[----:B----4-:R-:W1:Y:S04]  /*91f0*/  LDSM.16.MT88.4 R52, [R230+0x900] ;  /* 0x00090000e634783b */ /* 0x010e680000004200 */
[----:B------:R4:W-:Y:S03]  /*9200*/  MUFU.EX2 R180, R63 ;  /* 0x0000003f00b47308 */ /* 0x0009e60000000800 */
[C---:B------:R-:W-:Y:S07]  /*9210*/  HMMA.16816.F32 R32, R140.reuse, R154, R32 ;  /* 0x0000009a8c20723c */ /* 0x040fee0000001820 */
[----:B------:R-:W-:Y:S01]  /*9220*/  MUFU.EX2 R202, R68 ;  /* 0x0000004400ca7308 */ /* 0x000fe20000000800 */
[-C--:B------:R-:W-:Y:S08]  /*9230*/  HMMA.16816.F32 R36, R140, R156.reuse, R36 ;  /* 0x0000009c8c24723c */ /* 0x080ff00000001824 */
[C---:B------:R-:W-:Y:S01]  /*9240*/  HMMA.16816.F32 R48, R144.reuse, R156, R48 ;  /* 0x0000009c9030723c */ /* 0x040fe20000001830 */
[----:B------:R-:W-:Y:S01]  /*9250*/  MUFU.EX2 R190, R70 ;  /* 0x0000004600be7308 */ /* 0x000fe20000000800 */
[----:B----4-:R-:W4:Y:S05]  /*9260*/  LDSM.16.MT88.4 R60, [R231+0x1100] ;  /* 0x00110000e73c783b */ /* 0x010f2a0000004200 */
[----:B------:R-:W-:Y:S01]  /*9270*/  MOV R157, R168 ;  /* 0x000000a8009d7202 */ /* 0x000fe20000000f00 */
[-C--:B------:R-:W-:Y:S03]  /*9280*/  HMMA.16816.F32 R116, R144, R158.reuse, R116 ;  /* 0x0000009e9074723c */ /* 0x080fe60000001874 */
[----:B------:R4:W-:Y:S05]  /*9290*/  MUFU.EX2 R189, R71 ;  /* 0x0000004700bd7308 */ /* 0x0009ea0000000800 */
[C---:B------:R-:W-:Y:S05]  /*92a0*/  HMMA.16816.F32 R120, R140.reuse, R158, R120 ;  /* 0x0000009e8c78723c */ /* 0x040fea0000001878 */
[----:B------:R-:W-:Y:S03]  /*92b0*/  MUFU.EX2 R182, R72 ;  /* 0x0000004800b67308 */ /* 0x000fe60000000800 */
[-C--:B-1----:R-:W-:Y:S07]  /*92c0*/  HMMA.16816.F32 R40, R140, R52.reuse, R40 ;  /* 0x000000348c28723c */ /* 0x082fee0000001828 */
[----:B------:R-:W-:Y:S01]  /*92d0*/  MUFU.EX2 R203, R80 ;  /* 0x0000005000cb7308 */ /* 0x000fe20000000800 */
[C---:B------:R-:W-:Y:S01]  /*92e0*/  HMMA.16816.F32 R124, R144.reuse, R52, R124 ;  /* 0x00000034907c723c */ /* 0x040fe2000000187c */
[----:B----4-:R-:W-:Y:S06]  /*92f0*/  LDSM.16.MT88.4 R68, [R231+0x1900] ;  /* 0x00190000e744783b */ /* 0x010fec0000004200 */
[----:B------:R-:W-:Y:S01]  /*9300*/  F2FP.PACK_AB R52, R252, R251 ;  /* 0x000000fbfc34723e */ /* 0x000fe200000000ff */
[-C--:B------:R-:W-:Y:S01]  /*9310*/  HMMA.16816.F32 R128, R144, R54.reuse, R128 ;  /* 0x000000369080723c */ /* 0x080fe20000001880 */
[----:B------:R1:W-:Y:S03]  /*9320*/  MUFU.EX2 R175, R56 ;  /* 0x0000003800af7308 */ /* 0x0003e60000000800 */
[----:B------:R-:W-:Y:S04]  /*9330*/  F2FP.PACK_AB R53, R247, R248 ;  /* 0x000000f8f735723e */ /* 0x000fe800000000ff */
[----:B------:R-:W-:Y:S01]  /*9340*/  HMMA.16816.F32 R44, R140, R54, R44 ;  /* 0x000000368c2c723c */ /* 0x000fe2000000182c */
[----:B------:R-:W4:Y:S02]  /*9350*/  LDSM.16.MT88.4 R140, [R229+0x1100] ;  /* 0x00110000e58c783b */ /* 0x000f240000004200 */
[----:B------:R1:W1:Y:S04]  /*9360*/  MUFU.EX2 R178, R57 ;  /* 0x0000003900b27308 */ /* 0x0002680000000800 */
[----:B------:R-:W-:Y:S02]  /*9370*/  F2FP.PACK_AB R54, R249, R250 ;  /* 0x000000faf936723e */ /* 0x000fe400000000ff */
[----:B------:R-:W-:Y:S04]  /*9380*/  F2FP.PACK_AB R55, R226, R227 ;  /* 0x000000e3e237723e */ /* 0x000fe800000000ff */
[----:B------:R4:W-:Y:S03]  /*9390*/  MUFU.EX2 R177, R58 ;  /* 0x0000003a00b17308 */ /* 0x0009e60000000800 */
[-C--:B------:R-:W-:Y:S05]  /*93a0*/  HMMA.16816.F32 R4, R52, R64.reuse, R4 ;  /* 0x000000403404723c */ /* 0x080fea0000001804 */
[----:B-1----:R-:W-:Y:S02]  /*93b0*/  F2FP.PACK_AB R56, R218, R165 ;  /* 0x000000a5da38723e */ /* 0x002fe400000000ff */
[----:B------:R1:W1:Y:S01]  /*93c0*/  MUFU.EX2 R176, R59 ;  /* 0x0000003b00b07308 */ /* 0x0002620000000800 */
[----:B------:R-:W-:Y:S09]  /*93d0*/  F2FP.PACK_AB R57, R174, R164 ;  /* 0x000000a4ae39723e */ /* 0x000ff200000000ff */
[----:B------:R-:W-:Y:S01]  /*93e0*/  MUFU.EX2 R80, R74 ;  /* 0x0000004a00507308 */ /* 0x000fe20000000800 */
[----:B----4-:R-:W-:Y:S09]  /*93f0*/  F2FP.PACK_AB R58, R215, R216 ;  /* 0x000000d8d73a723e */ /* 0x010ff200000000ff */
[----:B------:R-:W-:Y:S01]  /*9400*/  MUFU.EX2 R183, R83 ;  /* 0x0000005300b77308 */ /* 0x000fe20000000800 */
[----:B-1----:R-:W-:Y:S09]  /*9410*/  F2FP.PACK_AB R59, R172, R173 ;  /* 0x000000adac3b723e */ /* 0x002ff200000000ff */
[----:B------:R-:W1:Y:S01]  /*9420*/  MUFU.EX2 R83, R73 ;  /* 0x0000004900537308 */ /* 0x000e620000000800 */
[C---:B------:R-:W-:Y:S08]  /*9430*/  HMMA.16816.F32 R8, R56.reuse, R64, R8 ;  /* 0x000000403808723c */ /* 0x040ff00000001808 */
[-C--:B------:R-:W-:Y:S01]  /*9440*/  HMMA.16816.F32 R12, R56, R66.reuse, R12 ;  /* 0x00000042380c723c */ /* 0x080fe2000000180c */
[----:B------:R-:W-:Y:S07]  /*9450*/  MUFU.EX2 R92, R92 ;  /* 0x0000005c005c7308 */ /* 0x000fee0000000800 */
[C---:B------:R-:W-:Y:S01]  /*9460*/  HMMA.16816.F32 R16, R52.reuse, R66, R16 ;  /* 0x000000423410723c */ /* 0x040fe20000001810 */
[----:B------:R-:W4:Y:S02]  /*9470*/  LDSM.16.MT88.4 R64, [R230+0x1100] ;  /* 0x00110000e640783b */ /* 0x000f240000004200 */
[----:B------:R-:W-:Y:S05]  /*9480*/  MUFU.EX2 R93, R93 ;  /* 0x0000005d005d7308 */ /* 0x000fea0000000800 */
[-C--:B------:R-:W-:Y:S05]  /*9490*/  HMMA.16816.F32 R20, R52, R60.reuse, R20 ;  /* 0x0000003c3414723c */ /* 0x080fea0000001814 */
[----:B------:R-:W-:Y:S03]  /*94a0*/  MUFU.EX2 R90, R90 ;  /* 0x0000005a005a7308 */ /* 0x000fe60000000800 */
[C---:B------:R-:W-:Y:S07]  /*94b0*/  HMMA.16816.F32 R24, R56.reuse, R60, R24 ;  /* 0x0000003c3818723c */ /* 0x040fee0000001818 */
[----:B------:R-:W-:Y:S01]  /*94c0*/  MUFU.EX2 R91, R91 ;  /* 0x0000005b005b7308 */ /* 0x000fe20000000800 */
[-C--:B------:R-:W-:Y:S08]  /*94d0*/  HMMA.16816.F32 R28, R56, R62.reuse, R28 ;  /* 0x0000003e381c723c */ /* 0x080ff0000000181c */
[C---:B------:R-:W-:Y:S01]  /*94e0*/  HMMA.16816.F32 R32, R52.reuse, R62, R32 ;  /* 0x0000003e3420723c */ /* 0x040fe20000001820 */
[----:B------:R-:W1:Y:S01]  /*94f0*/  LDSM.16.MT88.4 R60, [R228+0x1900] ;  /* 0x00190000e43c783b */ /* 0x000e620000004200 */
[----:B------:R-:W-:Y:S06]  /*9500*/  MUFU.EX2 R94, R94 ;  /* 0x0000005e005e7308 */ /* 0x000fec0000000800 */
[-C--:B------:R-:W-:Y:S04]  /*9510*/  HMMA.16816.F32 R36, R52, R140.reuse, R36 ;  /* 0x0000008c3424723c */ /* 0x080fe80000001824 */
[----:B------:R-:W-:Y:S04]  /*9520*/  MUFU.EX2 R95, R95 ;  /* 0x0000005f005f7308 */ /* 0x000fe80000000800 */
[C---:B------:R-:W-:Y:S06]  /*9530*/  HMMA.16816.F32 R48, R56.reuse, R140, R48 ;  /* 0x0000008c3830723c */ /* 0x040fec0000001830 */
[----:B------:R-:W-:Y:S02]  /*9540*/  MUFU.EX2 R113, R113 ;  /* 0x0000007100717308 */ /* 0x000fe40000000800 */
[-C--:B------:R-:W-:Y:S08]  /*9550*/  HMMA.16816.F32 R116, R56, R142.reuse, R116 ;  /* 0x0000008e3874723c */ /* 0x080ff00000001874 */
[C---:B------:R-:W-:Y:S01]  /*9560*/  HMMA.16816.F32 R120, R52.reuse, R142, R120 ;  /* 0x0000008e3478723c */ /* 0x040fe20000001878 */
[----:B------:R-:W-:Y:S07]  /*9570*/  MUFU.EX2 R193, R193 ;  /* 0x000000c100c17308 */ /* 0x000fee0000000800 */
[-C--:B----4-:R-:W-:Y:S03]  /*9580*/  HMMA.16816.F32 R40, R52, R64.reuse, R40 ;  /* 0x000000403428723c */ /* 0x090fe60000001828 */
[----:B------:R-:W-:Y:S05]  /*9590*/  MUFU.EX2 R138, R138 ;  /* 0x0000008a008a7308 */ /* 0x000fea0000000800 */
[C---:B------:R-:W-:Y:S05]  /*95a0*/  HMMA.16816.F32 R124, R56.reuse, R64, R124 ;  /* 0x00000040387c723c */ /* 0x040fea000000187c */
[----:B------:R-:W-:Y:S03]  /*95b0*/  MUFU.EX2 R191, R81 ;  /* 0x0000005100bf7308 */ /* 0x000fe60000000800 */
[-C--:B------:R-:W-:Y:S07]  /*95c0*/  HMMA.16816.F32 R128, R56, R66.reuse, R128 ;  /* 0x000000423880723c */ /* 0x080fee0000001880 */
[----:B------:R-:W-:Y:S01]  /*95d0*/  F2FP.PACK_AB R56, R178, R175 ;  /* 0x000000afb238723e */ /* 0x000fe200000000ff */
[----:B------:R-:W-:Y:S01]  /*95e0*/  HMMA.16816.F32 R44, R52, R66, R44 ;  /* 0x00000042342c723c */ /* 0x000fe2000000182c */
[----:B------:R-:W4:Y:S01]  /*95f0*/  LDSM.16.MT88.4 R64, [R229+0x1900] ;  /* 0x00190000e540783b */ /* 0x000f220000004200 */
[----:B------:R-:W-:Y:S02]  /*9600*/  MUFU.EX2 R81, R77 ;  /* 0x0000004d00517308 */ /* 0x000fe40000000800 */
[----:B------:R-:W-:Y:S02]  /*9610*/  F2FP.PACK_AB R58, R205, R206 ;  /* 0x000000cecd3a723e */ /* 0x000fe400000000ff */
[----:B------:R-:W-:Y:S02]  /*9620*/  F2FP.PACK_AB R57, R176, R177 ;  /* 0x000000b1b039723e */ /* 0x000fe400000000ff */
[----:B------:R-:W-:Y:S04]  /*9630*/  F2FP.PACK_AB R52, R212, R213 ;  /* 0x000000d5d434723e */ /* 0x000fe800000000ff */
[----:B------:R-:W-:Y:S01]  /*9640*/  F2FP.PACK_AB R54, R210, R211 ;  /* 0x000000d3d236723e */ /* 0x000fe200000000ff */
[----:B------:R2:W-:Y:S01]  /*9650*/  MUFU.EX2 R77, R75 ;  /* 0x0000004b004d7308 */ /* 0x0005e20000000800 */
[----:B------:R-:W-:Y:S02]  /*9660*/  F2FP.PACK_AB R53, R208, R209 ;  /* 0x000000d1d035723e */ /* 0x000fe400000000ff */
[----:B------:R-:W-:Y:S02]  /*9670*/  F2FP.PACK_AB R55, R207, R179 ;  /* 0x000000b3cf37723e */ /* 0x000fe400000000ff */
[----:B------:R-:W-:Y:S05]  /*9680*/  F2FP.PACK_AB R59, R180, R181 ;  /* 0x000000b5b43b723e */ /* 0x000fea00000000ff */
[-C--:B-1----:R-:W-:Y:S01]  /*9690*/  HMMA.16816.F32 R4, R52, R60.reuse, R4 ;  /* 0x0000003c3404723c */ /* 0x082fe20000001804 */
[----:B------:R-:W-:Y:S02]  /*96a0*/  MUFU.EX2 R188, R82 ;  /* 0x0000005200bc7308 */ /* 0x000fe40000000800 */
[----:B--2---:R-:W-:Y:S01]  /*96b0*/  FFMA.FTZ R0, R0, R148, R194 ;  /* 0x0000009400007223 */ /* 0x004fe200000100c2 */
[----:B------:R-:W-:Y:S04]  /*96c0*/  MOV R148, R171 ;  /* 0x000000ab00947202 */ /* 0x000fe80000000f00 */
[C---:B------:R-:W-:Y:S03]  /*96d0*/  HMMA.16816.F32 R8, R56.reuse, R60, R8 ;  /* 0x0000003c3808723c */ /* 0x040fe60000001808 */
[----:B------:R1:W2:Y:S01]  /*96e0*/  MUFU.EX2 R82, R76 ;  /* 0x0000004c00527308 */ /* 0x0002a20000000800 */
[----:B------:R-:W-:Y:S04]  /*96f0*/  LDSM.16.MT88.4 R72, [R229+0x2100] ;  /* 0x00210000e548783b */ /* 0x000fe80000004200 */
[-C--:B------:R-:W-:Y:S04]  /*9700*/  HMMA.16816.F32 R12, R56, R62.reuse, R12 ;  /* 0x0000003e380c723c */ /* 0x080fe8000000180c */
[----:B------:R-:W-:Y:S01]  /*9710*/  FFMA.FTZ R136, R136, R150, R219 ;  /* 0x0000009688887223 */ /* 0x000fe200000100db */
[----:B------:R-:W-:Y:S01]  /*9720*/  MOV R150, R169 ;  /* 0x000000a900967202 */ /* 0x000fe20000000f00 */
[----:B------:R-:W-:Y:S01]  /*9730*/  FFMA.FTZ R133, R133, R151, R214 ;  /* 0x0000009785857223 */ /* 0x000fe200000100d6 */
[----:B------:R-:W-:Y:S01]  /*9740*/  MOV R151, R170 ;  /* 0x000000aa00977202 */ /* 0x000fe20000000f00 */
[C---:B------:R-:W-:Y:S01]  /*9750*/  HMMA.16816.F32 R16, R52.reuse, R62, R16 ;  /* 0x0000003e3410723c */ /* 0x040fe20000001810 */
[----:B------:R-:W2:Y:S01]  /*9760*/  LDSM.16.MT88.4 R60, [R230+0x1900] ;  /* 0x00190000e63c783b */ /* 0x000ea20000004200 */
[----:B------:R-:W-:Y:S02]  /*9770*/  MUFU.EX2 R78, R78 ;  /* 0x0000004e004e7308 */ /* 0x000fe40000000800 */
[----:B------:R-:W-:Y:S02]  /*9780*/  FADD.FTZ R136, R221, R136 ;  /* 0x00000088dd887221 */ /* 0x000fe40000010000 */
[----:B------:R-:W-:Y:S02]  /*9790*/  FADD.FTZ R133, R217, R133 ;  /* 0x00000085d9857221 */ /* 0x000fe40000010000 */
[-C--:B------:R-:W-:Y:S01]  /*97a0*/  HMMA.16816.F32 R20, R52, R68.reuse, R20 ;  /* 0x000000443414723c */ /* 0x080fe20000001814 */
[----:B------:R-:W-:Y:S03]  /*97b0*/  LDSM.16.MT88.4 R168, [R231+0x3100] ;  /* 0x00310000e7a8783b */ /* 0x000fe60000004200 */
[----:B---3--:R-:W-:Y:S01]  /*97c0*/  FFMA.FTZ R137, R137, R153, R220 ;  /* 0x0000009989897223 */ /* 0x008fe200000100dc */
[----:B------:R-:W3:Y:S01]  /*97d0*/  MUFU.EX2 R79, R79 ;  /* 0x0000004f004f7308 */ /* 0x000ee20000000800 */
[----:B------:R-:W-:Y:S02]  /*97e0*/  FADD.FTZ R133, R222, R133 ;  /* 0x00000085de857221 */ /* 0x000fe40000010000 */
[C---:B------:R-:W-:Y:S01]  /*97f0*/  HMMA.16816.F32 R24, R56.reuse, R68, R24 ;  /* 0x000000443818723c */ /* 0x040fe20000001818 */
[----:B------:R-:W-:Y:S03]  /*9800*/  LDSM.16.MT88.4 R152, [R228+0x3100] ;  /* 0x00310000e498783b */ /* 0x000fe60000004200 */
[----:B------:R-:W-:Y:S02]  /*9810*/  FADD.FTZ R137, R223, R137 ;  /* 0x00000089df897221 */ /* 0x000fe40000010000 */
[----:B-1----:R-:W-:Y:S01]  /*9820*/  FADD.FTZ R76, R195, R0 ;  /* 0x00000000c34c7221 */ /* 0x002fe20000010000 */
[----:B------:R-:W-:Y:S01]  /*9830*/  MUFU.EX2 R88, R88 ;  /* 0x0000005800587308 */ /* 0x000fe20000000800 */
[-C--:B------:R-:W-:Y:S04]  /*9840*/  HMMA.16816.F32 R28, R56, R70.reuse, R28 ;  /* 0x00000046381c723c */ /* 0x080fe8000000181c */
[----:B------:R-:W-:Y:S02]  /*9850*/  FADD.FTZ R137, R224, R137 ;  /* 0x00000089e0897221 */ /* 0x000fe40000010000 */
[----:B------:R-:W-:Y:S02]  /*9860*/  FADD.FTZ R0, R225, R136 ;  /* 0x00000088e1007221 */ /* 0x000fe40000010000 */
[C---:B------:R-:W-:Y:S01]  /*9870*/  HMMA.16816.F32 R32, R52.reuse, R70, R32 ;  /* 0x000000463420723c */ /* 0x040fe20000001820 */
[----:B------:R-:W-:Y:S01]  /*9880*/  LDSM.16.MT88.4 R68, [R231+0x2100] ;  /* 0x00210000e744783b */ /* 0x000fe20000004200 */
[----:B------:R-:W-:Y:S02]  /*9890*/  MUFU.EX2 R89, R89 ;  /* 0x0000005900597308 */ /* 0x000fe40000000800 */
[----:B------:R-:W-:Y:S04]  /*98a0*/  FADD.FTZ R0, R150, R0 ;  /* 0x0000000096007221 */ /* 0x000fe80000010000 */
[-C--:B----4-:R-:W-:Y:S04]  /*98b0*/  HMMA.16816.F32 R36, R52, R64.reuse, R36 ;  /* 0x000000403424723c */ /* 0x090fe80000001824 */
[----:B------:R-:W-:Y:S04]  /*98c0*/  MUFU.EX2 R112, R112 ;  /* 0x0000007000707308 */ /* 0x000fe80000000800 */
[C---:B------:R-:W-:Y:S06]  /*98d0*/  HMMA.16816.F32 R48, R56.reuse, R64, R48 ;  /* 0x000000403830723c */ /* 0x040fec0000001830 */
[----:B------:R-:W-:Y:S02]  /*98e0*/  MUFU.EX2 R114, R114 ;  /* 0x0000007200727308 */ /* 0x000fe40000000800 */
[-C--:B------:R-:W-:Y:S08]  /*98f0*/  HMMA.16816.F32 R116, R56, R66.reuse, R116 ;  /* 0x000000423874723c */ /* 0x080ff00000001874 */
[C---:B------:R-:W-:Y:S01]  /*9900*/  HMMA.16816.F32 R120, R52.reuse, R66, R120 ;  /* 0x000000423478723c */ /* 0x040fe20000001878 */
[----:B------:R-:W1:Y:S01]  /*9910*/  LDSM.16.MT88.4 R64, [R228+0x2100] ;  /* 0x00210000e440783b */ /* 0x000e620000004200 */
[----:B------:R-:W-:Y:S06]  /*9920*/  MUFU.EX2 R105, R105 ;  /* 0x0000006900697308 */ /* 0x000fec0000000800 */
[-C--:B--2---:R-:W-:Y:S04]  /*9930*/  HMMA.16816.F32 R40, R52, R60.reuse, R40 ;  /* 0x0000003c3428723c */ /* 0x084fe80000001828 */
[----:B------:R-:W-:Y:S04]  /*9940*/  MUFU.EX2 R108, R108 ;  /* 0x0000006c006c7308 */ /* 0x000fe80000000800 */
[C---:B------:R-:W-:Y:S06]  /*9950*/  HMMA.16816.F32 R124, R56.reuse, R60, R124 ;  /* 0x0000003c387c723c */ /* 0x040fec000000187c */
[----:B------:R-:W-:Y:S02]  /*9960*/  MUFU.EX2 R84, R84 ;  /* 0x0000005400547308 */ /* 0x000fe40000000800 */
[-C--:B------:R-:W-:Y:S07]  /*9970*/  HMMA.16816.F32 R128, R56, R62.reuse, R128 ;  /* 0x0000003e3880723c */ /* 0x080fee0000001880 */
[----:B------:R-:W-:Y:S01]  /*9980*/  F2FP.PACK_AB R56, R83, R182 ;  /* 0x000000b65338723e */ /* 0x000fe200000000ff */
[----:B------:R-:W-:Y:S01]  /*9990*/  HMMA.16816.F32 R44, R52, R62, R44 ;  /* 0x0000003e342c723c */ /* 0x000fe2000000182c */
[----:B------:R-:W2:Y:S01]  /*99a0*/  LDSM.16.MT88.4 R60, [R230+0x2100] ;  /* 0x00210000e63c783b */ /* 0x000ea20000004200 */
[----:B------:R-:W4:Y:S02]  /*99b0*/  MUFU.EX2 R85, R85 ;  /* 0x0000005500557308 */ /* 0x000f240000000800 */
[----:B------:R-:W-:Y:S02]  /*99c0*/  F2FP.PACK_AB R58, R81, R82 ;  /* 0x00000052513a723e */ /* 0x000fe400000000ff */
[----:B------:R-:W-:Y:S02]  /*99d0*/  F2FP.PACK_AB R57, R77, R80 ;  /* 0x000000504d39723e */ /* 0x000fe400000000ff */
[----:B------:R-:W-:Y:S04]  /*99e0*/  F2FP.PACK_AB R52, R204, R202 ;  /* 0x000000cacc34723e */ /* 0x000fe800000000ff */
[----:B------:R-:W-:Y:S01]  /*99f0*/  F2FP.PACK_AB R54, R191, R203 ;  /* 0x000000cbbf36723e */ /* 0x000fe200000000ff */
[----:B------:R-:W-:Y:S01]  /*9a00*/  MUFU.EX2 R96, R96 ;  /* 0x0000006000607308 */ /* 0x000fe20000000800 */
[----:B------:R-:W-:Y:S02]  /*9a10*/  F2FP.PACK_AB R53, R189, R190 ;  /* 0x000000bebd35723e */ /* 0x000fe400000000ff */
[----:B------:R-:W-:Y:S02]  /*9a20*/  F2FP.PACK_AB R55, R183, R188 ;  /* 0x000000bcb737723e */ /* 0x000fe400000000ff */
[----:B---3--:R-:W-:Y:S05]  /*9a30*/  F2FP.PACK_AB R59, R79, R78 ;  /* 0x0000004e4f3b723e */ /* 0x008fea00000000ff */
[-C--:B-1----:R-:W-:Y:S01]  /*9a40*/  HMMA.16816.F32 R4, R52, R64.reuse, R4 ;  /* 0x000000403404723c */ /* 0x082fe20000001804 */
[----:B------:R-:W1:Y:S07]  /*9a50*/  MUFU.EX2 R97, R97 ;  /* 0x0000006100617308 */ /* 0x000e6e0000000800 */
[C---:B------:R-:W-:Y:S03]  /*9a60*/  HMMA.16816.F32 R8, R56.reuse, R64, R8 ;  /* 0x000000403808723c */ /* 0x040fe60000001808 */
[----:B------:R-:W-:Y:S05]  /*9a70*/  MUFU.EX2 R86, R86 ;  /* 0x0000005600567308 */ /* 0x000fea0000000800 */
[-C--:B------:R-:W-:Y:S05]  /*9a80*/  HMMA.16816.F32 R12, R56, R66.reuse, R12 ;  /* 0x00000042380c723c */ /* 0x080fea000000180c */
[----:B------:R-:W3:Y:S03]  /*9a90*/  MUFU.EX2 R87, R87 ;  /* 0x0000005700577308 */ /* 0x000ee60000000800 */
[C---:B------:R-:W-:Y:S01]  /*9aa0*/  HMMA.16816.F32 R16, R52.reuse, R66, R16 ;  /* 0x000000423410723c */ /* 0x040fe20000001810 */
[----:B------:R-:W1:Y:S06]  /*9ab0*/  LDSM.16.MT88.4 R64, [R228+0x2900] ;  /* 0x00290000e440783b */ /* 0x000e6c0000004200 */
[----:B------:R-:W-:Y:S01]  /*9ac0*/  MUFU.EX2 R98, R98 ;  /* 0x0000006200627308 */ /* 0x000fe20000000800 */
[-C--:B------:R-:W-:Y:S08]  /*9ad0*/  HMMA.16816.F32 R20, R52, R68.reuse, R20 ;  /* 0x000000443414723c */ /* 0x080ff00000001814 */
[C---:B------:R-:W-:Y:S01]  /*9ae0*/  HMMA.16816.F32 R24, R56.reuse, R68, R24 ;  /* 0x000000443818723c */ /* 0x040fe20000001818 */
[----:B------:R-:W1:Y:S07]  /*9af0*/  MUFU.EX2 R99, R99 ;  /* 0x0000006300637308 */ /* 0x000e6e0000000800 */
[-C--:B------:R-:W-:Y:S03]  /*9b00*/  HMMA.16816.F32 R28, R56, R70.reuse, R28 ;  /* 0x00000046381c723c */ /* 0x080fe6000000181c */
[----:B------:R-:W-:Y:S05]  /*9b10*/  MUFU.EX2 R100, R100 ;  /* 0x0000006400647308 */ /* 0x000fea0000000800 */
[C---:B------:R-:W-:Y:S01]  /*9b20*/  HMMA.16816.F32 R32, R52.reuse, R70, R32 ;  /* 0x000000463420723c */ /* 0x040fe20000001820 */
[----:B------:R-:W1:Y:S04]  /*9b30*/  LDSM.16.MT88.4 R68, [R231+0x2900] ;  /* 0x00290000e744783b */ /* 0x000e680000004200 */
[----:B------:R-:W-:Y:S03]  /*9b40*/  MUFU.EX2 R101, R101 ;  /* 0x0000006500657308 */ /* 0x000fe60000000800 */
[-C--:B------:R-:W-:Y:S07]  /*9b50*/  HMMA.16816.F32 R36, R52, R72.reuse, R36 ;  /* 0x000000483424723c */ /* 0x080fee0000001824 */
[----:B------:R-:W-:Y:S01]  /*9b60*/  MUFU.EX2 R102, R102 ;  /* 0x0000006600667308 */ /* 0x000fe20000000800 */
[C---:B------:R-:W-:Y:S08]  /*9b70*/  HMMA.16816.F32 R48, R56.reuse, R72, R48 ;  /* 0x000000483830723c */ /* 0x040ff00000001830 */
[-C--:B------:R-:W-:Y:S01]  /*9b80*/  HMMA.16816.F32 R116, R56, R74.reuse, R116 ;  /* 0x0000004a3874723c */ /* 0x080fe20000001874 */
[----:B------:R-:W1:Y:S07]  /*9b90*/  MUFU.EX2 R103, R103 ;  /* 0x0000006700677308 */ /* 0x000e6e0000000800 */
[C---:B------:R-:W-:Y:S01]  /*9ba0*/  HMMA.16816.F32 R120, R52.reuse, R74, R120 ;  /* 0x0000004a3478723c */ /* 0x040fe20000001878 */
[----:B------:R-:W1:Y:S02]  /*9bb0*/  LDSM.16.MT88.4 R72, [R229+0x2900] ;  /* 0x00290000e548783b */ /* 0x000e640000004200 */
[----:B------:R-:W1:Y:S05]  /*9bc0*/  MUFU.EX2 R104, R104 ;  /* 0x0000006800687308 */ /* 0x000e6a0000000800 */
[-C--:B--2---:R-:W-:Y:S05]  /*9bd0*/  HMMA.16816.F32 R40, R52, R60.reuse, R40 ;  /* 0x0000003c3428723c */ /* 0x084fea0000001828 */
[----:B------:R-:W-:Y:S03]  /*9be0*/  MUFU.EX2 R106, R106 ;  /* 0x0000006a006a7308 */ /* 0x000fe60000000800 */
[C---:B------:R-:W-:Y:S07]  /*9bf0*/  HMMA.16816.F32 R124, R56.reuse, R60, R124 ;  /* 0x0000003c387c723c */ /* 0x040fee000000187c */
[----:B------:R-:W2:Y:S01]  /*9c00*/  MUFU.EX2 R107, R107 ;  /* 0x0000006b006b7308 */ /* 0x000ea20000000800 */
[-C--:B------:R-:W-:Y:S07]  /*9c10*/  HMMA.16816.F32 R128, R56, R62.reuse, R128 ;  /* 0x0000003e3880723c */ /* 0x080fee0000001880 */
[----:B------:R-:W-:Y:S01]  /*9c20*/  F2FP.PACK_AB R58, R93, R92 ;  /* 0x0000005c5d3a723e */ /* 0x000fe200000000ff */
[----:B------:R-:W-:Y:S01]  /*9c30*/  HMMA.16816.F32 R44, R52, R62, R44 ;  /* 0x0000003e342c723c */ /* 0x000fe2000000182c */
[----:B------:R-:W2:Y:S03]  /*9c40*/  LDSM.16.MT88.4 R60, [R230+0x2900] ;  /* 0x00290000e63c783b */ /* 0x000ea60000004200 */
[----:B------:R-:W-:Y:S02]  /*9c50*/  F2FP.PACK_AB R57, R91, R90 ;  /* 0x0000005a5b39723e */ /* 0x000fe400000000ff */
[----:B------:R-:W-:Y:S02]  /*9c60*/  F2FP.PACK_AB R59, R95, R94 ;  /* 0x0000005e5f3b723e */ /* 0x000fe400000000ff */
[----:B----4-:R-:W-:Y:S04]  /*9c70*/  F2FP.PACK_AB R52, R85, R84 ;  /* 0x000000545534723e */ /* 0x010fe800000000ff */
[----:B-1----:R-:W-:Y:S02]  /*9c80*/  F2FP.PACK_AB R54, R97, R96 ;  /* 0x000000606136723e */ /* 0x002fe400000000ff */
[----:B---3--:R-:W-:Y:S02]  /*9c90*/  F2FP.PACK_AB R53, R87, R86 ;  /* 0x000000565735723e */ /* 0x008fe400000000ff */
[----:B------:R-:W-:Y:S02]  /*9ca0*/  F2FP.PACK_AB R55, R99, R98 ;  /* 0x000000626337723e */ /* 0x000fe400000000ff */
[----:B------:R-:W-:Y:S05]  /*9cb0*/  F2FP.PACK_AB R56, R89, R88 ;  /* 0x000000585938723e */ /* 0x000fea00000000ff */
[-C--:B------:R-:W-:Y:S08]  /*9cc0*/  HMMA.16816.F32 R4, R52, R64.reuse, R4 ;  /* 0x000000403404723c */ /* 0x080ff00000001804 */
[C---:B------:R-:W-:Y:S07]  /*9cd0*/  HMMA.16816.F32 R8, R56.reuse, R64, R8 ;  /* 0x000000403808723c */ /* 0x040fee0000001808 */
[----:B------:R-:W-:Y:S01]  /*9ce0*/  FADD.FTZ R65, R151, R133 ;  /* 0x0000008597417221 */ /* 0x000fe20000010000 */
[-C--:B------:R-:W-:Y:S04]  /*9cf0*/  HMMA.16816.F32 R12, R56, R66.reuse, R12 ;  /* 0x00000042380c723c */ /* 0x080fe8000000180c */
[----:B------:R-:W-:Y:S01]  /*9d00*/  FADD.FTZ R64, R200, R76 ;  /* 0x0000004cc8407221 */ /* 0x000fe20000010000 */
[----:B------:R-:W-:Y:S03]  /*9d10*/  MOV R133, R132 ;  /* 0x0000008400857202 */ /* 0x000fe60000000f00 */
[C---:B------:R-:W-:Y:S01]  /*9d20*/  HMMA.16816.F32 R16, R52.reuse, R66, R16 ;  /* 0x000000423410723c */ /* 0x040fe20000001810 */
[----:B------:R1:W-:Y:S07]  /*9d30*/  MUFU.EX2 R66, R3 ;  /* 0x0000000300427308 */ /* 0x0003ee0000000800 */
[-C--:B------:R-:W-:Y:S03]  /*9d40*/  HMMA.16816.F32 R20, R52, R68.reuse, R20 ;  /* 0x000000443414723c */ /* 0x080fe60000001814 */
[----:B------:R-:W3:Y:S05]  /*9d50*/  MUFU.EX2 R67, R110 ;  /* 0x0000006e00437308 */ /* 0x000eea0000000800 */
[C---:B------:R-:W-:Y:S08]  /*9d60*/  HMMA.16816.F32 R24, R56.reuse, R68, R24 ;  /* 0x000000443818723c */ /* 0x040ff00000001818 */
[-C--:B------:R-:W-:Y:S04]  /*9d70*/  HMMA.16816.F32 R28, R56, R70.reuse, R28 ;  /* 0x00000046381c723c */ /* 0x080fe8000000181c */
[----:B-1----:R-:W-:Y:S04]  /*9d80*/  FADD.FTZ R3, R201, R64 ;  /* 0x00000040c9037221 */ /* 0x002fe80000010000 */
[C---:B------:R-:W-:Y:S04]  /*9d90*/  HMMA.16816.F32 R32, R52.reuse, R70, R32 ;  /* 0x000000463420723c */ /* 0x040fe80000001820 */
[----:B------:R-:W-:Y:S04]  /*9da0*/  FADD.FTZ R3, R197, R3 ;  /* 0x00000003c5037221 */ /* 0x000fe80000010000 */
[-C--:B------:R-:W-:Y:S04]  /*9db0*/  HMMA.16816.F32 R36, R52, R72.reuse, R36 ;  /* 0x000000483424723c */ /* 0x080fe80000001824 */
[----:B------:R-:W-:Y:S04]  /*9dc0*/  FADD.FTZ R3, R196, R3 ;  /* 0x00000003c4037221 */ /* 0x000fe80000010000 */
[----:B------:R-:W-:Y:S01]  /*9dd0*/  FADD.FTZ R3, R198, R3 ;  /* 0x00000003c6037221 */ /* 0x000fe20000010000 */
[C---:B------:R-:W-:Y:S04]  /*9de0*/  HMMA.16816.F32 R48, R56.reuse, R72, R48 ;  /* 0x000000483830723c */ /* 0x040fe80000001830 */
[----:B------:R-:W-:Y:S04]  /*9df0*/  FADD.FTZ R3, R199, R3 ;  /* 0x00000003c7037221 */ /* 0x000fe80000010000 */
[-C--:B------:R-:W-:Y:S08]  /*9e00*/  HMMA.16816.F32 R116, R56, R74.reuse, R116 ;  /* 0x0000004a3874723c */ /* 0x080ff00000001874 */
[C---:B------:R-:W-:Y:S08]  /*9e10*/  HMMA.16816.F32 R120, R52.reuse, R74, R120 ;  /* 0x0000004a3478723c */ /* 0x040ff00000001878 */
[-C--:B--2---:R-:W-:Y:S08]  /*9e20*/  HMMA.16816.F32 R40, R52, R60.reuse, R40 ;  /* 0x0000003c3428723c */ /* 0x084ff00000001828 */
[C---:B------:R-:W-:Y:S07]  /*9e30*/  HMMA.16816.F32 R124, R56.reuse, R60, R124 ;  /* 0x0000003c387c723c */ /* 0x040fee000000187c */
[----:B------:R-:W-:Y:S01]  /*9e40*/  FADD.FTZ R60, R157, R137 ;  /* 0x000000899d3c7221 */ /* 0x000fe20000010000 */
[-C--:B------:R-:W-:Y:S04]  /*9e50*/  HMMA.16816.F32 R128, R56, R62.reuse, R128 ;  /* 0x0000003e3880723c */ /* 0x080fe80000001880 */
[----:B------:R-:W-:Y:S02]  /*9e60*/  FADD.FTZ R61, R148, R60 ;  /* 0x0000003c943d7221 */ /* 0x000fe40000010000 */
[----:B------:R-:W-:Y:S02]  /*9e70*/  FADD.FTZ R60, R149, R0 ;  /* 0x00000000953c7221 */ /* 0x000fe40000010000 */
[----:B------:R-:W-:Y:S01]  /*9e80*/  FADD.FTZ R56, R187, R65 ;  /* 0x00000041bb387221 */ /* 0x000fe20000010000 */
[----:B------:R-:W-:Y:S04]  /*9e90*/  HMMA.16816.F32 R44, R52, R62, R44 ;  /* 0x0000003e342c723c */ /* 0x000fe8000000182c */
[----:B------:R-:W-:Y:S01]  /*9ea0*/  FADD.FTZ R0, R186, R61 ;  /* 0x0000003dba007221 */ /* 0x000fe20000010000 */
[----:B------:R-:W-:Y:S01]  /*9eb0*/  F2FP.PACK_AB R186, R113, R112 ;  /* 0x0000007071ba723e */ /* 0x000fe200000000ff */
[----:B------:R-:W-:Y:S01]  /*9ec0*/  FADD.FTZ R60, R185, R60 ;  /* 0x0000003cb93c7221 */ /* 0x000fe20000010000 */
[----:B------:R-:W-:Y:S01]  /*9ed0*/  F2FP.PACK_AB R185, R103, R102 ;  /* 0x0000006667b9723e */ /* 0x000fe200000000ff */
[----:B------:R-:W-:Y:S01]  /*9ee0*/  FADD.FTZ R56, R184, R56 ;  /* 0x00000038b8387221 */ /* 0x000fe20000010000 */
[----:B------:R-:W-:Y:S03]  /*9ef0*/  F2FP.PACK_AB R184, R101, R100 ;  /* 0x0000006465b8723e */ /* 0x000fe600000000ff */
[----:B------:R-:W-:Y:S01]  /*9f00*/  FADD.FTZ R61, R162, R56 ;  /* 0x00000038a23d7221 */ /* 0x000fe20000010000 */
[----:B------:R-:W-:Y:S01]  /*9f10*/  F2FP.PACK_AB R187, R193, R114 ;  /* 0x00000072c1bb723e */ /* 0x000fe200000000ff */
[----:B------:R-:W-:Y:S01]  /*9f20*/  FADD.FTZ R0, R167, R0 ;  /* 0x00000000a7007221 */ /* 0x000fe20000010000 */
[----:B------:R-:W-:Y:S01]  /*9f30*/  F2FP.PACK_AB R52, R105, R104 ;  /* 0x000000686934723e */ /* 0x000fe200000000ff */
[----:B------:R-:W-:Y:S01]  /*9f40*/  FADD.FTZ R60, R163, R60 ;  /* 0x0000003ca33c7221 */ /* 0x000fe20000010000 */
[----:B------:R-:W-:Y:S01]  /*9f50*/  F2FP.PACK_AB R54, R138, R108 ;  /* 0x0000006c8a36723e */ /* 0x000fe200000000ff */
[----:B------:R-:W-:Y:S01]  /*9f60*/  FADD.FTZ R0, R161, R0 ;  /* 0x00000000a1007221 */ /* 0x000fe20000010000 */
[----:B------:R-:W-:Y:S01]  /*9f70*/  F2FP.PACK_AB R53, R107, R106 ;  /* 0x0000006a6b35723e */ /* 0x000fe200000000ff */
[-C--:B------:R-:W-:Y:S01]  /*9f80*/  HMMA.16816.F32 R144, R184, R152.reuse, R4 ;  /* 0x00000098b890723c */ /* 0x080fe20000001804 */
[----:B------:R-:W1:Y:S04]  /*9f90*/  LDSM.16.MT88.4 R56, [R229+0x3100] ;  /* 0x00310000e538783b */ /* 0x000e680000004200 */
[----:B------:R-:W-:Y:S01]  /*9fa0*/  FADD.FTZ R0, R251, R0 ;  /* 0x00000000fb007221 */ /* 0x000fe20000010000 */
[----:B---3--:R-:W-:Y:S01]  /*9fb0*/  F2FP.PACK_AB R55, R66, R67 ;  /* 0x000000434237723e */ /* 0x008fe200000000ff */
[----:B------:R-:W-:Y:S02]  /*9fc0*/  FADD.FTZ R4, R166, R61 ;  /* 0x0000003da6047221 */ /* 0x000fe40000010000 */
[----:B------:R-:W-:Y:S03]  /*9fd0*/  FADD.FTZ R6, R164, R3 ;  /* 0x00000003a4067221 */ /* 0x000fe60000010000 */
        /* <DEDUP_REMOVED lines=14> */
[----:B------:R-:W2:Y:S02]  /*a0c0*/  LDSM.16.MT88.4 R4, [R230+0x3100] ;  /* 0x00310000e604783b */ /* 0x000ea40000004200 */
        /* <DEDUP_REMOVED lines=80> */
[----:B------:R-:W-:Y:S03]  /*a5d0*/  FADD.FTZ R0, R67, R7 ;  /* 0x0000000743007221 */ /* 0x000fe60000010000 */
[----:B------:R-:W-:Y:S01]  /*a5e0*/  STL [R1], R4 ;  /* 0x0000000401007387 */ /* 0x000fe20000100800 */
[----:B------:R-:W-:Y:S03]  /*a5f0*/  FADD.FTZ R0, R66, R0 ;  /* 0x0000000042007221 */ /* 0x000fe60000010000 */
[----:B------:R1:W-:Y:S04]  /*a600*/  STL [R1+0x8], R3 ;  /* 0x0000080301007387 */ /* 0x0003e80000100800 */
[----:B------:R2:W-:Y:S01]  /*a610*/  STL [R1+0xc], R0 ;  /* 0x00000c0001007387 */ /* 0x0005e20000100800 */
[----:B-1----:R-:W-:Y:S02]  /*a620*/  MOV R3, R134 ;  /* 0x0000008600037202 */ /* 0x002fe40000000f00 */
[----:B--2---:R-:W-:Y:S01]  /*a630*/  MOV R0, R135 ;  /* 0x0000008700007202 */ /* 0x004fe20000000f00 */
[----:B------:R-:W-:-:S05]  /*a640*/  @P1 BRA `(.L_x_738) ;  /* 0xffffc1a000001947 */ /* 0x000fca000383ffff */
.L_x_737:
[----:B----4-:R-:W2:Y:S04]  /*a650*/  LDL.LU R10, [R1+0x4] ;  /* 0x00000400010a7983 */ /* 0x010ea80000300800 */
[----:B------:R-:W3:Y:S04]  /*a660*/  LDL.LU R8, [R1] ;  /* 0x0000000001087983 */ /* 0x000ee80000300800 */
[----:B------:R-:W4:Y:S04]  /*a670*/  LDL.LU R5, [R1+0x8] ;  /* 0x0000080001057983 */ /* 0x000f280000300800 */
[----:B------:R-:W4:Y:S04]  /*a680*/  LDL.LU R4, [R1+0xc] ;  /* 0x00000c0001047983 */ /* 0x000f280000300800 */
[----:B------:R-:W4:Y:S01]  /*a690*/  LDL.LU R13, [R1+0x50] ;  /* 0x00005000010d7983 */ /* 0x000f220000300800 */
[----:B------:R-:W-:-:S03]  /*a6a0*/  MOV R56, c[0x0][0x4e8] ;  /* 0x00013a0000387a02 */ /* 0x000fc60000000f00 */
[----:B------:R-:W4:Y:S01]  /*a6b0*/  LDL.LU R57, [R1+0x54] ;  /* 0x0000540001397983 */ /* 0x000f220000300800 */
[----:B------:R-:W-:Y:S01]  /*a6c0*/  ISETP.NE.AND P0, PT, R56, 0x1, PT ;  /* 0x000000013800780c */ /* 0x000fe20003f05270 */
[----:B------:R-:W-:Y:S01]  /*a6d0*/  IMAD.MOV.U32 R49, RZ, RZ, -0x800000 ;  /* 0xff800000ff317424 */ /* 0x000fe200078e00ff */
[----:B------:R-:W-:Y:S01]  /*a6e0*/  MOV R50, 0xff800000 ;  /* 0xff80000000327802 */ /* 0x000fe20000000f00 */
[----:B------:R-:W1:Y:S01]  /*a6f0*/  S2R R55, SR_CTAID.X ;  /* 0x0000000000377919 */ /* 0x000e620000002500 */
[----:B------:R-:W-:Y:S01]  /*a700*/  MOV R52, 0xff800000 ;  /* 0xff80000000347802 */ /* 0x000fe20000000f00 */
[----:B------:R-:W-:Y:S02]  /*a710*/  IMAD.MOV.U32 R51, RZ, RZ, -0x800000 ;  /* 0xff800000ff337424 */ /* 0x000fe400078e00ff */
[----:B------:R-:W-:Y:S06]  /*a720*/  BAR.SYNC.DEFER_BLOCKING 0x1, 0x80 ;  /* 0x0042000000007b1d */ /* 0x000fec0000010000 */
[----:B--2---:R-:W2:Y:S04]  /*a730*/  SHFL.BFLY PT, R12, R10, 0x2, 0x1f ;  /* 0x0c401f000a0c7f89 */ /* 0x004ea800000e0000 */
[----:B---3--:R-:W3:Y:S04]  /*a740*/  SHFL.BFLY PT, R9, R8, 0x2, 0x1f ;  /* 0x0c401f0008097f89 */ /* 0x008ee800000e0000 */
[----:B----4-:R-:W4:Y:S04]  /*a750*/  SHFL.BFLY PT, R7, R5, 0x2, 0x1f ;  /* 0x0c401f0005077f89 */ /* 0x010f2800000e0000 */
[----:B------:R-:W1:Y:S01]  /*a760*/  SHFL.BFLY PT, R6, R4, 0x2, 0x1f ;  /* 0x0c401f0004067f89 */ /* 0x000e6200000e0000 */
[----:B------:R-:W-:-:S02]  /*a770*/  IMAD.MOV.U32 R17, RZ, RZ, R13 ;  /* 0x000000ffff117224 */ /* 0x000fc400078e000d */
[----:B--2---:R-:W-:Y:S02]  /*a780*/  FADD.FTZ R12, R12, R10 ;  /* 0x0000000a0c0c7221 */ /* 0x004fe40000010000 */
[----:B------:R-:W2:Y:S01]  /*a790*/  S2R R10, SR_CTAID.Y ;  /* 0x00000000000a7919 */ /* 0x000ea20000002600 */
[----:B---3--:R-:W-:-:S03]  /*a7a0*/  FADD.FTZ R9, R9, R8 ;  /* 0x0000000809097221 */ /* 0x008fc60000010000 */
[----:B------:R-:W3:Y:S01]  /*a7b0*/  SHFL.BFLY PT, R0, R12, 0x1, 0x1f ;  /* 0x0c201f000c007f89 */ /* 0x000ee200000e0000 */
[----:B----4-:R-:W-:-:S03]  /*a7c0*/  FADD.FTZ R7, R7, R5 ;  /* 0x0000000507077221 */ /* 0x010fc60000010000 */
[----:B------:R-:W4:Y:S01]  /*a7d0*/  S2R R8, SR_TID.X ;  /* 0x0000000000087919 */ /* 0x000f220000002100 */
[----:B-1----:R-:W-:-:S03]  /*a7e0*/  FADD.FTZ R6, R6, R4 ;  /* 0x0000000406067221 */ /* 0x002fc60000010000 */
[----:B------:R-:W1:Y:S04]  /*a7f0*/  SHFL.BFLY PT, R3, R9, 0x1, 0x1f ;  /* 0x0c201f0009037f89 */ /* 0x000e6800000e0000 */
[----:B------:R-:W1:Y:S04]  /*a800*/  SHFL.BFLY PT, R4, R7, 0x1, 0x1f ;  /* 0x0c201f0007047f89 */ /* 0x000e6800000e0000 */
[----:B------:R-:W1:Y:S01]  /*a810*/  SHFL.BFLY PT, R5, R6, 0x1, 0x1f ;  /* 0x0c201f0006057f89 */ /* 0x000e6200000e0000 */
[----:B--2---:R-:W-:-:S04]  /*a820*/  IMAD.WIDE.U32 R20, R10, c[0x0][0x490], RZ ;  /* 0x000124000a147a25 */ /* 0x004fc800078e00ff */
[----:B---3--:R-:W-:Y:S02]  /*a830*/  FADD.FTZ R12, R12, R0 ;  /* 0x000000000c0c7221 */ /* 0x008fe40000010000 */
[----:B------:R-:W-:Y:S01]  /*a840*/  @P0 IMAD.HI.U32 R0, R13, c[0x0][0x4ec], RZ ;  /* 0x00013b000d000a27 */ /* 0x000fe200078e00ff */
[----:B----4-:R-:W-:Y:S02]  /*a850*/  SHF.R.S32.HI R54, RZ, 0x1f, R8 ;  /* 0x0000001fff367819 */ /* 0x010fe40000011408 */
[----:B------:R-:W-:Y:S01]  /*a860*/  FSETP.NE.FTZ.AND P5, PT, R12, RZ, PT ;  /* 0x000000ff0c00720b */ /* 0x000fe20003fb5000 */
[----:B-1----:R-:W-:Y:S01]  /*a870*/  FADD.FTZ R9, R9, R3 ;  /* 0x0000000309097221 */ /* 0x002fe20000010000 */
[----:B------:R-:W-:Y:S02]  /*a880*/  SHF.R.S32.HI R3, RZ, 0x1f, R10 ;  /* 0x0000001fff037819 */ /* 0x000fe4000001140a */
[-C--:B------:R-:W-:Y:S01]  /*a890*/  LEA.HI R38, R54, R8.reuse, RZ, 0x5 ;  /* 0x0000000836267211 */ /* 0x080fe200078f28ff */
[----:B------:R-:W-:Y:S01]  /*a8a0*/  FADD.FTZ R7, R7, R4 ;  /* 0x0000000407077221 */ /* 0x000fe20000010000 */
[----:B------:R-:W-:Y:S01]  /*a8b0*/  @P0 SHF.R.U32.HI R17, RZ, c[0x0][0x4f0], R0 ;  /* 0x00013c00ff110a19 */ /* 0x000fe20000011600 */
[C---:B------:R-:W-:Y:S01]  /*a8c0*/  IMAD R18, R3.reuse, c[0x0][0x490], RZ ;  /* 0x0001240003127a24 */ /* 0x040fe200078e02ff */
[----:B------:R-:W-:Y:S01]  /*a8d0*/  MOV R0, RZ ;  /* 0x000000ff00007202 */ /* 0x000fe20000000f00 */
[----:B------:R-:W-:Y:S01]  /*a8e0*/  FADD.FTZ R6, R6, R5 ;  /* 0x0000000506067221 */ /* 0x000fe20000010000 */
[-C--:B------:R-:W-:Y:S01]  /*a8f0*/  LEA.HI R5, R54, R8.reuse, RZ, 0x2 ;  /* 0x0000000836057211 */ /* 0x080fe200078f10ff */
[----:B------:R-:W-:Y:S01]  /*a900*/  IMAD R14, R3, c[0x0][0x3e8], RZ ;  /* 0x0000fa00030e7a24 */ /* 0x000fe200078e02ff */
[----:B------:R-:W-:Y:S01]  /*a910*/  LOP3.LUT R3, R38, 0xffffffe0, RZ, 0xc0, !PT ;  /* 0xffffffe026037812 */ /* 0x000fe200078ec0ff */
[----:B------:R-:W-:Y:S01]  /*a920*/  IMAD.MOV.U32 R4, RZ, RZ, RZ ;  /* 0x000000ffff047224 */ /* 0x000fe200078e00ff */
[----:B------:R-:W-:Y:S01]  /*a930*/  LOP3.LUT R24, R5, 0xfffffffc, RZ, 0xc0, !PT ;  /* 0xfffffffc05187812 */ /* 0x000fe200078ec0ff */
[----:B------:R-:W1:Y:S01]  /*a940*/  @P5 MUFU.RCP R0, R12 ;  /* 0x0000000c00005308 */ /* 0x000e620000001000 */
[----:B------:R-:W-:Y:S01]  /*a950*/  FSETP.NE.FTZ.AND P4, PT, R9, RZ, PT ;  /* 0x000000ff0900720b */ /* 0x000fe20003f95000 */
[----:B------:R-:W-:Y:S01]  /*a960*/  IMAD.IADD R3, R8, 0x1, -R3 ;  /* 0x0000000108037824 */ /* 0x000fe200078e0a03 */
[----:B------:R-:W-:Y:S01]  /*a970*/  FSETP.NE.FTZ.AND P2, PT, R7, RZ, PT ;  /* 0x000000ff0700720b */ /* 0x000fe20003f55000 */
[----:B------:R-:W-:Y:S01]  /*a980*/  IMAD R18, R10, c[0x0][0x494], R18 ;  /* 0x000125000a127a24 */ /* 0x000fe200078e0212 */
[-C--:B------:R-:W-:Y:S01]  /*a990*/  LEA.HI R54, R54, R8.reuse, RZ, 0x3 ;  /* 0x0000000836367211 */ /* 0x080fe200078f18ff */
[----:B------:R-:W-:Y:S01]  /*a9a0*/  IMAD R14, R10, c[0x0][0x3ec], R14 ;  /* 0x0000fb000a0e7a24 */ /* 0x000fe200078e020e */
[----:B------:R-:W-:Y:S01]  /*a9b0*/  IADD3 R24, -R24, R8, RZ ;  /* 0x0000000818187210 */ /* 0x000fe20007ffe1ff */
[----:B------:R-:W-:Y:S01]  /*a9c0*/  IMAD.MOV R8, RZ, RZ, -R17 ;  /* 0x000000ffff087224 */ /* 0x000fe200078e0a11 */
[----:B------:R-:W-:Y:S01]  /*a9d0*/  LOP3.LUT P3, RZ, R3, 0x3, RZ, 0xc0, !PT ;  /* 0x0000000303ff7812 */ /* 0x000fe2000786c0ff */
[----:B------:R-:W-:-:S02]  /*a9e0*/  IMAD.MOV.U32 R3, RZ, RZ, RZ ;  /* 0x000000ffff037224 */ /* 0x000fc400078e00ff */
[----:B------:R-:W-:Y:S02]  /*a9f0*/  IMAD R48, R8, c[0x0][0x4e8], R13 ;  /* 0x00013a0008307a24 */ /* 0x000fe400078e020d */
[----:B------:R-:W2:Y:S01]  /*aa00*/  S2R R8, SR_CTAID.Z ;  /* 0x0000000000087919 */ /* 0x000ea20000002700 */
[----:B------:R-:W3:Y:S01]  /*aa10*/  @P4 MUFU.RCP R4, R9 ;  /* 0x0000000900044308 */ /* 0x000ee20000001000 */
[----:B------:R-:W-:Y:S01]  /*aa20*/  FSETP.NE.FTZ.AND P1, PT, R6, RZ, PT ;  /* 0x000000ff0600720b */ /* 0x000fe20003f35000 */
[C---:B-1----:R-:W-:Y:S02]  /*aa30*/  FMUL.FTZ R145, R0.reuse, R145 ;  /* 0x0000009100917220 */ /* 0x042fe40000410000 */
[C---:B------:R-:W-:Y:S02]  /*aa40*/  FMUL.FTZ R144, R0.reuse, R144 ;  /* 0x0000009000907220 */ /* 0x040fe40000410000 */
[C---:B------:R-:W-:Y:S02]  /*aa50*/  FMUL.FTZ R153, R0.reuse, R153 ;  /* 0x0000009900997220 */ /* 0x040fe40000410000 */
[----:B------:R-:W1:Y:S01]  /*aa60*/  @P2 MUFU.RCP R3, R7 ;  /* 0x0000000700032308 */ /* 0x000e620000001000 */
        /* <DEDUP_REMOVED lines=14> */
[----:B------:R-:W-:Y:S01]  /*ab50*/  IMAD.IADD R19, R21, 0x1, R18 ;  /* 0x0000000115137824 */ /* 0x000fe200078e0212 */
[----:B------:R-:W-:Y:S01]  /*ab60*/  MOV R18, R20 ;  /* 0x0000001400127202 */ /* 0x000fe20000000f00 */
[----:B---3--:R-:W-:-:S02]  /*ab70*/  FMUL.FTZ R147, R4, R147 ;  /* 0x0000009304937220 */ /* 0x008fc40000410000 */
[----:B------:R-:W-:Y:S01]  /*ab80*/  IMAD.WIDE.U32 R10, R10, c[0x0][0x3e8], RZ ;  /* 0x0000fa000a0a7a25 */ /* 0x000fe200078e00ff */
[----:B------:R-:W3:Y:S03]  /*ab90*/  @P1 MUFU.RCP R0, R6 ;  /* 0x0000000600001308 */ /* 0x000ee60000001000 */
[C---:B------:R-:W-:Y:S01]  /*aba0*/  FMUL.FTZ R146, R4.reuse, R146 ;  /* 0x0000009204927220 */ /* 0x040fe20000410000 */
        /* <DEDUP_REMOVED lines=16> */
[----:B------:R-:W-:Y:S01]  /*acb0*/  SHF.R.S32.HI R4, RZ, 0x2, R5 ;  /* 0x00000002ff047819 */ /* 0x000fe20000011405 */
        /* <DEDUP_REMOVED lines=16> */
[----:B------:R-:W-:Y:S01]  /*adc0*/  SHF.R.S32.HI R3, RZ, 0x1f, R5 ;  /* 0x0000001fff037819 */ /* 0x000fe20000011405 */
[----:B------:R-:W1:Y:S01]  /*add0*/  @P1 MUFU.LG2 R6, R6 ;  /* 0x0000000600061308 */ /* 0x000e620000000c00 */
[----:B--2---:R-:W-:Y:S02]  /*ade0*/  SHF.R.S32.HI R5, RZ, 0x1f, R8 ;  /* 0x0000001fff057819 */ /* 0x004fe40000011408 */
[----:B------:R-:W-:-:S04]  /*adf0*/  LEA.HI R3, R3, R4, RZ, 0x3 ;  /* 0x0000000403037211 */ /* 0x000fc800078f18ff */
[----:B------:R-:W-:Y:S01]  /*ae00*/  LOP3.LUT R3, R3, 0xfffffff8, RZ, 0xc0, !PT ;  /* 0xfffffff803037812 */ /* 0x000fe200078ec0ff */
[C---:B------:R-:W-:Y:S02]  /*ae10*/  IMAD R53, R5.reuse, c[0x0][0x498], RZ ;  /* 0x0001260005357a24 */ /* 0x040fe400078e02ff */
[----:B------:R-:W-:Y:S02]  /*ae20*/  IMAD R47, R5, c[0x0][0x3f0], RZ ;  /* 0x0000fc00052f7a24 */ /* 0x000fe400078e02ff */
[C---:B---3--:R-:W-:Y:S02]  /*ae30*/  FMUL.FTZ R143, R0.reuse, R143 ;  /* 0x0000008f008f7220 */ /* 0x048fe40000410000 */
        /* <DEDUP_REMOVED lines=21> */
[----:B------:R-:W2:Y:S03]  /*af90*/  @P2 MUFU.LG2 R7, R7 ;  /* 0x0000000700072308 */ /* 0x000ea60000000c00 */
[----:B------:R-:W-:Y:S01]  /*afa0*/  IMAD.WIDE.U32 R14, R8, c[0x0][0x3f0], R14 ;  /* 0x0000fc00080e7a25 */ /* 0x000fe200078e000e */
[----:B------:R-:W-:-:S03]  /*afb0*/  @P1 MOV R8, 0x3f317218 ;  /* 0x3f31721800081802 */ /* 0x000fc60000000f00 */
[----:B------:R-:W-:Y:S02]  /*afc0*/  @P4 IMAD.MOV.U32 R3, RZ, RZ, 0x3f317218 ;  /* 0x3f317218ff034424 */ /* 0x000fe400078e00ff */
[----:B------:R-:W-:Y:S02]  /*afd0*/  @P5 FMUL.FTZ R10, R4, c[0x0][0x2d0] ;  /* 0x0000b400040a5a20 */ /* 0x000fe40000410000 */
[----:B------:R-:W-:Y:S02]  /*afe0*/  @P4 FMUL.FTZ R5, R3, c[0x0][0x2d0] ;  /* 0x0000b40003054a20 */ /* 0x000fe40000410000 */
[----:B------:R-:W-:Y:S02]  /*aff0*/  @P2 FMUL.FTZ R3, R0, c[0x0][0x2d0] ;  /* 0x0000b40000032a20 */ /* 0x000fe40000410000 */
[----:B-1----:R-:W-:Y:S02]  /*b000*/  @P1 FMUL.FTZ R4, R6, 0.69314718246459960938 ;  /* 0x3f31721806041820 */ /* 0x002fe40000410000 */
[----:B------:R-:W-:-:S04]  /*b010*/  @P1 FMUL.FTZ R0, R8, c[0x0][0x2d0] ;  /* 0x0000b40008001a20 */ /* 0x000fc80000410000 */
[----:B------:R-:W-:Y:S01]  /*b020*/  @P1 FFMA.FTZ R49, R0, R2, R4 ;  /* 0x0000000200311223 */ /* 0x000fe20000010004 */
[----:B------:R-:W-:Y:S01]  /*b030*/  SHF.R.S32.HI R0, RZ, 0x5, R38 ;  /* 0x00000005ff007819 */ /* 0x000fe20000011426 */
[----:B--2---:R-:W-:-:S03]  /*b040*/  @P2 FMUL.FTZ R7, R7, 0.69314718246459960938 ;  /* 0x3f31721807072820 */ /* 0x004fc60000410000 */
        /* <DEDUP_REMOVED lines=223> */
.L_x_739:
        /* <DEDUP_REMOVED lines=12> */
.L_x_1481:


//--------------------- .text._ZN7cutlass13device_kernelIN5flash19enable_sm80_to_sm89INS1_16FlashAttnFwdSm80INS1_25CollectiveMainloopFwdSm80ILi4ELi1ELb0EN4cute5tupleIJNS5_1CILi128EEENS7_ILi112EEENS7_ILi64EEEEEELi64ENS_6half_tEfNS_4arch4Sm80ELb0ELb0ELb0ELb1ELb0ELb0ELb1ELb0EEENS1_21CollectiveEpilogueFwdINS6_IJS8_SA_S9_EEENS6_IJNS7_ILi1EEESI_SI_EEESC_SE_Li128ELb1ELb1ELb0ELb0EEENS1_19SingleTileSchedulerILb1ELb0ELb1ELi128EEEEEEEEEvNT_6ParamsE --------------------------
	.section	.text._ZN7cutlass13device_kernelIN5flash19enable_sm80_to_sm89INS1_16FlashAttnFwdSm80INS1_25CollectiveMainloopFwdSm80ILi4ELi1ELb0EN4cute5tupleIJNS5_1CILi128EEENS7_ILi112EEENS7_ILi64EEEEEELi64ENS_6half_tEfNS_4arch4Sm80ELb0ELb0ELb0ELb1ELb0ELb0ELb1ELb0EEENS1_21CollectiveEpilogueFwdINS6_IJS8_SA_S9_EEENS6_IJNS7_ILi1EEESI_SI_EEESC_SE_Li128ELb1ELb1ELb0ELb0EEENS1_19SingleTileSchedulerILb1ELb0ELb1ELi128EEEEEEEEEvNT_6ParamsE,"ax",@progbits
	.sectioninfo	@"SHI_REGISTERS=255"
	.align	128
.text._ZN7cutlass13device_kernelIN5flash19enable_sm80_to_sm89INS1_16FlashAttnFwdSm80INS1_25CollectiveMainloopFwdSm80ILi4ELi1ELb0EN4cute5tupleIJNS5_1CILi128EEENS7_ILi112EEENS7_ILi64EEEEEELi64ENS_6half_tEfNS_4arch4Sm80ELb0ELb0ELb0ELb1ELb0ELb0ELb1ELb0EEENS1_21CollectiveEpilogueFwdINS6_IJS8_SA_S9_EEENS6_IJNS7_ILi1EEESI_SI_EEESC_SE_Li128ELb1ELb1ELb0ELb0EEENS1_19SingleTileSchedulerILb1ELb0ELb1ELi128EEEEEEEEEvNT_6ParamsE:
        .type           _ZN7cutlass13device_kernelIN5flash19enable_sm80_to_sm89INS1_16FlashAttnFwdSm80INS1_25CollectiveMainloopFwdSm80ILi4ELi1ELb0EN4cute5tupleIJNS5_1CILi128EEENS7_ILi112EEENS7_ILi64EEEEEELi64ENS_6half_tEfNS_4arch4Sm80ELb0ELb0ELb0ELb1ELb0ELb0ELb1ELb0EEENS1_21CollectiveEpilogueFwdINS6_IJS8_SA_S9_EEENS6_IJNS7_ILi1EEESI_SI_EEESC_SE_Li128ELb1ELb1ELb0ELb0EEENS1_19SingleTileSchedulerILb1ELb0ELb1ELi128EEEEEEEEEvNT_6ParamsE,@function
        .size           _ZN7cutlass13device_kernelIN5flash19enable_sm80_to_sm89INS1_16FlashAttnFwdSm80INS1_25CollectiveMainloopFwdSm80ILi4ELi1ELb0EN4cute5tupleIJNS5_1CILi128EEENS7_ILi112EEENS7_ILi64EEEEEELi64ENS_6half_tEfNS_4arch4Sm80ELb0ELb0ELb0ELb1ELb0ELb0ELb1ELb0EEENS1_21CollectiveEpilogueFwdINS6_IJS8_SA_S9_EEENS6_IJNS7_ILi1EEESI_SI_EEESC_SE_Li128ELb1ELb1ELb0ELb0EEENS1_19SingleTileSchedulerILb1ELb0ELb1ELi128EEEEEEEEEvNT_6ParamsE,(.L_x_1482 - _ZN7cutlass13device_kernelIN5flash19enable_sm80_to_sm89INS1_16FlashAttnFwdSm80INS1_25CollectiveMainloopFwdSm80ILi4ELi1ELb0EN4cute5tupleIJNS5_1CILi128EEENS7_ILi112EEENS7_ILi64EEEEEELi64ENS_6half_tEfNS_4arch4Sm80ELb0ELb0ELb0ELb1ELb0ELb0ELb1ELb0EEENS1_21CollectiveEpilogueFwdINS6_IJS8_SA_S9_EEENS6_IJNS7_ILi1EEESI_SI_EEESC_SE_Li128ELb1ELb1ELb0ELb0EEENS1_19SingleTileSchedulerILb1ELb0ELb1ELi128EEEEEEEEEvNT_6ParamsE)
        .other          _ZN7cutlass13device_kernelIN5flash19enable_sm80_to_sm89INS1_16FlashAttnFwdSm80INS1_25CollectiveMainloopFwdSm80ILi4ELi1ELb0EN4cute5tupleIJNS5_1CILi128EEENS7_ILi112EEENS7_ILi64EEEEEELi64ENS_6half_tEfNS_4arch4Sm80ELb0ELb0ELb0ELb1ELb0ELb0ELb1ELb0EEENS1_21CollectiveEpilogueFwdINS6_IJS8_SA_S9_EEENS6_IJNS7_ILi1EEESI_SI_EEESC_SE_Li128ELb1ELb1ELb0ELb0EEENS1_19SingleTileSchedulerILb1ELb0ELb1ELi128EEEEEEEEEvNT_6ParamsE,@"STO_CUDA_ENTRY STV_DEFAULT"
_ZN7cutlass13device_kernelIN5flash19enable_sm80_to_sm89INS1_16FlashAttnFwdSm80INS1_25CollectiveMainloopFwdSm80ILi4ELi1ELb0EN4cute5tupleIJNS5_1CILi128EEENS7_ILi112EEENS7_ILi64EEEEEELi64ENS_6half_tEfNS_4arch4Sm80ELb0ELb0ELb0ELb1ELb0ELb0ELb1ELb0EEENS1_21CollectiveEpilogueFwdINS6_IJS8_SA_S9_EEENS6_IJNS7_ILi1EEESI_SI_EEESC_SE_Li128ELb1ELb1ELb0ELb0EEENS1_19SingleTileSchedulerILb1ELb0ELb1ELi128EEEEEEEEEvNT_6ParamsE:
        /* <DEDUP_REMOVED lines=17> */
.L_x_741:
        /* <DEDUP_REMOVED lines=8> */
.L_x_743:
[----:B------:R-:W-:-:S05]  /*0190*/  MOV R0, c[0x0][0x54c] ;  /* 0x0001530000007a02 */ /* 0x000fca0000000f00 */
.L_x_742:
[----:B-----5:R-:W-:Y:S01]  /*01a0*/  IMAD R0, R0, c[0x0][0x548], RZ ;  /* 0x0001520000007a24 */ /* 0x020fe200078e02ff */
[----:B-1----:R-:W-:-:S04]  /*01b0*/  SHF.L.U32 R2, R35, 0x7, RZ ;  /* 0x0000000723027819 */ /* 0x002fc800000006ff */
[----:B------:R-:W-:-:S04]  /*01c0*/  ISETP.GE.AND P0, PT, R2, R0, PT ;  /* 0x000000000200720c */ /* 0x000fc80003f06270 */
[----:B------:R-:W-:-:S05]  /*01d0*/  SEL R0, R5, 0xffffffff, !P0 ;  /* 0xffffffff05007807 */ /* 0x000fca0004000000 */
[----:B------:R1:W-:Y:S01]  /*01e0*/  STL [R1+0x10], R0 ;  /* 0x0000100001007387 */ /* 0x0003e20000100800 */
[----:B------:R-:W-:Y:S05]  /*01f0*/  BRA `(.L_x_744) ;  /* 0x0000013000007947 */ /* 0x000fea0003800000 */
.L_x_740:
[----:B---3--:R-:W-:-:S04]  /*0200*/  ISETP.NE.U32.AND P0, PT, RZ, c[0x0][0x568], PT ;  /* 0x00015a00ff007a0c */ /* 0x008fc80003f05070 */
[----:B------:R-:W-:-:S13]  /*0210*/  ISETP.NE.AND.EX P0, PT, RZ, c[0x0][0x56c], PT, P0 ;  /* 0x00015b00ff007a0c */ /* 0x000fda0003f05300 */
[----:B------:R-:W-:Y:S05]  /*0220*/  @!P0 BRA `(.L_x_745) ;  /* 0x0000002000008947 */ /* 0x000fea0003800000 */
[----:B------:R1:W5:Y:S01]  /*0230*/  LDG.E R0, [R2.64] ;  /* 0x0000000802007981 */ /* 0x000362000c1e1900 */
[----:B------:R-:W-:Y:S05]  /*0240*/  BRA `(.L_x_746) ;  /* 0x0000009000007947 */ /* 0x000fea0003800000 */
.L_x_745:
        /* <DEDUP_REMOVED lines=8> */
.L_x_747:
[----:B------:R-:W-:-:S05]  /*02d0*/  MOV R0, c[0x0][0x54c] ;  /* 0x0001530000007a02 */ /* 0x000fca0000000f00 */
.L_x_746:
[----:B-----5:R-:W-:Y:S01]  /*02e0*/  IMAD R0, R0, c[0x0][0x548], RZ ;  /* 0x0001520000007a24 */ /* 0x020fe200078e02ff */
[----:B-1----:R-:W-:-:S04]  /*02f0*/  SHF.L.U32 R2, R35, 0x7, RZ ;  /* 0x0000000723027819 */ /* 0x002fc800000006ff */
[----:B------:R-:W-:-:S04]  /*0300*/  ISETP.GE.AND P0, PT, R2, R0, PT ;  /* 0x000000000200720c */ /* 0x000fc80003f06270 */
[----:B------:R-:W-:-:S05]  /*0310*/  SEL R0, R5, 0xffffffff, !P0 ;  /* 0xffffffff05007807 */ /* 0x000fca0004000000 */
[----:B------:R1:W-:Y:S04]  /*0320*/  STL [R1+0x10], R0 ;  /* 0x0000100001007387 */ /* 0x0003e80000100800 */
.L_x_744:
        /* <DEDUP_REMOVED lines=28> */
.L_x_748:
[----:B------:R-:W-:-:S04]  /*04f0*/  ISETP.NE.U32.AND P2, PT, RZ, c[0x0][0x368], PT ;  /* 0x0000da00ff007a0c */ /* 0x000fc80003f45070 */
[----:B------:R-:W-:-:S13]  /*0500*/  ISETP.NE.AND.EX P2, PT, RZ, c[0x0][0x36c], PT, P2 ;  /* 0x0000db00ff007a0c */ /* 0x000fda0003f45320 */
[----:B------:R-:W-:Y:S05]  /*0510*/  @!P2 BRA `(.L_x_749) ;  /* 0x000000300000a947 */ /* 0x000fea0003800000 */
[----:B--2---:R-:W-:-:S05]  /*0520*/  IMAD.WIDE R2, R36, R18, c[0x0][0x368] ;  /* 0x0000da0024027625 */ /* 0x004fca00078e0212 */
[----:B------:R1:W5:Y:S01]  /*0530*/  LDG.E R0, [R2.64] ;  /* 0x0000000802007981 */ /* 0x000362000c1e1900 */
[----:B------:R-:W-:Y:S05]  /*0540*/  BRA `(.L_x_750) ;  /* 0x0000004000007947 */ /* 0x000fea0003800000 */
.L_x_749:
[----:B------:R-:W-:Y:S05]  /*0550*/  @!P0 BRA `(.L_x_750) ;  /* 0x0000003000008947 */ /* 0x000fea0003800000 */
[----:B------:R1:W3:Y:S04]  /*0560*/  LDG.E R0, [R2.64] ;  /* 0x0000000802007981 */ /* 0x0002e8000c1e1900 */
[----:B-12---:R-:W3:Y:S02]  /*0570*/  LDG.E R2, [R2.64+0x4] ;  /* 0x0000040802027981 */ /* 0x006ee4000c1e1900 */
[----:B---3--:R-:W-:-:S05]  /*0580*/  IADD3 R0, -R0, R2, RZ ;  /* 0x0000000200007210 */ /* 0x008fca0007ffe1ff */
.L_x_750:
        /* <DEDUP_REMOVED lines=20> */
[----:B------:R-:W-:Y:S01]  /*06d0*/  IMAD.MOV.U32 R124, RZ, RZ, RZ ;  /* 0x000000ffff7c7224 */ /* 0x000fe200078e00ff */
[----:B------:R-:W-:Y:S01]  /*06e0*/  MOV R19, RZ ;  /* 0x000000ff00137202 */ /* 0x000fe20000000f00 */
[----:B------:R-:W-:Y:S01]  /*06f0*/  CS2R R20, SRZ ;  /* 0x0000000000147805 */ /* 0x000fe2000001ff00 */
[----:B------:R-:W-:Y:S01]  /*0700*/  MOV R118, RZ ;  /* 0x000000ff00767202 */ /* 0x000fe20000000f00 */
[----:B------:R1:W-:Y:S01]  /*0710*/  STL [R1+0x38], R247 ;  /* 0x000038f701007387 */ /* 0x0003e20000100800 */
[----:B------:R-:W-:Y:S01]  /*0720*/  IMAD.MOV.U32 R116, RZ, RZ, RZ ;  /* 0x000000ffff747224 */ /* 0x000fe200078e00ff */
        /* <DEDUP_REMOVED lines=78> */
[----:B------:R-:W-:Y:S01]  /*0c10*/  IMAD.WIDE.U32 R2, R8, c[0x0][0x1c0], R2 ;  /* 0x0000700008027a25 */ /* 0x000fe200078e0002 */
[----:B------:R-:W-:-:S03]  /*0c20*/  ISETP.GE.AND P3, PT, R20, c[0x0][0x198], PT ;  /* 0x0000660014007a0c */ /* 0x000fc60003f66270 */
        /* <DEDUP_REMOVED lines=50> */
[----:B------:R-:W-:-:S03]  /*0f50*/  IMAD.WIDE.U32 R30, R0, c[0x0][0x1f0], R8 ;  /* 0x00007c00001e7a25 */ /* 0x000fc600078e0008 */
[----:B------:R-:W-:Y:S01]  /*0f60*/  R2P PR, R23, 0x6 ;  /* 0x0000000617007804 */ /* 0x000fe20000000000 */
[C---:B------:R-:W-:Y:S01]  /*0f70*/  IMAD R3, R2.reuse, c[0x0][0x1f0], RZ ;  /* 0x00007c0002037a24 */ /* 0x040fe200078e02ff */
[----:B------:R1:W-:Y:S01]  /*0f80*/  STL.64 [R1+0x28], R30 ;  /* 0x0000281e01007387 */ /* 0x0003e20000100a00 */
[----:B------:R-:W-:Y:S02]  /*0f90*/  IMAD R2, R2, c[0x0][0x218], RZ ;  /* 0x0000860002027a24 */ /* 0x000fe400078e02ff */
[----:B------:R-:W-:Y:S01]  /*0fa0*/  IMAD R12, R0, c[0x0][0x1f4], R3 ;  /* 0x00007d00000c7a24 */ /* 0x000fe200078e0203 */
[----:B------:R-:W-:Y:S01]  /*0fb0*/  SEL R3, R16, 0xfffffff0, !P1 ;  /* 0xfffffff010037807 */ /* 0x000fe20004800000 */
[C---:B------:R-:W-:Y:S02]  /*0fc0*/  IMAD R2, R0.reuse, c[0x0][0x21c], R2 ;  /* 0x0000870000027a24 */ /* 0x040fe400078e0202 */
[----:B------:R-:W-:Y:S01]  /*0fd0*/  IMAD.WIDE.U32 R92, R0, c[0x0][0x218], R6 ;  /* 0x00008600005c7a25 */ /* 0x000fe200078e0006 */
[----:B------:R-:W-:-:S02]  /*0fe0*/  IADD3 R33, R31, R12, RZ ;  /* 0x0000000c1f217210 */ /* 0x000fc40007ffe0ff */
[----:B------:R-:W-:Y:S01]  /*0ff0*/  LOP3.LUT R0, R18, 0xfffffe00, R4, 0xf8, !PT ;  /* 0xfffffe0012007812 */ /* 0x000fe200078ef804 */
[----:B------:R-:W-:Y:S01]  /*1000*/  IMAD.IADD R29, R93, 0x1, R2 ;  /* 0x000000015d1d7824 */ /* 0x000fe200078e0202 */
[----:B------:R1:W-:Y:S01]  /*1010*/  STL.64 [R1+0x40], R92 ;  /* 0x0000405c01007387 */ /* 0x0003e20000100a00 */
[----:B------:R-:W-:-:S03]  /*1020*/  SEL R4, R17, 0xffffffe0, !P2 ;  /* 0xffffffe011047807 */ /* 0x000fc60005000000 */
        /* <DEDUP_REMOVED lines=8> */
.L_x_753:
[----:B---34-:R-:W-:Y:S05]  /*10b0*/  BSYNC B0 ;  /* 0x0000000000007941 */ /* 0x018fea0003800000 */
.L_x_752:
        /* <DEDUP_REMOVED lines=11> */
.L_x_755:
[----:B------:R-:W-:Y:S05]  /*1170*/  BSYNC B0 ;  /* 0x0000000000007941 */ /* 0x000fea0003800000 */
.L_x_754:
        /* <DEDUP_REMOVED lines=11> */
.L_x_757:
[----:B------:R-:W-:Y:S05]  /*1230*/  BSYNC B0 ;  /* 0x0000000000007941 */ /* 0x000fea0003800000 */
.L_x_756:
        /* <DEDUP_REMOVED lines=11> */
.L_x_759:
[----:B------:R-:W-:Y:S05]  /*12f0*/  BSYNC B0 ;  /* 0x0000000000007941 */ /* 0x000fea0003800000 */
.L_x_758:
        /* <DEDUP_REMOVED lines=11> */
.L_x_761:
[----:B------:R-:W-:Y:S05]  /*13b0*/  BSYNC B0 ;  /* 0x0000000000007941 */ /* 0x000fea0003800000 */
.L_x_760:
        /* <DEDUP_REMOVED lines=11> */
.L_x_763:
[----:B------:R-:W-:Y:S05]  /*1470*/  BSYNC B0 ;  /* 0x0000000000007941 */ /* 0x000fea0003800000 */
.L_x_762:
        /* <DEDUP_REMOVED lines=11> */
.L_x_765:
[----:B------:R-:W-:Y:S05]  /*1530*/  BSYNC B0 ;  /* 0x0000000000007941 */ /* 0x000fea0003800000 */
.L_x_764:
[----:B------:R-:W5:Y:S01]  /*1540*/  SHFL.IDX PT, R8, R11, 0x7, 0x181f ;  /* 0x00f81f000b087f89 */ /* 0x000f6200000e0000 */
[----:B-1--4-:R-:W-:Y:S01]  /*1550*/  IADD3 R6, R15, 0x70, RZ ;  /* 0x000000700f067810 */ /* 0x012fe20007ffe0ff */
[----:B------:R-:W-:Y:S01]  /*1560*/  IMAD.SHL.U32 R245, R0, 0x2, RZ ;  /* 0x0000000200f57824 */ /* 0x000fe200078e00ff */
[----:B------:R-:W-:Y:S01]  /*1570*/  ISETP.GE.AND P2, PT, R20, c[0x0][0x1d4], PT ;  /* 0x0000750014007a0c */ /* 0x000fe20003f46270 */
[----:B------:R-:W1:Y:S01]  /*1580*/  SHFL.IDX PT, R2, R10, 0x7, 0x181f ;  /* 0x00f81f000a027f89 */ /* 0x000e6200000e0000 */
        /* <DEDUP_REMOVED lines=8> */
[----:B------:R-:W-:Y:S01]  /*1610*/  USHF.L.U32 UR7, UR4, 0x5, URZ ;  /* 0x0000000504077899 */ /* 0x000fe2000800063f */
[----:B------:R-:W-:Y:S01]  /*1620*/  IMAD.WIDE.U32 R248, R5, c[0x0][0x1e0], RZ ;  /* 0x0000780005f87a25 */ /* 0x000fe200078e00ff */
[----:B------:R-:W-:Y:S01]  /*1630*/  IADD3 R22, R142, R140, -R19 ;  /* 0x0000008c8e167210 */ /* 0x000fe20007ffe813 */
[----:B------:R-:W-:-:S02]  /*1640*/  UMOV UR6, 0x5 ;  /* 0x0000000500067882 */ /* 0x000fc40000000000 */
[----:B------:R-:W-:Y:S01]  /*1650*/  IMAD.IADD R229, R249, 0x1, R6 ;  /* 0x00000001f9e57824 */ /* 0x000fe200078e0206 */
[C---:B------:R-:W-:Y:S01]  /*1660*/  ISETP.GE.AND P6, PT, R22.reuse, 0x21, PT ;  /* 0x000000211600780c */ /* 0x040fe20003fc6270 */
[----:B------:R-:W-:Y:S01]  /*1670*/  IMAD.MOV.U32 R251, RZ, RZ, R33 ;  /* 0x000000fffffb7224 */ /* 0x000fe200078e0021 */
[----:B------:R-:W-:Y:S01]  /*1680*/  ISETP.GE.AND P4, PT, R22, 0x1, PT ;  /* 0x000000011600780c */ /* 0x000fe20003f86270 */
[----:B------:R-:W-:Y:S01]  /*1690*/  IMAD.MOV.U32 R250, RZ, RZ, R30 ;  /* 0x000000fffffa7224 */ /* 0x000fe200078e001e */
[----:B------:R-:W-:Y:S01]  /*16a0*/  USHF.L.U64.HI UR5, UR4, UR6, UR5 ;  /* 0x0000000604057299 */ /* 0x000fe20008010205 */
[C---:B-----5:R-:W-:Y:S01]  /*16b0*/  @!P1 LEA R8, P0, R20.reuse, R8, 0x1 ;  /* 0x0000000814089211 */ /* 0x060fe200078008ff */
[----:B------:R-:W-:Y:S02]  /*16c0*/  IMAD.MOV.U32 R231, RZ, RZ, c[0x0][0x1e0] ;  /* 0x00007800ffe77624 */ /* 0x000fe400078e00ff */
[----:B------:R-:W-:Y:S01]  /*16d0*/  IMAD.MOV.U32 R246, RZ, RZ, c[0x0][0x1e4] ;  /* 0x00007900fff67624 */ /* 0x000fe200078e00ff */
[----:B-1----:R-:W-:Y:S01]  /*16e0*/  @!P1 LEA.HI.X R9, R20, R2, R21, 0x1, P0 ;  /* 0x0000000214099211 */ /* 0x002fe200000f0c15 */
[----:B------:R-:W-:Y:S01]  /*16f0*/  IMAD.MOV.U32 R70, RZ, RZ, R28 ;  /* 0x000000ffff467224 */ /* 0x000fe200078e001c */
[----:B------:R-:W-:Y:S01]  /*1700*/  IADD3 R21, R247, -0x1, RZ ;  /* 0xfffffffff7157810 */ /* 0x000fe20007ffe0ff */
[----:B------:R-:W-:Y:S01]  /*1710*/  IMAD.SHL.U32 R12, R246, 0x20, RZ ;  /* 0x00000020f60c7824 */ /* 0x000fe200078e00ff */
[----:B------:R-:W-:Y:S01]  /*1720*/  ISETP.GE.AND P0, PT, R22, 0x11, PT ;  /* 0x000000111600780c */ /* 0x000fe20003f06270 */
[----:B------:R-:W-:Y:S01]  /*1730*/  @!PT LDS RZ, [RZ] ;  /* 0x00000000fffff984 */ /* 0x000fe20000000800 */
[----:B------:R1:W-:Y:S01]  /*1740*/  @!P1 LDGSTS.E.BYPASS.LTC128B.128 [R245+0xa900], [R8.64], !P3 ;  /* 0x0a90000008f59fae */ /* 0x0003e2000d901d48 */
[----:B------:R-:W-:Y:S01]  /*1750*/  SHF.R.S32.HI R69, RZ, 0x1f, R21 ;  /* 0x0000001fff457819 */ /* 0x000fe20000011415 */
[----:B------:R-:W-:-:S02]  /*1760*/  IMAD R0, R229, R21, RZ ;  /* 0x00000015e5007224 */ /* 0x000fc400078e02ff */
[----:B------:R-:W0:Y:S01]  /*1770*/  LDGDEPBAR ;  /* 0x00000000000079af */ /* 0x000e220000000000 */
[----:B------:R-:W-:-:S03]  /*1780*/  IMAD.WIDE.U32 R6, R21, R248, R250 ;  /* 0x000000f815067225 */ /* 0x000fc600078e00fa */
[----:B------:R-:W-:Y:S01]  /*1790*/  STL.64 [R1+0x20], R250 ;  /* 0x000020fa01007387 */ /* 0x000fe20000100a00 */
[----:B------:R-:W-:Y:S02]  /*17a0*/  IMAD R0, R69, R248, R0 ;  /* 0x000000f845007224 */ /* 0x000fe400078e0200 */
[----:B------:R-:W-:Y:S01]  /*17b0*/  IMAD.MOV.U32 R71, RZ, RZ, R29 ;  /* 0x000000ffff477224 */ /* 0x000fe200078e001d */
[----:B------:R-:W-:Y:S01]  /*17c0*/  BAR.SYNC.DEFER_BLOCKING 0x0 ;  /* 0x0000000000007b1d */ /* 0x000fe20000010000 */
[----:B------:R-:W-:Y:S01]  /*17d0*/  IMAD.IADD R7, R7, 0x1, R0 ;  /* 0x0000000107077824 */ /* 0x000fe200078e0200 */
[----:B------:R-:W-:Y:S01]  /*17e0*/  @P0 LEA R2, P1, R231, R6, 0x4 ;  /* 0x00000006e7020211 */ /* 0x000fe200078220ff */
[----:B------:R-:W-:-:S03]  /*17f0*/  IMAD.MOV.U32 R70, RZ, RZ, R92 ;  /* 0x000000ffff467224 */ /* 0x000fc600078e005c */
[C---:B--23--:R-:W-:Y:S02]  /*1800*/  @P0 LEA R10, P5, R2.reuse, c[0x0][0x1c8], 0x1 ;  /* 0x00007200020a0a11 */ /* 0x04cfe400078a08ff */
[C---:B------:R-:W-:Y:S01]  /*1810*/  @P0 LEA.HI.X R5, R231.reuse, R7, R246, 0x4, P1 ;  /* 0x00000007e7050211 */ /* 0x040fe200008f24f6 */
[----:B------:R-:W-:Y:S03]  /*1820*/  STL.64 [R1+0x30], R70 ;  /* 0x0000304601007387 */ /* 0x000fe60000100a00 */
[----:B------:R-:W-:Y:S02]  /*1830*/  @P0 LEA.HI.X R11, R2, c[0x0][0x1cc], R5, 0x1, P5 ;  /* 0x00007300020b0a11 */ /* 0x000fe400028f0c05 */
[----:B------:R-:W-:Y:S01]  /*1840*/  ISETP.GE.AND P5, PT, R22, 0x31, PT ;  /* 0x000000311600780c */ /* 0x000fe20003fa6270 */
[----:B-1----:R-:W-:-:S05]  /*1850*/  IMAD.WIDE.U32 R8, R231, 0x20, RZ ;  /* 0x00000020e7087825 */ /* 0x002fca00078e00ff */
[C---:B------:R-:W-:Y:S02]  /*1860*/  @P6 IADD3 R0, P1, R6.reuse, R8, RZ ;  /* 0x0000000806006210 */ /* 0x040fe40007f3e0ff */
[C---:B------:R-:W-:Y:S02]  /*1870*/  @P4 LEA R8, P3, R6.reuse, c[0x0][0x1c8], 0x1 ;  /* 0x0000720006084a11 */ /* 0x040fe400078608ff */
[----:B------:R-:W-:Y:S02]  /*1880*/  @P6 IADD3.X R2, R7, R9, R12, P1, !PT ;  /* 0x0000000907026210 */ /* 0x000fe40000ffe40c */
[----:B------:R-:W-:Y:S02]  /*1890*/  @P4 LEA.HI.X R9, R6, c[0x0][0x1cc], R7, 0x1, P3 ;  /* 0x0000730006094a11 */ /* 0x000fe400018f0c07 */
[----:B------:R-:W-:Y:S02]  /*18a0*/  @P6 LEA R16, P1, R0, c[0x0][0x1c8], 0x1 ;  /* 0x0000720000106a11 */ /* 0x000fe400078208ff */
[C---:B------:R-:W-:Y:S01]  /*18b0*/  ISETP.GE.AND P3, PT, R22.reuse, 0x51, PT ;  /* 0x000000511600780c */ /* 0x040fe20003f66270 */
[----:B------:R-:W-:Y:S01]  /*18c0*/  @!PT LDS RZ, [RZ] ;  /* 0x00000000fffff984 */ /* 0x000fe20000000800 */
[----:B------:R-:W-:Y:S01]  /*18d0*/  @!PT LDS RZ, [RZ] ;  /* 0x00000000fffff984 */ /* 0x000fe20000000800 */
[----:B------:R-:W-:Y:S01]  /*18e0*/  @!PT LDS RZ, [RZ] ;  /* 0x00000000fffff984 */ /* 0x000fe20000000800 */
[----:B------:R1:W-:Y:S01]  /*18f0*/  @P4 LDGSTS.E.BYPASS.LTC128B.128 [R245+0x3900], [R8.64], !P2 ;  /* 0x0390000008f54fae */ /* 0x0003e2000d101d48 */
[----:B------:R-:W-:-:S02]  /*1900*/  ISETP.GE.AND P4, PT, R22, 0x41, PT ;  /* 0x000000411600780c */ /* 0x000fc40003f86270 */
[----:B------:R-:W-:Y:S01]  /*1910*/  @P6 LEA.HI.X R17, R0, c[0x0][0x1cc], R2, 0x1, P1 ;  /* 0x0000730000116a11 */ /* 0x000fe200008f0c02 */
[----:B------:R-:W-:Y:S01]  /*1920*/  @P5 IMAD R0, R246, 0x30, RZ ;  /* 0x00000030f6005824 */ /* 0x000fe200078e02ff */
[----:B------:R2:W-:Y:S01]  /*1930*/  @P0 LDGSTS.E.BYPASS.LTC128B.128 [R245+0x4100], [R10.64], !P2 ;  /* 0x041000000af50fae */ /* 0x0005e2000d101d48 */
[----:B------:R-:W-:-:S03]  /*1940*/  ISETP.GE.AND P1, PT, R22, 0x61, PT ;  /* 0x000000611600780c */ /* 0x000fc60003f26270 */
[----:B------:R3:W-:Y:S10]  /*1950*/  @P6 LDGSTS.E.BYPASS.LTC128B.128 [R245+0x4900], [R16.64], !P2 ;  /* 0x0490000010f56fae */ /* 0x0007f4000d101d48 */
[----:B------:R-:W-:-:S02]  /*1960*/  @P1 IMAD R5, R246, 0x60, RZ ;  /* 0x00000060f6051824 */ /* 0x000fc400078e02ff */
[----:B-1----:R-:W-:-:S04]  /*1970*/  @P5 IMAD.WIDE.U32 R8, R231, 0x30, R6 ;  /* 0x00000030e7085825 */ /* 0x002fc800078e0006 */
[----:B------:R-:W-:Y:S01]  /*1980*/  @P5 IMAD.IADD R0, R9, 0x1, R0 ;  /* 0x0000000109005824 */ /* 0x000fe200078e0200 */
[----:B------:R-:W-:Y:S01]  /*1990*/  @P5 LEA R14, P0, R8, c[0x0][0x1c8], 0x1 ;  /* 0x00007200080e5a11 */ /* 0x000fe200078008ff */
[----:B--2---:R-:W-:-:S03]  /*19a0*/  @P3 IMAD R10, R246, 0x50, RZ ;  /* 0x00000050f60a3824 */ /* 0x004fc600078e02ff */
[----:B------:R-:W-:Y:S01]  /*19b0*/  @P5 LEA.HI.X R15, R8, c[0x0][0x1cc], R0, 0x1, P0 ;  /* 0x00007300080f5a11 */ /* 0x000fe200000f0c00 */
[C---:B------:R-:W-:Y:S01]  /*19c0*/  @P3 IMAD.WIDE.U32 R8, R231.reuse, 0x50, R6 ;  /* 0x00000050e7083825 */ /* 0x040fe200078e0006 */
[----:B------:R-:W-:-:S03]  /*19d0*/  @P4 LEA R0, P0, R231, R6, 0x6 ;  /* 0x00000006e7004211 */ /* 0x000fc600078030ff */
[----:B------:R1:W-:Y:S01]  /*19e0*/  @P5 LDGSTS.E.BYPASS.LTC128B.128 [R245+0x5100], [R14.64], !P2 ;  /* 0x051000000ef55fae */ /* 0x0003e2000d101d48 */
[C---:B------:R-:W-:Y:S01]  /*19f0*/  @P4 LEA.HI.X R2, R231.reuse, R7, R246, 0x6, P0 ;  /* 0x00000007e7024211 */ /* 0x040fe200000f34f6 */
[----:B------:R-:W-:Y:S01]  /*1a00*/  @P1 IMAD.WIDE.U32 R6, R231, 0x60, R6 ;  /* 0x00000060e7061825 */ /* 0x000fe200078e0006 */
[----:B------:R-:W-:-:S04]  /*1a10*/  @P4 LEA R12, P0, R0, c[0x0][0x1c8], 0x1 ;  /* 0x00007200000c4a11 */ /* 0x000fc800078008ff */
[----:B------:R-:W-:Y:S01]  /*1a20*/  @P4 LEA.HI.X R13, R0, c[0x0][0x1cc], R2, 0x1, P0 ;  /* 0x00007300000d4a11 */ /* 0x000fe200000f0c02 */
[----:B------:R-:W-:Y:S01]  /*1a30*/  @P3 IMAD.IADD R0, R9, 0x1, R10 ;  /* 0x0000000109003824 */ /* 0x000fe200078e020a */
[C---:B------:R-:W-:Y:S02]  /*1a40*/  @P3 LEA R10, P0, R8.reuse, c[0x0][0x1c8], 0x1 ;  /* 0x00007200080a3a11 */ /* 0x040fe400078008ff */
[----:B------:R-:W-:Y:S01]  /*1a50*/  LEA.HI R2, R25, R18, RZ, 0x1 ;  /* 0x0000001219027211 */ /* 0x000fe200078f08ff */
[----:B------:R1:W-:Y:S01]  /*1a60*/  @P4 LDGSTS.E.BYPASS.LTC128B.128 [R245+0x5900], [R12.64], !P2 ;  /* 0x059000000cf54fae */ /* 0x0003e2000d101d48 */
[----:B------:R-:W-:Y:S01]  /*1a70*/  @P3 LEA.HI.X R11, R8, c[0x0][0x1cc], R0, 0x1, P0 ;  /* 0x00007300080b3a11 */ /* 0x000fe200000f0c00 */
[----:B------:R-:W-:Y:S01]  /*1a80*/  @P1 IMAD.IADD R0, R7, 0x1, R5 ;  /* 0x0000000107001824 */ /* 0x000fe200078e0205 */
[----:B------:R-:W-:Y:S02]  /*1a90*/  @P1 LEA R8, P0, R6, c[0x0][0x1c8], 0x1 ;  /* 0x0000720006081a11 */ /* 0x000fe400078008ff */
[----:B------:R-:W-:Y:S01]  /*1aa0*/  LOP3.LUT R2, R2, 0xfffffffe, RZ, 0xc0, !PT ;  /* 0xfffffffe02027812 */ /* 0x000fe200078ec0ff */
[----:B------:R2:W-:Y:S01]  /*1ab0*/  @P3 LDGSTS.E.BYPASS.LTC128B.128 [R245+0x6100], [R10.64], !P2 ;  /* 0x061000000af53fae */ /* 0x0005e2000d101d48 */
[----:B------:R-:W-:Y:S01]  /*1ac0*/  @P1 LEA.HI.X R9, R6, c[0x0][0x1cc], R0, 0x1, P0 ;  /* 0x0000730006091a11 */ /* 0x000fe200000f0c00 */
[C---:B------:R-:W-:Y:S01]  /*1ad0*/  IMAD.SHL.U32 R0, R68.reuse, 0x40, RZ ;  /* 0x0000004044007824 */ /* 0x040fe200078e00ff */
[----:B------:R-:W-:Y:S01]  /*1ae0*/  LOP3.LUT P0, RZ, R68, 0x2, RZ, 0xc0, !PT ;  /* 0x0000000244ff7812 */ /* 0x000fe2000780c0ff */
[----:B------:R-:W-:Y:S01]  /*1af0*/  IMAD.IADD R18, R18, 0x1, -R2 ;  /* 0x0000000112127824 */ /* 0x000fe200078e0a02 */
[----:B------:R-:W-:Y:S01]  /*1b00*/  ISETP.GE.AND P3, PT, R20, c[0x0][0x1d4], PT ;  /* 0x0000750014007a0c */ /* 0x000fe20003f66270 */
[----:B------:R4:W-:Y:S01]  /*1b10*/  @P1 LDGSTS.E.BYPASS.LTC128B.128 [R245+0x6900], [R8.64], !P2 ;  /* 0x0690000008f51fae */ /* 0x0009e2000d101d48 */
[----:B------:R-:W-:Y:S01]  /*1b20*/  IMAD.SHL.U32 R2, R23, 0x40, RZ ;  /* 0x0000004017027824 */ /* 0x000fe200078e00ff */
[----:B------:R-:W-:Y:S01]  /*1b30*/  LOP3.LUT R0, R0, 0x1c0, RZ, 0xc0, !PT ;  /* 0x000001c000007812 */ /* 0x000fe200078ec0ff */
[----:B------:R-:W-:Y:S01]  /*1b40*/  IMAD.SHL.U32 R5, R18, 0x8, RZ ;  /* 0x0000000812057824 */ /* 0x000fe200078e00ff */
[----:B------:R-:W0:Y:S01]  /*1b50*/  LDGDEPBAR ;  /* 0x00000000000079af */ /* 0x000e220000000000 */
[----:B------:R-:W-:-:S02]  /*1b60*/  ISETP.LT.OR P6, PT, R22, 0x1, P3 ;  /* 0x000000011600780c */ /* 0x000fc40001fc1670 */
[----:B------:R-:W-:Y:S02]  /*1b70*/  LOP3.LUT R2, R2, 0x1c0, RZ, 0xc0, !PT ;  /* 0x000001c002027812 */ /* 0x000fe400078ec0ff */
[----:B------:R-:W-:Y:S02]  /*1b80*/  SHF.R.U32.HI R6, RZ, 0x3, R0 ;  /* 0x00000003ff067819 */ /* 0x000fe40000011600 */
[----:B------:R-:W-:Y:S01]  /*1b90*/  LOP3.LUT R7, R2, 0x8, R5, 0xf8, !PT ;  /* 0x0000000802077812 */ /* 0x000fe200078ef805 */
[----:B------:R-:W-:Y:S01]  /*1ba0*/  IMAD.SHL.U32 R5, R24, 0x40, RZ ;  /* 0x0000004018057824 */ /* 0x000fe200078e00ff */
[----:B------:R-:W-:Y:S02]  /*1bb0*/  SHF.R.U32.HI R2, RZ, 0x3, R2 ;  /* 0x00000003ff027819 */ /* 0x000fe40000011602 */
[----:B------:R-:W-:Y:S02]  /*1bc0*/  ISETP.LT.OR P5, PT, R22, 0x11, P3 ;  /* 0x000000111600780c */ /* 0x000fe40001fa1670 */
[----:B------:R-:W-:-:S02]  /*1bd0*/  LOP3.LUT R141, R7, R2, RZ, 0x3c, !PT ;  /* 0x00000002078d7212 */ /* 0x000fc400078e3cff */
[----:B------:R-:W-:Y:S01]  /*1be0*/  LOP3.LUT R5, R5, 0xfffffe00, RZ, 0xc0, !PT ;  /* 0xfffffe0005057812 */ /* 0x000fe200078ec0ff */
[----:B----4-:R-:W-:Y:S01]  /*1bf0*/  IMAD.SHL.U32 R8, R19, 0x8, RZ ;  /* 0x0000000813087824 */ /* 0x010fe200078e00ff */
[----:B------:R-:W-:-:S04]  /*1c00*/  DEPBAR.LE SB0, 0x1 ;  /* 0x000080400000791a */ /* 0x000fc80000000000 */
[----:B------:R-:W-:-:S04]  /*1c10*/  DEPBAR.LE SB0, 0x0 ;  /* 0x000080000000791a */ /* 0x000fc80000000000 */
[----:B------:R-:W-:Y:S01]  /*1c20*/  LOP3.LUT R8, R0, 0x8, R8, 0xf8, !PT ;  /* 0x0000000800087812 */ /* 0x000fe200078ef808 */
[----:B------:R-:W-:-:S03]  /*1c30*/  IMAD.SHL.U32 R0, R228, 0x20, RZ ;  /* 0x00000020e4007824 */ /* 0x000fc600078e00ff */
[----:B------:R-:W-:Y:S02]  /*1c40*/  LOP3.LUT R6, R8, R6, RZ, 0x3c, !PT ;  /* 0x0000000608067212 */ /* 0x000fe400078e3cff */
[----:B------:R-:W-:-:S03]  /*1c50*/  LOP3.LUT R2, R0, 0x7ffffc00, RZ, 0xc0, !PT ;  /* 0x7ffffc0000027812 */ /* 0x000fc600078ec0ff */
[----:B------:R-:W-:Y:S01]  /*1c60*/  IMAD R0, R18, 0x200, R6 ;  /* 0x0000020012007824 */ /* 0x000fe200078e0206 */
[----:B------:R-:W-:Y:S01]  /*1c70*/  IADD3 R2, R141, R5, R2 ;  /* 0x000000058d027210 */ /* 0x000fe20007ffe002 */
[----:B------:R-:W-:-:S04]  /*1c80*/  IMAD.WIDE.U32 R6, R21, c[0x0][0x208], RZ ;  /* 0x0000820015067a25 */ /* 0x000fc800078e00ff */
[----:B------:R-:W-:Y:S01]  /*1c90*/  IMAD.SHL.U32 R143, R0, 0x2, RZ ;  /* 0x00000002008f7824 */ /* 0x000fe200078e00ff */
[----:B------:R-:W-:Y:S01]  /*1ca0*/  BAR.SYNC.DEFER_BLOCKING 0x0 ;  /* 0x0000000000007b1d */ /* 0x000fe20000010000 */
[----:B------:R-:W-:-:S03]  /*1cb0*/  IMAD.SHL.U32 R234, R2, 0x2, RZ ;  /* 0x0000000202ea7824 */ /* 0x000fc600078e00ff */
[----:B------:R-:W-:Y:S01]  /*1cc0*/  IADD3 R0, R143, 0x3900, RZ ;  /* 0x000039008f007810 */ /* 0x000fe20007ffe0ff */
[--C-:B------:R-:W-:Y:S01]  /*1cd0*/  IMAD R237, R3, 0x2, R234.reuse ;  /* 0x0000000203ed7824 */ /* 0x100fe200078e02ea */
[----:B------:R-:W-:Y:S01]  /*1ce0*/  IADD3 R238, R143, 0x3920, RZ ;  /* 0x000039208fee7810 */ /* 0x000fe20007ffe0ff */
[----:B------:R-:W-:Y:S01]  /*1cf0*/  IMAD R235, R4, 0x2, R234 ;  /* 0x0000000204eb7824 */ /* 0x000fe200078e02ea */
[----:B------:R-:W-:Y:S01]  /*1d00*/  @P0 IADD3 R238, R0, -0x20, RZ ;  /* 0xffffffe000ee0810 */ /* 0x000fe20007ffe0ff */
[----:B------:R-:W-:Y:S02]  /*1d10*/  IMAD R0, R69, c[0x0][0x208], RZ ;  /* 0x0000820045007a24 */ /* 0x000fe400078e02ff */
[----:B------:R-:W-:Y:S01]  /*1d20*/  IMAD R236, R3, 0x2, R235 ;  /* 0x0000000203ec7824 */ /* 0x000fe200078e02eb */
[C---:B------:R-:W-:Y:S01]  /*1d30*/  IADD3 R244, R238.reuse, 0x800, RZ ;  /* 0x00000800eef47810 */ /* 0x040fe20007ffe0ff */
[----:B------:R-:W-:Y:S01]  /*1d40*/  IMAD R0, R21, c[0x0][0x20c], R0 ;  /* 0x0000830015007a24 */ /* 0x000fe200078e0200 */
[----:B------:R-:W-:-:S02]  /*1d50*/  IADD3 R243, R238, 0x1000, RZ ;  /* 0x00001000eef37810 */ /* 0x000fc40007ffe0ff */
[C---:B------:R-:W-:Y:S01]  /*1d60*/  IADD3 R242, R238.reuse, 0x1800, RZ ;  /* 0x00001800eef27810 */ /* 0x040fe20007ffe0ff */
[----:B------:R-:W-:Y:S01]  /*1d70*/  IMAD.IADD R0, R7, 0x1, R0 ;  /* 0x0000000107007824 */ /* 0x000fe200078e0200 */
[C---:B------:R-:W-:Y:S02]  /*1d80*/  IADD3 R241, R238.reuse, 0x2000, RZ ;  /* 0x00002000eef17810 */ /* 0x040fe40007ffe0ff */
[----:B------:R-:W-:Y:S01]  /*1d90*/  IADD3 R240, R238, 0x2800, RZ ;  /* 0x00002800eef07810 */ /* 0x000fe20007ffe0ff */
[----:B------:R-:W-:Y:S01]  /*1da0*/  IMAD R0, R0, 0x70, RZ ;  /* 0x0000007000007824 */ /* 0x000fe200078e02ff */
[----:B------:R-:W-:Y:S01]  /*1db0*/  IADD3 R239, R238, 0x3000, RZ ;  /* 0x00003000eeef7810 */ /* 0x000fe20007ffe0ff */
[----:B--2---:R-:W-:Y:S04]  /*1dc0*/  LDSM.16.M88.4 R8, [R234+0x9100] ;  /* 0x00910000ea08783b */ /* 0x004fe80000000200 */
[----:B------:R-:W2:Y:S04]  /*1dd0*/  LDSM.16.M88.4 R28, [R143+0x3900] ;  /* 0x003900008f1c783b */ /* 0x000ea80000000200 */
[----:B------:R-:W4:Y:S04]  /*1de0*/  LDSM.16.M88.4 R24, [R143+0x4100] ;  /* 0x004100008f18783b */ /* 0x000f280000000200 */
[----:B---3--:R-:W3:Y:S04]  /*1df0*/  LDSM.16.M88.4 R16, [R143+0x4900] ;  /* 0x004900008f10783b */ /* 0x008ee80000000200 */
[----:B------:R-:W5:Y:S04]  /*1e00*/  LDSM.16.M88.4 R32, [R143+0x5100] ;  /* 0x005100008f20783b */ /* 0x000f680000000200 */
[----:B------:R-:W3:Y:S04]  /*1e10*/  LDSM.16.M88.4 R36, [R143+0x5900] ;  /* 0x005900008f24783b */ /* 0x000ee80000000200 */
[----:B------:R-:W5:Y:S04]  /*1e20*/  LDSM.16.M88.4 R44, [R143+0x6100] ;  /* 0x006100008f2c783b */ /* 0x000f680000000200 */
[----:B------:R-:W5:Y:S04]  /*1e30*/  LDSM.16.M88.4 R40, [R143+0x6900] ;  /* 0x006900008f28783b */ /* 0x000f680000000200 */
[----:B-1----:R-:W1:Y:S04]  /*1e40*/  LDSM.16.M88.4 R12, [R234+0x7100] ;  /* 0x00710000ea0c783b */ /* 0x002e680000000200 */
[----:B------:R-:W-:Y:S04]  /*1e50*/  LDSM.16.M88.4 R52, [R238+0x800] ;  /* 0x00080000ee34783b */ /* 0x000fe80000000200 */
[----:B------:R-:W-:Y:S01]  /*1e60*/  LDSM.16.M88.4 R48, [R238+0x1000] ;  /* 0x00100000ee30783b */ /* 0x000fe20000000200 */
[C---:B--2---:R-:W-:Y:S03]  /*1e70*/  HMMA.16816.F32 R60, R8.reuse, R28, RZ ;  /* 0x0000001c083c723c */ /* 0x044fe600000018ff */
[----:B------:R-:W-:Y:S05]  /*1e80*/  LDSM.16.M88.4 R56, [R238] ;  /* 0x00000000ee38783b */ /* 0x000fea0000000200 */
[C---:B----4-:R-:W-:Y:S08]  /*1e90*/  HMMA.16816.F32 R64, R8.reuse, R24, RZ ;  /* 0x000000180840723c */ /* 0x050ff000000018ff */
[C---:B---3--:R-:W-:Y:S08]  /*1ea0*/  HMMA.16816.F32 R72, R8.reuse, R16, RZ ;  /* 0x000000100848723c */ /* 0x048ff000000018ff */
[C---:B-----5:R-:W-:Y:S08]  /*1eb0*/  HMMA.16816.F32 R76, R8.reuse, R32, RZ ;  /* 0x00000020084c723c */ /* 0x060ff000000018ff */
        /* <DEDUP_REMOVED lines=9> */
[----:B------:R-:W-:Y:S07]  /*1f50*/  HMMA.16816.F32 R188, R8, R42, RZ ;  /* 0x0000002a08bc723c */ /* 0x000fee00000018ff */
[----:B------:R-:W-:Y:S01]  /*1f60*/  IMAD.WIDE.U32 R8, R6, 0x70, R70 ;  /* 0x0000007006087825 */ /* 0x000fe200078e0046 */
[----:B-1----:R-:W-:Y:S03]  /*1f70*/  HMMA.16816.F32 R184, R12, R28, RZ ;  /* 0x0000001c0cb8723c */ /* 0x002fe600000018ff */
[----:B------:R-:W-:Y:S01]  /*1f80*/  IMAD.IADD R0, R9, 0x1, R0 ;  /* 0x0000000109007824 */ /* 0x000fe200078e0200 */
[----:B------:R-:W-:-:S04]  /*1f90*/  LEA R6, P1, R8, c[0x0][0x1f8], 0x1 ;  /* 0x00007e0008067a11 */ /* 0x000fc800078208ff */
[C---:B------:R-:W-:Y:S01]  /*1fa0*/  HMMA.16816.F32 R180, R12.reuse, R30, RZ ;  /* 0x0000001e0cb4723c */ /* 0x040fe200000018ff */
[----:B------:R-:W-:Y:S01]  /*1fb0*/  LDSM.16.M88.4 R28, [R238+0x2800] ;  /* 0x00280000ee1c783b */ /* 0x000fe20000000200 */
[----:B------:R-:W-:Y:S02]  /*1fc0*/  IADD3 R20, P0, R6, UR7, RZ ;  /* 0x0000000706147c10 */ /* 0x000fe4000ff1e0ff */
[----:B------:R-:W-:Y:S01]  /*1fd0*/  LEA.HI.X R7, R8, c[0x0][0x1fc], R0, 0x1, P1 ;  /* 0x00007f0008077a11 */ /* 0x000fe200008f0c00 */
[----:B------:R-:W-:Y:S01]  /*1fe0*/  IMAD.MOV.U32 R0, RZ, RZ, 0x40 ;  /* 0x00000040ff007424 */ /* 0x000fe200078e00ff */
[----:B------:R-:W-:Y:S01]  /*1ff0*/  LDSM.16.M88.4 R8, [R237+0x7100] ;  /* 0x00710000ed08783b */ /* 0x000fe20000000200 */
[----:B------:R-:W-:Y:S01]  /*2000*/  LOP3.LUT P1, RZ, R68, 0x4, RZ, 0xc0, !PT ;  /* 0x0000000444ff7812 */ /* 0x000fe2000782c0ff */
[----:B------:R-:W-:Y:S01]  /*2010*/  HMMA.16816.F32 R148, R12, R16, RZ ;  /* 0x000000100c94723c */ /* 0x000fe200000018ff */
[----:B------:R-:W-:Y:S02]  /*2020*/  IADD3.X R21, R7, UR5, RZ, P0, !PT ;  /* 0x0000000507157c10 */ /* 0x000fe400087fe4ff */
[----:B------:R-:W-:-:S02]  /*2030*/  ISETP.LT.OR P0, PT, R22, 0x21, P3 ;  /* 0x000000211600780c */ /* 0x000fc40001f01670 */
[----:B------:R-:W-:-:S03]  /*2040*/  SEL R0, R0, 0xffffffc0, !P1 ;  /* 0xffffffc000007807 */ /* 0x000fc60004800000 */
[----:B------:R-:W-:Y:S01]  /*2050*/  HMMA.16816.F32 R172, R12, R18, RZ ;  /* 0x000000120cac723c */ /* 0x000fe200000018ff */
[----:B------:R-:W1:Y:S01]  /*2060*/  LDSM.16.M88.4 R16, [R237+0x9100] ;  /* 0x00910000ed10783b */ /* 0x000e620000000200 */
[----:B------:R-:W-:Y:S02]  /*2070*/  IMAD.IADD R233, R143, 0x1, R0 ;  /* 0x000000018fe97824 */ /* 0x000fe400078e0200 */
[----:B------:R-:W-:Y:S01]  /*2080*/  IMAD.IADD R232, R0, 0x1, R238 ;  /* 0x0000000100e87824 */ /* 0x000fe200078e02ee */
[----:B------:R-:W-:-:S03]  /*2090*/  LOP3.LUT R0, R141, R5, RZ, 0xfc, !PT ;  /* 0x000000058d007212 */ /* 0x000fc600078efcff */
[C---:B------:R-:W-:Y:S08]  /*20a0*/  HMMA.16816.F32 R144, R12.reuse, R32, RZ ;  /* 0x000000200c90723c */ /* 0x040ff000000018ff */
[C---:B------:R-:W-:Y:S01]  /*20b0*/  HMMA.16816.F32 R168, R12.reuse, R34, RZ ;  /* 0x000000220ca8723c */ /* 0x040fe200000018ff */
[----:B------:R-:W2:Y:S07]  /*20c0*/  LDSM.16.M88.4 R32, [R238+0x2000] ;  /* 0x00200000ee20783b */ /* 0x000eae0000000200 */
[C---:B------:R-:W-:Y:S08]  /*20d0*/  HMMA.16816.F32 R156, R12.reuse, R24, RZ ;  /* 0x000000180c9c723c */ /* 0x040ff000000018ff */
[C---:B------:R-:W-:Y:S01]  /*20e0*/  HMMA.16816.F32 R176, R12.reuse, R26, RZ ;  /* 0x0000001a0cb0723c */ /* 0x040fe200000018ff */
[----:B------:R-:W-:Y:S07]  /*20f0*/  LDSM.16.M88.4 R24, [R238+0x3000] ;  /* 0x00300000ee18783b */ /* 0x000fee0000000200 */
[C---:B------:R-:W-:Y:S08]  /*2100*/  HMMA.16816.F32 R136, R12.reuse, R36, RZ ;  /* 0x000000240c88723c */ /* 0x040ff000000018ff */
[----:B------:R-:W-:Y:S01]  /*2110*/  HMMA.16816.F32 R160, R12, R38, RZ ;  /* 0x000000260ca0723c */ /* 0x000fe200000018ff */
[----:B------:R-:W3:Y:S04]  /*2120*/  LDSM.16.M88.4 R36, [R238+0x1800] ;  /* 0x00180000ee24783b */ /* 0x000ee80000000200 */
[----:B------:R-:W-:Y:S01]  /*2130*/  @!PT LDS RZ, [RZ] ;  /* 0x00000000fffff984 */ /* 0x000fe20000000800 */
[----:B------:R-:W-:Y:S01]  /*2140*/  @!PT LDS RZ, [RZ] ;  /* 0x00000000fffff984 */ /* 0x000fe20000000800 */
[----:B------:R-:W-:Y:S01]  /*2150*/  @!PT LDS RZ, [RZ] ;  /* 0x00000000fffff984 */ /* 0x000fe20000000800 */
[----:B------:R4:W-:Y:S01]  /*2160*/  LDGSTS.E.BYPASS.LTC128B.128 [R245+0x100], [R6.64], !P6 ;  /* 0x0010000006f57fae */ /* 0x0009e2000f101d48 */
[----:B------:R-:W-:-:S02]  /*2170*/  ISETP.LT.OR P6, PT, R22, 0x31, P3 ;  /* 0x000000311600780c */ /* 0x000fc40001fc1670 */
[----:B------:R-:W-:Y:S01]  /*2180*/  HMMA.16816.F32 R128, R12, R44, RZ ;  /* 0x0000002c0c80723c */ /* 0x000fe200000018ff */
[----:B------:R5:W-:Y:S01]  /*2190*/  LDGSTS.E.BYPASS.LTC128B.128 [R245+0x900], [R20.64], !P5 ;  /* 0x0090000014f57fae */ /* 0x000be2000e901d48 */
[----:B------:R-:W-:-:S06]  /*21a0*/  ISETP.LT.OR P5, PT, R22, 0x41, P3 ;  /* 0x000000411600780c */ /* 0x000fcc0001fa1670 */
[C---:B------:R-:W-:Y:S08]  /*21b0*/  HMMA.16816.F32 R152, R12.reuse, R46, RZ ;  /* 0x0000002e0c98723c */ /* 0x040ff000000018ff */
[C---:B------:R-:W-:Y:S08]  /*21c0*/  HMMA.16816.F32 R124, R12.reuse, R40, RZ ;  /* 0x000000280c7c723c */ /* 0x040ff000000018ff */
[----:B------:R-:W-:Y:S07]  /*21d0*/  HMMA.16816.F32 R132, R12, R42, RZ ;  /* 0x0000002a0c84723c */ /* 0x000fee00000018ff */
[----:B------:R-:W-:Y:S01]  /*21e0*/  IADD3 R12, P4, R20, UR7, RZ ;  /* 0x00000007140c7c10 */ /* 0x000fe2000ff9e0ff */
[----:B-1----:R-:W-:Y:S03]  /*21f0*/  HMMA.16816.F32 R44, R16, R28, R84 ;  /* 0x0000001c102c723c */ /* 0x002fe60000001854 */
[----:B------:R-:W-:-:S02]  /*2200*/  IADD3.X R13, R21, UR5, RZ, P4, !PT ;  /* 0x00000005150d7c10 */ /* 0x000fc4000a7fe4ff */
[----:B------:R-:W-:-:S03]  /*2210*/  IADD3 R14, P4, R12, UR7, RZ ;  /* 0x000000070c0e7c10 */ /* 0x000fc6000ff9e0ff */
[----:B------:R1:W-:Y:S01]  /*2220*/  LDGSTS.E.BYPASS.LTC128B.128 [R245+0x1100], [R12.64], !P0 ;  /* 0x011000000cf57fae */ /* 0x0003e2000c101d48 */
[----:B------:R-:W-:Y:S01]  /*2230*/  IADD3.X R15, R13, UR5, RZ, P4, !PT ;  /* 0x000000050d0f7c10 */ /* 0x000fe2000a7fe4ff */
[----:B--2---:R-:W-:Y:S01]  /*2240*/  HMMA.16816.F32 R40, R16, R32, R80 ;  /* 0x000000201028723c */ /* 0x004fe20000001850 */
[----:B----4-:R-:W-:-:S03]  /*2250*/  IADD3 R6, P4, R14, UR7, RZ ;  /* 0x000000070e067c10 */ /* 0x010fc6000ff9e0ff */
[----:B------:R2:W-:Y:S01]  /*2260*/  LDGSTS.E.BYPASS.LTC128B.128 [R245+0x1900], [R14.64], !P6 ;  /* 0x019000000ef57fae */ /* 0x0005e2000f101d48 */
[----:B------:R-:W-:Y:S02]  /*2270*/  IADD3.X R7, R15, UR5, RZ, P4, !PT ;  /* 0x000000050f077c10 */ /* 0x000fe4000a7fe4ff */
[C---:B------:R-:W-:Y:S01]  /*2280*/  ISETP.LT.OR P4, PT, R22.reuse, 0x51, P3 ;  /* 0x000000511600780c */ /* 0x040fe20001f81670 */
[C---:B------:R-:W-:Y:S01]  /*2290*/  HMMA.16816.F32 R100, R16.reuse, R48, R72 ;  /* 0x000000301064723c */ /* 0x040fe20000001848 */
[----:B------:R-:W-:Y:S01]  /*22a0*/  ISETP.LT.OR P3, PT, R22, 0x61, P3 ;  /* 0x000000611600780c */ /* 0x000fe20001f61670 */
[----:B------:R4:W-:Y:S06]  /*22b0*/  LDGSTS.E.BYPASS.LTC128B.128 [R245+0x2100], [R6.64], !P5 ;  /* 0x0210000006f57fae */ /* 0x0009ec000e901d48 */
[C---:B---3--:R-:W-:Y:S08]  /*22c0*/  HMMA.16816.F32 R92, R16.reuse, R36, R76 ;  /* 0x00000024105c723c */ /* 0x048ff0000000184c */
[----:B------:R-:W-:Y:S01]  /*22d0*/  HMMA.16816.F32 R220, R16, R54, R108 ;  /* 0x0000003610dc723c */ /* 0x000fe2000000186c */
[----:B-1----:R-:W-:-:S04]  /*22e0*/  IADD3 R12, P0, R6, UR7, RZ ;  /* 0x00000007060c7c10 */ /* 0x002fc8000ff1e0ff */
[----:B------:R-:W-:Y:S02]  /*22f0*/  IADD3.X R13, R7, UR5, RZ, P0, !PT ;  /* 0x00000005070d7c10 */ /* 0x000fe400087fe4ff */
[----:B--2---:R-:W-:Y:S01]  /*2300*/  IADD3 R14, P0, R12, UR7, RZ ;  /* 0x000000070c0e7c10 */ /* 0x004fe2000ff1e0ff */
[----:B------:R-:W-:Y:S02]  /*2310*/  HMMA.16816.F32 R116, R16, R56, R60 ;  /* 0x000000381074723c */ /* 0x000fe4000000183c */
[----:B------:R1:W-:Y:S01]  /*2320*/  LDGSTS.E.BYPASS.LTC128B.128 [R245+0x2900], [R12.64], !P4 ;  /* 0x029000000cf57fae */ /* 0x0003e2000e101d48 */
[----:B------:R-:W-:Y:S02]  /*2330*/  IADD3.X R15, R13, UR5, RZ, P0, !PT ;  /* 0x000000050d0f7c10 */ /* 0x000fe400087fe4ff */
[----:B------:R-:W-:-:S03]  /*2340*/  ISETP.GE.AND P0, PT, R140, 0x71, PT ;  /* 0x000000718c00780c */ /* 0x000fc60003f06270 */
[----:B------:R1:W-:Y:S01]  /*2350*/  LDGSTS.E.BYPASS.LTC128B.128 [R245+0x3100], [R14.64], !P3 ;  /* 0x031000000ef57fae */ /* 0x0003e2000d901d48 */
[C---:B------:R-:W-:Y:S03]  /*2360*/  HMMA.16816.F32 R104, R16.reuse, R52, R64 ;  /* 0x000000341068723c */ /* 0x040fe60000001840 */
[----:B-----5:R-:W-:Y:S04]  /*2370*/  LDSM.16.M88.4 R20, [R235+0x9100] ;  /* 0x00910000eb14783b */ /* 0x020fe80000000200 */
[----:B------:R-:W2:Y:S01]  /*2380*/  LDSM.16.M88.4 R84, [R233+0x5900] ;  /* 0x00590000e954783b */ /* 0x000ea20000000200 */
[C---:B------:R-:W-:Y:S03]  /*2390*/  HMMA.16816.F32 R88, R16.reuse, R24, R88 ;  /* 0x000000181058723c */ /* 0x040fe60000001858 */
[----:B------:R-:W3:Y:S04]  /*23a0*/  LDSM.16.M88.4 R80, [R233+0x6100] ;  /* 0x00610000e950783b */ /* 0x000ee80000000200 */
[----:B------:R-:W5:Y:S01]  /*23b0*/  LDSM.16.M88.4 R72, [R233+0x5100] ;  /* 0x00510000e948783b */ /* 0x000f620000000200 */
        /* <DEDUP_REMOVED lines=8> */
[----:B------:R-:W0:Y:S01]  /*2440*/  LDGDEPBAR ;  /* 0x00000000000079af */ /* 0x000e220000000000 */
[C---:B------:R-:W-:Y:S08]  /*2450*/  HMMA.16816.F32 R204, R16.reuse, R34, R164 ;  /* 0x0000002210cc723c */ /* 0x040ff000000018a4 */
[C---:B------:R-:W-:Y:S08]  /*2460*/  HMMA.16816.F32 R200, R16.reuse, R30, R192 ;  /* 0x0000001e10c8723c */ /* 0x040ff000000018c0 */
[----:B------:R-:W-:Y:S01]  /*2470*/  HMMA.16816.F32 R188, R16, R26, R188 ;  /* 0x0000001a10bc723c */ /* 0x000fe200000018bc */
[----:B------:R-:W1:Y:S07]  /*2480*/  LDSM.16.M88.4 R16, [R235+0x7100] ;  /* 0x00710000eb10783b */ /* 0x000e6e0000000200 */
        /* <DEDUP_REMOVED lines=17> */
[----:B------:R-:W-:Y:S01]  /*25a0*/  HMMA.16816.F32 R164, R8, R26, R132 ;  /* 0x0000001a08a4723c */ /* 0x000fe20000001884 */
[----:B------:R-:W1:Y:S04]  /*25b0*/  LDSM.16.M88.4 R8, [R236+0x9100] ;  /* 0x00910000ec08783b */ /* 0x000e680000000200 */
[----:B------:R-:W-:Y:S03]  /*25c0*/  LDSM.16.M88.4 R24, [R232+0x3000] ;  /* 0x00300000e818783b */ /* 0x000fe60000000200 */
[C---:B--2---:R-:W-:Y:S01]  /*25d0*/  HMMA.16816.F32 R144, R20.reuse, R84, R40 ;  /* 0x000000541490723c */ /* 0x044fe20000001828 */
[----:B------:R-:W2:Y:S07]  /*25e0*/  LDSM.16.M88.4 R40, [R232+0x1000] ;  /* 0x00100000e828783b */ /* 0x000eae0000000200 */
[----:B---3--:R-:W-:Y:S01]  /*25f0*/  HMMA.16816.F32 R132, R20, R80, R44 ;  /* 0x000000501484723c */ /* 0x008fe2000000182c */
[----:B------:R-:W3:Y:S01]  /*2600*/  LDSM.16.M88.4 R44, [R232+0x800] ;  /* 0x00080000e82c783b */ /* 0x000ee20000000200 */
[----:B------:R-:W-:-:S06]  /*2610*/  DEPBAR.LE SB0, 0x0 ;  /* 0x000080000000791a */ /* 0x000fcc0000000000 */
[C---:B-----5:R-:W-:Y:S08]  /*2620*/  HMMA.16816.F32 R148, R20.reuse, R72, R92 ;  /* 0x000000481494723c */ /* 0x060ff0000000185c */
[C---:B------:R-:W-:Y:S08]  /*2630*/  HMMA.16816.F32 R124, R20.reuse, R76, R88 ;  /* 0x0000004c147c723c */ /* 0x040ff00000001858 */
[C---:B------:R-:W-:Y:S08]  /*2640*/  HMMA.16816.F32 R160, R20.reuse, R64, R116 ;  /* 0x0000004014a0723c */ /* 0x040ff00000001874 */
[C---:B------:R-:W-:Y:S08]  /*2650*/  HMMA.16816.F32 R156, R20.reuse, R60, R104 ;  /* 0x0000003c149c723c */ /* 0x040ff00000001868 */
[C---:B------:R-:W-:Y:S08]  /*2660*/  HMMA.16816.F32 R152, R20.reuse, R68, R100 ;  /* 0x000000441498723c */ /* 0x040ff00000001864 */
[----:B------:R-:W-:Y:S08]  /*2670*/  HMMA.16816.F32 R120, R20, R66, R96 ;  /* 0x000000421478723c */ /* 0x000ff00000001860 */
[C---:B-1----:R-:W-:Y:S08]  /*2680*/  HMMA.16816.F32 R92, R16.reuse, R64, R184 ;  /* 0x00000040105c723c */ /* 0x042ff000000018b8 */
        /* <DEDUP_REMOVED lines=23> */
[C---:B--2---:R-:W-:Y:S08]  /*2800*/  HMMA.16816.F32 R152, R8.reuse, R40, R152 ;  /* 0x000000280898723c */ /* 0x044ff00000001898 */
        /* <DEDUP_REMOVED lines=57> */
.L_x_766:
[----:B----4-:R-:W-:Y:S01]  /*2ba0*/  LOP3.LUT R2, R228, 0xffffffe0, RZ, 0xc0, !PT ;  /* 0xffffffe0e4027812 */ /* 0x010fe200078ec0ff */
[----:B---3--:R-:W-:Y:S01]  /*2bb0*/  IMAD.IADD R6, R140, 0x1, R142 ;  /* 0x000000018c067824 */ /* 0x008fe200078e028e */
        /* <DEDUP_REMOVED lines=59> */
[----:B------:R-:W-:Y:S02]  /*2f70*/  FSEL R101, R63, -INF , P4 ;  /* 0xff8000003f657808 */ /* 0x000fe40002000000 */
[----:B------:R-:W-:Y:S02]  /*2f80*/  ISETP.GT.AND P4, PT, R2, 0x28, PT ;  /* 0x000000280200780c */ /* 0x000fe40003f84270 */
[----:B------:R-:W-:Y:S02]  /*2f90*/  FSEL R116, R57, -INF , P1 ;  /* 0xff80000039747808 */ /* 0x000fe40000800000 */
[----:B------:R-:W-:Y:S02]  /*2fa0*/  FMNMX.FTZ R5, R118, R5, !PT ;  /* 0x0000000576057209 */ /* 0x000fe40007810000 */
        /* <DEDUP_REMOVED lines=33> */
[----:B------:R-:W-:Y:S01]  /*31c0*/  ISETP.GT.AND P4, PT, R2, 0x40, PT ;  /* 0x000000400200780c */ /* 0x000fe20003f84270 */
[----:B------:R-:W-:Y:S01]  /*31d0*/  LDSM.16.MT88.4 R20, [R228+0x900] ;  /* 0x00090000e414783b */ /* 0x000fe20000004200 */
[----:B------:R-:W-:Y:S02]  /*31e0*/  FSEL R141, R37, -INF , P1 ;  /* 0xff800000258d7808 */ /* 0x000fe40000800000 */
[----:B------:R-:W-:Y:S02]  /*31f0*/  FMNMX.FTZ R5, R142, R5, !PT ;  /* 0x000000058e057209 */ /* 0x000fe40007810000 */
[----:B------:R-:W-:Y:S02]  /*3200*/  FSEL R126, R148, -INF , P3 ;  /* 0xff800000947e7808 */ /* 0x000fe40001800000 */
        /* <DEDUP_REMOVED lines=22> */
[----:B------:R-:W-:Y:S01]  /*3370*/  ISETP.GT.AND P4, PT, R2, 0x50, PT ;  /* 0x000000500200780c */ /* 0x000fe20003f84270 */
[----:B------:R-:W-:Y:S01]  /*3380*/  LDSM.16.MT88.4 R16, [R228+0x100] ;  /* 0x00010000e410783b */ /* 0x000fe20000004200 */
        /* <DEDUP_REMOVED lines=15> */
[----:B------:R-:W-:-:S02]  /*3480*/  ISETP.GT.AND P5, PT, R2, 0x59, PT ;  /* 0x000000590200780c */ /* 0x000fc40003fa4270 */
[----:B------:R-:W-:Y:S02]  /*3490*/  FSEL R251, R48, -INF , P1 ;  /* 0xff80000030fb7808 */ /* 0x000fe40000800000 */
[----:B------:R-:W-:Y:S02]  /*34a0*/  FMNMX.FTZ R5, R221, R5, !PT ;  /* 0x00000005dd057209 */ /* 0x000fe40007810000 */
[C---:B------:R-:W-:Y:S02]  /*34b0*/  ISETP.GT.AND P6, PT, R2.reuse, 0x60, PT ;  /* 0x000000600200780c */ /* 0x040fe40003fc4270 */
[----:B------:R-:W-:Y:S02]  /*34c0*/  FSEL R252, R49, -INF , P5 ;  /* 0xff80000031fc7808 */ /* 0x000fe40002800000 */
[----:B------:R-:W-:Y:S02]  /*34d0*/  FMNMX.FTZ R5, R251, R5, !PT ;  /* 0x00000005fb057209 */ /* 0x000fe40007810000 */
        /* <DEDUP_REMOVED lines=16> */
[----:B------:R-:W-:Y:S02]  /*35e0*/  FMNMX.FTZ R5, R111, R5, !PT ;  /* 0x000000056f057209 */ /* 0x000fe40007810000 */
[----:B------:R-:W-:Y:S02]  /*35f0*/  FMNMX.FTZ R8, R46, R47, !PT ;  /* 0x0000002f2e087209 */ /* 0x000fe40007810000 */
[----:B------:R-:W-:-:S02]  /*3600*/  FMNMX.FTZ R5, R152, R5, !PT ;  /* 0x0000000598057209 */ /* 0x000fc40007810000 */
[----:B------:R-:W-:Y:S02]  /*3610*/  FMNMX.FTZ R8, R80, R8, !PT ;  /* 0x0000000850087209 */ /* 0x000fe40007810000 */
[----:B------:R-:W-:Y:S01]  /*3620*/  FSEL R174, R174, -INF , P1 ;  /* 0xff800000aeae7808 */ /* 0x000fe20000800000 */
[----:B------:R-:W1:Y:S01]  /*3630*/  SHFL.BFLY PT, R6, R5, 0x2, 0x1f ;  /* 0x0c401f0005067f89 */ /* 0x000e6200000e0000 */
[----:B------:R-:W-:Y:S02]  /*3640*/  FSEL R172, R172, -INF , P1 ;  /* 0xff800000acac7808 */ /* 0x000fe40000800000 */
[----:B------:R-:W-:Y:S02]  /*3650*/  FSEL R166, R50, -INF , P1 ;  /* 0xff80000032a67808 */ /* 0x000fe40000800000 */
        /* <DEDUP_REMOVED lines=10> */
[----:B-1----:R-:W-:Y:S02]  /*3700*/  FMNMX.FTZ R5, R5, R6, !PT ;  /* 0x0000000605057209 */ /* 0x002fe40007810000 */
[----:B------:R-:W-:Y:S02]  /*3710*/  FSEL R249, R70, -INF , P6 ;  /* 0xff80000046f97808 */ /* 0x000fe40003000000 */
[----:B------:R-:W-:Y:S01]  /*3720*/  FSEL R248, R71, -INF , P5 ;  /* 0xff80000047f87808 */ /* 0x000fe20002800000 */
[----:B------:R-:W1:Y:S01]  /*3730*/  SHFL.BFLY PT, R6, R5, 0x1, 0x1f ;  /* 0x0c201f0005067f89 */ /* 0x000e6200000e0000 */
[----:B------:R-:W-:-:S02]  /*3740*/  FSEL R222, R78, -INF , P4 ;  /* 0xff8000004ede7808 */ /* 0x000fc40002000000 */
[----:B------:R-:W-:Y:S02]  /*3750*/  FSEL R219, R79, -INF , P3 ;  /* 0xff8000004fdb7808 */ /* 0x000fe40001800000 */
[----:B-1----:R-:W-:Y:S02]  /*3760*/  FMNMX.FTZ R138, R5, R6, !PT ;  /* 0x00000006058a7209 */ /* 0x002fe40007810000 */
[----:B------:R-:W-:Y:S02]  /*3770*/  FMNMX.FTZ R5, R15, R24, !PT ;  /* 0x000000180f057209 */ /* 0x000fe40007810000 */
[----:B------:R-:W-:Y:S01]  /*3780*/  FMNMX.FTZ R6, R27, R28, !PT ;  /* 0x0000001c1b067209 */ /* 0x000fe20007810000 */
[----:B------:R-:W-:Y:S01]  /*3790*/  FMUL.FTZ R7, R138, c[0x0][0x2d0] ;  /* 0x0000b4008a077a20 */ /* 0x000fe20000410000 */
        /* <DEDUP_REMOVED lines=29> */
[----:B------:R-:W-:Y:S02]  /*3970*/  FSETP.NEU.FTZ.AND P1, PT, R138, -INF , PT ;  /* 0xff8000008a00780b */ /* 0x000fe40003f3d000 */
[----:B------:R-:W-:Y:S02]  /*3980*/  FMNMX.FTZ R5, R161, R5, !PT ;  /* 0x00000005a1057209 */ /* 0x000fe40007810000 */
[----:B------:R-:W-:-:S02]  /*3990*/  FMNMX.FTZ R6, R163, R6, !PT ;  /* 0x00000006a3067209 */ /* 0x000fc40007810000 */
[----:B------:R-:W-:Y:S02]  /*39a0*/  FMNMX.FTZ R5, R160, R5, !PT ;  /* 0x00000005a0057209 */ /* 0x000fe40007810000 */
[----:B------:R-:W-:Y:S02]  /*39b0*/  FSEL R7, R7, RZ, P1 ;  /* 0x000000ff07077208 */ /* 0x000fe40000800000 */
[----:B------:R-:W-:Y:S02]  /*39c0*/  FMNMX.FTZ R5, R162, R5, !PT ;  /* 0x00000005a2057209 */ /* 0x000fe40007810000 */
[----:B------:R-:W-:Y:S02]  /*39d0*/  ISETP.GT.AND P1, PT, R2, 0x59, PT ;  /* 0x000000590200780c */ /* 0x000fe40003f24270 */
[----:B------:R-:W-:Y:S02]  /*39e0*/  FMNMX.FTZ R5, R134, R5, !PT ;  /* 0x0000000586057209 */ /* 0x000fe40007810000 */
[----:B------:R-:W-:-:S02]  /*39f0*/  FSEL R173, R173, -INF , P1 ;  /* 0xff800000adad7808 */ /* 0x000fc40000800000 */
        /* <DEDUP_REMOVED lines=21> */
[----:B------:R-:W-:Y:S01]  /*3b50*/  FMNMX.FTZ R2, R175, R2, !PT ;  /* 0x00000002af027209 */ /* 0x000fe20007810000 */
[----:B------:R-:W1:Y:S01]  /*3b60*/  SHFL.BFLY PT, R6, R136, 0x2, 0x1f ;  /* 0x0c401f0088067f89 */ /* 0x000e6200000e0000 */
        /* <DEDUP_REMOVED lines=9> */
[----:B------:R-:W-:Y:S01]  /*3c00*/  FSEL R132, R51, -INF , P1 ;  /* 0xff80000033847808 */ /* 0x000fe20000800000 */
[----:B------:R-:W2:Y:S01]  /*3c10*/  SHFL.BFLY PT, R8, R2, 0x2, 0x1f ;  /* 0x0c401f0002087f89 */ /* 0x000ea200000e0000 */
[----:B------:R-:W-:Y:S02]  /*3c20*/  FMNMX.FTZ R5, R187, R5, !PT ;  /* 0x00000005bb057209 */ /* 0x000fe40007810000 */
[----:B-1----:R-:W-:Y:S01]  /*3c30*/  FMNMX.FTZ R136, R136, R6, !PT ;  /* 0x0000000688887209 */ /* 0x002fe20007810000 */
[----:B------:R-:W-:Y:S01]  /*3c40*/  FFMA.FTZ R6, R10, c[0x0][0x2d0], -R7 ;  /* 0x0000b4000a067a23 */ /* 0x000fe20000010807 */
[----:B------:R-:W-:-:S03]  /*3c50*/  FMNMX.FTZ R5, R202, R5, !PT ;  /* 0x00000005ca057209 */ /* 0x000fc60007810000 */
[----:B------:R-:W1:Y:S01]  /*3c60*/  SHFL.BFLY PT, R9, R136, 0x1, 0x1f ;  /* 0x0c201f0088097f89 */ /* 0x000e6200000e0000 */
[----:B------:R-:W-:Y:S01]  /*3c70*/  FMNMX.FTZ R5, R204, R5, !PT ;  /* 0x00000005cc057209 */ /* 0x000fe20007810000 */
[----:B------:R3:W-:Y:S01]  /*3c80*/  MUFU.EX2 R197, R6 ;  /* 0x0000000600c57308 */ /* 0x0007e20000000800 */
[----:B--2---:R-:W-:Y:S02]  /*3c90*/  FMNMX.FTZ R2, R2, R8, !PT ;  /* 0x0000000802027209 */ /* 0x004fe40007810000 */
[----:B---3--:R-:W-:Y:S01]  /*3ca0*/  FMNMX.FTZ R6, R167, R5, !PT ;  /* 0x00000005a7067209 */ /* 0x008fe20007810000 */
[----:B------:R-:W-:Y:S02]  /*3cb0*/  FFMA.FTZ R5, R11, c[0x0][0x2d0], -R7 ;  /* 0x0000b4000b057a23 */ /* 0x000fe40000010807 */
[----:B------:R-:W2:Y:S01]  /*3cc0*/  SHFL.BFLY PT, R11, R2, 0x1, 0x1f ;  /* 0x0c201f00020b7f89 */ /* 0x000ea200000e0000 */
[----:B------:R-:W-:Y:S01]  /*3cd0*/  FMNMX.FTZ R6, R170, R6, !PT ;  /* 0x00000006aa067209 */ /* 0x000fe20007810000 */
[----:B------:R3:W4:Y:S01]  /*3ce0*/  MUFU.EX2 R182, R5 ;  /* 0x0000000500b67308 */ /* 0x0007220000000800 */
[----:B-1----:R-:W-:-:S02]  /*3cf0*/  FMNMX.FTZ R136, R136, R9, !PT ;  /* 0x0000000988887209 */ /* 0x002fc40007810000 */
[----:B------:R-:W-:Y:S02]  /*3d00*/  FMNMX.FTZ R6, R166, R6, !PT ;  /* 0x00000006a6067209 */ /* 0x000fe40007810000 */
[C---:B------:R-:W-:Y:S01]  /*3d10*/  FSETP.NEU.FTZ.AND P1, PT, R136.reuse, -INF , PT ;  /* 0xff8000008800780b */ /* 0x040fe20003f3d000 */
[----:B------:R-:W-:Y:S01]  /*3d20*/  FMUL.FTZ R9, R136, c[0x0][0x2d0] ;  /* 0x0000b40088097a20 */ /* 0x000fe20000410000 */
[----:B------:R-:W-:Y:S01]  /*3d30*/  FMNMX.FTZ R6, R132, R6, !PT ;  /* 0x0000000684067209 */ /* 0x000fe20007810000 */
[----:B---3--:R-:W-:Y:S01]  /*3d40*/  FFMA.FTZ R5, R12, c[0x0][0x2d0], -R7 ;  /* 0x0000b4000c057a23 */ /* 0x008fe20000010807 */
[----:B----4-:R-:W-:-:S03]  /*3d50*/  F2FP.PACK_AB R12, R182, R197 ;  /* 0x000000c5b60c723e */ /* 0x010fc600000000ff */
        /* <DEDUP_REMOVED lines=21> */
[----:B--2---:R-:W-:-:S07]  /*3eb0*/  FFMA.FTZ R5, R24, c[0x0][0x2d0], -R6 ;  /* 0x0000b40018057a23 */ /* 0x004fce0000010806 */
[----:B------:R2:W3:Y:S01]  /*3ec0*/  MUFU.EX2 R192, R5 ;  /* 0x0000000500c07308 */ /* 0x0004e20000000800 */
[----:B-1----:R-:W-:-:S05]  /*3ed0*/  IMAD.MOV.U32 R4, RZ, RZ, R72 ;  /* 0x000000ffff047224 */ /* 0x002fca00078e0048 */
[----:B------:R-:W-:Y:S01]  /*3ee0*/  F2FP.PACK_AB R10, R4, R189 ;  /* 0x000000bd040a723e */ /* 0x000fe200000000ff */
[----:B--2---:R-:W-:-:S05]  /*3ef0*/  FMUL.FTZ R5, R2, c[0x0][0x2d0] ;  /* 0x0000b40002057a20 */ /* 0x004fca0000410000 */
[----:B------:R-:W-:-:S05]  /*3f00*/  FSEL R5, R5, RZ, P1 ;  /* 0x000000ff05057208 */ /* 0x000fca0000800000 */
[--C-:B------:R-:W-:Y:S02]  /*3f10*/  FFMA.FTZ R9, R27, c[0x0][0x2d0], -R5.reuse ;  /* 0x0000b4001b097a23 */ /* 0x100fe40000010805 */
[--C-:B------:R-:W-:Y:S01]  /*3f20*/  FFMA.FTZ R0, R28, c[0x0][0x2d0], -R5.reuse ;  /* 0x0000b4001c007a23 */ /* 0x100fe20000010805 */
[----:B------:R-:W-:Y:S01]  /*3f30*/  LDSM.16.MT88.4 R24, [R231+0x100] ;  /* 0x00010000e718783b */ /* 0x000fe20000004200 */
[----:B------:R1:W-:Y:S08]  /*3f40*/  MUFU.EX2 R155, R9 ;  /* 0x00000009009b7308 */ /* 0x0003f00000000800 */
[----:B------:R2:W4:Y:S01]  /*3f50*/  MUFU.EX2 R154, R0 ;  /* 0x00000000009a7308 */ /* 0x0005220000000800 */
[----:B-1----:R-:W1:Y:S01]  /*3f60*/  SHFL.BFLY PT, R9, R8, 0x1, 0x1f ;  /* 0x0c201f0008097f89 */ /* 0x002e6200000e0000 */
[----:B--2---:R-:W-:-:S06]  /*3f70*/  FFMA.FTZ R0, R29, c[0x0][0x2d0], -R5 ;  /* 0x0000b4001d007a23 */ /* 0x004fcc0000010805 */
[----:B------:R2:W-:Y:S01]  /*3f80*/  MUFU.EX2 R188, R0 ;  /* 0x0000000000bc7308 */ /* 0x0005e20000000800 */
[----:B-1----:R-:W-:Y:S02]  /*3f90*/  FMNMX.FTZ R137, R8, R9, !PT ;  /* 0x0000000908897209 */ /* 0x002fe40007810000 */
[----:B---3--:R-:W-:Y:S01]  /*3fa0*/  F2FP.PACK_AB R8, R192, R191 ;  /* 0x000000bfc008723e */ /* 0x008fe200000000ff */
[----:B--2---:R-:W-:Y:S01]  /*3fb0*/  FFMA.FTZ R0, R44, c[0x0][0x2d0], -R5 ;  /* 0x0000b4002c007a23 */ /* 0x004fe20000010805 */
[C---:B------:R-:W-:Y:S01]  /*3fc0*/  FSETP.NEU.FTZ.AND P1, PT, R137.reuse, -INF , PT ;  /* 0xff8000008900780b */ /* 0x040fe20003f3d000 */
[----:B------:R-:W-:Y:S01]  /*3fd0*/  FMUL.FTZ R3, R137, c[0x0][0x2d0] ;  /* 0x0000b40089037a20 */ /* 0x000fe20000410000 */
[----:B----4-:R-:W-:Y:S01]  /*3fe0*/  F2FP.PACK_AB R9, R154, R155 ;  /* 0x0000009b9a09723e */ /* 0x010fe200000000ff */
[----:B------:R1:W2:Y:S02]  /*3ff0*/  MUFU.EX2 R109, R0 ;  /* 0x00000000006d7308 */ /* 0x0002a40000000800 */
[----:B-1----:R-:W-:Y:S01]  /*4000*/  FFMA.FTZ R0, R31, c[0x0][0x2d0], -R7 ;  /* 0x0000b4001f007a23 */ /* 0x002fe20000010807 */
[----:B--2---:R-:W-:-:S05]  /*4010*/  F2FP.PACK_AB R11, R109, R188 ;  /* 0x000000bc6d0b723e */ /* 0x004fca00000000ff */
[----:B------:R1:W-:Y:S02]  /*4020*/  MUFU.EX2 R153, R0 ;  /* 0x0000000000997308 */ /* 0x0003e40000000800 */
[C---:B------:R-:W-:Y:S08]  /*4030*/  HMMA.16816.F32 R76, R8.reuse, R16, RZ ;  /* 0x00000010084c723c */ /* 0x040ff000000018ff */
[----:B------:R-:W-:Y:S01]  /*4040*/  HMMA.16816.F32 R60, R8, R18, RZ ;  /* 0x00000012083c723c */ /* 0x000fe200000018ff */
[----:B-1----:R-:W-:-:S02]  /*4050*/  FFMA.FTZ R0, R30, c[0x0][0x2d0], -R7 ;  /* 0x0000b4001e007a23 */ /* 0x002fc40000010807 */
[----:B------:R-:W1:Y:S02]  /*4060*/  LDSM.16.MT88.4 R28, [R230+0x900] ;  /* 0x00090000e61c783b */ /* 0x000e640000004200 */
[----:B------:R2:W-:Y:S03]  /*4070*/  MUFU.EX2 R169, R0 ;  /* 0x0000000000a97308 */ /* 0x0005e60000000800 */
[C---:B------:R-:W-:Y:S08]  /*4080*/  HMMA.16816.F32 R72, R8.reuse, R24, RZ ;  /* 0x000000180848723c */ /* 0x040ff000000018ff */
[----:B------:R-:W-:Y:S01]  /*4090*/  HMMA.16816.F32 R56, R8, R26, RZ ;  /* 0x0000001a0838723c */ /* 0x000fe200000018ff */
[----:B--2---:R-:W-:Y:S01]  /*40a0*/  FSEL R0, R3, RZ, P1 ;  /* 0x000000ff03007208 */ /* 0x004fe20000800000 */
[----:B------:R-:W-:-:S06]  /*40b0*/  FFMA.FTZ R3, R45, c[0x0][0x2d0], -R7 ;  /* 0x0000b4002d037a23 */ /* 0x000fcc0000010807 */
[C---:B------:R-:W-:Y:S01]  /*40c0*/  HMMA.16816.F32 R68, R8.reuse, R32, RZ ;  /* 0x000000200844723c */ /* 0x040fe200000018ff */
[----:B------:R2:W-:Y:S07]  /*40d0*/  MUFU.EX2 R196, R3 ;  /* 0x0000000300c47308 */ /* 0x0005ee0000000800 */
[C---:B------:R-:W-:Y:S08]  /*40e0*/  HMMA.16816.F32 R64, R8.reuse, R36, RZ ;  /* 0x000000240840723c */ /* 0x040ff000000018ff */
[----:B------:R-:W-:Y:S01]  /*40f0*/  HMMA.16816.F32 R52, R8, R34, RZ ;  /* 0x000000220834723c */ /* 0x000fe200000018ff */
[----:B--2---:R-:W-:-:S04]  /*4100*/  FFMA.FTZ R3, R46, c[0x0][0x2d0], -R0 ;  /* 0x0000b4002e037a23 */ /* 0x004fc80000010800 */
[----:B------:R2:W-:Y:S03]  /*4110*/  MUFU.EX2 R176, R3 ;  /* 0x0000000300b07308 */ /* 0x0005e60000000800 */
[----:B------:R-:W-:Y:S01]  /*4120*/  HMMA.16816.F32 R48, R8, R38, RZ ;  /* 0x000000260830723c */ /* 0x000fe200000018ff */
[----:B--2---:R-:W-:-:S04]  /*4130*/  FFMA.FTZ R3, R47, c[0x0][0x2d0], -R0 ;  /* 0x0000b4002f037a23 */ /* 0x004fc80000010800 */
[----:B------:R2:W3:Y:S02]  /*4140*/  MUFU.EX2 R135, R3 ;  /* 0x0000000300877308 */ /* 0x0004e40000000800 */
[----:B--2---:R-:W-:Y:S01]  /*4150*/  FFMA.FTZ R3, R80, c[0x0][0x2d0], -R0 ;  /* 0x0000b40050037a23 */ /* 0x004fe20000010800 */
[----:B---3--:R-:W-:-:S05]  /*4160*/  F2FP.PACK_AB R13, R135, R176 ;  /* 0x000000b0870d723e */ /* 0x008fca00000000ff */
        /* <DEDUP_REMOVED lines=8> */
[----:B--2---:R-:W-:-:S04]  /*41f0*/  FFMA.FTZ R3, R83, c[0x0][0x2d0], -R6 ;  /* 0x0000b40053037a23 */ /* 0x004fc80000010806 */
[----:B------:R2:W3:Y:S03]  /*4200*/  MUFU.EX2 R110, R3 ;  /* 0x00000003006e7308 */ /* 0x0004e60000000800 */
[C---:B------:R-:W-:Y:S08]  /*4210*/  HMMA.16816.F32 R80, R12.reuse, R16, RZ ;  /* 0x000000100c50723c */ /* 0x040ff000000018ff */
[----:B------:R-:W-:Y:S01]  /*4220*/  HMMA.16816.F32 R96, R12, R34, RZ ;  /* 0x000000220c60723c */ /* 0x000fe200000018ff */
[----:B--2---:R-:W-:-:S07]  /*4230*/  FFMA.FTZ R3, R84, c[0x0][0x2d0], -R6 ;  /* 0x0000b40054037a23 */ /* 0x004fce0000010806 */
[----:B------:R-:W-:Y:S01]  /*4240*/  HMMA.16816.F32 R32, R12, R36, RZ ;  /* 0x000000240c20723c */ /* 0x000fe200000018ff */
[----:B---3--:R-:W-:Y:S01]  /*4250*/  F2FP.PACK_AB R8, R110, R171 ;  /* 0x000000ab6e08723e */ /* 0x008fe200000000ff */
[----:B------:R2:W-:Y:S02]  /*4260*/  MUFU.EX2 R194, R3 ;  /* 0x0000000300c27308 */ /* 0x0005e40000000800 */
[----:B--2---:R-:W-:-:S04]  /*4270*/  FFMA.FTZ R3, R85, c[0x0][0x2d0], -R6 ;  /* 0x0000b40055037a23 */ /* 0x004fc80000010806 */
[----:B------:R-:W-:Y:S01]  /*4280*/  HMMA.16816.F32 R84, R12, R18, RZ ;  /* 0x000000120c54723c */ /* 0x000fe200000018ff */
[----:B------:R-:W2:Y:S01]  /*4290*/  LDSM.16.MT88.4 R16, [R231+0x900] ;  /* 0x00090000e710783b */ /* 0x000ea20000004200 */
[----:B------:R3:W4:Y:S02]  /*42a0*/  MUFU.EX2 R180, R3 ;  /* 0x0000000300b47308 */ /* 0x0007240000000800 */
[----:B---3--:R-:W-:Y:S01]  /*42b0*/  FFMA.FTZ R3, R88, c[0x0][0x2d0], -R5 ;  /* 0x0000b40058037a23 */ /* 0x008fe20000010805 */
[----:B----4-:R-:W-:-:S05]  /*42c0*/  F2FP.PACK_AB R10, R180, R194 ;  /* 0x000000c2b40a723e */ /* 0x010fca00000000ff */
[----:B------:R3:W-:Y:S02]  /*42d0*/  MUFU.EX2 R165, R3 ;  /* 0x0000000300a57308 */ /* 0x0007e40000000800 */
[--C-:B---3--:R-:W-:Y:S02]  /*42e0*/  FFMA.FTZ R3, R89, c[0x0][0x2d0], -R5.reuse ;  /* 0x0000b40059037a23 */ /* 0x108fe40000010805 */
[----:B------:R-:W-:Y:S01]  /*42f0*/  HMMA.16816.F32 R88, R12, R26, RZ ;  /* 0x0000001a0c58723c */ /* 0x000fe200000018ff */
[----:B------:R-:W3:Y:S03]  /*4300*/  LDSM.16.MT88.4 R24, [R229+0x900] ;  /* 0x00090000e518783b */ /* 0x000ee60000004200 */
[----:B------:R4:W5:Y:S02]  /*4310*/  MUFU.EX2 R190, R3 ;  /* 0x0000000300be7308 */ /* 0x0009640000000800 */
[----:B----4-:R-:W-:Y:S01]  /*4320*/  FFMA.FTZ R3, R92, c[0x0][0x2d0], -R5 ;  /* 0x0000b4005c037a23 */ /* 0x010fe20000010805 */
[----:B-----5:R-:W-:-:S05]  /*4330*/  F2FP.PACK_AB R9, R190, R165 ;  /* 0x000000a5be09723e */ /* 0x020fca00000000ff */
[----:B------:R4:W-:Y:S02]  /*4340*/  MUFU.EX2 R183, R3 ;  /* 0x0000000300b77308 */ /* 0x0009e40000000800 */
[----:B----4-:R-:W-:-:S06]  /*4350*/  FFMA.FTZ R3, R93, c[0x0][0x2d0], -R5 ;  /* 0x0000b4005d037a23 */ /* 0x010fcc0000010805 */
[----:B------:R4:W5:Y:S02]  /*4360*/  MUFU.EX2 R181, R3 ;  /* 0x0000000300b57308 */ /* 0x0009640000000800 */
[----:B----4-:R-:W-:Y:S01]  /*4370*/  FFMA.FTZ R3, R94, c[0x0][0x2d0], -R0 ;  /* 0x0000b4005e037a23 */ /* 0x010fe20000010800 */
[----:B-----5:R-:W-:-:S05]  /*4380*/  F2FP.PACK_AB R11, R181, R183 ;  /* 0x000000b7b50b723e */ /* 0x020fca00000000ff */
[----:B------:R4:W-:Y:S02]  /*4390*/  MUFU.EX2 R226, R3 ;  /* 0x0000000300e27308 */ /* 0x0009e40000000800 */
[C---:B------:R-:W-:Y:S08]  /*43a0*/  HMMA.16816.F32 R144, R8.reuse, R20, R76 ;  /* 0x000000140890723c */ /* 0x040ff0000000184c */
[----:B-1----:R-:W-:Y:S01]  /*43b0*/  HMMA.16816.F32 R48, R8, R30, R48 ;  /* 0x0000001e0830723c */ /* 0x002fe20000001830 */
[----:B----4-:R-:W-:-:S04]  /*43c0*/  FFMA.FTZ R3, R95, c[0x0][0x2d0], -R0 ;  /* 0x0000b4005f037a23 */ /* 0x010fc80000010800 */
[----:B------:R1:W4:Y:S03]  /*43d0*/  MUFU.EX2 R225, R3 ;  /* 0x0000000300e17308 */ /* 0x0003260000000800 */
[----:B------:R-:W-:Y:S01]  /*43e0*/  HMMA.16816.F32 R92, R12, R38, RZ ;  /* 0x000000260c5c723c */ /* 0x000fe200000018ff */
[----:B------:R-:W-:Y:S01]  /*43f0*/  LDSM.16.MT88.4 R12, [R228+0x1100] ;  /* 0x00110000e40c783b */ /* 0x000fe20000004200 */
[----:B-1----:R-:W-:-:S04]  /*4400*/  FFMA.FTZ R3, R100, c[0x0][0x2d0], -R0 ;  /* 0x0000b40064037a23 */ /* 0x002fc80000010800 */
[----:B------:R1:W-:Y:S02]  /*4410*/  MUFU.EX2 R227, R3 ;  /* 0x0000000300e37308 */ /* 0x0003e40000000800 */
[----:B-1----:R-:W-:Y:S02]  /*4420*/  FFMA.FTZ R3, R101, c[0x0][0x2d0], -R0 ;  /* 0x0000b40065037a23 */ /* 0x002fe40000010800 */
[C---:B--2---:R-:W-:Y:S04]  /*4430*/  HMMA.16816.F32 R100, R8.reuse, R16, R72 ;  /* 0x000000100864723c */ /* 0x044fe80000001848 */
[----:B------:R1:W2:Y:S04]  /*4440*/  MUFU.EX2 R224, R3 ;  /* 0x0000000300e07308 */ /* 0x0002a80000000800 */
        /* <DEDUP_REMOVED lines=10> */
[----:B----4-:R-:W-:Y:S02]  /*44f0*/  F2FP.PACK_AB R9, R225, R226 ;  /* 0x000000e2e109723e */ /* 0x010fe400000000ff */
[----:B------:R-:W-:-:S02]  /*4500*/  F2FP.PACK_AB R10, R196, R169 ;  /* 0x000000a9c40a723e */ /* 0x000fc400000000ff */
[----:B--2---:R-:W-:Y:S01]  /*4510*/  F2FP.PACK_AB R11, R224, R227 ;  /* 0x000000e3e00b723e */ /* 0x004fe200000000ff */
[----:B-1----:R-:W-:-:S06]  /*4520*/  FFMA.FTZ R3, R106, c[0x0][0x2d0], -R6 ;  /* 0x0000b4006a037a23 */ /* 0x002fcc0000010806 */
[C---:B------:R-:W-:Y:S01]  /*4530*/  HMMA.16816.F32 R76, R8.reuse, R24, R40 ;  /* 0x00000018084c723c */ /* 0x040fe20000001828 */
[----:B------:R1:W-:Y:S07]  /*4540*/  MUFU.EX2 R212, R3 ;  /* 0x0000000300d47308 */ /* 0x0003ee0000000800 */
[C---:B------:R-:W-:Y:S01]  /*4550*/  HMMA.16816.F32 R40, R8.reuse, R26, R96 ;  /* 0x0000001a0828723c */ /* 0x040fe20000001860 */
[----:B------:R-:W2:Y:S06]  /*4560*/  LDSM.16.MT88.4 R24, [R230+0x1100] ;  /* 0x00110000e618783b */ /* 0x000eac0000004200 */
[----:B------:R-:W-:Y:S01]  /*4570*/  IMAD.MOV.U32 R99, RZ, RZ, R111 ;  /* 0x000000ffff637224 */ /* 0x000fe200078e006f */
[----:B------:R-:W-:Y:S01]  /*4580*/  HMMA.16816.F32 R52, R8, R20, R80 ;  /* 0x000000140834723c */ /* 0x000fe20000001850 */
[----:B------:R-:W-:-:S02]  /*4590*/  IMAD.MOV.U32 R98, RZ, RZ, R110 ;  /* 0x000000ffff627224 */ /* 0x000fc400078e006e */
[----:B-1----:R-:W-:Y:S02]  /*45a0*/  FFMA.FTZ R3, R107, c[0x0][0x2d0], -R6 ;  /* 0x0000b4006b037a23 */ /* 0x002fe40000010806 */
[----:B------:R-:W-:Y:S02]  /*45b0*/  IMAD.MOV.U32 R97, RZ, RZ, R169 ;  /* 0x000000ffff617224 */ /* 0x000fe400078e00a9 */
[----:B------:R1:W4:Y:S01]  /*45c0*/  MUFU.EX2 R210, R3 ;  /* 0x0000000300d27308 */ /* 0x0003220000000800 */
[----:B------:R-:W-:Y:S01]  /*45d0*/  HMMA.16816.F32 R104, R8, R28, R32 ;  /* 0x0000001c0868723c */ /* 0x000fe20000001820 */
[----:B------:R-:W-:Y:S01]  /*45e0*/  LDSM.16.MT88.4 R32, [R229+0x1100] ;  /* 0x00110000e520783b */ /* 0x000fe20000004200 */
[----:B------:R-:W-:-:S05]  /*45f0*/  IMAD.MOV.U32 R96, RZ, RZ, R153 ;  /* 0x000000ffff607224 */ /* 0x000fca00078e0099 */
[----:B------:R-:W-:Y:S01]  /*4600*/  IMAD.MOV.U32 R28, RZ, RZ, R196 ;  /* 0x000000ffff1c7224 */ /* 0x000fe200078e00c4 */
[----:B------:R-:W-:Y:S01]  /*4610*/  HMMA.16816.F32 R36, R8, R22, R84 ;  /* 0x000000160824723c */ /* 0x000fe20000001854 */
[----:B------:R-:W5:Y:S01]  /*4620*/  LDSM.16.MT88.4 R20, [R231+0x1100] ;  /* 0x00110000e714783b */ /* 0x000f620000004200 */
[----:B------:R-:W-:Y:S02]  /*4630*/  IMAD.MOV.U32 R29, RZ, RZ, R183 ;  /* 0x000000ffff1d7224 */ /* 0x000fe400078e00b7 */
[----:B-1----:R-:W-:-:S04]  /*4640*/  FFMA.FTZ R3, R112, c[0x0][0x2d0], -R5 ;  /* 0x0000b40070037a23 */ /* 0x002fc80000010805 */
[C---:B------:R-:W-:Y:S01]  /*4650*/  HMMA.16816.F32 R44, R8.reuse, R16, R44 ;  /* 0x00000010082c723c */ /* 0x040fe2000000182c */
[----:B------:R-:W-:Y:S01]  /*4660*/  IMAD.MOV.U32 R112, RZ, RZ, R191 ;  /* 0x000000ffff707224 */ /* 0x000fe200078e00bf */
[----:B------:R1:W-:Y:S06]  /*4670*/  MUFU.EX2 R209, R3 ;  /* 0x0000000300d17308 */ /* 0x0003ec0000000800 */
[C---:B------:R-:W-:Y:S07]  /*4680*/  HMMA.16816.F32 R16, R8.reuse, R18, R88 ;  /* 0x000000120810723c */ /* 0x040fee0000001858 */
[----:B------:R-:W-:Y:S01]  /*4690*/  IMAD.MOV.U32 R91, RZ, RZ, R193 ;  /* 0x000000ffff5b7224 */ /* 0x000fe200078e00c1 */
[----:B------:R-:W-:Y:S01]  /*46a0*/  HMMA.16816.F32 R80, R8, R30, R92 ;  /* 0x0000001e0850723c */ /* 0x000fe2000000185c */
[----:B------:R-:W-:-:S02]  /*46b0*/  IMAD.MOV.U32 R90, RZ, RZ, R192 ;  /* 0x000000ffff5a7224 */ /* 0x000fc400078e00c0 */
[----:B-1----:R-:W-:Y:S02]  /*46c0*/  FFMA.FTZ R3, R113, c[0x0][0x2d0], -R5 ;  /* 0x0000b40071037a23 */ /* 0x002fe40000010805 */
[----:B------:R-:W-:Y:S02]  /*46d0*/  IMAD.MOV.U32 R113, RZ, RZ, R194 ;  /* 0x000000ffff717224 */ /* 0x000fe400078e00c2 */
[----:B------:R1:W1:Y:S01]  /*46e0*/  MUFU.EX2 R208, R3 ;  /* 0x0000000300d07308 */ /* 0x0002620000000800 */
[----:B------:R-:W-:Y:S01]  /*46f0*/  IMAD.MOV.U32 R89, RZ, RZ, R190 ;  /* 0x000000ffff597224 */ /* 0x000fe200078e00be */
[----:B---3--:R-:W-:Y:S01]  /*4700*/  F2FP.PACK_AB R8, R213, R215 ;  /* 0x000000d7d508723e */ /* 0x008fe200000000ff */
[----:B------:R-:W-:Y:S01]  /*4710*/  IMAD.MOV.U32 R88, RZ, RZ, R189 ;  /* 0x000000ffff587224 */ /* 0x000fe200078e00bd */
[----:B----4-:R-:W-:Y:S01]  /*4720*/  F2FP.PACK_AB R10, R210, R212 ;  /* 0x000000d4d20a723e */ /* 0x010fe200000000ff */
[----:B------:R-:W-:Y:S02]  /*4730*/  IMAD.MOV.U32 R95, RZ, RZ, R165 ;  /* 0x000000ffff5f7224 */ /* 0x000fe400078e00a5 */
[----:B-1----:R-:W-:Y:S01]  /*4740*/  FFMA.FTZ R3, R114, c[0x0][0x2d0], -R5 ;  /* 0x0000b40072037a23 */ /* 0x002fe20000010805 */
[----:B------:R-:W-:Y:S01]  /*4750*/  F2FP.PACK_AB R9, R208, R209 ;  /* 0x000000d1d009723e */ /* 0x000fe200000000ff */
[----:B------:R-:W-:-:S02]  /*4760*/  IMAD.MOV.U32 R114, RZ, RZ, R188 ;  /* 0x000000ffff727224 */ /* 0x000fc400078e00bc */
        /* <DEDUP_REMOVED lines=9> */
[----:B-1----:R-:W-:-:S02]  /*4800*/  FFMA.FTZ R3, R116, c[0x0][0x2d0], -R7 ;  /* 0x0000b40074037a23 */ /* 0x002fc40000010807 */
[----:B------:R-:W-:Y:S02]  /*4810*/  IMAD.MOV.U32 R116, RZ, RZ, R197 ;  /* 0x000000ffff747224 */ /* 0x000fe400078e00c5 */
[----:B------:R1:W2:Y:S03]  /*4820*/  MUFU.EX2 R201, R3 ;  /* 0x0000000300c97308 */ /* 0x0002a60000000800 */
[C---:B-----5:R-:W-:Y:S08]  /*4830*/  HMMA.16816.F32 R100, R8.reuse, R20, R100 ;  /* 0x000000140864723c */ /* 0x060ff00000001864 */
[----:B------:R-:W-:Y:S01]  /*4840*/  HMMA.16816.F32 R68, R8, R22, R60 ;  /* 0x000000160844723c */ /* 0x000fe2000000183c */
[----:B-1----:R-:W-:-:S02]  /*4850*/  FFMA.FTZ R3, R117, c[0x0][0x2d0], -R7 ;  /* 0x0000b40075037a23 */ /* 0x002fc40000010807 */
[----:B------:R-:W-:Y:S02]  /*4860*/  IMAD.MOV.U32 R117, RZ, RZ, R182 ;  /* 0x000000ffff757224 */ /* 0x000fe400078e00b6 */
[----:B------:R1:W-:Y:S02]  /*4870*/  MUFU.EX2 R200, R3 ;  /* 0x0000000300c87308 */ /* 0x0003e40000000800 */
[----:B-1----:R-:W-:Y:S02]  /*4880*/  FFMA.FTZ R3, R119, c[0x0][0x2d0], -R7 ;  /* 0x0000b40077037a23 */ /* 0x002fe40000010807 */
[----:B------:R-:W-:-:S04]  /*4890*/  IMAD.MOV.U32 R119, RZ, RZ, R181 ;  /* 0x000000ffff777224 */ /* 0x000fc800078e00b5 */
[----:B------:R1:W3:Y:S02]  /*48a0*/  MUFU.EX2 R199, R3 ;  /* 0x0000000300c77308 */ /* 0x0002e40000000800 */
[----:B-1----:R-:W-:Y:S02]  /*48b0*/  FFMA.FTZ R3, R122, c[0x0][0x2d0], -R0 ;  /* 0x0000b4007a037a23 */ /* 0x002fe40000010800 */
[----:B------:R-:W-:-:S04]  /*48c0*/  IMAD.MOV.U32 R122, RZ, RZ, R180 ;  /* 0x000000ffff7a7224 */ /* 0x000fc800078e00b4 */
[----:B------:R1:W-:Y:S01]  /*48d0*/  MUFU.EX2 R198, R3 ;  /* 0x0000000300c67308 */ /* 0x0003e20000000800 */
[C---:B------:R-:W-:Y:S08]  /*48e0*/  HMMA.16816.F32 R180, R8.reuse, R32, R72 ;  /* 0x0000002008b4723c */ /* 0x040ff00000001848 */
[----:B------:R-:W-:Y:S01]  /*48f0*/  HMMA.16816.F32 R72, R8, R14, R64 ;  /* 0x0000000e0848723c */ /* 0x000fe20000001840 */
[----:B-1----:R-:W-:-:S07]  /*4900*/  FFMA.FTZ R3, R125, c[0x0][0x2d0], -R0 ;  /* 0x0000b4007d037a23 */ /* 0x002fce0000010800 */
[C---:B------:R-:W-:Y:S01]  /*4910*/  HMMA.16816.F32 R64, R8.reuse, R34, R56 ;  /* 0x000000220840723c */ /* 0x040fe20000001838 */
[----:B------:R-:W-:Y:S01]  /*4920*/  IMAD.MOV.U32 R125, RZ, RZ, R97 ;  /* 0x000000ffff7d7224 */ /* 0x000fe200078e0061 */
[----:B------:R1:W4:Y:S06]  /*4930*/  MUFU.EX2 R197, R3 ;  /* 0x0000000300c57308 */ /* 0x00032c0000000800 */
[----:B------:R-:W-:Y:S07]  /*4940*/  HMMA.16816.F32 R56, R8, R26, R48 ;  /* 0x0000001a0838723c */ /* 0x000fee0000001830 */
[----:B--2---:R-:W-:-:S02]  /*4950*/  F2FP.PACK_AB R8, R201, R205 ;  /* 0x000000cdc908723e */ /* 0x004fc400000000ff */
[----:B---3--:R-:W-:Y:S01]  /*4960*/  F2FP.PACK_AB R10, R199, R200 ;  /* 0x000000c8c70a723e */ /* 0x008fe200000000ff */
[--C-:B-1----:R-:W-:Y:S01]  /*4970*/  FFMA.FTZ R3, R123, c[0x0][0x2d0], -R0.reuse ;  /* 0x0000b4007b037a23 */ /* 0x102fe20000010800 */
[----:B----4-:R-:W-:Y:S01]  /*4980*/  F2FP.PACK_AB R9, R197, R198 ;  /* 0x000000c6c509723e */ /* 0x010fe200000000ff */
[----:B------:R-:W-:Y:S02]  /*4990*/  IMAD.MOV.U32 R123, RZ, RZ, R195 ;  /* 0x000000ffff7b7224 */ /* 0x000fe400078e00c3 */
[----:B------:R1:W-:Y:S02]  /*49a0*/  MUFU.EX2 R196, R3 ;  /* 0x0000000300c47308 */ /* 0x0003e40000000800 */
[----:B-1----:R-:W-:Y:S02]  /*49b0*/  FFMA.FTZ R3, R124, c[0x0][0x2d0], -R0 ;  /* 0x0000b4007c037a23 */ /* 0x002fe40000010800 */
[----:B------:R-:W-:-:S04]  /*49c0*/  IMAD.MOV.U32 R124, RZ, RZ, R89 ;  /* 0x000000ffff7c7224 */ /* 0x000fc800078e0059 */
[----:B------:R1:W2:Y:S01]  /*49d0*/  MUFU.EX2 R195, R3 ;  /* 0x0000000300c37308 */ /* 0x0002a20000000800 */
[----:B------:R-:W-:Y:S02]  /*49e0*/  IMAD.MOV.U32 R89, RZ, RZ, R166 ;  /* 0x000000ffff597224 */ /* 0x000fe400078e00a6 */
[----:B-1----:R-:W-:Y:S01]  /*49f0*/  FFMA.FTZ R3, R120, c[0x0][0x2d0], -R7 ;  /* 0x0000b40078037a23 */ /* 0x002fe20000010807 */
[----:B--2---:R-:W-:Y:S01]  /*4a00*/  F2FP.PACK_AB R11, R195, R196 ;  /* 0x000000c4c30b723e */ /* 0x004fe200000000ff */
[----:B------:R-:W-:-:S03]  /*4a10*/  IMAD.MOV.U32 R120, RZ, RZ, R28 ;  /* 0x000000ffff787224 */ /* 0x000fc600078e001c */
[----:B------:R1:W-:Y:S03]  /*4a20*/  MUFU.EX2 R194, R3 ;  /* 0x0000000300c27308 */ /* 0x0003e60000000800 */
[C---:B------:R-:W-:Y:S08]  /*4a30*/  HMMA.16816.F32 R52, R8.reuse, R12, R52 ;  /* 0x0000000c0834723c */ /* 0x040ff00000001834 */
[----:B------:R-:W-:Y:S01]  /*4a40*/  HMMA.16816.F32 R48, R8, R14, R36 ;  /* 0x0000000e0830723c */ /* 0x000fe20000001824 */
[----:B------:R-:W-:Y:S01]  /*4a50*/  LDSM.16.MT88.4 R12, [R231+0x1900] ;  /* 0x00190000e70c783b */ /* 0x000fe20000004200 */
[----:B-1----:R-:W-:-:S02]  /*4a60*/  FFMA.FTZ R3, R121, c[0x0][0x2d0], -R7 ;  /* 0x0000b40079037a23 */ /* 0x002fc40000010807 */
[----:B------:R-:W-:Y:S02]  /*4a70*/  IMAD.MOV.U32 R121, RZ, RZ, R29 ;  /* 0x000000ffff797224 */ /* 0x000fe400078e001d */
[----:B------:R1:W-:Y:S02]  /*4a80*/  MUFU.EX2 R193, R3 ;  /* 0x0000000300c17308 */ /* 0x0003e40000000800 */
[C---:B------:R-:W-:Y:S08]  /*4a90*/  HMMA.16816.F32 R60, R8.reuse, R24, R104 ;  /* 0x00000018083c723c */ /* 0x040ff00000001868 */
[----:B------:R-:W-:Y:S01]  /*4aa0*/  HMMA.16816.F32 R44, R8, R20, R44 ;  /* 0x00000014082c723c */ /* 0x000fe2000000182c */
[----:B-1----:R-:W-:-:S07]  /*4ab0*/  FFMA.FTZ R3, R127, c[0x0][0x2d0], -R6 ;  /* 0x0000b4007f037a23 */ /* 0x002fce0000010806 */
[C---:B------:R-:W-:Y:S01]  /*4ac0*/  HMMA.16816.F32 R36, R8.reuse, R22, R16 ;  /* 0x000000160824723c */ /* 0x040fe20000001810 */
[----:B------:R-:W1:Y:S01]  /*4ad0*/  LDSM.16.MT88.4 R16, [R228+0x1900] ;  /* 0x00190000e410783b */ /* 0x000e620000004200 */
[----:B------:R-:W-:Y:S01]  /*4ae0*/  IMAD.MOV.U32 R127, RZ, RZ, R98 ;  /* 0x000000ffff7f7224 */ /* 0x000fe200078e0062 */
[----:B------:R2:W-:Y:S02]  /*4af0*/  MUFU.EX2 R192, R3 ;  /* 0x0000000300c07308 */ /* 0x0005e40000000800 */
        /* <DEDUP_REMOVED lines=11> */
[----:B------:R2:W-:Y:S02]  /*4bb0*/  MUFU.EX2 R190, R3 ;  /* 0x0000000300be7308 */ /* 0x0005e40000000800 */
[----:B--2---:R-:W-:Y:S02]  /*4bc0*/  FFMA.FTZ R3, R128, c[0x0][0x2d0], -R6 ;  /* 0x0000b40080037a23 */ /* 0x004fe40000010806 */
[----:B------:R-:W-:-:S04]  /*4bd0*/  IMAD.MOV.U32 R128, RZ, RZ, R4 ;  /* 0x000000ffff807224 */ /* 0x000fc800078e0004 */
[----:B------:R2:W4:Y:S01]  /*4be0*/  MUFU.EX2 R189, R3 ;  /* 0x0000000300bd7308 */ /* 0x0005220000000800 */
[----:B------:R-:W-:-:S04]  /*4bf0*/  IMAD.MOV.U32 R4, RZ, RZ, R168 ;  /* 0x000000ffff047224 */ /* 0x000fc800078e00a8 */
[----:B------:R-:W-:Y:S02]  /*4c00*/  FFMA.FTZ R4, R4, c[0x0][0x2d0], -R7 ;  /* 0x0000b40004047a23 */ /* 0x000fe40000010807 */
[----:B--2---:R-:W-:Y:S01]  /*4c10*/  FFMA.FTZ R3, R131, c[0x0][0x2d0], -R5 ;  /* 0x0000b40083037a23 */ /* 0x004fe20000010805 */
[----:B----4-:R-:W-:Y:S01]  /*4c20*/  F2FP.PACK_AB R10, R189, R190 ;  /* 0x000000bebd0a723e */ /* 0x010fe200000000ff */
[----:B------:R-:W-:Y:S02]  /*4c30*/  IMAD.MOV.U32 R131, RZ, RZ, R91 ;  /* 0x000000ffff837224 */ /* 0x000fe400078e005b */
[----:B------:R2:W-:Y:S01]  /*4c40*/  MUFU.EX2 R188, R3 ;  /* 0x0000000300bc7308 */ /* 0x0005e20000000800 */
[----:B------:R-:W-:Y:S02]  /*4c50*/  IMAD.MOV.U32 R91, RZ, RZ, R167 ;  /* 0x000000ffff5b7224 */ /* 0x000fe400078e00a7 */
[----:B--2---:R-:W-:Y:S02]  /*4c60*/  FFMA.FTZ R3, R140, c[0x0][0x2d0], -R5 ;  /* 0x0000b4008c037a23 */ /* 0x004fe40000010805 */
[----:B------:R-:W-:-:S03]  /*4c70*/  IMAD.MOV.U32 R140, RZ, RZ, R113 ;  /* 0x000000ffff8c7224 */ /* 0x000fc600078e0071 */
        /* <DEDUP_REMOVED lines=11> */
[----:B------:R2:W-:Y:S01]  /*4d30*/  MUFU.EX2 R112, R3 ;  /* 0x0000000300707308 */ /* 0x0005e20000000800 */
[----:B------:R-:W-:Y:S01]  /*4d40*/  IMAD.MOV.U32 R88, RZ, RZ, R152 ;  /* 0x000000ffff587224 */ /* 0x000fe200078e0098 */
[C---:B-1----:R-:W-:Y:S08]  /*4d50*/  HMMA.16816.F32 R144, R8.reuse, R16, R144 ;  /* 0x000000100890723c */ /* 0x042ff00000001890 */
[----:B---3--:R-:W-:Y:S01]  /*4d60*/  HMMA.16816.F32 R180, R8, R20, R180 ;  /* 0x0000001408b4723c */ /* 0x008fe200000018b4 */
[----:B--2---:R-:W-:-:S02]  /*4d70*/  FFMA.FTZ R3, R141, c[0x0][0x2d0], -R7 ;  /* 0x0000b4008d037a23 */ /* 0x004fc40000010807 */
[----:B------:R-:W-:Y:S02]  /*4d80*/  IMAD.MOV.U32 R141, RZ, RZ, R90 ;  /* 0x000000ffff8d7224 */ /* 0x000fe400078e005a */
[----:B------:R1:W-:Y:S01]  /*4d90*/  MUFU.EX2 R111, R3 ;  /* 0x00000003006f7308 */ /* 0x0003e20000000800 */
[----:B------:R-:W-:Y:S02]  /*4da0*/  IMAD.MOV.U32 R90, RZ, RZ, R170 ;  /* 0x000000ffff5a7224 */ /* 0x000fe400078e00aa */
[----:B------:R-:W-:Y:S01]  /*4db0*/  HMMA.16816.F32 R76, R8, R22, R64 ;  /* 0x00000016084c723c */ /* 0x000fe20000001840 */
[----:B-1----:R-:W-:Y:S02]  /*4dc0*/  FFMA.FTZ R3, R148, c[0x0][0x2d0], -R7 ;  /* 0x0000b40094037a23 */ /* 0x002fe40000010807 */
[----:B------:R-:W-:Y:S02]  /*4dd0*/  IMAD.MOV.U32 R148, RZ, RZ, R155 ;  /* 0x000000ffff947224 */ /* 0x000fe400078e009b */
[----:B------:R1:W-:Y:S02]  /*4de0*/  MUFU.EX2 R110, R3 ;  /* 0x00000003006e7308 */ /* 0x0003e40000000800 */
[----:B-1----:R-:W-:-:S02]  /*4df0*/  FFMA.FTZ R3, R149, c[0x0][0x2d0], -R7 ;  /* 0x0000b40095037a23 */ /* 0x002fc40000010807 */
[----:B------:R-:W-:-:S04]  /*4e00*/  IMAD.MOV.U32 R149, RZ, RZ, R154 ;  /* 0x000000ffff957224 */ /* 0x000fc800078e009a */
[----:B------:R1:W-:Y:S01]  /*4e10*/  MUFU.EX2 R109, R3 ;  /* 0x00000003006d7308 */ /* 0x0003e20000000800 */
[C---:B------:R-:W-:Y:S08]  /*4e20*/  HMMA.16816.F32 R152, R8.reuse, R18, R72 ;  /* 0x000000120898723c */ /* 0x040ff00000001848 */
[----:B-----5:R-:W-:Y:S01]  /*4e30*/  HMMA.16816.F32 R72, R8, R24, R84 ;  /* 0x000000180848723c */ /* 0x020fe20000001854 */
[----:B-1----:R-:W-:-:S02]  /*4e40*/  FFMA.FTZ R3, R156, c[0x0][0x2d0], -R0 ;  /* 0x0000b4009c037a23 */ /* 0x002fc40000010800 */
[----:B------:R-:W-:Y:S02]  /*4e50*/  IMAD.MOV.U32 R156, RZ, RZ, R164 ;  /* 0x000000ffff9c7224 */ /* 0x000fe400078e00a4 */
[----:B------:R1:W-:Y:S03]  /*4e60*/  MUFU.EX2 R107, R3 ;  /* 0x00000003006b7308 */ /* 0x0003e60000000800 */
[C---:B------:R-:W-:Y:S01]  /*4e70*/  HMMA.16816.F32 R164, R8.reuse, R12, R100 ;  /* 0x0000000c08a4723c */ /* 0x040fe20000001864 */
[--C-:B-1----:R-:W-:Y:S02]  /*4e80*/  FFMA.FTZ R3, R158, c[0x0][0x2d0], -R0.reuse ;  /* 0x0000b4009e037a23 */ /* 0x102fe40000010800 */
[----:B------:R-:W-:Y:S02]  /*4e90*/  IMAD.MOV.U32 R158, RZ, RZ, R171 ;  /* 0x000000ffff9e7224 */ /* 0x000fe400078e00ab */
[----:B------:R1:W2:Y:S03]  /*4ea0*/  MUFU.EX2 R106, R3 ;  /* 0x00000003006a7308 */ /* 0x0002a60000000800 */
[C---:B------:R-:W-:Y:S08]  /*4eb0*/  HMMA.16816.F32 R168, R8.reuse, R14, R68 ;  /* 0x0000000e08a8723c */ /* 0x040ff00000001844 */
[----:B------:R-:W-:Y:S01]  /*4ec0*/  HMMA.16816.F32 R68, R8, R26, R56 ;  /* 0x0000001a0844723c */ /* 0x000fe20000001838 */
[----:B-1----:R-:W-:-:S06]  /*4ed0*/  FFMA.FTZ R3, R151, c[0x0][0x2d0], -R0 ;  /* 0x0000b40097037a23 */ /* 0x002fcc0000010800 */
[----:B------:R-:W-:Y:S01]  /*4ee0*/  F2FP.PACK_AB R8, R193, R194 ;  /* 0x000000c2c108723e */ /* 0x000fe200000000ff */
[----:B------:R-:W-:Y:S01]  /*4ef0*/  IMAD.MOV.U32 R151, RZ, RZ, R95 ;  /* 0x000000ffff977224 */ /* 0x000fe200078e005f */
[----:B--2---:R-:W-:Y:S01]  /*4f00*/  F2FP.PACK_AB R9, R106, R107 ;  /* 0x0000006b6a09723e */ /* 0x004fe200000000ff */
[----:B------:R1:W-:Y:S01]  /*4f10*/  MUFU.EX2 R104, R3 ;  /* 0x0000000300687308 */ /* 0x0003e20000000800 */
[----:B------:R-:W-:Y:S01]  /*4f20*/  F2FP.PACK_AB R10, R111, R112 ;  /* 0x000000706f0a723e */ /* 0x000fe200000000ff */
        /* <DEDUP_REMOVED lines=8> */
[----:B------:R-:W2:Y:S01]  /*4fb0*/  LDSM.16.MT88.4 R16, [R228+0x2100] ;  /* 0x00210000e410783b */ /* 0x000ea20000004200 */
[----:B-1----:R-:W-:-:S02]  /*4fc0*/  FFMA.FTZ R3, R150, c[0x0][0x2d0], -R7 ;  /* 0x0000b40096037a23 */ /* 0x002fc40000010807 */
[----:B------:R-:W-:Y:S02]  /*4fd0*/  IMAD.MOV.U32 R150, RZ, RZ, R88 ;  /* 0x000000ffff967224 */ /* 0x000fe400078e0058 */
[----:B------:R1:W-:Y:S02]  /*4fe0*/  MUFU.EX2 R105, R3 ;  /* 0x0000000300697308 */ /* 0x0003e40000000800 */
[C---:B------:R-:W-:Y:S08]  /*4ff0*/  HMMA.16816.F32 R52, R8.reuse, R12, R44 ;  /* 0x0000000c0834723c */ /* 0x040ff0000000182c */
[----:B------:R-:W-:Y:S01]  /*5000*/  HMMA.16816.F32 R48, R8, R14, R36 ;  /* 0x0000000e0830723c */ /* 0x000fe20000001824 */
[----:B------:R-:W3:Y:S01]  /*5010*/  LDSM.16.MT88.4 R12, [R231+0x2100] ;  /* 0x00210000e70c783b */ /* 0x000ee20000004200 */
[----:B-1----:R-:W-:-:S06]  /*5020*/  FFMA.FTZ R3, R159, c[0x0][0x2d0], -R6 ;  /* 0x0000b4009f037a23 */ /* 0x002fcc0000010806 */
[C---:B------:R-:W-:Y:S01]  /*5030*/  HMMA.16816.F32 R32, R8.reuse, R20, R28 ;  /* 0x000000140820723c */ /* 0x040fe2000000181c */
[----:B------:R-:W-:Y:S01]  /*5040*/  LDSM.16.MT88.4 R28, [R230+0x2100] ;  /* 0x00210000e61c783b */ /* 0x000fe20000004200 */
[----:B------:R-:W-:Y:S01]  /*5050*/  IMAD.MOV.U32 R159, RZ, RZ, R89 ;  /* 0x000000ffff9f7224 */ /* 0x000fe200078e0059 */
[----:B------:R1:W-:Y:S05]  /*5060*/  MUFU.EX2 R102, R3 ;  /* 0x0000000300667308 */ /* 0x0003ea0000000800 */
[C---:B------:R-:W-:Y:S01]  /*5070*/  HMMA.16816.F32 R40, R8.reuse, R22, R40 ;  /* 0x000000160828723c */ /* 0x040fe20000001828 */
[----:B------:R-:W4:Y:S07]  /*5080*/  LDSM.16.MT88.4 R20, [R229+0x2100] ;  /* 0x00210000e514783b */ /* 0x000f2e0000004200 */
[----:B------:R-:W-:Y:S01]  /*5090*/  HMMA.16816.F32 R36, R8, R26, R80 ;  /* 0x0000001a0824723c */ /* 0x000fe20000001850 */
[----:B-1----:R-:W-:-:S02]  /*50a0*/  FFMA.FTZ R3, R161, c[0x0][0x2d0], -R6 ;  /* 0x0000b400a1037a23 */ /* 0x002fc40000010806 */
[----:B------:R-:W-:Y:S02]  /*50b0*/  IMAD.MOV.U32 R161, RZ, RZ, R90 ;  /* 0x000000ffffa17224 */ /* 0x000fe400078e005a */
[----:B------:R1:W5:Y:S03]  /*50c0*/  MUFU.EX2 R101, R3 ;  /* 0x0000000300657308 */ /* 0x0003660000000800 */
[----:B------:R-:W-:Y:S01]  /*50d0*/  HMMA.16816.F32 R44, R8, R24, R60 ;  /* 0x00000018082c723c */ /* 0x000fe2000000183c */
[----:B------:R-:W2:Y:S01]  /*50e0*/  LDSM.16.MT88.4 R24, [R228+0x2900] ;  /* 0x00290000e418783b */ /* 0x000ea20000004200 */
[----:B-1----:R-:W-:-:S05]  /*50f0*/  FFMA.FTZ R3, R160, c[0x0][0x2d0], -R6 ;  /* 0x0000b400a0037a23 */ /* 0x002fca0000010806 */
[----:B-----5:R-:W-:Y:S01]  /*5100*/  F2FP.PACK_AB R8, R101, R102 ;  /* 0x000000666508723e */ /* 0x020fe200000000ff */
[----:B------:R-:W-:Y:S01]  /*5110*/  IMAD.MOV.U32 R160, RZ, RZ, R91 ;  /* 0x000000ffffa07224 */ /* 0x000fe200078e005b */
[----:B------:R1:W-:Y:S02]  /*5120*/  MUFU.EX2 R100, R3 ;  /* 0x0000000300647308 */ /* 0x0003e40000000800 */
[----:B-1----:R-:W-:Y:S02]  /*5130*/  FFMA.FTZ R3, R162, c[0x0][0x2d0], -R6 ;  /* 0x0000b400a2037a23 */ /* 0x002fe40000010806 */
[----:B------:R-:W-:-:S04]  /*5140*/  IMAD.MOV.U32 R162, RZ, RZ, R156 ;  /* 0x000000ffffa27224 */ /* 0x000fc800078e009c */
[----:B------:R1:W5:Y:S02]  /*5150*/  MUFU.EX2 R99, R3 ;  /* 0x0000000300637308 */ /* 0x0003640000000800 */
[----:B-1----:R-:W-:Y:S01]  /*5160*/  FFMA.FTZ R3, R163, c[0x0][0x2d0], -R5 ;  /* 0x0000b400a3037a23 */ /* 0x002fe20000010805 */
[----:B-----5:R-:W-:Y:S01]  /*5170*/  F2FP.PACK_AB R10, R99, R100 ;  /* 0x00000064630a723e */ /* 0x020fe200000000ff */
[----:B------:R-:W-:-:S04]  /*5180*/  IMAD.MOV.U32 R163, RZ, RZ, R148 ;  /* 0x000000ffffa37224 */ /* 0x000fc800078e0094 */
[----:B------:R1:W-:Y:S01]  /*5190*/  MUFU.EX2 R98, R3 ;  /* 0x0000000300627308 */ /* 0x0003e20000000800 */
[----:B------:R-:W-:Y:S02]  /*51a0*/  IMAD.MOV.U32 R148, RZ, RZ, R123 ;  /* 0x000000ffff947224 */ /* 0x000fe400078e007b */
[----:B-1----:R-:W-:Y:S02]  /*51b0*/  FFMA.FTZ R3, R186, c[0x0][0x2d0], -R5 ;  /* 0x0000b400ba037a23 */ /* 0x002fe40000010805 */
[----:B------:R-:W-:-:S03]  /*51c0*/  IMAD.MOV.U32 R186, RZ, RZ, R149 ;  /* 0x000000ffffba7224 */ /* 0x000fc600078e0095 */
[----:B------:R1:W5:Y:S01]  /*51d0*/  MUFU.EX2 R97, R3 ;  /* 0x0000000300617308 */ /* 0x0003620000000800 */
[----:B------:R-:W-:Y:S02]  /*51e0*/  IMAD.MOV.U32 R149, RZ, RZ, R140 ;  /* 0x000000ffff957224 */ /* 0x000fe400078e008c */
[----:B------:R-:W-:Y:S02]  /*51f0*/  IMAD.MOV.U32 R140, RZ, RZ, R119 ;  /* 0x000000ffff8c7224 */ /* 0x000fe400078e0077 */
[----:B-1----:R-:W-:Y:S01]  /*5200*/  FFMA.FTZ R3, R185, c[0x0][0x2d0], -R5 ;  /* 0x0000b400b9037a23 */ /* 0x002fe20000010805 */
[----:B-----5:R-:W-:Y:S01]  /*5210*/  F2FP.PACK_AB R9, R97, R98 ;  /* 0x000000626109723e */ /* 0x020fe200000000ff */
[----:B------:R-:W-:Y:S02]  /*5220*/  IMAD.MOV.U32 R185, RZ, RZ, R141 ;  /* 0x000000ffffb97224 */ /* 0x000fe400078e008d */
[----:B------:R1:W-:Y:S01]  /*5230*/  MUFU.EX2 R96, R3 ;  /* 0x0000000300607308 */ /* 0x0003e20000000800 */
[----:B------:R-:W-:-:S02]  /*5240*/  IMAD.MOV.U32 R141, RZ, RZ, R121 ;  /* 0x000000ffff8d7224 */ /* 0x000fc400078e0079 */
[----:B-1----:R-:W-:Y:S02]  /*5250*/  FFMA.FTZ R3, R184, c[0x0][0x2d0], -R5 ;  /* 0x0000b400b8037a23 */ /* 0x002fe40000010805 */
[----:B------:R-:W-:-:S03]  /*5260*/  IMAD.MOV.U32 R184, RZ, RZ, R116 ;  /* 0x000000ffffb87224 */ /* 0x000fc600078e0074 */
[----:B------:R1:W5:Y:S02]  /*5270*/  MUFU.EX2 R95, R3 ;  /* 0x00000003005f7308 */ /* 0x0003640000000800 */
[----:B-1----:R-:W-:Y:S01]  /*5280*/  FFMA.FTZ R3, R203, c[0x0][0x2d0], -R0 ;  /* 0x0000b400cb037a23 */ /* 0x002fe20000010800 */
[----:B-----5:R-:W-:Y:S01]  /*5290*/  F2FP.PACK_AB R11, R95, R96 ;  /* 0x000000605f0b723e */ /* 0x020fe200000000ff */
[----:B------:R-:W-:-:S04]  /*52a0*/  IMAD.MOV.U32 R203, RZ, RZ, R117 ;  /* 0x000000ffffcb7224 */ /* 0x000fc800078e0075 */
[----:B------:R1:W-:Y:S02]  /*52b0*/  MUFU.EX2 R94, R3 ;  /* 0x00000003005e7308 */ /* 0x0003e40000000800 */
[C---:B--2---:R-:W-:Y:S08]  /*52c0*/  HMMA.16816.F32 R144, R8.reuse, R16, R144 ;  /* 0x000000100890723c */ /* 0x044ff00000001890 */
[----:B------:R-:W-:Y:S01]  /*52d0*/  HMMA.16816.F32 R152, R8, R18, R152 ;  /* 0x000000120898723c */ /* 0x000fe20000001898 */
[----:B-1----:R-:W-:-:S02]  /*52e0*/  FFMA.FTZ R3, R187, c[0x0][0x2d0], -R0 ;  /* 0x0000b400bb037a23 */ /* 0x002fc40000010800 */
[----:B------:R-:W-:Y:S02]  /*52f0*/  IMAD.MOV.U32 R187, RZ, RZ, R150 ;  /* 0x000000ffffbb7224 */ /* 0x000fe400078e0096 */
[----:B------:R1:W2:Y:S03]  /*5300*/  MUFU.EX2 R93, R3 ;  /* 0x00000003005d7308 */ /* 0x0002a60000000800 */
[----:B---3--:R-:W-:Y:S01]  /*5310*/  HMMA.16816.F32 R164, R8, R12, R164 ;  /* 0x0000000c08a4723c */ /* 0x008fe200000018a4 */
[----:B------:R-:W-:Y:S02]  /*5320*/  IMAD.MOV.U32 R150, RZ, RZ, R142 ;  /* 0x000000ffff967224 */ /* 0x000fe400078e008e */
[----:B------:R-:W-:-:S05]  /*5330*/  IMAD.MOV.U32 R142, RZ, RZ, R120 ;  /* 0x000000ffff8e7224 */ /* 0x000fca00078e0078 */
[----:B------:R-:W-:Y:S01]  /*5340*/  HMMA.16816.F32 R168, R8, R14, R168 ;  /* 0x0000000e08a8723c */ /* 0x000fe200000018a8 */
[----:B-1----:R-:W-:-:S07]  /*5350*/  FFMA.FTZ R3, R202, c[0x0][0x2d0], -R0 ;  /* 0x0000b400ca037a23 */ /* 0x002fce0000010800 */
[C---:B----4-:R-:W-:Y:S01]  /*5360*/  HMMA.16816.F32 R180, R8.reuse, R20, R180 ;  /* 0x0000001408b4723c */ /* 0x050fe200000018b4 */
[----:B------:R-:W-:Y:S01]  /*5370*/  IMAD.MOV.U32 R202, RZ, RZ, R157 ;  /* 0x000000ffffca7224 */ /* 0x000fe200078e009d */
[----:B------:R1:W-:Y:S06]  /*5380*/  MUFU.EX2 R92, R3 ;  /* 0x00000003005c7308 */ /* 0x0003ec0000000800 */
[C---:B------:R-:W-:Y:S08]  /*5390*/  HMMA.16816.F32 R76, R8.reuse, R22, R76 ;  /* 0x00000016084c723c */ /* 0x040ff0000000184c */
[----:B------:R-:W-:Y:S01]  /*53a0*/  HMMA.16816.F32 R72, R8, R28, R72 ;  /* 0x0000001c0848723c */ /* 0x000fe20000001848 */
[----:B-1----:R-:W-:-:S02]  /*53b0*/  FFMA.FTZ R3, R204, c[0x0][0x2d0], -R0 ;  /* 0x0000b400cc037a23 */ /* 0x002fc40000010800 */
[----:B------:R-:W-:Y:S02]  /*53c0*/  IMAD.MOV.U32 R204, RZ, RZ, R118 ;  /* 0x000000ffffcc7224 */ /* 0x000fe400078e0076 */
[----:B------:R1:W3:Y:S03]  /*53d0*/  MUFU.EX2 R91, R3 ;  /* 0x00000003005b7308 */ /* 0x0002e60000000800 */
[----:B------:R-:W-:Y:S07]  /*53e0*/  HMMA.16816.F32 R68, R8, R30, R68 ;  /* 0x0000001e0844723c */ /* 0x000fee0000001844 */
[----:B------:R-:W-:-:S02]  /*53f0*/  F2FP.PACK_AB R8, R109, R110 ;  /* 0x0000006e6d08723e */ /* 0x000fc400000000ff */
[----:B--2---:R-:W-:Y:S02]  /*5400*/  F2FP.PACK_AB R9, R93, R94 ;  /* 0x0000005e5d09723e */ /* 0x004fe400000000ff */
[----:B------:R-:W-:Y:S01]  /*5410*/  F2FP.PACK_AB R10, R105, R108 ;  /* 0x0000006c690a723e */ /* 0x000fe200000000ff */
[----:B-1----:R-:W-:Y:S01]  /*5420*/  FFMA.FTZ R3, R134, c[0x0][0x2d0], -R6 ;  /* 0x0000b40086037a23 */ /* 0x002fe20000010806 */
[----:B---3--:R-:W-:-:S03]  /*5430*/  F2FP.PACK_AB R11, R91, R92 ;  /* 0x0000005c5b0b723e */ /* 0x008fc600000000ff */
[----:B------:R1:W-:Y:S04]  /*5440*/  MUFU.EX2 R90, R3 ;  /* 0x00000003005a7308 */ /* 0x0003e80000000800 */
[C---:B------:R-:W-:Y:S08]  /*5450*/  HMMA.16816.F32 R64, R8.reuse, R16, R64 ;  /* 0x000000100840723c */ /* 0x040ff00000001840 */
[----:B------:R-:W-:Y:S01]  /*5460*/  HMMA.16816.F32 R56, R8, R18, R56 ;  /* 0x000000120838723c */ /* 0x000fe20000001838 */
[----:B------:R-:W-:Y:S01]  /*5470*/  LDSM.16.MT88.4 R16, [R229+0x2900] ;  /* 0x00290000e510783b */ /* 0x000fe20000004200 */
[----:B-1----:R-:W-:-:S04]  /*5480*/  FFMA.FTZ R3, R133, c[0x0][0x2d0], -R6 ;  /* 0x0000b40085037a23 */ /* 0x002fc80000010806 */
[----:B------:R1:W2:Y:S02]  /*5490*/  MUFU.EX2 R89, R3 ;  /* 0x0000000300597308 */ /* 0x0002a40000000800 */
[C---:B------:R-:W-:Y:S08]  /*54a0*/  HMMA.16816.F32 R52, R8.reuse, R12, R52 ;  /* 0x0000000c0834723c */ /* 0x040ff00000001834 */
[----:B------:R-:W-:Y:S01]  /*54b0*/  HMMA.16816.F32 R48, R8, R14, R48 ;  /* 0x0000000e0830723c */ /* 0x000fe20000001830 */
[----:B------:R-:W-:Y:S01]  /*54c0*/  LDSM.16.MT88.4 R12, [R230+0x2900] ;  /* 0x00290000e60c783b */ /* 0x000fe20000004200 */
[----:B-1----:R-:W-:-:S06]  /*54d0*/  FFMA.FTZ R3, R172, c[0x0][0x2d0], -R6 ;  /* 0x0000b400ac037a23 */ /* 0x002fcc0000010806 */
[C---:B------:R-:W-:Y:S01]  /*54e0*/  HMMA.16816.F32 R32, R8.reuse, R20, R32 ;  /* 0x000000140820723c */ /* 0x040fe20000001820 */
[----:B------:R1:W-:Y:S07]  /*54f0*/  MUFU.EX2 R88, R3 ;  /* 0x0000000300587308 */ /* 0x0003ee0000000800 */
        /* <DEDUP_REMOVED lines=10> */
[----:B------:R1:W-:Y:S02]  /*55a0*/  MUFU.EX2 R86, R3 ;  /* 0x0000000300567308 */ /* 0x0003e40000000800 */
[----:B-1----:R-:W-:Y:S02]  /*55b0*/  FFMA.FTZ R3, R214, c[0x0][0x2d0], -R5 ;  /* 0x0000b400d6037a23 */ /* 0x002fe40000010805 */
[----:B------:R-:W-:-:S04]  /*55c0*/  IMAD.MOV.U32 R214, RZ, RZ, R129 ;  /* 0x000000ffffd67224 */ /* 0x000fc800078e0081 */
[----:B------:R1:W2:Y:S02]  /*55d0*/  MUFU.EX2 R85, R3 ;  /* 0x0000000300557308 */ /* 0x0002a40000000800 */
[----:B-1----:R-:W-:Y:S01]  /*55e0*/  FFMA.FTZ R3, R174, c[0x0][0x2d0], -R5 ;  /* 0x0000b400ae037a23 */ /* 0x002fe20000010805 */
[----:B--2---:R-:W-:-:S05]  /*55f0*/  F2FP.PACK_AB R9, R85, R86 ;  /* 0x000000565509723e */ /* 0x004fca00000000ff */
[----:B------:R1:W-:Y:S02]  /*5600*/  MUFU.EX2 R83, R3 ;  /* 0x0000000300537308 */ /* 0x0003e40000000800 */
[----:B-1----:R-:W-:Y:S02]  /*5610*/  FFMA.FTZ R3, R175, c[0x0][0x2d0], -R5 ;  /* 0x0000b400af037a23 */ /* 0x002fe40000010805 */
[----:B------:R-:W-:Y:S04]  /*5620*/  LDSM.16.MT88.4 R172, [R231+0x3100] ;  /* 0x00310000e7ac783b */ /* 0x000fe80000004200 */
[----:B------:R1:W2:Y:S02]  /*5630*/  MUFU.EX2 R84, R3 ;  /* 0x0000000300547308 */ /* 0x0002a40000000800 */
[----:B-1----:R-:W-:Y:S01]  /*5640*/  FFMA.FTZ R3, R223, c[0x0][0x2d0], -R7 ;  /* 0x0000b400df037a23 */ /* 0x002fe20000010807 */
[----:B--2---:R-:W-:Y:S01]  /*5650*/  F2FP.PACK_AB R11, R84, R83 ;  /* 0x00000053540b723e */ /* 0x004fe200000000ff */
[----:B------:R-:W-:-:S04]  /*5660*/  IMAD.MOV.U32 R223, RZ, RZ, R128 ;  /* 0x000000ffffdf7224 */ /* 0x000fc800078e0080 */
[----:B------:R1:W-:Y:S02]  /*5670*/  MUFU.EX2 R82, R3 ;  /* 0x0000000300527308 */ /* 0x0003e40000000800 */
[C---:B------:R-:W-:Y:S08]  /*5680*/  HMMA.16816.F32 R144, R8.reuse, R24, R144 ;  /* 0x000000180890723c */ /* 0x040ff00000001890 */
[----:B------:R-:W-:Y:S01]  /*5690*/  HMMA.16816.F32 R152, R8, R26, R152 ;  /* 0x0000001a0898723c */ /* 0x000fe20000001898 */
[----:B-1----:R-:W-:-:S04]  /*56a0*/  FFMA.FTZ R3, R221, c[0x0][0x2d0], -R7 ;  /* 0x0000b400dd037a23 */ /* 0x002fc80000010807 */
[----:B------:R1:W2:Y:S03]  /*56b0*/  MUFU.EX2 R81, R3 ;  /* 0x0000000300517308 */ /* 0x0002a60000000800 */
[C---:B---3--:R-:W-:Y:S08]  /*56c0*/  HMMA.16816.F32 R164, R8.reuse, R20, R164 ;  /* 0x0000001408a4723c */ /* 0x048ff000000018a4 */
[----:B------:R-:W-:Y:S01]  /*56d0*/  HMMA.16816.F32 R168, R8, R22, R168 ;  /* 0x0000001608a8723c */ /* 0x000fe200000018a8 */
[----:B-1----:R-:W-:-:S07]  /*56e0*/  FFMA.FTZ R3, R251, c[0x0][0x2d0], -R7 ;  /* 0x0000b400fb037a23 */ /* 0x002fce0000010807 */
[C---:B------:R-:W-:Y:S01]  /*56f0*/  HMMA.16816.F32 R180, R8.reuse, R16, R180 ;  /* 0x0000001008b4723c */ /* 0x040fe200000018b4 */
[----:B------:R1:W-:Y:S07]  /*5700*/  MUFU.EX2 R80, R3 ;  /* 0x0000000300507308 */ /* 0x0003ee0000000800 */
[C---:B------:R-:W-:Y:S08]  /*5710*/  HMMA.16816.F32 R116, R8.reuse, R18, R76 ;  /* 0x000000120874723c */ /* 0x040ff0000000184c */
[----:B------:R-:W-:Y:S01]  /*5720*/  HMMA.16816.F32 R72, R8, R12, R72 ;  /* 0x0000000c0848723c */ /* 0x000fe20000001848 */
[----:B-1----:R-:W-:-:S04]  /*5730*/  FFMA.FTZ R3, R252, c[0x0][0x2d0], -R7 ;  /* 0x0000b400fc037a23 */ /* 0x002fc80000010807 */
        /* <DEDUP_REMOVED lines=9> */
[----:B------:R1:W2:Y:S01]  /*57d0*/  MUFU.EX2 R61, R3 ;  /* 0x00000003003d7308 */ /* 0x0002a20000000800 */
[----:B------:R-:W-:Y:S02]  /*57e0*/  IMAD.MOV.U32 R151, RZ, RZ, R139 ;  /* 0x000000ffff977224 */ /* 0x000fe400078e008b */
[----:B------:R-:W-:Y:S02]  /*57f0*/  IMAD.MOV.U32 R139, RZ, RZ, R122 ;  /* 0x000000ffff8b7224 */ /* 0x000fe400078e007a */
[----:B------:R-:W-:Y:S01]  /*5800*/  LDSM.16.MT88.4 R120, [R229+0x3100] ;  /* 0x00310000e578783b */ /* 0x000fe20000004200 */
[--C-:B-1----:R-:W-:Y:S01]  /*5810*/  FFMA.FTZ R3, R159, c[0x0][0x2d0], -R0.reuse ;  /* 0x0000b4009f037a23 */ /* 0x102fe20000010800 */
[----:B--2---:R-:W-:Y:S02]  /*5820*/  F2FP.PACK_AB R9, R61, R62 ;  /* 0x0000003e3d09723e */ /* 0x004fe400000000ff */
[----:B------:R-:W1:Y:S01]  /*5830*/  LDSM.16.MT88.4 R156, [R228+0x3100] ;  /* 0x00310000e49c783b */ /* 0x000e620000004200 */
[----:B------:R2:W-:Y:S02]  /*5840*/  MUFU.EX2 R60, R3 ;  /* 0x00000003003c7308 */ /* 0x0005e40000000800 */
[----:B--2---:R-:W-:-:S06]  /*5850*/  FFMA.FTZ R3, R132, c[0x0][0x2d0], -R0 ;  /* 0x0000b40084037a23 */ /* 0x004fcc0000010800 */
[----:B------:R2:W3:Y:S02]  /*5860*/  MUFU.EX2 R31, R3 ;  /* 0x00000003001f7308 */ /* 0x0004e40000000800 */
[----:B--2---:R-:W-:Y:S01]  /*5870*/  FFMA.FTZ R3, R216, c[0x0][0x2d0], -R6 ;  /* 0x0000b400d8037a23 */ /* 0x004fe20000010806 */
[----:B---3--:R-:W-:-:S05]  /*5880*/  F2FP.PACK_AB R11, R31, R60 ;  /* 0x0000003c1f0b723e */ /* 0x008fca00000000ff */
[----:B------:R2:W-:Y:S02]  /*5890*/  MUFU.EX2 R29, R3 ;  /* 0x00000003001d7308 */ /* 0x0005e40000000800 */
[C---:B------:R-:W-:Y:S08]  /*58a0*/  HMMA.16816.F32 R56, R8.reuse, R26, R56 ;  /* 0x0000001a0838723c */ /* 0x040ff00000001838 */
[----:B------:R-:W-:Y:S01]  /*58b0*/  HMMA.16816.F32 R64, R8, R24, R64 ;  /* 0x000000180840723c */ /* 0x000fe20000001840 */
[----:B--2---:R-:W-:-:S04]  /*58c0*/  FFMA.FTZ R3, R177, c[0x0][0x2d0], -R6 ;  /* 0x0000b400b1037a23 */ /* 0x004fc80000010806 */
[----:B------:R2:W3:Y:S03]  /*58d0*/  MUFU.EX2 R30, R3 ;  /* 0x00000003001e7308 */ /* 0x0004e60000000800 */
[C---:B------:R-:W-:Y:S05]  /*58e0*/  HMMA.16816.F32 R48, R8.reuse, R22, R48 ;  /* 0x000000160830723c */ /* 0x040fea0000001830 */
[----:B------:R4:W-:Y:S03]  /*58f0*/  MUFU.EX2 R22, R4 ;  /* 0x0000000400167308 */ /* 0x0009e60000000800 */
[----:B------:R-:W-:Y:S01]  /*5900*/  HMMA.16816.F32 R44, R8, R12, R44 ;  /* 0x0000000c082c723c */ /* 0x000fe2000000182c */
[----:B--2---:R-:W-:-:S07]  /*5910*/  FFMA.FTZ R3, R217, c[0x0][0x2d0], -R6 ;  /* 0x0000b400d9037a23 */ /* 0x004fce0000010806 */
[C---:B------:R-:W-:Y:S01]  /*5920*/  HMMA.16816.F32 R52, R8.reuse, R20, R52 ;  /* 0x000000140834723c */ /* 0x040fe20000001834 */
[--C-:B------:R-:W-:Y:S01]  /*5930*/  FFMA.FTZ R12, R222, c[0x0][0x2d0], -R0.reuse ;  /* 0x0000b400de0c7a23 */ /* 0x100fe20000010800 */
[----:B---3--:R-:W-:Y:S01]  /*5940*/  F2FP.PACK_AB R132, R30, R29 ;  /* 0x0000001d1e84723e */ /* 0x008fe200000000ff */
[----:B------:R2:W-:Y:S01]  /*5950*/  MUFU.EX2 R28, R3 ;  /* 0x00000003001c7308 */ /* 0x0005e20000000800 */
[----:B------:R-:W-:Y:S02]  /*5960*/  FADD.FTZ R13, R184, R203 ;  /* 0x000000cbb80d7221 */ /* 0x000fe40000010000 */
[----:B------:R-:W-:Y:S02]  /*5970*/  IMAD.MOV.U32 R203, RZ, RZ, R149 ;  /* 0x000000ffffcb7224 */ /* 0x000fe400078e0095 */
[----:B----4-:R-:W-:Y:S01]  /*5980*/  FFMA.FTZ R4, R249, c[0x0][0x2d0], -R0 ;  /* 0x0000b400f9047a23 */ /* 0x010fe20000010800 */
[----:B------:R-:W-:Y:S01]  /*5990*/  HMMA.16816.F32 R36, R8, R14, R36 ;  /* 0x0000000e0824723c */ /* 0x000fe20000001824 */
[----:B------:R-:W-:-:S07]  /*59a0*/  FADD.FTZ R20, R176, R135 ;  /* 0x00000087b0147221 */ /* 0x000fce0000010000 */
[C---:B------:R-:W-:Y:S01]  /*59b0*/  HMMA.16816.F32 R32, R8.reuse, R16, R32 ;  /* 0x000000100820723c */ /* 0x040fe20000001820 */
[----:B--2---:R-:W-:Y:S02]  /*59c0*/  FFMA.FTZ R3, R218, c[0x0][0x2d0], -R6 ;  /* 0x0000b400da037a23 */ /* 0x004fe40000010806 */
[--C-:B------:R-:W-:Y:S02]  /*59d0*/  FFMA.FTZ R6, R248, c[0x0][0x2d0], -R0.reuse ;  /* 0x0000b400f8067a23 */ /* 0x100fe40000010800 */
[----:B------:R2:W3:Y:S01]  /*59e0*/  MUFU.EX2 R27, R3 ;  /* 0x00000003001b7308 */ /* 0x0004e20000000800 */
[----:B------:R-:W-:Y:S02]  /*59f0*/  FFMA.FTZ R0, R219, c[0x0][0x2d0], -R0 ;  /* 0x0000b400db007a23 */ /* 0x000fe40000010800 */
[----:B------:R-:W-:Y:S01]  /*5a00*/  HMMA.16816.F32 R40, R8, R18, R40 ;  /* 0x000000120828723c */ /* 0x000fe20000001828 */
[----:B------:R-:W4:Y:S04]  /*5a10*/  LDSM.16.MT88.4 R16, [R230+0x3100] ;  /* 0x00310000e610783b */ /* 0x000f280000004200 */
[----:B------:R5:W-:Y:S01]  /*5a20*/  MUFU.EX2 R10, R4 ;  /* 0x00000004000a7308 */ /* 0x000be20000000800 */
[----:B--2---:R-:W-:-:S07]  /*5a30*/  FFMA.FTZ R3, R178, c[0x0][0x2d0], -R5 ;  /* 0x0000b400b2037a23 */ /* 0x004fce0000010805 */
[----:B------:R-:W-:Y:S01]  /*5a40*/  MUFU.EX2 R11, R12 ;  /* 0x0000000c000b7308 */ /* 0x000fe20000000800 */
[----:B---3--:R-:W-:Y:S01]  /*5a50*/  F2FP.PACK_AB R134, R27, R28 ;  /* 0x0000001c1b86723e */ /* 0x008fe200000000ff */
[----:B-----5:R-:W-:-:S06]  /*5a60*/  FADD.FTZ R4, R163, R186 ;  /* 0x000000baa3047221 */ /* 0x020fcc0000010000 */
[----:B------:R2:W-:Y:S01]  /*5a70*/  MUFU.EX2 R26, R3 ;  /* 0x00000003001a7308 */ /* 0x0005e20000000800 */
[----:B------:R-:W-:-:S07]  /*5a80*/  FADD.FTZ R4, R151, R4 ;  /* 0x0000000497047221 */ /* 0x000fce0000010000 */
[----:B------:R3:W-:Y:S01]  /*5a90*/  MUFU.EX2 R12, R0 ;  /* 0x00000000000c7308 */ /* 0x0007e20000000800 */
[----:B--2---:R-:W-:-:S07]  /*5aa0*/  FFMA.FTZ R3, R179, c[0x0][0x2d0], -R5 ;  /* 0x0000b400b3037a23 */ /* 0x004fce0000010805 */
[----:B------:R2:W-:Y:S01]  /*5ab0*/  MUFU.EX2 R9, R6 ;  /* 0x0000000600097308 */ /* 0x0005e20000000800 */
[----:B---3--:R-:W-:-:S07]  /*5ac0*/  FADD.FTZ R0, R246, R20 ;  /* 0x00000014f6007221 */ /* 0x008fce0000010000 */
[----:B------:R3:W5:Y:S01]  /*5ad0*/  MUFU.EX2 R25, R3 ;  /* 0x0000000300197308 */ /* 0x0007620000000800 */
[----:B--2---:R-:W-:-:S04]  /*5ae0*/  FADD.FTZ R6, R247, R0 ;  /* 0x00000000f7067221 */ /* 0x004fc80000010000 */
[----:B------:R-:W-:Y:S02]  /*5af0*/  FADD.FTZ R6, R226, R6 ;  /* 0x00000006e2067221 */ /* 0x000fe40000010000 */
[--C-:B---3--:R-:W-:Y:S01]  /*5b00*/  FFMA.FTZ R3, R220, c[0x0][0x2d0], -R5.reuse ;  /* 0x0000b400dc037a23 */ /* 0x108fe20000010805 */
[----:B-----5:R-:W-:Y:S01]  /*5b10*/  F2FP.PACK_AB R133, R25, R26 ;  /* 0x0000001a1985723e */ /* 0x020fe200000000ff */
[----:B------:R-:W-:Y:S02]  /*5b20*/  FADD.FTZ R8, R225, R6 ;  /* 0x00000006e1087221 */ /* 0x000fe40000010000 */
[----:B------:R2:W-:Y:S02]  /*5b30*/  MUFU.EX2 R24, R3 ;  /* 0x0000000300187308 */ /* 0x0005e40000000800 */
[----:B--2---:R-:W-:Y:S02]  /*5b40*/  FFMA.FTZ R3, R250, c[0x0][0x2d0], -R5 ;  /* 0x0000b400fa037a23 */ /* 0x004fe40000010805 */
[----:B------:R-:W-:-:S04]  /*5b50*/  FFMA.FTZ R5, R202, c[0x0][0x2d0], -R7 ;  /* 0x0000b400ca057a23 */ /* 0x000fc80000010807 */
[----:B------:R2:W3:Y:S01]  /*5b60*/  MUFU.EX2 R23, R3 ;  /* 0x0000000300177308 */ /* 0x0004e20000000800 */
[----:B------:R-:W-:-:S07]  /*5b70*/  IMAD.MOV.U32 R202, RZ, RZ, R161 ;  /* 0x000000ffffca7224 */ /* 0x000fce00078e00a1 */
[----:B------:R5:W-:Y:S01]  /*5b80*/  MUFU.EX2 R15, R5 ;  /* 0x00000005000f7308 */ /* 0x000be20000000800 */
[--C-:B--2---:R-:W-:Y:S01]  /*5b90*/  FFMA.FTZ R3, R204, c[0x0][0x2d0], -R7.reuse ;  /* 0x0000b400cc037a23 */ /* 0x104fe20000010807 */
[----:B---3--:R-:W-:Y:S01]  /*5ba0*/  F2FP.PACK_AB R135, R23, R24 ;  /* 0x000000181787723e */ /* 0x008fe200000000ff */
[----:B------:R-:W-:Y:S01]  /*5bb0*/  FFMA.FTZ R7, R187, c[0x0][0x2d0], -R7 ;  /* 0x0000b400bb077a23 */ /* 0x000fe20000010807 */
[----:B------:R-:W-:-:S04]  /*5bc0*/  F2FP.PACK_AB R187, R12, R11 ;  /* 0x0000000b0cbb723e */ /* 0x000fc800000000ff */
[----:B------:R2:W3:Y:S01]  /*5bd0*/  MUFU.EX2 R21, R3 ;  /* 0x0000000300157308 */ /* 0x0004e20000000800 */
[----:B------:R-:W-:Y:S02]  /*5be0*/  IMAD.MOV.U32 R204, RZ, RZ, R160 ;  /* 0x000000ffffcc7224 */ /* 0x000fe400078e00a0 */
[----:B-----5:R-:W-:Y:S01]  /*5bf0*/  FADD.FTZ R5, R130, R185 ;  /* 0x000000b982057221 */ /* 0x020fe20000010000 */
[----:B------:R-:W-:Y:S01]  /*5c00*/  F2FP.PACK_AB R185, R9, R10 ;  /* 0x0000000a09b9723e */ /* 0x000fe200000000ff */
[C---:B-1----:R-:W-:Y:S03]  /*5c10*/  HMMA.16816.F32 R144, R132.reuse, R156, R144 ;  /* 0x0000009c8490723c */ /* 0x042fe60000001890 */
[----:B------:R1:W5:Y:S05]  /*5c20*/  MUFU.EX2 R14, R7 ;  /* 0x00000007000e7308 */ /* 0x00036a0000000800 */
[----:B------:R-:W-:Y:S01]  /*5c30*/  HMMA.16816.F32 R152, R132, R158, R152 ;  /* 0x0000009e8498723c */ /* 0x000fe20000001898 */
[----:B--2---:R-:W-:Y:S01]  /*5c40*/  FADD.FTZ R3, R162, R13 ;  /* 0x0000000da2037221 */ /* 0x004fe20000010000 */
[----:B---3--:R-:W-:-:S06]  /*5c50*/  F2FP.PACK_AB R184, R21, R22 ;  /* 0x0000001615b8723e */ /* 0x008fcc00000000ff */
[C---:B------:R-:W-:Y:S01]  /*5c60*/  HMMA.16816.F32 R164, R132.reuse, R172, R164 ;  /* 0x000000ac84a4723c */ /* 0x040fe200000018a4 */
[----:B-1----:R-:W-:Y:S01]  /*5c70*/  FADD.FTZ R7, R150, R5 ;  /* 0x0000000596077221 */ /* 0x002fe20000010000 */
[----:B-----5:R-:W-:Y:S01]  /*5c80*/  F2FP.PACK_AB R186, R14, R15 ;  /* 0x0000000f0eba723e */ /* 0x020fe200000000ff */
        /* <DEDUP_REMOVED lines=33> */
[----:B----4-:R-:W-:Y:S01]  /*5ea0*/  HMMA.16816.F32 R128, R132, R16, R72 ;  /* 0x000000108480723c */ /* 0x010fe20000001848 */
        /* <DEDUP_REMOVED lines=75> */
[----:B------:R1:W-:Y:S01]  /*6360*/  STL [R1], R6 ;  /* 0x0000000601007387 */ /* 0x0003e20000100800 */
[----:B------:R-:W-:-:S03]  /*6370*/  FADD.FTZ R0, R23, R5 ;  /* 0x0000000517007221 */ /* 0x000fc60000010000 */
[----:B------:R1:W-:Y:S04]  /*6380*/  STL [R1+0x8], R4 ;  /* 0x0000080401007387 */ /* 0x0003e80000100800 */
[----:B------:R1:W-:Y:S04]  /*6390*/  STL [R1+0xc], R0 ;  /* 0x00000c0001007387 */ /* 0x0003e80000100800 */
[----:B------:R1:W-:Y:S01]  /*63a0*/  STL [R1+0x4], R3 ;  /* 0x0000040301007387 */ /* 0x0003e20000100800 */
[----:B------:R-:W-:Y:S05]  /*63b0*/  @!P0 BRA `(.L_x_767) ;  /* 0x00003ef000008947 */ /* 0x000fea0003800000 */
[----:B------:R-:W2:Y:S01]  /*63c0*/  LDL.LU R140, [R1+0x38] ;  /* 0x00003800018c7983 */ /* 0x000ea20000300800 */
[----:B-1----:R-:W-:Y:S01]  /*63d0*/  IMAD.MOV.U32 R3, RZ, RZ, R137 ;  /* 0x000000ffff037224 */ /* 0x002fe200078e0089 */
[----:B------:R-:W-:Y:S01]  /*63e0*/  MOV R142, R2 ;  /* 0x00000002008e7202 */ /* 0x000fe20000000f00 */
[----:B------:R-:W-:Y:S01]  /*63f0*/  IMAD.MOV.U32 R0, RZ, RZ, R138 ;  /* 0x000000ffff007224 */ /* 0x000fe200078e008a */
[----:B------:R-:W3:Y:S01]  /*6400*/  LDL.LU.64 R202, [R1+0x30] ;  /* 0x0000300001ca7983 */ /* 0x000ee20000300a00 */
[----:B------:R-:W-:Y:S01]  /*6410*/  IMAD.MOV.U32 R139, RZ, RZ, R136 ;  /* 0x000000ffff8b7224 */ /* 0x000fe200078e0088 */
[----:B--2---:R-:W-:-:S02]  /*6420*/  IADD3 R246, R140, -0x2, RZ ;  /* 0xfffffffe8cf67810 */ /* 0x004fc40007ffe0ff */
[----:B------:R-:W2:Y:S01]  /*6430*/  LDL.LU.64 R140, [R1+0x40] ;  /* 0x00004000018c7983 */ /* 0x000ea20000300a00 */
[----:B---3--:R-:W-:Y:S02]  /*6440*/  MOV R5, R203 ;  /* 0x000000cb00057202 */ /* 0x008fe40000000f00 */
[----:B--2---:R-:W-:-:S05]  /*6450*/  MOV R4, R140 ;  /* 0x0000008c00047202 */ /* 0x004fca0000000f00 */
[----:B------:R1:W-:Y:S02]  /*6460*/  STL.64 [R1+0x18], R4 ;  /* 0x0000180401007387 */ /* 0x0003e40000100a00 */
.L_x_768:
        /* <DEDUP_REMOVED lines=10> */
[----:B------:R-:W-:Y:S08]  /*6510*/  LDSM.16.M88.4 R112, [R234+0x7100] ;  /* 0x00710000ea70783b */ /* 0x000ff00000000200 */
[----:B------:R-:W3:Y:S08]  /*6520*/  LDSM.16.M88.4 R16, [R143+0x3900] ;  /* 0x003900008f10783b */ /* 0x000ef00000000200 */
[----:B------:R-:W4:Y:S08]  /*6530*/  LDSM.16.M88.4 R108, [R234+0x9100] ;  /* 0x00910000ea6c783b */ /* 0x000f300000000200 */
[----:B------:R-:W5:Y:S08]  /*6540*/  LDSM.16.M88.4 R32, [R143+0x4100] ;  /* 0x004100008f20783b */ /* 0x000f700000000200 */
        /* <DEDUP_REMOVED lines=10> */
[-C--:B-----5:R-:W-:Y:S06]  /*65f0*/  HMMA.16816.F32 R20, R112, R32.reuse, RZ ;  /* 0x000000207014723c */ /* 0x0a0fec00000018ff */
[----:B------:R-:W5:Y:S02]  /*6600*/  LDSM.16.M88.4 R196, [R238] ;  /* 0x00000000eec4783b */ /* 0x000f640000000200 */
        /* <DEDUP_REMOVED lines=15> */
[----:B------:R-:W5:Y:S06]  /*6700*/  LDL.64 R250, [R1+0x20] ;  /* 0x0000200001fa7983 */ /* 0x000f6c0000100a00 */
[----:B------:R-:W5:Y:S01]  /*6710*/  LDL.64 R248, [R1+0x28] ;  /* 0x0000280001f87983 */ /* 0x000f620000100a00 */
[C---:B------:R-:W-:Y:S08]  /*6720*/  HMMA.16816.F32 R56, R108.reuse, R64, RZ ;  /* 0x000000406c38723c */ /* 0x040ff000000018ff */
[-C--:B------:R-:W-:Y:S08]  /*6730*/  HMMA.16816.F32 R60, R108, R66.reuse, RZ ;  /* 0x000000426c3c723c */ /* 0x080ff000000018ff */
[C---:B------:R-:W-:Y:S08]  /*6740*/  HMMA.16816.F32 R64, R112.reuse, R66, RZ ;  /* 0x000000427040723c */ /* 0x040ff000000018ff */
[-C--:B-1----:R-:W-:Y:S01]  /*6750*/  HMMA.16816.F32 R68, R112, R80.reuse, RZ ;  /* 0x000000507044723c */ /* 0x082fe200000018ff */
[----:B--2---:R-:W-:Y:S07]  /*6760*/  IMAD.WIDE.U32 R84, R84, 0x70, R72 ;  /* 0x0000007054547825 */ /* 0x004fee00078e0048 */
[C---:B------:R-:W-:Y:S04]  /*6770*/  HMMA.16816.F32 R72, R108.reuse, R80, RZ ;  /* 0x000000506c48723c */ /* 0x040fe800000018ff */
[----:B------:R-:W-:Y:S02]  /*6780*/  LEA R88, P0, R84, c[0x0][0x1f8], 0x1 ;  /* 0x00007e0054587a11 */ /* 0x000fe400078008ff */
[----:B------:R-:W-:Y:S02]  /*6790*/  IADD3 R2, R85, R2, RZ ;  /* 0x0000000255027210 */ /* 0x000fe40007ffe0ff */
[----:B------:R-:W-:Y:S01]  /*67a0*/  IADD3 R92, P1, R88, UR7, RZ ;  /* 0x00000007585c7c10 */ /* 0x000fe2000ff3e0ff */
[-C--:B------:R-:W-:Y:S03]  /*67b0*/  HMMA.16816.F32 R76, R108, R82.reuse, RZ ;  /* 0x000000526c4c723c */ /* 0x080fe600000018ff */
[----:B------:R-:W-:Y:S02]  /*67c0*/  LEA.HI.X R89, R84, c[0x0][0x1fc], R2, 0x1, P0 ;  /* 0x00007f0054597a11 */ /* 0x000fe400000f0c02 */
[----:B------:R-:W-:Y:S03]  /*67d0*/  IADD3 R94, P0, R92, UR7, RZ ;  /* 0x000000075c5e7c10 */ /* 0x000fe6000ff1e0ff */
[----:B------:R-:W-:Y:S01]  /*67e0*/  @!PT LDS RZ, [RZ] ;  /* 0x00000000fffff984 */ /* 0x000fe20000000800 */
[----:B------:R-:W-:Y:S01]  /*67f0*/  @!PT LDS RZ, [RZ] ;  /* 0x00000000fffff984 */ /* 0x000fe20000000800 */
[----:B------:R-:W-:Y:S01]  /*6800*/  @!PT LDS RZ, [RZ] ;  /* 0x00000000fffff984 */ /* 0x000fe20000000800 */
[----:B------:R1:W-:Y:S01]  /*6810*/  LDGSTS.E.BYPASS.LTC128B.128 [R245+0x100], [R88.64], !P2 ;  /* 0x0010000058f57fae */ /* 0x0003e2000d101d48 */
[----:B------:R-:W-:Y:S01]  /*6820*/  IADD3.X R93, R89, UR5, RZ, P1, !PT ;  /* 0x00000005595d7c10 */ /* 0x000fe20008ffe4ff */
[C---:B------:R-:W-:Y:S03]  /*6830*/  HMMA.16816.F32 R80, R112.reuse, R82, RZ ;  /* 0x000000527050723c */ /* 0x040fe600000018ff */
[----:B------:R-:W-:Y:S03]  /*6840*/  IADD3.X R95, R93, UR5, RZ, P0, !PT ;  /* 0x000000055d5f7c10 */ /* 0x000fe600087fe4ff */
[----:B------:R2:W-:Y:S01]  /*6850*/  LDGSTS.E.BYPASS.LTC128B.128 [R245+0x900], [R92.64], !P2 ;  /* 0x009000005cf57fae */ /* 0x0005e2000d101d48 */
[----:B------:R-:W-:Y:S01]  /*6860*/  IADD3 R102, P1, R94, UR7, RZ ;  /* 0x000000075e667c10 */ /* 0x000fe2000ff3e0ff */
[-C--:B---3--:R-:W-:Y:S04]  /*6870*/  HMMA.16816.F32 R84, R112, R96.reuse, RZ ;  /* 0x000000607054723c */ /* 0x088fe800000018ff */
[----:B------:R-:W-:Y:S02]  /*6880*/  IADD3.X R103, R95, UR5, RZ, P1, !PT ;  /* 0x000000055f677c10 */ /* 0x000fe40008ffe4ff */
[----:B------:R2:W-:Y:S08]  /*6890*/  LDGSTS.E.BYPASS.LTC128B.128 [R245+0x1100], [R94.64], !P2 ;  /* 0x011000005ef57fae */ /* 0x0005f0000d101d48 */
[----:B------:R3:W-:Y:S01]  /*68a0*/  LDGSTS.E.BYPASS.LTC128B.128 [R245+0x1900], [R102.64], !P2 ;  /* 0x0190000066f57fae */ /* 0x0007e2000d101d48 */
[C---:B-1----:R-:W-:Y:S07]  /*68b0*/  HMMA.16816.F32 R88, R108.reuse, R96, RZ ;  /* 0x000000606c58723c */ /* 0x042fee00000018ff */
[----:B------:R-:W-:Y:S05]  /*68c0*/  IADD3 R96, P0, R102, UR7, RZ ;  /* 0x0000000766607c10 */ /* 0x000fea000ff1e0ff */
[----:B------:R-:W-:Y:S02]  /*68d0*/  IADD3.X R97, R103, UR5, RZ, P0, !PT ;  /* 0x0000000567617c10 */ /* 0x000fe400087fe4ff */
[----:B------:R-:W-:Y:S01]  /*68e0*/  IADD3 R100, P1, R96, UR7, RZ ;  /* 0x0000000760647c10 */ /* 0x000fe2000ff3e0ff */
[-C--:B--2---:R-:W-:Y:S02]  /*68f0*/  HMMA.16816.F32 R92, R108, R98.reuse, RZ ;  /* 0x000000626c5c723c */ /* 0x084fe400000018ff */
[----:B------:R1:W-:Y:S01]  /*6900*/  LDGSTS.E.BYPASS.LTC128B.128 [R245+0x2100], [R96.64], !P2 ;  /* 0x0210000060f57fae */ /* 0x0003e2000d101d48 */
[----:B------:R-:W-:Y:S02]  /*6910*/  IADD3.X R101, R97, UR5, RZ, P1, !PT ;  /* 0x0000000561657c10 */ /* 0x000fe40008ffe4ff */
[----:B---3--:R-:W-:Y:S05]  /*6920*/  IADD3 R102, P0, R100, UR7, RZ ;  /* 0x0000000764667c10 */ /* 0x008fea000ff1e0ff */
[----:B------:R4:W-:Y:S02]  /*6930*/  LDGSTS.E.BYPASS.LTC128B.128 [R245+0x2900], [R100.64], !P2 ;  /* 0x0290000064f57fae */ /* 0x0009e4000d101d48 */
[----:B------:R-:W-:Y:S02]  /*6940*/  IADD3.X R103, R101, UR5, RZ, P0, !PT ;  /* 0x0000000565677c10 */ /* 0x000fe400087fe4ff */
[C---:B------:R-:W-:Y:S02]  /*6950*/  ISETP.GT.AND P0, PT, R246.reuse, RZ, PT ;  /* 0x000000fff600720c */ /* 0x040fe40003f04270 */
[----:B------:R-:W-:Y:S02]  /*6960*/  IADD3 R246, R246, -0x1, RZ ;  /* 0xfffffffff6f67810 */ /* 0x000fe40007ffe0ff */
[----:B------:R4:W-:Y:S08]  /*6970*/  LDGSTS.E.BYPASS.LTC128B.128 [R245+0x3100], [R102.64], !P2 ;  /* 0x0310000066f57fae */ /* 0x0009f0000d101d48 */
[----:B------:R-:W0:Y:S01]  /*6980*/  LDGDEPBAR ;  /* 0x00000000000079af */ /* 0x000e220000000000 */
[C---:B-1----:R-:W-:Y:S08]  /*6990*/  HMMA.16816.F32 R96, R112.reuse, R98, RZ ;  /* 0x000000627060723c */ /* 0x042ff000000018ff */
[-C--:B----4-:R-:W-:Y:S08]  /*69a0*/  HMMA.16816.F32 R100, R112, R188.reuse, RZ ;  /* 0x000000bc7064723c */ /* 0x090ff000000018ff */
[C---:B------:R-:W-:Y:S08]  /*69b0*/  HMMA.16816.F32 R104, R108.reuse, R188, RZ ;  /* 0x000000bc6c68723c */ /* 0x040ff000000018ff */
[-C--:B------:R-:W-:Y:S08]  /*69c0*/  HMMA.16816.F32 R108, R108, R190.reuse, RZ ;  /* 0x000000be6c6c723c */ /* 0x080ff000000018ff */
[----:B------:R-:W-:Y:S01]  /*69d0*/  HMMA.16816.F32 R112, R112, R190, RZ ;  /* 0x000000be7070723c */ /* 0x000fe200000018ff */
[----:B------:R-:W-:Y:S07]  /*69e0*/  LDSM.16.M88.4 R188, [R235+0x7100] ;  /* 0x00710000ebbc783b */ /* 0x000fee0000000200 */
[-C--:B-----5:R-:W-:Y:S08]  /*69f0*/  HMMA.16816.F32 R4, R192, R196.reuse, R4 ;  /* 0x000000c4c004723c */ /* 0x0a0ff00000001804 */
        /* <DEDUP_REMOVED lines=32> */
[----:B------:R-:W5:Y:S07]  /*6c00*/  LDSM.16.M88.4 R200, [R233+0x5100] ;  /* 0x00510000e9c8783b */ /* 0x000f6e0000000200 */
        /* <DEDUP_REMOVED lines=17> */
[-C--:B-----5:R-:W-:Y:S08]  /*6d20*/  HMMA.16816.F32 R52, R188, R200.reuse, R52 ;  /* 0x000000c8bc34723c */ /* 0x0a0ff00000001834 */
        /* <DEDUP_REMOVED lines=165> */
[----:B------:R-:W-:Y:S01]  /*7780*/  FADD.FTZ R0, -R138, R0 ;  /* 0x000000008a007221 */ /* 0x000fe20000010100 */
        /* <DEDUP_REMOVED lines=23> */
[----:B------:R-:W-:Y:S02]  /*7900*/  FFMA.FTZ R4, R4, c[0x0][0x2d0], -R192 ;  /* 0x0000b40004047a23 */ /* 0x000fe400000108c0 */
[--C-:B------:R-:W-:Y:S02]  /*7910*/  FFMA.FTZ R22, R22, c[0x0][0x2d0], -R194.reuse ;  /* 0x0000b40016167a23 */ /* 0x100fe400000108c2 */
[--C-:B------:R-:W-:Y:S01]  /*7920*/  FFMA.FTZ R23, R23, c[0x0][0x2d0], -R194.reuse ;  /* 0x0000b40017177a23 */ /* 0x100fe200000108c2 */
[----:B-1----:R-:W-:Y:S01]  /*7930*/  FMNMX.FTZ R136, R136, R189, !PT ;  /* 0x000000bd88887209 */ /* 0x002fe20007810000 */
[--C-:B------:R-:W-:Y:S02]  /*7940*/  FFMA.FTZ R54, R54, c[0x0][0x2d0], -R194.reuse ;  /* 0x0000b40036367a23 */ /* 0x100fe400000108c2 */
[--C-:B------:R-:W-:Y:S01]  /*7950*/  FFMA.FTZ R55, R55, c[0x0][0x2d0], -R194.reuse ;  /* 0x0000b40037377a23 */ /* 0x100fe200000108c2 */
[----:B------:R1:W-:Y:S01]  /*7960*/  MUFU.EX2 R221, R4 ;  /* 0x0000000400dd7308 */ /* 0x0003e20000000800 */
[--C-:B------:R-:W-:Y:S02]  /*7970*/  FFMA.FTZ R6, R6, c[0x0][0x2d0], -R194.reuse ;  /* 0x0000b40006067a23 */ /* 0x100fe400000108c2 */
[--C-:B------:R-:W-:Y:S02]  /*7980*/  FFMA.FTZ R66, R66, c[0x0][0x2d0], -R194.reuse ;  /* 0x0000b40042427a23 */ /* 0x100fe400000108c2 */
[----:B--2---:R-:W-:Y:S02]  /*7990*/  FADD.FTZ R2, -R137, R3 ;  /* 0x0000000389027221 */ /* 0x004fe40000010100 */
[----:B------:R-:W2:Y:S01]  /*79a0*/  SHFL.BFLY PT, R3, R0, 0x2, 0x1f ;  /* 0x0c401f0000037f89 */ /* 0x000ea200000e0000 */
[--C-:B------:R-:W-:Y:S02]  /*79b0*/  FFMA.FTZ R67, R67, c[0x0][0x2d0], -R194.reuse ;  /* 0x0000b40043437a23 */ /* 0x100fe400000108c2 */
[----:B------:R-:W-:Y:S01]  /*79c0*/  MUFU.EX2 R219, R6 ;  /* 0x0000000600db7308 */ /* 0x000fe20000000800 */
[----:B------:R-:W-:Y:S02]  /*79d0*/  FMUL.FTZ R2, R2, c[0x0][0x2d0] ;  /* 0x0000b40002027a20 */ /* 0x000fe40000410000 */
[--C-:B------:R-:W-:Y:S02]  /*79e0*/  FFMA.FTZ R70, R70, c[0x0][0x2d0], -R194.reuse ;  /* 0x0000b40046467a23 */ /* 0x100fe400000108c2 */
[--C-:B------:R-:W-:Y:S02]  /*79f0*/  FFMA.FTZ R71, R71, c[0x0][0x2d0], -R194.reuse ;  /* 0x0000b40047477a23 */ /* 0x100fe400000108c2 */
[----:B------:R-:W-:Y:S02]  /*7a00*/  FFMA.FTZ R7, R7, c[0x0][0x2d0], -R194 ;  /* 0x0000b40007077a23 */ /* 0x000fe400000108c2 */
[----:B------:R-:W-:Y:S01]  /*7a10*/  FMUL.FTZ R193, R136, c[0x0][0x2d0] ;  /* 0x0000b40088c17a20 */ /* 0x000fe20000410000 */
[----:B------:R4:W5:Y:S01]  /*7a20*/  MUFU.EX2 R140, R2 ;  /* 0x00000002008c7308 */ /* 0x0009620000000800 */
[----:B------:R-:W-:Y:S02]  /*7a30*/  FFMA.FTZ R5, R5, c[0x0][0x2d0], -R192 ;  /* 0x0000b40005057a23 */ /* 0x000fe400000108c0 */
[--C-:B------:R-:W-:Y:S01]  /*7a40*/  FFMA.FTZ R60, R60, c[0x0][0x2d0], -R193.reuse ;  /* 0x0000b4003c3c7a23 */ /* 0x100fe200000108c1 */
[----:B-1----:R-:W-:Y:S01]  /*7a50*/  @P0 SHF.R.S32.HI R4, RZ, 0x1f, R246 ;  /* 0x0000001fff040819 */ /* 0x002fe200000114f6 */
[--C-:B------:R-:W-:Y:S02]  /*7a60*/  FFMA.FTZ R61, R61, c[0x0][0x2d0], -R193.reuse ;  /* 0x0000b4003d3d7a23 */ /* 0x100fe400000108c1 */
[--C-:B------:R-:W-:Y:S02]  /*7a70*/  FFMA.FTZ R16, R16, c[0x0][0x2d0], -R192.reuse ;  /* 0x0000b40010107a23 */ /* 0x100fe400000108c0 */
[----:B------:R-:W-:Y:S01]  /*7a80*/  FFMA.FTZ R17, R17, c[0x0][0x2d0], -R192 ;  /* 0x0000b40011117a23 */ /* 0x000fe200000108c0 */
[----:B------:R-:W-:Y:S01]  /*7a90*/  MUFU.EX2 R220, R7 ;  /* 0x0000000700dc7308 */ /* 0x000fe20000000800 */
[----:B--2---:R-:W-:Y:S01]  /*7aa0*/  FMNMX.FTZ R0, R0, R3, !PT ;  /* 0x0000000300007209 */ /* 0x004fe20007810000 */
[--C-:B------:R-:W-:Y:S02]  /*7ab0*/  FFMA.FTZ R18, R18, c[0x0][0x2d0], -R194.reuse ;  /* 0x0000b40012127a23 */ /* 0x100fe400000108c2 */
[----:B------:R-:W-:Y:S02]  /*7ac0*/  FFMA.FTZ R19, R19, c[0x0][0x2d0], -R194 ;  /* 0x0000b40013137a23 */ /* 0x000fe400000108c2 */
[C---:B---3--:R-:W-:Y:S02]  /*7ad0*/  FMUL.FTZ R120, R141.reuse, R120 ;  /* 0x000000788d787220 */ /* 0x048fe40000410000 */
[----:B------:R-:W-:Y:S02]  /*7ae0*/  FMUL.FTZ R121, R141, R121 ;  /* 0x000000798d797220 */ /* 0x000fe40000410000 */
[----:B------:R-:W-:Y:S01]  /*7af0*/  MUFU.EX2 R224, R5 ;  /* 0x0000000500e07308 */ /* 0x000fe20000000800 */
[--C-:B------:R-:W-:Y:S02]  /*7b00*/  FFMA.FTZ R8, R8, c[0x0][0x2d0], -R193.reuse ;  /* 0x0000b40008087a23 */ /* 0x100fe400000108c1 */
[----:B------:R-:W-:Y:S02]  /*7b10*/  FFMA.FTZ R9, R9, c[0x0][0x2d0], -R193 ;  /* 0x0000b40009097a23 */ /* 0x000fe400000108c1 */
[----:B----4-:R-:W-:Y:S02]  /*7b20*/  FADD.FTZ R2, -R136, R139 ;  /* 0x0000008b88027221 */ /* 0x010fe40000010100 */
[----:B-----5:R-:W-:Y:S02]  /*7b30*/  FMUL.FTZ R122, R140, R122 ;  /* 0x0000007a8c7a7220 */ /* 0x020fe40000410000 */
[----:B------:R-:W-:Y:S01]  /*7b40*/  FMUL.FTZ R2, R2, c[0x0][0x2d0] ;  /* 0x0000b40002027a20 */ /* 0x000fe20000410000 */
[----:B------:R1:W-:Y:S01]  /*7b50*/  MUFU.EX2 R217, R8 ;  /* 0x0000000800d97308 */ /* 0x0003e20000000800 */
[C---:B------:R-:W-:Y:S02]  /*7b60*/  FMUL.FTZ R123, R140.reuse, R123 ;  /* 0x0000007b8c7b7220 */ /* 0x040fe40000410000 */
[C---:B------:R-:W-:Y:S02]  /*7b70*/  FMUL.FTZ R124, R141.reuse, R124 ;  /* 0x0000007c8d7c7220 */ /* 0x040fe40000410000 */
[----:B------:R-:W-:Y:S02]  /*7b80*/  FMUL.FTZ R125, R141, R125 ;  /* 0x0000007d8d7d7220 */ /* 0x000fe40000410000 */
[C---:B------:R-:W-:Y:S02]  /*7b90*/  FMUL.FTZ R126, R140.reuse, R126 ;  /* 0x0000007e8c7e7220 */ /* 0x040fe40000410000 */
[----:B------:R-:W-:Y:S01]  /*7ba0*/  FMUL.FTZ R127, R140, R127 ;  /* 0x0000007f8c7f7220 */ /* 0x000fe20000410000 */
[----:B------:R2:W3:Y:S01]  /*7bb0*/  MUFU.EX2 R139, R2 ;  /* 0x00000002008b7308 */ /* 0x0004e20000000800 */
[--C-:B------:R-:W-:Y:S02]  /*7bc0*/  FFMA.FTZ R56, R56, c[0x0][0x2d0], -R193.reuse ;  /* 0x0000b40038387a23 */ /* 0x100fe400000108c1 */
[--C-:B------:R-:W-:Y:S02]  /*7bd0*/  FFMA.FTZ R57, R57, c[0x0][0x2d0], -R193.reuse ;  /* 0x0000b40039397a23 */ /* 0x100fe400000108c1 */
[----:B------:R-:W-:Y:S02]  /*7be0*/  FFMA.FTZ R81, R81, c[0x0][0x2d0], -R192 ;  /* 0x0000b40051517a23 */ /* 0x000fe400000108c0 */
[--C-:B------:R-:W-:Y:S02]  /*7bf0*/  FFMA.FTZ R13, R13, c[0x0][0x2d0], -R193.reuse ;  /* 0x0000b4000d0d7a23 */ /* 0x100fe400000108c1 */
[--C-:B------:R-:W-:Y:S01]  /*7c00*/  FFMA.FTZ R25, R25, c[0x0][0x2d0], -R193.reuse ;  /* 0x0000b40019197a23 */ /* 0x100fe200000108c1 */
[----:B------:R4:W-:Y:S01]  /*7c10*/  MUFU.EX2 R218, R9 ;  /* 0x0000000900da7308 */ /* 0x0009e20000000800 */
[--C-:B------:R-:W-:Y:S02]  /*7c20*/  FFMA.FTZ R12, R12, c[0x0][0x2d0], -R193.reuse ;  /* 0x0000b4000c0c7a23 */ /* 0x100fe400000108c1 */
[--C-:B------:R-:W-:Y:S01]  /*7c30*/  FFMA.FTZ R24, R24, c[0x0][0x2d0], -R193.reuse ;  /* 0x0000b40018187a23 */ /* 0x100fe200000108c1 */
[----:B-1----:R-:W-:Y:S01]  /*7c40*/  @P0 MOV R8, R248 ;  /* 0x000000f800080202 */ /* 0x002fe20000000f00 */
[--C-:B------:R-:W-:Y:S01]  /*7c50*/  FFMA.FTZ R28, R28, c[0x0][0x2d0], -R193.reuse ;  /* 0x0000b4001c1c7a23 */ /* 0x100fe200000108c1 */
[----:B------:R-:W-:Y:S01]  /*7c60*/  MOV R248, c[0x0][0x1e4] ;  /* 0x0000790000f87a02 */ /* 0x000fe20000000f00 */
[----:B------:R-:W-:Y:S02]  /*7c70*/  FFMA.FTZ R29, R29, c[0x0][0x2d0], -R193 ;  /* 0x0000b4001d1d7a23 */ /* 0x000fe400000108c1 */
[----:B------:R-:W-:Y:S01]  /*7c80*/  FFMA.FTZ R35, R35, c[0x0][0x2d0], -R194 ;  /* 0x0000b40023237a23 */ /* 0x000fe200000108c2 */
[----:B------:R1:W-:Y:S01]  /*7c90*/  MUFU.EX2 R209, R13 ;  /* 0x0000000d00d17308 */ /* 0x0003e20000000800 */
[----:B------:R-:W-:Y:S02]  /*7ca0*/  @P0 IMAD R6, R4, c[0x0][0x1e0], RZ ;  /* 0x0000780004060a24 */ /* 0x000fe400078e02ff */
[----:B------:R-:W-:Y:S01]  /*7cb0*/  FFMA.FTZ R36, R36, c[0x0][0x2d0], -R192 ;  /* 0x0000b40024247a23 */ /* 0x000fe200000108c0 */
[----:B--2---:R-:W2:Y:S01]  /*7cc0*/  SHFL.BFLY PT, R2, R0, 0x1, 0x1f ;  /* 0x0c201f0000027f89 */ /* 0x004ea200000e0000 */
[C---:B---3--:R-:W-:Y:S02]  /*7cd0*/  FMUL.FTZ R116, R139.reuse, R116 ;  /* 0x000000748b747220 */ /* 0x048fe40000410000 */
[C---:B------:R-:W-:Y:S02]  /*7ce0*/  FMUL.FTZ R117, R139.reuse, R117 ;  /* 0x000000758b757220 */ /* 0x040fe40000410000 */
[C---:B------:R-:W-:Y:S01]  /*7cf0*/  FMUL.FTZ R128, R139.reuse, R128 ;  /* 0x000000808b807220 */ /* 0x040fe20000410000 */
[----:B------:R3:W-:Y:S01]  /*7d00*/  MUFU.EX2 R210, R12 ;  /* 0x0000000c00d27308 */ /* 0x0007e20000000800 */
[C---:B------:R-:W-:Y:S01]  /*7d10*/  @P0 IMAD.WIDE.U32 R4, R246.reuse, c[0x0][0x1e0], RZ ;  /* 0x00007800f6040a25 */ /* 0x040fe200078e00ff */
[----:B----4-:R-:W-:Y:S03]  /*7d20*/  @P0 MOV R9, R251 ;  /* 0x000000fb00090202 */ /* 0x010fe60000000f00 */
[----:B------:R-:W-:Y:S02]  /*7d30*/  @P0 IMAD R6, R246, c[0x0][0x1e4], R6 ;  /* 0x00007900f6060a24 */ /* 0x000fe400078e0206 */
[----:B------:R-:W-:Y:S02]  /*7d40*/  FMUL.FTZ R129, R139, R129 ;  /* 0x000000818b817220 */ /* 0x000fe40000410000 */
[----:B------:R-:W-:Y:S01]  /*7d50*/  @P0 IMAD.WIDE.U32 R8, R4, 0x70, R8 ;  /* 0x0000007004080825 */ /* 0x000fe200078e0008 */
[----:B------:R-:W-:Y:S01]  /*7d60*/  MUFU.EX2 R205, R22 ;  /* 0x0000001600cd7308 */ /* 0x000fe20000000800 */
[----:B------:R-:W-:Y:S02]  /*7d70*/  @P0 IADD3 R6, R5, R6, RZ ;  /* 0x0000000605060210 */ /* 0x000fe40007ffe0ff */
[----:B------:R-:W-:Y:S01]  /*7d80*/  FMUL.FTZ R132, R139, R132 ;  /* 0x000000848b847220 */ /* 0x000fe20000410000 */
[----:B-1----:R-:W-:Y:S01]  /*7d90*/  @P0 SHF.L.U32 R13, R247, 0x5, RZ ;  /* 0x00000005f70d0819 */ /* 0x002fe200000006ff */
[----:B------:R-:W-:Y:S02]  /*7da0*/  FMUL.FTZ R133, R139, R133 ;  /* 0x000000858b857220 */ /* 0x000fe40000410000 */
[----:B------:R-:W-:Y:S01]  /*7db0*/  @P0 IMAD R4, R6, 0x70, RZ ;  /* 0x0000007006040824 */ /* 0x000fe200078e02ff */
[----:B--2---:R-:W-:Y:S01]  /*7dc0*/  FMNMX.FTZ R2, R0, R2, !PT ;  /* 0x0000000200027209 */ /* 0x004fe20007810000 */
[----:B------:R-:W-:Y:S01]  /*7dd0*/  FFMA.FTZ R37, R37, c[0x0][0x2d0], -R192 ;  /* 0x0000b40025257a23 */ /* 0x000fe200000108c0 */
[----:B------:R-:W-:Y:S01]  /*7de0*/  MUFU.EX2 R207, R23 ;  /* 0x0000001700cf7308 */ /* 0x000fe20000000800 */
[----:B------:R-:W-:Y:S01]  /*7df0*/  @P0 LEA R6, P3, R8, c[0x0][0x1c8], 0x1 ;  /* 0x0000720008060a11 */ /* 0x000fe200078608ff */
[--C-:B------:R-:W-:Y:S01]  /*7e00*/  FFMA.FTZ R38, R38, c[0x0][0x2d0], -R194.reuse ;  /* 0x0000b40026267a23 */ /* 0x100fe200000108c2 */
[----:B------:R-:W-:Y:S01]  /*7e10*/  @P0 IADD3 R5, R9, R4, RZ ;  /* 0x0000000409050210 */ /* 0x000fe20007ffe0ff */
[----:B------:R-:W-:Y:S01]  /*7e20*/  FMUL.FTZ R3, R2, c[0x0][0x2d0] ;  /* 0x0000b40002037a20 */ /* 0x000fe20000410000 */
[-C--:B------:R-:W-:Y:S01]  /*7e30*/  @P0 IADD3 R4, P1, R6, R13.reuse, RZ ;  /* 0x0000000d06040210 */ /* 0x080fe20007f3e0ff */
[----:B------:R-:W-:Y:S01]  /*7e40*/  FFMA.FTZ R39, R39, c[0x0][0x2d0], -R194 ;  /* 0x0000b40027277a23 */ /* 0x000fe200000108c2 */
[----:B------:R-:W-:Y:S01]  /*7e50*/  @P0 LEA.HI.X R7, R8, c[0x0][0x1cc], R5, 0x1, P3 ;  /* 0x0000730008070a11 */ /* 0x000fe200018f0c05 */
[--C-:B------:R-:W-:Y:S01]  /*7e60*/  FFMA.FTZ R10, R10, c[0x0][0x2d0], -R3.reuse ;  /* 0x0000b4000a0a7a23 */ /* 0x100fe20000010803 */
[----:B---3--:R-:W-:Y:S01]  /*7e70*/  @P0 SHF.L.U64.HI R12, R247, 0x5, R248 ;  /* 0x00000005f70c0819 */ /* 0x008fe200000102f8 */
[----:B------:R1:W-:Y:S01]  /*7e80*/  MUFU.EX2 R227, R16 ;  /* 0x0000001000e37308 */ /* 0x0003e20000000800 */
[--C-:B------:R-:W-:Y:S01]  /*7e90*/  FFMA.FTZ R62, R62, c[0x0][0x2d0], -R3.reuse ;  /* 0x0000b4003e3e7a23 */ /* 0x100fe20000010803 */
[----:B------:R2:W-:Y:S01]  /*7ea0*/  @P0 LDGSTS.E.BYPASS.LTC128B.128 [R245+0x3900], [R6.64], !P2 ;  /* 0x0390000006f50fae */ /* 0x0005e2000d101d48 */
[----:B------:R-:W-:Y:S01]  /*7eb0*/  @P0 IADD3.X R5, R7, R12, RZ, P1, !PT ;  /* 0x0000000c07050210 */ /* 0x000fe20000ffe4ff */
[--C-:B------:R-:W-:Y:S02]  /*7ec0*/  FFMA.FTZ R63, R63, c[0x0][0x2d0], -R3.reuse ;  /* 0x0000b4003f3f7a23 */ /* 0x100fe40000010803 */
[--C-:B------:R-:W-:Y:S02]  /*7ed0*/  FFMA.FTZ R11, R11, c[0x0][0x2d0], -R3.reuse ;  /* 0x0000b4000b0b7a23 */ /* 0x100fe40000010803 */
[--C-:B------:R-:W-:Y:S02]  /*7ee0*/  FFMA.FTZ R14, R14, c[0x0][0x2d0], -R3.reuse ;  /* 0x0000b4000e0e7a23 */ /* 0x100fe40000010803 */
[----:B------:R3:W-:Y:S01]  /*7ef0*/  MUFU.EX2 R195, R10 ;  /* 0x0000000a00c37308 */ /* 0x0007e20000000800 */
[----:B------:R4:W-:Y:S01]  /*7f00*/  @P0 LDGSTS.E.BYPASS.LTC128B.128 [R245+0x4100], [R4.64], !P2 ;  /* 0x0410000004f50fae */ /* 0x0009e2000d101d48 */
[--C-:B------:R-:W-:Y:S02]  /*7f10*/  FFMA.FTZ R15, R15, c[0x0][0x2d0], -R3.reuse ;  /* 0x0000b4000f0f7a23 */ /* 0x100fe40000010803 */
[--C-:B------:R-:W-:Y:S02]  /*7f20*/  FFMA.FTZ R58, R58, c[0x0][0x2d0], -R3.reuse ;  /* 0x0000b4003a3a7a23 */ /* 0x100fe40000010803 */
[--C-:B------:R-:W-:Y:S02]  /*7f30*/  FFMA.FTZ R59, R59, c[0x0][0x2d0], -R3.reuse ;  /* 0x0000b4003b3b7a23 */ /* 0x100fe40000010803 */
[--C-:B------:R-:W-:Y:S02]  /*7f40*/  FFMA.FTZ R30, R30, c[0x0][0x2d0], -R3.reuse ;  /* 0x0000b4001e1e7a23 */ /* 0x100fe40000010803 */
[----:B------:R5:W-:Y:S01]  /*7f50*/  MUFU.EX2 R211, R17 ;  /* 0x0000001100d37308 */ /* 0x000be20000000800 */
[--C-:B------:R-:W-:Y:S02]  /*7f60*/  FFMA.FTZ R26, R26, c[0x0][0x2d0], -R3.reuse ;  /* 0x0000b4001a1a7a23 */ /* 0x100fe40000010803 */
[--C-:B------:R-:W-:Y:S02]  /*7f70*/  FFMA.FTZ R27, R27, c[0x0][0x2d0], -R3.reuse ;  /* 0x0000b4001b1b7a23 */ /* 0x100fe40000010803 */
[----:B-1----:R-:W-:Y:S02]  /*7f80*/  FMUL.FTZ R16, R141, R156 ;  /* 0x0000009c8d107220 */ /* 0x002fe40000410000 */
[----:B------:R-:W-:Y:S02]  /*7f90*/  FFMA.FTZ R31, R31, c[0x0][0x2d0], -R3 ;  /* 0x0000b4001f1f7a23 */ /* 0x000fe40000010803 */
[----:B------:R-:W-:Y:S01]  /*7fa0*/  FFMA.FTZ R48, R48, c[0x0][0x2d0], -R192 ;  /* 0x0000b40030307a23 */ /* 0x000fe200000108c0 */
[----:B------:R1:W-:Y:S01]  /*7fb0*/  MUFU.EX2 R196, R11 ;  /* 0x0000000b00c47308 */ /* 0x0003e20000000800 */
[----:B------:R-:W-:Y:S02]  /*7fc0*/  FADD.FTZ R0, -R2, R142 ;  /* 0x0000008e02007221 */ /* 0x000fe40000010100 */
[----:B------:R-:W-:Y:S01]  /*7fd0*/  FFMA.FTZ R49, R49, c[0x0][0x2d0], -R192 ;  /* 0x0000b40031317a23 */ /* 0x000fe200000108c0 */
[-C--:B---3--:R-:W-:Y:S01]  /*7fe0*/  @P0 IADD3 R10, P4, R4, R13.reuse, RZ ;  /* 0x0000000d040a0210 */ /* 0x088fe20007f9e0ff */
[----:B------:R-:W-:Y:S02]  /*7ff0*/  FMUL.FTZ R0, R0, c[0x0][0x2d0] ;  /* 0x0000b40000007a20 */ /* 0x000fe40000410000 */
[--C-:B------:R-:W-:Y:S01]  /*8000*/  FFMA.FTZ R50, R50, c[0x0][0x2d0], -R194.reuse ;  /* 0x0000b40032327a23 */ /* 0x100fe200000108c2 */
[-C--:B------:R-:W-:Y:S01]  /*8010*/  @P0 IADD3 R8, P3, R10, R13.reuse, RZ ;  /* 0x0000000d0a080210 */ /* 0x080fe20007f7e0ff */
[----:B------:R-:W-:Y:S01]  /*8020*/  FFMA.FTZ R51, R51, c[0x0][0x2d0], -R194 ;  /* 0x0000b40033337a23 */ /* 0x000fe200000108c2 */
[----:B------:R3:W-:Y:S01]  /*8030*/  MUFU.EX2 R213, R18 ;  /* 0x0000001200d57308 */ /* 0x0007e20000000800 */
[--C-:B------:R-:W-:Y:S01]  /*8040*/  FFMA.FTZ R40, R40, c[0x0][0x2d0], -R193.reuse ;  /* 0x0000b40028287a23 */ /* 0x100fe200000108c1 */
[----:B--2---:R-:W-:Y:S01]  /*8050*/  @P0 IADD3 R6, P1, R8, R13, RZ ;  /* 0x0000000d08060210 */ /* 0x004fe20007f3e0ff */
[----:B------:R-:W-:Y:S02]  /*8060*/  FFMA.FTZ R41, R41, c[0x0][0x2d0], -R193 ;  /* 0x0000b40029297a23 */ /* 0x000fe400000108c1 */
[----:B-----5:R-:W-:Y:S02]  /*8070*/  FMUL.FTZ R17, R141, R157 ;  /* 0x0000009d8d117220 */ /* 0x020fe40000410000 */
[--C-:B------:R-:W-:Y:S02]  /*8080*/  FFMA.FTZ R42, R42, c[0x0][0x2d0], -R3.reuse ;  /* 0x0000b4002a2a7a23 */ /* 0x100fe40000010803 */
[----:B------:R-:W-:Y:S01]  /*8090*/  FFMA.FTZ R43, R43, c[0x0][0x2d0], -R3 ;  /* 0x0000b4002b2b7a23 */ /* 0x000fe20000010803 */
[----:B------:R2:W-:Y:S01]  /*80a0*/  MUFU.EX2 R208, R19 ;  /* 0x0000001300d07308 */ /* 0x0005e20000000800 */
[--C-:B------:R-:W-:Y:S02]  /*80b0*/  FFMA.FTZ R44, R44, c[0x0][0x2d0], -R193.reuse ;  /* 0x0000b4002c2c7a23 */ /* 0x100fe400000108c1 */
[----:B------:R-:W-:Y:S01]  /*80c0*/  FFMA.FTZ R45, R45, c[0x0][0x2d0], -R193 ;  /* 0x0000b4002d2d7a23 */ /* 0x000fe200000108c1 */
[-C--:B-1----:R-:W-:Y:S01]  /*80d0*/  @P0 IADD3.X R11, R5, R12.reuse, RZ, P4, !PT ;  /* 0x0000000c050b0210 */ /* 0x082fe200027fe4ff */
[----:B------:R-:W-:Y:S02]  /*80e0*/  FFMA.FTZ R46, R46, c[0x0][0x2d0], -R3 ;  /* 0x0000b4002e2e7a23 */ /* 0x000fe40000010803 */
[--C-:B------:R-:W-:Y:S01]  /*80f0*/  FFMA.FTZ R72, R72, c[0x0][0x2d0], -R193.reuse ;  /* 0x0000b40048487a23 */ /* 0x100fe200000108c1 */
[-C--:B------:R-:W-:Y:S01]  /*8100*/  @P0 IADD3.X R9, R11, R12.reuse, RZ, P3, !PT ;  /* 0x0000000c0b090210 */ /* 0x080fe20001ffe4ff */
[----:B------:R1:W-:Y:S01]  /*8110*/  @P0 LDGSTS.E.BYPASS.LTC128B.128 [R245+0x4900], [R10.64], !P2 ;  /* 0x049000000af50fae */ /* 0x0003e2000d101d48 */
[----:B------:R-:W5:Y:S01]  /*8120*/  MUFU.EX2 R0, R0 ;  /* 0x0000000000007308 */ /* 0x000f620000000800 */
[----:B----4-:R-:W-:Y:S01]  /*8130*/  @P0 IADD3 R4, P3, R6, R13, RZ ;  /* 0x0000000d06040210 */ /* 0x010fe20007f7e0ff */
[----:B------:R-:W-:Y:S01]  /*8140*/  FFMA.FTZ R113, R113, c[0x0][0x2d0], -R192 ;  /* 0x0000b40071717a23 */ /* 0x000fe200000108c0 */
[----:B------:R-:W-:Y:S01]  /*8150*/  @P0 IADD3.X R7, R9, R12, RZ, P1, !PT ;  /* 0x0000000c09070210 */ /* 0x000fe20000ffe4ff */
[----:B---3--:R-:W-:Y:S02]  /*8160*/  FMUL.FTZ R18, R140, R158 ;  /* 0x0000009e8c127220 */ /* 0x008fe40000410000 */
[----:B------:R-:W-:Y:S01]  /*8170*/  FFMA.FTZ R115, R115, c[0x0][0x2d0], -R194 ;  /* 0x0000b40073737a23 */ /* 0x000fe200000108c2 */
[----:B------:R3:W-:Y:S01]  /*8180*/  @P0 LDGSTS.E.BYPASS.LTC128B.128 [R245+0x5100], [R8.64], !P2 ;  /* 0x0510000008f50fae */ /* 0x0007e2000d101d48 */
[----:B------:R-:W-:Y:S01]  /*8190*/  @P0 IADD3.X R5, R7, R12, RZ, P3, !PT ;  /* 0x0000000c07050210 */ /* 0x000fe20001ffe4ff */
[--C-:B------:R-:W-:Y:S01]  /*81a0*/  FFMA.FTZ R109, R109, c[0x0][0x2d0], -R193.reuse ;  /* 0x0000b4006d6d7a23 */ /* 0x100fe200000108c1 */
[----:B------:R4:W-:Y:S01]  /*81b0*/  MUFU.EX2 R201, R14 ;  /* 0x0000000e00c97308 */ /* 0x0009e20000000800 */
[--C-:B------:R-:W-:Y:S02]  /*81c0*/  FFMA.FTZ R32, R32, c[0x0][0x2d0], -R192.reuse ;  /* 0x0000b40020207a23 */ /* 0x100fe400000108c0 */
[----:B------:R-:W-:Y:S02]  /*81d0*/  FFMA.FTZ R33, R33, c[0x0][0x2d0], -R192 ;  /* 0x0000b40021217a23 */ /* 0x000fe400000108c0 */
[----:B------:R4:W-:Y:S01]  /*81e0*/  @P0 LDGSTS.E.BYPASS.LTC128B.128 [R245+0x5900], [R6.64], !P2 ;  /* 0x0590000006f50fae */ /* 0x0009e2000d101d48 */
[----:B--2---:R-:W-:Y:S02]  /*81f0*/  FMUL.FTZ R19, R140, R159 ;  /* 0x0000009f8c137220 */ /* 0x004fe40000410000 */
[--C-:B------:R-:W-:Y:S02]  /*8200*/  FFMA.FTZ R34, R34, c[0x0][0x2d0], -R194.reuse ;  /* 0x0000b40022227a23 */ /* 0x100fe400000108c2 */
[----:B------:R2:W2:Y:S01]  /*8210*/  MUFU.EX2 R202, R15 ;  /* 0x0000000f00ca7308 */ /* 0x0004a20000000800 */
[--C-:B------:R-:W-:Y:S02]  /*8220*/  FFMA.FTZ R82, R82, c[0x0][0x2d0], -R194.reuse ;  /* 0x0000b40052527a23 */ /* 0x100fe400000108c2 */
[----:B------:R2:W-:Y:S01]  /*8230*/  @P0 LDGSTS.E.BYPASS.LTC128B.128 [R245+0x6100], [R4.64], !P2 ;  /* 0x0610000004f50fae */ /* 0x0005e2000d101d48 */
[----:B-----5:R-:W-:Y:S01]  /*8240*/  FMUL.FTZ R118, R0, R118 ;  /* 0x0000007600767220 */ /* 0x020fe20000410000 */
[----:B-1----:R-:W-:Y:S01]  /*8250*/  @P0 IADD3 R10, P1, R4, R13, RZ ;  /* 0x0000000d040a0210 */ /* 0x002fe20007f3e0ff */
[----:B------:R-:W-:Y:S02]  /*8260*/  FMUL.FTZ R13, R139, R153 ;  /* 0x000000998b0d7220 */ /* 0x000fe40000410000 */
[----:B------:R-:W-:Y:S02]  /*8270*/  FMUL.FTZ R119, R0, R119 ;  /* 0x0000007700777220 */ /* 0x000fe40000410000 */
[----:B------:R-:W-:Y:S01]  /*8280*/  MUFU.EX2 R225, R32 ;  /* 0x0000002000e17308 */ /* 0x000fe20000000800 */
[----:B------:R-:W-:Y:S01]  /*8290*/  @P0 IADD3.X R11, R5, R12, RZ, P1, !PT ;  /* 0x0000000c050b0210 */ /* 0x000fe20000ffe4ff */
[C---:B------:R-:W-:Y:S02]  /*82a0*/  FMUL.FTZ R12, R139.reuse, R152 ;  /* 0x000000988b0c7220 */ /* 0x040fe40000410000 */
[C---:B---3--:R-:W-:Y:S01]  /*82b0*/  FMUL.FTZ R8, R139.reuse, R144 ;  /* 0x000000908b087220 */ /* 0x048fe20000410000 */
[----:B------:R-:W-:Y:S01]  /*82c0*/  F2FP.PACK_AB R144, R218, R217 ;  /* 0x000000d9da90723e */ /* 0x000fe200000000ff */
[----:B------:R1:W-:Y:S01]  /*82d0*/  @P0 LDGSTS.E.BYPASS.LTC128B.128 [R245+0x6900], [R10.64], !P2 ;  /* 0x069000000af50fae */ /* 0x0003e2000d101d48 */
[----:B------:R-:W-:Y:S01]  /*82e0*/  FMUL.FTZ R9, R139, R145 ;  /* 0x000000918b097220 */ /* 0x000fe20000410000 */
[----:B------:R-:W-:Y:S01]  /*82f0*/  F2FP.PACK_AB R145, R196, R195 ;  /* 0x000000c3c491723e */ /* 0x000fe200000000ff */
[C---:B----4-:R-:W-:Y:S01]  /*8300*/  FMUL.FTZ R14, R0.reuse, R154 ;  /* 0x0000009a000e7220 */ /* 0x050fe20000410000 */
[----:B------:R-:W3:Y:S01]  /*8310*/  MUFU.EX2 R226, R33 ;  /* 0x0000002100e27308 */ /* 0x000ee20000000800 */
[----:B------:R-:W-:Y:S02]  /*8320*/  FMUL.FTZ R130, R0, R130 ;  /* 0x0000008200827220 */ /* 0x000fe40000410000 */
[C---:B------:R-:W-:Y:S01]  /*8330*/  FMUL.FTZ R6, R140.reuse, R150 ;  /* 0x000000968c067220 */ /* 0x040fe20000410000 */
[----:B------:R-:W4:Y:S01]  /*8340*/  LDSM.16.MT88.4 R20, [R228+0x100] ;  /* 0x00010000e414783b */ /* 0x000f220000004200 */
[----:B------:R-:W-:Y:S01]  /*8350*/  F2FP.PACK_AB R150, R211, R227 ;  /* 0x000000e3d396723e */ /* 0x000fe200000000ff */
[----:B------:R-:W-:Y:S01]  /*8360*/  FMUL.FTZ R7, R140, R151 ;  /* 0x000000978c077220 */ /* 0x000fe20000410000 */
[----:B------:R-:W-:Y:S01]  /*8370*/  F2FP.PACK_AB R151, R208, R213 ;  /* 0x000000d5d097723e */ /* 0x000fe200000000ff */
[----:B--2---:R-:W-:Y:S02]  /*8380*/  FMUL.FTZ R15, R0, R155 ;  /* 0x0000009b000f7220 */ /* 0x004fe40000410000 */
[----:B------:R2:W-:Y:S01]  /*8390*/  MUFU.EX2 R32, R25 ;  /* 0x0000001900207308 */ /* 0x0005e20000000800 */
[C---:B------:R-:W-:Y:S01]  /*83a0*/  FMUL.FTZ R4, R141.reuse, R148 ;  /* 0x000000948d047220 */ /* 0x040fe20000410000 */
[----:B------:R-:W-:Y:S01]  /*83b0*/  F2FP.PACK_AB R148, R224, R221 ;  /* 0x000000dde094723e */ /* 0x000fe200000000ff */
[----:B------:R-:W-:Y:S01]  /*83c0*/  FMUL.FTZ R5, R141, R149 ;  /* 0x000000958d057220 */ /* 0x000fe20000410000 */
[----:B------:R-:W-:Y:S01]  /*83d0*/  F2FP.PACK_AB R149, R220, R219 ;  /* 0x000000dbdc95723e */ /* 0x000fe200000000ff */
[----:B------:R-:W5:Y:S01]  /*83e0*/  LDSM.16.MT88.4 R188, [R231+0x100] ;  /* 0x00010000e7bc783b */ /* 0x000f620000004200 */
[C---:B------:R-:W-:Y:S02]  /*83f0*/  FMUL.FTZ R131, R0.reuse, R131 ;  /* 0x0000008300837220 */ /* 0x040fe40000410000 */
[C---:B------:R-:W-:Y:S02]  /*8400*/  FMUL.FTZ R134, R0.reuse, R134 ;  /* 0x0000008600867220 */ /* 0x040fe40000410000 */
[----:B------:R-:W-:Y:S01]  /*8410*/  MUFU.EX2 R206, R60 ;  /* 0x0000003c00ce7308 */ /* 0x000fe20000000800 */
[C---:B------:R-:W-:Y:S02]  /*8420*/  FMUL.FTZ R135, R0.reuse, R135 ;  /* 0x0000008700877220 */ /* 0x040fe40000410000 */
[----:B------:R-:W5:Y:S01]  /*8430*/  LDSM.16.MT88.4 R152, [R229+0x100] ;  /* 0x00010000e598783b */ /* 0x000f620000004200 */
[C---:B-1----:R-:W-:Y:S01]  /*8440*/  FMUL.FTZ R10, R0.reuse, R146 ;  /* 0x00000092000a7220 */ /* 0x042fe20000410000 */
[----:B------:R-:W-:Y:S01]  /*8450*/  F2FP.PACK_AB R146, R209, R210 ;  /* 0x000000d2d192723e */ /* 0x000fe200000000ff */
[----:B------:R-:W-:Y:S01]  /*8460*/  FMUL.FTZ R11, R0, R147 ;  /* 0x00000093000b7220 */ /* 0x000fe20000410000 */
[----:B------:R-:W-:Y:S01]  /*8470*/  F2FP.PACK_AB R147, R202, R201 ;  /* 0x000000c9ca93723e */ /* 0x000fe200000000ff */
[----:B------:R-:W-:Y:S02]  /*8480*/  FFMA.FTZ R83, R83, c[0x0][0x2d0], -R194 ;  /* 0x0000b40053537a23 */ /* 0x000fe400000108c2 */
[----:B------:R1:W-:Y:S01]  /*8490*/  MUFU.EX2 R249, R37 ;  /* 0x0000002500f97308 */ /* 0x0003e20000000800 */
[----:B------:R-:W5:Y:S01]  /*84a0*/  LDSM.16.MT88.4 R156, [R230+0x100] ;  /* 0x00010000e69c783b */ /* 0x000f620000004200 */
[--C-:B------:R-:W-:Y:S02]  /*84b0*/  FFMA.FTZ R80, R80, c[0x0][0x2d0], -R192.reuse ;  /* 0x0000b40050507a23 */ /* 0x100fe400000108c0 */
[----:B--2---:R-:W-:Y:S01]  /*84c0*/  FMUL.FTZ R25, R139, R165 ;  /* 0x000000a58b197220 */ /* 0x004fe20000410000 */
[----:B---3--:R-:W-:Y:S01]  /*84d0*/  MOV R165, R226 ;  /* 0x000000e200a57202 */ /* 0x008fe20000000f00 */
[--C-:B------:R-:W-:Y:S02]  /*84e0*/  FFMA.FTZ R73, R73, c[0x0][0x2d0], -R193.reuse ;  /* 0x0000b40049497a23 */ /* 0x100fe400000108c1 */
[--C-:B------:R-:W-:Y:S01]  /*84f0*/  FFMA.FTZ R76, R76, c[0x0][0x2d0], -R193.reuse ;  /* 0x0000b4004c4c7a23 */ /* 0x100fe200000108c1 */
[----:B------:R-:W0:Y:S01]  /*8500*/  LDGDEPBAR ;  /* 0x00000000000079af */ /* 0x000e220000000000 */
[----:B------:R2:W-:Y:S01]  /*8510*/  MUFU.EX2 R248, R48 ;  /* 0x0000003000f87308 */ /* 0x0005e20000000800 */
[----:B------:R-:W-:Y:S02]  /*8520*/  FFMA.FTZ R77, R77, c[0x0][0x2d0], -R193 ;  /* 0x0000b4004d4d7a23 */ /* 0x000fe400000108c1 */
[--C-:B------:R-:W-:Y:S01]  /*8530*/  FFMA.FTZ R74, R74, c[0x0][0x2d0], -R3.reuse ;  /* 0x0000b4004a4a7a23 */ /* 0x100fe20000010803 */
[-C--:B----4-:R-:W-:Y:S05]  /*8540*/  HMMA.16816.F32 R4, R148, R20.reuse, R4 ;  /* 0x000000149404723c */ /* 0x090fea0000001804 */
[--C-:B------:R-:W-:Y:S01]  /*8550*/  FFMA.FTZ R75, R75, c[0x0][0x2d0], -R3.reuse ;  /* 0x0000b4004b4b7a23 */ /* 0x100fe20000010803 */
[----:B------:R3:W-:Y:S01]  /*8560*/  MUFU.EX2 R223, R50 ;  /* 0x0000003200df7308 */ /* 0x0007e20000000800 */
[--C-:B------:R-:W-:Y:S01]  /*8570*/  FFMA.FTZ R78, R78, c[0x0][0x2d0], -R3.reuse ;  /* 0x0000b4004e4e7a23 */ /* 0x100fe20000010803 */
[C---:B------:R-:W-:Y:S04]  /*8580*/  HMMA.16816.F32 R8, R144.reuse, R20, R8 ;  /* 0x000000149008723c */ /* 0x040fe80000001808 */
[----:B-1----:R-:W-:Y:S02]  /*8590*/  FMUL.FTZ R37, R141, R177 ;  /* 0x000000b18d257220 */ /* 0x002fe40000410000 */
[--C-:B------:R-:W-:Y:S02]  /*85a0*/  FFMA.FTZ R79, R79, c[0x0][0x2d0], -R3.reuse ;  /* 0x0000b4004f4f7a23 */ /* 0x100fe40000010803 */
[-C--:B------:R-:W-:Y:S01]  /*85b0*/  HMMA.16816.F32 R12, R144, R22.reuse, R12 ;  /* 0x00000016900c723c */ /* 0x080fe2000000180c */
[----:B------:R1:W-:Y:S03]  /*85c0*/  MUFU.EX2 R199, R30 ;  /* 0x0000001e00c77308 */ /* 0x0003e60000000800 */
[C---:B------:R-:W-:Y:S02]  /*85d0*/  FMUL.FTZ R20, R141.reuse, R160 ;  /* 0x000000a08d147220 */ /* 0x040fe40000410000 */
[----:B------:R-:W-:Y:S02]  /*85e0*/  FMUL.FTZ R21, R141, R161 ;  /* 0x000000a18d157220 */ /* 0x000fe40000410000 */
[C---:B------:R-:W-:Y:S03]  /*85f0*/  HMMA.16816.F32 R16, R148.reuse, R22, R16 ;  /* 0x000000169410723c */ /* 0x040fe60000001810 */
[----:B------:R4:W-:Y:S01]  /*8600*/  MUFU.EX2 R251, R24 ;  /* 0x0000001800fb7308 */ /* 0x0009e20000000800 */
[----:B--2---:R-:W-:Y:S02]  /*8610*/  FMUL.FTZ R48, R139, R180 ;  /* 0x000000b48b307220 */ /* 0x004fe40000410000 */
[----:B---3--:R-:W-:Y:S02]  /*8620*/  FMUL.FTZ R50, R0, R182 ;  /* 0x000000b600327220 */ /* 0x008fe40000410000 */
[C---:B------:R-:W-:Y:S04]  /*8630*/  FMUL.FTZ R22, R140.reuse, R162 ;  /* 0x000000a28c167220 */ /* 0x040fe80000410000 */
[----:B------:R-:W-:Y:S01]  /*8640*/  FMUL.FTZ R23, R140, R163 ;  /* 0x000000a38c177220 */ /* 0x000fe20000410000 */
[----:B------:R2:W-:Y:S01]  /*8650*/  MUFU.EX2 R197, R26 ;  /* 0x0000001a00c57308 */ /* 0x0005e20000000800 */
[----:B------:R-:W-:Y:S01]  /*8660*/  LDSM.16.MT88.4 R160, [R231+0x900] ;  /* 0x00090000e7a0783b */ /* 0x000fe20000004200 */
[--C-:B------:R-:W-:Y:S02]  /*8670*/  FFMA.FTZ R84, R84, c[0x0][0x2d0], -R192.reuse ;  /* 0x0000b40054547a23 */ /* 0x100fe400000108c0 */
[----:B-1----:R-:W-:Y:S01]  /*8680*/  FMUL.FTZ R30, R0, R170 ;  /* 0x000000aa001e7220 */ /* 0x002fe20000410000 */
[----:B------:R-:W-:Y:S01]  /*8690*/  MOV R170, R225 ;  /* 0x000000e100aa7202 */ /* 0x000fe20000000f00 */
[-C--:B-----5:R-:W-:Y:S03]  /*86a0*/  HMMA.16816.F32 R20, R148, R188.reuse, R20 ;  /* 0x000000bc9414723c */ /* 0x0a0fe60000001814 */
[--C-:B------:R-:W-:Y:S01]  /*86b0*/  FFMA.FTZ R85, R85, c[0x0][0x2d0], -R192.reuse ;  /* 0x0000b40055557a23 */ /* 0x100fe200000108c0 */
[----:B------:R1:W-:Y:S01]  /*86c0*/  MUFU.EX2 R198, R27 ;  /* 0x0000001b00c67308 */ /* 0x0003e20000000800 */
[--C-:B------:R-:W-:Y:S02]  /*86d0*/  FFMA.FTZ R96, R96, c[0x0][0x2d0], -R192.reuse ;  /* 0x0000b40060607a23 */ /* 0x100fe400000108c0 */
[----:B------:R-:W-:Y:S02]  /*86e0*/  FFMA.FTZ R97, R97, c[0x0][0x2d0], -R192 ;  /* 0x0000b40061617a23 */ /* 0x000fe400000108c0 */
[----:B----4-:R-:W-:Y:S03]  /*86f0*/  FMUL.FTZ R24, R139, R164 ;  /* 0x000000a48b187220 */ /* 0x010fe60000410000 */
[--C-:B------:R-:W-:Y:S02]  /*8700*/  FFMA.FTZ R86, R86, c[0x0][0x2d0], -R194.reuse ;  /* 0x0000b40056567a23 */ /* 0x100fe400000108c2 */
[----:B------:R-:W3:Y:S01]  /*8710*/  MUFU.EX2 R33, R34 ;  /* 0x0000002200217308 */ /* 0x000ee20000000800 */
[--C-:B------:R-:W-:Y:S02]  /*8720*/  FFMA.FTZ R87, R87, c[0x0][0x2d0], -R194.reuse ;  /* 0x0000b40057577a23 */ /* 0x100fe400000108c2 */
[--C-:B------:R-:W-:Y:S02]  /*8730*/  FFMA.FTZ R98, R98, c[0x0][0x2d0], -R194.reuse ;  /* 0x0000b40062627a23 */ /* 0x100fe400000108c2 */
[----:B--2---:R-:W-:Y:S02]  /*8740*/  FMUL.FTZ R26, R0, R166 ;  /* 0x000000a6001a7220 */ /* 0x004fe40000410000 */
[----:B------:R-:W-:Y:S02]  /*8750*/  FFMA.FTZ R99, R99, c[0x0][0x2d0], -R194 ;  /* 0x0000b40063637a23 */ /* 0x000fe400000108c2 */
[--C-:B------:R-:W-:Y:S01]  /*8760*/  FFMA.FTZ R90, R90, c[0x0][0x2d0], -R3.reuse ;  /* 0x0000b4005a5a7a23 */ /* 0x100fe20000010803 */
[----:B------:R2:W4:Y:S01]  /*8770*/  MUFU.EX2 R34, R28 ;  /* 0x0000001c00227308 */ /* 0x0005220000000800 */
[--C-:B------:R-:W-:Y:S02]  /*8780*/  FFMA.FTZ R91, R91, c[0x0][0x2d0], -R3.reuse ;  /* 0x0000b4005b5b7a23 */ /* 0x100fe40000010803 */
[--C-:B------:R-:W-:Y:S02]  /*8790*/  FFMA.FTZ R94, R94, c[0x0][0x2d0], -R3.reuse ;  /* 0x0000b4005e5e7a23 */ /* 0x100fe40000010803 */
[----:B-1----:R-:W-:Y:S02]  /*87a0*/  FMUL.FTZ R27, R0, R167 ;  /* 0x000000a7001b7220 */ /* 0x002fe40000410000 */
[--C-:B------:R-:W-:Y:S02]  /*87b0*/  FFMA.FTZ R95, R95, c[0x0][0x2d0], -R3.reuse ;  /* 0x0000b4005f5f7a23 */ /* 0x100fe40000010803 */
[--C-:B------:R-:W-:Y:S01]  /*87c0*/  FFMA.FTZ R106, R106, c[0x0][0x2d0], -R3.reuse ;  /* 0x0000b4006a6a7a23 */ /* 0x100fe20000010803 */
[----:B------:R1:W-:Y:S01]  /*87d0*/  MUFU.EX2 R252, R29 ;  /* 0x0000001d00fc7308 */ /* 0x0003e20000000800 */
[--C-:B------:R-:W-:Y:S01]  /*87e0*/  FFMA.FTZ R107, R107, c[0x0][0x2d0], -R3.reuse ;  /* 0x0000b4006b6b7a23 */ /* 0x100fe20000010803 */
[C---:B------:R-:W-:Y:S04]  /*87f0*/  HMMA.16816.F32 R24, R144.reuse, R188, R24 ;  /* 0x000000bc9018723c */ /* 0x040fe80000001818 */
[----:B---3--:R-:W-:Y:S01]  /*8800*/  MOV R167, R33 ;  /* 0x0000002100a77202 */ /* 0x008fe20000000f00 */
[----:B------:R-:W-:Y:S01]  /*8810*/  FMUL.FTZ R33, R141, R173 ;  /* 0x000000ad8d217220 */ /* 0x000fe20000410000 */
[----:B------:R-:W-:Y:S01]  /*8820*/  MOV R173, R210 ;  /* 0x000000d200ad7202 */ /* 0x000fe20000000f00 */
[----:B------:R-:W-:Y:S01]  /*8830*/  FFMA.FTZ R110, R110, c[0x0][0x2d0], -R3 ;  /* 0x0000b4006e6e7a23 */ /* 0x000fe20000010803 */
[----:B------:R3:W-:Y:S01]  /*8840*/  MUFU.EX2 R200, R31 ;  /* 0x0000001f00c87308 */ /* 0x0007e20000000800 */
[--C-:B------:R-:W-:Y:S03]  /*8850*/  FFMA.FTZ R100, R100, c[0x0][0x2d0], -R192.reuse ;  /* 0x0000b40064647a23 */ /* 0x100fe600000108c0 */
[----:B--2---:R-:W-:Y:S01]  /*8860*/  FMUL.FTZ R28, R139, R168 ;  /* 0x000000a88b1c7220 */ /* 0x004fe20000410000 */
[----:B----4-:R-:W-:Y:S01]  /*8870*/  MOV R166, R34 ;  /* 0x0000002200a67202 */ /* 0x010fe20000000f00 */
[----:B------:R-:W-:Y:S01]  /*8880*/  FMUL.FTZ R34, R140, R174 ;  /* 0x000000ae8c227220 */ /* 0x000fe20000410000 */
[----:B------:R-:W-:Y:S01]  /*8890*/  MOV R174, R213 ;  /* 0x000000d500ae7202 */ /* 0x000fe20000000f00 */
[--C-:B------:R-:W-:Y:S02]  /*88a0*/  FFMA.FTZ R101, R101, c[0x0][0x2d0], -R192.reuse ;  /* 0x0000b40065657a23 */ /* 0x100fe400000108c0 */
[----:B------:R2:W4:Y:S01]  /*88b0*/  MUFU.EX2 R142, R35 ;  /* 0x00000023008e7308 */ /* 0x0005220000000800 */
[----:B------:R-:W-:Y:S02]  /*88c0*/  FFMA.FTZ R112, R112, c[0x0][0x2d0], -R192 ;  /* 0x0000b40070707a23 */ /* 0x000fe400000108c0 */
[--C-:B------:R-:W-:Y:S02]  /*88d0*/  FFMA.FTZ R102, R102, c[0x0][0x2d0], -R194.reuse ;  /* 0x0000b40066667a23 */ /* 0x100fe400000108c2 */
[----:B-1----:R-:W-:Y:S02]  /*88e0*/  FMUL.FTZ R29, R139, R169 ;  /* 0x000000a98b1d7220 */ /* 0x002fe40000410000 */
[--C-:B------:R-:W-:Y:S02]  /*88f0*/  FFMA.FTZ R103, R103, c[0x0][0x2d0], -R194.reuse ;  /* 0x0000b40067677a23 */ /* 0x100fe400000108c2 */
[----:B------:R-:W-:Y:S01]  /*8900*/  FFMA.FTZ R114, R114, c[0x0][0x2d0], -R194 ;  /* 0x0000b40072727a23 */ /* 0x000fe200000108c2 */
[----:B------:R1:W-:Y:S01]  /*8910*/  MUFU.EX2 R225, R39 ;  /* 0x0000002700e17308 */ /* 0x0003e20000000800 */
[--C-:B------:R-:W-:Y:S02]  /*8920*/  FFMA.FTZ R105, R105, c[0x0][0x2d0], -R193.reuse ;  /* 0x0000b40069697a23 */ /* 0x100fe400000108c1 */
[--C-:B------:R-:W-:Y:S02]  /*8930*/  FFMA.FTZ R108, R108, c[0x0][0x2d0], -R193.reuse ;  /* 0x0000b4006c6c7a23 */ /* 0x100fe400000108c1 */
[----:B---3--:R-:W-:Y:S01]  /*8940*/  FMUL.FTZ R31, R0, R171 ;  /* 0x000000ab001f7220 */ /* 0x008fe20000410000 */
[----:B------:R-:W-:Y:S01]  /*8950*/  MOV R171, R32 ;  /* 0x0000002000ab7202 */ /* 0x000fe20000000f00 */
[----:B------:R-:W-:Y:S01]  /*8960*/  FMUL.FTZ R32, R141, R172 ;  /* 0x000000ac8d207220 */ /* 0x000fe20000410000 */
[----:B------:R-:W-:Y:S01]  /*8970*/  MOV R172, R211 ;  /* 0x000000d300ac7202 */ /* 0x000fe20000000f00 */
[--C-:B------:R-:W-:Y:S01]  /*8980*/  FFMA.FTZ R88, R88, c[0x0][0x2d0], -R193.reuse ;  /* 0x0000b40058587a23 */ /* 0x100fe200000108c1 */
[----:B------:R3:W5:Y:S01]  /*8990*/  MUFU.EX2 R250, R36 ;  /* 0x0000002400fa7308 */ /* 0x0007620000000800 */
[--C-:B------:R-:W-:Y:S01]  /*89a0*/  FFMA.FTZ R89, R89, c[0x0][0x2d0], -R193.reuse ;  /* 0x0000b40059597a23 */ /* 0x100fe200000108c1 */
[-C--:B------:R-:W-:Y:S03]  /*89b0*/  HMMA.16816.F32 R28, R144, R190.reuse, R28 ;  /* 0x000000be901c723c */ /* 0x080fe6000000181c */
[----:B--2---:R-:W-:Y:S01]  /*89c0*/  FMUL.FTZ R35, R140, R175 ;  /* 0x000000af8c237220 */ /* 0x004fe20000410000 */
[----:B------:R-:W-:Y:S01]  /*89d0*/  MOV R175, R208 ;  /* 0x000000d000af7202 */ /* 0x000fe20000000f00 */
[----:B------:R-:W-:Y:S01]  /*89e0*/  FFMA.FTZ R92, R92, c[0x0][0x2d0], -R193 ;  /* 0x0000b4005c5c7a23 */ /* 0x000fe200000108c1 */
[----:B----4-:R-:W-:Y:S01]  /*89f0*/  MOV R164, R142 ;  /* 0x0000008e00a47202 */ /* 0x010fe20000000f00 */
[--C-:B------:R-:W-:Y:S01]  /*8a00*/  FFMA.FTZ R142, R47, c[0x0][0x2d0], -R3.reuse ;  /* 0x0000b4002f8e7a23 */ /* 0x100fe20000010803 */
[----:B------:R2:W-:Y:S01]  /*8a10*/  MUFU.EX2 R226, R38 ;  /* 0x0000002600e27308 */ /* 0x0005e20000000800 */
[----:B------:R-:W-:Y:S01]  /*8a20*/  FFMA.FTZ R3, R111, c[0x0][0x2d0], -R3 ;  /* 0x0000b4006f037a23 */ /* 0x000fe20000010803 */
[C---:B------:R-:W-:Y:S04]  /*8a30*/  HMMA.16816.F32 R32, R148.reuse, R190, R32 ;  /* 0x000000be9420723c */ /* 0x040fe80000001820 */
[----:B-1----:R-:W-:Y:S01]  /*8a40*/  FMUL.FTZ R39, R140, R179 ;  /* 0x000000b38c277220 */ /* 0x002fe20000410000 */
[----:B------:R-:W-:Y:S01]  /*8a50*/  F2FP.PACK_AB R47, R164, R167 ;  /* 0x000000a7a42f723e */ /* 0x000fe200000000ff */
[--C-:B------:R-:W-:Y:S02]  /*8a60*/  FFMA.FTZ R93, R93, c[0x0][0x2d0], -R193.reuse ;  /* 0x0000b4005d5d7a23 */ /* 0x100fe400000108c1 */
[----:B------:R1:W2:Y:S01]  /*8a70*/  MUFU.EX2 R247, R49 ;  /* 0x0000003100f77308 */ /* 0x0002a20000000800 */
[----:B------:R-:W-:Y:S03]  /*8a80*/  FFMA.FTZ R104, R104, c[0x0][0x2d0], -R193 ;  /* 0x0000b40068687a23 */ /* 0x000fe600000108c1 */
[----:B---3--:R-:W-:Y:S06]  /*8a90*/  FMUL.FTZ R36, R141, R176 ;  /* 0x000000b08d247220 */ /* 0x008fec0000410000 */
[----:B------:R3:W3:Y:S01]  /*8aa0*/  MUFU.EX2 R222, R51 ;  /* 0x0000003300de7308 */ /* 0x0006e20000000800 */
[----:B--2---:R-:W-:Y:S09]  /*8ab0*/  FMUL.FTZ R38, R140, R178 ;  /* 0x000000b28c267220 */ /* 0x004ff20000410000 */
[----:B------:R-:W-:Y:S01]  /*8ac0*/  MUFU.EX2 R213, R52 ;  /* 0x0000003400d57308 */ /* 0x000fe20000000800 */
[-C--:B------:R-:W-:Y:S03]  /*8ad0*/  HMMA.16816.F32 R36, R148, R152.reuse, R36 ;  /* 0x000000989424723c */ /* 0x080fe60000001824 */
[----:B-1----:R-:W-:Y:S06]  /*8ae0*/  FMUL.FTZ R49, R139, R181 ;  /* 0x000000b58b317220 */ /* 0x002fec0000410000 */
[----:B------:R1:W-:Y:S03]  /*8af0*/  MUFU.EX2 R169, R40 ;  /* 0x0000002800a97308 */ /* 0x0003e60000000800 */
[----:B---3--:R-:W-:Y:S07]  /*8b00*/  FMUL.FTZ R51, R0, R183 ;  /* 0x000000b700337220 */ /* 0x008fee0000410000 */
[----:B------:R-:W-:Y:S01]  /*8b10*/  MUFU.EX2 R208, R55 ;  /* 0x0000003700d07308 */ /* 0x000fe20000000800 */
[C---:B------:R-:W-:Y:S08]  /*8b20*/  HMMA.16816.F32 R48, R144.reuse, R152, R48 ;  /* 0x000000989030723c */ /* 0x040ff00000001830 */
[-C--:B------:R-:W-:Y:S01]  /*8b30*/  HMMA.16816.F32 R116, R144, R154.reuse, R116 ;  /* 0x0000009a9074723c */ /* 0x080fe20000001874 */
[----:B------:R-:W-:Y:S03]  /*8b40*/  MUFU.EX2 R211, R64 ;  /* 0x0000004000d37308 */ /* 0x000fe60000000800 */
[C---:B-1----:R-:W-:Y:S01]  /*8b50*/  FMUL.FTZ R40, R141.reuse, R184 ;  /* 0x000000b88d287220 */ /* 0x042fe20000410000 */
[----:B------:R-:W-:Y:S03]  /*8b60*/  MOV R184, R207 ;  /* 0x000000cf00b87202 */ /* 0x000fe60000000f00 */
[C---:B------:R-:W-:Y:S01]  /*8b70*/  HMMA.16816.F32 R120, R148.reuse, R154, R120 ;  /* 0x0000009a9478723c */ /* 0x040fe20000001878 */
[----:B------:R-:W1:Y:S02]  /*8b80*/  LDSM.16.MT88.4 R152, [R228+0x900] ;  /* 0x00090000e498783b */ /* 0x000e640000004200 */
[----:B------:R2:W3:Y:S05]  /*8b90*/  MUFU.EX2 R216, R41 ;  /* 0x0000002900d87308 */ /* 0x0004ea0000000800 */
[-C--:B------:R-:W-:Y:S05]  /*8ba0*/  HMMA.16816.F32 R124, R148, R156.reuse, R124 ;  /* 0x0000009c947c723c */ /* 0x080fea000000187c */
[----:B------:R3:W-:Y:S03]  /*8bb0*/  MUFU.EX2 R168, R42 ;  /* 0x0000002a00a87308 */ /* 0x0007e60000000800 */
[C---:B------:R-:W-:Y:S01]  /*8bc0*/  HMMA.16816.F32 R128, R144.reuse, R156, R128 ;  /* 0x0000009c9080723c */ /* 0x040fe20000001880 */
[----:B------:R-:W4:Y:S06]  /*8bd0*/  LDL.LU R156, [R1+0xc] ;  /* 0x00000c00019c7983 */ /* 0x000f2c0000300800 */
[----:B------:R1:W1:Y:S01]  /*8be0*/  MUFU.EX2 R178, R43 ;  /* 0x0000002b00b27308 */ /* 0x0002620000000800 */
[-C--:B------:R-:W-:Y:S04]  /*8bf0*/  HMMA.16816.F32 R132, R144, R158.reuse, R132 ;  /* 0x0000009e9084723c */ /* 0x080fe80000001884 */
[----:B--2---:R-:W-:Y:S01]  /*8c00*/  FMUL.FTZ R41, R141, R185 ;  /* 0x000000b98d297220 */ /* 0x004fe20000410000 */
[----:B------:R-:W-:Y:S02]  /*8c10*/  MOV R185, R204 ;  /* 0x000000cc00b97202 */ /* 0x000fe40000000f00 */
[----:B------:R-:W-:Y:S02]  /*8c20*/  F2FP.PACK_AB R144, R171, R251 ;  /* 0x000000fbab90723e */ /* 0x000fe400000000ff */
[----:B------:R2:W-:Y:S03]  /*8c30*/  MUFU.EX2 R215, R44 ;  /* 0x0000002c00d77308 */ /* 0x0005e60000000800 */
[----:B------:R-:W-:Y:S01]  /*8c40*/  F2FP.PACK_AB R146, R252, R166 ;  /* 0x000000a6fc92723e */ /* 0x000fe200000000ff */
[----:B---3--:R-:W-:Y:S01]  /*8c50*/  FMUL.FTZ R42, R140, R186 ;  /* 0x000000ba8c2a7220 */ /* 0x008fe20000410000 */
[----:B------:R-:W-:Y:S02]  /*8c60*/  MOV R186, R205 ;  /* 0x000000cd00ba7202 */ /* 0x000fe40000000f00 */
[----:B------:R-:W-:Y:S02]  /*8c70*/  F2FP.PACK_AB R145, R198, R197 ;  /* 0x000000c5c691723e */ /* 0x000fe400000000ff */
[----:B------:R-:W-:Y:S01]  /*8c80*/  F2FP.PACK_AB R147, R200, R199 ;  /* 0x000000c7c893723e */ /* 0x000fe200000000ff */
[----:B------:R3:W3:Y:S01]  /*8c90*/  MUFU.EX2 R214, R45 ;  /* 0x0000002d00d67308 */ /* 0x0006e20000000800 */
[----:B------:R-:W-:Y:S01]  /*8ca0*/  MOV R157, R209 ;  /* 0x000000d1009d7202 */ /* 0x000fe20000000f00 */
[----:B-1----:R-:W-:Y:S01]  /*8cb0*/  FMUL.FTZ R43, R140, R187 ;  /* 0x000000bb8c2b7220 */ /* 0x002fe20000410000 */
[----:B------:R-:W-:Y:S07]  /*8cc0*/  MOV R187, R212 ;  /* 0x000000d400bb7202 */ /* 0x000fee0000000f00 */
[----:B------:R1:W-:Y:S01]  /*8cd0*/  MUFU.EX2 R177, R46 ;  /* 0x0000002e00b17308 */ /* 0x0003e20000000800 */
[----:B------:R-:W-:Y:S01]  /*8ce0*/  HMMA.16816.F32 R40, R148, R158, R40 ;  /* 0x0000009e9428723c */ /* 0x000fe20000001828 */
[----:B------:R-:W5:Y:S03]  /*8cf0*/  LDSM.16.MT88.4 R148, [R229+0x900] ;  /* 0x00090000e594783b */ /* 0x000f660000004200 */
[----:B--2---:R-:W-:Y:S05]  /*8d00*/  F2FP.PACK_AB R44, R185, R187 ;  /* 0x000000bbb92c723e */ /* 0x004fea00000000ff */
[----:B------:R-:W2:Y:S01]  /*8d10*/  LDL.LU R158, [R1+0x8] ;  /* 0x00000800019e7983 */ /* 0x000ea20000300800 */
[----:B------:R-:W-:Y:S02]  /*8d20*/  MUFU.EX2 R212, R53 ;  /* 0x0000003500d47308 */ /* 0x000fe40000000800 */
[----:B---3--:R-:W-:Y:S01]  /*8d30*/  F2FP.PACK_AB R45, R184, R186 ;  /* 0x000000bab82d723e */ /* 0x008fe200000000ff */
[----:B------:R-:W3:Y:S07]  /*8d40*/  LDL.LU R159, [R1+0x4] ;  /* 0x00000400019f7983 */ /* 0x000eee0000300800 */
[----:B------:R5:W-:Y:S01]  /*8d50*/  MUFU.EX2 R209, R54 ;  /* 0x0000003600d17308 */ /* 0x000be20000000800 */
[----:B-1----:R-:W-:Y:S07]  /*8d60*/  F2FP.PACK_AB R46, R165, R170 ;  /* 0x000000aaa52e723e */ /* 0x002fee00000000ff */
[-C--:B------:R-:W-:Y:S02]  /*8d70*/  HMMA.16816.F32 R4, R44, R152.reuse, R4 ;  /* 0x000000982c04723c */ /* 0x080fe40000001804 */
[----:B------:R-:W-:Y:S06]  /*8d80*/  MUFU.EX2 R210, R65 ;  /* 0x0000004100d27308 */ /* 0x000fec0000000800 */
[C---:B------:R-:W-:Y:S04]  /*8d90*/  HMMA.16816.F32 R8, R144.reuse, R152, R8 ;  /* 0x000000989008723c */ /* 0x040fe80000001808 */
[----:B------:R-:W-:Y:S01]  /*8da0*/  MUFU.EX2 R183, R66 ;  /* 0x0000004200b77308 */ /* 0x000fe20000000800 */
[----:B-----5:R-:W-:Y:S03]  /*8db0*/  LDSM.16.MT88.4 R52, [R228+0x1100] ;  /* 0x00110000e434783b */ /* 0x020fe60000004200 */
[-C--:B------:R-:W-:Y:S06]  /*8dc0*/  HMMA.16816.F32 R12, R144, R154.reuse, R12 ;  /* 0x0000009a900c723c */ /* 0x080fec000000180c */
[----:B------:R1:W-:Y:S02]  /*8dd0*/  MUFU.EX2 R207, R67 ;  /* 0x0000004300cf7308 */ /* 0x0003e40000000800 */
[C---:B------:R-:W-:Y:S01]  /*8de0*/  HMMA.16816.F32 R16, R44.reuse, R154, R16 ;  /* 0x0000009a2c10723c */ /* 0x040fe20000001810 */
[----:B------:R-:W5:Y:S07]  /*8df0*/  LDSM.16.MT88.4 R152, [R230+0x900] ;  /* 0x00090000e698783b */ /* 0x000f6e0000004200 */
[----:B------:R-:W-:Y:S01]  /*8e00*/  MUFU.EX2 R205, R61 ;  /* 0x0000003d00cd7308 */ /* 0x000fe20000000800 */
[-C--:B------:R-:W-:Y:S08]  /*8e10*/  HMMA.16816.F32 R20, R44, R160.reuse, R20 ;  /* 0x000000a02c14723c */ /* 0x080ff00000001814 */
[C---:B------:R-:W-:Y:S01]  /*8e20*/  HMMA.16816.F32 R24, R144.reuse, R160, R24 ;  /* 0x000000a09018723c */ /* 0x040fe20000001818 */
[----:B------:R-:W3:Y:S01]  /*8e30*/  LDL.LU R161, [R1] ;  /* 0x0000000001a17983 */ /* 0x000ee20000300800 */
[----:B------:R-:W-:Y:S03]  /*8e40*/  MUFU.EX2 R188, R62 ;  /* 0x0000003e00bc7308 */ /* 0x000fe60000000800 */
[----:B-1----:R-:W1:Y:S02]  /*8e50*/  LDSM.16.MT88.4 R64, [R231+0x1100] ;  /* 0x00110000e740783b */ /* 0x002e640000004200 */
[----:B------:R-:W-:Y:S01]  /*8e60*/  MOV R160, R175 ;  /* 0x000000af00a07202 */ /* 0x000fe20000000f00 */
[-C--:B------:R-:W-:Y:S04]  /*8e70*/  HMMA.16816.F32 R28, R144, R162.reuse, R28 ;  /* 0x000000a2901c723c */ /* 0x080fe8000000181c */
[----:B------:R-:W-:Y:S04]  /*8e80*/  MUFU.EX2 R191, R68 ;  /* 0x0000004400bf7308 */ /* 0x000fe80000000800 */
[C---:B------:R-:W-:Y:S06]  /*8e90*/  HMMA.16816.F32 R32, R44.reuse, R162, R32 ;  /* 0x000000a22c20723c */ /* 0x040fec0000001820 */
[----:B------:R-:W-:Y:S02]  /*8ea0*/  MUFU.EX2 R204, R69 ;  /* 0x0000004500cc7308 */ /* 0x000fe40000000800 */
[-C--:B------:R-:W-:Y:S08]  /*8eb0*/  HMMA.16816.F32 R36, R44, R148.reuse, R36 ;  /* 0x000000942c24723c */ /* 0x080ff00000001824 */
[C---:B------:R-:W-:Y:S01]  /*8ec0*/  HMMA.16816.F32 R48, R144.reuse, R148, R48 ;  /* 0x000000949030723c */ /* 0x040fe20000001830 */
[----:B------:R-:W-:Y:S07]  /*8ed0*/  MUFU.EX2 R189, R70 ;  /* 0x0000004600bd7308 */ /* 0x000fee0000000800 */
[-C--:B------:R-:W-:Y:S03]  /*8ee0*/  HMMA.16816.F32 R116, R144, R150.reuse, R116 ;  /* 0x000000969074723c */ /* 0x080fe60000001874 */
[----:B------:R-:W1:Y:S05]  /*8ef0*/  MUFU.EX2 R176, R142 ;  /* 0x0000008e00b07308 */ /* 0x000e6a0000000800 */
[C---:B------:R-:W-:Y:S05]  /*8f00*/  HMMA.16816.F32 R120, R44.reuse, R150, R120 ;  /* 0x000000962c78723c */ /* 0x040fea0000001878 */
[----:B------:R1:W-:Y:S03]  /*8f10*/  MUFU.EX2 R142, R63 ;  /* 0x0000003f008e7308 */ /* 0x0003e60000000800 */
[-C--:B-----5:R-:W-:Y:S07]  /*8f20*/  HMMA.16816.F32 R124, R44, R152.reuse, R124 ;  /* 0x000000982c7c723c */ /* 0x0a0fee000000187c */
[----:B------:R5:W-:Y:S01]  /*8f30*/  MUFU.EX2 R179, R56 ;  /* 0x0000003800b37308 */ /* 0x000be20000000800 */
[C---:B------:R-:W-:Y:S08]  /*8f40*/  HMMA.16816.F32 R128, R144.reuse, R152, R128 ;  /* 0x000000989080723c */ /* 0x040ff00000001880 */
[-C--:B------:R-:W-:Y:S01]  /*8f50*/  HMMA.16816.F32 R132, R144, R154.reuse, R132 ;  /* 0x0000009a9084723c */ /* 0x080fe20000001884 */
[----:B------:R5:W4:Y:S01]  /*8f60*/  MUFU.EX2 R182, R57 ;  /* 0x0000003900b67308 */ /* 0x000b220000000800 */
[----:B-1----:R-:W1:Y:S06]  /*8f70*/  LDSM.16.MT88.4 R60, [R229+0x1100] ;  /* 0x00110000e53c783b */ /* 0x002e6c0000004200 */
[----:B------:R-:W-:Y:S03]  /*8f80*/  HMMA.16816.F32 R40, R44, R154, R40 ;  /* 0x0000009a2c28723c */ /* 0x000fe60000001828 */
[----:B------:R1:W-:Y:S04]  /*8f90*/  MUFU.EX2 R181, R58 ;  /* 0x0000003a00b57308 */ /* 0x0003e80000000800 */
[----:B------:R-:W-:Y:S02]  /*8fa0*/  F2FP.PACK_AB R44, R249, R250 ;  /* 0x000000faf92c723e */ /* 0x000fe400000000ff */
[----:B------:R-:W-:Y:S03]  /*8fb0*/  F2FP.PACK_AB R46, R247, R248 ;  /* 0x000000f8f72e723e */ /* 0x000fe600000000ff */
[----:B------:R-:W-:Y:S01]  /*8fc0*/  F2FP.PACK_AB R45, R225, R226 ;  /* 0x000000e2e12d723e */ /* 0x000fe200000000ff */
[----:B------:R1:W1:Y:S01]  /*8fd0*/  MUFU.EX2 R180, R59 ;  /* 0x0000003b00b47308 */ /* 0x0002620000000800 */
[----:B------:R-:W-:Y:S02]  /*8fe0*/  F2FP.PACK_AB R47, R222, R223 ;  /* 0x000000dfde2f723e */ /* 0x000fe400000000ff */
[----:B-----5:R-:W-:Y:S02]  /*8ff0*/  F2FP.PACK_AB R56, R216, R169 ;  /* 0x000000a9d838723e */ /* 0x020fe400000000ff */
[----:B------:R-:W-:Y:S03]  /*9000*/  F2FP.PACK_AB R57, R178, R168 ;  /* 0x000000a8b239723e */ /* 0x000fe600000000ff */
[-C--:B------:R-:W-:Y:S02]  /*9010*/  HMMA.16816.F32 R4, R44, R52.reuse, R4 ;  /* 0x000000342c04723c */ /* 0x080fe40000001804 */
[----:B------:R-:W-:Y:S01]  /*9020*/  MUFU.EX2 R190, R81 ;  /* 0x0000005100be7308 */ /* 0x000fe20000000800 */
[----:B-1----:R-:W-:Y:S09]  /*9030*/  F2FP.PACK_AB R58, R214, R215 ;  /* 0x000000d7d63a723e */ /* 0x002ff200000000ff */
[----:B------:R1:W-:Y:S01]  /*9040*/  MUFU.EX2 R81, R71 ;  /* 0x0000004700517308 */ /* 0x0003e20000000800 */
[----:B------:R-:W-:Y:S09]  /*9050*/  F2FP.PACK_AB R59, R176, R177 ;  /* 0x000000b1b03b723e */ /* 0x000ff200000000ff */
[----:B------:R-:W-:Y:S01]  /*9060*/  MUFU.EX2 R113, R113 ;  /* 0x0000007100717308 */ /* 0x000fe20000000800 */
[C---:B------:R-:W-:Y:S08]  /*9070*/  HMMA.16816.F32 R8, R56.reuse, R52, R8 ;  /* 0x000000343808723c */ /* 0x040ff00000001808 */
[-C--:B------:R-:W-:Y:S01]  /*9080*/  HMMA.16816.F32 R12, R56, R54.reuse, R12 ;  /* 0x00000036380c723c */ /* 0x080fe2000000180c */
[----:B------:R-:W-:Y:S01]  /*9090*/  MUFU.EX2 R115, R115 ;  /* 0x0000007300737308 */ /* 0x000fe20000000800 */
[----:B-1----:R-:W-:Y:S06]  /*90a0*/  LDSM.16.MT88.4 R68, [R229+0x2100] ;  /* 0x00210000e544783b */ /* 0x002fec0000004200 */
[C---:B------:R-:W-:Y:S03]  /*90b0*/  HMMA.16816.F32 R16, R44.reuse, R54, R16 ;  /* 0x000000362c10723c */ /* 0x040fe60000001810 */
[----:B------:R-:W-:Y:S01]  /*90c0*/  MUFU.EX2 R109, R109 ;  /* 0x0000006d006d7308 */ /* 0x000fe20000000800 */
[----:B------:R-:W1:Y:S04]  /*90d0*/  LDSM.16.MT88.4 R52, [R230+0x1100] ;  /* 0x00110000e634783b */ /* 0x000e680000004200 */
[-C--:B------:R-:W-:Y:S05]  /*90e0*/  HMMA.16816.F32 R20, R44, R64.reuse, R20 ;  /* 0x000000402c14723c */ /* 0x080fea0000001814 */
[----:B------:R-:W-:Y:S03]  /*90f0*/  MUFU.EX2 R203, R80 ;  /* 0x0000005000cb7308 */ /* 0x000fe60000000800 */
[C---:B------:R-:W-:Y:S07]  /*9100*/  HMMA.16816.F32 R24, R56.reuse, R64, R24 ;  /* 0x000000403818723c */ /* 0x040fee0000001818 */
[----:B------:R-:W-:Y:S01]  /*9110*/  MUFU.EX2 R82, R82 ;  /* 0x0000005200527308 */ /* 0x000fe20000000800 */
[-C--:B------:R-:W-:Y:S08]  /*9120*/  HMMA.16816.F32 R28, R56, R66.reuse, R28 ;  /* 0x00000042381c723c */ /* 0x080ff0000000181c */
[C---:B------:R-:W-:Y:S01]  /*9130*/  HMMA.16816.F32 R32, R44.reuse, R66, R32 ;  /* 0x000000422c20723c */ /* 0x040fe20000001820 */
[----:B------:R-:W5:Y:S01]  /*9140*/  LDSM.16.MT88.4 R64, [R228+0x1900] ;  /* 0x00190000e440783b */ /* 0x000f620000004200 */
[----:B------:R-:W-:Y:S06]  /*9150*/  MUFU.EX2 R83, R83 ;  /* 0x0000005300537308 */ /* 0x000fec0000000800 */
[-C--:B------:R-:W-:Y:S04]  /*9160*/  HMMA.16816.F32 R36, R44, R60.reuse, R36 ;  /* 0x0000003c2c24723c */ /* 0x080fe80000001824 */
[----:B------:R1:W-:Y:S04]  /*9170*/  MUFU.EX2 R80, R72 ;  /* 0x0000004800507308 */ /* 0x0003e80000000800 */
[C---:B------:R-:W-:Y:S04]  /*9180*/  HMMA.16816.F32 R48, R56.reuse, R60, R48 ;  /* 0x0000003c3830723c */ /* 0x040fe80000001830 */
[----:B----4-:R-:W-:Y:S02]  /*9190*/  FFMA.FTZ R0, R0, R156, R195 ;  /* 0x0000009c00007223 */ /* 0x010fe400000100c3 */
[----:B------:R-:W4:Y:S02]  /*91a0*/  MUFU.EX2 R73, R73 ;  /* 0x0000004900497308 */ /* 0x000f240000000800 */
[-C--:B------:R-:W-:Y:S08]  /*91b0*/  HMMA.16816.F32 R116, R56, R62.reuse, R116 ;  /* 0x0000003e3874723c */ /* 0x080ff00000001874 */
[C---:B------:R-:W-:Y:S01]  /*91c0*/  HMMA.16816.F32 R120, R44.reuse, R62, R120 ;  /* 0x0000003e2c78723c */ /* 0x040fe20000001878 */
[----:B------:R-:W-:Y:S01]  /*91d0*/  LDSM.16.MT88.4 R60, [R229+0x1900] ;  /* 0x00190000e53c783b */ /* 0x000fe20000004200 */
[----:B------:R-:W-:Y:S02]  /*91e0*/  MUFU.EX2 R76, R76 ;  /* 0x0000004c004c7308 */ /* 0x000fe40000000800 */
[----:B-1----:R-:W-:Y:S04]  /*91f0*/  FADD.FTZ R72, R196, R0 ;  /* 0x00000000c4487221 */ /* 0x002fe80000010000 */
[-C--:B------:R-:W-:Y:S04]  /*9200*/  HMMA.16816.F32 R124, R44, R52.reuse, R124 ;  /* 0x000000342c7c723c */ /* 0x080fe8000000187c */
[----:B------:R-:W1:Y:S04]  /*9210*/  MUFU.EX2 R77, R77 ;  /* 0x0000004d004d7308 */ /* 0x000e680000000800 */
[C---:B------:R-:W-:Y:S06]  /*9220*/  HMMA.16816.F32 R128, R56.reuse, R52, R128 ;  /* 0x000000343880723c */ /* 0x040fec0000001880 */
[----:B------:R-:W-:Y:S01]  /*9230*/  MUFU.EX2 R74, R74 ;  /* 0x0000004a004a7308 */ /* 0x000fe20000000800 */
[----:B------:R-:W-:Y:S01]  /*9240*/  F2FP.PACK_AB R52, R182, R179 ;  /* 0x000000b3b634723e */ /* 0x000fe200000000ff */
[-C--:B------:R-:W-:Y:S01]  /*9250*/  HMMA.16816.F32 R132, R56, R54.reuse, R132 ;  /* 0x000000363884723c */ /* 0x080fe20000001884 */
[----:B------:R-:W1:Y:S03]  /*9260*/  LDSM.16.MT88.4 R56, [R231+0x1900] ;  /* 0x00190000e738783b */ /* 0x000e660000004200 */
[----:B------:R-:W-:Y:S04]  /*9270*/  F2FP.PACK_AB R53, R180, R181 ;  /* 0x000000b5b435723e */ /* 0x000fe800000000ff */
[----:B------:R-:W-:Y:S01]  /*9280*/  HMMA.16816.F32 R40, R44, R54, R40 ;  /* 0x000000362c28723c */ /* 0x000fe20000001828 */
[----:B------:R-:W1:Y:S03]  /*9290*/  MUFU.EX2 R75, R75 ;  /* 0x0000004b004b7308 */ /* 0x000e660000000800 */
[----:B--2---:R-:W-:Y:S03]  /*92a0*/  FFMA.FTZ R140, R140, R158, R219 ;  /* 0x0000009e8c8c7223 */ /* 0x004fe600000100db */
[----:B------:R-:W-:Y:S01]  /*92b0*/  F2FP.PACK_AB R44, R212, R213 ;  /* 0x000000d5d42c723e */ /* 0x000fe200000000ff */
[----:B---3--:R-:W-:Y:S01]  /*92c0*/  FFMA.FTZ R139, R139, R159, R217 ;  /* 0x0000009f8b8b7223 */ /* 0x008fe200000100d9 */
[----:B------:R-:W-:Y:S02]  /*92d0*/  F2FP.PACK_AB R46, R210, R211 ;  /* 0x000000d3d22e723e */ /* 0x000fe400000000ff */
[----:B------:R-:W-:Y:S01]  /*92e0*/  MUFU.EX2 R78, R78 ;  /* 0x0000004e004e7308 */ /* 0x000fe20000000800 */
[----:B------:R-:W-:Y:S01]  /*92f0*/  F2FP.PACK_AB R45, R208, R209 ;  /* 0x000000d1d02d723e */ /* 0x000fe200000000ff */
[----:B------:R-:W-:Y:S01]  /*9300*/  FADD.FTZ R140, R220, R140 ;  /* 0x0000008cdc8c7221 */ /* 0x000fe20000010000 */
[----:B------:R-:W-:Y:S01]  /*9310*/  F2FP.PACK_AB R47, R207, R183 ;  /* 0x000000b7cf2f723e */ /* 0x000fe200000000ff */
[----:B------:R-:W-:Y:S01]  /*9320*/  FADD.FTZ R139, R218, R139 ;  /* 0x0000008bda8b7221 */ /* 0x000fe20000010000 */
[----:B------:R-:W-:Y:S02]  /*9330*/  F2FP.PACK_AB R54, R205, R206 ;  /* 0x000000cecd36723e */ /* 0x000fe400000000ff */
[----:B------:R-:W-:Y:S01]  /*9340*/  F2FP.PACK_AB R55, R142, R188 ;  /* 0x000000bc8e37723e */ /* 0x000fe200000000ff */
[----:B------:R-:W-:Y:S01]  /*9350*/  FADD.FTZ R0, R173, R139 ;  /* 0x0000008bad007221 */ /* 0x000fe20000010000 */
[----:B------:R-:W-:Y:S01]  /*9360*/  MOV R139, R136 ;  /* 0x00000088008b7202 */ /* 0x000fe20000000f00 */
[-C--:B-----5:R-:W-:Y:S01]  /*9370*/  HMMA.16816.F32 R4, R44, R64.reuse, R4 ;  /* 0x000000402c04723c */ /* 0x0a0fe20000001804 */
[----:B------:R-:W2:Y:S07]  /*9380*/  MUFU.EX2 R79, R79 ;  /* 0x0000004f004f7308 */ /* 0x000eae0000000800 */
[C---:B------:R-:W-:Y:S03]  /*9390*/  HMMA.16816.F32 R8, R52.reuse, R64, R8 ;  /* 0x000000403408723c */ /* 0x040fe60000001808 */
[----:B------:R-:W-:Y:S05]  /*93a0*/  MUFU.EX2 R84, R84 ;  /* 0x0000005400547308 */ /* 0x000fea0000000800 */
[-C--:B------:R-:W-:Y:S05]  /*93b0*/  HMMA.16816.F32 R12, R52, R66.reuse, R12 ;  /* 0x00000042340c723c */ /* 0x080fea000000180c */
[----:B------:R-:W-:Y:S03]  /*93c0*/  MUFU.EX2 R85, R85 ;  /* 0x0000005500557308 */ /* 0x000fe60000000800 */
[C---:B------:R-:W-:Y:S01]  /*93d0*/  HMMA.16816.F32 R16, R44.reuse, R66, R16 ;  /* 0x000000422c10723c */ /* 0x040fe20000001810 */
[----:B------:R-:W3:Y:S06]  /*93e0*/  LDSM.16.MT88.4 R64, [R230+0x1900] ;  /* 0x00190000e640783b */ /* 0x000eec0000004200 */
[----:B------:R-:W-:Y:S01]  /*93f0*/  MUFU.EX2 R96, R96 ;  /* 0x0000006000607308 */ /* 0x000fe20000000800 */
[-C--:B-1----:R-:W-:Y:S08]  /*9400*/  HMMA.16816.F32 R20, R44, R56.reuse, R20 ;  /* 0x000000382c14723c */ /* 0x082ff00000001814 */
[C---:B------:R-:W-:Y:S01]  /*9410*/  HMMA.16816.F32 R24, R52.reuse, R56, R24 ;  /* 0x000000383418723c */ /* 0x040fe20000001818 */
[----:B------:R-:W-:Y:S03]  /*9420*/  MUFU.EX2 R97, R97 ;  /* 0x0000006100617308 */ /* 0x000fe60000000800 */
[----:B------:R-:W-:Y:S01]  /*9430*/  FFMA.FTZ R141, R141, R161, R221 ;  /* 0x000000a18d8d7223 */ /* 0x000fe200000100dd */
[----:B------:R-:W-:Y:S02]  /*9440*/  MOV R161, R157 ;  /* 0x0000009d00a17202 */ /* 0x000fe40000000f00 */
[----:B------:R-:W-:Y:S01]  /*9450*/  LDSM.16.MT88.4 R156, [R228+0x3100] ;  /* 0x00310000e49c783b */ /* 0x000fe20000004200 */
[-C--:B------:R-:W-:Y:S03]  /*9460*/  HMMA.16816.F32 R28, R52, R58.reuse, R28 ;  /* 0x0000003a341c723c */ /* 0x080fe6000000181c */
[----:B------:R-:W-:Y:S01]  /*9470*/  MUFU.EX2 R86, R86 ;  /* 0x0000005600567308 */ /* 0x000fe20000000800 */
[----:B------:R-:W-:Y:S04]  /*9480*/  FADD.FTZ R141, R224, R141 ;  /* 0x0000008de08d7221 */ /* 0x000fe80000010000 */
[C---:B------:R-:W-:Y:S01]  /*9490*/  HMMA.16816.F32 R32, R44.reuse, R58, R32 ;  /* 0x0000003a2c20723c */ /* 0x040fe20000001820 */
[----:B------:R-:W1:Y:S03]  /*94a0*/  LDSM.16.MT88.4 R56, [R228+0x2100] ;  /* 0x00210000e438783b */ /* 0x000e660000004200 */
[----:B------:R-:W-:Y:S01]  /*94b0*/  FADD.FTZ R141, R227, R141 ;  /* 0x0000008de38d7221 */ /* 0x000fe20000010000 */
[----:B------:R-:W-:Y:S03]  /*94c0*/  MUFU.EX2 R87, R87 ;  /* 0x0000005700577308 */ /* 0x000fe60000000800 */
[-C--:B------:R-:W-:Y:S07]  /*94d0*/  HMMA.16816.F32 R36, R44, R60.reuse, R36 ;  /* 0x0000003c2c24723c */ /* 0x080fee0000001824 */
[----:B------:R-:W-:Y:S01]  /*94e0*/  MUFU.EX2 R98, R98 ;  /* 0x0000006200627308 */ /* 0x000fe20000000800 */
[C---:B------:R-:W-:Y:S08]  /*94f0*/  HMMA.16816.F32 R48, R52.reuse, R60, R48 ;  /* 0x0000003c3430723c */ /* 0x040ff00000001830 */
[-C--:B------:R-:W-:Y:S01]  /*9500*/  HMMA.16816.F32 R116, R52, R62.reuse, R116 ;  /* 0x0000003e3474723c */ /* 0x080fe20000001874 */
[----:B------:R-:W-:Y:S07]  /*9510*/  MUFU.EX2 R99, R99 ;  /* 0x0000006300637308 */ /* 0x000fee0000000800 */
[C---:B------:R-:W-:Y:S01]  /*9520*/  HMMA.16816.F32 R120, R44.reuse, R62, R120 ;  /* 0x0000003e2c78723c */ /* 0x040fe20000001878 */
[----:B------:R-:W5:Y:S02]  /*9530*/  LDSM.16.MT88.4 R60, [R231+0x2100] ;  /* 0x00210000e73c783b */ /* 0x000f640000004200 */
[----:B------:R-:W-:Y:S05]  /*9540*/  MUFU.EX2 R100, R100 ;  /* 0x0000006400647308 */ /* 0x000fea0000000800 */
[-C--:B---3--:R-:W-:Y:S05]  /*9550*/  HMMA.16816.F32 R124, R44, R64.reuse, R124 ;  /* 0x000000402c7c723c */ /* 0x088fea000000187c */
[----:B------:R-:W-:Y:S03]  /*9560*/  MUFU.EX2 R101, R101 ;  /* 0x0000006500657308 */ /* 0x000fe60000000800 */
[C---:B------:R-:W-:Y:S07]  /*9570*/  HMMA.16816.F32 R128, R52.reuse, R64, R128 ;  /* 0x000000403480723c */ /* 0x040fee0000001880 */
[----:B------:R-:W-:Y:S01]  /*9580*/  MUFU.EX2 R112, R112 ;  /* 0x0000007000707308 */ /* 0x000fe20000000800 */
[-C--:B------:R-:W-:Y:S07]  /*9590*/  HMMA.16816.F32 R132, R52, R66.reuse, R132 ;  /* 0x000000423484723c */ /* 0x080fee0000001884 */
[----:B----4-:R-:W-:Y:S01]  /*95a0*/  F2FP.PACK_AB R52, R73, R80 ;  /* 0x000000504934723e */ /* 0x010fe200000000ff */
[----:B------:R-:W-:Y:S01]  /*95b0*/  HMMA.16816.F32 R40, R44, R66, R40 ;  /* 0x000000422c28723c */ /* 0x000fe20000001828 */
[----:B------:R-:W3:Y:S01]  /*95c0*/  LDSM.16.MT88.4 R64, [R230+0x2100] ;  /* 0x00210000e640783b */ /* 0x000ee20000004200 */
[----:B------:R-:W-:Y:S02]  /*95d0*/  MUFU.EX2 R102, R102 ;  /* 0x0000006600667308 */ /* 0x000fe40000000800 */
[----:B------:R-:W-:Y:S02]  /*95e0*/  F2FP.PACK_AB R54, R77, R76 ;  /* 0x0000004c4d36723e */ /* 0x000fe400000000ff */
[----:B------:R-:W-:Y:S02]  /*95f0*/  F2FP.PACK_AB R53, R75, R74 ;  /* 0x0000004a4b35723e */ /* 0x000fe400000000ff */
[----:B------:R-:W-:Y:S04]  /*9600*/  F2FP.PACK_AB R44, R204, R191 ;  /* 0x000000bfcc2c723e */ /* 0x000fe800000000ff */
[----:B------:R-:W-:Y:S01]  /*9610*/  F2FP.PACK_AB R46, R190, R203 ;  /* 0x000000cbbe2e723e */ /* 0x000fe200000000ff */
[----:B------:R-:W-:Y:S01]  /*9620*/  MUFU.EX2 R103, R103 ;  /* 0x0000006700677308 */ /* 0x000fe20000000800 */
[----:B------:R-:W-:Y:S02]  /*9630*/  F2FP.PACK_AB R45, R81, R189 ;  /* 0x000000bd512d723e */ /* 0x000fe400000000ff */
[----:B------:R-:W-:Y:S02]  /*9640*/  F2FP.PACK_AB R47, R83, R82 ;  /* 0x00000052532f723e */ /* 0x000fe400000000ff */
[----:B--2---:R-:W-:Y:S05]  /*9650*/  F2FP.PACK_AB R55, R79, R78 ;  /* 0x0000004e4f37723e */ /* 0x004fea00000000ff */
[-C--:B-1----:R-:W-:Y:S01]  /*9660*/  HMMA.16816.F32 R4, R44, R56.reuse, R4 ;  /* 0x000000382c04723c */ /* 0x082fe20000001804 */
[----:B------:R-:W-:Y:S07]  /*9670*/  MUFU.EX2 R114, R114 ;  /* 0x0000007200727308 */ /* 0x000fee0000000800 */
[C---:B------:R-:W-:Y:S03]  /*9680*/  HMMA.16816.F32 R8, R52.reuse, R56, R8 ;  /* 0x000000383408723c */ /* 0x040fe60000001808 */
[----:B------:R-:W-:Y:S05]  /*9690*/  MUFU.EX2 R105, R105 ;  /* 0x0000006900697308 */ /* 0x000fea0000000800 */
[-C--:B------:R-:W-:Y:S05]  /*96a0*/  HMMA.16816.F32 R12, R52, R58.reuse, R12 ;  /* 0x0000003a340c723c */ /* 0x080fea000000180c */
[----:B------:R-:W-:Y:S03]  /*96b0*/  MUFU.EX2 R108, R108 ;  /* 0x0000006c006c7308 */ /* 0x000fe60000000800 */
[C---:B------:R-:W-:Y:S01]  /*96c0*/  HMMA.16816.F32 R16, R44.reuse, R58, R16 ;  /* 0x0000003a2c10723c */ /* 0x040fe20000001810 */
[----:B------:R-:W1:Y:S06]  /*96d0*/  LDSM.16.MT88.4 R56, [R228+0x2900] ;  /* 0x00290000e438783b */ /* 0x000e6c0000004200 */
[----:B------:R-:W-:Y:S01]  /*96e0*/  MUFU.EX2 R88, R88 ;  /* 0x0000005800587308 */ /* 0x000fe20000000800 */
[-C--:B-----5:R-:W-:Y:S08]  /*96f0*/  HMMA.16816.F32 R20, R44, R60.reuse, R20 ;  /* 0x0000003c2c14723c */ /* 0x0a0ff00000001814 */
[C---:B------:R-:W-:Y:S01]  /*9700*/  HMMA.16816.F32 R24, R52.reuse, R60, R24 ;  /* 0x0000003c3418723c */ /* 0x040fe20000001818 */
[----:B------:R-:W2:Y:S07]  /*9710*/  MUFU.EX2 R89, R89 ;  /* 0x0000005900597308 */ /* 0x000eae0000000800 */
[-C--:B------:R-:W-:Y:S03]  /*9720*/  HMMA.16816.F32 R28, R52, R62.reuse, R28 ;  /* 0x0000003e341c723c */ /* 0x080fe6000000181c */
[----:B------:R-:W-:Y:S05]  /*9730*/  MUFU.EX2 R92, R92 ;  /* 0x0000005c005c7308 */ /* 0x000fea0000000800 */
[C---:B------:R-:W-:Y:S01]  /*9740*/  HMMA.16816.F32 R32, R44.reuse, R62, R32 ;  /* 0x0000003e2c20723c */ /* 0x040fe20000001820 */
[----:B------:R-:W4:Y:S04]  /*9750*/  LDSM.16.MT88.4 R60, [R231+0x2900] ;  /* 0x00290000e73c783b */ /* 0x000f280000004200 */
[----:B------:R-:W5:Y:S03]  /*9760*/  MUFU.EX2 R93, R93 ;  /* 0x0000005d005d7308 */ /* 0x000f660000000800 */
[-C--:B------:R-:W-:Y:S07]  /*9770*/  HMMA.16816.F32 R36, R44, R68.reuse, R36 ;  /* 0x000000442c24723c */ /* 0x080fee0000001824 */
[----:B------:R-:W-:Y:S01]  /*9780*/  MUFU.EX2 R90, R90 ;  /* 0x0000005a005a7308 */ /* 0x000fe20000000800 */
[C---:B------:R-:W-:Y:S08]  /*9790*/  HMMA.16816.F32 R48, R52.reuse, R68, R48 ;  /* 0x000000443430723c */ /* 0x040ff00000001830 */
[-C--:B------:R-:W-:Y:S01]  /*97a0*/  HMMA.16816.F32 R116, R52, R70.reuse, R116 ;  /* 0x000000463474723c */ /* 0x080fe20000001874 */
[----:B------:R-:W1:Y:S07]  /*97b0*/  MUFU.EX2 R91, R91 ;  /* 0x0000005b005b7308 */ /* 0x000e6e0000000800 */
[C---:B------:R-:W-:Y:S01]  /*97c0*/  HMMA.16816.F32 R120, R44.reuse, R70, R120 ;  /* 0x000000462c78723c */ /* 0x040fe20000001878 */
[----:B------:R-:W4:Y:S02]  /*97d0*/  LDSM.16.MT88.4 R68, [R229+0x2900] ;  /* 0x00290000e544783b */ /* 0x000f240000004200 */
[----:B------:R-:W-:Y:S05]  /*97e0*/  MUFU.EX2 R94, R94 ;  /* 0x0000005e005e7308 */ /* 0x000fea0000000800 */
[-C--:B---3--:R-:W-:Y:S05]  /*97f0*/  HMMA.16816.F32 R124, R44, R64.reuse, R124 ;  /* 0x000000402c7c723c */ /* 0x088fea000000187c */
[----:B------:R-:W3:Y:S03]  /*9800*/  MUFU.EX2 R95, R95 ;  /* 0x0000005f005f7308 */ /* 0x000ee60000000800 */
[C---:B------:R-:W-:Y:S07]  /*9810*/  HMMA.16816.F32 R128, R52.reuse, R64, R128 ;  /* 0x000000403480723c */ /* 0x040fee0000001880 */
[----:B------:R-:W3:Y:S01]  /*9820*/  MUFU.EX2 R104, R104 ;  /* 0x0000006800687308 */ /* 0x000ee20000000800 */
[-C--:B------:R-:W-:Y:S07]  /*9830*/  HMMA.16816.F32 R132, R52, R66.reuse, R132 ;  /* 0x000000423484723c */ /* 0x080fee0000001884 */
[----:B--2---:R-:W-:Y:S01]  /*9840*/  F2FP.PACK_AB R52, R89, R88 ;  /* 0x000000585934723e */ /* 0x004fe200000000ff */
[----:B------:R-:W-:Y:S01]  /*9850*/  HMMA.16816.F32 R40, R44, R66, R40 ;  /* 0x000000422c28723c */ /* 0x000fe20000001828 */
[----:B------:R-:W2:Y:S01]  /*9860*/  LDSM.16.MT88.4 R64, [R230+0x2900] ;  /* 0x00290000e640783b */ /* 0x000ea20000004200 */
[----:B------:R-:W-:Y:S02]  /*9870*/  MUFU.EX2 R106, R106 ;  /* 0x0000006a006a7308 */ /* 0x000fe40000000800 */
[----:B-----5:R-:W-:Y:S02]  /*9880*/  F2FP.PACK_AB R54, R93, R92 ;  /* 0x0000005c5d36723e */ /* 0x020fe400000000ff */
[----:B-1----:R-:W-:Y:S02]  /*9890*/  F2FP.PACK_AB R53, R91, R90 ;  /* 0x0000005a5b35723e */ /* 0x002fe400000000ff */
[----:B------:R-:W-:Y:S04]  /*98a0*/  F2FP.PACK_AB R44, R85, R84 ;  /* 0x00000054552c723e */ /* 0x000fe800000000ff */
[----:B------:R-:W-:Y:S01]  /*98b0*/  F2FP.PACK_AB R46, R97, R96 ;  /* 0x00000060612e723e */ /* 0x000fe200000000ff */
[----:B------:R-:W1:Y:S01]  /*98c0*/  MUFU.EX2 R107, R107 ;  /* 0x0000006b006b7308 */ /* 0x000e620000000800 */
[----:B------:R-:W-:Y:S02]  /*98d0*/  F2FP.PACK_AB R45, R87, R86 ;  /* 0x00000056572d723e */ /* 0x000fe400000000ff */
[----:B------:R-:W-:Y:S02]  /*98e0*/  F2FP.PACK_AB R47, R99, R98 ;  /* 0x00000062632f723e */ /* 0x000fe400000000ff */
[----:B---3--:R-:W-:Y:S05]  /*98f0*/  F2FP.PACK_AB R55, R95, R94 ;  /* 0x0000005e5f37723e */ /* 0x008fea00000000ff */
[-C--:B------:R-:W-:Y:S08]  /*9900*/  HMMA.16816.F32 R4, R44, R56.reuse, R4 ;  /* 0x000000382c04723c */ /* 0x080ff00000001804 */
[C---:B------:R-:W-:Y:S07]  /*9910*/  HMMA.16816.F32 R8, R52.reuse, R56, R8 ;  /* 0x000000383408723c */ /* 0x040fee0000001808 */
[----:B------:R-:W-:Y:S01]  /*9920*/  FADD.FTZ R57, R174, R140 ;  /* 0x0000008cae397221 */ /* 0x000fe20000010000 */
[-C--:B------:R-:W-:Y:S04]  /*9930*/  HMMA.16816.F32 R12, R52, R58.reuse, R12 ;  /* 0x0000003a340c723c */ /* 0x080fe8000000180c */
[----:B------:R-:W-:Y:S04]  /*9940*/  FADD.FTZ R56, R201, R72 ;  /* 0x00000048c9387221 */ /* 0x000fe80000010000 */
[C---:B------:R-:W-:Y:S07]  /*9950*/  HMMA.16816.F32 R16, R44.reuse, R58, R16 ;  /* 0x0000003a2c10723c */ /* 0x040fee0000001810 */
[----:B------:R-:W-:Y:S01]  /*9960*/  FADD.FTZ R59, R172, R141 ;  /* 0x0000008dac3b7221 */ /* 0x000fe20000010000 */
[-C--:B----4-:R-:W-:Y:S01]  /*9970*/  HMMA.16816.F32 R20, R44, R60.reuse, R20 ;  /* 0x0000003c2c14723c */ /* 0x090fe20000001814 */
[----:B------:R-:W3:Y:S03]  /*9980*/  LDSM.16.MT88.4 R172, [R231+0x3100] ;  /* 0x00310000e7ac783b */ /* 0x000ee60000004200 */
[----:B------:R-:W-:Y:S02]  /*9990*/  FADD.FTZ R58, R160, R57 ;  /* 0x00000039a03a7221 */ /* 0x000fe40000010000 */
[----:B------:R-:W-:Y:S02]  /*99a0*/  FADD.FTZ R57, R161, R0 ;  /* 0x00000000a1397221 */ /* 0x000fe40000010000 */
[C---:B------:R-:W-:Y:S01]  /*99b0*/  HMMA.16816.F32 R24, R52.reuse, R60, R24 ;  /* 0x0000003c3418723c */ /* 0x040fe20000001818 */
[----:B------:R4:W-:Y:S03]  /*99c0*/  MUFU.EX2 R60, R3 ;  /* 0x00000003003c7308 */ /* 0x0009e60000000800 */
[----:B------:R-:W-:Y:S01]  /*99d0*/  FADD.FTZ R0, R186, R58 ;  /* 0x0000003aba007221 */ /* 0x000fe20000010000 */
[----:B------:R-:W-:Y:S01]  /*99e0*/  F2FP.PACK_AB R186, R113, R112 ;  /* 0x0000007071ba723e */ /* 0x000fe200000000ff */
[----:B------:R-:W-:Y:S02]  /*99f0*/  FADD.FTZ R57, R251, R57 ;  /* 0x00000039fb397221 */ /* 0x000fe40000010000 */
[-C--:B------:R-:W-:Y:S03]  /*9a00*/  HMMA.16816.F32 R28, R52, R62.reuse, R28 ;  /* 0x0000003e341c723c */ /* 0x080fe6000000181c */
[----:B------:R-:W5:Y:S01]  /*9a10*/  MUFU.EX2 R61, R110 ;  /* 0x0000006e003d7308 */ /* 0x000f620000000800 */
[----:B------:R-:W-:Y:S01]  /*9a20*/  FADD.FTZ R0, R184, R0 ;  /* 0x00000000b8007221 */ /* 0x000fe20000010000 */
[----:B------:R-:W-:Y:S01]  /*9a30*/  F2FP.PACK_AB R184, R101, R100 ;  /* 0x0000006465b8723e */ /* 0x000fe200000000ff */
[----:B------:R-:W-:Y:S02]  /*9a40*/  FADD.FTZ R57, R171, R57 ;  /* 0x00000039ab397221 */ /* 0x000fe40000010000 */
[C---:B------:R-:W-:Y:S04]  /*9a50*/  HMMA.16816.F32 R32, R44.reuse, R62, R32 ;  /* 0x0000003e2c20723c */ /* 0x040fe80000001820 */
[----:B------:R-:W-:Y:S04]  /*9a60*/  FADD.FTZ R0, R167, R0 ;  /* 0x00000000a7007221 */ /* 0x000fe80000010000 */
[-C--:B------:R-:W-:Y:S04]  /*9a70*/  HMMA.16816.F32 R36, R44, R68.reuse, R36 ;  /* 0x000000442c24723c */ /* 0x080fe80000001824 */
[----:B----4-:R-:W-:Y:S01]  /*9a80*/  FADD.FTZ R3, R187, R59 ;  /* 0x0000003bbb037221 */ /* 0x010fe20000010000 */
[----:B------:R-:W-:Y:S03]  /*9a90*/  F2FP.PACK_AB R187, R115, R114 ;  /* 0x0000007273bb723e */ /* 0x000fe600000000ff */
[C---:B------:R-:W-:Y:S04]  /*9aa0*/  HMMA.16816.F32 R48, R52.reuse, R68, R48 ;  /* 0x000000443430723c */ /* 0x040fe80000001830 */
[----:B------:R-:W-:Y:S01]  /*9ab0*/  FADD.FTZ R3, R185, R3 ;  /* 0x00000003b9037221 */ /* 0x000fe20000010000 */
[----:B------:R-:W-:Y:S03]  /*9ac0*/  F2FP.PACK_AB R185, R103, R102 ;  /* 0x0000006667b9723e */ /* 0x000fe600000000ff */
[-C--:B------:R-:W-:Y:S08]  /*9ad0*/  HMMA.16816.F32 R116, R52, R70.reuse, R116 ;  /* 0x000000463474723c */ /* 0x080ff00000001874 */
[C---:B------:R-:W-:Y:S08]  /*9ae0*/  HMMA.16816.F32 R120, R44.reuse, R70, R120 ;  /* 0x000000462c78723c */ /* 0x040ff00000001878 */
[-C--:B--2---:R-:W-:Y:S08]  /*9af0*/  HMMA.16816.F32 R124, R44, R64.reuse, R124 ;  /* 0x000000402c7c723c */ /* 0x084ff0000000187c */
[C---:B------:R-:W-:Y:S08]  /*9b00*/  HMMA.16816.F32 R128, R52.reuse, R64, R128 ;  /* 0x000000403480723c */ /* 0x040ff00000001880 */
[-C--:B------:R-:W-:Y:S07]  /*9b10*/  HMMA.16816.F32 R132, R52, R66.reuse, R132 ;  /* 0x000000423484723c */ /* 0x080fee0000001884 */
[----:B------:R-:W-:Y:S01]  /*9b20*/  FADD.FTZ R52, R202, R56 ;  /* 0x00000038ca347221 */ /* 0x000fe20000010000 */
[----:B------:R-:W-:Y:S04]  /*9b30*/  HMMA.16816.F32 R40, R44, R66, R40 ;  /* 0x000000422c28723c */ /* 0x000fe80000001828 */
[----:B------:R-:W-:Y:S03]  /*9b40*/  FADD.FTZ R52, R197, R52 ;  /* 0x00000034c5347221 */ /* 0x000fe60000010000 */
[----:B------:R-:W-:Y:S01]  /*9b50*/  F2FP.PACK_AB R44, R105, R104 ;  /* 0x00000068692c723e */ /* 0x000fe200000000ff */
[----:B------:R-:W-:Y:S01]  /*9b60*/  FADD.FTZ R53, R198, R52 ;  /* 0x00000034c6357221 */ /* 0x000fe20000010000 */
[-C--:B------:R-:W-:Y:S01]  /*9b70*/  HMMA.16816.F32 R148, R184, R156.reuse, R4 ;  /* 0x0000009cb894723c */ /* 0x080fe20000001804 */
[----:B------:R-:W2:Y:S04]  /*9b80*/  LDSM.16.MT88.4 R4, [R229+0x3100] ;  /* 0x00310000e504783b */ /* 0x000ea80000004200 */
[----:B------:R-:W-:Y:S01]  /*9b90*/  FADD.FTZ R52, R170, R3 ;  /* 0x00000003aa347221 */ /* 0x000fe20000010000 */
[----:B------:R-:W-:Y:S01]  /*9ba0*/  F2FP.PACK_AB R46, R109, R108 ;  /* 0x0000006c6d2e723e */ /* 0x000fe200000000ff */
[----:B------:R-:W-:Y:S01]  /*9bb0*/  FADD.FTZ R3, R199, R53 ;  /* 0x00000035c7037221 */ /* 0x000fe20000010000 */
[----:B-1----:R-:W-:Y:S04]  /*9bc0*/  F2FP.PACK_AB R45, R107, R106 ;  /* 0x0000006a6b2d723e */ /* 0x002fe800000000ff */
[----:B------:R-:W-:Y:S01]  /*9bd0*/  FADD.FTZ R3, R200, R3 ;  /* 0x00000003c8037221 */ /* 0x000fe20000010000 */
[----:B-----5:R-:W-:Y:S07]  /*9be0*/  F2FP.PACK_AB R47, R60, R61 ;  /* 0x0000003d3c2f723e */ /* 0x020fee00000000ff */
        /* <DEDUP_REMOVED lines=98> */
[----:B------:R-:W-:Y:S01]  /*a210*/  STL [R1], R5 ;  /* 0x0000000501007387 */ /* 0x000fe20000100800 */
[----:B------:R-:W-:Y:S02]  /*a220*/  FADD.FTZ R3, R109, R3 ;  /* 0x000000036d037221 */ /* 0x000fe40000010000 */
[----:B------:R-:W-:Y:S01]  /*a230*/  FADD.FTZ R0, R61, R7 ;  /* 0x000000073d007221 */ /* 0x000fe20000010000 */
[----:B------:R-:W-:Y:S03]  /*a240*/  STL [R1+0x8], R4 ;  /* 0x0000080401007387 */ /* 0x000fe60000100800 */
[----:B------:R-:W-:Y:S01]  /*a250*/  FADD.FTZ R0, R60, R0 ;  /* 0x000000003c007221 */ /* 0x000fe20000010000 */
[----:B------:R1:W-:Y:S04]  /*a260*/  STL [R1+0x4], R3 ;  /* 0x0000040301007387 */ /* 0x0003e80000100800 */
[----:B------:R2:W-:Y:S01]  /*a270*/  STL [R1+0xc], R0 ;  /* 0x00000c0001007387 */ /* 0x0005e20000100800 */
[----:B-1----:R-:W-:Y:S02]  /*a280*/  MOV R3, R137 ;  /* 0x0000008900037202 */ /* 0x002fe40000000f00 */
[----:B--2---:R-:W-:Y:S01]  /*a290*/  MOV R0, R138 ;  /* 0x0000008a00007202 */ /* 0x004fe20000000f00 */
[----:B------:R-:W-:-:S05]  /*a2a0*/  @P0 BRA `(.L_x_768) ;  /* 0xffffc1c000000947 */ /* 0x000fca000383ffff */
.L_x_767:
[----:B------:R-:W2:Y:S04]  /*a2b0*/  LDL.LU R7, [R1] ;  /* 0x0000000001077983 */ /* 0x000ea80000300800 */
[----:B-1----:R-:W3:Y:S04]  /*a2c0*/  LDL.LU R4, [R1+0x8] ;  /* 0x0000080001047983 */ /* 0x002ee80000300800 */
[----:B------:R-:W4:Y:S04]  /*a2d0*/  LDL.LU R10, [R1+0x4] ;  /* 0x00000400010a7983 */ /* 0x000f280000300800 */
[----:B------:R-:W5:Y:S01]  /*a2e0*/  LDL.LU R9, [R1+0xc] ;  /* 0x00000c0001097983 */ /* 0x000f620000300800 */
[----:B------:R-:W-:-:S02]  /*a2f0*/  MOV R37, 0xff800000 ;  /* 0xff80000000257802 */ /* 0x000fc40000000f00 */
[----:B------:R-:W-:Y:S02]  /*a300*/  MOV R38, 0xff800000 ;  /* 0xff80000000267802 */ /* 0x000fe40000000f00 */
[----:B------:R-:W-:Y:S02]  /*a310*/  MOV R39, 0xff800000 ;  /* 0xff80000000277802 */ /* 0x000fe40000000f00 */
[----:B------:R-:W-:Y:S02]  /*a320*/  MOV R40, 0xff800000 ;  /* 0xff80000000287802 */ /* 0x000fe40000000f00 */
[----:B------:R-:W-:Y:S01]  /*a330*/  PLOP3.LUT P4, PT, PT, PT, PT, 0x8, 0x0 ;  /* 0x000000000000781c */ /* 0x000fe20003f8e170 */
[----:B--2---:R-:W1:Y:S04]  /*a340*/  SHFL.BFLY PT, R5, R7, 0x2, 0x1f ;  /* 0x0c401f0007057f89 */ /* 0x004e6800000e0000 */
[----:B---3--:R-:W2:Y:S04]  /*a350*/  SHFL.BFLY PT, R6, R4, 0x2, 0x1f ;  /* 0x0c401f0004067f89 */ /* 0x008ea800000e0000 */
[----:B-----5:R-:W3:Y:S01]  /*a360*/  SHFL.BFLY PT, R8, R9, 0x2, 0x1f ;  /* 0x0c401f0009087f89 */ /* 0x020ee200000e0000 */
[----:B-1----:R-:W-:-:S03]  /*a370*/  FADD.FTZ R5, R5, R7 ;  /* 0x0000000705057221 */ /* 0x002fc60000010000 */
[----:B----4-:R-:W1:Y:S01]  /*a380*/  SHFL.BFLY PT, R7, R10, 0x2, 0x1f ;  /* 0x0c401f000a077f89 */ /* 0x010e6200000e0000 */
[----:B--2---:R-:W-:-:S03]  /*a390*/  FADD.FTZ R6, R6, R4 ;  /* 0x0000000406067221 */ /* 0x004fc60000010000 */
[----:B------:R-:W2:Y:S04]  /*a3a0*/  SHFL.BFLY PT, R0, R5, 0x1, 0x1f ;  /* 0x0c201f0005007f89 */ /* 0x000ea800000e0000 */
[----:B------:R-:W4:Y:S01]  /*a3b0*/  SHFL.BFLY PT, R4, R6, 0x1, 0x1f ;  /* 0x0c201f0006047f89 */ /* 0x000f2200000e0000 */
[----:B---3--:R-:W-:-:S05]  /*a3c0*/  FADD.FTZ R8, R8, R9 ;  /* 0x0000000908087221 */ /* 0x008fca0000010000 */
[----:B------:R-:W3:Y:S01]  /*a3d0*/  SHFL.BFLY PT, R9, R8, 0x1, 0x1f ;  /* 0x0c201f0008097f89 */ /* 0x000ee200000e0000 */
[----:B-1----:R-:W-:Y:S02]  /*a3e0*/  FADD.FTZ R7, R7, R10 ;  /* 0x0000000a07077221 */ /* 0x002fe40000010000 */
[----:B--2---:R-:W-:-:S03]  /*a3f0*/  FADD.FTZ R5, R5, R0 ;  /* 0x0000000005057221 */ /* 0x004fc60000010000 */
[----:B------:R-:W1:Y:S01]  /*a400*/  SHFL.BFLY PT, R3, R7, 0x1, 0x1f ;  /* 0x0c201f0007037f89 */ /* 0x000e6200000e0000 */
[----:B------:R-:W-:Y:S01]  /*a410*/  MOV R0, RZ ;  /* 0x000000ff00007202 */ /* 0x000fe20000000f00 */
[----:B----4-:R-:W-:Y:S01]  /*a420*/  FADD.FTZ R6, R6, R4 ;  /* 0x0000000406067221 */ /* 0x010fe20000010000 */
[----:B------:R-:W-:Y:S02]  /*a430*/  FSETP.NE.FTZ.AND P3, PT, R5, RZ, PT ;  /* 0x000000ff0500720b */ /* 0x000fe40003f75000 */
[----:B------:R-:W-:Y:S02]  /*a440*/  MOV R4, RZ ;  /* 0x000000ff00047202 */ /* 0x000fe40000000f00 */
[----:B------:R-:W-:Y:S01]  /*a450*/  FSETP.NE.FTZ.AND P2, PT, R6, RZ, PT ;  /* 0x000000ff0600720b */ /* 0x000fe20003f55000 */
[----:B---3--:R-:W-:-:S05]  /*a460*/  FADD.FTZ R8, R9, R8 ;  /* 0x0000000809087221 */ /* 0x008fca0000010000 */
[----:B------:R-:W-:-:S03]  /*a470*/  FSETP.NE.FTZ.AND P0, PT, R8, RZ, PT ;  /* 0x000000ff0800720b */ /* 0x000fc60003f15000 */
[----:B------:R-:W2:Y:S01]  /*a480*/  @P3 MUFU.RCP R0, R5 ;  /* 0x0000000500003308 */ /* 0x000ea20000001000 */
[----:B-1----:R-:W-:Y:S01]  /*a490*/  FADD.FTZ R7, R7, R3 ;  /* 0x0000000307077221 */ /* 0x002fe20000010000 */
[----:B------:R-:W-:-:S06]  /*a4a0*/  MOV R3, RZ ;  /* 0x000000ff00037202 */ /* 0x000fcc0000000f00 */
[----:B------:R-:W-:Y:S01]  /*a4b0*/  @P2 MUFU.RCP R4, R6 ;  /* 0x0000000600042308 */ /* 0x000fe20000001000 */
[----:B------:R-:W-:Y:S01]  /*a4c0*/  FSETP.NE.FTZ.AND P1, PT, R7, RZ, PT ;  /* 0x000000ff0700720b */ /* 0x000fe20003f35000 */
[----:B--2---:R-:W-:-:S06]  /*a4d0*/  FMUL.FTZ R148, R0, R148 ;  /* 0x0000009400947220 */ /* 0x004fcc0000410000 */
[----:B------:R-:W-:Y:S01]  /*a4e0*/  @P2 MUFU.LG2 R9, R6 ;  /* 0x0000000600092308 */ /* 0x000fe20000000c00 */
[C---:B------:R-:W-:Y:S02]  /*a4f0*/  FMUL.FTZ R149, R0.reuse, R149 ;  /* 0x0000009500957220 */ /* 0x040fe40000410000 */
[C---:B------:R-:W-:Y:S02]  /*a500*/  FMUL.FTZ R156, R0.reuse, R156 ;  /* 0x0000009c009c7220 */ /* 0x040fe40000410000 */
[C---:B------:R-:W-:Y:S02]  /*a510*/  FMUL.FTZ R157, R0.reuse, R157 ;  /* 0x0000009d009d7220 */ /* 0x040fe40000410000 */
[C---:B------:R-:W-:Y:S01]  /*a520*/  FMUL.FTZ R160, R0.reuse, R160 ;  /* 0x000000a000a07220 */ /* 0x040fe20000410000 */
[----:B------:R-:W1:Y:S01]  /*a530*/  @P1 MUFU.RCP R3, R7 ;  /* 0x0000000700031308 */ /* 0x000e620000001000 */
        /* <DEDUP_REMOVED lines=80> */
.L_x_751:
        /* <DEDUP_REMOVED lines=122> */
.L_x_770:
        /* <DEDUP_REMOVED lines=184> */
.L_x_769:
        /* <DEDUP_REMOVED lines=19> */
.L_x_771:
        /* <DEDUP_REMOVED lines=42> */
.L_x_773:
[----:B------:R-:W-:Y:S05]  /*c130*/  BSYNC B0 ;  /* 0x0000000000007941 */ /* 0x000fea0003800000 */
.L_x_772:
        /* <DEDUP_REMOVED lines=103> */
.L_x_774:
        /* <DEDUP_REMOVED lines=13> */
.L_x_1482:


//--------------------- .text._ZN7cutlass13device_kernelIN5flash19enable_sm80_to_sm89INS1_16FlashAttnFwdSm80INS1_25CollectiveMainloopFwdSm80ILi4ELi1ELb0EN4cute5tupleIJNS5_1CILi128EEENS7_ILi112EEENS7_ILi64EEEEEELi64ENS_6half_tEfNS_4arch4Sm80ELb0ELb0ELb0ELb1ELb0ELb1ELb1ELb0EEENS1_21CollectiveEpilogueFwdINS6_IJS8_SA_S9_EEENS6_IJNS7_ILi1EEESI_SI_EEESC_SE_Li128ELb1ELb1ELb0ELb0EEENS1_19SingleTileSchedulerILb1ELb0ELb1ELi128EEEEEEEEEvNT_6ParamsE --------------------------
	.section	.text._ZN7cutlass13device_kernelIN5flash19enable_sm80_to_sm89INS1_16FlashAttnFwdSm80INS1_25CollectiveMainloopFwdSm80ILi4ELi1ELb0EN4cute5tupleIJNS5_1CILi128EEENS7_ILi112EEENS7_ILi64EEEEEELi64ENS_6half_tEfNS_4arch4Sm80ELb0ELb0ELb0ELb1ELb0ELb1ELb1ELb0EEENS1_21CollectiveEpilogueFwdINS6_IJS8_SA_S9_EEENS6_IJNS7_ILi1EEESI_SI_EEESC_SE_Li128ELb1ELb1ELb0ELb0EEENS1_19SingleTileSchedulerILb1ELb0ELb1ELi128EEEEEEEEEvNT_6ParamsE,"ax",@progbits
	.sectioninfo	@"SHI_REGISTERS=255"
	.align	128
.text._ZN7cutlass13device_kernelIN5flash19enable_sm80_to_sm89INS1_16FlashAttnFwdSm80INS1_25CollectiveMainloopFwdSm80ILi4ELi1ELb0EN4cute5tupleIJNS5_1CILi128EEENS7_ILi112EEENS7_ILi64EEEEEELi64ENS_6half_tEfNS_4arch4Sm80ELb0ELb0ELb0ELb1ELb0ELb1ELb1ELb0EEENS1_21CollectiveEpilogueFwdINS6_IJS8_SA_S9_EEENS6_IJNS7_ILi1EEESI_SI_EEESC_SE_Li128ELb1ELb1ELb0ELb0EEENS1_19SingleTileSchedulerILb1ELb0ELb1ELi128EEEEEEEEEvNT_6ParamsE:
        .type           _ZN7cutlass13device_kernelIN5flash19enable_sm80_to_sm89INS1_16FlashAttnFwdSm80INS1_25CollectiveMainloopFwdSm80ILi4ELi1ELb0EN4cute5tupleIJNS5_1CILi128EEENS7_ILi112EEENS7_ILi64EEEEEELi64ENS_6half_tEfNS_4arch4Sm80ELb0ELb0ELb0ELb1ELb0ELb1ELb1ELb0EEENS1_21CollectiveEpilogueFwdINS6_IJS8_SA_S9_EEENS6_IJNS7_ILi1EEESI_SI_EEESC_SE_Li128ELb1ELb1ELb0ELb0EEENS1_19SingleTileSchedulerILb1ELb0ELb1ELi128EEEEEEEEEvNT_6ParamsE,@function
        .size           _ZN7cutlass13device_kernelIN5flash19enable_sm80_to_sm89INS1_16FlashAttnFwdSm80INS1_25CollectiveMainloopFwdSm80ILi4ELi1ELb0EN4cute5tupleIJNS5_1CILi128EEENS7_ILi112EEENS7_ILi64EEEEEELi64ENS_6half_tEfNS_4arch4Sm80ELb0ELb0ELb0ELb1ELb0ELb1ELb1ELb0EEENS1_21CollectiveEpilogueFwdINS6_IJS8_SA_S9_EEENS6_IJNS7_ILi1EEESI_SI_EEESC_SE_Li128ELb1ELb1ELb0ELb0EEENS1_19SingleTileSchedulerILb1ELb0ELb1ELi128EEEEEEEEEvNT_6ParamsE,(.L_x_1483 - _ZN7cutlass13device_kernelIN5flash19enable_sm80_to_sm89INS1_16FlashAttnFwdSm80INS1_25CollectiveMainloopFwdSm80ILi4ELi1ELb0EN4cute5tupleIJNS5_1CILi128EEENS7_ILi112EEENS7_ILi64EEEEEELi64ENS_6half_tEfNS_4arch4Sm80ELb0ELb0ELb0ELb1ELb0ELb1ELb1ELb0EEENS1_21CollectiveEpilogueFwdINS6_IJS8_SA_S9_EEENS6_IJNS7_ILi1EEESI_SI_EEESC_SE_Li128ELb1ELb1ELb0ELb0EEENS1_19SingleTileSchedulerILb1ELb0ELb1ELi128EEEEEEEEEvNT_6ParamsE)
        .other          _ZN7cutlass13device_kernelIN5flash19enable_sm80_to_sm89INS1_16FlashAttnFwdSm80INS1_25CollectiveMainloopFwdSm80ILi4ELi1ELb0EN4cute5tupleIJNS5_1CILi128EEENS7_ILi112EEENS7_ILi64EEEEEELi64ENS_6half_tEfNS_4arch4Sm80ELb0ELb0ELb0ELb1ELb0ELb1ELb1ELb0EEENS1_21CollectiveEpilogueFwdINS6_IJS8_SA_S9_EEENS6_IJNS7_ILi1EEESI_SI_EEESC_SE_Li128ELb1ELb1ELb0ELb0EEENS1_19SingleTileSchedulerILb1ELb0ELb1ELi128EEEEEEEEEvNT_6ParamsE,@"STO_CUDA_ENTRY STV_DEFAULT"
_ZN7cutlass13device_kernelIN5flash19enable_sm80_to_sm89INS1_16FlashAttnFwdSm80INS1_25CollectiveMainloopFwdSm80ILi4ELi1ELb0EN4cute5tupleIJNS5_1CILi128EEENS7_ILi112EEENS7_ILi64EEEEEELi64ENS_6half_tEfNS_4arch4Sm80ELb0ELb0ELb0ELb1ELb0ELb1ELb1ELb0EEENS1_21CollectiveEpilogueFwdINS6_IJS8_SA_S9_EEENS6_IJNS7_ILi1EEESI_SI_EEESC_SE_Li128ELb1ELb1ELb0ELb0EEENS1_19SingleTileSchedulerILb1ELb0ELb1ELi128EEEEEEEEEvNT_6ParamsE:
        /* <DEDUP_REMOVED lines=17> */
.L_x_776:
        /* <DEDUP_REMOVED lines=8> */
.L_x_778:
[----:B------:R-:W-:-:S05]  /*0190*/  MOV R0, c[0x0][0x54c] ;  /* 0x0001530000007a02 */ /* 0x000fca0000000f00 */
.L_x_777:
[----:B-----5:R-:W-:Y:S01]  /*01a0*/  IMAD R0, R0, c[0x0][0x548], RZ ;  /* 0x0001520000007a24 */ /* 0x020fe200078e02ff */
[----:B-1----:R-:W-:-:S04]  /*01b0*/  SHF.L.U32 R2, R214, 0x7, RZ ;  /* 0x00000007d6027819 */ /* 0x002fc800000006ff */
[----:B------:R-:W-:-:S04]  /*01c0*/  ISETP.GE.AND P0, PT, R2, R0, PT ;  /* 0x000000000200720c */ /* 0x000fc80003f06270 */
[----:B------:R-:W-:-:S05]  /*01d0*/  SEL R0, R5, 0xffffffff, !P0 ;  /* 0xffffffff05007807 */ /* 0x000fca0004000000 */
[----:B------:R1:W-:Y:S01]  /*01e0*/  STL [R1+0x10], R0 ;  /* 0x0000100001007387 */ /* 0x0003e20000100800 */
[----:B------:R-:W-:Y:S05]  /*01f0*/  BRA `(.L_x_779) ;  /* 0x0000013000007947 */ /* 0x000fea0003800000 */
.L_x_775:
[----:B---3--:R-:W-:-:S04]  /*0200*/  ISETP.NE.U32.AND P0, PT, RZ, c[0x0][0x568], PT ;  /* 0x00015a00ff007a0c */ /* 0x008fc80003f05070 */
[----:B------:R-:W-:-:S13]  /*0210*/  ISETP.NE.AND.EX P0, PT, RZ, c[0x0][0x56c], PT, P0 ;  /* 0x00015b00ff007a0c */ /* 0x000fda0003f05300 */
[----:B------:R-:W-:Y:S05]  /*0220*/  @!P0 BRA `(.L_x_780) ;  /* 0x0000002000008947 */ /* 0x000fea0003800000 */
[----:B------:R1:W5:Y:S01]  /*0230*/  LDG.E R0, [R2.64] ;  /* 0x0000000a02007981 */ /* 0x000362000c1e1900 */
[----:B------:R-:W-:Y:S05]  /*0240*/  BRA `(.L_x_781) ;  /* 0x0000009000007947 */ /* 0x000fea0003800000 */
.L_x_780:
        /* <DEDUP_REMOVED lines=8> */
.L_x_782:
[----:B------:R-:W-:-:S05]  /*02d0*/  MOV R0, c[0x0][0x54c] ;  /* 0x0001530000007a02 */ /* 0x000fca0000000f00 */
.L_x_781:
[----:B-----5:R-:W-:Y:S01]  /*02e0*/  IMAD R0, R0, c[0x0][0x548], RZ ;  /* 0x0001520000007a24 */ /* 0x020fe200078e02ff */
[----:B-1----:R-:W-:-:S04]  /*02f0*/  SHF.L.U32 R2, R214, 0x7, RZ ;  /* 0x00000007d6027819 */ /* 0x002fc800000006ff */
[----:B------:R-:W-:-:S04]  /*0300*/  ISETP.GE.AND P0, PT, R2, R0, PT ;  /* 0x000000000200720c */ /* 0x000fc80003f06270 */
[----:B------:R-:W-:-:S05]  /*0310*/  SEL R0, R5, 0xffffffff, !P0 ;  /* 0xffffffff05007807 */ /* 0x000fca0004000000 */
[----:B------:R1:W-:Y:S04]  /*0320*/  STL [R1+0x10], R0 ;  /* 0x0000100001007387 */ /* 0x0003e80000100800 */
.L_x_779:
        /* <DEDUP_REMOVED lines=36> */
.L_x_783:
[----:B--2---:R-:W-:-:S04]  /*0570*/  ISETP.NE.U32.AND P0, PT, RZ, c[0x0][0x368], PT ;  /* 0x0000da00ff007a0c */ /* 0x004fc80003f05070 */
[----:B------:R-:W-:-:S13]  /*0580*/  ISETP.NE.AND.EX P0, PT, RZ, c[0x0][0x36c], PT, P0 ;  /* 0x0000db00ff007a0c */ /* 0x000fda0003f05300 */
[----:B------:R-:W-:Y:S05]  /*0590*/  @!P0 BRA `(.L_x_784) ;  /* 0x0000003000008947 */ /* 0x000fea0003800000 */
[----:B------:R-:W-:-:S05]  /*05a0*/  IMAD.WIDE R4, R38, R14, c[0x0][0x368] ;  /* 0x0000da0026047625 */ /* 0x000fca00078e020e */
[----:B------:R1:W5:Y:S01]  /*05b0*/  LDG.E R13, [R4.64] ;  /* 0x0000000a040d7981 */ /* 0x000362000c1e1900 */
[----:B------:R-:W-:Y:S05]  /*05c0*/  BRA `(.L_x_785) ;  /* 0x0000004000007947 */ /* 0x000fea0003800000 */
.L_x_784:
[----:B------:R-:W-:Y:S05]  /*05d0*/  @!P5 BRA `(.L_x_785) ;  /* 0x000000300000d947 */ /* 0x000fea0003800000 */
[----:B------:R1:W2:Y:S04]  /*05e0*/  LDG.E R6, [R4.64] ;  /* 0x0000000a04067981 */ /* 0x0002a8000c1e1900 */
[----:B-1----:R-:W2:Y:S02]  /*05f0*/  LDG.E R4, [R4.64+0x4] ;  /* 0x0000040a04047981 */ /* 0x002ea4000c1e1900 */
[----:B--2---:R-:W-:Y:S02]  /*0600*/  IADD3 R13, -R6, R4, RZ ;  /* 0x00000004060d7210 */ /* 0x004fe40007ffe1ff */
.L_x_785:
        /* <DEDUP_REMOVED lines=18> */
[----:B------:R1:W-:Y:S03]  /*0730*/  STL [R1+0x30], R7 ;  /* 0x0000300701007387 */ /* 0x0003e60000100800 */
        /* <DEDUP_REMOVED lines=309> */
[C---:B------:R-:W-:Y:S01]  /*1a90*/  IMAD R96, R2.reuse, c[0x0][0x1f4], R4 ;  /* 0x00007d0002607a24 */ /* 0x040fe200078e0204 */
        /* <DEDUP_REMOVED lines=64> */
.L_x_833:
        /* <DEDUP_REMOVED lines=48> */
.L_x_791:
[----:B------:R-:W-:Y:S05]  /*21a0*/  BSYNC B0 ;  /* 0x0000000000007941 */ /* 0x000fea0003800000 */
.L_x_790:
        /* <DEDUP_REMOVED lines=37> */
.L_x_793:
[----:B------:R-:W-:Y:S05]  /*2400*/  BSYNC B0 ;  /* 0x0000000000007941 */ /* 0x000fea0003800000 */
.L_x_792:
        /* <DEDUP_REMOVED lines=40> */
.L_x_795:
[----:B------:R-:W-:Y:S05]  /*2690*/  BSYNC B0 ;  /* 0x0000000000007941 */ /* 0x000fea0003800000 */
.L_x_794:
        /* <DEDUP_REMOVED lines=38> */
.L_x_797:
[----:B------:R-:W-:Y:S05]  /*2900*/  BSYNC B0 ;  /* 0x0000000000007941 */ /* 0x000fea0003800000 */
.L_x_796:
        /* <DEDUP_REMOVED lines=76> */
.L_x_801:
[----:B------:R-:W-:Y:S05]  /*2dd0*/  BSYNC B0 ;  /* 0x0000000000007941 */ /* 0x000fea0003800000 */
.L_x_800:
        /* <DEDUP_REMOVED lines=59> */
.L_x_799:
[----:B------:R-:W-:Y:S05]  /*3190*/  BSYNC B1 ;  /* 0x0000000000017941 */ /* 0x000fea0003800000 */
.L_x_798:
        /* <DEDUP_REMOVED lines=63> */
.L_x_805:
[----:B------:R-:W-:Y:S05]  /*3590*/  BSYNC B0 ;  /* 0x0000000000007941 */ /* 0x000fea0003800000 */
.L_x_804:
        /* <DEDUP_REMOVED lines=58> */
.L_x_803:
[----:B------:R-:W-:Y:S05]  /*3940*/  BSYNC B1 ;  /* 0x0000000000017941 */ /* 0x000fea0003800000 */
.L_x_802:
        /* <DEDUP_REMOVED lines=63> */
.L_x_809:
[----:B------:R-:W-:Y:S05]  /*3d40*/  BSYNC B0 ;  /* 0x0000000000007941 */ /* 0x000fea0003800000 */
.L_x_808:
        /* <DEDUP_REMOVED lines=58> */
.L_x_807:
[----:B------:R-:W-:Y:S05]  /*40f0*/  BSYNC B1 ;  /* 0x0000000000017941 */ /* 0x000fea0003800000 */
.L_x_806:
        /* <DEDUP_REMOVED lines=61> */
.L_x_812:
[----:B------:R-:W-:Y:S05]  /*44d0*/  BSYNC B0 ;  /* 0x0000000000007941 */ /* 0x000fea0003800000 */
.L_x_811:
        /* <DEDUP_REMOVED lines=59> */
.L_x_789:
[-C--:B------:R-:W-:Y:S01]  /*4890*/  ISETP.GE.AND P0, PT, R170, R78.reuse, PT ;  /* 0x0000004eaa00720c */ /* 0x080fe20003f06270 */
[----:B------:R-:W-:Y:S01]  /*48a0*/  CS2R R62, SRZ ;  /* 0x00000000003e7805 */ /* 0x000fe2000001ff00 */
[----:B------:R-:W-:Y:S01]  /*48b0*/  ISETP.NE.AND P4, PT, R99, RZ, PT ;  /* 0x000000ff6300720c */ /* 0x000fe20003f85270 */
[----:B------:R-:W-:Y:S01]  /*48c0*/  CS2R R60, SRZ ;  /* 0x00000000003c7805 */ /* 0x000fe2000001ff00 */
[C---:B------:R-:W-:Y:S01]  /*48d0*/  ISETP.GE.OR P2, PT, R32.reuse, c[0x0][0x27c], P0 ;  /* 0x00009f0020007a0c */ /* 0x040fe20000746670 */
        /* <DEDUP_REMOVED lines=218> */
.L_x_814:
[----:B------:R-:W-:Y:S05]  /*5680*/  BSYNC B0 ;  /* 0x0000000000007941 */ /* 0x000fea0003800000 */
.L_x_813:
        /* <DEDUP_REMOVED lines=115> */
.L_x_816:
[----:B------:R-:W-:Y:S05]  /*5dc0*/  BSYNC B0 ;  /* 0x0000000000007941 */ /* 0x000fea0003800000 */
.L_x_815:
        /* <DEDUP_REMOVED lines=115> */
.L_x_818:
[----:B------:R-:W-:Y:S05]  /*6500*/  BSYNC B0 ;  /* 0x0000000000007941 */ /* 0x000fea0003800000 */
.L_x_817:
        /* <DEDUP_REMOVED lines=115> */
.L_x_788:
        /* <DEDUP_REMOVED lines=20> */
.L_x_820:
[----:B------:R-:W-:Y:S05]  /*6d80*/  BSYNC B0 ;  /* 0x0000000000007941 */ /* 0x000fea0003800000 */
.L_x_819:
        /* <DEDUP_REMOVED lines=20> */
.L_x_822:
[----:B------:R-:W-:Y:S05]  /*6ed0*/  BSYNC B0 ;  /* 0x0000000000007941 */ /* 0x000fea0003800000 */
.L_x_821:
        /* <DEDUP_REMOVED lines=20> */
.L_x_824:
[----:B------:R-:W-:Y:S05]  /*7020*/  BSYNC B0 ;  /* 0x0000000000007941 */ /* 0x000fea0003800000 */
.L_x_823:
        /* <DEDUP_REMOVED lines=19> */
.L_x_810:
[----:B------:R-:W-:Y:S05]  /*7160*/  BSYNC B2 ;  /* 0x0000000000027941 */ /* 0x000fea0003800000 */
.L_x_787:
        /* <DEDUP_REMOVED lines=125> */
.L_x_826:
[----:B-1----:R-:W-:Y:S05]  /*7940*/  BSYNC B0 ;  /* 0x0000000000007941 */ /* 0x002fea0003800000 */
.L_x_825:
        /* <DEDUP_REMOVED lines=20> */
.L_x_828:
[----:B------:R-:W-:Y:S05]  /*7a90*/  BSYNC B0 ;  /* 0x0000000000007941 */ /* 0x000fea0003800000 */
.L_x_827:
        /* <DEDUP_REMOVED lines=20> */
.L_x_830:
[----:B------:R-:W-:Y:S05]  /*7be0*/  BSYNC B0 ;  /* 0x0000000000007941 */ /* 0x000fea0003800000 */
.L_x_829:
        /* <DEDUP_REMOVED lines=20> */
.L_x_832:
[----:B------:R-:W-:Y:S05]  /*7d30*/  BSYNC B0 ;  /* 0x0000000000007941 */ /* 0x000fea0003800000 */
.L_x_831:
        /* <DEDUP_REMOVED lines=18> */
[-C--:B------:R-:W-:Y:S02]  /*7e60*/  @P0 IADD3 R6, P2, R8, R172.reuse, RZ ;  /* 0x000000ac08060210 */ /* 0x080fe40007f5e0ff */
[----:B------:R2:W-:Y:S01]  /*7e70*/  @P0 LDGSTS.E.BYPASS.LTC128B.128 [R93+0x4100], [R12.64], !P6 ;  /* 0x041000000c5d0fae */ /* 0x0005e2000f101d4a */
[-C--:B------:R-:W-:Y:S02]  /*7e80*/  @P0 IADD3.X R9, R13, R167.reuse, RZ, P1, !PT ;  /* 0x000000a70d090210 */ /* 0x080fe40000ffe4ff */
[-C--:B------:R-:W-:Y:S03]  /*7e90*/  @P0 IADD3 R4, P1, R6, R172.reuse, RZ ;  /* 0x000000ac06040210 */ /* 0x080fe60007f3e0ff */
[----:B------:R2:W-:Y:S01]  /*7ea0*/  @P0 LDGSTS.E.BYPASS.LTC128B.128 [R93+0x4900], [R8.64], !P6 ;  /* 0x04900000085d0fae */ /* 0x0005e2000f101d4a */
[--C-:B------:R-:W-:Y:S01]  /*7eb0*/  @P0 IMAD.X R7, R9, 0x1, R167.reuse, P2 ;  /* 0x0000000109070824 */ /* 0x100fe200010e06a7 */
[-C--:B------:R-:W-:Y:S03]  /*7ec0*/  @P0 IADD3 R2, P2, R4, R172.reuse, RZ ;  /* 0x000000ac04020210 */ /* 0x080fe60007f5e0ff */
        /* <DEDUP_REMOVED lines=11> */
.L_x_786:
        /* <DEDUP_REMOVED lines=51> */
[----:B------:R-:W3:Y:S01]  /*82b0*/  LDL R252, [R1+0x30] ;  /* 0x0000300001fc7983 */ /* 0x000ee20000100800 */
        /* <DEDUP_REMOVED lines=264> */
.L_x_835:
        /* <DEDUP_REMOVED lines=47> */
.L_x_839:
[----:B------:R-:W-:Y:S05]  /*9630*/  BSYNC B0 ;  /* 0x0000000000007941 */ /* 0x000fea0003800000 */
.L_x_838:
        /* <DEDUP_REMOVED lines=87> */
.L_x_843:
[----:B------:R-:W-:Y:S05]  /*9bb0*/  BSYNC B0 ;  /* 0x0000000000007941 */ /* 0x000fea0003800000 */
.L_x_842:
        /* <DEDUP_REMOVED lines=41> */
.L_x_841:
[----:B------:R-:W-:Y:S05]  /*9e50*/  BSYNC B1 ;  /* 0x0000000000017941 */ /* 0x000fea0003800000 */
.L_x_840:
        /* <DEDUP_REMOVED lines=45> */
.L_x_847:
[----:B------:R-:W-:Y:S05]  /*a130*/  BSYNC B0 ;  /* 0x0000000000007941 */ /* 0x000fea0003800000 */
.L_x_846:
        /* <DEDUP_REMOVED lines=41> */
.L_x_845:
[----:B------:R-:W-:Y:S05]  /*a3d0*/  BSYNC B1 ;  /* 0x0000000000017941 */ /* 0x000fea0003800000 */
.L_x_844:
        /* <DEDUP_REMOVED lines=45> */
.L_x_851:
[----:B------:R-:W-:Y:S05]  /*a6b0*/  BSYNC B0 ;  /* 0x0000000000007941 */ /* 0x000fea0003800000 */
.L_x_850:
        /* <DEDUP_REMOVED lines=41> */
.L_x_849:
[----:B------:R-:W-:Y:S05]  /*a950*/  BSYNC B1 ;  /* 0x0000000000017941 */ /* 0x000fea0003800000 */
.L_x_848:
        /* <DEDUP_REMOVED lines=44> */
.L_x_854:
[----:B------:R-:W-:Y:S05]  /*ac20*/  BSYNC B0 ;  /* 0x0000000000007941 */ /* 0x000fea0003800000 */
.L_x_853:
        /* <DEDUP_REMOVED lines=42> */
.L_x_837:
        /* <DEDUP_REMOVED lines=14> */
.L_x_856:
[----:B------:R-:W-:Y:S05]  /*afb0*/  BSYNC B0 ;  /* 0x0000000000007941 */ /* 0x000fea0003800000 */
.L_x_855:
        /* <DEDUP_REMOVED lines=82> */
[----:B------:R-:W-:Y:S01]  /*b4e0*/  HADD2.F32 R22, -RZ, R11.H0_H0 ;  /* 0x2000000bff167230 */ /* 0x000fe20000004100 */
        /* <DEDUP_REMOVED lines=36> */
.L_x_858:
[----:B------:R-:W-:Y:S05]  /*b730*/  BSYNC B0 ;  /* 0x0000000000007941 */ /* 0x000fea0003800000 */
.L_x_857:
        /* <DEDUP_REMOVED lines=57> */
[----:B------:R-:W-:Y:S01]  /*bad0*/  HADD2.F32 R22, -RZ, R11.H0_H0 ;  /* 0x2000000bff167230 */ /* 0x000fe20000004100 */
        /* <DEDUP_REMOVED lines=36> */
.L_x_860:
[----:B------:R-:W-:Y:S05]  /*bd20*/  BSYNC B0 ;  /* 0x0000000000007941 */ /* 0x000fea0003800000 */
.L_x_859:
        /* <DEDUP_REMOVED lines=94> */
.L_x_862:
[----:B------:R-:W-:Y:S05]  /*c310*/  BSYNC B0 ;  /* 0x0000000000007941 */ /* 0x000fea0003800000 */
.L_x_861:
        /* <DEDUP_REMOVED lines=93> */
.L_x_852:
[----:B------:R-:W-:Y:S05]  /*c8f0*/  BSYNC B2 ;  /* 0x0000000000027941 */ /* 0x000fea0003800000 */
.L_x_836:
[----:B---3--:R-:W-:Y:S01]  /*c900*/  SHF.R.S32.HI R7, RZ, 0x4, R44 ;  /* 0x00000004ff077819 */ /* 0x008fe2000001142c */
[----:B------:R-:W-:Y:S01]  /*c910*/  IMAD.SHL.U32 R6, R136, 0x40, RZ ;  /* 0x0000004088067824 */ /* 0x000fe200078e00ff */
[----:B------:R-:W-:-:S04]  /*c920*/  DEPBAR.LE SB0, 0x0 ;  /* 0x000080000000791a */ /* 0x000fc80000000000 */
[----:B------:R-:W-:Y:S01]  /*c930*/  LEA.HI R0, R44, R7, RZ, 0x1 ;  /* 0x000000072c007211 */ /* 0x000fe200078f08ff */
        /* <DEDUP_REMOVED lines=31> */
[--C-:B------:R-:W-:Y:S01]  /*cb30*/  IMAD R237, R3, 0x2, R234.reuse ;  /* 0x0000000203ed7824 */ /* 0x100fe200078e02ea */
[----:B------:R-:W-:Y:S01]  /*cb40*/  @P0 IADD3 R238, R0, -0x20, RZ ;  /* 0xffffffe000ee0810 */ /* 0x000fe20007ffe0ff */
[----:B------:R-:W-:Y:S01]  /*cb50*/  IMAD R0, R93, c[0x0][0x208], RZ ;  /* 0x000082005d007a24 */ /* 0x000fe200078e02ff */
[----:B------:R-:W-:Y:S01]  /*cb60*/  ISETP.GE.AND P0, PT, R60, c[0x0][0x1d4], PT ;  /* 0x000075003c007a0c */ /* 0x000fe20003f06270 */
[----:B------:R-:W-:Y:S01]  /*cb70*/  IMAD R235, R4, 0x2, R234 ;  /* 0x0000000204eb7824 */ /* 0x000fe200078e02ea */
[----:B------:R-:W-:Y:S01]  /*cb80*/  IADD3 R244, R238, 0x800, RZ ;  /* 0x00000800eef47810 */ /* 0x000fe20007ffe0ff */
[----:B------:R-:W-:Y:S01]  /*cb90*/  IMAD R0, R92, c[0x0][0x20c], R0 ;  /* 0x000083005c007a24 */ /* 0x000fe200078e0200 */
[C---:B------:R-:W-:Y:S01]  /*cba0*/  ISETP.LT.OR P4, PT, R62.reuse, 0x1, P0 ;  /* 0x000000013e00780c */ /* 0x040fe20000781670 */
[----:B------:R-:W-:Y:S01]  /*cbb0*/  IMAD R236, R3, 0x2, R235 ;  /* 0x0000000203ec7824 */ /* 0x000fe200078e02eb */
[C---:B------:R-:W-:Y:S01]  /*cbc0*/  ISETP.LT.OR P6, PT, R62.reuse, 0x21, P0 ;  /* 0x000000213e00780c */ /* 0x040fe200007c1670 */
[----:B------:R-:W-:Y:S01]  /*cbd0*/  IMAD.IADD R0, R7, 0x1, R0 ;  /* 0x0000000107007824 */ /* 0x000fe200078e0200 */
[----:B------:R-:W-:Y:S01]  /*cbe0*/  ISETP.LT.OR P5, PT, R62, 0x31, P0 ;  /* 0x000000313e00780c */ /* 0x000fe200007a1670 */
[----:B------:R-:W-:Y:S01]  /*cbf0*/  IMAD.WIDE.U32 R6, R6, 0x70, R94 ;  /* 0x0000007006067825 */ /* 0x000fe200078e005e */
[----:B------:R-:W-:-:S02]  /*cc00*/  IADD3 R243, R238, 0x1000, RZ ;  /* 0x00001000eef37810 */ /* 0x000fc40007ffe0ff */
[----:B------:R-:W-:Y:S01]  /*cc10*/  IADD3 R242, R238, 0x1800, RZ ;  /* 0x00001800eef27810 */ /* 0x000fe20007ffe0ff */
[----:B------:R-:W-:Y:S01]  /*cc20*/  IMAD R0, R0, 0x70, RZ ;  /* 0x0000007000007824 */ /* 0x000fe200078e02ff */
[----:B------:R-:W-:Y:S01]  /*cc30*/  LDSM.16.M88.4 R24, [R139+0x3900] ;  /* 0x003900008b18783b */ /* 0x000fe20000000200 */
[C---:B------:R-:W-:Y:S02]  /*cc40*/  IADD3 R241, R238.reuse, 0x2000, RZ ;  /* 0x00002000eef17810 */ /* 0x040fe40007ffe0ff */
[----:B------:R-:W-:Y:S01]  /*cc50*/  IMAD.IADD R0, R7, 0x1, R0 ;  /* 0x0000000107007824 */ /* 0x000fe200078e0200 */
[----:B------:R-:W1:Y:S01]  /*cc60*/  LDSM.16.M88.4 R8, [R234+0x9100] ;  /* 0x00910000ea08783b */ /* 0x000e620000000200 */
[C---:B------:R-:W-:Y:S02]  /*cc70*/  IADD3 R240, R238.reuse, 0x2800, RZ ;  /* 0x00002800eef07810 */ /* 0x040fe40007ffe0ff */
[----:B------:R-:W-:Y:S01]  /*cc80*/  IADD3 R239, R238, 0x3000, RZ ;  /* 0x00003000eeef7810 */ /* 0x000fe20007ffe0ff */
[----:B------:R-:W2:Y:S04]  /*cc90*/  LDSM.16.M88.4 R20, [R139+0x4100] ;  /* 0x004100008b14783b */ /* 0x000ea80000000200 */
[----:B------:R-:W3:Y:S04]  /*cca0*/  LDSM.16.M88.4 R16, [R139+0x4900] ;  /* 0x004900008b10783b */ /* 0x000ee80000000200 */
[----:B------:R-:W4:Y:S04]  /*ccb0*/  LDSM.16.M88.4 R28, [R139+0x5100] ;  /* 0x005100008b1c783b */ /* 0x000f280000000200 */
[----:B------:R-:W3:Y:S04]  /*ccc0*/  LDSM.16.M88.4 R32, [R139+0x5900] ;  /* 0x005900008b20783b */ /* 0x000ee80000000200 */
[----:B------:R-:W4:Y:S04]  /*ccd0*/  LDSM.16.M88.4 R40, [R139+0x6100] ;  /* 0x006100008b28783b */ /* 0x000f280000000200 */
[----:B------:R-:W4:Y:S04]  /*cce0*/  LDSM.16.M88.4 R36, [R139+0x6900] ;  /* 0x006900008b24783b */ /* 0x000f280000000200 */
[----:B------:R-:W4:Y:S04]  /*ccf0*/  LDSM.16.M88.4 R12, [R234+0x7100] ;  /* 0x00710000ea0c783b */ /* 0x000f280000000200 */
[----:B------:R-:W-:Y:S04]  /*cd00*/  LDSM.16.M88.4 R48, [R238+0x800] ;  /* 0x00080000ee30783b */ /* 0x000fe80000000200 */
[----:B------:R-:W-:Y:S01]  /*cd10*/  LDSM.16.M88.4 R44, [R238+0x1000] ;  /* 0x00100000ee2c783b */ /* 0x000fe20000000200 */
[C---:B-1----:R-:W-:Y:S03]  /*cd20*/  HMMA.16816.F32 R56, R8.reuse, R24, RZ ;  /* 0x000000180838723c */ /* 0x042fe600000018ff */
[----:B------:R-:W-:Y:S05]  /*cd30*/  LDSM.16.M88.4 R52, [R238] ;  /* 0x00000000ee34783b */ /* 0x000fea0000000200 */
[C---:B--2---:R-:W-:Y:S08]  /*cd40*/  HMMA.16816.F32 R64, R8.reuse, R20, RZ ;  /* 0x000000140840723c */ /* 0x044ff000000018ff */
[C---:B---3--:R-:W-:Y:S08]  /*cd50*/  HMMA.16816.F32 R68, R8.reuse, R16, RZ ;  /* 0x000000100844723c */ /* 0x048ff000000018ff */
[C---:B----4-:R-:W-:Y:S08]  /*cd60*/  HMMA.16816.F32 R72, R8.reuse, R28, RZ ;  /* 0x0000001c0848723c */ /* 0x050ff000000018ff */
        /* <DEDUP_REMOVED lines=10> */
[----:B------:R-:W-:Y:S01]  /*ce10*/  IMAD.MOV.U32 R8, RZ, RZ, c[0x0][0x208] ;  /* 0x00008200ff087624 */ /* 0x000fe200078e00ff */
[----:B------:R-:W-:Y:S03]  /*ce20*/  HMMA.16816.F32 R184, R12, R24, RZ ;  /* 0x000000180cb8723c */ /* 0x000fe600000018ff */
[----:B------:R-:W-:-:S05]  /*ce30*/  IMAD.SHL.U32 R2, R8, 0x20, RZ ;  /* 0x0000002008027824 */ /* 0x000fca00078e00ff */
[C---:B------:R-:W-:Y:S01]  /*ce40*/  HMMA.16816.F32 R176, R12.reuse, R26, RZ ;  /* 0x0000001a0cb0723c */ /* 0x040fe200000018ff */
[----:B------:R-:W-:Y:S07]  /*ce50*/  LDSM.16.M88.4 R24, [R238+0x3000] ;  /* 0x00300000ee18783b */ /* 0x000fee0000000200 */
[C---:B------:R-:W-:Y:S08]  /*ce60*/  HMMA.16816.F32 R152, R12.reuse, R20, RZ ;  /* 0x000000140c98723c */ /* 0x040ff000000018ff */
[C---:B------:R-:W-:Y:S07]  /*ce70*/  HMMA.16816.F32 R172, R12.reuse, R22, RZ ;  /* 0x000000160cac723c */ /* 0x040fee00000018ff */
[----:B------:R-:W-:Y:S01]  /*ce80*/  SHF.L.U64.HI R22, R8, R230, c[0x0][0x20c] ;  /* 0x0000830008167619 */ /* 0x000fe200000102e6 */
[C---:B------:R-:W-:Y:S01]  /*ce90*/  HMMA.16816.F32 R144, R12.reuse, R16, RZ ;  /* 0x000000100c90723c */ /* 0x040fe200000018ff */
[----:B------:R-:W-:Y:S07]  /*cea0*/  LDSM.16.M88.4 R8, [R237+0x7100] ;  /* 0x00710000ed08783b */ /* 0x000fee0000000200 */
[C---:B-----5:R-:W-:Y:S01]  /*ceb0*/  HMMA.16816.F32 R168, R12.reuse, R18, RZ ;  /* 0x000000120ca8723c */ /* 0x060fe200000018ff */
[----:B------:R-:W1:Y:S07]  /*cec0*/  LDSM.16.M88.4 R16, [R237+0x9100] ;  /* 0x00910000ed10783b */ /* 0x000e6e0000000200 */
[C---:B------:R-:W-:Y:S08]  /*ced0*/  HMMA.16816.F32 R132, R12.reuse, R28, RZ ;  /* 0x0000001c0c84723c */ /* 0x040ff000000018ff */
[C---:B------:R-:W-:Y:S01]  /*cee0*/  HMMA.16816.F32 R164, R12.reuse, R30, RZ ;  /* 0x0000001e0ca4723c */ /* 0x040fe200000018ff */
[----:B------:R-:W-:Y:S07]  /*cef0*/  LDSM.16.M88.4 R28, [R238+0x2800] ;  /* 0x00280000ee1c783b */ /* 0x000fee0000000200 */
[C---:B------:R-:W-:Y:S08]  /*cf00*/  HMMA.16816.F32 R128, R12.reuse, R32, RZ ;  /* 0x000000200c80723c */ /* 0x040ff000000018ff */
[C---:B------:R-:W-:Y:S01]  /*cf10*/  HMMA.16816.F32 R156, R12.reuse, R34, RZ ;  /* 0x000000220c9c723c */ /* 0x040fe200000018ff */
[----:B------:R-:W2:Y:S07]  /*cf20*/  LDSM.16.M88.4 R32, [R238+0x2000] ;  /* 0x00200000ee20783b */ /* 0x000eae0000000200 */
[C---:B------:R-:W-:Y:S08]  /*cf30*/  HMMA.16816.F32 R124, R12.reuse, R40, RZ ;  /* 0x000000280c7c723c */ /* 0x040ff000000018ff */
[C---:B------:R-:W-:Y:S01]  /*cf40*/  HMMA.16816.F32 R148, R12.reuse, R42, RZ ;  /* 0x0000002a0c94723c */ /* 0x040fe200000018ff */
[----:B------:R-:W3:Y:S07]  /*cf50*/  LDSM.16.M88.4 R40, [R238+0x1800] ;  /* 0x00180000ee28783b */ /* 0x000eee0000000200 */
[C---:B------:R-:W-:Y:S08]  /*cf60*/  HMMA.16816.F32 R120, R12.reuse, R36, RZ ;  /* 0x000000240c78723c */ /* 0x040ff000000018ff */
[----:B------:R-:W-:Y:S07]  /*cf70*/  HMMA.16816.F32 R140, R12, R38, RZ ;  /* 0x000000260c8c723c */ /* 0x000fee00000018ff */
[C---:B------:R-:W-:Y:S01]  /*cf80*/  LEA R14, P1, R6.reuse, c[0x0][0x1f8], 0x1 ;  /* 0x00007e00060e7a11 */ /* 0x040fe200078208ff */
[----:B-1----:R-:W-:Y:S03]  /*cf90*/  HMMA.16816.F32 R100, R16, R48, R64 ;  /* 0x000000301064723c */ /* 0x002fe60000001840 */
[----:B------:R-:W-:Y:S01]  /*cfa0*/  LEA.HI.X R15, R6, c[0x0][0x1fc], R0, 0x1, P1 ;  /* 0x00007f00060f7a11 */ /* 0x000fe200008f0c00 */
[----:B------:R-:W-:Y:S01]  /*cfb0*/  IMAD.MOV.U32 R0, RZ, RZ, 0x40 ;  /* 0x00000040ff007424 */ /* 0x000fe200078e00ff */
[----:B------:R-:W-:-:S03]  /*cfc0*/  IADD3 R12, P2, R2, R14, RZ ;  /* 0x0000000e020c7210 */ /* 0x000fc60007f5e0ff */
[----:B------:R-:W-:Y:S01]  /*cfd0*/  @!PT LDS RZ, [RZ] ;  /* 0x00000000fffff984 */ /* 0x000fe20000000800 */
[----:B------:R-:W-:Y:S01]  /*cfe0*/  @!PT LDS RZ, [RZ] ;  /* 0x00000000fffff984 */ /* 0x000fe20000000800 */
[----:B------:R-:W-:Y:S01]  /*cff0*/  @!PT LDS RZ, [RZ] ;  /* 0x00000000fffff984 */ /* 0x000fe20000000800 */
[----:B------:R1:W-:Y:S01]  /*d000*/  LDGSTS.E.BYPASS.LTC128B.128 [R245+0x100], [R14.64], !P4 ;  /* 0x001000000ef57fae */ /* 0x0003e2000e101d4a */
[-C--:B------:R-:W-:Y:S01]  /*d010*/  IADD3 R6, P1, R12, R2.reuse, RZ ;  /* 0x000000020c067210 */ /* 0x080fe20007f3e0ff */
[----:B------:R-:W-:Y:S01]  /*d020*/  IMAD.X R13, R22, 0x1, R15, P2 ;  /* 0x00000001160d7824 */ /* 0x000fe200010e060f */
[C---:B------:R-:W-:Y:S01]  /*d030*/  ISETP.LT.OR P2, PT, R62.reuse, 0x11, P0 ;  /* 0x000000113e00780c */ /* 0x040fe20000741670 */
[----:B--2---:R-:W-:Y:S01]  /*d040*/  HMMA.16816.F32 R36, R16, R32, R76 ;  /* 0x000000201024723c */ /* 0x004fe2000000184c */
[----:B------:R-:W-:Y:S01]  /*d050*/  ISETP.LT.OR P4, PT, R62, 0x41, P0 ;  /* 0x000000413e00780c */ /* 0x000fe20000781670 */
[----:B------:R-:W-:Y:S01]  /*d060*/  IMAD.X R7, R13, 0x1, R22, P1 ;  /* 0x000000010d077824 */ /* 0x000fe200008e0616 */
[----:B------:R-:W-:-:S05]  /*d070*/  IADD3 R20, P1, R6, R2, RZ ;  /* 0x0000000206147210 */ /* 0x000fca0007f3e0ff */
[----:B------:R-:W-:Y:S01]  /*d080*/  IMAD.X R21, R7, 0x1, R22, P1 ;  /* 0x0000000107157824 */ /* 0x000fe200008e0616 */
[----:B------:R-:W-:Y:S03]  /*d090*/  HMMA.16816.F32 R96, R16, R44, R68 ;  /* 0x0000002c1060723c */ /* 0x000fe60000001844 */
[----:B------:R2:W-:Y:S01]  /*d0a0*/  LDGSTS.E.BYPASS.LTC128B.128 [R245+0x900], [R12.64], !P2 ;  /* 0x009000000cf57fae */ /* 0x0005e2000d101d4a */
[----:B------:R-:W-:-:S03]  /*d0b0*/  ISETP.LT.OR P2, PT, R62, 0x51, P0 ;  /* 0x000000513e00780c */ /* 0x000fc60000741670 */
[----:B------:R4:W-:Y:S01]  /*d0c0*/  LDGSTS.E.BYPASS.LTC128B.128 [R245+0x1100], [R6.64], !P6 ;  /* 0x0110000006f57fae */ /* 0x0009e2000f101d4a */
[----:B------:R-:W-:Y:S01]  /*d0d0*/  LOP3.LUT P6, RZ, R136, 0x4, RZ, 0xc0, !PT ;  /* 0x0000000488ff7812 */ /* 0x000fe200078cc0ff */
[C---:B---3--:R-:W-:Y:S02]  /*d0e0*/  HMMA.16816.F32 R92, R16.reuse, R40, R72 ;  /* 0x00000028105c723c */ /* 0x048fe40000001848 */
[----:B------:R3:W-:Y:S01]  /*d0f0*/  LDGSTS.E.BYPASS.LTC128B.128 [R245+0x1900], [R20.64], !P5 ;  /* 0x0190000014f57fae */ /* 0x0007e2000e901d4a */
[----:B------:R-:W-:Y:S02]  /*d100*/  SEL R0, R0, 0xffffffc0, !P6 ;  /* 0xffffffc000007807 */ /* 0x000fe40007000000 */
[----:B-1----:R-:W-:Y:S02]  /*d110*/  IADD3 R14, P1, R20, R2, RZ ;  /* 0x00000002140e7210 */ /* 0x002fe40007f3e0ff */
[----:B------:R-:W-:Y:S01]  /*d120*/  ISETP.GE.AND P6, PT, R228, 0x71, PT ;  /* 0x00000071e400780c */ /* 0x000fe20003fc6270 */
[----:B------:R-:W-:Y:S01]  /*d130*/  IMAD.IADD R233, R139, 0x1, R0 ;  /* 0x000000018be97824 */ /* 0x000fe200078e0200 */
[----:B------:R-:W-:Y:S01]  /*d140*/  HMMA.16816.F32 R220, R16, R50, R108 ;  /* 0x0000003210dc723c */ /* 0x000fe2000000186c */
[----:B------:R-:W-:Y:S01]  /*d150*/  IMAD.X R15, R21, 0x1, R22, P1 ;  /* 0x00000001150f7824 */ /* 0x000fe200008e0616 */
[----:B------:R-:W-:Y:S01]  /*d160*/  ISETP.LT.OR P1, PT, R62, 0x61, P0 ;  /* 0x000000613e00780c */ /* 0x000fe20000721670 */
[----:B------:R-:W-:Y:S01]  /*d170*/  IMAD.IADD R232, R0, 0x1, R238 ;  /* 0x0000000100e87824 */ /* 0x000fe200078e02ee */
[----:B------:R-:W-:-:S02]  /*d180*/  LOP3.LUT R0, R5, R137, RZ, 0xfc, !PT ;  /* 0x0000008905007212 */ /* 0x000fc400078efcff */
[----:B------:R1:W-:Y:S02]  /*d190*/  LDGSTS.E.BYPASS.LTC128B.128 [R245+0x2100], [R14.64], !P4 ;  /* 0x021000000ef57fae */ /* 0x0003e4000e101d4a */
[----:B------:R-:W-:Y:S01]  /*d1a0*/  HMMA.16816.F32 R104, R16, R52, R56 ;  /* 0x000000341068723c */ /* 0x000fe20000001838 */
[----:B----4-:R-:W-:-:S07]  /*d1b0*/  IADD3 R6, P0, R14, R2, RZ ;  /* 0x000000020e067210 */ /* 0x010fce0007f1e0ff */
[----:B------:R-:W-:Y:S01]  /*d1c0*/  HMMA.16816.F32 R84, R16, R28, R84 ;  /* 0x0000001c1054723c */ /* 0x000fe20000001854 */
[----:B------:R-:W-:Y:S01]  /*d1d0*/  IMAD.X R7, R15, 0x1, R22, P0 ;  /* 0x000000010f077824 */ /* 0x000fe200000e0616 */
[----:B--2---:R-:W-:-:S06]  /*d1e0*/  IADD3 R12, P0, R6, R2, RZ ;  /* 0x00000002060c7210 */ /* 0x004fcc0007f1e0ff */
[----:B------:R-:W-:Y:S01]  /*d1f0*/  HMMA.16816.F32 R88, R16, R24, R88 ;  /* 0x000000181058723c */ /* 0x000fe20000001858 */
[----:B------:R2:W-:Y:S01]  /*d200*/  LDGSTS.E.BYPASS.LTC128B.128 [R245+0x2900], [R6.64], !P2 ;  /* 0x0290000006f57fae */ /* 0x0005e2000d101d4a */
[----:B------:R-:W-:-:S05]  /*d210*/  IMAD.X R13, R7, 0x1, R22, P0 ;  /* 0x00000001070d7824 */ /* 0x000fca00000e0616 */
[----:B------:R1:W-:Y:S01]  /*d220*/  LDGSTS.E.BYPASS.LTC128B.128 [R245+0x3100], [R12.64], !P1 ;  /* 0x031000000cf57fae */ /* 0x0003e2000c901d4a */
[C---:B------:R-:W-:Y:S03]  /*d230*/  HMMA.16816.F32 R180, R16.reuse, R54, R80 ;  /* 0x0000003610b4723c */ /* 0x040fe60000001850 */
[----:B---3--:R-:W-:Y:S04]  /*d240*/  LDSM.16.M88.4 R20, [R235+0x9100] ;  /* 0x00910000eb14783b */ /* 0x008fe80000000200 */
[----:B------:R-:W3:Y:S01]  /*d250*/  LDSM.16.M88.4 R76, [R233+0x5900] ;  /* 0x00590000e94c783b */ /* 0x000ee20000000200 */
[C---:B------:R-:W-:Y:S03]  /*d260*/  HMMA.16816.F32 R112, R16.reuse, R46, R112 ;  /* 0x0000002e1070723c */ /* 0x040fe60000001870 */
[----:B------:R-:W4:Y:S04]  /*d270*/  LDSM.16.M88.4 R64, [R233+0x4900] ;  /* 0x00490000e940783b */ /* 0x000f280000000200 */
[----:B------:R-:W2:Y:S01]  /*d280*/  LDSM.16.M88.4 R72, [R233+0x6100] ;  /* 0x00610000e948783b */ /* 0x000ea20000000200 */
[C---:B------:R-:W-:Y:S03]  /*d290*/  HMMA.16816.F32 R108, R16.reuse, R42, R116 ;  /* 0x0000002a106c723c */ /* 0x040fe60000001874 */
[----:B------:R-:W2:Y:S04]  /*d2a0*/  LDSM.16.M88.4 R68, [R233+0x6900] ;  /* 0x00690000e944783b */ /* 0x000ea80000000200 */
[----:B------:R-:W2:Y:S01]  /*d2b0*/  LDSM.16.M88.4 R60, [R233+0x3900] ;  /* 0x00390000e93c783b */ /* 0x000ea20000000200 */
[C---:B------:R-:W-:Y:S03]  /*d2c0*/  HMMA.16816.F32 R204, R16.reuse, R34, R160 ;  /* 0x0000002210cc723c */ /* 0x040fe600000018a0 */
[----:B------:R-:W-:Y:S04]  /*d2d0*/  LDSM.16.M88.4 R56, [R233+0x4100] ;  /* 0x00410000e938783b */ /* 0x000fe80000000200 */
[----:B------:R-:W-:Y:S01]  /*d2e0*/  LDSM.16.M88.4 R80, [R233+0x5100] ;  /* 0x00510000e950783b */ /* 0x000fe20000000200 */
[C---:B------:R-:W-:Y:S03]  /*d2f0*/  HMMA.16816.F32 R200, R16.reuse, R30, R192 ;  /* 0x0000001e10c8723c */ /* 0x040fe600000018c0 */
[----:B-1----:R-:W-:Y:S04]  /*d300*/  LDSM.16.M88.4 R12, [R236+0x7100] ;  /* 0x00710000ec0c783b */ /* 0x002fe80000000200 */
[----:B------:R-:W0:Y:S01]  /*d310*/  LDGDEPBAR ;  /* 0x00000000000079af */ /* 0x000e220000000000 */
[----:B------:R-:W-:Y:S03]  /*d320*/  HMMA.16816.F32 R188, R16, R26, R188 ;  /* 0x0000001a10bc723c */ /* 0x000fe600000018bc */
[----:B------:R-:W1:Y:S05]  /*d330*/  LDSM.16.M88.4 R16, [R235+0x7100] ;  /* 0x00710000eb10783b */ /* 0x000e6a0000000200 */
[C---:B------:R-:W-:Y:S08]  /*d340*/  HMMA.16816.F32 R184, R8.reuse, R52, R184 ;  /* 0x0000003408b8723c */ /* 0x040ff000000018b8 */
        /* <DEDUP_REMOVED lines=11> */
[C---:B------:R-:W-:Y:S01]  /*d400*/  HMMA.16816.F32 R152, R8.reuse, R42, R164 ;  /* 0x0000002a0898723c */ /* 0x040fe200000018a4 */
[----:B------:R-:W-:Y:S07]  /*d410*/  LDSM.16.M88.4 R40, [R232+0x1000] ;  /* 0x00100000e828783b */ /* 0x000fee0000000200 */
[C---:B------:R-:W-:Y:S01]  /*d420*/  HMMA.16816.F32 R172, R8.reuse, R34, R156 ;  /* 0x0000002208ac723c */ /* 0x040fe2000000189c */
[----:B------:R-:W-:Y:S07]  /*d430*/  LDSM.16.M88.4 R32, [R232+0x2000] ;  /* 0x00200000e820783b */ /* 0x000fee0000000200 */
        /* <DEDUP_REMOVED lines=9> */
[C---:B--2---:R-:W-:Y:S08]  /*d4d0*/  HMMA.16816.F32 R124, R20.reuse, R72, R84 ;  /* 0x00000048147c723c */ /* 0x044ff00000001854 */
[C---:B------:R-:W-:Y:S08]  /*d4e0*/  HMMA.16816.F32 R96, R20.reuse, R68, R88 ;  /* 0x000000441460723c */ /* 0x040ff00000001858 */
[C---:B------:R-:W-:Y:S08]  /*d4f0*/  HMMA.16816.F32 R164, R20.reuse, R60, R104 ;  /* 0x0000003c14a4723c */ /* 0x040ff00000001868 */
[----:B------:R-:W-:Y:S08]  /*d500*/  HMMA.16816.F32 R120, R20, R62, R180 ;  /* 0x0000003e1478723c */ /* 0x000ff000000018b4 */
[C---:B-1----:R-:W-:Y:S08]  /*d510*/  HMMA.16816.F32 R88, R16.reuse, R60, R184 ;  /* 0x0000003c1058723c */ /* 0x042ff000000018b8 */
        /* <DEDUP_REMOVED lines=83> */
.L_x_863:
[----:B------:R-:W-:Y:S01]  /*da50*/  LOP3.LUT R2, R229, 0xffffffe0, RZ, 0xc0, !PT ;  /* 0xffffffe0e5027812 */ /* 0x000fe200078ec0ff */
[----:B---3--:R-:W-:Y:S01]  /*da60*/  IMAD.IADD R6, R228, 0x1, R138 ;  /* 0x00000001e4067824 */ /* 0x008fe200078e028a */
[----:B------:R-:W-:Y:S01]  /*da70*/  STL [R1+0x70], R241 ;  /* 0x000070f101007387 */ /* 0x000fe20000100800 */
[----:B------:R-:W-:Y:S02]  /*da80*/  SHF.L.U32 R228, R0, 0x1, RZ ;  /* 0x0000000100e47819 */ /* 0x000fe400000006ff */
[----:B------:R-:W-:Y:S01]  /*da90*/  IMAD.IADD R2, R231, 0x1, -R2 ;  /* 0x00000001e7027824 */ /* 0x000fe200078e0a02 */
[----:B------:R-:W-:Y:S02]  /*daa0*/  STL [R1+0x6c], R240 ;  /* 0x00006cf001007387 */ /* 0x000fe40000100800 */
[----:B------:R-:W-:-:S02]  /*dab0*/  IMAD R229, R4, 0x2, R228 ;  /* 0x0000000204e57824 */ /* 0x000fc400078e02e4 */
[----:B------:R-:W-:Y:S01]  /*dac0*/  SHF.R.S32.HI R5, RZ, 0x1f, R2 ;  /* 0x0000001fff057819 */ /* 0x000fe20000011402 */
[----:B------:R-:W-:Y:S01]  /*dad0*/  STL [R1+0x68], R239 ;  /* 0x000068ef01007387 */ /* 0x000fe20000100800 */
[C---:B------:R-:W-:Y:S01]  /*dae0*/  IMAD R231, R3.reuse, 0x2, R228 ;  /* 0x0000000203e77824 */ /* 0x040fe200078e02e4 */
[----:B------:R-:W-:Y:S02]  /*daf0*/  LEA R230, R3, R229, 0x1 ;  /* 0x000000e503e67211 */ /* 0x000fe400078e08ff */
[----:B------:R-:W-:Y:S01]  /*db00*/  LEA.HI R5, R5, R2, RZ, 0x2 ;  /* 0x0000000205057211 */ /* 0x000fe200078f10ff */
[----:B------:R-:W-:Y:S03]  /*db10*/  STL [R1+0x64], R238 ;  /* 0x000064ee01007387 */ /* 0x000fe60000100800 */
        /* <DEDUP_REMOVED lines=16> */
[----:B------:R1:W-:Y:S01]  /*dc20*/  STL [R1+0x48], R139 ;  /* 0x0000488b01007387 */ /* 0x0003e20000100800 */
[----:B------:R-:W-:-:S02]  /*dc30*/  FMNMX.FTZ R5, R10, R12, !PT ;  /* 0x0000000c0a057209 */ /* 0x000fc40007810000 */
[----:B------:R-:W-:Y:S01]  /*dc40*/  FSEL R25, R166, -INF , P1 ;  /* 0xff800000a6197808 */ /* 0x000fe20000800000 */
[----:B------:R-:W0:Y:S01]  /*dc50*/  LDGDEPBAR ;  /* 0x00000000000079af */ /* 0x000e220000000000 */
[----:B------:R-:W-:Y:S02]  /*dc60*/  FSEL R13, R164, -INF , P1 ;  /* 0xff800000a40d7808 */ /* 0x000fe40000800000 */
[----:B------:R-:W-:Y:S02]  /*dc70*/  FSEL R64, R90, -INF , P1 ;  /* 0xff8000005a407808 */ /* 0x000fe40000800000 */
[----:B------:R-:W-:Y:S02]  /*dc80*/  ISETP.GT.AND P1, PT, R2, 0x10, PT ;  /* 0x000000100200780c */ /* 0x000fe40003f24270 */
[----:B------:R-:W-:Y:S02]  /*dc90*/  FSEL R29, R85, -INF , P2 ;  /* 0xff800000551d7808 */ /* 0x000fe40001000000 */
[----:B------:R-:W-:-:S02]  /*dca0*/  FMNMX.FTZ R5, R30, R5, !PT ;  /* 0x000000051e057209 */ /* 0x000fc40007810000 */
[----:B------:R-:W-:Y:S02]  /*dcb0*/  FSEL R26, R167, -INF , P0 ;  /* 0xff800000a71a7808 */ /* 0x000fe40000000000 */
        /* <DEDUP_REMOVED lines=11> */
[----:B------:R-:W-:Y:S02]  /*dd70*/  FMNMX.FTZ R6, R13, R14, !PT ;  /* 0x0000000e0d067209 */ /* 0x000fe40007810000 */
[----:B------:R-:W-:Y:S02]  /*dd80*/  FSEL R28, R123, -INF , P2 ;  /* 0xff8000007b1c7808 */ /* 0x000fe40001000000 */
[----:B------:R-:W-:Y:S02]  /*dd90*/  FSEL R24, R121, -INF , P2 ;  /* 0xff80000079187808 */ /* 0x000fe40001000000 */
[----:B------:R-:W-:Y:S02]  /*dda0*/  FSEL R67, R87, -INF , P2 ;  /* 0xff80000057437808 */ /* 0x000fe40001000000 */
[----:B------:R-:W-:Y:S02]  /*ddb0*/  FSEL R91, R162, -INF , P1 ;  /* 0xff800000a25b7808 */ /* 0x000fe40000800000 */
[----:B------:R-:W-:-:S02]  /*ddc0*/  FSEL R72, R160, -INF , P1 ;  /* 0xff800000a0487808 */ /* 0x000fc40000800000 */
[----:B------:R-:W-:Y:S02]  /*ddd0*/  ISETP.GT.AND P2, PT, R2, 0x19, PT ;  /* 0x000000190200780c */ /* 0x000fe40003f44270 */
[----:B------:R-:W-:Y:S02]  /*dde0*/  FSEL R116, R62, -INF , P1 ;  /* 0xff8000003e747808 */ /* 0x000fe40000800000 */
[----:B------:R-:W-:Y:S02]  /*ddf0*/  FSEL R96, R163, -INF , P0 ;  /* 0xff800000a3607808 */ /* 0x000fe40000000000 */
[----:B------:R-:W-:Y:S02]  /*de00*/  FSEL R88, R161, -INF , P0 ;  /* 0xff800000a1587808 */ /* 0x000fe40000000000 */
[----:B------:R-:W-:Y:S02]  /*de10*/  FSEL R117, R63, -INF , P0 ;  /* 0xff8000003f757808 */ /* 0x000fe40000000000 */
[----:B------:R-:W-:-:S02]  /*de20*/  ISETP.GT.AND P1, PT, R2, 0x20, PT ;  /* 0x000000200200780c */ /* 0x000fc40003f24270 */
[----:B------:R-:W-:Y:S02]  /*de30*/  FSEL R101, R56, -INF , P4 ;  /* 0xff80000038657808 */ /* 0x000fe40002000000 */
[----:B------:R-:W-:Y:S02]  /*de40*/  FMNMX.FTZ R5, R100, R5, !PT ;  /* 0x0000000564057209 */ /* 0x000fe40007810000 */
[----:B------:R-:W-:Y:S02]  /*de50*/  ISETP.GT.AND P0, PT, R2, 0x21, PT ;  /* 0x000000210200780c */ /* 0x000fe40003f04270 */
        /* <DEDUP_REMOVED lines=14> */
[----:B------:R-:W-:-:S02]  /*df40*/  FMNMX.FTZ R6, R24, R6, !PT ;  /* 0x0000000618067209 */ /* 0x000fc40007810000 */
[----:B------:R-:W-:Y:S02]  /*df50*/  ISETP.GT.AND P0, PT, R2, 0x31, PT ;  /* 0x000000310200780c */ /* 0x000fe40003f04270 */
[----:B------:R-:W-:Y:S02]  /*df60*/  FSEL R98, R155, -INF , P2 ;  /* 0xff8000009b627808 */ /* 0x000fe40001000000 */
[----:B------:R-:W-:Y:S02]  /*df70*/  FMNMX.FTZ R5, R102, R5, !PT ;  /* 0x0000000566057209 */ /* 0x000fe40007810000 */
[----:B------:R-:W-:Y:S02]  /*df80*/  FSEL R155, R150, -INF , P1 ;  /* 0xff800000969b7808 */ /* 0x000fe40000800000 */
[----:B------:R-:W-:Y:S02]  /*df90*/  FMNMX.FTZ R6, R72, R6, !PT ;  /* 0x0000000648067209 */ /* 0x000fe40007810000 */
[----:B------:R-:W-:-:S02]  /*dfa0*/  FSEL R157, R151, -INF , P0 ;  /* 0xff800000979d7808 */ /* 0x000fc40000000000 */
[----:B------:R-:W-:Y:S02]  /*dfb0*/  FSEL R150, R149, -INF , P0 ;  /* 0xff80000095967808 */ /* 0x000fe40000000000 */
[----:B------:R-:W-:Y:S02]  /*dfc0*/  FSEL R165, R43, -INF , P0 ;  /* 0xff8000002ba57808 */ /* 0x000fe40000000000 */
[----:B------:R-:W-:Y:S02]  /*dfd0*/  FSEL R159, R41, -INF , P0 ;  /* 0xff800000299f7808 */ /* 0x000fe40000000000 */
[----:B------:R-:W-:Y:S02]  /*dfe0*/  FSEL R97, R154, -INF , P4 ;  /* 0xff8000009a617808 */ /* 0x000fe40002000000 */
[----:B------:R-:W-:Y:S02]  /*dff0*/  FSEL R118, R58, -INF , P4 ;  /* 0xff8000003a767808 */ /* 0x000fe40002000000 */
[----:B------:R-:W-:-:S02]  /*e000*/  FSEL R120, R59, -INF , P2 ;  /* 0xff8000003b787808 */ /* 0x000fc40001000000 */
[C---:B------:R-:W-:Y:S02]  /*e010*/  ISETP.GT.AND P0, PT, R2.reuse, 0x41, PT ;  /* 0x000000410200780c */ /* 0x040fe40003f04270 */
[C---:B------:R-:W-:Y:S02]  /*e020*/  ISETP.GT.AND P4, PT, R2.reuse, 0x28, PT ;  /* 0x000000280200780c */ /* 0x040fe40003f84270 */
[----:B------:R-:W-:Y:S02]  /*e030*/  ISETP.GT.AND P2, PT, R2, 0x29, PT ;  /* 0x000000290200780c */ /* 0x000fe40003f44270 */
[----:B------:R-:W-:Y:S02]  /*e040*/  FMNMX.FTZ R5, R103, R5, !PT ;  /* 0x0000000567057209 */ /* 0x000fe40007810000 */
[----:B------:R-:W-:Y:S02]  /*e050*/  FSEL R148, R148, -INF , P1 ;  /* 0xff80000094947808 */ /* 0x000fe40000800000 */
[----:B------:R-:W-:-:S02]  /*e060*/  FSEL R163, R42, -INF , P1 ;  /* 0xff8000002aa37808 */ /* 0x000fc40000800000 */
[----:B------:R-:W-:Y:S02]  /*e070*/  FSEL R160, R40, -INF , P1 ;  /* 0xff80000028a07808 */ /* 0x000fe40000800000 */
[----:B------:R-:W-:Y:S01]  /*e080*/  FMNMX.FTZ R6, R88, R6, !PT ;  /* 0x0000000658067209 */ /* 0x000fe20007810000 */
[----:B------:R-:W-:Y:S01]  /*e090*/  LDSM.16.MT88.4 R40, [R230+0x100] ;  /* 0x00010000e628783b */ /* 0x000fe20000004200 */
[----:B------:R-:W-:Y:S02]  /*e0a0*/  ISETP.GT.AND P1, PT, R2, 0x40, PT ;  /* 0x000000400200780c */ /* 0x000fe40003f24270 */
        /* <DEDUP_REMOVED lines=15> */
[----:B------:R-:W-:Y:S02]  /*e1a0*/  ISETP.GT.AND P0, PT, R2, 0x51, PT ;  /* 0x000000510200780c */ /* 0x000fe40003f04270 */
[----:B------:R-:W-:Y:S02]  /*e1b0*/  FMNMX.FTZ R7, R25, R26, !PT ;  /* 0x0000001a19077209 */ /* 0x000fe40007810000 */
[----:B------:R-:W-:Y:S02]  /*e1c0*/  FMNMX.FTZ R6, R89, R6, !PT ;  /* 0x0000000659067209 */ /* 0x000fe40007810000 */
[----:B------:R-:W-:Y:S02]  /*e1d0*/  FSEL R176, R146, -INF , P1 ;  /* 0xff80000092b07808 */ /* 0x000fe40000800000 */
[----:B------:R-:W-:Y:S02]  /*e1e0*/  FSEL R146, R144, -INF , P1 ;  /* 0xff80000090927808 */ /* 0x000fe40000800000 */
[----:B------:R-:W-:-:S02]  /*e1f0*/  FSEL R183, R22, -INF , P1 ;  /* 0xff80000016b77808 */ /* 0x000fc40000800000 */
[----:B------:R-:W-:Y:S02]  /*e200*/  FSEL R144, R20, -INF , P1 ;  /* 0xff80000014907808 */ /* 0x000fe40000800000 */
[----:B------:R-:W-:Y:S01]  /*e210*/  FMNMX.FTZ R5, R121, R5, !PT ;  /* 0x0000000579057209 */ /* 0x000fe20007810000 */
[----:B------:R-:W-:Y:S01]  /*e220*/  LDSM.16.MT88.4 R20, [R231+0x100] ;  /* 0x00010000e714783b */ /* 0x000fe20000004200 */
        /* <DEDUP_REMOVED lines=8> */
[----:B------:R-:W-:Y:S01]  /*e2b0*/  ISETP.GT.AND P1, PT, R2, 0x50, PT ;  /* 0x000000500200780c */ /* 0x000fe20003f24270 */
[----:B------:R-:W-:Y:S01]  /*e2c0*/  LDSM.16.MT88.4 R36, [R230+0x900] ;  /* 0x00090000e624783b */ /* 0x000fe20000004200 */
[----:B------:R-:W-:-:S02]  /*e2d0*/  FSEL R192, R127, -INF , P0 ;  /* 0xff8000007fc07808 */ /* 0x000fc40000000000 */
[----:B------:R-:W-:Y:S02]  /*e2e0*/  FSEL R226, R125, -INF , P0 ;  /* 0xff8000007de27808 */ /* 0x000fe40000000000 */
[----:B------:R-:W-:Y:S02]  /*e2f0*/  FSEL R196, R19, -INF , P0 ;  /* 0xff80000013c47808 */ /* 0x000fe40000000000 */
[----:B------:R-:W-:Y:S02]  /*e300*/  FSEL R184, R17, -INF , P0 ;  /* 0xff80000011b87808 */ /* 0x000fe40000000000 */
[----:B------:R-:W-:Y:S02]  /*e310*/  FMNMX.FTZ R7, R27, R7, !PT ;  /* 0x000000071b077209 */ /* 0x000fe40007810000 */
[----:B------:R-:W-:Y:S02]  /*e320*/  FMNMX.FTZ R6, R90, R6, !PT ;  /* 0x000000065a067209 */ /* 0x000fe40007810000 */
[----:B------:R-:W-:-:S02]  /*e330*/  ISETP.GT.AND P4, PT, R2, 0x48, PT ;  /* 0x000000480200780c */ /* 0x000fc40003f84270 */
[C---:B------:R-:W-:Y:S02]  /*e340*/  ISETP.GT.AND P2, PT, R2.reuse, 0x49, PT ;  /* 0x000000490200780c */ /* 0x040fe40003f44270 */
[----:B------:R-:W-:Y:S02]  /*e350*/  ISETP.GT.AND P0, PT, R2, 0x58, PT ;  /* 0x000000580200780c */ /* 0x000fe40003f04270 */
[----:B------:R-:W-:Y:S02]  /*e360*/  FMNMX.FTZ R5, R122, R5, !PT ;  /* 0x000000057a057209 */ /* 0x000fe40007810000 */
[----:B------:R-:W-:Y:S02]  /*e370*/  FSEL R225, R124, -INF , P1 ;  /* 0xff8000007ce17808 */ /* 0x000fe40000800000 */
[----:B------:R-:W-:Y:S02]  /*e380*/  FMNMX.FTZ R7, R28, R7, !PT ;  /* 0x000000071c077209 */ /* 0x000fe40007810000 */
        /* <DEDUP_REMOVED lines=9> */
[----:B------:R-:W-:Y:S01]  /*e420*/  FSEL R188, R126, -INF , P1 ;  /* 0xff8000007ebc7808 */ /* 0x000fe20000800000 */
[----:B------:R-:W-:Y:S01]  /*e430*/  LDSM.16.MT88.4 R32, [R229+0x100] ;  /* 0x00010000e520783b */ /* 0x000fe20000004200 */
[----:B------:R-:W-:Y:S02]  /*e440*/  FSEL R199, R18, -INF , P1 ;  /* 0xff80000012c77808 */ /* 0x000fe40000800000 */
[----:B------:R-:W-:Y:S02]  /*e450*/  FSEL R124, R16, -INF , P1 ;  /* 0xff800000107c7808 */ /* 0x000fe40000800000 */
[----:B------:R-:W-:Y:S01]  /*e460*/  FSEL R170, R170, -INF , P0 ;  /* 0xff800000aaaa7808 */ /* 0x000fe20000000000 */
[----:B------:R-:W-:Y:S01]  /*e470*/  LDSM.16.MT88.4 R16, [R228+0x100] ;  /* 0x00010000e410783b */ /* 0x000fe20000004200 */
        /* <DEDUP_REMOVED lines=45> */
[----:B------:R-:W-:Y:S02]  /*e750*/  FMNMX.FTZ R2, R126, R2, !PT ;  /* 0x000000027e027209 */ /* 0x000fe40007810000 */
[----:B------:R-:W-:Y:S02]  /*e760*/  FMNMX.FTZ R6, R158, R6, !PT ;  /* 0x000000069e067209 */ /* 0x000fe40007810000 */
[----:B------:R-:W-:Y:S02]  /*e770*/  FMNMX.FTZ R5, R225, R5, !PT ;  /* 0x00000005e1057209 */ /* 0x000fe40007810000 */
[----:B------:R-:W-:-:S02]  /*e780*/  FMNMX.FTZ R7, R67, R7, !PT ;  /* 0x0000000743077209 */ /* 0x000fc40007810000 */
[----:B-1----:R-:W-:Y:S02]  /*e790*/  FSEL R139, R141, -INF , P2 ;  /* 0xff8000008d8b7808 */ /* 0x002fe40001000000 */
[----:B------:R-:W-:Y:S02]  /*e7a0*/  FMNMX.FTZ R2, R212, R2, !PT ;  /* 0x00000002d4027209 */ /* 0x000fe40007810000 */
[----:B------:R-:W-:Y:S02]  /*e7b0*/  FMNMX.FTZ R6, R176, R6, !PT ;  /* 0x00000006b0067209 */ /* 0x000fe40007810000 */
[----:B------:R-:W-:Y:S02]  /*e7c0*/  FMNMX.FTZ R5, R226, R5, !PT ;  /* 0x00000005e2057209 */ /* 0x000fe40007810000 */
[----:B------:R-:W-:Y:S02]  /*e7d0*/  FMNMX.FTZ R7, R116, R7, !PT ;  /* 0x0000000774077209 */ /* 0x000fe40007810000 */
[----:B------:R-:W-:-:S02]  /*e7e0*/  FSEL R233, R68, -INF , P1 ;  /* 0xff80000044e97808 */ /* 0x000fc40000800000 */
[----:B------:R-:W-:Y:S02]  /*e7f0*/  FMNMX.FTZ R2, R139, R2, !PT ;  /* 0x000000028b027209 */ /* 0x000fe40007810000 */
[----:B------:R-:W-:Y:S02]  /*e800*/  FSEL R169, R169, -INF , P5 ;  /* 0xff800000a9a97808 */ /* 0x000fe40002800000 */
        /* <DEDUP_REMOVED lines=9> */
[----:B------:R-:W-:-:S02]  /*e8a0*/  FMNMX.FTZ R8, R206, R2, !PT ;  /* 0x00000002ce087209 */ /* 0x000fc40007810000 */
[----:B------:R-:W-:Y:S02]  /*e8b0*/  FSEL R203, R173, -INF , P2 ;  /* 0xff800000adcb7808 */ /* 0x000fe40001000000 */
[----:B------:R-:W-:Y:S01]  /*e8c0*/  FMNMX.FTZ R6, R179, R6, !PT ;  /* 0x00000006b3067209 */ /* 0x000fe20007810000 */
[----:B------:R-:W1:Y:S01]  /*e8d0*/  SHFL.BFLY PT, R135, R8, 0x2, 0x1f ;  /* 0x0c401f0008877f89 */ /* 0x000e6200000e0000 */
[----:B------:R-:W-:Y:S02]  /*e8e0*/  FMNMX.FTZ R2, R200, R5, !PT ;  /* 0x00000005c8027209 */ /* 0x000fe40007810000 */
[----:B------:R-:W-:Y:S02]  /*e8f0*/  FMNMX.FTZ R7, R120, R7, !PT ;  /* 0x0000000778077209 */ /* 0x000fe40007810000 */
        /* <DEDUP_REMOVED lines=59> */
[----:B------:R-:W-:Y:S01]  /*ecb0*/  FFMA.FTZ R5, R12, c[0x0][0x2d0], -R7 ;  /* 0x0000b4000c057a23 */ /* 0x000fe20000010807 */
[----:B------:R-:W-:Y:S01]  /*ecc0*/  MOV R4, R212 ;  /* 0x000000d400047202 */ /* 0x000fe20000000f00 */
[----:B------:R2:W-:Y:S02]  /*ecd0*/  MUFU.EX2 R232, R6 ;  /* 0x0000000600e87308 */ /* 0x0005e40000000800 */
[----:B------:R-:W3:Y:S01]  /*ece0*/  SHFL.BFLY PT, R10, R8, 0x2, 0x1f ;  /* 0x0c401f00080a7f89 */ /* 0x000ee200000e0000 */
[----:B-1----:R-:W-:-:S05]  /*ecf0*/  FMNMX.FTZ R2, R2, R11, !PT ;  /* 0x0000000b02027209 */ /* 0x002fca0007810000 */
[----:B------:R1:W4:Y:S01]  /*ed00*/  MUFU.EX2 R198, R5 ;  /* 0x0000000500c67308 */ /* 0x0003220000000800 */
[----:B------:R-:W-:Y:S02]  /*ed10*/  FSETP.NEU.FTZ.AND P0, PT, R2, -INF , PT ;  /* 0xff8000000200780b */ /* 0x000fe40003f1d000 */
[----:B--2---:R-:W-:-:S05]  /*ed20*/  FSEL R6, R9, RZ, P1 ;  /* 0x000000ff09067208 */ /* 0x004fca0000800000 */
        /* <DEDUP_REMOVED lines=19> */
[----:B------:R-:W-:Y:S03]  /*ee60*/  LDSM.16.MT88.4 R24, [R229+0x900] ;  /* 0x00090000e518783b */ /* 0x000fe60000004200 */
        /* <DEDUP_REMOVED lines=16> */
[C---:B------:R-:W-:Y:S01]  /*ef70*/  HMMA.16816.F32 R68, R8.reuse, R32, RZ ;  /* 0x000000200844723c */ /* 0x040fe200000018ff */
[----:B-1----:R-:W-:Y:S01]  /*ef80*/  FSEL R0, R3, RZ, P0 ;  /* 0x000000ff03007208 */ /* 0x002fe20000000000 */
[----:B------:R-:W-:Y:S01]  /*ef90*/  FFMA.FTZ R3, R31, c[0x0][0x2d0], -R7 ;  /* 0x0000b4001f037a23 */ /* 0x000fe20000010807 */
[----:B--2---:R-:W-:Y:S01]  /*efa0*/  F2FP.PACK_AB R14, R236, R194 ;  /* 0x000000c2ec0e723e */ /* 0x004fe200000000ff */
        /* <DEDUP_REMOVED lines=8> */
[----:B--2---:R-:W-:Y:S01]  /*f030*/  FFMA.FTZ R3, R66, c[0x0][0x2d0], -R0 ;  /* 0x0000b40042037a23 */ /* 0x004fe20000010800 */
[----:B---3--:R-:W-:-:S05]  /*f040*/  F2FP.PACK_AB R13, R172, R173 ;  /* 0x000000adac0d723e */ /* 0x008fca00000000ff */
[----:B------:R2:W-:Y:S02]  /*f050*/  MUFU.EX2 R143, R3 ;  /* 0x00000003008f7308 */ /* 0x0005e40000000800 */
[----:B--2---:R-:W-:Y:S02]  /*f060*/  FFMA.FTZ R3, R67, c[0x0][0x2d0], -R0 ;  /* 0x0000b40043037a23 */ /* 0x004fe40000010800 */
[C---:B------:R-:W-:Y:S04]  /*f070*/  HMMA.16816.F32 R64, R8.reuse, R34, RZ ;  /* 0x000000220840723c */ /* 0x040fe800000018ff */
[----:B------:R2:W3:Y:S02]  /*f080*/  MUFU.EX2 R238, R3 ;  /* 0x0000000300ee7308 */ /* 0x0004e40000000800 */
[--C-:B--2---:R-:W-:Y:S01]  /*f090*/  FFMA.FTZ R3, R72, c[0x0][0x2d0], -R6.reuse ;  /* 0x0000b40048037a23 */ /* 0x104fe20000010806 */
[----:B---3--:R-:W-:Y:S01]  /*f0a0*/  F2FP.PACK_AB R15, R238, R143 ;  /* 0x0000008fee0f723e */ /* 0x008fe200000000ff */
[----:B------:R-:W-:Y:S04]  /*f0b0*/  HMMA.16816.F32 R72, R8, R22, RZ ;  /* 0x000000160848723c */ /* 0x000fe800000018ff */
[----:B------:R2:W-:Y:S04]  /*f0c0*/  MUFU.EX2 R207, R3 ;  /* 0x0000000300cf7308 */ /* 0x0005e80000000800 */
[C---:B------:R-:W-:Y:S08]  /*f0d0*/  HMMA.16816.F32 R56, R12.reuse, R16, RZ ;  /* 0x000000100c38723c */ /* 0x040ff000000018ff */
[----:B------:R-:W-:Y:S01]  /*f0e0*/  HMMA.16816.F32 R92, R12, R18, RZ ;  /* 0x000000120c5c723c */ /* 0x000fe200000018ff */
[----:B------:R-:W3:Y:S01]  /*f0f0*/  LDSM.16.MT88.4 R16, [R231+0x900] ;  /* 0x00090000e710783b */ /* 0x000ee20000004200 */
[----:B--2---:R-:W-:-:S04]  /*f100*/  FFMA.FTZ R3, R88, c[0x0][0x2d0], -R6 ;  /* 0x0000b40058037a23 */ /* 0x004fc80000010806 */
[----:B------:R2:W4:Y:S02]  /*f110*/  MUFU.EX2 R234, R3 ;  /* 0x0000000300ea7308 */ /* 0x0005240000000800 */
[C---:B------:R-:W-:Y:S08]  /*f120*/  HMMA.16816.F32 R48, R12.reuse, R20, RZ ;  /* 0x000000140c30723c */ /* 0x040ff000000018ff */
[----:B------:R-:W-:Y:S01]  /*f130*/  HMMA.16816.F32 R44, R12, R32, RZ ;  /* 0x000000200c2c723c */ /* 0x000fe200000018ff */
[----:B--2---:R-:W-:Y:S01]  /*f140*/  FFMA.FTZ R3, R89, c[0x0][0x2d0], -R6 ;  /* 0x0000b40059037a23 */ /* 0x004fe20000010806 */
[----:B----4-:R-:W-:-:S03]  /*f150*/  F2FP.PACK_AB R8, R234, R207 ;  /* 0x000000cfea08723e */ /* 0x010fc600000000ff */
[----:B------:R2:W-:Y:S02]  /*f160*/  MUFU.EX2 R237, R3 ;  /* 0x0000000300ed7308 */ /* 0x0005e40000000800 */
[----:B--2---:R-:W-:-:S06]  /*f170*/  FFMA.FTZ R3, R90, c[0x0][0x2d0], -R6 ;  /* 0x0000b4005a037a23 */ /* 0x004fcc0000010806 */
[----:B------:R2:W4:Y:S02]  /*f180*/  MUFU.EX2 R201, R3 ;  /* 0x0000000300c97308 */ /* 0x0005240000000800 */
[--C-:B--2---:R-:W-:Y:S01]  /*f190*/  FFMA.FTZ R3, R91, c[0x0][0x2d0], -R5.reuse ;  /* 0x0000b4005b037a23 */ /* 0x104fe20000010805 */
[----:B----4-:R-:W-:Y:S01]  /*f1a0*/  F2FP.PACK_AB R10, R201, R237 ;  /* 0x000000edc90a723e */ /* 0x010fe200000000ff */
[C---:B------:R-:W-:Y:S04]  /*f1b0*/  HMMA.16816.F32 R88, R12.reuse, R22, RZ ;  /* 0x000000160c58723c */ /* 0x040fe800000018ff */
[----:B------:R2:W-:Y:S04]  /*f1c0*/  MUFU.EX2 R235, R3 ;  /* 0x0000000300eb7308 */ /* 0x0005e80000000800 */
[----:B------:R-:W-:Y:S01]  /*f1d0*/  HMMA.16816.F32 R20, R12, R40, RZ ;  /* 0x000000280c14723c */ /* 0x000fe200000018ff */
[----:B--2---:R-:W-:-:S04]  /*f1e0*/  FFMA.FTZ R3, R96, c[0x0][0x2d0], -R5 ;  /* 0x0000b40060037a23 */ /* 0x004fc80000010805 */
[----:B------:R2:W4:Y:S02]  /*f1f0*/  MUFU.EX2 R190, R3 ;  /* 0x0000000300be7308 */ /* 0x0005240000000800 */
[----:B--2---:R-:W-:Y:S01]  /*f200*/  FFMA.FTZ R3, R97, c[0x0][0x2d0], -R5 ;  /* 0x0000b40061037a23 */ /* 0x004fe20000010805 */
[----:B----4-:R-:W-:-:S05]  /*f210*/  F2FP.PACK_AB R9, R190, R235 ;  /* 0x000000ebbe09723e */ /* 0x010fca00000000ff */
        /* <DEDUP_REMOVED lines=22> */
[----:B--2---:R-:W-:-:S02]  /*f380*/  F2FP.PACK_AB R10, R217, R189 ;  /* 0x000000bdd90a723e */ /* 0x004fc400000000ff */
[----:B------:R-:W-:Y:S01]  /*f390*/  F2FP.PACK_AB R8, R141, R215 ;  /* 0x000000d78d08723e */ /* 0x000fe200000000ff */
        /* <DEDUP_REMOVED lines=12> */
[C---:B------:R-:W-:Y:S07]  /*f460*/  HMMA.16816.F32 R32, R8.reuse, R30, R92 ;  /* 0x0000001e0820723c */ /* 0x040fee000000185c */
[----:B------:R-:W-:Y:S01]  /*f470*/  IMAD.MOV.U32 R95, RZ, RZ, R214 ;  /* 0x000000ffff5f7224 */ /* 0x000fe200078e00d6 */
[----:B------:R-:W-:Y:S01]  /*f480*/  HMMA.16816.F32 R68, R8, R28, R56 ;  /* 0x0000001c0844723c */ /* 0x000fe20000001838 */
[----:B------:R-:W-:-:S02]  /*f490*/  IMAD.MOV.U32 R94, RZ, RZ, R213 ;  /* 0x000000ffff5e7224 */ /* 0x000fc400078e00d5 */
[----:B------:R-:W-:Y:S02]  /*f4a0*/  IMAD.MOV.U32 R93, RZ, RZ, R211 ;  /* 0x000000ffff5d7224 */ /* 0x000fe400078e00d3 */
[--C-:B-1----:R-:W-:Y:S02]  /*f4b0*/  FFMA.FTZ R3, R121, c[0x0][0x2d0], -R7.reuse ;  /* 0x0000b40079037a23 */ /* 0x102fe40000010807 */
[----:B------:R-:W-:Y:S01]  /*f4c0*/  IMAD.MOV.U32 R92, RZ, RZ, R210 ;  /* 0x000000ffff5c7224 */ /* 0x000fe200078e00d2 */
[C---:B------:R-:W-:Y:S01]  /*f4d0*/  HMMA.16816.F32 R64, R8.reuse, R16, R48 ;  /* 0x000000100840723c */ /* 0x040fe20000001830 */
[----:B------:R1:W-:Y:S07]  /*f4e0*/  MUFU.EX2 R246, R3 ;  /* 0x0000000300f67308 */ /* 0x0003ee0000000800 */
[C---:B------:R-:W-:Y:S01]  /*f4f0*/  HMMA.16816.F32 R28, R8.reuse, R18, R88 ;  /* 0x00000012081c723c */ /* 0x040fe20000001858 */
[----:B------:R-:W-:Y:S06]  /*f500*/  LDSM.16.MT88.4 R16, [R231+0x1100] ;  /* 0x00110000e710783b */ /* 0x000fec0000004200 */
[----:B------:R-:W-:Y:S01]  /*f510*/  MOV R91, R209 ;  /* 0x000000d1005b7202 */ /* 0x000fe20000000f00 */
[----:B------:R-:W-:Y:S01]  /*f520*/  HMMA.16816.F32 R52, R8, R24, R44 ;  /* 0x000000180834723c */ /* 0x000fe2000000182c */
[----:B-1----:R-:W-:Y:S01]  /*f530*/  FFMA.FTZ R3, R122, c[0x0][0x2d0], -R7 ;  /* 0x0000b4007a037a23 */ /* 0x002fe20000010807 */
[----:B------:R-:W-:Y:S01]  /*f540*/  MOV R89, R206 ;  /* 0x000000ce00597202 */ /* 0x000fe20000000f00 */
[----:B------:R-:W-:-:S02]  /*f550*/  IMAD.MOV.U32 R90, RZ, RZ, R208 ;  /* 0x000000ffff5a7224 */ /* 0x000fc400078e00d0 */
[----:B------:R1:W-:Y:S01]  /*f560*/  MUFU.EX2 R249, R3 ;  /* 0x0000000300f97308 */ /* 0x0003e20000000800 */
[----:B------:R-:W-:Y:S02]  /*f570*/  IMAD.MOV.U32 R88, RZ, RZ, R205 ;  /* 0x000000ffff587224 */ /* 0x000fe400078e00cd */
[----:B------:R-:W-:Y:S01]  /*f580*/  HMMA.16816.F32 R40, R8, R26, R96 ;  /* 0x0000001a0828723c */ /* 0x000fe20000001860 */
[----:B------:R-:W-:Y:S01]  /*f590*/  LDSM.16.MT88.4 R24, [R230+0x1100] ;  /* 0x00110000e618783b */ /* 0x000fe20000004200 */
[----:B-1----:R-:W-:-:S06]  /*f5a0*/  FFMA.FTZ R3, R123, c[0x0][0x2d0], -R6 ;  /* 0x0000b4007b037a23 */ /* 0x002fcc0000010806 */
[C---:B------:R-:W-:Y:S01]  /*f5b0*/  HMMA.16816.F32 R120, R8.reuse, R36, R20 ;  /* 0x000000240878723c */ /* 0x040fe20000001814 */
[----:B------:R-:W1:Y:S01]  /*f5c0*/  LDSM.16.MT88.4 R20, [R228+0x1100] ;  /* 0x00110000e414783b */ /* 0x000e620000004200 */
[----:B------:R2:W-:Y:S06]  /*f5d0*/  MUFU.EX2 R224, R3 ;  /* 0x0000000300e07308 */ /* 0x0005ec0000000800 */
[----:B------:R-:W-:Y:S01]  /*f5e0*/  HMMA.16816.F32 R36, R8, R38, R12 ;  /* 0x000000260824723c */ /* 0x000fe2000000180c */
[----:B------:R-:W3:Y:S01]  /*f5f0*/  LDSM.16.MT88.4 R12, [R229+0x1100] ;  /* 0x00110000e50c783b */ /* 0x000ee20000004200 */
[----:B--2---:R-:W-:Y:S01]  /*f600*/  FFMA.FTZ R3, R128, c[0x0][0x2d0], -R6 ;  /* 0x0000b40080037a23 */ /* 0x004fe20000010806 */
[----:B------:R-:W-:-:S03]  /*f610*/  MOV R128, R215 ;  /* 0x000000d700807202 */ /* 0x000fc60000000f00 */
        /* <DEDUP_REMOVED lines=23> */
[----:B----4-:R-:W-:Y:S01]  /*f790*/  F2FP.PACK_AB R11, R217, R218 ;  /* 0x000000dad90b723e */ /* 0x010fe200000000ff */
[----:B------:R-:W-:-:S04]  /*f7a0*/  IMAD.MOV.U32 R153, RZ, RZ, R90 ;  /* 0x000000ffff997224 */ /* 0x000fc800078e005a */
[----:B------:R2:W-:Y:S02]  /*f7b0*/  MUFU.EX2 R215, R3 ;  /* 0x0000000300d77308 */ /* 0x0005e40000000800 */
[C---:B-1----:R-:W-:Y:S08]  /*f7c0*/  HMMA.16816.F32 R48, R8.reuse, R20, R112 ;  /* 0x000000140830723c */ /* 0x042ff00000001870 */
[----:B------:R-:W-:Y:S01]  /*f7d0*/  HMMA.16816.F32 R56, R8, R18, R80 ;  /* 0x000000120838723c */ /* 0x000fe20000001850 */
[----:B--2---:R-:W-:-:S02]  /*f7e0*/  FFMA.FTZ R3, R152, c[0x0][0x2d0], -R0 ;  /* 0x0000b40098037a23 */ /* 0x004fc40000010800 */
[----:B------:R-:W-:Y:S02]  /*f7f0*/  IMAD.MOV.U32 R152, RZ, RZ, R201 ;  /* 0x000000ffff987224 */ /* 0x000fe400078e00c9 */
[----:B------:R1:W2:Y:S03]  /*f800*/  MUFU.EX2 R216, R3 ;  /* 0x0000000300d87308 */ /* 0x0002a60000000800 */
[C---:B------:R-:W-:Y:S08]  /*f810*/  HMMA.16816.F32 R60, R8.reuse, R16, R108 ;  /* 0x00000010083c723c */ /* 0x040ff0000000186c */
[----:B---3--:R-:W-:Y:S01]  /*f820*/  HMMA.16816.F32 R112, R8, R12, R104 ;  /* 0x0000000c0870723c */ /* 0x008fe20000001868 */
        /* <DEDUP_REMOVED lines=19> */
[----:B-1----:R-:W-:Y:S01]  /*f960*/  FFMA.FTZ R3, R150, c[0x0][0x2d0], -R6 ;  /* 0x0000b40096037a23 */ /* 0x002fe20000010806 */
[----:B------:R-:W-:-:S03]  /*f970*/  MOV R150, R92 ;  /* 0x0000005c00967202 */ /* 0x000fc60000000f00 */
[----:B------:R1:W2:Y:S03]  /*f980*/  MUFU.EX2 R211, R3 ;  /* 0x0000000300d37308 */ /* 0x0002a60000000800 */
[C---:B------:R-:W-:Y:S01]  /*f990*/  HMMA.16816.F32 R28, R8.reuse, R18, R28 ;  /* 0x00000012081c723c */ /* 0x040fe2000000181c */
[----:B------:R-:W3:Y:S07]  /*f9a0*/  LDSM.16.MT88.4 R16, [R228+0x1900] ;  /* 0x00190000e410783b */ /* 0x000eee0000004200 */
[----:B------:R-:W-:Y:S01]  /*f9b0*/  HMMA.16816.F32 R96, R8, R24, R120 ;  /* 0x000000180860723c */ /* 0x000fe20000001878 */
[----:B-1----:R-:W-:-:S07]  /*f9c0*/  FFMA.FTZ R3, R149, c[0x0][0x2d0], -R6 ;  /* 0x0000b40095037a23 */ /* 0x002fce0000010806 */
[C---:B------:R-:W-:Y:S01]  /*f9d0*/  HMMA.16816.F32 R100, R8.reuse, R20, R68 ;  /* 0x000000140864723c */ /* 0x040fe20000001844 */
[----:B------:R-:W-:Y:S01]  /*f9e0*/  IMAD.MOV.U32 R149, RZ, RZ, R93 ;  /* 0x000000ffff957224 */ /* 0x000fe200078e005d */
[----:B------:R-:W-:Y:S01]  /*f9f0*/  LDSM.16.MT88.4 R20, [R229+0x1900] ;  /* 0x00190000e514783b */ /* 0x000fe20000004200 */
[----:B------:R1:W-:Y:S01]  /*fa00*/  MUFU.EX2 R210, R3 ;  /* 0x0000000300d27308 */ /* 0x0003e20000000800 */
[----:B------:R-:W-:Y:S01]  /*fa10*/  IMAD.MOV.U32 R120, RZ, RZ, R150 ;  /* 0x000000ffff787224 */ /* 0x000fe200078e0096 */
[----:B------:R-:W-:Y:S01]  /*fa20*/  MOV R121, R148 ;  /* 0x0000009400797202 */ /* 0x000fe20000000f00 */
[----:B------:R-:W-:Y:S01]  /*fa30*/  IMAD.MOV.U32 R150, RZ, RZ, R129 ;  /* 0x000000ffff967224 */ /* 0x000fe200078e0081 */
[----:B------:R-:W-:Y:S01]  /*fa40*/  MOV R122, R89 ;  /* 0x00000059007a7202 */ /* 0x000fe20000000f00 */
[----:B------:R-:W-:Y:S01]  /*fa50*/  HMMA.16816.F32 R68, R8, R12, R52 ;  /* 0x0000000c0844723c */ /* 0x000fe20000001834 */
[----:B------:R-:W-:Y:S02]  /*fa60*/  IMAD.MOV.U32 R129, RZ, RZ, R190 ;  /* 0x000000ffff817224 */ /* 0x000fe400078e00be */
[----:B------:R-:W-:-:S02]  /*fa70*/  IMAD.MOV.U32 R148, RZ, RZ, R128 ;  /* 0x000000ffff947224 */ /* 0x000fc400078e0080 */
[----:B------:R-:W-:Y:S02]  /*fa80*/  IMAD.MOV.U32 R128, RZ, RZ, R189 ;  /* 0x000000ffff807224 */ /* 0x000fe400078e00bd */
[----:B------:R-:W-:Y:S01]  /*fa90*/  IMAD.MOV.U32 R123, RZ, RZ, R88 ;  /* 0x000000ffff7b7224 */ /* 0x000fe200078e0058 */
[----:B------:R-:W-:Y:S01]  /*faa0*/  HMMA.16816.F32 R72, R8, R14, R40 ;  /* 0x0000000e0848723c */ /* 0x000fe20000001828 */
[----:B------:R-:W-:Y:S01]  /*fab0*/  LDSM.16.MT88.4 R12, [R231+0x1900] ;  /* 0x00190000e70c783b */ /* 0x000fe20000004200 */
[----:B-1----:R-:W-:Y:S02]  /*fac0*/  FFMA.FTZ R3, R151, c[0x0][0x2d0], -R6 ;  /* 0x0000b40097037a23 */ /* 0x002fe40000010806 */
[----:B------:R-:W-:Y:S02]  /*fad0*/  IMAD.MOV.U32 R151, RZ, RZ, R94 ;  /* 0x000000ffff977224 */ /* 0x000fe400078e005e */
[----:B------:R1:W4:Y:S02]  /*fae0*/  MUFU.EX2 R209, R3 ;  /* 0x0000000300d17308 */ /* 0x0003240000000800 */
[----:B-1----:R-:W-:Y:S01]  /*faf0*/  FFMA.FTZ R3, R155, c[0x0][0x2d0], -R5 ;  /* 0x0000b4009b037a23 */ /* 0x002fe20000010805 */
[----:B------:R-:W-:-:S02]  /*fb00*/  MOV R155, R95 ;  /* 0x0000005f009b7202 */ /* 0x000fc40000000f00 */
[----:B------:R-:W-:Y:S03]  /*fb10*/  HMMA.16816.F32 R92, R8, R26, R36 ;  /* 0x0000001a085c723c */ /* 0x000fe60000001824 */
[----:B------:R1:W-:Y:S01]  /*fb20*/  MUFU.EX2 R208, R3 ;  /* 0x0000000300d07308 */ /* 0x0003e20000000800 */
[----:B------:R-:W3:Y:S03]  /*fb30*/  LDSM.16.MT88.4 R24, [R230+0x1900] ;  /* 0x00190000e618783b */ /* 0x000ee60000004200 */
[----:B--2---:R-:W-:Y:S02]  /*fb40*/  F2FP.PACK_AB R8, R211, R212 ;  /* 0x000000d4d308723e */ /* 0x004fe400000000ff */
[----:B----4-:R-:W-:Y:S01]  /*fb50*/  F2FP.PACK_AB R10, R209, R210 ;  /* 0x000000d2d10a723e */ /* 0x010fe200000000ff */
        /* <DEDUP_REMOVED lines=13> */
[C---:B---3--:R-:W-:Y:S08]  /*fc30*/  HMMA.16816.F32 R108, R8.reuse, R16, R48 ;  /* 0x00000010086c723c */ /* 0x048ff00000001830 */
[----:B------:R-:W-:Y:S01]  /*fc40*/  HMMA.16816.F32 R48, R8, R24, R116 ;  /* 0x000000180830723c */ /* 0x000fe20000001874 */
[----:B-1----:R-:W-:-:S02]  /*fc50*/  FFMA.FTZ R3, R159, c[0x0][0x2d0], -R7 ;  /* 0x0000b4009f037a23 */ /* 0x002fc40000010807 */
[----:B------:R-:W-:-:S04]  /*fc60*/  IMAD.MOV.U32 R159, RZ, RZ, R149 ;  /* 0x000000ffff9f7224 */ /* 0x000fc800078e0095 */
[----:B------:R-:W-:Y:S01]  /*fc70*/  MOV R116, R156 ;  /* 0x0000009c00747202 */ /* 0x000fe20000000f00 */
[----:B------:R1:W2:Y:S01]  /*fc80*/  MUFU.EX2 R203, R3 ;  /* 0x0000000300cb7308 */ /* 0x0002a20000000800 */
        /* <DEDUP_REMOVED lines=10> */
[----:B------:R-:W-:-:S02]  /*fd30*/  IMAD.MOV.U32 R151, RZ, RZ, R133 ;  /* 0x000000ffff977224 */ /* 0x000fc400078e0085 */
[----:B-1----:R-:W-:-:S05]  /*fd40*/  FFMA.FTZ R3, R161, c[0x0][0x2d0], -R7 ;  /* 0x0000b400a1037a23 */ /* 0x002fca0000010807 */
[C---:B------:R-:W-:Y:S01]  /*fd50*/  HMMA.16816.F32 R104, R8.reuse, R18, R44 ;  /* 0x000000120868723c */ /* 0x040fe2000000182c */
[----:B------:R1:W-:Y:S07]  /*fd60*/  MUFU.EX2 R202, R3 ;  /* 0x0000000300ca7308 */ /* 0x0003ee0000000800 */
[C---:B------:R-:W-:Y:S08]  /*fd70*/  HMMA.16816.F32 R88, R8.reuse, R12, R60 ;  /* 0x0000000c0858723c */ /* 0x040ff0000000183c */
[----:B------:R-:W-:Y:S01]  /*fd80*/  HMMA.16816.F32 R56, R8, R20, R112 ;  /* 0x000000140838723c */ /* 0x000fe20000001870 */
[----:B-1----:R-:W-:-:S04]  /*fd90*/  FFMA.FTZ R3, R162, c[0x0][0x2d0], -R7 ;  /* 0x0000b400a2037a23 */ /* 0x002fc80000010807 */
[----:B------:R1:W3:Y:S03]  /*fda0*/  MUFU.EX2 R201, R3 ;  /* 0x0000000300c97308 */ /* 0x0002e60000000800 */
[C---:B------:R-:W-:Y:S08]  /*fdb0*/  HMMA.16816.F32 R52, R8.reuse, R22, R76 ;  /* 0x000000160834723c */ /* 0x040ff0000000184c */
[----:B------:R-:W-:Y:S01]  /*fdc0*/  HMMA.16816.F32 R40, R8, R26, R80 ;  /* 0x0000001a0828723c */ /* 0x000fe20000001850 */
[----:B-1----:R-:W-:-:S06]  /*fdd0*/  FFMA.FTZ R3, R163, c[0x0][0x2d0], -R0 ;  /* 0x0000b400a3037a23 */ /* 0x002fcc0000010800 */
[----:B--2---:R-:W-:Y:S02]  /*fde0*/  F2FP.PACK_AB R8, R203, R204 ;  /* 0x000000cccb08723e */ /* 0x004fe400000000ff */
[----:B---3--:R-:W-:Y:S01]  /*fdf0*/  F2FP.PACK_AB R10, R201, R202 ;  /* 0x000000cac90a723e */ /* 0x008fe200000000ff */
        /* <DEDUP_REMOVED lines=10> */
[----:B------:R-:W-:Y:S02]  /*fea0*/  IMAD.MOV.U32 R144, RZ, RZ, R153 ;  /* 0x000000ffff907224 */ /* 0x000fe400078e0099 */
[----:B------:R-:W-:Y:S01]  /*feb0*/  IMAD.MOV.U32 R153, RZ, RZ, R131 ;  /* 0x000000ffff997224 */ /* 0x000fe200078e0083 */
[----:B------:R-:W-:Y:S01]  /*fec0*/  MOV R131, R143 ;  /* 0x0000008f00837202 */ /* 0x000fe20000000f00 */
[----:B------:R-:W-:Y:S02]  /*fed0*/  IMAD.MOV.U32 R143, RZ, RZ, R195 ;  /* 0x000000ffff8f7224 */ /* 0x000fe400078e00c3 */
[----:B------:R1:W-:Y:S01]  /*fee0*/  MUFU.EX2 R195, R3 ;  /* 0x0000000300c37308 */ /* 0x0003e20000000800 */
[C---:B------:R-:W-:Y:S08]  /*fef0*/  HMMA.16816.F32 R32, R8.reuse, R12, R32 ;  /* 0x0000000c0820723c */ /* 0x040ff00000001820 */
[----:B------:R-:W-:Y:S01]  /*ff00*/  HMMA.16816.F32 R60, R8, R14, R28 ;  /* 0x0000000e083c723c */ /* 0x000fe2000000181c */
[----:B------:R-:W2:Y:S04]  /*ff10*/  LDSM.16.MT88.4 R12, [R231+0x2100] ;  /* 0x00210000e70c783b */ /* 0x000ea80000004200 */
[----:B------:R-:W-:Y:S01]  /*ff20*/  LDSM.16.MT88.4 R28, [R230+0x2100] ;  /* 0x00210000e61c783b */ /* 0x000fe20000004200 */
[----:B-1----:R-:W-:-:S02]  /*ff30*/  FFMA.FTZ R3, R146, c[0x0][0x2d0], -R6 ;  /* 0x0000b40092037a23 */ /* 0x002fc40000010806 */
[C---:B------:R-:W-:Y:S01]  /*ff40*/  HMMA.16816.F32 R44, R8.reuse, R16, R100 ;  /* 0x00000010082c723c */ /* 0x040fe20000001864 */
[----:B------:R-:W-:Y:S02]  /*ff50*/  IMAD.MOV.U32 R146, RZ, RZ, R196 ;  /* 0x000000ffff927224 */ /* 0x000fe400078e00c4 */
[----:B------:R1:W-:Y:S05]  /*ff60*/  MUFU.EX2 R196, R3 ;  /* 0x0000000300c47308 */ /* 0x0003ea0000000800 */
[C---:B------:R-:W-:Y:S01]  /*ff70*/  HMMA.16816.F32 R36, R8.reuse, R18, R84 ;  /* 0x000000120824723c */ /* 0x040fe20000001854 */
[----:B------:R-:W3:Y:S07]  /*ff80*/  LDSM.16.MT88.4 R16, [R228+0x2100] ;  /* 0x00210000e410783b */ /* 0x000eee0000004200 */
[----:B------:R-:W-:Y:S01]  /*ff90*/  HMMA.16816.F32 R68, R8, R20, R68 ;  /* 0x000000140844723c */ /* 0x000fe20000001844 */
[----:B-1----:R-:W-:Y:S01]  /*ffa0*/  FFMA.FTZ R3, R147, c[0x0][0x2d0], -R6 ;  /* 0x0000b40093037a23 */ /* 0x002fe20000010806 */
[----:B------:R-:W-:-:S02]  /*ffb0*/  MOV R147, R154 ;  /* 0x0000009a00937202 */ /* 0x000fc40000000f00 */
[----:B------:R-:W-:Y:S02]  /*ffc0*/  MOV R154, R194 ;  /* 0x000000c2009a7202 */ /* 0x000fe40000000f00 */
[----:B------:R1:W4:Y:S02]  /*ffd0*/  MUFU.EX2 R194, R3 ;  /* 0x0000000300c27308 */ /* 0x0003240000000800 */
[C---:B------:R-:W-:Y:S01]  /*ffe0*/  HMMA.16816.F32 R72, R8.reuse, R22, R72 ;  /* 0x000000160848723c */ /* 0x040fe20000001848 */
[----:B------:R-:W2:Y:S07]  /*fff0*/  LDSM.16.MT88.4 R20, [R229+0x2100] ;  /* 0x00210000e514783b */ /* 0x000eae0000004200 */
[----:B------:R-:W-:Y:S01]  /*10000*/  HMMA.16816.F32 R76, R8, R24, R96 ;  /* 0x00000018084c723c */ /* 0x000fe20000001860 */
[----:B-1----:R-:W-:-:S07]  /*10010*/  FFMA.FTZ R3, R145, c[0x0][0x2d0], -R6 ;  /* 0x0000b40091037a23 */ /* 0x002fce0000010806 */
[----:B------:R-:W-:Y:S01]  /*10020*/  HMMA.16816.F32 R80, R8, R26, R92 ;  /* 0x0000001a0850723c */ /* 0x000fe2000000185c */
[----:B------:R-:W-:Y:S01]  /*10030*/  IMAD.MOV.U32 R145, RZ, RZ, R192 ;  /* 0x000000ffff917224 */ /* 0x000fe200078e00c0 */
[----:B------:R-:W-:Y:S01]  /*10040*/  LDSM.16.MT88.4 R24, [R228+0x2900] ;  /* 0x00290000e418783b */ /* 0x000fe20000004200 */
[----:B------:R1:W-:Y:S04]  /*10050*/  MUFU.EX2 R193, R3 ;  /* 0x0000000300c17308 */ /* 0x0003e80000000800 */
[----:B----4-:R-:W-:Y:S01]  /*10060*/  F2FP.PACK_AB R8, R194, R196 ;  /* 0x000000c4c208723e */ /* 0x010fe200000000ff */
[----:B-1----:R-:W-:-:S04]  /*10070*/  FFMA.FTZ R3, R167, c[0x0][0x2d0], -R6 ;  /* 0x0000b400a7037a23 */ /* 0x002fc80000010806 */
[----:B------:R1:W4:Y:S02]  /*10080*/  MUFU.EX2 R192, R3 ;  /* 0x0000000300c07308 */ /* 0x0003240000000800 */
[----:B-1----:R-:W-:Y:S01]  /*10090*/  FFMA.FTZ R3, R176, c[0x0][0x2d0], -R5 ;  /* 0x0000b400b0037a23 */ /* 0x002fe20000010805 */
[----:B------:R-:W-:Y:S02]  /*100a0*/  MOV R176, R188 ;  /* 0x000000bc00b07202 */ /* 0x000fe40000000f00 */
[----:B----4-:R-:W-:-:S03]  /*100b0*/  F2FP.PACK_AB R10, R192, R193 ;  /* 0x000000c1c00a723e */ /* 0x010fc600000000ff */
        /* <DEDUP_REMOVED lines=60> */
[----:B-1----:R-:W-:Y:S02]  /*10480*/  FFMA.FTZ R3, R176, c[0x0][0x2d0], -R5 ;  /* 0x0000b400b0037a23 */ /* 0x002fe40000010805 */
[----:B------:R-:W-:-:S03]  /*10490*/  IMAD.MOV.U32 R176, RZ, RZ, R145 ;  /* 0x000000ffffb07224 */ /* 0x000fc600078e0091 */
[----:B------:R1:W-:Y:S01]  /*104a0*/  MUFU.EX2 R96, R3 ;  /* 0x0000000300607308 */ /* 0x0003e20000000800 */
[----:B------:R-:W-:Y:S01]  /*104b0*/  IMAD.MOV.U32 R145, RZ, RZ, R147 ;  /* 0x000000ffff917224 */ /* 0x000fe200078e0093 */
[----:B------:R-:W-:Y:S01]  /*104c0*/  MOV R147, R146 ;  /* 0x0000009200937202 */ /* 0x000fe20000000f00 */
[----:B------:R-:W-:Y:S02]  /*104d0*/  IMAD.MOV.U32 R146, RZ, RZ, R144 ;  /* 0x000000ffff927224 */ /* 0x000fe400078e0090 */
[----:B------:R-:W-:Y:S01]  /*104e0*/  IMAD.MOV.U32 R144, RZ, RZ, R122 ;  /* 0x000000ffff907224 */ /* 0x000fe200078e007a */
[----:B------:R-:W-:Y:S01]  /*104f0*/  MOV R122, R123 ;  /* 0x0000007b007a7202 */ /* 0x000fe20000000f00 */
[----:B------:R-:W-:Y:S02]  /*10500*/  IMAD.MOV.U32 R123, RZ, RZ, R241 ;  /* 0x000000ffff7b7224 */ /* 0x000fe400078e00f1 */
[----:B------:R-:W-:Y:S02]  /*10510*/  IMAD.MOV.U32 R180, RZ, RZ, R158 ;  /* 0x000000ffffb47224 */ /* 0x000fe400078e009e */
[----:B------:R-:W-:-:S02]  /*10520*/  IMAD.MOV.U32 R179, RZ, RZ, R150 ;  /* 0x000000ffffb37224 */ /* 0x000fc400078e0096 */
[----:B------:R-:W-:Y:S02]  /*10530*/  IMAD.MOV.U32 R181, RZ, RZ, R155 ;  /* 0x000000ffffb57224 */ /* 0x000fe400078e009b */
[----:B------:R-:W-:Y:S02]  /*10540*/  IMAD.MOV.U32 R177, RZ, RZ, R152 ;  /* 0x000000ffffb17224 */ /* 0x000fe400078e0098 */
[----:B-1----:R-:W-:Y:S02]  /*10550*/  FFMA.FTZ R3, R176, c[0x0][0x2d0], -R5 ;  /* 0x0000b400b0037a23 */ /* 0x002fe40000010805 */
[----:B------:R-:W-:Y:S01]  /*10560*/  IMAD.MOV.U32 R178, RZ, RZ, R143 ;  /* 0x000000ffffb27224 */ /* 0x000fe200078e008f */
[----:B------:R-:W-:Y:S01]  /*10570*/  HMMA.16816.F32 R48, R8, R28, R76 ;  /* 0x0000001c0830723c */ /* 0x000fe2000000184c */
[----:B------:R1:W4:Y:S01]  /*10580*/  MUFU.EX2 R71, R3 ;  /* 0x0000000300477308 */ /* 0x0003220000000800 */
[----:B------:R-:W-:Y:S01]  /*10590*/  IMAD.MOV.U32 R176, RZ, RZ, R145 ;  /* 0x000000ffffb07224 */ /* 0x000fe200078e0091 */
[----:B------:R-:W-:Y:S01]  /*105a0*/  MOV R145, R147 ;  /* 0x0000009300917202 */ /* 0x000fe20000000f00 */
[----:B------:R-:W-:Y:S01]  /*105b0*/  IMAD.MOV.U32 R72, RZ, RZ, R233 ;  /* 0x000000ffff487224 */ /* 0x000fe200078e00e9 */
[----:B------:R2:W5:Y:S01]  /*105c0*/  LDL.LU R241, [R1+0x70] ;  /* 0x0000700001f17983 */ /* 0x0005620000300800 */
[----:B------:R-:W-:-:S02]  /*105d0*/  IMAD.MOV.U32 R147, RZ, RZ, R146 ;  /* 0x000000ffff937224 */ /* 0x000fc400078e0092 */
[----:B------:R-:W-:Y:S01]  /*105e0*/  IMAD.MOV.U32 R146, RZ, RZ, R122 ;  /* 0x000000ffff927224 */ /* 0x000fe200078e007a */
[----:B------:R-:W-:Y:S01]  /*105f0*/  MOV R122, R123 ;  /* 0x0000007b007a7202 */ /* 0x000fe20000000f00 */
[----:B------:R-:W-:Y:S01]  /*10600*/  IMAD.MOV.U32 R123, RZ, RZ, R130 ;  /* 0x000000ffff7b7224 */ /* 0x000fe200078e0082 */
[----:B------:R-:W-:Y:S01]  /*10610*/  MOV R183, R179 ;  /* 0x000000b300b77202 */ /* 0x000fe20000000f00 */
[----:B------:R-:W-:Y:S01]  /*10620*/  IMAD.MOV.U32 R186, RZ, RZ, R181 ;  /* 0x000000ffffba7224 */ /* 0x000fe200078e00b5 */
[----:B------:R-:W-:Y:S01]  /*10630*/  HMMA.16816.F32 R28, R8, R30, R80 ;  /* 0x0000001e081c723c */ /* 0x000fe20000001850 */
[----:B------:R-:W-:Y:S02]  /*10640*/  IMAD.MOV.U32 R124, RZ, RZ, R177 ;  /* 0x000000ffff7c7224 */ /* 0x000fe400078e00b1 */
[----:B-1----:R-:W-:Y:S02]  /*10650*/  FFMA.FTZ R3, R170, c[0x0][0x2d0], -R5 ;  /* 0x0000b400aa037a23 */ /* 0x002fe40000010805 */
[----:B------:R-:W-:-:S02]  /*10660*/  IMAD.MOV.U32 R182, RZ, RZ, R178 ;  /* 0x000000ffffb67224 */ /* 0x000fc400078e00b2 */
[----:B------:R1:W-:Y:S01]  /*10670*/  MUFU.EX2 R70, R3 ;  /* 0x0000000300467308 */ /* 0x0003e20000000800 */
[----:B------:R-:W-:Y:S02]  /*10680*/  IMAD.MOV.U32 R158, RZ, RZ, R156 ;  /* 0x000000ffff9e7224 */ /* 0x000fe400078e009c */
[----:B------:R-:W-:Y:S02]  /*10690*/  IMAD.MOV.U32 R152, RZ, RZ, R153 ;  /* 0x000000ffff987224 */ /* 0x000fe400078e0099 */
[----:B------:R-:W-:Y:S02]  /*106a0*/  IMAD.MOV.U32 R155, RZ, RZ, R148 ;  /* 0x000000ffff9b7224 */ /* 0x000fe400078e0094 */
[----:B------:R-:W-:Y:S02]  /*106b0*/  FFMA.FTZ R4, R4, c[0x0][0x2d0], -R7 ;  /* 0x0000b40004047a23 */ /* 0x000fe40000010807 */
[----:B------:R-:W-:Y:S02]  /*106c0*/  IMAD.MOV.U32 R130, RZ, RZ, R129 ;  /* 0x000000ffff827224 */ /* 0x000fe400078e0081 */
[----:B-1----:R-:W-:Y:S01]  /*106d0*/  FFMA.FTZ R3, R171, c[0x0][0x2d0], -R5 ;  /* 0x0000b400ab037a23 */ /* 0x002fe20000010805 */
[----:B--2---:R-:W-:-:S02]  /*106e0*/  F2FP.PACK_AB R8, R99, R100 ;  /* 0x000000646308723e */ /* 0x004fc400000000ff */
[----:B----4-:R-:W-:Y:S01]  /*106f0*/  F2FP.PACK_AB R9, R71, R96 ;  /* 0x000000604709723e */ /* 0x010fe200000000ff */
[----:B------:R1:W2:Y:S01]  /*10700*/  MUFU.EX2 R69, R3 ;  /* 0x0000000300457308 */ /* 0x0002a20000000800 */
[----:B------:R-:W-:Y:S02]  /*10710*/  F2FP.PACK_AB R10, R97, R98 ;  /* 0x00000062610a723e */ /* 0x000fe400000000ff */
[----:B------:R-:W-:Y:S01]  /*10720*/  MOV R177, R146 ;  /* 0x0000009200b17202 */ /* 0x000fe20000000f00 */
[----:B------:R-:W-:Y:S01]  /*10730*/  IMAD.MOV.U32 R178, RZ, RZ, R144 ;  /* 0x000000ffffb27224 */ /* 0x000fe200078e0090 */
[----:B------:R-:W-:Y:S02]  /*10740*/  MOV R156, R149 ;  /* 0x00000095009c7202 */ /* 0x000fe40000000f00 */
[----:B------:R-:W-:Y:S02]  /*10750*/  MOV R153, R141 ;  /* 0x0000008d00997202 */ /* 0x000fe40000000f00 */
[----:B------:R-:W-:Y:S01]  /*10760*/  MOV R129, R128 ;  /* 0x0000008000817202 */ /* 0x000fe20000000f00 */
[----:B------:R-:W-:-:S02]  /*10770*/  IMAD.MOV.U32 R128, RZ, RZ, R240 ;  /* 0x000000ffff807224 */ /* 0x000fc400078e00f0 */
[----:B------:R4:W5:Y:S01]  /*10780*/  LDL.LU R240, [R1+0x6c] ;  /* 0x00006c0001f07983 */ /* 0x0009620000300800 */
[----:B-1----:R-:W-:Y:S01]  /*10790*/  FFMA.FTZ R3, R176, c[0x0][0x2d0], -R0 ;  /* 0x0000b400b0037a23 */ /* 0x002fe20000010800 */
[----:B--2---:R-:W-:Y:S01]  /*107a0*/  F2FP.PACK_AB R11, R69, R70 ;  /* 0x00000046450b723e */ /* 0x004fe200000000ff */
[----:B------:R-:W-:Y:S02]  /*107b0*/  IMAD.MOV.U32 R176, RZ, RZ, R140 ;  /* 0x000000ffffb07224 */ /* 0x000fe400078e008c */
[----:B------:R1:W-:Y:S04]  /*107c0*/  MUFU.EX2 R61, R3 ;  /* 0x00000003003d7308 */ /* 0x0003e80000000800 */
[C---:B---3--:R-:W-:Y:S08]  /*107d0*/  HMMA.16816.F32 R160, R8.reuse, R20, R160 ;  /* 0x0000001408a0723c */ /* 0x048ff000000018a0 */
[----:B------:R-:W-:Y:S01]  /*107e0*/  HMMA.16816.F32 R164, R8, R22, R164 ;  /* 0x0000001608a4723c */ /* 0x000fe200000018a4 */
[----:B-1----:R-:W-:Y:S01]  /*107f0*/  FFMA.FTZ R3, R145, c[0x0][0x2d0], -R0 ;  /* 0x0000b40091037a23 */ /* 0x002fe20000010800 */
[----:B------:R-:W-:-:S02]  /*10800*/  MOV R145, R123 ;  /* 0x0000007b00917202 */ /* 0x000fc40000000f00 */
[----:B------:R-:W-:Y:S01]  /*10810*/  MOV R123, R154 ;  /* 0x0000009a007b7202 */ /* 0x000fe20000000f00 */
[----:B------:R1:W2:Y:S01]  /*10820*/  MUFU.EX2 R68, R3 ;  /* 0x0000000300447308 */ /* 0x0002a20000000800 */
[----:B------:R-:W-:Y:S01]  /*10830*/  MOV R154, R131 ;  /* 0x00000083009a7202 */ /* 0x000fe20000000f00 */
[----:B------:R-:W-:Y:S01]  /*10840*/  IMAD.MOV.U32 R181, RZ, RZ, R145 ;  /* 0x000000ffffb57224 */ /* 0x000fe200078e0091 */
[----:B------:R-:W-:Y:S01]  /*10850*/  HMMA.16816.F32 R92, R8, R16, R92 ;  /* 0x00000010085c723c */ /* 0x000fe2000000185c */
[----:B------:R-:W-:-:S07]  /*10860*/  IMAD.MOV.U32 R131, RZ, RZ, R142 ;  /* 0x000000ffff837224 */ /* 0x000fce00078e008e */
[C---:B------:R-:W-:Y:S01]  /*10870*/  HMMA.16816.F32 R140, R8.reuse, R24, R108 ;  /* 0x00000018088c723c */ /* 0x040fe2000000186c */
[----:B-1----:R-:W-:Y:S02]  /*10880*/  FFMA.FTZ R3, R147, c[0x0][0x2d0], -R0 ;  /* 0x0000b40093037a23 */ /* 0x002fe40000010800 */
[----:B------:R-:W-:Y:S01]  /*10890*/  IMAD.MOV.U32 R147, RZ, RZ, R122 ;  /* 0x000000ffff937224 */ /* 0x000fe200078e007a */
[----:B------:R-:W-:Y:S01]  /*108a0*/  MOV R122, R157 ;  /* 0x0000009d007a7202 */ /* 0x000fe20000000f00 */
[----:B------:R1:W-:Y:S01]  /*108b0*/  MUFU.EX2 R63, R3 ;  /* 0x00000003003f7308 */ /* 0x0003e20000000800 */
[----:B------:R-:W-:Y:S02]  /*108c0*/  IMAD.MOV.U32 R157, RZ, RZ, R151 ;  /* 0x000000ffff9d7224 */ /* 0x000fe400078e0097 */
[----:B------:R-:W-:Y:S01]  /*108d0*/  HMMA.16816.F32 R88, R8, R18, R88 ;  /* 0x000000120858723c */ /* 0x000fe20000001858 */
[----:B------:R-:W-:-:S07]  /*108e0*/  IMAD.MOV.U32 R179, RZ, RZ, R147 ;  /* 0x000000ffffb37224 */ /* 0x000fce00078e0093 */
[----:B------:R-:W-:Y:S01]  /*108f0*/  HMMA.16816.F32 R148, R8, R26, R104 ;  /* 0x0000001a0894723c */ /* 0x000fe20000001868 */
[----:B-1----:R-:W-:-:S07]  /*10900*/  FFMA.FTZ R3, R125, c[0x0][0x2d0], -R0 ;  /* 0x0000b4007d037a23 */ /* 0x002fce0000010800 */
[C---:B------:R-:W-:Y:S01]  /*10910*/  HMMA.16816.F32 R84, R8.reuse, R12, R84 ;  /* 0x0000000c0854723c */ /* 0x040fe20000001854 */
[----:B------:R1:W3:Y:S07]  /*10920*/  MUFU.EX2 R62, R3 ;  /* 0x00000003003e7308 */ /* 0x0002ee0000000800 */
[----:B------:R-:W-:Y:S07]  /*10930*/  HMMA.16816.F32 R64, R8, R14, R64 ;  /* 0x0000000e0840723c */ /* 0x000fee0000001840 */
[----:B------:R-:W-:-:S02]  /*10940*/  F2FP.PACK_AB R8, R114, R133 ;  /* 0x000000857208723e */ /* 0x000fc400000000ff */
[----:B--2---:R-:W-:Y:S01]  /*10950*/  F2FP.PACK_AB R9, R68, R61 ;  /* 0x0000003d4409723e */ /* 0x004fe200000000ff */
[----:B-1----:R-:W-:Y:S01]  /*10960*/  FFMA.FTZ R3, R180, c[0x0][0x2d0], -R6 ;  /* 0x0000b400b4037a23 */ /* 0x002fe20000010806 */
[----:B------:R-:W-:Y:S01]  /*10970*/  MOV R180, R176 ;  /* 0x000000b000b47202 */ /* 0x000fe20000000f00 */
[----:B------:R-:W-:Y:S01]  /*10980*/  IMAD.MOV.U32 R176, RZ, RZ, R116 ;  /* 0x000000ffffb07224 */ /* 0x000fe200078e0074 */
[----:B------:R-:W-:Y:S01]  /*10990*/  MOV R116, R117 ;  /* 0x0000007500747202 */ /* 0x000fe20000000f00 */
[----:B------:R1:W-:Y:S01]  /*109a0*/  MUFU.EX2 R60, R3 ;  /* 0x00000003003c7308 */ /* 0x0003e20000000800 */
[----:B------:R-:W-:Y:S01]  /*109b0*/  F2FP.PACK_AB R10, R103, R101 ;  /* 0x00000065670a723e */ /* 0x000fe200000000ff */
[----:B------:R-:W-:Y:S01]  /*109c0*/  IMAD.MOV.U32 R117, RZ, RZ, R118 ;  /* 0x000000ffff757224 */ /* 0x000fe200078e0076 */
[----:B---3--:R-:W-:Y:S01]  /*109d0*/  F2FP.PACK_AB R11, R62, R63 ;  /* 0x0000003f3e0b723e */ /* 0x008fe200000000ff */
[----:B------:R-:W-:Y:S01]  /*109e0*/  IMAD.MOV.U32 R118, RZ, RZ, R119 ;  /* 0x000000ffff767224 */ /* 0x000fe200078e0077 */
[----:B------:R-:W-:Y:S01]  /*109f0*/  MOV R119, R159 ;  /* 0x0000009f00777202 */ /* 0x000fe20000000f00 */
[----:B------:R-:W-:-:S02]  /*10a00*/  IMAD.MOV.U32 R159, RZ, RZ, R120 ;  /* 0x000000ffff9f7224 */ /* 0x000fc400078e0078 */
[----:B------:R-:W-:Y:S01]  /*10a10*/  IMAD.MOV.U32 R120, RZ, RZ, R121 ;  /* 0x000000ffff787224 */ /* 0x000fe200078e0079 */
[----:B------:R-:W-:Y:S01]  /*10a20*/  MOV R121, R239 ;  /* 0x000000ef00797202 */ /* 0x000fe20000000f00 */
[----:B-1----:R-:W-:Y:S01]  /*10a30*/  FFMA.FTZ R3, R186, c[0x0][0x2d0], -R6 ;  /* 0x0000b400ba037a23 */ /* 0x002fe20000010806 */
[----:B------:R-:W-:Y:S01]  /*10a40*/  HMMA.16816.F32 R144, R8, R24, R56 ;  /* 0x000000180890723c */ /* 0x000fe20000001838 */
[----:B------:R-:W-:Y:S01]  /*10a50*/  IMAD.MOV.U32 R186, RZ, RZ, R183 ;  /* 0x000000ffffba7224 */ /* 0x000fe200078e00b7 */
[----:B------:R-:W-:Y:S01]  /*10a60*/  MOV R76, R128 ;  /* 0x00000080004c7202 */ /* 0x000fe20000000f00 */
        /* <DEDUP_REMOVED lines=13> */
[----:B------:R1:W2:Y:S01]  /*10b40*/  MUFU.EX2 R57, R3 ;  /* 0x0000000300397308 */ /* 0x0002a20000000800 */
        /* <DEDUP_REMOVED lines=8> */
[----:B------:R-:W-:Y:S02]  /*10bd0*/  IMAD.MOV.U32 R158, RZ, RZ, R238 ;  /* 0x000000ffff9e7224 */ /* 0x000fe400078e00ee */
[----:B-1----:R-:W-:Y:S01]  /*10be0*/  FFMA.FTZ R3, R186, c[0x0][0x2d0], -R6 ;  /* 0x0000b400ba037a23 */ /* 0x002fe20000010806 */
[----:B------:R-:W-:Y:S01]  /*10bf0*/  MOV R186, R181 ;  /* 0x000000b500ba7202 */ /* 0x000fe20000000f00 */
[----:B------:R-:W-:Y:S01]  /*10c00*/  IMAD.MOV.U32 R185, RZ, RZ, R180 ;  /* 0x000000ffffb97224 */ /* 0x000fe200078e00b4 */
[----:B------:R-:W-:Y:S01]  /*10c10*/  MOV R182, R178 ;  /* 0x000000b200b67202 */ /* 0x000fe20000000f00 */
[----:B------:R1:W-:Y:S01]  /*10c20*/  MUFU.EX2 R56, R3 ;  /* 0x0000000300387308 */ /* 0x0003e20000000800 */
        /* <DEDUP_REMOVED lines=9> */
[----:B------:R-:W-:Y:S02]  /*10cc0*/  IMAD.MOV.U32 R116, RZ, RZ, R120 ;  /* 0x000000ffff747224 */ /* 0x000fe400078e0078 */
[----:B------:R-:W-:Y:S01]  /*10cd0*/  IMAD.MOV.U32 R117, RZ, RZ, R121 ;  /* 0x000000ffff757224 */ /* 0x000fe200078e0079 */
[----:B------:R-:W-:Y:S01]  /*10ce0*/  MOV R121, R157 ;  /* 0x0000009d00797202 */ /* 0x000fe20000000f00 */
[----:B------:R-:W-:Y:S02]  /*10cf0*/  IMAD.MOV.U32 R119, RZ, RZ, R158 ;  /* 0x000000ffff777224 */ /* 0x000fe400078e009e */
[----:B-1----:R-:W-:Y:S02]  /*10d00*/  FFMA.FTZ R3, R127, c[0x0][0x2d0], -R6 ;  /* 0x0000b4007f037a23 */ /* 0x002fe40000010806 */
[----:B------:R-:W-:Y:S01]  /*10d10*/  IMAD.MOV.U32 R127, RZ, RZ, R184 ;  /* 0x000000ffff7f7224 */ /* 0x000fe200078e00b8 */
[----:B------:R-:W-:Y:S01]  /*10d20*/  MOV R184, R187 ;  /* 0x000000bb00b87202 */ /* 0x000fe20000000f00 */
[----:B------:R-:W-:-:S02]  /*10d30*/  IMAD.MOV.U32 R120, RZ, RZ, R156 ;  /* 0x000000ffff787224 */ /* 0x000fc400078e009c */
[----:B------:R-:W-:Y:S01]  /*10d40*/  IMAD.MOV.U32 R187, RZ, RZ, R185 ;  /* 0x000000ffffbb7224 */ /* 0x000fe200078e00b9 */
[----:B------:R-:W-:Y:S01]  /*10d50*/  HMMA.16816.F32 R156, R8, R20, R44 ;  /* 0x00000014089c723c */ /* 0x000fe2000000182c */
[----:B------:R-:W-:Y:S01]  /*10d60*/  IMAD.MOV.U32 R185, RZ, RZ, R186 ;  /* 0x000000ffffb97224 */ /* 0x000fe200078e00ba */
[----:B------:R-:W-:Y:S01]  /*10d70*/  MOV R186, R183 ;  /* 0x000000b700ba7202 */ /* 0x000fe20000000f00 */
[----:B------:R1:W-:Y:S01]  /*10d80*/  MUFU.EX2 R45, R3 ;  /* 0x00000003002d7308 */ /* 0x0003e20000000800 */
[----:B------:R-:W-:Y:S01]  /*10d90*/  IMAD.MOV.U32 R177, RZ, RZ, R118 ;  /* 0x000000ffffb17224 */ /* 0x000fe200078e0076 */
[----:B------:R-:W-:Y:S01]  /*10da0*/  MOV R118, R122 ;  /* 0x0000007a00767202 */ /* 0x000fe20000000f00 */
[----:B------:R-:W-:Y:S02]  /*10db0*/  IMAD.MOV.U32 R183, RZ, RZ, R124 ;  /* 0x000000ffffb77224 */ /* 0x000fe400078e007c */
[----:B------:R-:W-:Y:S01]  /*10dc0*/  IMAD.MOV.U32 R124, RZ, RZ, R182 ;  /* 0x000000ffff7c7224 */ /* 0x000fe200078e00b6 */
[----:B------:R-:W-:Y:S01]  /*10dd0*/  MOV R182, R180 ;  /* 0x000000b400b67202 */ /* 0x000fe20000000f00 */
[----:B------:R-:W-:-:S02]  /*10de0*/  IMAD.MOV.U32 R180, RZ, RZ, R181 ;  /* 0x000000ffffb47224 */ /* 0x000fc400078e00b5 */
[----:B------:R-:W-:Y:S01]  /*10df0*/  IMAD.MOV.U32 R181, RZ, RZ, R179 ;  /* 0x000000ffffb57224 */ /* 0x000fe200078e00b3 */
[----:B------:R-:W-:Y:S01]  /*10e00*/  MOV R179, R177 ;  /* 0x000000b100b37202 */ /* 0x000fe20000000f00 */
[----:B-1----:R-:W-:Y:S02]  /*10e10*/  FFMA.FTZ R3, R127, c[0x0][0x2d0], -R5 ;  /* 0x0000b4007f037a23 */ /* 0x002fe40000010805 */
        /* <DEDUP_REMOVED lines=27> */
[----:B------:R-:W-:Y:S01]  /*10fd0*/  MUFU.EX2 R24, R4 ;  /* 0x0000000400187308 */ /* 0x000fe20000000800 */
[----:B------:R-:W-:Y:S01]  /*10fe0*/  IMAD.MOV.U32 R176, RZ, RZ, R116 ;  /* 0x000000ffffb07224 */ /* 0x000fe200078e0074 */
[----:B------:R-:W-:Y:S01]  /*10ff0*/  MOV R116, R117 ;  /* 0x0000007500747202 */ /* 0x000fe20000000f00 */
[----:B------:R-:W-:Y:S01]  /*11000*/  IMAD.MOV.U32 R122, RZ, RZ, R123 ;  /* 0x000000ffff7a7224 */ /* 0x000fe200078e007b */
[C---:B------:R-:W-:Y:S01]  /*11010*/  HMMA.16816.F32 R40, R8.reuse, R22, R40 ;  /* 0x000000160828723c */ /* 0x040fe20000001828 */
[----:B------:R-:W-:Y:S01]  /*11020*/  IMAD.MOV.U32 R123, RZ, RZ, R155 ;  /* 0x000000ffff7b7224 */ /* 0x000fe200078e009b */
[----:B------:R-:W-:Y:S01]  /*11030*/  MOV R155, R236 ;  /* 0x000000ec009b7202 */ /* 0x000fe20000000f00 */
[----:B------:R-:W-:Y:S01]  /*11040*/  IMAD.MOV.U32 R117, RZ, RZ, R118 ;  /* 0x000000ffff757224 */ /* 0x000fe200078e0076 */
[----:B------:R4:W5:Y:S01]  /*11050*/  LDL.LU R237, [R1+0x60] ;  /* 0x0000600001ed7983 */ /* 0x0009620000300800 */
[----:B-1----:R-:W-:Y:S01]  /*11060*/  FFMA.FTZ R3, R127, c[0x0][0x2d0], -R5 ;  /* 0x0000b4007f037a23 */ /* 0x002fe20000010805 */
[----:B------:R-:W-:Y:S01]  /*11070*/  MOV R127, R183 ;  /* 0x000000b7007f7202 */ /* 0x000fe20000000f00 */
[----:B------:R-:W-:Y:S01]  /*11080*/  IMAD.MOV.U32 R118, RZ, RZ, R119 ;  /* 0x000000ffff767224 */ /* 0x000fe200078e0077 */
[----:B------:R-:W-:Y:S01]  /*11090*/  MOV R119, R120 ;  /* 0x0000007800777202 */ /* 0x000fe20000000f00 */
[----:B------:R-:W-:Y:S01]  /*110a0*/  IMAD.MOV.U32 R225, RZ, RZ, R186 ;  /* 0x000000ffffe17224 */ /* 0x000fe200078e00ba */
[----:B------:R1:W3:Y:S01]  /*110b0*/  MUFU.EX2 R27, R3 ;  /* 0x00000003001b7308 */ /* 0x0002e20000000800 */
[----:B------:R-:W-:Y:S01]  /*110c0*/  IMAD.MOV.U32 R120, RZ, RZ, R121 ;  /* 0x000000ffff787224 */ /* 0x000fe200078e0079 */
[C---:B------:R-:W-:Y:S01]  /*110d0*/  HMMA.16816.F32 R28, R8.reuse, R14, R28 ;  /* 0x0000000e081c723c */ /* 0x040fe2000000181c */
        /* <DEDUP_REMOVED lines=11> */
[----:B-1----:R-:W-:Y:S01]  /*11190*/  FFMA.FTZ R3, R168, c[0x0][0x2d0], -R5 ;  /* 0x0000b400a8037a23 */ /* 0x002fe20000010805 */
        /* <DEDUP_REMOVED lines=12> */
[----:B------:R-:W-:Y:S01]  /*11260*/  LDSM.16.MT88.4 R168, [R231+0x3100] ;  /* 0x00310000e7a8783b */ /* 0x000fe20000004200 */
[----:B------:R-:W-:-:S02]  /*11270*/  IMAD.MOV.U32 R179, RZ, RZ, R117 ;  /* 0x000000ffffb37224 */ /* 0x000fc400078e0075 */
[----:B------:R-:W-:Y:S02]  /*11280*/  IMAD.MOV.U32 R116, RZ, RZ, R121 ;  /* 0x000000ffff747224 */ /* 0x000fe400078e0079 */
[----:B------:R-:W-:Y:S02]  /*11290*/  IMAD.MOV.U32 R177, RZ, RZ, R118 ;  /* 0x000000ffffb17224 */ /* 0x000fe400078e0076 */
[----:B------:R-:W-:Y:S02]  /*112a0*/  IMAD.MOV.U32 R119, RZ, RZ, R155 ;  /* 0x000000ffff777224 */ /* 0x000fe400078e009b */
[----:B------:R-:W-:Y:S02]  /*112b0*/  IMAD.MOV.U32 R75, RZ, RZ, R185 ;  /* 0x000000ffff4b7224 */ /* 0x000fe400078e00b9 */
[----:B-1----:R-:W-:Y:S01]  /*112c0*/  FFMA.FTZ R3, R79, c[0x0][0x2d0], -R5 ;  /* 0x0000b4004f037a23 */ /* 0x002fe20000010805 */
        /* <DEDUP_REMOVED lines=8> */
[----:B------:R-:W-:Y:S01]  /*11350*/  IMAD.MOV.U32 R185, RZ, RZ, R124 ;  /* 0x000000ffffb97224 */ /* 0x000fe200078e007c */
[----:B------:R-:W-:Y:S01]  /*11360*/  LDSM.16.MT88.4 R16, [R230+0x3100] ;  /* 0x00310000e610783b */ /* 0x000fe20000004200 */
        /* <DEDUP_REMOVED lines=12> */
[----:B------:R-:W-:Y:S01]  /*11430*/  IMAD.MOV.U32 R180, RZ, RZ, R178 ;  /* 0x000000ffffb47224 */ /* 0x000fe200078e00b2 */
[----:B------:R1:W1:Y:S01]  /*11440*/  MUFU.EX2 R25, R3 ;  /* 0x0000000300197308 */ /* 0x0002620000000800 */
[----:B------:R-:W-:Y:S01]  /*11450*/  IMAD.MOV.U32 R187, RZ, RZ, R182 ;  /* 0x000000ffffbb7224 */ /* 0x000fe200078e00b6 */
[----:B------:R-:W-:Y:S01]  /*11460*/  MOV R182, R177 ;  /* 0x000000b100b67202 */ /* 0x000fe20000000f00 */
[----:B------:R-:W-:Y:S02]  /*11470*/  IMAD.MOV.U32 R178, RZ, RZ, R118 ;  /* 0x000000ffffb27224 */ /* 0x000fe400078e0076 */
[----:B------:R-:W-:Y:S02]  /*11480*/  FFMA.FTZ R5, R79, c[0x0][0x2d0], -R7 ;  /* 0x0000b4004f057a23 */ /* 0x000fe40000010807 */
[--C-:B------:R-:W-:Y:S01]  /*11490*/  FFMA.FTZ R4, R75, c[0x0][0x2d0], -R0.reuse ;  /* 0x0000b4004b047a23 */ /* 0x100fe20000010800 */
[----:B------:R-:W-:Y:S01]  /*114a0*/  MOV R120, R154 ;  /* 0x0000009a00787202 */ /* 0x000fe20000000f00 */
[----:B------:R-:W-:Y:S01]  /*114b0*/  IMAD.MOV.U32 R119, RZ, RZ, R123 ;  /* 0x000000ffff777224 */ /* 0x000fe200078e007b */
[----:B------:R4:W5:Y:S01]  /*114c0*/  LDL.LU R235, [R1+0x58] ;  /* 0x0000580001eb7983 */ /* 0x0009620000300800 */
[----:B------:R-:W-:-:S02]  /*114d0*/  FFMA.FTZ R6, R73, c[0x0][0x2d0], -R0 ;  /* 0x0000b40049067a23 */ /* 0x000fc40000010800 */
[--C-:B------:R-:W-:Y:S02]  /*114e0*/  FFMA.FTZ R12, R74, c[0x0][0x2d0], -R0.reuse ;  /* 0x0000b4004a0c7a23 */ /* 0x100fe40000010800 */
[----:B------:R-:W-:Y:S02]  /*114f0*/  FFMA.FTZ R13, R226, c[0x0][0x2d0], -R0 ;  /* 0x0000b400e20d7a23 */ /* 0x000fe40000010800 */
[----:B------:R-:W-:Y:S02]  /*11500*/  FADD.FTZ R21, R127, R252 ;  /* 0x000000fc7f157221 */ /* 0x000fe40000010000 */
[----:B------:R-:W-:Y:S02]  /*11510*/  IMAD.MOV.U32 R177, RZ, RZ, R117 ;  /* 0x000000ffffb17224 */ /* 0x000fe400078e0075 */
[----:B------:R-:W-:Y:S02]  /*11520*/  FADD.FTZ R0, R126, R225 ;  /* 0x000000e17e007221 */ /* 0x000fe40000010000 */
[----:B------:R-:W-:-:S02]  /*11530*/  IMAD.MOV.U32 R127, RZ, RZ, R179 ;  /* 0x000000ffff7f7224 */ /* 0x000fc400078e00b3 */
[----:B------:R-:W-:Y:S02]  /*11540*/  IMAD.MOV.U32 R121, RZ, RZ, R152 ;  /* 0x000000ffff797224 */ /* 0x000fe400078e0098 */
[----:B-1----:R-:W-:Y:S02]  /*11550*/  FFMA.FTZ R3, R139, c[0x0][0x2d0], -R7 ;  /* 0x0000b4008b037a23 */ /* 0x002fe40000010807 */
[----:B------:R-:W-:Y:S02]  /*11560*/  FADD.FTZ R20, R173, R172 ;  /* 0x000000acad147221 */ /* 0x000fe40000010000 */
[----:B------:R-:W-:Y:S01]  /*11570*/  IMAD.MOV.U32 R82, RZ, RZ, R176 ;  /* 0x000000ffff527224 */ /* 0x000fe200078e00b0 */
[----:B------:R-:W-:Y:S01]  /*11580*/  MOV R226, R124 ;  /* 0x0000007c00e27202 */ /* 0x000fe20000000f00 */
[----:B------:R-:W-:Y:S01]  /*11590*/  IMAD.MOV.U32 R122, RZ, RZ, R153 ;  /* 0x000000ffff7a7224 */ /* 0x000fe200078e0099 */
[----:B------:R1:W-:Y:S01]  /*115a0*/  MUFU.EX2 R15, R5 ;  /* 0x00000005000f7308 */ /* 0x0003e20000000800 */
[----:B------:R-:W-:Y:S01]  /*115b0*/  FFMA.FTZ R7, R72, c[0x0][0x2d0], -R7 ;  /* 0x0000b40048077a23 */ /* 0x000fe20000010807 */
[----:B------:R-:W-:Y:S01]  /*115c0*/  MOV R72, R178 ;  /* 0x000000b200487202 */ /* 0x000fe20000000f00 */
[----:B------:R-:W-:-:S02]  /*115d0*/  IMAD.MOV.U32 R83, RZ, RZ, R119 ;  /* 0x000000ffff537224 */ /* 0x000fc400078e0077 */
[----:B------:R-:W-:Y:S02]  /*115e0*/  FADD.FTZ R22, R175, R174 ;  /* 0x000000aeaf167221 */ /* 0x000fe40000010000 */
[----:B------:R-:W-:Y:S01]  /*115f0*/  IMAD.MOV.U32 R124, RZ, RZ, R177 ;  /* 0x000000ffff7c7224 */ /* 0x000fe200078e00b1 */
[----:B------:R2:W-:Y:S01]  /*11600*/  MUFU.EX2 R11, R4 ;  /* 0x00000004000b7308 */ /* 0x0005e20000000800 */
[----:B------:R-:W-:Y:S01]  /*11610*/  IMAD.MOV.U32 R117, RZ, RZ, R121 ;  /* 0x000000ffff757224 */ /* 0x000fe200078e0079 */
[----:B------:R-:W-:Y:S01]  /*11620*/  MOV R118, R122 ;  /* 0x0000007a00767202 */ /* 0x000fe20000000f00 */
[----:B------:R-:W-:Y:S02]  /*11630*/  IMAD.MOV.U32 R116, RZ, RZ, R120 ;  /* 0x000000ffff747224 */ /* 0x000fe400078e0078 */
[----:B------:R-:W-:Y:S01]  /*11640*/  IMAD.MOV.U32 R131, RZ, RZ, R234 ;  /* 0x000000ffff837224 */ /* 0x000fe200078e00ea */
[----:B------:R-:W-:Y:S02]  /*11650*/  MOV R73, R181 ;  /* 0x000000b500497202 */ /* 0x000fe40000000f00 */
[----:B------:R-:W-:Y:S01]  /*11660*/  MUFU.EX2 R9, R6 ;  /* 0x0000000600097308 */ /* 0x000fe20000000800 */
[----:B-1----:R-:W-:Y:S01]  /*11670*/  FADD.FTZ R5, R127, R0 ;  /* 0x000000007f057221 */ /* 0x002fe20000010000 */
[----:B------:R-:W1:Y:S01]  /*11680*/  LDSM.16.MT88.4 R152, [R228+0x3100] ;  /* 0x00310000e498783b */ /* 0x000e620000004200 */
[----:B------:R-:W-:-:S02]  /*11690*/  FADD.FTZ R0, R76, R22 ;  /* 0x000000164c007221 */ /* 0x000fc40000010000 */
[----:B------:R-:W-:-:S03]  /*116a0*/  IMAD.MOV.U32 R77, RZ, RZ, R124 ;  /* 0x000000ffff4d7224 */ /* 0x000fc600078e007c */
[----:B------:R3:W1:Y:S01]  /*116b0*/  MUFU.EX2 R23, R3 ;  /* 0x0000000300177308 */ /* 0x0006620000000800 */
[----:B--2---:R-:W-:Y:S01]  /*116c0*/  FADD.FTZ R4, R82, R20 ;  /* 0x0000001452047221 */ /* 0x004fe20000010000 */
[----:B------:R-:W-:Y:S01]  /*116d0*/  MOV R79, R117 ;  /* 0x00000075004f7202 */ /* 0x000fe20000000f00 */
[----:B------:R-:W-:Y:S01]  /*116e0*/  FADD.FTZ R5, R72, R5 ;  /* 0x0000000548057221 */ /* 0x000fe20000010000 */
[----:B------:R-:W2:Y:S01]  /*116f0*/  LDSM.16.MT88.4 R120, [R229+0x3100] ;  /* 0x00310000e578783b */ /* 0x000ea20000004200 */
[----:B------:R-:W-:Y:S02]  /*11700*/  FADD.FTZ R4, R226, R4 ;  /* 0x00000004e2047221 */ /* 0x000fe40000010000 */
[----:B------:R-:W-:Y:S02]  /*11710*/  IMAD.MOV.U32 R78, RZ, RZ, R116 ;  /* 0x000000ffff4e7224 */ /* 0x000fe400078e0074 */
[----:B------:R-:W-:Y:S02]  /*11720*/  IMAD.MOV.U32 R225, RZ, RZ, R183 ;  /* 0x000000ffffe17224 */ /* 0x000fe400078e00b7 */
[----:B------:R-:W-:-:S02]  /*11730*/  IMAD.MOV.U32 R75, RZ, RZ, R182 ;  /* 0x000000ffff4b7224 */ /* 0x000fc400078e00b6 */
[----:B------:R-:W-:Y:S01]  /*11740*/  IMAD.MOV.U32 R74, RZ, RZ, R180 ;  /* 0x000000ffff4a7224 */ /* 0x000fe200078e00b4 */
[----:B------:R1:W1:Y:S01]  /*11750*/  MUFU.EX2 R14, R7 ;  /* 0x00000007000e7308 */ /* 0x0002620000000800 */
[----:B------:R4:W5:Y:S01]  /*11760*/  LDL.LU R234, [R1+0x54] ;  /* 0x0000540001ea7983 */ /* 0x0009620000300800 */
[----:B---3--:R-:W-:Y:S01]  /*11770*/  FADD.FTZ R3, R83, R21 ;  /* 0x0000001553037221 */ /* 0x008fe20000010000 */
[----:B------:R-:W-:Y:S01]  /*11780*/  MOV R182, R131 ;  /* 0x0000008300b67202 */ /* 0x000fe20000000f00 */
[----:B------:R-:W-:Y:S02]  /*11790*/  IMAD.MOV.U32 R183, RZ, RZ, R118 ;  /* 0x000000ffffb77224 */ /* 0x000fe400078e0076 */
[----:B------:R-:W-:Y:S02]  /*117a0*/  IMAD.MOV.U32 R181, RZ, RZ, R129 ;  /* 0x000000ffffb57224 */ /* 0x000fe400078e0081 */
[----:B------:R-:W-:Y:S01]  /*117b0*/  IMAD.MOV.U32 R72, RZ, RZ, R73 ;  /* 0x000000ffff487224 */ /* 0x000fe200078e0049 */
[----:B------:R-:W-:Y:S01]  /*117c0*/  MOV R226, R184 ;  /* 0x000000b800e27202 */ /* 0x000fe20000000f00 */
[----:B------:R-:W-:Y:S01]  /*117d0*/  FADD.FTZ R6, R187, R3 ;  /* 0x00000003bb067221 */ /* 0x000fe20000010000 */
[----:B------:R-:W-:Y:S01]  /*117e0*/  MUFU.EX2 R10, R12 ;  /* 0x0000000c000a7308 */ /* 0x000fe20000000800 */
[----:B------:R-:W-:Y:S01]  /*117f0*/  FADD.FTZ R3, R186, R0 ;  /* 0x00000000ba037221 */ /* 0x000fe20000010000 */
[----:B------:R4:W5:Y:S01]  /*11800*/  LDL.LU R233, [R1+0x50] ;  /* 0x0000500001e97983 */ /* 0x0009620000300800 */
[----:B------:R-:W-:-:S02]  /*11810*/  FADD.FTZ R0, R77, R5 ;  /* 0x000000054d007221 */ /* 0x000fc40000010000 */
[----:B------:R-:W-:Y:S02]  /*11820*/  FADD.FTZ R5, R227, R4 ;  /* 0x00000004e3057221 */ /* 0x000fe40000010000 */
[----:B------:R-:W-:Y:S01]  /*11830*/  IMAD.MOV.U32 R180, RZ, RZ, R130 ;  /* 0x000000ffffb47224 */ /* 0x000fe200078e0082 */
[----:B------:R-:W-:Y:S01]  /*11840*/  MOV R73, R74 ;  /* 0x0000004a00497202 */ /* 0x000fe20000000f00 */
[----:B------:R-:W-:Y:S01]  /*11850*/  FADD.FTZ R4, R78, R6 ;  /* 0x000000064e047221 */ /* 0x000fe20000010000 */
[----:B------:R-:W3:Y:S01]  /*11860*/  MUFU.EX2 R13, R13 ;  /* 0x0000000d000d7308 */ /* 0x000ee20000000800 */
[----:B------:R-:W-:Y:S01]  /*11870*/  FADD.FTZ R3, R79, R3 ;  /* 0x000000034f037221 */ /* 0x000fe20000010000 */
[----:B------:R4:W5:Y:S01]  /*11880*/  LDL.LU R232, [R1+0x4c] ;  /* 0x00004c0001e87983 */ /* 0x0009620000300800 */
[----:B------:R-:W-:Y:S02]  /*11890*/  FADD.FTZ R0, R183, R0 ;  /* 0x00000000b7007221 */ /* 0x000fe40000010000 */
[----:B------:R-:W-:Y:S01]  /*118a0*/  FADD.FTZ R8, R248, R5 ;  /* 0x00000005f8087221 */ /* 0x000fe20000010000 */
[----:B------:R4:W5:Y:S01]  /*118b0*/  LDL.LU R139, [R1+0x48] ;  /* 0x00004800018b7983 */ /* 0x0009620000300800 */
[----:B-1----:R-:W-:Y:S01]  /*118c0*/  FADD.FTZ R7, R182, R4 ;  /* 0x00000004b6077221 */ /* 0x002fe20000010000 */
[----:B------:R-:W-:Y:S01]  /*118d0*/  F2FP.PACK_AB R128, R57, R60 ;  /* 0x0000003c3980723e */ /* 0x000fe200000000ff */
[----:B------:R-:W-:Y:S01]  /*118e0*/  FADD.FTZ R6, R180, R3 ;  /* 0x00000003b4067221 */ /* 0x000fe20000010000 */
[----:B------:R-:W-:Y:S01]  /*118f0*/  F2FP.PACK_AB R129, R27, R44 ;  /* 0x0000002c1b81723e */ /* 0x000fe200000000ff */
[----:B------:R-:W-:Y:S01]  /*11900*/  IMAD.MOV.U32 R74, RZ, RZ, R75 ;  /* 0x000000ffff4a7224 */ /* 0x000fe200078e004b */
[----:B------:R-:W-:Y:S01]  /*11910*/  F2FP.PACK_AB R130, R45, R56 ;  /* 0x000000382d82723e */ /* 0x000fe200000000ff */
[----:B------:R-:W-:Y:S01]  /*11920*/  FADD.FTZ R5, R181, R0 ;  /* 0x00000000b5057221 */ /* 0x000fe20000010000 */
[----:B------:R-:W-:Y:S01]  /*11930*/  F2FP.PACK_AB R131, R25, R26 ;  /* 0x0000001a1983723e */ /* 0x000fe200000000ff */
[----:B------:R-:W-:Y:S01]  /*11940*/  FADD.FTZ R4, R250, R8 ;  /* 0x00000008fa047221 */ /* 0x000fe20000010000 */
[----:B------:R-:W-:Y:S01]  /*11950*/  F2FP.PACK_AB R184, R23, R24 ;  /* 0x0000001817b8723e */ /* 0x000fe200000000ff */
[----:B------:R-:W-:Y:S01]  /*11960*/  IMAD.MOV.U32 R75, RZ, RZ, R225 ;  /* 0x000000ffff4b7224 */ /* 0x000fe200078e00e1 */
[----:B------:R-:W-:Y:S01]  /*11970*/  F2FP.PACK_AB R186, R14, R15 ;  /* 0x0000000f0eba723e */ /* 0x000fe200000000ff */
[----:B------:R-:W-:Y:S01]  /*11980*/  FADD.FTZ R3, R72, R7 ;  /* 0x0000000748037221 */ /* 0x000fe20000010000 */
[----:B---3--:R-:W-:Y:S01]  /*11990*/  F2FP.PACK_AB R187, R13, R11 ;  /* 0x0000000b0dbb723e */ /* 0x008fe200000000ff */
[----:B------:R-:W-:Y:S01]  /*119a0*/  FADD.FTZ R0, R73, R6 ;  /* 0x0000000649007221 */ /* 0x000fe20000010000 */
[----:B------:R-:W-:Y:S01]  /*119b0*/  HMMA.16816.F32 R140, R128, R152, R140 ;  /* 0x00000098808c723c */ /* 0x000fe2000000188c */
[----:B------:R-:W-:Y:S01]  /*119c0*/  IMAD.MOV.U32 R225, RZ, RZ, R185 ;  /* 0x000000ffffe17224 */ /* 0x000fe200078e00b9 */
[----:B------:R-:W-:Y:S01]  /*119d0*/  F2FP.PACK_AB R185, R10, R9 ;  /* 0x000000090ab9723e */ /* 0x000fe200000000ff */
        /* <DEDUP_REMOVED lines=18> */
[C---:B--2---:R-:W-:Y:S01]  /*11b00*/  HMMA.16816.F32 R176, R128.reuse, R120, R92 ;  /* 0x0000007880b0723c */ /* 0x044fe2000000185c */
        /* <DEDUP_REMOVED lines=85> */
[----:B------:R-:W2:Y:S04]  /*12060*/  LDL.LU R225, [R1+0x30] ;  /* 0x0000300001e17983 */ /* 0x000ea80000300800 */
[----:B------:R-:W3:Y:S04]  /*12070*/  LDL.LU.64 R72, [R1+0x38] ;  /* 0x0000380001487983 */ /* 0x000ee80000300a00 */
[----:B----4-:R-:W4:Y:S01]  /*12080*/  LDL.LU.64 R74, [R1+0x40] ;  /* 0x00004000014a7983 */ /* 0x010f220000300a00 */
        /* <DEDUP_REMOVED lines=11> */
.L_x_865:
[----:B------:R-:W2:Y:S01]  /*12140*/  LDL.64 R72, [R1+0x18] ;  /* 0x0000180001487983 */ /* 0x000ea20000100a00 */
[----:B------:R-:W-:Y:S04]  /*12150*/  DEPBAR.LE SB0, 0x0 ;  /* 0x000080000000791a */ /* 0x000fe80000000000 */
[----:B------:R-:W-:Y:S01]  /*12160*/  SHF.R.S32.HI R2, RZ, 0x1f, R246 ;  /* 0x0000001fff027819 */ /* 0x000fe200000114f6 */
[----:B------:R-:W-:Y:S01]  /*12170*/  BAR.SYNC.DEFER_BLOCKING 0x0 ;  /* 0x0000000000007b1d */ /* 0x000fe20000010000 */
[----:B------:R-:W-:Y:S01]  /*12180*/  IMAD.WIDE.U32 R84, R246, c[0x0][0x208], RZ ;  /* 0x00008200f6547a25 */ /* 0x000fe200078e00ff */
[----:B------:R-:W-:Y:S02]  /*12190*/  MOV R105, 0x5 ;  /* 0x0000000500697802 */ /* 0x000fe40000000f00 */
[----:B------:R-:W-:Y:S01]  /*121a0*/  MOV R104, c[0x0][0x208] ;  /* 0x0000820000687a02 */ /* 0x000fe20000000f00 */
[----:B------:R-:W-:Y:S01]  /*121b0*/  IMAD R2, R2, c[0x0][0x208], RZ ;  /* 0x0000820002027a24 */ /* 0x000fe200078e02ff */
[----:B------:R-:W-:Y:S02]  /*121c0*/  MOV R247, c[0x0][0x1e0] ;  /* 0x0000780000f77a02 */ /* 0x000fe40000000f00 */
[----:B------:R-:W-:Y:S01]  /*121d0*/  SHF.L.U64.HI R104, R104, R105, c[0x0][0x20c] ;  /* 0x0000830068687619 */ /* 0x000fe20000010269 */
        /* <DEDUP_REMOVED lines=52> */
[-C--:B------:R-:W-:Y:S02]  /*12520*/  IADD3.X R89, R91, R104.reuse, RZ, P0, !PT ;  /* 0x000000685b597210 */ /* 0x080fe400007fe4ff */
[----:B------:R-:W-:Y:S04]  /*12530*/  IADD3 R94, P1, R88, UR4, RZ ;  /* 0x00000004585e7c10 */ /* 0x000fe8000ff3e0ff */
[-C--:B---3--:R-:W-:Y:S01]  /*12540*/  HMMA.16816.F32 R84, R112, R96.reuse, RZ ;  /* 0x000000607054723c */ /* 0x088fe200000018ff */
[----:B------:R1:W-:Y:S03]  /*12550*/  LDGSTS.E.BYPASS.LTC128B.128 [R245+0x900], [R88.64], !P3 ;  /* 0x0090000058f57fae */ /* 0x0003e6000d901d46 */
[-C--:B------:R-:W-:Y:S02]  /*12560*/  IADD3.X R95, R89, R104.reuse, RZ, P1, !PT ;  /* 0x00000068595f7210 */ /* 0x080fe40000ffe4ff */
[----:B------:R-:W-:Y:S03]  /*12570*/  IADD3 R92, P0, R94, UR4, RZ ;  /* 0x000000045e5c7c10 */ /* 0x000fe6000ff1e0ff */
[----:B------:R2:W-:Y:S03]  /*12580*/  LDGSTS.E.BYPASS.LTC128B.128 [R245+0x1100], [R94.64], !P3 ;  /* 0x011000005ef57fae */ /* 0x0005e6000d901d46 */
[-C--:B------:R-:W-:Y:S02]  /*12590*/  IADD3.X R93, R95, R104.reuse, RZ, P0, !PT ;  /* 0x000000685f5d7210 */ /* 0x080fe400007fe4ff */
[----:B------:R-:W-:Y:S03]  /*125a0*/  IADD3 R100, P1, R92, UR4, RZ ;  /* 0x000000045c647c10 */ /* 0x000fe6000ff3e0ff */
[----:B------:R2:W-:Y:S01]  /*125b0*/  LDGSTS.E.BYPASS.LTC128B.128 [R245+0x1900], [R92.64], !P3 ;  /* 0x019000005cf57fae */ /* 0x0005e2000d901d46 */
[-C--:B------:R-:W-:Y:S02]  /*125c0*/  IADD3.X R101, R93, R104.reuse, RZ, P1, !PT ;  /* 0x000000685d657210 */ /* 0x080fe40000ffe4ff */
[----:B------:R-:W-:Y:S04]  /*125d0*/  IADD3 R102, P0, R100, UR4, RZ ;  /* 0x0000000464667c10 */ /* 0x000fe8000ff1e0ff */
[-C--:B------:R-:W-:Y:S01]  /*125e0*/  IADD3.X R103, R101, R104.reuse, RZ, P0, !PT ;  /* 0x0000006865677210 */ /* 0x080fe200007fe4ff */
[----:B------:R3:W-:Y:S01]  /*125f0*/  LDGSTS.E.BYPASS.LTC128B.128 [R245+0x2100], [R100.64], !P3 ;  /* 0x0210000064f57fae */ /* 0x0007e2000d901d46 */
[C---:B-1----:R-:W-:Y:S07]  /*12600*/  HMMA.16816.F32 R88, R108.reuse, R96, RZ ;  /* 0x000000606c58723c */ /* 0x042fee00000018ff */
[----:B------:R4:W-:Y:S01]  /*12610*/  LDGSTS.E.BYPASS.LTC128B.128 [R245+0x2900], [R102.64], !P3 ;  /* 0x0290000066f57fae */ /* 0x0009e2000d901d46 */
[-C--:B--2---:R-:W-:Y:S08]  /*12620*/  HMMA.16816.F32 R92, R108, R98.reuse, RZ ;  /* 0x000000626c5c723c */ /* 0x084ff000000018ff */
[C---:B------:R-:W-:Y:S04]  /*12630*/  HMMA.16816.F32 R96, R112.reuse, R98, RZ ;  /* 0x000000627060723c */ /* 0x040fe800000018ff */
[----:B---3--:R-:W-:Y:S04]  /*12640*/  IADD3 R100, P0, R102, UR4, RZ ;  /* 0x0000000466647c10 */ /* 0x008fe8000ff1e0ff */
[----:B------:R-:W-:Y:S02]  /*12650*/  IADD3.X R101, R103, R104, RZ, P0, !PT ;  /* 0x0000006867657210 */ /* 0x000fe400007fe4ff */
        /* <DEDUP_REMOVED lines=353> */
[----:B------:R-:W-:Y:S01]  /*13c70*/  MOV R248, 0x5 ;  /* 0x0000000500f87802 */ /* 0x000fe20000000f00 */
        /* <DEDUP_REMOVED lines=21> */
[--C-:B------:R-:W-:Y:S01]  /*13dd0*/  FFMA.FTZ R57, R57, c[0x0][0x2d0], -R138.reuse ;  /* 0x0000b40039397a23 */ /* 0x100fe2000001088a */
[----:B--2---:R-:W-:Y:S01]  /*13de0*/  @P0 SHF.L.U64.HI R12, R247, R248, c[0x0][0x1e4] ;  /* 0x00007900f70c0619 */ /* 0x004fe200000102f8 */
        /* <DEDUP_REMOVED lines=12> */
[C---:B------:R-:W-:Y:S01]  /*13eb0*/  FMUL.FTZ R130, R0.reuse, R130 ;  /* 0x0000008200827220 */ /* 0x040fe20000410000 */
[----:B---3--:R-:W-:Y:S01]  /*13ec0*/  @P0 IADD3 R10, P2, R13, R4, RZ ;  /* 0x000000040d0a0210 */ /* 0x008fe20007f5e0ff */
[----:B------:R-:W-:Y:S02]  /*13ed0*/  FMUL.FTZ R131, R0, R131 ;  /* 0x0000008300837220 */ /* 0x000fe40000410000 */
[--C-:B------:R-:W-:Y:S01]  /*13ee0*/  FFMA.FTZ R93, R93, c[0x0][0x2d0], -R138.reuse ;  /* 0x0000b4005d5d7a23 */ /* 0x100fe2000001088a */
[----:B------:R-:W-:Y:S01]  /*13ef0*/  @P0 IADD3 R8, P1, R13, R10, RZ ;  /* 0x0000000a0d080210 */ /* 0x000fe20007f3e0ff */
[--C-:B------:R-:W-:Y:S01]  /*13f00*/  FFMA.FTZ R90, R90, c[0x0][0x2d0], -R3.reuse ;  /* 0x0000b4005a5a7a23 */ /* 0x100fe20000010803 */
[----:B------:R3:W3:Y:S01]  /*13f10*/  MUFU.EX2 R201, R15 ;  /* 0x0000000f00c97308 */ /* 0x0006e20000000800 */
[--C-:B------:R-:W-:Y:S02]  /*13f20*/  FFMA.FTZ R25, R25, c[0x0][0x2d0], -R138.reuse ;  /* 0x0000b40019197a23 */ /* 0x100fe4000001088a */
[--C-:B------:R-:W-:Y:S01]  /*13f30*/  FFMA.FTZ R26, R26, c[0x0][0x2d0], -R3.reuse ;  /* 0x0000b4001a1a7a23 */ /* 0x100fe20000010803 */
[----:B--2---:R-:W-:Y:S01]  /*13f40*/  @P0 IADD3 R6, P4, R13, R8, RZ ;  /* 0x000000080d060210 */ /* 0x004fe20007f9e0ff */
[----:B----4-:R-:W-:Y:S02]  /*13f50*/  FMUL.FTZ R14, R0, R150 ;  /* 0x00000096000e7220 */ /* 0x010fe40000410000 */
[--C-:B------:R-:W-:Y:S03]  /*13f60*/  FFMA.FTZ R27, R27, c[0x0][0x2d0], -R3.reuse ;  /* 0x0000b4001b1b7a23 */ /* 0x100fe60000010803 */
[----:B------:R2:W-:Y:S01]  /*13f70*/  MUFU.EX2 R202, R24 ;  /* 0x0000001800ca7308 */ /* 0x0005e20000000800 */
[--C-:B------:R-:W-:Y:S02]  /*13f80*/  FFMA.FTZ R91, R91, c[0x0][0x2d0], -R3.reuse ;  /* 0x0000b4005b5b7a23 */ /* 0x100fe40000010803 */
[--C-:B------:R-:W-:Y:S01]  /*13f90*/  FFMA.FTZ R94, R94, c[0x0][0x2d0], -R3.reuse ;  /* 0x0000b4005e5e7a23 */ /* 0x100fe20000010803 */
[C---:B-1----:R-:W-:Y:S01]  /*13fa0*/  @P0 IADD3.X R11, R12.reuse, R5, RZ, P2, !PT ;  /* 0x000000050c0b0210 */ /* 0x042fe200017fe4ff */
[--C-:B------:R-:W-:Y:S01]  /*13fb0*/  FFMA.FTZ R95, R95, c[0x0][0x2d0], -R3.reuse ;  /* 0x0000b4005f5f7a23 */ /* 0x100fe20000010803 */
[----:B------:R-:W-:Y:S01]  /*13fc0*/  @P0 IADD3 R4, P2, R13, R6, RZ ;  /* 0x000000060d040210 */ /* 0x000fe20007f5e0ff */
[--C-:B------:R-:W-:Y:S01]  /*13fd0*/  FFMA.FTZ R31, R31, c[0x0][0x2d0], -R3.reuse ;  /* 0x0000b4001f1f7a23 */ /* 0x100fe20000010803 */
[----:B------:R-:W-:Y:S01]  /*13fe0*/  @P0 IADD3.X R9, R12, R11, RZ, P1, !PT ;  /* 0x0000000b0c090210 */ /* 0x000fe20000ffe4ff */
[----:B------:R1:W-:Y:S01]  /*13ff0*/  @P0 LDGSTS.E.BYPASS.LTC128B.128 [R245+0x4900], [R10.64], !P3 ;  /* 0x049000000af50fae */ /* 0x0003e2000d901d46 */
[----:B------:R4:W-:Y:S01]  /*14000*/  MUFU.EX2 R203, R25 ;  /* 0x0000001900cb7308 */ /* 0x0009e20000000800 */
[--C-:B------:R-:W-:Y:S01]  /*14010*/  FFMA.FTZ R28, R28, c[0x0][0x2d0], -R138.reuse ;  /* 0x0000b4001c1c7a23 */ /* 0x100fe2000001088a */
[----:B------:R-:W-:Y:S01]  /*14020*/  @P0 IADD3.X R7, R12, R9, RZ, P4, !PT ;  /* 0x000000090c070210 */ /* 0x000fe200027fe4ff */
[--C-:B------:R-:W-:Y:S02]  /*14030*/  FFMA.FTZ R29, R29, c[0x0][0x2d0], -R138.reuse ;  /* 0x0000b4001d1d7a23 */ /* 0x100fe4000001088a */
[----:B---3--:R-:W-:Y:S01]  /*14040*/  FMUL.FTZ R15, R0, R151 ;  /* 0x00000097000f7220 */ /* 0x008fe20000410000 */
[----:B------:R-:W-:Y:S01]  /*14050*/  @P0 IADD3.X R5, R12, R7, RZ, P2, !PT ;  /* 0x000000070c050210 */ /* 0x000fe200017fe4ff */
[----:B------:R3:W-:Y:S01]  /*14060*/  @P0 LDGSTS.E.BYPASS.LTC128B.128 [R245+0x5100], [R8.64], !P3 ;  /* 0x0510000008f50fae */ /* 0x0007e2000d901d46 */
[--C-:B------:R-:W-:Y:S02]  /*14070*/  FFMA.FTZ R30, R30, c[0x0][0x2d0], -R3.reuse ;  /* 0x0000b4001e1e7a23 */ /* 0x100fe40000010803 */
        /* <DEDUP_REMOVED lines=9> */
[----:B----4-:R-:W-:Y:S01]  /*14110*/  FMUL.FTZ R25, R133, R161 ;  /* 0x000000a185197220 */ /* 0x010fe20000410000 */
[----:B-1----:R-:W-:Y:S01]  /*14120*/  @P0 IADD3 R10, P1, R13, R4, RZ ;  /* 0x000000040d0a0210 */ /* 0x002fe20007f3e0ff */
[C---:B------:R-:W-:Y:S02]  /*14130*/  FMUL.FTZ R13, R133.reuse, R149 ;  /* 0x00000095850d7220 */ /* 0x040fe40000410000 */
        /* <DEDUP_REMOVED lines=154> */
[----:B------:R-:W2:Y:S04]  /*14ae0*/  LDL.LU R150, [R1+0x4] ;  /* 0x0000040001967983 */ /* 0x000ea80000300800 */
[----:B------:R-:W2:Y:S03]  /*14af0*/  LDL.LU R151, [R1+0x8] ;  /* 0x0000080001977983 */ /* 0x000ea60000300800 */
[-C--:B-1----:R-:W-:Y:S01]  /*14b00*/  HMMA.16816.F32 R20, R140, R152.reuse, R20 ;  /* 0x000000988c14723c */ /* 0x082fe20000001814 */
[----:B------:R-:W-:Y:S01]  /*14b10*/  MUFU.EX2 R205, R61 ;  /* 0x0000003d00cd7308 */ /* 0x000fe20000000800 */
[----:B---3--:R-:W-:Y:S06]  /*14b20*/  LDSM.16.MT88.4 R64, [R228+0x1100] ;  /* 0x00110000e440783b */ /* 0x008fec0000004200 */
[C---:B------:R-:W-:Y:S03]  /*14b30*/  HMMA.16816.F32 R24, R144.reuse, R152, R24 ;  /* 0x000000989018723c */ /* 0x040fe60000001818 */
[----:B------:R-:W-:Y:S01]  /*14b40*/  MUFU.EX2 R181, R62 ;  /* 0x0000003e00b57308 */ /* 0x000fe20000000800 */
[----:B------:R-:W3:Y:S04]  /*14b50*/  LDL.LU R153, [R1] ;  /* 0x0000000001997983 */ /* 0x000ee80000300800 */
        /* <DEDUP_REMOVED lines=316> */
[----:B------:R-:W-:Y:S01]  /*15f20*/  FADD.FTZ R3, R138, R3 ;  /* 0x000000038a037221 */ /* 0x000fe20000010000 */
[----:B------:R-:W-:Y:S01]  /*15f30*/  MOV R138, R2 ;  /* 0x00000002008a7202 */ /* 0x000fe20000000f00 */
[----:B------:R-:W-:Y:S02]  /*15f40*/  FADD.FTZ R4, R193, R4 ;  /* 0x00000004c1047221 */ /* 0x000fe40000010000 */
[----:B------:R-:W-:Y:S03]  /*15f50*/  FADD.FTZ R0, R67, R7 ;  /* 0x0000000743007221 */ /* 0x000fe60000010000 */
[----:B------:R-:W-:Y:S01]  /*15f60*/  STL [R1+0x4], R4 ;  /* 0x0000040401007387 */ /* 0x000fe20000100800 */
[----:B------:R-:W-:Y:S03]  /*15f70*/  FADD.FTZ R0, R66, R0 ;  /* 0x0000000042007221 */ /* 0x000fe60000010000 */
[----:B------:R1:W-:Y:S04]  /*15f80*/  STL [R1+0x8], R3 ;  /* 0x0000080301007387 */ /* 0x0003e80000100800 */
[----:B------:R2:W-:Y:S01]  /*15f90*/  STL [R1+0xc], R0 ;  /* 0x00000c0001007387 */ /* 0x0005e20000100800 */
[----:B-1----:R-:W-:Y:S02]  /*15fa0*/  MOV R3, R134 ;  /* 0x0000008600037202 */ /* 0x002fe40000000f00 */
[----:B--2---:R-:W-:Y:S01]  /*15fb0*/  MOV R0, R135 ;  /* 0x0000008700007202 */ /* 0x004fe20000000f00 */
[----:B------:R-:W-:-:S05]  /*15fc0*/  @P0 BRA `(.L_x_865) ;  /* 0xffffc17000000947 */ /* 0x000fca000383ffff */
.L_x_864:
[----:B----4-:R-:W2:Y:S04]  /*15fd0*/  LDL.LU R7, [R1] ;  /* 0x0000000001077983 */ /* 0x010ea80000300800 */
        /* <DEDUP_REMOVED lines=10> */
[----:B----4-:R-:W3:Y:S01]  /*16080*/  SHFL.BFLY PT, R8, R9, 0x2, 0x1f ;  /* 0x0c401f0009087f89 */ /* 0x010ee200000e0000 */
[----:B-1----:R-:W-:-:S03]  /*16090*/  FADD.FTZ R5, R5, R7 ;  /* 0x0000000705057221 */ /* 0x002fc60000010000 */
[----:B------:R-:W1:Y:S01]  /*160a0*/  SHFL.BFLY PT, R7, R10, 0x2, 0x1f ;  /* 0x0c401f000a077f89 */ /* 0x000e6200000e0000 */
        /* <DEDUP_REMOVED lines=107> */
.L_x_834:
        /* <DEDUP_REMOVED lines=125> */
.L_x_867:
        /* <DEDUP_REMOVED lines=67> */
[----:B------:R-:W-:-:S03]  /*17360*/  IADD3.X R5, R13, R5, R9, P1, !PT ;  /* 0x000000050d057210 */ /* 0x000fc60000ffe409 */
[----:B------:R-:W-:Y:S01]  /*17370*/  IMAD R11, R10, c[0x0][0x3f4], R7 ;  /* 0x0000fd000a0b7a24 */ /* 0x000fe200078e0207 */
[----:B------:R-:W-:Y:S01]  /*17380*/  SHF.R.S32.HI R10, RZ, 0x1f, R0 ;  /* 0x0000001fff0a7819 */ /* 0x000fe20000011400 */
        /* <DEDUP_REMOVED lines=113> */
.L_x_866:
        /* <DEDUP_REMOVED lines=19> */
.L_x_868:
        /* <DEDUP_REMOVED lines=40> */
.L_x_870:
[----:B------:R-:W-:Y:S05]  /*17e50*/  BSYNC B0 ;  /* 0x0000000000007941 */ /* 0x000fea0003800000 */
.L_x_869:
        /* <DEDUP_REMOVED lines=103> */
.L_x_871:
        /* <DEDUP_REMOVED lines=11> */
.L_x_1483:


//--------------------- .text._ZN7cutlass13device_kernelIN5flash19enable_sm80_to_sm89INS1_16FlashAttnFwdSm80INS1_25CollectiveMainloopFwdSm80ILi4ELi1ELb0EN4cute5tupleIJNS5_1CILi128EEENS7_ILi96EEENS7_ILi64EEEEEELi64ENS_6half_tEfNS_4arch4Sm80ELb0ELb1ELb0ELb0ELb0ELb0ELb1ELb0EEENS1_21CollectiveEpilogueFwdINS6_IJS8_SA_S9_EEENS6_IJNS7_ILi1EEESI_SI_EEESC_SE_Li128ELb0ELb1ELb0ELb0EEENS1_19SingleTileSchedulerILb0ELb0ELb1ELi128EEEEEEEEEvNT_6ParamsE --------------------------
	.section	.text._ZN7cutlass13device_kernelIN5flash19enable_sm80_to_sm89INS1_16FlashAttnFwdSm80INS1_25CollectiveMainloopFwdSm80ILi4ELi1ELb0EN4cute5tupleIJNS5_1CILi128EEENS7_ILi96EEENS7_ILi64EEEEEELi64ENS_6half_tEfNS_4arch4Sm80ELb0ELb1ELb0ELb0ELb0ELb0ELb1ELb0EEENS1_21CollectiveEpilogueFwdINS6_IJS8_SA_S9_EEENS6_IJNS7_ILi1EEESI_SI_EEESC_SE_Li128ELb0ELb1ELb0ELb0EEENS1_19SingleTileSchedulerILb0ELb0ELb1ELi128EEEEEEEEEvNT_6ParamsE,"ax",@progbits
	.sectioninfo	@"SHI_REGISTERS=255"
	.align	128
.text._ZN7cutlass13device_kernelIN5flash19enable_sm80_to_sm89INS1_16FlashAttnFwdSm80INS1_25CollectiveMainloopFwdSm80ILi4ELi1ELb0EN4cute5tupleIJNS5_1CILi128EEENS7_ILi96EEENS7_ILi64EEEEEELi64ENS_6half_tEfNS_4arch4Sm80ELb0ELb1ELb0ELb0ELb0ELb0ELb1ELb0EEENS1_21CollectiveEpilogueFwdINS6_IJS8_SA_S9_EEENS6_IJNS7_ILi1EEESI_SI_EEESC_SE_Li128ELb0ELb1ELb0ELb0EEENS1_19SingleTileSchedulerILb0ELb0ELb1ELi128EEEEEEEEEvNT_6ParamsE:
        .type           _ZN7cutlass13device_kernelIN5flash19enable_sm80_to_sm89INS1_16FlashAttnFwdSm80INS1_25CollectiveMainloopFwdSm80ILi4ELi1ELb0EN4cute5tupleIJNS5_1CILi128EEENS7_ILi96EEENS7_ILi64EEEEEELi64ENS_6half_tEfNS_4arch4Sm80ELb0ELb1ELb0ELb0ELb0ELb0ELb1ELb0EEENS1_21CollectiveEpilogueFwdINS6_IJS8_SA_S9_EEENS6_IJNS7_ILi1EEESI_SI_EEESC_SE_Li128ELb0ELb1ELb0ELb0EEENS1_19SingleTileSchedulerILb0ELb0ELb1ELi128EEEEEEEEEvNT_6ParamsE,@function
        .size           _ZN7cutlass13device_kernelIN5flash19enable_sm80_to_sm89INS1_16FlashAttnFwdSm80INS1_25CollectiveMainloopFwdSm80ILi4ELi1ELb0EN4cute5tupleIJNS5_1CILi128EEENS7_ILi96EEENS7_ILi64EEEEEELi64ENS_6half_tEfNS_4arch4Sm80ELb0ELb1ELb0ELb0ELb0ELb0ELb1ELb0EEENS1_21CollectiveEpilogueFwdINS6_IJS8_SA_S9_EEENS6_IJNS7_ILi1EEESI_SI_EEESC_SE_Li128ELb0ELb1ELb0ELb0EEENS1_19SingleTileSchedulerILb0ELb0ELb1ELi128EEEEEEEEEvNT_6ParamsE,(.L_x_1484 - _ZN7cutlass13device_kernelIN5flash19enable_sm80_to_sm89INS1_16FlashAttnFwdSm80INS1_25CollectiveMainloopFwdSm80ILi4ELi1ELb0EN4cute5tupleIJNS5_1CILi128EEENS7_ILi96EEENS7_ILi64EEEEEELi64ENS_6half_tEfNS_4arch4Sm80ELb0ELb1ELb0ELb0ELb0ELb0ELb1ELb0EEENS1_21CollectiveEpilogueFwdINS6_IJS8_SA_S9_EEENS6_IJNS7_ILi1EEESI_SI_EEESC_SE_Li128ELb0ELb1ELb0ELb0EEENS1_19SingleTileSchedulerILb0ELb0ELb1ELi128EEEEEEEEEvNT_6ParamsE)
        .other          _ZN7cutlass13device_kernelIN5flash19enable_sm80_to_sm89INS1_16FlashAttnFwdSm80INS1_25CollectiveMainloopFwdSm80ILi4ELi1ELb0EN4cute5tupleIJNS5_1CILi128EEENS7_ILi96EEENS7_ILi64EEEEEELi64ENS_6half_tEfNS_4arch4Sm80ELb0ELb1ELb0ELb0ELb0ELb0ELb1ELb0EEENS1_21CollectiveEpilogueFwdINS6_IJS8_SA_S9_EEENS6_IJNS7_ILi1EEESI_SI_EEESC_SE_Li128ELb0ELb1ELb0ELb0EEENS1_19SingleTileSchedulerILb0ELb0ELb1ELi128EEEEEEEEEvNT_6ParamsE,@"STO_CUDA_ENTRY STV_DEFAULT"
_ZN7cutlass13device_kernelIN5flash19enable_sm80_to_sm89INS1_16FlashAttnFwdSm80INS1_25CollectiveMainloopFwdSm80ILi4ELi1ELb0EN4cute5tupleIJNS5_1CILi128EEENS7_ILi96EEENS7_ILi64EEEEEELi64ENS_6half_tEfNS_4arch4Sm80ELb0ELb1ELb0ELb0ELb0ELb0ELb1ELb0EEENS1_21CollectiveEpilogueFwdINS6_IJS8_SA_S9_EEENS6_IJNS7_ILi1EEESI_SI_EEESC_SE_Li128ELb0ELb1ELb0ELb0EEENS1_19SingleTileSchedulerILb0ELb0ELb1ELi128EEEEEEEEEvNT_6ParamsE:
        /* <DEDUP_REMOVED lines=37> */
.L_x_873:
[----:B------:R-:W-:Y:S02]  /*0250*/  ULDC UR4, c[0x0][0x32c] ;  /* 0x0000cb0000047ab9 */ /* 0x000fe40000000800 */
[----:B------:R-:W-:-:S03]  /*0260*/  UISETP.NE.AND UP0, UPT, UR8, UR4, UPT ;  /* 0x000000040800728c */ /* 0x000fc6000bf05270 */
[----:B------:R-:W-:Y:S02]  /*0270*/  ULDC.64 UR4, c[0x0][0x330] ;  /* 0x0000cc0000047ab9 */ /* 0x000fe40000000a00 */
[----:B------:R-:W-:-:S06]  /*0280*/  UIMAD.WIDE.U32 UR10, UR6, UR4, URZ ;  /* 0x00000004060a72a5 */ /* 0x000fcc000f8e003f */
[----:B------:R-:W-:Y:S02]  /*0290*/  @UP0 USHF.R.U32.HI UR6, URZ, UR5, UR11 ;  /* 0x000000053f060299 */ /* 0x000fe4000801160b */
.L_x_874:
[----:B------:R-:W-:Y:S02]  /*02a0*/  ULDC UR4, c[0x0][0x32c] ;  /* 0x0000cb0000047ab9 */ /* 0x000fe40000000800 */
[----:B------:R-:W-:-:S06]  /*02b0*/  UIMAD UR4, UR6, UR4, UR4 ;  /* 0x00000004060472a4 */ /* 0x000fcc000f8e0204 */
[----:B------:R-:W-:-:S03]  /*02c0*/  IMNMX R0, R0, UR4, PT ;  /* 0x0000000400007c17 */ /* 0x000fc6000b800200 */
.L_x_872:
        /* <DEDUP_REMOVED lines=34> */
.L_x_876:
[----:B------:R-:W-:Y:S02]  /*04f0*/  ULDC UR4, c[0x0][0x32c] ;  /* 0x0000cb0000047ab9 */ /* 0x000fe40000000800 */
[----:B------:R-:W-:-:S03]  /*0500*/  UISETP.NE.AND UP0, UPT, UR4, 0x1, UPT ;  /* 0x000000010400788c */ /* 0x000fc6000bf05270 */
[----:B------:R-:W-:Y:S02]  /*0510*/  ULDC.64 UR4, c[0x0][0x330] ;  /* 0x0000cc0000047ab9 */ /* 0x000fe40000000a00 */
[----:B------:R-:W-:-:S06]  /*0520*/  UIMAD.WIDE.U32 UR12, UR10, UR4, URZ ;  /* 0x000000040a0c72a5 */ /* 0x000fcc000f8e003f */
[----:B------:R-:W-:Y:S02]  /*0530*/  @UP0 USHF.R.U32.HI UR10, URZ, UR5, UR13 ;  /* 0x000000053f0a0299 */ /* 0x000fe4000801160d */
.L_x_877:
[----:B------:R-:W-:Y:S02]  /*0540*/  ULDC UR4, c[0x0][0x32c] ;  /* 0x0000cb0000047ab9 */ /* 0x000fe40000000800 */
[----:B------:R-:W-:-:S04]  /*0550*/  UIMAD UR4, UR10, UR4, URZ ;  /* 0x000000040a0472a4 */ /* 0x000fc8000f8e023f */
[----:B------:R-:W-:-:S04]  /*0560*/  UISETP.LT.AND UP0, UPT, UR8, UR4, UPT ;  /* 0x000000040800728c */ /* 0x000fc8000bf01270 */
[----:B------:R-:W-:-:S04]  /*0570*/  USEL UR8, UR8, UR4, !UP0 ;  /* 0x0000000408087287 */ /* 0x000fc8000c000000 */
.L_x_875:
        /* <DEDUP_REMOVED lines=384> */
[----:B------:R-:W-:Y:S01]  /*1d80*/  HMMA.16816.F32 R96, R16, R50, R96 ;  /* 0x000000321060723c */ /* 0x000fe20000001860 */
[----:B------:R2:W-:Y:S01]  /*1d90*/  LDGSTS.E.BYPASS.LTC128B.128 [R231+0x1100], [R10.64], !P0 ;  /* 0x011000000ae77fae */ /* 0x0005e2000c101d4c */
[----:B------:R-:W-:-:S03]  /*1da0*/  IMAD.IADD R217, R0, 0x1, R223 ;  /* 0x0000000100d97824 */ /* 0x000fc600078e02df */
        /* <DEDUP_REMOVED lines=17> */
[----:B------:R-:W-:Y:S02]  /*1ec0*/  HMMA.16816.F32 R80, R16, R48, R80 ;  /* 0x000000301050723c */ /* 0x000fe40000001850 */
[----:B------:R-:W5:Y:S04]  /*1ed0*/  LDSM.16.M88.4 R72, [R218+0x5100] ;  /* 0x00510000da48783b */ /* 0x000f680000000200 */
[----:B------:R-:W-:Y:S02]  /*1ee0*/  LDSM.16.M88.4 R84, [R218+0x5900] ;  /* 0x00590000da54783b */ /* 0x000fe40000000200 */
[----:B------:R-:W-:Y:S02]  /*1ef0*/  HMMA.16816.F32 R68, R4, R70, R156 ;  /* 0x000000460444723c */ /* 0x000fe4000000189c */
[----:B------:R-:W-:Y:S04]  /*1f00*/  LDSM.16.M88.4 R64, [R218+0x3100] ;  /* 0x00310000da40783b */ /* 0x000fe80000000200 */
[----:B------:R-:W0:Y:S02]  /*1f10*/  LDGDEPBAR ;  /* 0x00000000000079af */ /* 0x000e240000000000 */
[C---:B-1----:R-:W-:Y:S02]  /*1f20*/  HMMA.16816.F32 R8, R16.reuse, R32, R60 ;  /* 0x000000201008723c */ /* 0x042fe4000000183c */
[----:B------:R-:W1:Y:S06]  /*1f30*/  LDSM.16.M88.4 R60, [R218+0x3900] ;  /* 0x00390000da3c783b */ /* 0x000e6c0000000200 */
[----:B------:R-:W-:Y:S08]  /*1f40*/  HMMA.16816.F32 R76, R16, R28, R76 ;  /* 0x0000001c104c723c */ /* 0x000ff0000000184c */
[----:B------:R-:W-:Y:S08]  /*1f50*/  HMMA.16816.F32 R176, R4, R48, R176 ;  /* 0x0000003004b0723c */ /* 0x000ff000000018b0 */
[----:B--2---:R-:W-:Y:S01]  /*1f60*/  HMMA.16816.F32 R132, R24, R52, R12 ;  /* 0x000000341884723c */ /* 0x004fe2000000180c */
[----:B------:R-:W2:Y:S07]  /*1f70*/  LDSM.16.M88.4 R12, [R220+0x6100] ;  /* 0x00610000dc0c783b */ /* 0x000eae0000000200 */
[C---:B------:R-:W-:Y:S08]  /*1f80*/  HMMA.16816.F32 R180, R4.reuse, R40, R180 ;  /* 0x0000002804b4723c */ /* 0x040ff000000018b4 */
[C---:B------:R-:W-:Y:S08]  /*1f90*/  HMMA.16816.F32 R48, R4.reuse, R50, R148 ;  /* 0x000000320430723c */ /* 0x040ff00000001894 */
[----:B------:R-:W-:Y:S01]  /*1fa0*/  HMMA.16816.F32 R140, R4, R42, R140 ;  /* 0x0000002a048c723c */ /* 0x000fe2000000188c */
[----:B------:R-:W-:Y:S07]  /*1fb0*/  LDSM.16.M88.4 R40, [R217+0x800] ;  /* 0x00080000d928783b */ /* 0x000fee0000000200 */
[C---:B------:R-:W-:Y:S08]  /*1fc0*/  HMMA.16816.F32 R124, R16.reuse, R38, R124 ;  /* 0x00000026107c723c */ /* 0x040ff0000000187c */
[----:B------:R-:W-:Y:S01]  /*1fd0*/  HMMA.16816.F32 R152, R16, R34, R116 ;  /* 0x000000221098723c */ /* 0x000fe20000001874 */
        /* <DEDUP_REMOVED lines=8> */
[----:B------:R-:W2:Y:S04]  /*2060*/  LDSM.16.M88.4 R4, [R221+0x8100] ;  /* 0x00810000dd04783b */ /* 0x000ea80000000200 */
[----:B------:R-:W-:Y:S03]  /*2070*/  LDSM.16.M88.4 R28, [R217+0x2000] ;  /* 0x00200000d91c783b */ /* 0x000fe60000000200 */
[C---:B---3--:R-:W-:Y:S01]  /*2080*/  HMMA.16816.F32 R148, R24.reuse, R56, R44 ;  /* 0x000000381894723c */ /* 0x048fe2000000182c */
[----:B------:R-:W-:Y:S07]  /*2090*/  LDSM.16.M88.4 R44, [R217] ;  /* 0x00000000d92c783b */ /* 0x000fee0000000200 */
[----:B-----5:R-:W-:Y:S01]  /*20a0*/  HMMA.16816.F32 R128, R24, R72, R8 ;  /* 0x000000481880723c */ /* 0x020fe20000001808 */
[----:B------:R-:W3:Y:S01]  /*20b0*/  LDSM.16.M88.4 R8, [R221+0x6100] ;  /* 0x00610000dd08783b */ /* 0x000ee20000000200 */
[----:B------:R-:W-:-:S06]  /*20c0*/  DEPBAR.LE SB0, 0x0 ;  /* 0x000080000000791a */ /* 0x000fcc0000000000 */
[C---:B-1----:R-:W-:Y:S08]  /*20d0*/  HMMA.16816.F32 R112, R24.reuse, R62, R96 ;  /* 0x0000003e1870723c */ /* 0x042ff00000001860 */
[C---:B------:R-:W-:Y:S08]  /*20e0*/  HMMA.16816.F32 R108, R24.reuse, R58, R92 ;  /* 0x0000003a186c723c */ /* 0x040ff0000000185c */
[C---:B------:R-:W-:Y:S08]  /*20f0*/  HMMA.16816.F32 R96, R24.reuse, R86, R136 ;  /* 0x000000561860723c */ /* 0x040ff00000001888 */
[----:B------:R-:W-:Y:S08]  /*2100*/  HMMA.16816.F32 R116, R24, R66, R88 ;  /* 0x000000421874723c */ /* 0x000ff00000001858 */
[----:B--2---:R-:W-:Y:S08]  /*2110*/  HMMA.16816.F32 R92, R12, R64, R144 ;  /* 0x000000400c5c723c */ /* 0x004ff00000001890 */
        /* <DEDUP_REMOVED lines=16> */
[----:B------:R-:W-:Y:S08]  /*2220*/  HMMA.16816.F32 R168, R4, R18, R96 ;  /* 0x0000001204a8723c */ /* 0x000ff00000001860 */
[C---:B---3--:R-:W-:Y:S08]  /*2230*/  HMMA.16816.F32 R96, R8.reuse, R44, R92 ;  /* 0x0000002c0860723c */ /* 0x048ff0000000185c */
[C---:B------:R-:W-:Y:S08]  /*2240*/  HMMA.16816.F32 R92, R8.reuse, R46, R88 ;  /* 0x0000002e085c723c */ /* 0x040ff00000001858 */
[C---:B------:R-:W-:Y:S08]  /*2250*/  HMMA.16816.F32 R88, R8.reuse, R40, R80 ;  /* 0x000000280858723c */ /* 0x040ff00000001850 */
[C---:B------:R-:W-:Y:S08]  /*2260*/  HMMA.16816.F32 R84, R8.reuse, R42, R76 ;  /* 0x0000002a0854723c */ /* 0x040ff0000000184c */
[----:B------:R-:W-:Y:S08]  /*2270*/  HMMA.16816.F32 R80, R8, R36, R68 ;  /* 0x000000240850723c */ /* 0x000ff00000001844 */
[----:B------:R-:W-:Y:S08]  /*2280*/  HMMA.16816.F32 R140, R4, R32, R132 ;  /* 0x00000020048c723c */ /* 0x000ff00000001884 */
        /* <DEDUP_REMOVED lines=48> */
.L_x_879:
[----:B----4-:R-:W-:Y:S01]  /*2590*/  LOP3.LUT R0, R199, 0xffffffe0, RZ, 0xc0, !PT ;  /* 0xffffffe0c7007812 */ /* 0x010fe200078ec0ff */
[----:B------:R-:W-:Y:S01]  /*25a0*/  ULDC UR11, c[0x0][0x324] ;  /* 0x0000c900000b7ab9 */ /* 0x000fe20000000800 */
[----:B--2---:R-:W-:Y:S01]  /*25b0*/  LEA.HI R5, R201, R202, RZ, 0x2 ;  /* 0x000000cac9057211 */ /* 0x004fe200078f10ff */
[----:B------:R-:W-:Y:S01]  /*25c0*/  ULOP3.LUT UR11, URZ, UR11, URZ, 0x33, !UPT ;  /* 0x0000000b3f0b7292 */ /* 0x000fe2000f8e333f */
[----:B------:R-:W-:Y:S01]  /*25d0*/  SHF.R.S32.HI R4, RZ, 0x1f, R198 ;  /* 0x0000001fff047819 */ /* 0x000fe200000114c6 */
[----:B------:R-:W-:Y:S01]  /*25e0*/  IMAD.IADD R0, R202, 0x1, -R0 ;  /* 0x00000001ca007824 */ /* 0x000fe200078e0a00 */
[----:B------:R-:W-:Y:S01]  /*25f0*/  LOP3.LUT R5, R5, 0xfffffffc, RZ, 0xc0, !PT ;  /* 0xfffffffc05057812 */ /* 0x000fe200078ec0ff */
[----:B------:R-:W0:Y:S01]  /*2600*/  LDGDEPBAR ;  /* 0x00000000000079af */ /* 0x000e220000000000 */
[----:B------:R-:W-:Y:S02]  /*2610*/  LEA.HI R4, R4, R198, RZ, 0x2 ;  /* 0x000000c604047211 */ /* 0x000fe400078f10ff */
[----:B------:R-:W-:Y:S01]  /*2620*/  SHF.R.S32.HI R7, RZ, 0x1f, R0 ;  /* 0x0000001fff077819 */ /* 0x000fe20000011400 */
[----:B------:R-:W-:Y:S01]  /*2630*/  IMAD.IADD R5, R202, 0x1, -R5 ;  /* 0x00000001ca057824 */ /* 0x000fe200078e0a05 */
[----:B------:R-:W-:-:S02]  /*2640*/  LOP3.LUT R6, R4, 0xffffffc, RZ, 0xc0, !PT ;  /* 0x0ffffffc04067812 */ /* 0x000fc400078ec0ff */
[----:B------:R-:W-:Y:S02]  /*2650*/  LEA.HI R7, R7, R0, RZ, 0x2 ;  /* 0x0000000007077211 */ /* 0x000fe400078f10ff */
[----:B------:R-:W-:Y:S01]  /*2660*/  LEA.HI R4, R5, R5, RZ, 0x1 ;  /* 0x0000000505047211 */ /* 0x000fe200078f08ff */
[----:B------:R-:W-:Y:S01]  /*2670*/  IMAD.IADD R8, R198, 0x1, -R6 ;  /* 0x00000001c6087824 */ /* 0x000fe200078e0a06 */
[----:B------:R-:W-:Y:S02]  /*2680*/  LEA.HI.SX32 R6, R7, UR7, 0x1e ;  /* 0x0000000707067c11 */ /* 0x000fe4000f8ff2ff */
[----:B------:R-:W-:Y:S01]  /*2690*/  PLOP3.LUT P1, PT, PT, PT, UP2, 0x80, 0x0 ;  /* 0x000000000000781c */ /* 0x000fe20003f2f028 */
[C---:B------:R-:W-:Y:S01]  /*26a0*/  IMAD.SHL.U32 R9, R4.reuse, 0x20, RZ ;  /* 0x0000002004097824 */ /* 0x040fe200078e00ff */
[----:B------:R-:W-:Y:S01]  /*26b0*/  LOP3.LUT R4, R4, 0x1ffffffe, RZ, 0xc0, !PT ;  /* 0x1ffffffe04047812 */ /* 0x000fe200078ec0ff */
[----:B------:R-:W-:Y:S01]  /*26c0*/  IMAD R8, R8, 0x10, R6 ;  /* 0x0000001008087824 */ /* 0x000fe200078e0206 */
[----:B------:R-:W-:-:S02]  /*26d0*/  PLOP3.LUT P0, PT, PT, PT, UP2, 0x80, 0x0 ;  /* 0x000000000000781c */ /* 0x000fc40003f0f028 */
[----:B------:R-:W-:Y:S01]  /*26e0*/  LOP3.LUT R6, R9, 0xffffffc0, RZ, 0xc0, !PT ;  /* 0xffffffc009067812 */ /* 0x000fe200078ec0ff */
[----:B------:R-:W-:-:S04]  /*26f0*/  IMAD.IADD R5, R5, 0x1, -R4 ;  /* 0x0000000105057824 */ /* 0x000fc800078e0a04 */
[----:B------:R-:W-:-:S04]  /*2700*/  IMAD.IADD R4, R6, 0x1, R8 ;  /* 0x0000000106047824 */ /* 0x000fc800078e0208 */
[----:B------:R-:W-:-:S04]  /*2710*/  IMAD R10, R5, 0x8, R4 ;  /* 0x00000008050a7824 */ /* 0x000fc800078e0204 */
[----:B------:R-:W-:Y:S01]  /*2720*/  @P1 IMAD.HI.U32 R4, R10, c[0x0][0x2c8], RZ ;  /* 0x0000b2000a041a27 */ /* 0x000fe200078e00ff */
[----:B------:R1:W-:Y:S03]  /*2730*/  STL [R1+0x20], R10 ;  /* 0x0000200a01007387 */ /* 0x0003e60000100800 */
[----:B------:R-:W-:Y:S01]  /*2740*/  IMAD.MOV.U32 R9, RZ, RZ, R10 ;  /* 0x000000ffff097224 */ /* 0x000fe200078e000a */
[----:B------:R-:W-:Y:S02]  /*2750*/  @P0 SHF.R.U32.HI R9, RZ, c[0x0][0x2cc], R4 ;  /* 0x0000b300ff090a19 */ /* 0x000fe40000011604 */
[----:B------:R-:W-:Y:S02]  /*2760*/  LOP3.LUT R4, R7, 0x7ffffffc, RZ, 0xc0, !PT ;  /* 0x7ffffffc07047812 */ /* 0x000fe400078ec0ff */
[----:B------:R-:W-:Y:S01]  /*2770*/  PLOP3.LUT P0, PT, PT, PT, UP1, 0x40, 0x0 ;  /* 0x000000000000781c */ /* 0x000fe20003f0e818 */
[----:B------:R-:W2:Y:S02]  /*2780*/  SHFL.IDX PT, R6, R9, RZ, 0x1c1f ;  /* 0x001c1fff09067589 */ /* 0x000ea400000e0000 */
[----:B------:R-:W-:Y:S01]  /*2790*/  IMAD.IADD R4, R0, 0x1, -R4 ;  /* 0x0000000100047824 */ /* 0x000fe200078e0a04 */
[----:B------:R-:W-:-:S03]  /*27a0*/  IADD3.X R0, R20, c[0x0][0x1d0], RZ, PT, !PT ;  /* 0x0000740014007a10 */ /* 0x000fc60003ffe4ff */
[----:B------:R-:W-:-:S04]  /*27b0*/  IMAD.SHL.U32 R8, R4, 0x2, RZ ;  /* 0x0000000204087824 */ /* 0x000fc800078e00ff */
[--C-:B------:R-:W-:Y:S01]  /*27c0*/  IMAD.IADD R13, R20, 0x1, -R8.reuse ;  /* 0x00000001140d7824 */ /* 0x100fe200078e0a08 */
[----:B------:R3:W-:Y:S01]  /*27d0*/  STL [R1+0x18], R8 ;  /* 0x0000180801007387 */ /* 0x0007e20000100800 */
[----:B------:R-:W-:Y:S02]  /*27e0*/  IADD3 R0, R0, -c[0x0][0x168], -R8 ;  /* 0x80005a0000007a10 */ /* 0x000fe40007ffe808 */
[----:B------:R-:W-:Y:S02]  /*27f0*/  IADD3 R11, -R8, c[0x0][0x1d0], R20 ;  /* 0x00007400080b7a10 */ /* 0x000fe40007ffe114 */
[C---:B-1----:R-:W-:Y:S02]  /*2800*/  IADD3 R10, R0.reuse, c[0x0][0x328], RZ ;  /* 0x0000ca00000a7a10 */ /* 0x042fe40007ffe0ff */
[----:B------:R-:W-:Y:S01]  /*2810*/  IADD3 R12, R0, UR11, RZ ;  /* 0x0000000b000c7c10 */ /* 0x000fe2000fffe0ff */
[----:B------:R-:W-:Y:S02]  /*2820*/  IMAD.IADD R0, R196, 0x1, R21 ;  /* 0x00000001c4007824 */ /* 0x000fe400078e0215 */
[----:B--2---:R-:W-:-:S02]  /*2830*/  IMAD.IADD R5, R10, 0x1, R6 ;  /* 0x000000010a057824 */ /* 0x004fc400078e0206 */
[----:B------:R-:W-:-:S03]  /*2840*/  IMAD.IADD R4, R12, 0x1, R6 ;  /* 0x000000010c047824 */ /* 0x000fc600078e0206 */
[----:B------:R-:W-:Y:S01]  /*2850*/  IMNMX R5, R5, R11, PT ;  /* 0x0000000b05057217 */ /* 0x000fe20003800200 */
[----:B------:R-:W-:Y:S05]  /*2860*/  @P0 BRA `(.L_x_880) ;  /* 0x0000015000000947 */ /* 0x000fea0003800000 */
[----:B------:R-:W-:Y:S01]  /*2870*/  IADD3 R6, R6, c[0x0][0x1d0], RZ ;  /* 0x0000740006067a10 */ /* 0x000fe20007ffe0ff */
        /* <DEDUP_REMOVED lines=11> */
.L_x_882:
[----:B------:R-:W-:-:S04]  /*2930*/  MOV R7, c[0x0][0x32c] ;  /* 0x0000cb0000077a02 */ /* 0x000fc80000000f00 */
[----:B------:R-:W-:-:S13]  /*2940*/  ISETP.NE.AND P0, PT, R7, 0x1, PT ;  /* 0x000000010700780c */ /* 0x000fda0003f05270 */
[----:B------:R-:W-:-:S05]  /*2950*/  @P0 IMAD.HI.U32 R7, R6, c[0x0][0x330], RZ ;  /* 0x0000cc0006070a27 */ /* 0x000fca00078e00ff */
[----:B------:R-:W-:Y:S02]  /*2960*/  @P0 SHF.R.U32.HI R6, RZ, c[0x0][0x334], R7 ;  /* 0x0000cd00ff060a19 */ /* 0x000fe40000011607 */
.L_x_883:
[----:B------:R-:W-:Y:S05]  /*2970*/  BSYNC B0 ;  /* 0x0000000000007941 */ /* 0x000fea0003800000 */
.L_x_881:
[----:B------:R-:W-:-:S05]  /*2980*/  IMAD R6, R6, c[0x0][0x32c], R13 ;  /* 0x0000cb0006067a24 */ /* 0x000fca00078e020d */
[----:B------:R-:W-:Y:S02]  /*2990*/  IADD3 R7, R6, c[0x0][0x32c], RZ ;  /* 0x0000cb0006077a10 */ /* 0x000fe40007ffe0ff */
[----:B------:R-:W-:Y:S02]  /*29a0*/  IMNMX R4, R4, R6, !PT ;  /* 0x0000000604047217 */ /* 0x000fe40007800200 */
[----:B------:R-:W-:Y:S02]  /*29b0*/  IMNMX R5, R5, R7, PT ;  /* 0x0000000705057217 */ /* 0x000fe40003800200 */
.L_x_880:
[----:B---3--:R-:W1:Y:S01]  /*29c0*/  SHFL.IDX PT, R8, R9, 0x1, 0x1c1f ;  /* 0x003c1f0009087f89 */ /* 0x008e6200000e0000 */
[----:B------:R-:W-:Y:S01]  /*29d0*/  PLOP3.LUT P0, PT, PT, PT, UP1, 0x40, 0x0 ;  /* 0x000000000000781c */ /* 0x000fe20003f0e818 */
[--C-:B-1----:R-:W-:Y:S02]  /*29e0*/  IMAD.IADD R7, R10, 0x1, R8.reuse ;  /* 0x000000010a077824 */ /* 0x102fe400078e0208 */
[----:B------:R-:W-:-:S03]  /*29f0*/  IMAD.IADD R6, R12, 0x1, R8 ;  /* 0x000000010c067824 */ /* 0x000fc600078e0208 */
[----:B------:R-:W-:-:S07]  /*2a00*/  IMNMX R7, R7, R11, PT ;  /* 0x0000000b07077217 */ /* 0x000fce0003800200 */
        /* <DEDUP_REMOVED lines=13> */
.L_x_886:
[----:B------:R-:W-:-:S04]  /*2ae0*/  MOV R14, c[0x0][0x32c] ;  /* 0x0000cb00000e7a02 */ /* 0x000fc80000000f00 */
[----:B------:R-:W-:-:S13]  /*2af0*/  ISETP.NE.AND P0, PT, R14, 0x1, PT ;  /* 0x000000010e00780c */ /* 0x000fda0003f05270 */
[----:B------:R-:W-:-:S05]  /*2b00*/  @P0 IMAD.HI.U32 R14, R8, c[0x0][0x330], RZ ;  /* 0x0000cc00080e0a27 */ /* 0x000fca00078e00ff */
[----:B------:R-:W-:Y:S02]  /*2b10*/  @P0 SHF.R.U32.HI R8, RZ, c[0x0][0x334], R14 ;  /* 0x0000cd00ff080a19 */ /* 0x000fe4000001160e */
.L_x_887:
[----:B------:R-:W-:Y:S05]  /*2b20*/  BSYNC B0 ;  /* 0x0000000000007941 */ /* 0x000fea0003800000 */
.L_x_885:
[----:B------:R-:W-:-:S05]  /*2b30*/  IMAD R8, R8, c[0x0][0x32c], R13 ;  /* 0x0000cb0008087a24 */ /* 0x000fca00078e020d */
[----:B------:R-:W-:Y:S02]  /*2b40*/  IADD3 R14, R8, c[0x0][0x32c], RZ ;  /* 0x0000cb00080e7a10 */ /* 0x000fe40007ffe0ff */
[----:B------:R-:W-:Y:S02]  /*2b50*/  IMNMX R6, R6, R8, !PT ;  /* 0x0000000806067217 */ /* 0x000fe40007800200 */
[----:B------:R-:W-:Y:S02]  /*2b60*/  IMNMX R7, R7, R14, PT ;  /* 0x0000000e07077217 */ /* 0x000fe40003800200 */
.L_x_884:
[C---:B------:R-:W-:Y:S01]  /*2b70*/  ISETP.GE.AND P0, PT, R20.reuse, 0x9, PT ;  /* 0x000000091400780c */ /* 0x040fe20003f06270 */
[----:B------:R-:W1:Y:S01]  /*2b80*/  SHFL.IDX PT, R8, R9, 0x2, 0x1c1f ;  /* 0x005c1f0009087f89 */ /* 0x000e6200000e0000 */
[----:B------:R-:W-:Y:S02]  /*2b90*/  ISETP.GE.AND P1, PT, R20, 0x2, PT ;  /* 0x000000021400780c */ /* 0x000fe40003f26270 */
[----:B------:R-:W-:Y:S02]  /*2ba0*/  P2R R31, PR, RZ, 0x1 ;  /* 0x00000001ff1f7803 */ /* 0x000fe40000000000 */
[----:B------:R-:W-:-:S02]  /*2bb0*/  ISETP.GT.AND P0, PT, R4, 0x8, !P0 ;  /* 0x000000080400780c */ /* 0x000fc40004704270 */
[----:B------:R-:W-:Y:S02]  /*2bc0*/  P2R R32, PR, RZ, 0x2 ;  /* 0x00000002ff207803 */ /* 0x000fe40000000000 */
[C---:B------:R-:W-:Y:S02]  /*2bd0*/  ISETP.LT.OR P0, PT, R5.reuse, 0x9, P0 ;  /* 0x000000090500780c */ /* 0x040fe40000701670 */
        /* <DEDUP_REMOVED lines=12> */
[----:B------:R-:W-:Y:S02]  /*2ca0*/  ISETP.LT.OR P1, PT, R5, 0xa, P1 ;  /* 0x0000000a0500780c */ /* 0x000fe40000f21670 */
        /* <DEDUP_REMOVED lines=41> */
[C---:B------:R-:W-:Y:S02]  /*2f40*/  ISETP.GE.AND P5, PT, R20.reuse, 0x39, PT ;  /* 0x000000391400780c */ /* 0x040fe40003fa6270 */
        /* <DEDUP_REMOVED lines=52> */
[----:B-1----:R-:W-:-:S03]  /*3290*/  IMAD.IADD R4, R12, 0x1, R8 ;  /* 0x000000010c047824 */ /* 0x002fc600078e0208 */
[----:B------:R-:W-:Y:S01]  /*32a0*/  ISETP.LT.OR P0, PT, R5, 0x5a, P0 ;  /* 0x0000005a0500780c */ /* 0x000fe20000701670 */
[----:B------:R-:W-:-:S03]  /*32b0*/  IMAD.IADD R5, R10, 0x1, R8 ;  /* 0x000000010a057824 */ /* 0x000fc600078e0208 */
[----:B------:R-:W-:Y:S02]  /*32c0*/  FSEL R233, R49, -INF , !P0 ;  /* 0xff80000031e97808 */ /* 0x000fe40004000000 */
[----:B------:R-:W-:Y:S02]  /*32d0*/  PLOP3.LUT P0, PT, PT, PT, UP1, 0x40, 0x0 ;  /* 0x000000000000781c */ /* 0x000fe40003f0e818 */
[----:B------:R-:W-:-:S11]  /*32e0*/  IMNMX R5, R5, R11, PT ;  /* 0x0000000b05057217 */ /* 0x000fd60003800200 */
        /* <DEDUP_REMOVED lines=13> */
.L_x_890:
[----:B------:R-:W-:-:S04]  /*33c0*/  MOV R33, c[0x0][0x32c] ;  /* 0x0000cb0000217a02 */ /* 0x000fc80000000f00 */
[----:B------:R-:W-:-:S13]  /*33d0*/  ISETP.NE.AND P0, PT, R33, 0x1, PT ;  /* 0x000000012100780c */ /* 0x000fda0003f05270 */
[----:B------:R-:W-:-:S05]  /*33e0*/  @P0 IMAD.HI.U32 R33, R8, c[0x0][0x330], RZ ;  /* 0x0000cc0008210a27 */ /* 0x000fca00078e00ff */
[----:B------:R-:W-:Y:S02]  /*33f0*/  @P0 SHF.R.U32.HI R8, RZ, c[0x0][0x334], R33 ;  /* 0x0000cd00ff080a19 */ /* 0x000fe40000011621 */
.L_x_891:
[----:B------:R-:W-:Y:S05]  /*3400*/  BSYNC B0 ;  /* 0x0000000000007941 */ /* 0x000fea0003800000 */
.L_x_889:
[----:B------:R-:W-:-:S05]  /*3410*/  IMAD R8, R8, c[0x0][0x32c], R13 ;  /* 0x0000cb0008087a24 */ /* 0x000fca00078e020d */
[----:B------:R-:W-:Y:S02]  /*3420*/  IADD3 R33, R8, c[0x0][0x32c], RZ ;  /* 0x0000cb0008217a10 */ /* 0x000fe40007ffe0ff */
[----:B------:R-:W-:Y:S02]  /*3430*/  IMNMX R4, R4, R8, !PT ;  /* 0x0000000804047217 */ /* 0x000fe40007800200 */
[----:B------:R-:W-:Y:S02]  /*3440*/  IMNMX R5, R5, R33, PT ;  /* 0x0000002105057217 */ /* 0x000fe40003800200 */
.L_x_888:
[----:B------:R-:W-:Y:S02]  /*3450*/  ISETP.NE.AND P0, PT, R31, RZ, PT ;  /* 0x000000ff1f00720c */ /* 0x000fe40003f05270 */
[----:B------:R-:W-:Y:S02]  /*3460*/  P2R R33, PR, RZ, 0x20 ;  /* 0x00000020ff217803 */ /* 0x000fe40000000000 */
[----:B------:R-:W-:Y:S02]  /*3470*/  ISETP.GT.AND P0, PT, R6, 0x8, !P0 ;  /* 0x000000080600780c */ /* 0x000fe40004704270 */
[----:B------:R-:W-:-:S02]  /*3480*/  P2R R8, PR, RZ, 0x40 ;  /* 0x00000040ff087803 */ /* 0x000fc40000000000 */
[----:B------:R-:W-:Y:S02]  /*3490*/  ISETP.LT.OR P0, PT, R7, 0x9, P0 ;  /* 0x000000090700780c */ /* 0x000fe40000701670 */
[----:B------:R-:W-:Y:S02]  /*34a0*/  ISETP.NE.AND P6, PT, R20, RZ, PT ;  /* 0x000000ff1400720c */ /* 0x000fe40003fc5270 */
        /* <DEDUP_REMOVED lines=45> */
[----:B------:R-:W-:Y:S02]  /*3780*/  ISETP.GT.AND P0, PT, R6, 0x38, !P5 ;  /* 0x000000380600780c */ /* 0x000fe40006f04270 */
[----:B------:R-:W-:Y:S02]  /*3790*/  ISETP.NE.AND P5, PT, R32, RZ, PT ;  /* 0x000000ff2000720c */ /* 0x000fe40003fa5270 */
        /* <DEDUP_REMOVED lines=34> */
[----:B------:R-:W-:-:S04]  /*39c0*/  ISETP.GT.AND P0, PT, R6, 0x58, !P0 ;  /* 0x000000580600780c */ /* 0x000fc80004704270 */
[----:B------:R-:W-:-:S04]  /*39d0*/  ISETP.LT.OR P0, PT, R7, 0x59, P0 ;  /* 0x000000590700780c */ /* 0x000fc80000701670 */
[----:B------:R-:W-:Y:S02]  /*39e0*/  FSEL R210, R50, -INF , !P0 ;  /* 0xff80000032d27808 */ /* 0x000fe40004000000 */
[----:B------:R-:W-:Y:S02]  /*39f0*/  ISETP.GT.AND P0, PT, R6, 0x59, !P6 ;  /* 0x000000590600780c */ /* 0x000fe40007704270 */
[----:B------:R-:W1:Y:S02]  /*3a00*/  SHFL.IDX PT, R6, R9, 0x3, 0x1c1f ;  /* 0x007c1f0009067f89 */ /* 0x000e6400000e0000 */
[----:B------:R-:W-:-:S04]  /*3a10*/  ISETP.LT.OR P0, PT, R7, 0x5a, P0 ;  /* 0x0000005a0700780c */ /* 0x000fc80000701670 */
[----:B------:R-:W-:Y:S02]  /*3a20*/  FSEL R229, R51, -INF , !P0 ;  /* 0xff80000033e57808 */ /* 0x000fe40004000000 */
[----:B------:R-:W-:-:S04]  /*3a30*/  ISETP.GT.AND P0, PT, R4, RZ, !P1 ;  /* 0x000000ff0400720c */ /* 0x000fc80004f04270 */
[----:B------:R-:W-:-:S04]  /*3a40*/  ISETP.LT.OR P0, PT, R5, 0x1, P0 ;  /* 0x000000010500780c */ /* 0x000fc80000701670 */
[----:B------:R-:W-:Y:S02]  /*3a50*/  FSEL R85, R160, -INF , !P0 ;  /* 0xff800000a0557808 */ /* 0x000fe40004000000 */
[----:B------:R-:W-:Y:S02]  /*3a60*/  ISETP.GT.AND P0, PT, R4, 0x1, !P5 ;  /* 0x000000010400780c */ /* 0x000fe40006f04270 */
[----:B------:R-:W-:Y:S02]  /*3a70*/  ISETP.NE.AND P5, PT, R33, RZ, PT ;  /* 0x000000ff2100720c */ /* 0x000fe40003fa5270 */
        /* <DEDUP_REMOVED lines=82> */
[----:B------:R-:W-:Y:S01]  /*3fa0*/  ISETP.GT.AND P0, PT, R4, 0x59, !P6 ;  /* 0x000000590400780c */ /* 0x000fe20007704270 */
[--C-:B-1----:R-:W-:Y:S01]  /*3fb0*/  IMAD.IADD R4, R12, 0x1, R6.reuse ;  /* 0x000000010c047824 */ /* 0x102fe200078e0206 */
[----:B------:R-:W-:Y:S02]  /*3fc0*/  ISETP.NE.AND P6, PT, R8, RZ, PT ;  /* 0x000000ff0800720c */ /* 0x000fe40003fc5270 */
        /* <DEDUP_REMOVED lines=18> */
.L_x_894:
[----:B------:R-:W-:-:S04]  /*40f0*/  MOV R7, c[0x0][0x32c] ;  /* 0x0000cb0000077a02 */ /* 0x000fc80000000f00 */
[----:B------:R-:W-:-:S13]  /*4100*/  ISETP.NE.AND P0, PT, R7, 0x1, PT ;  /* 0x000000010700780c */ /* 0x000fda0003f05270 */
[----:B------:R-:W-:-:S05]  /*4110*/  @P0 IMAD.HI.U32 R7, R6, c[0x0][0x330], RZ ;  /* 0x0000cc0006070a27 */ /* 0x000fca00078e00ff */
[----:B------:R-:W-:Y:S02]  /*4120*/  @P0 SHF.R.U32.HI R6, RZ, c[0x0][0x334], R7 ;  /* 0x0000cd00ff060a19 */ /* 0x000fe40000011607 */
.L_x_895:
[----:B------:R-:W-:Y:S05]  /*4130*/  BSYNC B0 ;  /* 0x0000000000007941 */ /* 0x000fea0003800000 */
.L_x_893:
[----:B------:R-:W-:-:S05]  /*4140*/  IMAD R6, R6, c[0x0][0x32c], R13 ;  /* 0x0000cb0006067a24 */ /* 0x000fca00078e020d */
[----:B------:R-:W-:Y:S02]  /*4150*/  IADD3 R7, R6, c[0x0][0x32c], RZ ;  /* 0x0000cb0006077a10 */ /* 0x000fe40007ffe0ff */
[----:B------:R-:W-:Y:S02]  /*4160*/  IMNMX R4, R4, R6, !PT ;  /* 0x0000000604047217 */ /* 0x000fe40007800200 */
[----:B------:R-:W-:Y:S02]  /*4170*/  IMNMX R5, R5, R7, PT ;  /* 0x0000000705057217 */ /* 0x000fe40003800200 */
.L_x_892:
[----:B------:R-:W-:Y:S01]  /*4180*/  ISETP.NE.AND P0, PT, R31, RZ, PT ;  /* 0x000000ff1f00720c */ /* 0x000fe20003f05270 */
[----:B------:R-:W-:Y:S01]  /*4190*/  IMAD.SHL.U32 R213, R0, 0x2, RZ ;  /* 0x0000000200d57824 */ /* 0x000fe200078e00ff */
[----:B------:R-:W-:Y:S01]  /*41a0*/  FMNMX.FTZ R130, R37, R39, !PT ;  /* 0x0000002725827209 */ /* 0x000fe20007810000 */
[----:B------:R-:W-:Y:S01]  /*41b0*/  STL [R1+0x60], R222 ;  /* 0x000060de01007387 */ /* 0x000fe20000100800 */
[----:B------:R-:W-:Y:S01]  /*41c0*/  ISETP.GT.AND P0, PT, R4, 0x8, !P0 ;  /* 0x000000080400780c */ /* 0x000fe20004704270 */
[--C-:B------:R-:W-:Y:S01]  /*41d0*/  IMAD R214, R3, 0x2, R213.reuse ;  /* 0x0000000203d67824 */ /* 0x100fe200078e02d5 */
[----:B------:R-:W-:Y:S01]  /*41e0*/  FMNMX.FTZ R130, R40, R130, !PT ;  /* 0x0000008228827209 */ /* 0x000fe20007810000 */
[----:B------:R-:W-:Y:S01]  /*41f0*/  STL [R1+0x5c], R221 ;  /* 0x00005cdd01007387 */ /* 0x000fe20000100800 */
[----:B------:R-:W-:Y:S01]  /*4200*/  ISETP.LT.OR P0, PT, R5, 0x9, P0 ;  /* 0x000000090500780c */ /* 0x000fe20000701670 */
[----:B------:R-:W-:Y:S01]  /*4210*/  IMAD R216, R2, 0x2, R213 ;  /* 0x0000000202d87824 */ /* 0x000fe200078e02d5 */
[----:B------:R-:W-:Y:S01]  /*4220*/  FMNMX.FTZ R130, R41, R130, !PT ;  /* 0x0000008229827209 */ /* 0x000fe20007810000 */
[----:B------:R-:W-:Y:S01]  /*4230*/  STL [R1+0x58], R220 ;  /* 0x000058dc01007387 */ /* 0x000fe20000100800 */
[----:B------:R-:W-:Y:S01]  /*4240*/  FSEL R116, R154, -INF , !P0 ;  /* 0xff8000009a747808 */ /* 0x000fe20004000000 */
[----:B------:R-:W-:Y:S01]  /*4250*/  ULDC.64 UR4, c[0x0][0x2c8] ;  /* 0x0000b20000047ab9 */ /* 0x000fe20000000a00 */
[----:B------:R-:W-:Y:S01]  /*4260*/  ISETP.NE.AND P0, PT, R30, RZ, PT ;  /* 0x000000ff1e00720c */ /* 0x000fe20003f05270 */
[----:B------:R-:W-:Y:S01]  /*4270*/  STL [R1+0x54], R219 ;  /* 0x000054db01007387 */ /* 0x000fe20000100800 */
[----:B------:R-:W-:-:S02]  /*4280*/  FMNMX.FTZ R130, R42, R130, !PT ;  /* 0x000000822a827209 */ /* 0x000fc40007810000 */
[----:B------:R-:W-:Y:S01]  /*4290*/  ISETP.GT.AND P0, PT, R4, 0x9, !P0 ;  /* 0x000000090400780c */ /* 0x000fe20004704270 */
[----:B------:R-:W-:Y:S01]  /*42a0*/  STL [R1+0x50], R218 ;  /* 0x000050da01007387 */ /* 0x000fe20000100800 */
[----:B------:R-:W-:Y:S02]  /*42b0*/  FMNMX.FTZ R130, R43, R130, !PT ;  /* 0x000000822b827209 */ /* 0x000fe40007810000 */
[----:B------:R-:W-:Y:S01]  /*42c0*/  ISETP.LT.OR P0, PT, R5, 0xa, P0 ;  /* 0x0000000a0500780c */ /* 0x000fe20000701670 */
[----:B------:R-:W-:Y:S01]  /*42d0*/  STL [R1+0x4c], R217 ;  /* 0x00004cd901007387 */ /* 0x000fe20000100800 */
[----:B------:R-:W-:Y:S02]  /*42e0*/  FMNMX.FTZ R130, R44, R130, !PT ;  /* 0x000000822c827209 */ /* 0x000fe40007810000 */
[----:B------:R-:W-:Y:S01]  /*42f0*/  FSEL R115, R155, -INF , !P0 ;  /* 0xff8000009b737808 */ /* 0x000fe20004000000 */
[----:B------:R-:W-:Y:S01]  /*4300*/  STL [R1+0x48], R212 ;  /* 0x000048d401007387 */ /* 0x000fe20000100800 */
[----:B------:R-:W-:-:S02]  /*4310*/  ISETP.NE.AND P0, PT, R29, RZ, PT ;  /* 0x000000ff1d00720c */ /* 0x000fc40003f05270 */
[----:B------:R-:W-:Y:S01]  /*4320*/  FMNMX.FTZ R130, R46, R130, !PT ;  /* 0x000000822e827209 */ /* 0x000fe20007810000 */
[----:B------:R-:W-:Y:S01]  /*4330*/  LDSM.16.MT88.4 R72, [R213+0x100] ;  /* 0x00010000d548783b */ /* 0x000fe20000004200 */
[----:B------:R-:W-:Y:S02]  /*4340*/  ISETP.GT.AND P0, PT, R4, 0x10, !P0 ;  /* 0x000000100400780c */ /* 0x000fe40004704270 */
[----:B------:R-:W-:Y:S01]  /*4350*/  FMNMX.FTZ R130, R56, R130, !PT ;  /* 0x0000008238827209 */ /* 0x000fe20007810000 */
[----:B------:R-:W-:Y:S01]  /*4360*/  LDSM.16.MT88.4 R76, [R216+0x100] ;  /* 0x00010000d84c783b */ /* 0x000fe20000004200 */
[----:B------:R-:W-:Y:S02]  /*4370*/  ISETP.LT.OR P0, PT, R5, 0x11, P0 ;  /* 0x000000110500780c */ /* 0x000fe40000701670 */
[----:B------:R-:W-:Y:S01]  /*4380*/  FMNMX.FTZ R130, R57, R130, !PT ;  /* 0x0000008239827209 */ /* 0x000fe20007810000 */
[----:B------:R-:W-:Y:S01]  /*4390*/  LDSM.16.MT88.4 R96, [R214+0x100] ;  /* 0x00010000d660783b */ /* 0x000fe20000004200 */
[----:B------:R-:W-:-:S02]  /*43a0*/  FSEL R119, R158, -INF , !P0 ;  /* 0xff8000009e777808 */ /* 0x000fc40004000000 */
[----:B------:R-:W-:Y:S01]  /*43b0*/  ISETP.NE.AND P0, PT, R28, RZ, PT ;  /* 0x000000ff1c00720c */ /* 0x000fe20003f05270 */
[----:B------:R-:W-:Y:S01]  /*43c0*/  LDSM.16.MT88.4 R88, [R216+0x900] ;  /* 0x00090000d858783b */ /* 0x000fe20000004200 */
[----:B------:R-:W-:Y:S02]  /*43d0*/  FMNMX.FTZ R130, R58, R130, !PT ;  /* 0x000000823a827209 */ /* 0x000fe40007810000 */
[----:B------:R-:W-:Y:S01]  /*43e0*/  ISETP.GT.AND P0, PT, R4, 0x11, !P0 ;  /* 0x000000110400780c */ /* 0x000fe20004704270 */
[----:B------:R-:W-:Y:S01]  /*43f0*/  LDSM.16.MT88.4 R80, [R214+0x900] ;  /* 0x00090000d650783b */ /* 0x000fe20000004200 */
[----:B------:R-:W-:Y:S02]  /*4400*/  FMNMX.FTZ R130, R68, R130, !PT ;  /* 0x0000008244827209 */ /* 0x000fe40007810000 */
[----:B------:R-:W-:Y:S01]  /*4410*/  ISETP.LT.OR P0, PT, R5, 0x12, P0 ;  /* 0x000000120500780c */ /* 0x000fe20000701670 */
[----:B------:R-:W-:Y:S01]  /*4420*/  LDSM.16.MT88.4 R64, [R216+0x1100] ;  /* 0x00110000d840783b */ /* 0x000fe20000004200 */
[----:B------:R-:W-:-:S02]  /*4430*/  FMNMX.FTZ R130, R69, R130, !PT ;  /* 0x0000008245827209 */ /* 0x000fc40007810000 */
[----:B------:R-:W-:Y:S02]  /*4440*/  FSEL R124, R159, -INF , !P0 ;  /* 0xff8000009f7c7808 */ /* 0x000fe40004000000 */
[----:B------:R-:W-:Y:S01]  /*4450*/  ISETP.NE.AND P0, PT, R27, RZ, PT ;  /* 0x000000ff1b00720c */ /* 0x000fe20003f05270 */
[----:B------:R-:W-:Y:S01]  /*4460*/  LDSM.16.MT88.4 R156, [R213+0x1900] ;  /* 0x00190000d59c783b */ /* 0x000fe20000004200 */
[----:B------:R-:W-:Y:S02]  /*4470*/  FMNMX.FTZ R130, R112, R130, !PT ;  /* 0x0000008270827209 */ /* 0x000fe40007810000 */
[----:B------:R-:W-:Y:S02]  /*4480*/  ISETP.GT.AND P0, PT, R4, 0x18, !P0 ;  /* 0x000000180400780c */ /* 0x000fe40004704270 */
[----:B------:R-:W-:Y:S02]  /*4490*/  FMNMX.FTZ R130, R117, R130, !PT ;  /* 0x0000008275827209 */ /* 0x000fe40007810000 */
[----:B------:R-:W-:-:S02]  /*44a0*/  FMNMX.FTZ R129, R34, R35, !PT ;  /* 0x0000002322817209 */ /* 0x000fc40007810000 */
[----:B------:R-:W-:Y:S02]  /*44b0*/  P2R R62, PR, RZ, 0x40 ;  /* 0x00000040ff3e7803 */ /* 0x000fe40000000000 */
[----:B------:R-:W-:Y:S02]  /*44c0*/  ISETP.LT.OR P0, PT, R5, 0x19, P0 ;  /* 0x000000190500780c */ /* 0x000fe40000701670 */
[----:B------:R-:W-:Y:S02]  /*44d0*/  ISETP.NE.AND P6, PT, R26, RZ, PT ;  /* 0x000000ff1a00720c */ /* 0x000fe40003fc5270 */
[----:B------:R-:W-:Y:S02]  /*44e0*/  FMNMX.FTZ R130, R120, R130, !PT ;  /* 0x0000008278827209 */ /* 0x000fe40007810000 */
[----:B------:R-:W-:Y:S02]  /*44f0*/  FMNMX.FTZ R129, R36, R129, !PT ;  /* 0x0000008124817209 */ /* 0x000fe40007810000 */
[----:B------:R-:W-:-:S02]  /*4500*/  FSEL R126, R138, -INF , !P0 ;  /* 0xff8000008a7e7808 */ /* 0x000fc40004000000 */
[----:B------:R-:W-:Y:S02]  /*4510*/  ISETP.GT.AND P0, PT, R4, 0x19, !P6 ;  /* 0x000000190400780c */ /* 0x000fe40007704270 */
[----:B------:R-:W-:Y:S02]  /*4520*/  FMNMX.FTZ R130, R193, R130, !PT ;  /* 0x00000082c1827209 */ /* 0x000fe40007810000 */
[----:B------:R-:W-:Y:S02]  /*4530*/  FMNMX.FTZ R129, R38, R129, !PT ;  /* 0x0000008126817209 */ /* 0x000fe40007810000 */
[----:B------:R-:W-:Y:S02]  /*4540*/  ISETP.LT.OR P0, PT, R5, 0x1a, P0 ;  /* 0x0000001a0500780c */ /* 0x000fe40000701670 */
[----:B------:R-:W-:Y:S02]  /*4550*/  FMNMX.FTZ R130, R197, R130, !PT ;  /* 0x00000082c5827209 */ /* 0x000fe40007810000 */
[----:B------:R-:W-:-:S02]  /*4560*/  FMNMX.FTZ R129, R45, R129, !PT ;  /* 0x000000812d817209 */ /* 0x000fc40007810000 */
[----:B------:R-:W-:Y:S02]  /*4570*/  FSEL R137, R139, -INF , !P0 ;  /* 0xff8000008b897808 */ /* 0x000fe40004000000 */
[----:B------:R-:W-:Y:S02]  /*4580*/  FMNMX.FTZ R130, R196, R130, !PT ;  /* 0x00000082c4827209 */ /* 0x000fe40007810000 */
        /* <DEDUP_REMOVED lines=10> */
[----:B------:R-:W-:Y:S02]  /*4630*/  ISETP.NE.AND P0, PT, R24, RZ, PT ;  /* 0x000000ff1800720c */ /* 0x000fe40003f05270 */
[----:B------:R-:W-:Y:S02]  /*4640*/  FMNMX.FTZ R129, R59, R129, !PT ;  /* 0x000000813b817209 */ /* 0x000fe40007810000 */
[----:B------:R-:W-:Y:S02]  /*4650*/  FMNMX.FTZ R130, R230, R130, !PT ;  /* 0x00000082e6827209 */ /* 0x000fe40007810000 */
[----:B------:R-:W-:Y:S02]  /*4660*/  ISETP.GT.AND P0, PT, R4, 0x21, !P0 ;  /* 0x000000210400780c */ /* 0x000fe40004704270 */
[----:B------:R-:W-:Y:S02]  /*4670*/  FMNMX.FTZ R129, R60, R129, !PT ;  /* 0x000000813c817209 */ /* 0x000fe40007810000 */
[----:B------:R-:W-:-:S02]  /*4680*/  FMNMX.FTZ R130, R233, R130, !PT ;  /* 0x00000082e9827209 */ /* 0x000fc40007810000 */
[----:B------:R-:W-:Y:S02]  /*4690*/  ISETP.LT.OR P0, PT, R5, 0x22, P0 ;  /* 0x000000220500780c */ /* 0x000fe40000701670 */
[----:B------:R-:W-:Y:S01]  /*46a0*/  FMNMX.FTZ R129, R61, R129, !PT ;  /* 0x000000813d817209 */ /* 0x000fe20007810000 */
[----:B------:R-:W1:Y:S01]  /*46b0*/  SHFL.BFLY PT, R6, R130, 0x2, 0x1f ;  /* 0x0c401f0082067f89 */ /* 0x000e6200000e0000 */
[----:B------:R-:W-:Y:S02]  /*46c0*/  FSEL R138, R151, -INF , !P0 ;  /* 0xff800000978a7808 */ /* 0x000fe40004000000 */
[----:B------:R-:W-:Y:S02]  /*46d0*/  FMNMX.FTZ R129, R84, R129, !PT ;  /* 0x0000008154817209 */ /* 0x000fe40007810000 */
        /* <DEDUP_REMOVED lines=12> */
[----:B-1----:R-:W-:Y:S02]  /*47a0*/  FMNMX.FTZ R130, R130, R6, !PT ;  /* 0x0000000682827209 */ /* 0x002fe40007810000 */
[----:B------:R-:W-:-:S02]  /*47b0*/  FMNMX.FTZ R129, R195, R129, !PT ;  /* 0x00000081c3817209 */ /* 0x000fc40007810000 */
[----:B------:R-:W-:Y:S01]  /*47c0*/  FSEL R147, R147, -INF , !P0 ;  /* 0xff80000093937808 */ /* 0x000fe20004000000 */
[----:B------:R-:W1:Y:S01]  /*47d0*/  SHFL.BFLY PT, R6, R130, 0x1, 0x1f ;  /* 0x0c201f0082067f89 */ /* 0x000e6200000e0000 */
        /* <DEDUP_REMOVED lines=14> */
[----:B-1----:R-:W-:Y:S02]  /*48c0*/  FMNMX.FTZ R130, R130, R6, !PT ;  /* 0x0000000682827209 */ /* 0x002fe40007810000 */
[----:B------:R-:W-:Y:S01]  /*48d0*/  ISETP.GT.AND P0, PT, R4, 0x38, !P5 ;  /* 0x000000380400780c */ /* 0x000fe20006f04270 */
[----:B------:R-:W1:Y:S01]  /*48e0*/  SHFL.BFLY PT, R6, R129, 0x2, 0x1f ;  /* 0x0c401f0081067f89 */ /* 0x000e6200000e0000 */
[----:B------:R-:W-:Y:S01]  /*48f0*/  ISETP.NE.AND P6, PT, R32, RZ, PT ;  /* 0x000000ff2000720c */ /* 0x000fe20003fc5270 */
[----:B------:R-:W-:Y:S01]  /*4900*/  FMUL.FTZ R7, R130, c[0x0][0x2d0] ;  /* 0x0000b40082077a20 */ /* 0x000fe20000410000 */
[----:B------:R-:W-:-:S02]  /*4910*/  ISETP.LT.OR P0, PT, R5, 0x39, P0 ;  /* 0x000000390500780c */ /* 0x000fc40000701670 */
[----:B------:R-:W-:Y:S02]  /*4920*/  LEA R215, R2, R214, 0x1 ;  /* 0x000000d602d77211 */ /* 0x000fe400078e08ff */
[----:B------:R-:W-:Y:S02]  /*4930*/  FSEL R204, R134, -INF , !P0 ;  /* 0xff80000086cc7808 */ /* 0x000fe40004000000 */
[----:B------:R-:W-:Y:S01]  /*4940*/  ISETP.GT.AND P0, PT, R4, 0x39, !P4 ;  /* 0x000000390400780c */ /* 0x000fe20006704270 */
[----:B------:R-:W-:Y:S01]  /*4950*/  LDSM.16.MT88.4 R92, [R215+0x100] ;  /* 0x00010000d75c783b */ /* 0x000fe20000004200 */
[----:B------:R-:W-:Y:S02]  /*4960*/  FMNMX.FTZ R2, R85, R109, !PT ;  /* 0x0000006d55027209 */ /* 0x000fe40007810000 */
[----:B------:R-:W-:Y:S01]  /*4970*/  ISETP.LT.OR P0, PT, R5, 0x3a, P0 ;  /* 0x0000003a0500780c */ /* 0x000fe20000701670 */
[----:B------:R-:W-:Y:S01]  /*4980*/  LDSM.16.MT88.4 R100, [R215+0x900] ;  /* 0x00090000d764783b */ /* 0x000fe20000004200 */
[----:B------:R-:W-:-:S02]  /*4990*/  FMNMX.FTZ R2, R114, R2, !PT ;  /* 0x0000000272027209 */ /* 0x000fc40007810000 */
[----:B------:R-:W-:Y:S02]  /*49a0*/  FSEL R206, R135, -INF , !P0 ;  /* 0xff80000087ce7808 */ /* 0x000fe40004000000 */
[----:B------:R-:W-:Y:S02]  /*49b0*/  ISETP.GT.AND P0, PT, R4, 0x40, !P3 ;  /* 0x000000400400780c */ /* 0x000fe40005f04270 */
[----:B------:R-:W-:Y:S02]  /*49c0*/  ISETP.NE.AND P4, PT, R15, RZ, PT ;  /* 0x000000ff0f00720c */ /* 0x000fe40003f85270 */
[----:B------:R-:W-:Y:S02]  /*49d0*/  ISETP.LT.OR P0, PT, R5, 0x41, P0 ;  /* 0x000000410500780c */ /* 0x000fe40000701670 */
[----:B-1----:R-:W-:Y:S02]  /*49e0*/  FMNMX.FTZ R129, R129, R6, !PT ;  /* 0x0000000681817209 */ /* 0x002fe40007810000 */
[----:B------:R-:W-:-:S02]  /*49f0*/  FSEL R234, R106, -INF , !P0 ;  /* 0xff8000006aea7808 */ /* 0x000fc40004000000 */
[----:B------:R-:W-:Y:S01]  /*4a00*/  ISETP.GT.AND P0, PT, R4, 0x41, !P2 ;  /* 0x000000410400780c */ /* 0x000fe20005704270 */
[----:B------:R-:W1:Y:S01]  /*4a10*/  SHFL.BFLY PT, R6, R129, 0x1, 0x1f ;  /* 0x0c201f0081067f89 */ /* 0x000e6200000e0000 */
[----:B------:R-:W-:Y:S02]  /*4a20*/  ISETP.NE.AND P5, PT, R14, RZ, PT ;  /* 0x000000ff0e00720c */ /* 0x000fe40003fa5270 */
[----:B------:R-:W-:Y:S02]  /*4a30*/  ISETP.LT.OR P0, PT, R5, 0x42, P0 ;  /* 0x000000420500780c */ /* 0x000fe40000701670 */
[----:B------:R-:W-:Y:S02]  /*4a40*/  ISETP.NE.AND P3, PT, R18, RZ, PT ;  /* 0x000000ff1200720c */ /* 0x000fe40003f65270 */
[----:B------:R-:W-:Y:S02]  /*4a50*/  FSEL R235, R107, -INF , !P0 ;  /* 0xff8000006beb7808 */ /* 0x000fe40004000000 */
[----:B------:R-:W-:Y:S01]  /*4a60*/  ISETP.GT.AND P0, PT, R4, 0x1, !P6 ;  /* 0x000000010400780c */ /* 0x000fe20007704270 */
[----:B------:R-:W2:Y:S01]  /*4a70*/  LDSM.16.MT88.4 R104, [R213+0x900] ;  /* 0x00090000d568783b */ /* 0x000ea20000004200 */
[----:B------:R-:W-:-:S02]  /*4a80*/  ISETP.NE.AND P6, PT, R20, RZ, PT ;  /* 0x000000ff1400720c */ /* 0x000fc40003fc5270 */
[----:B------:R-:W-:Y:S02]  /*4a90*/  ISETP.LT.OR P0, PT, R5, 0x2, P0 ;  /* 0x000000020500780c */ /* 0x000fe40000701670 */
[----:B------:R-:W-:Y:S02]  /*4aa0*/  ISETP.NE.AND P2, PT, R17, RZ, PT ;  /* 0x000000ff1100720c */ /* 0x000fe40003f45270 */
[----:B------:R-:W-:Y:S02]  /*4ab0*/  FSEL R108, R163, -INF , !P0 ;  /* 0xff800000a36c7808 */ /* 0x000fe40004000000 */
[----:B------:R-:W-:Y:S02]  /*4ac0*/  ISETP.GT.AND P0, PT, R4, RZ, !P1 ;  /* 0x000000ff0400720c */ /* 0x000fe40004f04270 */
[----:B------:R-:W-:Y:S02]  /*4ad0*/  ISETP.NE.AND P1, PT, R16, RZ, PT ;  /* 0x000000ff1000720c */ /* 0x000fe40003f25270 */
[----:B------:R-:W-:-:S02]  /*4ae0*/  ISETP.LT.OR P0, PT, R5, 0x1, P0 ;  /* 0x000000010500780c */ /* 0x000fc40000701670 */
[----:B-1----:R-:W-:Y:S02]  /*4af0*/  FMNMX.FTZ R129, R129, R6, !PT ;  /* 0x0000000681817209 */ /* 0x002fe40007810000 */
[----:B------:R-:W-:Y:S02]  /*4b00*/  FSEL R87, R162, -INF , !P0 ;  /* 0xff800000a2577808 */ /* 0x000fe40004000000 */
[----:B------:R-:W-:Y:S01]  /*4b10*/  FSETP.NEU.FTZ.AND P0, PT, R130, -INF , PT ;  /* 0xff8000008200780b */ /* 0x000fe20003f1d000 */
[----:B------:R-:W-:Y:S01]  /*4b20*/  FMUL.FTZ R6, R129, c[0x0][0x2d0] ;  /* 0x0000b40081067a20 */ /* 0x000fe20000410000 */
[----:B------:R-:W-:Y:S02]  /*4b30*/  FMNMX.FTZ R3, R87, R108, !PT ;  /* 0x0000006c57037209 */ /* 0x000fe40007810000 */
[----:B------:R-:W-:Y:S02]  /*4b40*/  FSEL R7, R7, RZ, P0 ;  /* 0x000000ff07077208 */ /* 0x000fe40000000000 */
[----:B------:R-:W-:-:S02]  /*4b50*/  FSETP.NEU.FTZ.AND P0, PT, R129, -INF , PT ;  /* 0xff8000008100780b */ /* 0x000fc40003f1d000 */
[----:B------:R-:W-:Y:S01]  /*4b60*/  ISETP.GT.AND P3, PT, R4, 0x48, !P3 ;  /* 0x000000480400780c */ /* 0x000fe20005f64270 */
[----:B------:R-:W-:Y:S01]  /*4b70*/  FFMA.FTZ R8, R37, c[0x0][0x2d0], -R7 ;  /* 0x0000b40025087a23 */ /* 0x000fe20000010807 */
[----:B------:R-:W-:Y:S02]  /*4b80*/  FSEL R6, R6, RZ, P0 ;  /* 0x000000ff06067208 */ /* 0x000fe40000000000 */
[C---:B------:R-:W-:Y:S01]  /*4b90*/  ISETP.GT.AND P0, PT, R4.reuse, 0x51, !P4 ;  /* 0x000000510400780c */ /* 0x040fe20006704270 */
[----:B------:R1:W-:Y:S01]  /*4ba0*/  MUFU.EX2 R245, R8 ;  /* 0x0000000800f57308 */ /* 0x0003e20000000800 */
[C---:B------:R-:W-:Y:S01]  /*4bb0*/  ISETP.GT.AND P4, PT, R4.reuse, 0x58, !P5 ;  /* 0x000000580400780c */ /* 0x040fe20006f84270 */
[----:B------:R-:W-:Y:S01]  /*4bc0*/  FFMA.FTZ R0, R35, c[0x0][0x2d0], -R6 ;  /* 0x0000b40023007a23 */ /* 0x000fe20000010806 */
[C---:B------:R-:W-:Y:S02]  /*4bd0*/  ISETP.GT.AND P5, PT, R4.reuse, 0x59, !P6 ;  /* 0x000000590400780c */ /* 0x040fe400077a4270 */
[----:B------:R-:W-:-:S02]  /*4be0*/  ISETP.GT.AND P2, PT, R4, 0x49, !P2 ;  /* 0x000000490400780c */ /* 0x000fc40005744270 */
[----:B------:R-:W-:Y:S01]  /*4bf0*/  ISETP.GT.AND P1, PT, R4, 0x50, !P1 ;  /* 0x000000500400780c */ /* 0x000fe20004f24270 */
[----:B------:R3:W-:Y:S01]  /*4c00*/  MUFU.EX2 R168, R0 ;  /* 0x0000000000a87308 */ /* 0x0007e20000000800 */
[----:B------:R-:W-:Y:S02]  /*4c10*/  P2R R4, PR, RZ, 0x20 ;  /* 0x00000020ff047803 */ /* 0x000fe40000000000 */
[C---:B------:R-:W-:Y:S02]  /*4c20*/  ISETP.LT.OR P5, PT, R5.reuse, 0x4a, P2 ;  /* 0x0000004a0500780c */ /* 0x040fe400017a1670 */
[----:B------:R-:W-:Y:S02]  /*4c30*/  ISETP.LT.OR P2, PT, R5, 0x52, P0 ;  /* 0x000000520500780c */ /* 0x000fe40000741670 */
[----:B------:R-:W-:Y:S01]  /*4c40*/  ISETP.NE.AND P0, PT, R4, RZ, PT ;  /* 0x000000ff0400720c */ /* 0x000fe20003f05270 */
[----:B-1----:R-:W-:Y:S01]  /*4c50*/  FFMA.FTZ R8, R39, c[0x0][0x2d0], -R7 ;  /* 0x0000b40027087a23 */ /* 0x002fe20000010807 */
[----:B------:R-:W-:-:S02]  /*4c60*/  ISETP.LT.OR P6, PT, R5, 0x49, P3 ;  /* 0x000000490500780c */ /* 0x000fc40001fc1670 */
[----:B------:R-:W-:Y:S01]  /*4c70*/  ISETP.LT.OR P3, PT, R5, 0x51, P1 ;  /* 0x000000510500780c */ /* 0x000fe20000f61670 */
[----:B------:R1:W4:Y:S01]  /*4c80*/  MUFU.EX2 R133, R8 ;  /* 0x0000000800857308 */ /* 0x0003220000000800 */
[----:B------:R-:W-:Y:S02]  /*4c90*/  FSEL R187, R166, -INF , !P6 ;  /* 0xff800000a6bb7808 */ /* 0x000fe40007000000 */
[----:B------:R-:W-:Y:S01]  /*4ca0*/  FSEL R186, R167, -INF , !P5 ;  /* 0xff800000a7ba7808 */ /* 0x000fe20006800000 */
[----:B---3--:R-:W-:Y:S01]  /*4cb0*/  FFMA.FTZ R0, R36, c[0x0][0x2d0], -R6 ;  /* 0x0000b40024007a23 */ /* 0x008fe20000010806 */
[----:B------:R-:W-:Y:S02]  /*4cc0*/  FSEL R190, R190, -INF , !P3 ;  /* 0xff800000bebe7808 */ /* 0x000fe40005800000 */
[----:B------:R-:W-:Y:S01]  /*4cd0*/  ISETP.LT.OR P1, PT, R5, 0x59, P4 ;  /* 0x000000590500780c */ /* 0x000fe20002721670 */
[----:B------:R3:W-:Y:S01]  /*4ce0*/  MUFU.EX2 R212, R0 ;  /* 0x0000000000d47308 */ /* 0x0007e20000000800 */
[----:B------:R-:W-:-:S02]  /*4cf0*/  FSEL R189, R191, -INF , !P2 ;  /* 0xff800000bfbd7808 */ /* 0x000fc40005000000 */
[----:B------:R-:W-:Y:S02]  /*4d00*/  ISETP.LT.OR P0, PT, R5, 0x5a, P0 ;  /* 0x0000005a0500780c */ /* 0x000fe40000701670 */
[----:B------:R-:W-:Y:S02]  /*4d10*/  FSEL R191, R170, -INF , !P1 ;  /* 0xff800000aabf7808 */ /* 0x000fe40004800000 */
[----:B------:R-:W-:Y:S01]  /*4d20*/  FSEL R188, R171, -INF , !P0 ;  /* 0xff800000abbc7808 */ /* 0x000fe20004000000 */
[----:B-1----:R-:W-:Y:S01]  /*4d30*/  FFMA.FTZ R8, R40, c[0x0][0x2d0], -R7 ;  /* 0x0000b40028087a23 */ /* 0x002fe20000010807 */
[----:B----4-:R-:W-:Y:S02]  /*4d40*/  F2FP.PACK_AB R12, R133, R245 ;  /* 0x000000f5850c723e */ /* 0x010fe400000000ff */
[----:B------:R-:W-:Y:S01]  /*4d50*/  ISETP.NE.AND P6, PT, R62, RZ, PT ;  /* 0x000000ff3e00720c */ /* 0x000fe20003fc5270 */
[----:B------:R1:W-:Y:S01]  /*4d60*/  MUFU.EX2 R217, R8 ;  /* 0x0000000800d97308 */ /* 0x0003e20000000800 */
[----:B---3--:R-:W-:-:S07]  /*4d70*/  FFMA.FTZ R0, R38, c[0x0][0x2d0], -R6 ;  /* 0x0000b40026007a23 */ /* 0x008fce0000010806 */
[----:B------:R3:W4:Y:S01]  /*4d80*/  MUFU.EX2 R165, R0 ;  /* 0x0000000000a57308 */ /* 0x0007220000000800 */
[----:B-1----:R-:W-:-:S07]  /*4d90*/  FFMA.FTZ R8, R41, c[0x0][0x2d0], -R7 ;  /* 0x0000b40029087a23 */ /* 0x002fce0000010807 */
[----:B------:R1:W1:Y:S01]  /*4da0*/  MUFU.EX2 R121, R8 ;  /* 0x0000000800797308 */ /* 0x0002620000000800 */
[----:B---3--:R-:W-:Y:S01]  /*4db0*/  FFMA.FTZ R0, R42, c[0x0][0x2d0], -R7 ;  /* 0x0000b4002a007a23 */ /* 0x008fe20000010807 */
[----:B----4-:R-:W-:-:S06]  /*4dc0*/  F2FP.PACK_AB R15, R165, R212 ;  /* 0x000000d4a50f723e */ /* 0x010fcc00000000ff */
[----:B------:R3:W-:Y:S01]  /*4dd0*/  MUFU.EX2 R142, R0 ;  /* 0x00000000008e7308 */ /* 0x0007e20000000800 */
[----:B-1----:R-:W-:Y:S01]  /*4de0*/  FFMA.FTZ R8, R34, c[0x0][0x2d0], -R6 ;  /* 0x0000b40022087a23 */ /* 0x002fe20000010806 */
[----:B------:R-:W-:-:S06]  /*4df0*/  F2FP.PACK_AB R14, R121, R217 ;  /* 0x000000d9790e723e */ /* 0x000fcc00000000ff */
[----:B------:R-:W1:Y:S01]  /*4e00*/  MUFU.EX2 R149, R8 ;  /* 0x0000000800957308 */ /* 0x000e620000000800 */
[----:B---3--:R-:W-:-:S07]  /*4e10*/  FFMA.FTZ R0, R43, c[0x0][0x2d0], -R7 ;  /* 0x0000b4002b007a23 */ /* 0x008fce0000010807 */
[----:B------:R3:W4:Y:S01]  /*4e20*/  MUFU.EX2 R143, R0 ;  /* 0x00000000008f7308 */ /* 0x0007220000000800 */
[----:B-1----:R-:W-:-:S07]  /*4e30*/  F2FP.PACK_AB R13, R168, R149 ;  /* 0x00000095a80d723e */ /* 0x002fce00000000ff */
[----:B------:R-:W-:Y:S01]  /*4e40*/  HMMA.16816.F32 R16, R12, R72, RZ ;  /* 0x000000480c10723c */ /* 0x000fe200000018ff */
[----:B---3--:R-:W-:Y:S01]  /*4e50*/  FFMA.FTZ R0, R44, c[0x0][0x2d0], -R7 ;  /* 0x0000b4002c007a23 */ /* 0x008fe20000010807 */
[----:B----4-:R-:W-:-:S03]  /*4e60*/  F2FP.PACK_AB R8, R143, R142 ;  /* 0x0000008e8f08723e */ /* 0x010fc600000000ff */
[----:B------:R1:W-:Y:S03]  /*4e70*/  MUFU.EX2 R220, R0 ;  /* 0x0000000000dc7308 */ /* 0x0003e60000000800 */
[C---:B------:R-:W-:Y:S08]  /*4e80*/  HMMA.16816.F32 R20, R12.reuse, R76, RZ ;  /* 0x0000004c0c14723c */ /* 0x040ff000000018ff */
[----:B------:R-:W-:Y:S01]  /*4e90*/  HMMA.16816.F32 R24, R12, R96, RZ ;  /* 0x000000600c18723c */ /* 0x000fe200000018ff */
[----:B-1----:R-:W-:Y:S01]  /*4ea0*/  FMNMX.FTZ R0, R118, R2, !PT ;  /* 0x0000000276007209 */ /* 0x002fe20007810000 */
[----:B------:R-:W-:-:S06]  /*4eb0*/  FFMA.FTZ R2, R46, c[0x0][0x2d0], -R7 ;  /* 0x0000b4002e027a23 */ /* 0x000fcc0000010807 */
[----:B------:R-:W-:Y:S01]  /*4ec0*/  HMMA.16816.F32 R32, R12, R92, RZ ;  /* 0x0000005c0c20723c */ /* 0x000fe200000018ff */
[----:B------:R-:W-:Y:S01]  /*4ed0*/  FMNMX.FTZ R0, R125, R0, !PT ;  /* 0x000000007d007209 */ /* 0x000fe20007810000 */
[----:B------:R1:W3:Y:S03]  /*4ee0*/  MUFU.EX2 R176, R2 ;  /* 0x0000000200b07308 */ /* 0x0002e60000000800 */
[----:B------:R-:W-:-:S03]  /*4ef0*/  FMNMX.FTZ R0, R127, R0, !PT ;  /* 0x000000007f007209 */ /* 0x000fc60007810000 */
[----:B------:R-:W-:Y:S01]  /*4f00*/  HMMA.16816.F32 R36, R12, R74, RZ ;  /* 0x0000004a0c24723c */ /* 0x000fe200000018ff */
[----:B------:R-:W-:-:S04]  /*4f10*/  FMNMX.FTZ R0, R131, R0, !PT ;  /* 0x0000000083007209 */ /* 0x000fc80007810000 */
[----:B------:R-:W-:-:S03]  /*4f20*/  FMNMX.FTZ R0, R136, R0, !PT ;  /* 0x0000000088007209 */ /* 0x000fc60007810000 */
[----:B------:R-:W-:Y:S01]  /*4f30*/  HMMA.16816.F32 R40, R12, R78, RZ ;  /* 0x0000004e0c28723c */ /* 0x000fe200000018ff */
[----:B------:R-:W-:Y:S01]  /*4f40*/  FMNMX.FTZ R0, R161, R0, !PT ;  /* 0x00000000a1007209 */ /* 0x000fe20007810000 */
[----:B-1----:R-:W-:Y:S01]  /*4f50*/  FFMA.FTZ R2, R45, c[0x0][0x2d0], -R6 ;  /* 0x0000b4002d027a23 */ /* 0x002fe20000010806 */
[----:B---3--:R-:W-:Y:S02]  /*4f60*/  F2FP.PACK_AB R10, R176, R220 ;  /* 0x000000dcb00a723e */ /* 0x008fe400000000ff */
[----:B------:R-:W-:Y:S01]  /*4f70*/  FMNMX.FTZ R0, R160, R0, !PT ;  /* 0x00000000a0007209 */ /* 0x000fe20007810000 */
[----:B------:R1:W-:Y:S03]  /*4f80*/  MUFU.EX2 R169, R2 ;  /* 0x0000000200a97308 */ /* 0x0003e60000000800 */
[----:B------:R-:W-:-:S04]  /*4f90*/  FMNMX.FTZ R0, R144, R0, !PT ;  /* 0x0000000090007209 */ /* 0x000fc80007810000 */
[----:B------:R-:W-:-:S04]  /*4fa0*/  FMNMX.FTZ R0, R145, R0, !PT ;  /* 0x0000000091007209 */ /* 0x000fc80007810000 */
[----:B------:R-:W-:-:S04]  /*4fb0*/  FMNMX.FTZ R0, R207, R0, !PT ;  /* 0x00000000cf007209 */ /* 0x000fc80007810000 */
[----:B------:R-:W-:Y:S01]  /*4fc0*/  FMNMX.FTZ R0, R208, R0, !PT ;  /* 0x00000000d0007209 */ /* 0x000fe20007810000 */
[----:B-1----:R-:W-:Y:S02]  /*4fd0*/  FFMA.FTZ R2, R47, c[0x0][0x2d0], -R6 ;  /* 0x0000b4002f027a23 */ /* 0x002fe40000010806 */
[----:B------:R-:W-:Y:S01]  /*4fe0*/  HMMA.16816.F32 R44, R12, R94, RZ ;  /* 0x0000005e0c2c723c */ /* 0x000fe200000018ff */
[----:B------:R-:W-:Y:S01]  /*4ff0*/  FMNMX.FTZ R0, R211, R0, !PT ;  /* 0x00000000d3007209 */ /* 0x000fe20007810000 */
[----:B------:R1:W3:Y:S03]  /*5000*/  MUFU.EX2 R123, R2 ;  /* 0x00000002007b7308 */ /* 0x0002e60000000800 */
[----:B------:R-:W-:-:S04]  /*5010*/  FMNMX.FTZ R0, R232, R0, !PT ;  /* 0x00000000e8007209 */ /* 0x000fc80007810000 */
[----:B------:R-:W-:Y:S02]  /*5020*/  FMNMX.FTZ R0, R236, R0, !PT ;  /* 0x00000000ec007209 */ /* 0x000fe40007810000 */
[----:B-1----:R-:W-:Y:S01]  /*5030*/  FMNMX.FTZ R2, R116, R3, !PT ;  /* 0x0000000374027209 */ /* 0x002fe20007810000 */
[----:B------:R-:W-:Y:S01]  /*5040*/  FFMA.FTZ R3, R48, c[0x0][0x2d0], -R6 ;  /* 0x0000b40030037a23 */ /* 0x000fe20000010806 */
[----:B---3--:R-:W-:Y:S02]  /*5050*/  F2FP.PACK_AB R9, R123, R169 ;  /* 0x000000a97b09723e */ /* 0x008fe400000000ff */
[----:B------:R-:W-:Y:S01]  /*5060*/  FMNMX.FTZ R2, R115, R2, !PT ;  /* 0x0000000273027209 */ /* 0x000fe20007810000 */
[----:B------:R1:W-:Y:S03]  /*5070*/  MUFU.EX2 R148, R3 ;  /* 0x0000000300947308 */ /* 0x0003e60000000800 */
[----:B------:R-:W-:-:S04]  /*5080*/  FMNMX.FTZ R2, R119, R2, !PT ;  /* 0x0000000277027209 */ /* 0x000fc80007810000 */
[----:B------:R-:W-:Y:S01]  /*5090*/  FMNMX.FTZ R2, R124, R2, !PT ;  /* 0x000000027c027209 */ /* 0x000fe20007810000 */
[----:B-1----:R-:W-:Y:S02]  /*50a0*/  FFMA.FTZ R3, R49, c[0x0][0x2d0], -R6 ;  /* 0x0000b40031037a23 */ /* 0x002fe40000010806 */
[----:B------:R-:W-:Y:S02]  /*50b0*/  HMMA.16816.F32 R48, R12, R98, RZ ;  /* 0x000000620c30723c */ /* 0x000fe400000018ff */
[----:B------:R1:W3:Y:S02]  /*50c0*/  MUFU.EX2 R222, R3 ;  /* 0x0000000300de7308 */ /* 0x0002e40000000800 */
[----:B-1----:R-:W-:Y:S01]  /*50d0*/  FMNMX.FTZ R3, R126, R2, !PT ;  /* 0x000000027e037209 */ /* 0x002fe20007810000 */
[----:B------:R-:W-:Y:S01]  /*50e0*/  FFMA.FTZ R2, R56, c[0x0][0x2d0], -R7 ;  /* 0x0000b40038027a23 */ /* 0x000fe20000010807 */
[----:B---3--:R-:W-:Y:S02]  /*50f0*/  F2FP.PACK_AB R11, R222, R148 ;  /* 0x00000094de0b723e */ /* 0x008fe400000000ff */
[----:B------:R-:W-:-:S02]  /*5100*/  FMNMX.FTZ R3, R137, R3, !PT ;  /* 0x0000000389037209 */ /* 0x000fc40007810000 */
[----:B------:R1:W-:Y:S02]  /*5110*/  MUFU.EX2 R132, R2 ;  /* 0x0000000200847308 */ /* 0x0003e40000000800 */
[----:B------:R-:W-:Y:S01]  /*5120*/  FMNMX.FTZ R3, R139, R3, !PT ;  /* 0x000000038b037209 */ /* 0x000fe20007810000 */
[----:B--2---:R-:W-:Y:S03]  /*5130*/  HMMA.16816.F32 R52, R8, R104, R16 ;  /* 0x000000680834723c */ /* 0x004fe60000001810 */
[----:B------:R-:W-:-:S05]  /*5140*/  FMNMX.FTZ R3, R138, R3, !PT ;  /* 0x000000038a037209 */ /* 0x000fca0007810000 */
[----:B------:R-:W-:Y:S01]  /*5150*/  HMMA.16816.F32 R28, R8, R88, R20 ;  /* 0x00000058081c723c */ /* 0x000fe20000001814 */
[----:B-1----:R-:W-:-:S04]  /*5160*/  FFMA.FTZ R2, R57, c[0x0][0x2d0], -R7 ;  /* 0x0000b40039027a23 */ /* 0x002fc80000010807 */
[----:B------:R1:W2:Y:S03]  /*5170*/  MUFU.EX2 R162, R2 ;  /* 0x0000000200a27308 */ /* 0x0002a60000000800 */
[C---:B------:R-:W-:Y:S08]  /*5180*/  HMMA.16816.F32 R20, R8.reuse, R80, R24 ;  /* 0x000000500814723c */ /* 0x040ff00000001818 */
[----:B------:R-:W-:Y:S01]  /*5190*/  HMMA.16816.F32 R12, R8, R100, R32 ;  /* 0x00000064080c723c */ /* 0x000fe20000001820 */
[----:B-1----:R-:W-:Y:S01]  /*51a0*/  FMNMX.FTZ R2, R237, R0, !PT ;  /* 0x00000000ed027209 */ /* 0x002fe20007810000 */
[----:B------:R-:W-:-:S06]  /*51b0*/  FFMA.FTZ R0, R58, c[0x0][0x2d0], -R7 ;  /* 0x0000b4003a007a23 */ /* 0x000fcc0000010807 */
[C---:B------:R-:W-:Y:S01]  /*51c0*/  HMMA.16816.F32 R16, R8.reuse, R106, R36 ;  /* 0x0000006a0810723c */ /* 0x040fe20000001824 */
        /* <DEDUP_REMOVED lines=9> */
[----:B------:R1:W3:Y:S01]  /*5260*/  MUFU.EX2 R164, R3 ;  /* 0x0000000300a47308 */ /* 0x0002e20000000800 */
[----:B------:R-:W-:Y:S02]  /*5270*/  FMNMX.FTZ R0, R240, R0, !PT ;  /* 0x00000000f0007209 */ /* 0x000fe40007810000 */
[----:B------:R-:W-:Y:S02]  /*5280*/  FMNMX.FTZ R2, R199, R2, !PT ;  /* 0x00000002c7027209 */ /* 0x000fe40007810000 */
[----:B------:R-:W-:Y:S02]  /*5290*/  FMNMX.FTZ R0, R241, R0, !PT ;  /* 0x00000000f1007209 */ /* 0x000fe40007810000 */
[----:B------:R-:W-:Y:S02]  /*52a0*/  FMNMX.FTZ R2, R203, R2, !PT ;  /* 0x00000002cb027209 */ /* 0x000fe40007810000 */
[----:B------:R-:W-:-:S02]  /*52b0*/  FMNMX.FTZ R0, R243, R0, !PT ;  /* 0x00000000f3007209 */ /* 0x000fc40007810000 */
[----:B--2---:R-:W-:Y:S02]  /*52c0*/  F2FP.PACK_AB R8, R162, R132 ;  /* 0x00000084a208723e */ /* 0x004fe400000000ff */
[----:B------:R-:W-:Y:S01]  /*52d0*/  FMNMX.FTZ R0, R242, R0, !PT ;  /* 0x00000000f2007209 */ /* 0x000fe20007810000 */
[----:B-1----:R-:W-:Y:S01]  /*52e0*/  FFMA.FTZ R3, R69, c[0x0][0x2d0], -R7 ;  /* 0x0000b40045037a23 */ /* 0x002fe20000010807 */
[----:B---3--:R-:W-:-:S03]  /*52f0*/  F2FP.PACK_AB R10, R164, R141 ;  /* 0x0000008da40a723e */ /* 0x008fc600000000ff */
[----:B------:R-:W1:Y:S01]  /*5300*/  SHFL.BFLY PT, R4, R0, 0x2, 0x1f ;  /* 0x0c401f0000047f89 */ /* 0x000e6200000e0000 */
[----:B------:R2:W-:Y:S03]  /*5310*/  MUFU.EX2 R152, R3 ;  /* 0x0000000300987308 */ /* 0x0005e60000000800 */
[----:B------:R-:W-:Y:S01]  /*5320*/  LDSM.16.MT88.4 R68, [R213+0x1100] ;  /* 0x00110000d544783b */ /* 0x000fe20000004200 */
[----:B--2---:R-:W-:Y:S01]  /*5330*/  FMNMX.FTZ R3, R204, R2, !PT ;  /* 0x00000002cc037209 */ /* 0x004fe20007810000 */
[----:B------:R-:W-:Y:S02]  /*5340*/  FFMA.FTZ R2, R59, c[0x0][0x2d0], -R6 ;  /* 0x0000b4003b027a23 */ /* 0x000fe40000010806 */
[----:B------:R-:W-:Y:S01]  /*5350*/  LDSM.16.MT88.4 R56, [R215+0x1100] ;  /* 0x00110000d738783b */ /* 0x000fe20000004200 */
[----:B------:R-:W-:Y:S01]  /*5360*/  FMNMX.FTZ R3, R206, R3, !PT ;  /* 0x00000003ce037209 */ /* 0x000fe20007810000 */
[----:B------:R2:W-:Y:S01]  /*5370*/  MUFU.EX2 R122, R2 ;  /* 0x00000002007a7308 */ /* 0x0005e20000000800 */
[----:B-1----:R-:W-:-:S02]  /*5380*/  FMNMX.FTZ R0, R0, R4, !PT ;  /* 0x0000000400007209 */ /* 0x002fc40007810000 */
[----:B------:R-:W-:-:S03]  /*5390*/  FMNMX.FTZ R3, R234, R3, !PT ;  /* 0x00000003ea037209 */ /* 0x000fc60007810000 */
[----:B------:R-:W-:Y:S01]  /*53a0*/  SHFL.BFLY PT, R5, R0, 0x1, 0x1f ;  /* 0x0c201f0000057f89 */ /* 0x000fe200000e0000 */
[----:B------:R-:W-:-:S04]  /*53b0*/  FMNMX.FTZ R3, R235, R3, !PT ;  /* 0x00000003eb037209 */ /* 0x000fc80007810000 */
[----:B------:R-:W-:-:S04]  /*53c0*/  FMNMX.FTZ R3, R187, R3, !PT ;  /* 0x00000003bb037209 */ /* 0x000fc80007810000 */
[----:B------:R-:W-:Y:S01]  /*53d0*/  FMNMX.FTZ R3, R186, R3, !PT ;  /* 0x00000003ba037209 */ /* 0x000fe20007810000 */
[----:B--2---:R-:W-:-:S03]  /*53e0*/  FFMA.FTZ R2, R60, c[0x0][0x2d0], -R6 ;  /* 0x0000b4003c027a23 */ /* 0x004fc60000010806 */
[----:B------:R-:W-:Y:S01]  /*53f0*/  FMNMX.FTZ R3, R190, R3, !PT ;  /* 0x00000003be037209 */ /* 0x000fe20007810000 */
[----:B------:R1:W2:Y:S03]  /*5400*/  MUFU.EX2 R128, R2 ;  /* 0x0000000200807308 */ /* 0x0002a60000000800 */
[----:B------:R-:W-:-:S04]  /*5410*/  FMNMX.FTZ R3, R189, R3, !PT ;  /* 0x00000003bd037209 */ /* 0x000fc80007810000 */
[----:B------:R-:W-:-:S04]  /*5420*/  FMNMX.FTZ R3, R191, R3, !PT ;  /* 0x00000003bf037209 */ /* 0x000fc80007810000 */
[----:B------:R-:W-:Y:S01]  /*5430*/  FMNMX.FTZ R3, R188, R3, !PT ;  /* 0x00000003bc037209 */ /* 0x000fe20007810000 */
[----:B-1----:R-:W-:-:S04]  /*5440*/  FFMA.FTZ R2, R61, c[0x0][0x2d0], -R6 ;  /* 0x0000b4003d027a23 */ /* 0x002fc80000010806 */
[----:B------:R-:W1:Y:S01]  /*5450*/  SHFL.BFLY PT, R4, R3, 0x2, 0x1f ;  /* 0x0c401f0003047f89 */ /* 0x000e6200000e0000 */
[----:B--2---:R-:W-:Y:S01]  /*5460*/  F2FP.PACK_AB R9, R128, R122 ;  /* 0x0000007a8009723e */ /* 0x004fe200000000ff */
[----:B------:R2:W-:Y:S02]  /*5470*/  MUFU.EX2 R163, R2 ;  /* 0x0000000200a37308 */ /* 0x0005e40000000800 */
[----:B------:R-:W-:Y:S01]  /*5480*/  LDSM.16.MT88.4 R60, [R214+0x1100] ;  /* 0x00110000d63c783b */ /* 0x000fe20000004200 */
[----:B--2---:R-:W-:-:S05]  /*5490*/  FFMA.FTZ R2, R84, c[0x0][0x2d0], -R6 ;  /* 0x0000b40054027a23 */ /* 0x004fca0000010806 */
[----:B------:R2:W3:Y:S01]  /*54a0*/  MUFU.EX2 R153, R2 ;  /* 0x0000000200997308 */ /* 0x0004e20000000800 */
[----:B-1----:R-:W-:-:S05]  /*54b0*/  FMNMX.FTZ R3, R3, R4, !PT ;  /* 0x0000000403037209 */ /* 0x002fca0007810000 */
[----:B------:R-:W1:Y:S01]  /*54c0*/  SHFL.BFLY PT, R4, R3, 0x1, 0x1f ;  /* 0x0c201f0003047f89 */ /* 0x000e6200000e0000 */
[----:B--2---:R-:W-:Y:S01]  /*54d0*/  FFMA.FTZ R2, R112, c[0x0][0x2d0], -R7 ;  /* 0x0000b40070027a23 */ /* 0x004fe20000010807 */
[----:B---3--:R-:W-:-:S03]  /*54e0*/  F2FP.PACK_AB R11, R153, R163 ;  /* 0x000000a3990b723e */ /* 0x008fc600000000ff */
[----:B------:R2:W3:Y:S04]  /*54f0*/  MUFU.EX2 R173, R2 ;  /* 0x0000000200ad7308 */ /* 0x0004e80000000800 */
[----:B------:R-:W-:Y:S01]  /*5500*/  HMMA.16816.F32 R48, R8, R68, R52 ;  /* 0x000000440830723c */ /* 0x000fe20000001834 */
[----:B-1----:R-:W-:-:S06]  /*5510*/  FMNMX.FTZ R3, R3, R4, !PT ;  /* 0x0000000403037209 */ /* 0x002fcc0007810000 */
[----:B------:R-:W-:Y:S01]  /*5520*/  IMAD.MOV.U32 R54, RZ, RZ, R128 ;  /* 0x000000ffff367224 */ /* 0x000fe200078e0080 */
[----:B------:R-:W-:Y:S01]  /*5530*/  FMNMX.FTZ R128, R0, R5, !PT ;  /* 0x0000000500807209 */ /* 0x000fe20007810000 */
[----:B------:R-:W-:Y:S01]  /*5540*/  FFMA.FTZ R0, R111, c[0x0][0x2d0], -R6 ;  /* 0x0000b4006f007a23 */ /* 0x000fe20000010806 */
[C---:B------:R-:W-:Y:S01]  /*5550*/  HMMA.16816.F32 R40, R8.reuse, R60, R20 ;  /* 0x0000003c0828723c */ /* 0x040fe20000001814 */
[----:B------:R-:W-:Y:S01]  /*5560*/  IMAD.MOV.U32 R5, RZ, RZ, R133 ;  /* 0x000000ffff057224 */ /* 0x000fe200078e0085 */
[----:B------:R-:W-:Y:S01]  /*5570*/  FSETP.NEU.FTZ.AND P0, PT, R128, -INF , PT ;  /* 0xff8000008000780b */ /* 0x000fe20003f1d000 */
[----:B--2---:R-:W-:Y:S01]  /*5580*/  FFMA.FTZ R2, R117, c[0x0][0x2d0], -R7 ;  /* 0x0000b40075027a23 */ /* 0x004fe20000010807 */
[----:B------:R-:W-:Y:S01]  /*5590*/  MOV R111, R132 ;  /* 0x00000084006f7202 */ /* 0x000fe20000000f00 */
[----:B------:R-:W-:Y:S01]  /*55a0*/  IMAD.MOV.U32 R55, RZ, RZ, R123 ;  /* 0x000000ffff377224 */ /* 0x000fe200078e007b */
[----:B------:R-:W1:Y:S01]  /*55b0*/  LDSM.16.MT88.4 R132, [R216+0x1900] ;  /* 0x00190000d884783b */ /* 0x000e620000004200 */
[----:B------:R2:W4:Y:S01]  /*55c0*/  MUFU.EX2 R140, R2 ;  /* 0x00000002008c7308 */ /* 0x0005220000000800 */
[----:B------:R-:W-:Y:S01]  /*55d0*/  HMMA.16816.F32 R20, R8, R66, R36 ;  /* 0x000000420814723c */ /* 0x000fe20000001824 */
[----:B------:R-:W-:-:S06]  /*55e0*/  MOV R117, R168 ;  /* 0x000000a800757202 */ /* 0x000fcc0000000f00 */
[----:B---3--:R-:W-:Y:S01]  /*55f0*/  IMAD.MOV.U32 R36, RZ, RZ, R173 ;  /* 0x000000ffff247224 */ /* 0x008fe200078e00ad */
[----:B------:R-:W-:Y:S01]  /*5600*/  MOV R38, R122 ;  /* 0x0000007a00267202 */ /* 0x000fe20000000f00 */
[----:B------:R-:W-:Y:S01]  /*5610*/  IMAD.MOV.U32 R37, RZ, RZ, R121 ;  /* 0x000000ffff257224 */ /* 0x000fe200078e0079 */
[C---:B------:R-:W-:Y:S01]  /*5620*/  HMMA.16816.F32 R44, R8.reuse, R64, R28 ;  /* 0x00000040082c723c */ /* 0x040fe2000000181c */
[----:B--2---:R-:W-:Y:S02]  /*5630*/  FFMA.FTZ R2, R120, c[0x0][0x2d0], -R7 ;  /* 0x0000b40078027a23 */ /* 0x004fe40000010807 */
[----:B----4-:R-:W-:Y:S01]  /*5640*/  IMAD.MOV.U32 R53, RZ, RZ, R140 ;  /* 0x000000ffff357224 */ /* 0x010fe200078e008c */
[----:B------:R-:W-:Y:S01]  /*5650*/  LDSM.16.MT88.4 R120, [R214+0x1900] ;  /* 0x00190000d678783b */ /* 0x000fe20000004200 */
[----:B------:R2:W3:Y:S03]  /*5660*/  MUFU.EX2 R172, R2 ;  /* 0x0000000200ac7308 */ /* 0x0004e60000000800 */
[C---:B------:R-:W-:Y:S05]  /*5670*/  HMMA.16816.F32 R16, R8.reuse, R70, R16 ;  /* 0x000000460810723c */ /* 0x040fea0000001810 */
[----:B------:R4:W-:Y:S03]  /*5680*/  MUFU.EX2 R140, R0 ;  /* 0x00000000008c7308 */ /* 0x0009e60000000800 */
[----:B------:R-:W-:Y:S01]  /*5690*/  HMMA.16816.F32 R28, R8, R56, R12 ;  /* 0x00000038081c723c */ /* 0x000fe2000000180c */
[----:B--2---:R-:W-:-:S07]  /*56a0*/  FFMA.FTZ R2, R86, c[0x0][0x2d0], -R6 ;  /* 0x0000b40056027a23 */ /* 0x004fce0000010806 */
[----:B------:R-:W-:Y:S01]  /*56b0*/  HMMA.16816.F32 R24, R8, R62, R24 ;  /* 0x0000003e0818723c */ /* 0x000fe20000001818 */
[----:B---3--:R-:W-:Y:S01]  /*56c0*/  IMAD.MOV.U32 R39, RZ, RZ, R172 ;  /* 0x000000ffff277224 */ /* 0x008fe200078e00ac */
[----:B------:R2:W-:Y:S01]  /*56d0*/  MUFU.EX2 R112, R2 ;  /* 0x0000000200707308 */ /* 0x0005e20000000800 */
[----:B------:R-:W3:Y:S01]  /*56e0*/  LDSM.16.MT88.4 R172, [R215+0x1900] ;  /* 0x00190000d7ac783b */ /* 0x000ee20000004200 */
[----:B----4-:R-:W-:-:S04]  /*56f0*/  FFMA.FTZ R0, R113, c[0x0][0x2d0], -R6 ;  /* 0x0000b40071007a23 */ /* 0x010fc80000010806 */
[----:B------:R-:W-:Y:S02]  /*5700*/  HMMA.16816.F32 R12, R8, R58, R32 ;  /* 0x0000003a080c723c */ /* 0x000fe40000001820 */
[----:B------:R-:W4:Y:S05]  /*5710*/  MUFU.EX2 R248, R0 ;  /* 0x0000000000f87308 */ /* 0x000f2a0000000800 */
[----:B------:R-:W-:Y:S02]  /*5720*/  F2FP.PACK_AB R8, R36, R152 ;  /* 0x000000982408723e */ /* 0x000fe400000000ff */
[----:B------:R-:W-:Y:S01]  /*5730*/  F2FP.PACK_AB R10, R39, R53 ;  /* 0x00000035270a723e */ /* 0x000fe200000000ff */
[----:B--2---:R-:W-:-:S04]  /*5740*/  FFMA.FTZ R2, R110, c[0x0][0x2d0], -R6 ;  /* 0x0000b4006e027a23 */ /* 0x004fc80000010806 */
[----:B------:R2:W1:Y:S01]  /*5750*/  MUFU.EX2 R84, R2 ;  /* 0x0000000200547308 */ /* 0x0004620000000800 */
[----:B----4-:R-:W-:Y:S01]  /*5760*/  F2FP.PACK_AB R11, R248, R140 ;  /* 0x0000008cf80b723e */ /* 0x010fe200000000ff */
[----:B--2---:R-:W-:Y:S01]  /*5770*/  FMUL.FTZ R2, R128, c[0x0][0x2d0] ;  /* 0x0000b40080027a20 */ /* 0x004fe20000410000 */
[----:B-1----:R-:W-:-:S04]  /*5780*/  F2FP.PACK_AB R9, R84, R112 ;  /* 0x000000705409723e */ /* 0x002fc800000000ff */
[----:B------:R-:W-:Y:S02]  /*5790*/  FSEL R2, R2, RZ, P0 ;  /* 0x000000ff02027208 */ /* 0x000fe40000000000 */
[----:B------:R-:W-:Y:S01]  /*57a0*/  FSETP.NEU.FTZ.AND P0, PT, R3, -INF , PT ;  /* 0xff8000000300780b */ /* 0x000fe20003f1d000 */
[----:B------:R-:W-:Y:S02]  /*57b0*/  HMMA.16816.F32 R180, R8, R156, R48 ;  /* 0x0000009c08b4723c */ /* 0x000fe40000001830 */
[--C-:B------:R-:W-:Y:S02]  /*57c0*/  FFMA.FTZ R0, R85, c[0x0][0x2d0], -R2.reuse ;  /* 0x0000b40055007a23 */ /* 0x100fe40000010802 */
[----:B------:R-:W-:Y:S02]  /*57d0*/  FFMA.FTZ R4, R127, c[0x0][0x2d0], -R2 ;  /* 0x0000b4007f047a23 */ /* 0x000fe40000010802 */
[----:B------:R1:W-:Y:S01]  /*57e0*/  MUFU.EX2 R218, R0 ;  /* 0x0000000000da7308 */ /* 0x0003e20000000800 */
[----:B------:R-:W-:-:S02]  /*57f0*/  IMAD.MOV.U32 R49, RZ, RZ, R149 ;  /* 0x000000ffff317224 */ /* 0x000fc400078e0095 */
[----:B------:R-:W-:Y:S02]  /*5800*/  IMAD.MOV.U32 R48, RZ, RZ, R148 ;  /* 0x000000ffff307224 */ /* 0x000fe400078e0094 */
[C---:B------:R-:W-:Y:S01]  /*5810*/  HMMA.16816.F32 R148, R8.reuse, R158, R16 ;  /* 0x0000009e0894723c */ /* 0x040fe20000001810 */
[----:B------:R-:W-:Y:S02]  /*5820*/  IMAD.MOV.U32 R51, RZ, RZ, R176 ;  /* 0x000000ffff337224 */ /* 0x000fe400078e00b0 */
[----:B------:R-:W-:Y:S01]  /*5830*/  MUFU.EX2 R221, R4 ;  /* 0x0000000400dd7308 */ /* 0x000fe20000000800 */
[----:B------:R-:W-:Y:S02]  /*5840*/  IMAD.MOV.U32 R50, RZ, RZ, R169 ;  /* 0x000000ffff327224 */ /* 0x000fe400078e00a9 */
[----:B------:R-:W-:Y:S01]  /*5850*/  IMAD.MOV.U32 R127, RZ, RZ, R153 ;  /* 0x000000ffff7f7224 */ /* 0x000fe200078e0099 */
[----:B------:R-:W-:Y:S01]  /*5860*/  MOV R19, R164 ;  /* 0x000000a400137202 */ /* 0x000fe20000000f00 */
[----:B------:R-:W-:Y:S01]  /*5870*/  IMAD.MOV.U32 R18, RZ, RZ, R112 ;  /* 0x000000ffff127224 */ /* 0x000fe200078e0070 */
[----:B------:R-:W-:Y:S01]  /*5880*/  HMMA.16816.F32 R168, R8, R134, R20 ;  /* 0x0000008608a8723c */ /* 0x000fe20000001814 */
[----:B------:R-:W-:-:S02]  /*5890*/  IMAD.MOV.U32 R17, RZ, RZ, R84 ;  /* 0x000000ffff117224 */ /* 0x000fc400078e0054 */
[----:B-1----:R-:W-:-:S04]  /*58a0*/  FFMA.FTZ R0, R109, c[0x0][0x2d0], -R2 ;  /* 0x0000b4006d007a23 */ /* 0x002fc80000010802 */
[----:B------:R1:W2:Y:S01]  /*58b0*/  MUFU.EX2 R219, R0 ;  /* 0x0000000000db7308 */ /* 0x0002a20000000800 */
[----:B---3--:R-:W-:Y:S01]  /*58c0*/  HMMA.16816.F32 R176, R8, R172, R28 ;  /* 0x000000ac08b0723c */ /* 0x008fe2000000181c */
[----:B-1----:R-:W-:-:S06]  /*58d0*/  FFMA.FTZ R0, R114, c[0x0][0x2d0], -R2 ;  /* 0x0000b40072007a23 */ /* 0x002fcc0000010802 */
[----:B------:R1:W-:Y:S02]  /*58e0*/  MUFU.EX2 R52, R0 ;  /* 0x0000000000347308 */ /* 0x0003e40000000800 */
[----:B-1----:R-:W-:Y:S02]  /*58f0*/  FFMA.FTZ R0, R118, c[0x0][0x2d0], -R2 ;  /* 0x0000b40076007a23 */ /* 0x002fe40000010802 */
[----:B------:R-:W-:-:S04]  /*5900*/  IMAD.MOV.U32 R118, RZ, RZ, R165 ;  /* 0x000000ffff767224 */ /* 0x000fc800078e00a5 */
[----:B------:R1:W3:Y:S01]  /*5910*/  MUFU.EX2 R109, R0 ;  /* 0x00000000006d7308 */ /* 0x0002e20000000800 */
[----:B------:R-:W-:Y:S01]  /*5920*/  HMMA.16816.F32 R164, R8, R120, R40 ;  /* 0x0000007808a4723c */ /* 0x000fe20000001828 */
[----:B-1----:R-:W-:Y:S01]  /*5930*/  FFMA.FTZ R0, R125, c[0x0][0x2d0], -R2 ;  /* 0x0000b4007d007a23 */ /* 0x002fe20000010802 */
[----:B------:R-:W-:-:S06]  /*5940*/  MOV R125, R152 ;  /* 0x00000098007d7202 */ /* 0x000fcc0000000f00 */
[----:B------:R-:W-:Y:S01]  /*5950*/  HMMA.16816.F32 R152, R8, R132, R44 ;  /* 0x000000840898723c */ /* 0x000fe2000000182c */
[----:B------:R1:W-:Y:S02]  /*5960*/  MUFU.EX2 R110, R0 ;  /* 0x00000000006e7308 */ /* 0x0003e40000000800 */
[----:B-1----:R-:W-:-:S05]  /*5970*/  FMUL.FTZ R0, R3, c[0x0][0x2d0] ;  /* 0x0000b40003007a20 */ /* 0x002fca0000410000 */
[----:B------:R-:W-:-:S05]  /*5980*/  FSEL R0, R0, RZ, P0 ;  /* 0x000000ff00007208 */ /* 0x000fca0000000000 */
[--C-:B------:R-:W-:Y:S02]  /*5990*/  FFMA.FTZ R4, R87, c[0x0][0x2d0], -R0.reuse ;  /* 0x0000b40057047a23 */ /* 0x100fe40000010800 */
[----:B------:R-:W-:Y:S02]  /*59a0*/  HMMA.16816.F32 R84, R8, R174, R12 ;  /* 0x000000ae0854723c */ /* 0x000fe4000000180c */
[----:B------:R1:W-:Y:S02]  /*59b0*/  MUFU.EX2 R185, R4 ;  /* 0x0000000400b97308 */ /* 0x0003e40000000800 */
[----:B-1----:R-:W-:Y:S02]  /*59c0*/  FFMA.FTZ R4, R108, c[0x0][0x2d0], -R0 ;  /* 0x0000b4006c047a23 */ /* 0x002fe40000010800 */
[----:B------:R-:W-:-:S04]  /*59d0*/  IMAD.MOV.U32 R108, RZ, RZ, R18 ;  /* 0x000000ffff6c7224 */ /* 0x000fc800078e0012 */
[----:B------:R1:W4:Y:S02]  /*59e0*/  MUFU.EX2 R184, R4 ;  /* 0x0000000400b87308 */ /* 0x0003240000000800 */
[----:B-1----:R-:W-:Y:S02]  /*59f0*/  FFMA.FTZ R4, R116, c[0x0][0x2d0], -R0 ;  /* 0x0000b40074047a23 */ /* 0x002fe40000010800 */
[----:B------:R-:W-:-:S04]  /*5a00*/  IMAD.MOV.U32 R116, RZ, RZ, R49 ;  /* 0x000000ffff747224 */ /* 0x000fc800078e0031 */
[----:B------:R1:W-:Y:S02]  /*5a10*/  MUFU.EX2 R252, R4 ;  /* 0x0000000400fc7308 */ /* 0x0003e40000000800 */
[----:B-1----:R-:W-:Y:S02]  /*5a20*/  FFMA.FTZ R4, R115, c[0x0][0x2d0], -R0 ;  /* 0x0000b40073047a23 */ /* 0x002fe40000010800 */
[----:B------:R-:W-:Y:S04]  /*5a30*/  HMMA.16816.F32 R112, R8, R122, R24 ;  /* 0x0000007a0870723c */ /* 0x000fe80000001818 */
[----:B------:R1:W1:Y:S03]  /*5a40*/  MUFU.EX2 R250, R4 ;  /* 0x0000000400fa7308 */ /* 0x0002660000000800 */
[----:B--2---:R-:W-:-:S02]  /*5a50*/  F2FP.PACK_AB R8, R219, R218 ;  /* 0x000000dadb08723e */ /* 0x004fc400000000ff */
[----:B---3--:R-:W-:Y:S02]  /*5a60*/  F2FP.PACK_AB R10, R109, R52 ;  /* 0x000000346d0a723e */ /* 0x008fe400000000ff */
[----:B----4-:R-:W-:Y:S01]  /*5a70*/  F2FP.PACK_AB R9, R184, R185 ;  /* 0x000000b9b809723e */ /* 0x010fe200000000ff */
[----:B-1----:R-:W-:Y:S01]  /*5a80*/  FFMA.FTZ R4, R131, c[0x0][0x2d0], -R2 ;  /* 0x0000b40083047a23 */ /* 0x002fe20000010802 */
[----:B------:R-:W-:-:S03]  /*5a90*/  F2FP.PACK_AB R11, R250, R252 ;  /* 0x000000fcfa0b723e */ /* 0x000fc600000000ff */
[----:B------:R1:W-:Y:S04]  /*5aa0*/  MUFU.EX2 R251, R4 ;  /* 0x0000000400fb7308 */ /* 0x0003e80000000800 */
[C---:B------:R-:W-:Y:S07]  /*5ab0*/  HMMA.16816.F32 R24, R8.reuse, R76, RZ ;  /* 0x0000004c0818723c */ /* 0x040fee00000018ff */
[----:B------:R-:W-:Y:S01]  /*5ac0*/  IMAD.MOV.U32 R76, RZ, RZ, R248 ;  /* 0x000000ffff4c7224 */ /* 0x000fe200078e00f8 */
[----:B------:R-:W-:Y:S01]  /*5ad0*/  HMMA.16816.F32 R32, R8, R72, RZ ;  /* 0x000000480820723c */ /* 0x000fe200000018ff */
[----:B------:R-:W-:-:S02]  /*5ae0*/  IMAD.MOV.U32 R77, RZ, RZ, R38 ;  /* 0x000000ffff4d7224 */ /* 0x000fc400078e0026 */
[----:B-1----:R-:W-:Y:S02]  /*5af0*/  FFMA.FTZ R4, R136, c[0x0][0x2d0], -R2 ;  /* 0x0000b40088047a23 */ /* 0x002fe40000010802 */
[----:B------:R-:W-:Y:S02]  /*5b00*/  IMAD.MOV.U32 R136, RZ, RZ, R19 ;  /* 0x000000ffff887224 */ /* 0x000fe400078e0013 */
[----:B------:R1:W2:Y:S01]  /*5b10*/  MUFU.EX2 R249, R4 ;  /* 0x0000000400f97308 */ /* 0x0002a20000000800 */
[----:B------:R-:W-:Y:S01]  /*5b20*/  HMMA.16816.F32 R20, R8, R78, RZ ;  /* 0x0000004e0814723c */ /* 0x000fe200000018ff */
[----:B------:R-:W-:-:S06]  /*5b30*/  IMAD.MOV.U32 R73, RZ, RZ, R50 ;  /* 0x000000ffff497224 */ /* 0x000fcc00078e0032 */
[----:B------:R-:W-:Y:S01]  /*5b40*/  MOV R79, R39 ;  /* 0x00000027004f7202 */ /* 0x000fe20000000f00 */
[----:B------:R-:W-:Y:S01]  /*5b50*/  HMMA.16816.F32 R28, R8, R74, RZ ;  /* 0x0000004a081c723c */ /* 0x000fe200000018ff */
[----:B------:R-:W-:Y:S01]  /*5b60*/  IMAD.MOV.U32 R78, RZ, RZ, R111 ;  /* 0x000000ffff4e7224 */ /* 0x000fe200078e006f */
[----:B------:R-:W-:Y:S01]  /*5b70*/  MOV R111, R141 ;  /* 0x0000008d006f7202 */ /* 0x000fe20000000f00 */
[----:B-1----:R-:W-:-:S04]  /*5b80*/  FFMA.FTZ R4, R119, c[0x0][0x2d0], -R0 ;  /* 0x0000b40077047a23 */ /* 0x002fc80000010800 */
[----:B------:R-:W-:Y:S01]  /*5b90*/  MOV R75, R36 ;  /* 0x00000024004b7202 */ /* 0x000fe20000000f00 */
[----:B------:R-:W-:Y:S01]  /*5ba0*/  IMAD.MOV.U32 R74, RZ, RZ, R17 ;  /* 0x000000ffff4a7224 */ /* 0x000fe200078e0011 */
[----:B------:R-:W-:Y:S01]  /*5bb0*/  HMMA.16816.F32 R12, R8, R92, RZ ;  /* 0x0000005c080c723c */ /* 0x000fe200000018ff */
[----:B------:R1:W-:Y:S01]  /*5bc0*/  MUFU.EX2 R247, R4 ;  /* 0x0000000400f77308 */ /* 0x0003e20000000800 */
[----:B------:R-:W-:-:S06]  /*5bd0*/  MOV R119, R48 ;  /* 0x0000003000777202 */ /* 0x000fcc0000000f00 */
[C---:B------:R-:W-:Y:S07]  /*5be0*/  HMMA.16816.F32 R16, R8.reuse, R96, RZ ;  /* 0x000000600810723c */ /* 0x040fee00000018ff */
[----:B------:R-:W-:Y:S01]  /*5bf0*/  IMAD.MOV.U32 R97, RZ, RZ, R52 ;  /* 0x000000ffff617224 */ /* 0x000fe200078e0034 */
[----:B------:R-:W-:Y:S01]  /*5c00*/  HMMA.16816.F32 R40, R8, R94, RZ ;  /* 0x0000005e0828723c */ /* 0x000fe200000018ff */
[----:B-1----:R-:W-:Y:S02]  /*5c10*/  FFMA.FTZ R4, R124, c[0x0][0x2d0], -R0 ;  /* 0x0000b4007c047a23 */ /* 0x002fe40000010800 */
[----:B------:R-:W-:-:S02]  /*5c20*/  IMAD.MOV.U32 R124, RZ, RZ, R51 ;  /* 0x000000ffff7c7224 */ /* 0x000fc400078e0033 */
[----:B------:R1:W3:Y:S01]  /*5c30*/  MUFU.EX2 R246, R4 ;  /* 0x0000000400f67308 */ /* 0x0002e20000000800 */
[----:B------:R-:W-:Y:S02]  /*5c40*/  IMAD.MOV.U32 R52, RZ, RZ, R142 ;  /* 0x000000ffff347224 */ /* 0x000fe400078e008e */
[----:B-1----:R-:W-:Y:S02]  /*5c50*/  FFMA.FTZ R4, R126, c[0x0][0x2d0], -R0 ;  /* 0x0000b4007e047a23 */ /* 0x002fe40000010800 */
[----:B------:R-:W-:-:S03]  /*5c60*/  IMAD.MOV.U32 R126, RZ, RZ, R37 ;  /* 0x000000ffff7e7224 */ /* 0x000fc600078e0025 */
[----:B------:R1:W-:Y:S01]  /*5c70*/  MUFU.EX2 R248, R4 ;  /* 0x0000000400f87308 */ /* 0x0003e20000000800 */
[----:B------:R-:W-:Y:S07]  /*5c80*/  HMMA.16816.F32 R36, R8, R98, RZ ;  /* 0x000000620824723c */ /* 0x000fee00000018ff */
[----:B--2---:R-:W-:Y:S02]  /*5c90*/  F2FP.PACK_AB R10, R249, R251 ;  /* 0x000000fbf90a723e */ /* 0x004fe400000000ff */
[----:B---3--:R-:W-:-:S02]  /*5ca0*/  F2FP.PACK_AB R9, R246, R247 ;  /* 0x000000f7f609723e */ /* 0x008fc400000000ff */
[----:B------:R-:W-:Y:S01]  /*5cb0*/  MOV R99, R53 ;  /* 0x0000003500637202 */ /* 0x000fe20000000f00 */
[----:B------:R-:W-:Y:S02]  /*5cc0*/  IMAD.MOV.U32 R53, RZ, RZ, R143 ;  /* 0x000000ffff357224 */ /* 0x000fe400078e008f */
[----:B-1----:R-:W-:Y:S02]  /*5cd0*/  FFMA.FTZ R4, R137, c[0x0][0x2d0], -R0 ;  /* 0x0000b40089047a23 */ /* 0x002fe40000010800 */
[----:B------:R-:W-:Y:S02]  /*5ce0*/  IMAD.MOV.U32 R137, RZ, RZ, R110 ;  /* 0x000000ffff897224 */ /* 0x000fe400078e006e */
[----:B------:R1:W2:Y:S01]  /*5cf0*/  MUFU.EX2 R72, R4 ;  /* 0x0000000400487308 */ /* 0x0002a20000000800 */
[----:B------:R-:W-:Y:S02]  /*5d00*/  IMAD.MOV.U32 R110, RZ, RZ, R245 ;  /* 0x000000ffff6e7224 */ /* 0x000fe400078e00f5 */
[----:B------:R-:W-:Y:S01]  /*5d10*/  F2FP.PACK_AB R8, R221, R137 ;  /* 0x00000089dd08723e */ /* 0x000fe200000000ff */
[----:B-1----:R-:W-:Y:S01]  /*5d20*/  FFMA.FTZ R4, R193, c[0x0][0x2d0], -R7 ;  /* 0x0000b400c1047a23 */ /* 0x002fe20000010807 */
[----:B--2---:R-:W-:-:S03]  /*5d30*/  F2FP.PACK_AB R11, R72, R248 ;  /* 0x000000f8480b723e */ /* 0x004fc600000000ff */
[----:B------:R1:W-:Y:S04]  /*5d40*/  MUFU.EX2 R245, R4 ;  /* 0x0000000400f57308 */ /* 0x0003e80000000800 */
[C---:B------:R-:W-:Y:S08]  /*5d50*/  HMMA.16816.F32 R20, R8.reuse, R90, R20 ;  /* 0x0000005a0814723c */ /* 0x040ff00000001814 */
[----:B------:R-:W-:Y:S01]  /*5d60*/  HMMA.16816.F32 R48, R8, R104, R32 ;  /* 0x000000680830723c */ /* 0x000fe20000001820 */
[----:B-1----:R-:W-:-:S06]  /*5d70*/  FFMA.FTZ R4, R161, c[0x0][0x2d0], -R2 ;  /* 0x0000b400a1047a23 */ /* 0x002fcc0000010802 */
[----:B------:R-:W-:Y:S01]  /*5d80*/  IMAD.MOV.U32 R105, RZ, RZ, R140 ;  /* 0x000000ffff697224 */ /* 0x000fe200078e008c */
[----:B------:R1:W-:Y:S01]  /*5d90*/  MUFU.EX2 R90, R4 ;  /* 0x00000004005a7308 */ /* 0x0003e20000000800 */
[C---:B------:R-:W-:Y:S08]  /*5da0*/  HMMA.16816.F32 R44, R8.reuse, R88, R24 ;  /* 0x00000058082c723c */ /* 0x040ff00000001818 */
[----:B------:R-:W-:Y:S01]  /*5db0*/  HMMA.16816.F32 R32, R8, R80, R16 ;  /* 0x000000500820723c */ /* 0x000fe20000001810 */
[----:B-1----:R-:W-:-:S07]  /*5dc0*/  FFMA.FTZ R4, R160, c[0x0][0x2d0], -R2 ;  /* 0x0000b400a0047a23 */ /* 0x002fce0000010802 */
[C---:B------:R-:W-:Y:S01]  /*5dd0*/  HMMA.16816.F32 R24, R8.reuse, R100, R12 ;  /* 0x000000640818723c */ /* 0x040fe2000000180c */
[----:B------:R1:W2:Y:S07]  /*5de0*/  MUFU.EX2 R92, R4 ;  /* 0x00000004005c7308 */ /* 0x0002ae0000000800 */
[C---:B------:R-:W-:Y:S08]  /*5df0*/  HMMA.16816.F32 R28, R8.reuse, R106, R28 ;  /* 0x0000006a081c723c */ /* 0x040ff0000000181c */
        /* <DEDUP_REMOVED lines=25> */
[----:B------:R1:W2:Y:S02]  /*5f90*/  MUFU.EX2 R197, R4 ;  /* 0x0000000400c57308 */ /* 0x0002a40000000800 */
[C---:B------:R-:W-:Y:S07]  /*5fa0*/  HMMA.16816.F32 R140, R8.reuse, R68, R48 ;  /* 0x00000044088c723c */ /* 0x040fee0000001830 */
[----:B------:R-:W-:Y:S01]  /*5fb0*/  IMAD.MOV.U32 R50, RZ, RZ, R99 ;  /* 0x000000ffff327224 */ /* 0x000fe200078e0063 */
[----:B------:R-:W-:Y:S01]  /*5fc0*/  MOV R49, R97 ;  /* 0x0000006100317202 */ /* 0x000fe20000000f00 */
[----:B------:R-:W-:Y:S01]  /*5fd0*/  HMMA.16816.F32 R44, R8, R64, R44 ;  /* 0x00000040082c723c */ /* 0x000fe2000000182c */
[----:B------:R-:W-:Y:S01]  /*5fe0*/  IMAD.MOV.U32 R51, RZ, RZ, R105 ;  /* 0x000000ffff337224 */ /* 0x000fe200078e0069 */
[----:B------:R-:W-:Y:S01]  /*5ff0*/  MOV R68, R124 ;  /* 0x0000007c00447202 */ /* 0x000fe20000000f00 */
[----:B-1----:R-:W-:Y:S01]  /*6000*/  FFMA.FTZ R4, R196, c[0x0][0x2d0], -R7 ;  /* 0x0000b400c4047a23 */ /* 0x002fe20000010807 */
[----:B------:R-:W-:Y:S01]  /*6010*/  MOV R196, R76 ;  /* 0x0000004c00c47202 */ /* 0x000fe20000000f00 */
[----:B------:R-:W-:-:S02]  /*6020*/  IMAD.MOV.U32 R124, RZ, RZ, R108 ;  /* 0x000000ffff7c7224 */ /* 0x000fc400078e006c */
[----:B------:R1:W-:Y:S01]  /*6030*/  MUFU.EX2 R131, R4 ;  /* 0x0000000400837308 */ /* 0x0003e20000000800 */
[----:B------:R-:W-:Y:S01]  /*6040*/  MOV R64, R162 ;  /* 0x000000a200407202 */ /* 0x000fe20000000f00 */
[C---:B------:R-:W-:Y:S01]  /*6050*/  HMMA.16816.F32 R144, R8.reuse, R70, R28 ;  /* 0x000000460890723c */ /* 0x040fe2000000181c */
[----:B------:R-:W-:Y:S01]  /*6060*/  LDSM.16.MT88.4 R28, [R214+0x2100] ;  /* 0x00210000d61c783b */ /* 0x000fe20000004200 */
[----:B------:R-:W-:Y:S02]  /*6070*/  IMAD.MOV.U32 R65, RZ, RZ, R54 ;  /* 0x000000ffff417224 */ /* 0x000fe400078e0036 */
[----:B------:R-:W-:Y:S02]  /*6080*/  IMAD.MOV.U32 R69, RZ, RZ, R73 ;  /* 0x000000ffff457224 */ /* 0x000fe400078e0049 */
[----:B------:R-:W-:Y:S02]  /*6090*/  IMAD.MOV.U32 R48, RZ, RZ, R137 ;  /* 0x000000ffff307224 */ /* 0x000fe400078e0089 */
[----:B------:R-:W-:Y:S01]  /*60a0*/  HMMA.16816.F32 R104, R8, R60, R32 ;  /* 0x0000003c0868723c */ /* 0x000fe20000001820 */
[----:B------:R-:W4:Y:S01]  /*60b0*/  LDSM.16.MT88.4 R32, [R216+0x2100] ;  /* 0x00210000d820783b */ /* 0x000f220000004200 */
[----:B------:R-:W-:-:S02]  /*60c0*/  IMAD.MOV.U32 R70, RZ, RZ, R77 ;  /* 0x000000ffff467224 */ /* 0x000fc400078e004d */
[----:B------:R-:W-:Y:S02]  /*60d0*/  IMAD.MOV.U32 R71, RZ, RZ, R75 ;  /* 0x000000ffff477224 */ /* 0x000fe400078e004b */
[----:B-1----:R-:W-:Y:S02]  /*60e0*/  FFMA.FTZ R4, R200, c[0x0][0x2d0], -R7 ;  /* 0x0000b400c8047a23 */ /* 0x002fe40000010807 */
[----:B------:R-:W-:Y:S02]  /*60f0*/  IMAD.MOV.U32 R200, RZ, RZ, R79 ;  /* 0x000000ffffc87224 */ /* 0x000fe400078e004f */
[----:B------:R1:W1:Y:S01]  /*6100*/  MUFU.EX2 R193, R4 ;  /* 0x0000000400c17308 */ /* 0x0002620000000800 */
[----:B------:R-:W-:Y:S02]  /*6110*/  IMAD.MOV.U32 R73, RZ, RZ, R136 ;  /* 0x000000ffff497224 */ /* 0x000fe400078e0088 */
[----:B-1----:R-:W-:Y:S02]  /*6120*/  FFMA.FTZ R4, R201, c[0x0][0x2d0], -R7 ;  /* 0x0000b400c9047a23 */ /* 0x002fe40000010807 */
[----:B------:R-:W-:-:S03]  /*6130*/  IMAD.MOV.U32 R201, RZ, RZ, R78 ;  /* 0x000000ffffc97224 */ /* 0x000fc600078e004e */
[----:B------:R1:W-:Y:S02]  /*6140*/  MUFU.EX2 R99, R4 ;  /* 0x0000000400637308 */ /* 0x0003e40000000800 */
[----:B-1----:R-:W-:Y:S02]  /*6150*/  FFMA.FTZ R4, R202, c[0x0][0x2d0], -R7 ;  /* 0x0000b400ca047a23 */ /* 0x002fe40000010807 */
[----:B------:R-:W-:Y:S01]  /*6160*/  IMAD.MOV.U32 R202, RZ, RZ, R126 ;  /* 0x000000ffffca7224 */ /* 0x000fe200078e007e */
[----:B------:R-:W-:-:S03]  /*6170*/  MOV R126, R127 ;  /* 0x0000007f007e7202 */ /* 0x000fc60000000f00 */
[----:B------:R1:W-:Y:S01]  /*6180*/  MUFU.EX2 R97, R4 ;  /* 0x0000000400617308 */ /* 0x0003e20000000800 */
[----:B------:R-:W-:Y:S02]  /*6190*/  IMAD.MOV.U32 R127, RZ, RZ, R111 ;  /* 0x000000ffff7f7224 */ /* 0x000fe400078e006f */
[C---:B------:R-:W-:Y:S01]  /*61a0*/  HMMA.16816.F32 R108, R8.reuse, R62, R16 ;  /* 0x0000003e086c723c */ /* 0x040fe20000001810 */
[----:B------:R-:W-:Y:S01]  /*61b0*/  LDSM.16.MT88.4 R16, [R213+0x2900] ;  /* 0x00290000d510783b */ /* 0x000fe20000004200 */
[----:B-1----:R-:W-:Y:S02]  /*61c0*/  FFMA.FTZ R4, R192, c[0x0][0x2d0], -R6 ;  /* 0x0000b400c0047a23 */ /* 0x002fe40000010806 */
[----:B------:R-:W-:Y:S02]  /*61d0*/  IMAD.MOV.U32 R192, RZ, RZ, R163 ;  /* 0x000000ffffc07224 */ /* 0x000fe400078e00a3 */
[----:B------:R1:W-:Y:S02]  /*61e0*/  MUFU.EX2 R89, R4 ;  /* 0x0000000400597308 */ /* 0x0003e40000000800 */
[C---:B------:R-:W-:Y:S01]  /*61f0*/  HMMA.16816.F32 R160, R8.reuse, R66, R20 ;  /* 0x0000004208a0723c */ /* 0x040fe20000001814 */
[----:B------:R-:W3:Y:S06]  /*6200*/  LDSM.16.MT88.4 R20, [R215+0x2100] ;  /* 0x00210000d714783b */ /* 0x000eec0000004200 */
[----:B------:R-:W-:Y:S01]  /*6210*/  IMAD.MOV.U32 R67, RZ, RZ, R55 ;  /* 0x000000ffff437224 */ /* 0x000fe200078e0037 */
[----:B------:R-:W-:Y:S01]  /*6220*/  MOV R66, R70 ;  /* 0x0000004600427202 */ /* 0x000fe20000000f00 */
[----:B------:R-:W-:Y:S01]  /*6230*/  HMMA.16816.F32 R52, R8, R56, R24 ;  /* 0x000000380834723c */ /* 0x000fe20000001818 */
[----:B------:R-:W3:Y:S01]  /*6240*/  LDSM.16.MT88.4 R24, [R216+0x2900] ;  /* 0x00290000d818783b */ /* 0x000ee20000004200 */
[----:B------:R-:W-:-:S03]  /*6250*/  IMAD.MOV.U32 R70, RZ, RZ, R222 ;  /* 0x000000ffff467224 */ /* 0x000fc600078e00de */
[----:B------:R3:W5:Y:S01]  /*6260*/  LDL.LU R222, [R1+0x60] ;  /* 0x0000600001de7983 */ /* 0x0007620000300800 */
[----:B-1----:R-:W-:Y:S02]  /*6270*/  FFMA.FTZ R4, R195, c[0x0][0x2d0], -R6 ;  /* 0x0000b400c3047a23 */ /* 0x002fe40000010806 */
[----:B------:R-:W-:Y:S01]  /*6280*/  HMMA.16816.F32 R56, R8, R58, R12 ;  /* 0x0000003a0838723c */ /* 0x000fe2000000180c */
[----:B------:R-:W-:Y:S01]  /*6290*/  IMAD.MOV.U32 R195, RZ, RZ, R202 ;  /* 0x000000ffffc37224 */ /* 0x000fe200078e00ca */
[----:B------:R1:W1:Y:S01]  /*62a0*/  MUFU.EX2 R88, R4 ;  /* 0x0000000400587308 */ /* 0x0002620000000800 */
[----:B------:R-:W-:-:S04]  /*62b0*/  MOV R202, R50 ;  /* 0x0000003200ca7202 */ /* 0x000fc80000000f00 */
[----:B--2---:R-:W-:Y:S02]  /*62c0*/  F2FP.PACK_AB R8, R197, R245 ;  /* 0x000000f5c508723e */ /* 0x004fe400000000ff */
[----:B------:R-:W-:Y:S01]  /*62d0*/  F2FP.PACK_AB R10, R193, R131 ;  /* 0x00000083c10a723e */ /* 0x000fe200000000ff */
[----:B-1----:R-:W-:Y:S01]  /*62e0*/  FFMA.FTZ R4, R194, c[0x0][0x2d0], -R6 ;  /* 0x0000b400c2047a23 */ /* 0x002fe20000010806 */
[----:B------:R-:W-:-:S03]  /*62f0*/  F2FP.PACK_AB R9, R88, R89 ;  /* 0x000000595809723e */ /* 0x000fc600000000ff */
[----:B------:R1:W-:Y:S02]  /*6300*/  MUFU.EX2 R83, R4 ;  /* 0x0000000400537308 */ /* 0x0003e40000000800 */
[----:B-1----:R-:W-:-:S06]  /*6310*/  FFMA.FTZ R4, R198, c[0x0][0x2d0], -R6 ;  /* 0x0000b400c6047a23 */ /* 0x002fcc0000010806 */
[----:B------:R1:W2:Y:S02]  /*6320*/  MUFU.EX2 R81, R4 ;  /* 0x0000000400517308 */ /* 0x0002a40000000800 */
[----:B-1----:R-:W-:Y:S01]  /*6330*/  FFMA.FTZ R4, R230, c[0x0][0x2d0], -R7 ;  /* 0x0000b400e6047a23 */ /* 0x002fe20000010807 */
[----:B--2---:R-:W-:Y:S01]  /*6340*/  F2FP.PACK_AB R11, R81, R83 ;  /* 0x00000053510b723e */ /* 0x004fe200000000ff */
[----:B------:R-:W-:-:S04]  /*6350*/  IMAD.MOV.U32 R50, RZ, RZ, R43 ;  /* 0x000000ffff327224 */ /* 0x000fc800078e002b */
[----:B------:R1:W-:Y:S01]  /*6360*/  MUFU.EX2 R82, R4 ;  /* 0x0000000400527308 */ /* 0x0003e20000000800 */
[----:B------:R-:W-:Y:S01]  /*6370*/  FFMA.FTZ R7, R233, c[0x0][0x2d0], -R7 ;  /* 0x0000b400e9077a23 */ /* 0x000fe20000010807 */
[----:B---3--:R-:W-:Y:S01]  /*6380*/  HMMA.16816.F32 R136, R8, R36, R180 ;  /* 0x000000240888723c */ /* 0x008fe200000018b4 */
[----:B------:R-:W-:Y:S01]  /*6390*/  IMAD.MOV.U32 R43, RZ, RZ, R118 ;  /* 0x000000ffff2b7224 */ /* 0x000fe200078e0076 */
[----:B------:R-:W-:-:S04]  /*63a0*/  MOV R198, R50 ;  /* 0x0000003200c67202 */ /* 0x000fc80000000f00 */
[----:B------:R-:W-:Y:S01]  /*63b0*/  MUFU.EX2 R80, R7 ;  /* 0x0000000700507308 */ /* 0x000fe20000000800 */
[----:B------:R-:W-:Y:S01]  /*63c0*/  IMAD.MOV.U32 R182, RZ, RZ, R65 ;  /* 0x000000ffffb67224 */ /* 0x000fe200078e0041 */
[C---:B------:R-:W-:Y:S01]  /*63d0*/  HMMA.16816.F32 R148, R8.reuse, R38, R148 ;  /* 0x000000260894723c */ /* 0x040fe20000001894 */
[----:B------:R-:W-:Y:S02]  /*63e0*/  IMAD.MOV.U32 R65, RZ, RZ, R74 ;  /* 0x000000ffff417224 */ /* 0x000fe400078e004a */
[----:B------:R-:W-:Y:S02]  /*63f0*/  IMAD.MOV.U32 R181, RZ, RZ, R64 ;  /* 0x000000ffffb57224 */ /* 0x000fe400078e0040 */
[----:B-1----:R-:W-:Y:S01]  /*6400*/  FFMA.FTZ R4, R205, c[0x0][0x2d0], -R6 ;  /* 0x0000b400cd047a23 */ /* 0x002fe20000010806 */
[----:B------:R-:W-:Y:S01]  /*6410*/  MOV R205, R192 ;  /* 0x000000c000cd7202 */ /* 0x000fe20000000f00 */
[----:B------:R-:W-:Y:S01]  /*6420*/  IMAD.MOV.U32 R192, RZ, RZ, R48 ;  /* 0x000000ffffc07224 */ /* 0x000fe200078e0030 */
[----:B----4-:R-:W-:Y:S01]  /*6430*/  HMMA.16816.F32 R152, R8, R32, R152 ;  /* 0x000000200898723c */ /* 0x010fe20000001898 */
[----:B------:R1:W-:Y:S01]  /*6440*/  MUFU.EX2 R79, R4 ;  /* 0x00000004004f7308 */ /* 0x0003e20000000800 */
[----:B------:R-:W-:-:S06]  /*6450*/  IMAD.MOV.U32 R64, RZ, RZ, R49 ;  /* 0x000000ffff407224 */ /* 0x000fcc00078e0031 */
[C---:B------:R-:W-:Y:S08]  /*6460*/  HMMA.16816.F32 R100, R8.reuse, R34, R168 ;  /* 0x000000220864723c */ /* 0x040ff000000018a8 */
[----:B------:R-:W-:Y:S01]  /*6470*/  HMMA.16816.F32 R164, R8, R28, R164 ;  /* 0x0000001c08a4723c */ /* 0x000fe200000018a4 */
[----:B-1----:R-:W-:-:S04]  /*6480*/  FFMA.FTZ R4, R209, c[0x0][0x2d0], -R6 ;  /* 0x0000b400d1047a23 */ /* 0x002fc80000010806 */
[----:B------:R1:W2:Y:S02]  /*6490*/  MUFU.EX2 R78, R4 ;  /* 0x00000004004e7308 */ /* 0x0002a40000000800 */
[----:B-1----:R-:W-:Y:S02]  /*64a0*/  FFMA.FTZ R4, R210, c[0x0][0x2d0], -R6 ;  /* 0x0000b400d2047a23 */ /* 0x002fe40000010806 */
[----:B------:R-:W-:-:S04]  /*64b0*/  IMAD.MOV.U32 R48, RZ, RZ, R41 ;  /* 0x000000ffff307224 */ /* 0x000fc800078e0029 */
[----:B------:R1:W-:Y:S01]  /*64c0*/  MUFU.EX2 R77, R4 ;  /* 0x00000004004d7308 */ /* 0x0003e20000000800 */
[----:B------:R-:W-:Y:S02]  /*64d0*/  IMAD.MOV.U32 R41, RZ, RZ, R73 ;  /* 0x000000ffff297224 */ /* 0x000fe400078e0049 */
[----:B------:R-:W-:Y:S01]  /*64e0*/  IMAD.MOV.U32 R49, RZ, RZ, R42 ;  /* 0x000000ffff317224 */ /* 0x000fe200078e002a */
[----:B------:R-:W-:Y:S01]  /*64f0*/  HMMA.16816.F32 R112, R8, R30, R112 ;  /* 0x0000001e0870723c */ /* 0x000fe20000001870 */
[----:B------:R-:W-:Y:S02]  /*6500*/  FFMA.FTZ R6, R229, c[0x0][0x2d0], -R6 ;  /* 0x0000b400e5067a23 */ /* 0x000fe40000010806 */
[--C-:B-1----:R-:W-:Y:S01]  /*6510*/  FFMA.FTZ R4, R207, c[0x0][0x2d0], -R2.reuse ;  /* 0x0000b400cf047a23 */ /* 0x102fe20000010802 */
[----:B------:R-:W-:Y:S01]  /*6520*/  MOV R233, R41 ;  /* 0x0000002900e97202 */ /* 0x000fe20000000f00 */
[----:B------:R-:W-:Y:S01]  /*6530*/  IMAD.MOV.U32 R42, RZ, RZ, R119 ;  /* 0x000000ffff2a7224 */ /* 0x000fe200078e0077 */
[----:B------:R-:W1:Y:S08]  /*6540*/  MUFU.EX2 R76, R6 ;  /* 0x00000006004c7308 */ /* 0x000e700000000800 */
[----:B------:R3:W-:Y:S02]  /*6550*/  MUFU.EX2 R75, R4 ;  /* 0x00000004004b7308 */ /* 0x0007e40000000800 */
[----:B---3--:R-:W-:-:S02]  /*6560*/  FFMA.FTZ R4, R208, c[0x0][0x2d0], -R2 ;  /* 0x0000b400d0047a23 */ /* 0x008fc40000010802 */
[----:B------:R-:W-:-:S04]  /*6570*/  IMAD.MOV.U32 R208, RZ, RZ, R67 ;  /* 0x000000ffffd07224 */ /* 0x000fc800078e0043 */
[----:B------:R3:W4:Y:S01]  /*6580*/  MUFU.EX2 R74, R4 ;  /* 0x00000004004a7308 */ /* 0x0007220000000800 */
[----:B------:R-:W-:Y:S02]  /*6590*/  IMAD.MOV.U32 R67, RZ, RZ, R201 ;  /* 0x000000ffff437224 */ /* 0x000fe400078e00c9 */
[----:B------:R-:W-:Y:S01]  /*65a0*/  IMAD.MOV.U32 R201, RZ, RZ, R51 ;  /* 0x000000ffffc97224 */ /* 0x000fe200078e0033 */
[----:B------:R-:W-:Y:S01]  /*65b0*/  MOV R51, R126 ;  /* 0x0000007e00337202 */ /* 0x000fe20000000f00 */
[----:B------:R-:W-:Y:S02]  /*65c0*/  IMAD.MOV.U32 R126, RZ, RZ, R117 ;  /* 0x000000ffff7e7224 */ /* 0x000fe400078e0075 */
[----:B---3--:R-:W-:Y:S01]  /*65d0*/  FFMA.FTZ R4, R211, c[0x0][0x2d0], -R2 ;  /* 0x0000b400d3047a23 */ /* 0x008fe20000010802 */
[----:B------:R-:W-:Y:S01]  /*65e0*/  MOV R211, R40 ;  /* 0x0000002800d37202 */ /* 0x000fe20000000f00 */
[----:B------:R-:W-:Y:S01]  /*65f0*/  IMAD.MOV.U32 R40, RZ, RZ, R124 ;  /* 0x000000ffff287224 */ /* 0x000fe200078e007c */
[----:B------:R-:W-:Y:S01]  /*6600*/  MOV R124, R116 ;  /* 0x00000074007c7202 */ /* 0x000fe20000000f00 */
[----:B------:R3:W-:Y:S01]  /*6610*/  MUFU.EX2 R73, R4 ;  /* 0x0000000400497308 */ /* 0x0007e20000000800 */
[----:B------:R-:W-:Y:S01]  /*6620*/  HMMA.16816.F32 R116, R8, R20, R176 ;  /* 0x000000140874723c */ /* 0x000fe200000018b0 */
[----:B------:R-:W-:-:S02]  /*6630*/  IMAD.MOV.U32 R230, RZ, RZ, R51 ;  /* 0x000000ffffe67224 */ /* 0x000fc400078e0033 */
[----:B------:R-:W-:-:S04]  /*6640*/  IMAD.MOV.U32 R194, RZ, RZ, R40 ;  /* 0x000000ffffc27224 */ /* 0x000fc800078e0028 */
[----:B------:R-:W-:Y:S01]  /*6650*/  MOV R179, R195 ;  /* 0x000000c300b37202 */ /* 0x000fe20000000f00 */
[----:B------:R-:W-:Y:S01]  /*6660*/  IMAD.MOV.U32 R195, RZ, RZ, R71 ;  /* 0x000000ffffc37224 */ /* 0x000fe200078e0047 */
[----:B------:R-:W-:Y:S01]  /*6670*/  HMMA.16816.F32 R8, R8, R22, R84 ;  /* 0x000000160808723c */ /* 0x000fe20000001854 */
[----:B---3--:R-:W-:Y:S02]  /*6680*/  FFMA.FTZ R4, R232, c[0x0][0x2d0], -R2 ;  /* 0x0000b400e8047a23 */ /* 0x008fe40000010802 */
[----:B------:R-:W-:Y:S02]  /*6690*/  IMAD.MOV.U32 R232, RZ, RZ, R48 ;  /* 0x000000ffffe87224 */ /* 0x000fe400078e0030 */
[----:B------:R3:W1:Y:S01]  /*66a0*/  MUFU.EX2 R71, R4 ;  /* 0x0000000400477308 */ /* 0x0006620000000800 */
[----:B------:R-:W-:Y:S02]  /*66b0*/  IMAD.MOV.U32 R207, RZ, RZ, R42 ;  /* 0x000000ffffcf7224 */ /* 0x000fe400078e002a */
[----:B------:R-:W-:-:S02]  /*66c0*/  IMAD.MOV.U32 R87, RZ, RZ, R43 ;  /* 0x000000ffff577224 */ /* 0x000fc400078e002b */
[----:B------:R-:W4:Y:S01]  /*66d0*/  LDSM.16.MT88.4 R40, [R214+0x2900] ;  /* 0x00290000d628783b */ /* 0x000f220000004200 */
[----:B---3--:R-:W-:Y:S02]  /*66e0*/  FFMA.FTZ R4, R199, c[0x0][0x2d0], -R0 ;  /* 0x0000b400c7047a23 */ /* 0x008fe40000010800 */
[----:B------:R-:W-:Y:S02]  /*66f0*/  IMAD.MOV.U32 R199, RZ, RZ, R49 ;  /* 0x000000ffffc77224 */ /* 0x000fe400078e0031 */
[----:B------:R-:W3:Y:S01]  /*6700*/  LDSM.16.MT88.4 R48, [R215+0x2900] ;  /* 0x00290000d730783b */ /* 0x000ee20000004200 */
[----:B------:R-:W-:Y:S02]  /*6710*/  F2FP.PACK_AB R168, R97, R99 ;  /* 0x0000006361a8723e */ /* 0x000fe400000000ff */
[----:B--2---:R-:W-:Y:S02]  /*6720*/  F2FP.PACK_AB R169, R78, R79 ;  /* 0x0000004f4ea9723e */ /* 0x004fe400000000ff */
[----:B------:R-:W-:-:S02]  /*6730*/  F2FP.PACK_AB R170, R80, R82 ;  /* 0x0000005250aa723e */ /* 0x000fc400000000ff */
[----:B-1----:R-:W-:Y:S02]  /*6740*/  F2FP.PACK_AB R171, R76, R77 ;  /* 0x0000004d4cab723e */ /* 0x002fe400000000ff */
[----:B------:R-:W-:Y:S02]  /*6750*/  MOV R176, R69 ;  /* 0x0000004500b07202 */ /* 0x000fe40000000f00 */
[----:B------:R1:W-:Y:S01]  /*6760*/  MUFU.EX2 R69, R4 ;  /* 0x0000000400457308 */ /* 0x0003e20000000800 */
[----:B------:R-:W-:Y:S02]  /*6770*/  MOV R210, R70 ;  /* 0x0000004600d27202 */ /* 0x000fe40000000f00 */
[C---:B------:R-:W-:Y:S08]  /*6780*/  HMMA.16816.F32 R136, R168.reuse, R16, R136 ;  /* 0x00000010a888723c */ /* 0x040ff00000001888 */
[----:B------:R-:W-:Y:S01]  /*6790*/  HMMA.16816.F32 R148, R168, R18, R148 ;  /* 0x00000012a894723c */ /* 0x000fe20000001894 */
[----:B-1----:R-:W-:-:S07]  /*67a0*/  FFMA.FTZ R4, R203, c[0x0][0x2d0], -R0 ;  /* 0x0000b400cb047a23 */ /* 0x002fce0000010800 */
[C---:B------:R-:W-:Y:S01]  /*67b0*/  HMMA.16816.F32 R152, R168.reuse, R24, R152 ;  /* 0x00000018a898723c */ /* 0x040fe20000001898 */
[----:B------:R1:W2:Y:S07]  /*67c0*/  MUFU.EX2 R70, R4 ;  /* 0x0000000400467308 */ /* 0x0002ae0000000800 */
[C---:B------:R-:W-:Y:S08]  /*67d0*/  HMMA.16816.F32 R100, R168.reuse, R26, R100 ;  /* 0x0000001aa864723c */ /* 0x040ff00000001864 */
[----:B----4-:R-:W-:Y:S01]  /*67e0*/  HMMA.16816.F32 R164, R168, R40, R164 ;  /* 0x00000028a8a4723c */ /* 0x010fe200000018a4 */
[----:B-1----:R-:W-:-:S07]  /*67f0*/  FFMA.FTZ R4, R204, c[0x0][0x2d0], -R0 ;  /* 0x0000b400cc047a23 */ /* 0x002fce0000010800 */
[C---:B------:R-:W-:Y:S01]  /*6800*/  HMMA.16816.F32 R112, R168.reuse, R42, R112 ;  /* 0x0000002aa870723c */ /* 0x040fe20000001870 */
[----:B------:R1:W-:Y:S07]  /*6810*/  MUFU.EX2 R61, R4 ;  /* 0x00000004003d7308 */ /* 0x0003ee0000000800 */
[C---:B---3--:R-:W-:Y:S08]  /*6820*/  HMMA.16816.F32 R116, R168.reuse, R48, R116 ;  /* 0x00000030a874723c */ /* 0x048ff00000001874 */
[----:B------:R-:W-:Y:S01]  /*6830*/  HMMA.16816.F32 R168, R168, R50, R8 ;  /* 0x00000032a8a8723c */ /* 0x000fe20000001808 */
[----:B-1----:R-:W-:-:S06]  /*6840*/  FFMA.FTZ R4, R206, c[0x0][0x2d0], -R0 ;  /* 0x0000b400ce047a23 */ /* 0x002fcc0000010800 */
[----:B------:R-:W-:-:S04]  /*6850*/  FFMA.FTZ R8, R236, c[0x0][0x2d0], -R2 ;  /* 0x0000b400ec087a23 */ /* 0x000fc80000010802 */
[----:B------:R1:W-:Y:S01]  /*6860*/  MUFU.EX2 R62, R8 ;  /* 0x00000008003e7308 */ /* 0x0003e20000000800 */
[----:B------:R-:W-:Y:S01]  /*6870*/  MOV R178, R192 ;  /* 0x000000c000b27202 */ /* 0x000fe20000000f00 */
[----:B------:R-:W-:-:S06]  /*6880*/  IMAD.MOV.U32 R192, RZ, RZ, R65 ;  /* 0x000000ffffc07224 */ /* 0x000fcc00078e0041 */
[----:B------:R-:W3:Y:S01]  /*6890*/  MUFU.EX2 R60, R4 ;  /* 0x00000004003c7308 */ /* 0x000ee20000000800 */
[----:B-1----:R-:W-:-:S07]  /*68a0*/  FFMA.FTZ R8, R237, c[0x0][0x2d0], -R2 ;  /* 0x0000b400ed087a23 */ /* 0x002fce0000010802 */
[----:B------:R1:W4:Y:S01]  /*68b0*/  MUFU.EX2 R63, R8 ;  /* 0x00000008003f7308 */ /* 0x0003220000000800 */
[----:B------:R-:W-:Y:S02]  /*68c0*/  IMAD.MOV.U32 R180, RZ, RZ, R66 ;  /* 0x000000ffffb47224 */ /* 0x000fe400078e0042 */
[----:B------:R-:W-:Y:S02]  /*68d0*/  IMAD.MOV.U32 R209, RZ, RZ, R67 ;  /* 0x000000ffffd17224 */ /* 0x000fe400078e0043 */
[----:B-1----:R-:W-:-:S04]  /*68e0*/  FFMA.FTZ R8, R238, c[0x0][0x2d0], -R2 ;  /* 0x0000b400ee087a23 */ /* 0x002fc80000010802 */
[----:B------:R1:W-:Y:S01]  /*68f0*/  MUFU.EX2 R65, R8 ;  /* 0x0000000800417308 */ /* 0x0003e20000000800 */
[----:B------:R-:W-:Y:S01]  /*6900*/  IMAD.MOV.U32 R203, RZ, RZ, R5 ;  /* 0x000000ffffcb7224 */ /* 0x000fe200078e0005 */
[----:B------:R-:W-:Y:S02]  /*6910*/  F2FP.PACK_AB R4, R74, R75 ;  /* 0x0000004b4a04723e */ /* 0x000fe400000000ff */
[----:B------:R-:W-:Y:S02]  /*6920*/  F2FP.PACK_AB R6, R71, R73 ;  /* 0x000000494706723e */ /* 0x000fe400000000ff */
[----:B--2---:R-:W-:Y:S01]  /*6930*/  F2FP.PACK_AB R5, R70, R69 ;  /* 0x000000454605723e */ /* 0x004fe200000000ff */
[----:B-1----:R-:W-:-:S04]  /*6940*/  FFMA.FTZ R8, R239, c[0x0][0x2d0], -R2 ;  /* 0x0000b400ef087a23 */ /* 0x002fc80000010802 */
[----:B------:R1:W2:Y:S01]  /*6950*/  MUFU.EX2 R66, R8 ;  /* 0x0000000800427308 */ /* 0x0002a20000000800 */
[----:B---3--:R-:W-:Y:S01]  /*6960*/  F2FP.PACK_AB R7, R60, R61 ;  /* 0x0000003d3c07723e */ /* 0x008fe200000000ff */
[----:B------:R-:W-:Y:S02]  /*6970*/  IMAD.MOV.U32 R229, RZ, RZ, R68 ;  /* 0x000000ffffe57224 */ /* 0x000fe400078e0044 */
[----:B-1----:R-:W-:-:S04]  /*6980*/  FFMA.FTZ R8, R240, c[0x0][0x2d0], -R2 ;  /* 0x0000b400f0087a23 */ /* 0x002fc80000010802 */
[----:B------:R1:W-:Y:S01]  /*6990*/  MUFU.EX2 R67, R8 ;  /* 0x0000000800437308 */ /* 0x0003e20000000800 */
[C---:B------:R-:W-:Y:S08]  /*69a0*/  HMMA.16816.F32 R140, R4.reuse, R156, R140 ;  /* 0x0000009c048c723c */ /* 0x040ff0000000188c */
[----:B------:R-:W-:Y:S01]  /*69b0*/  HMMA.16816.F32 R144, R4, R158, R144 ;  /* 0x0000009e0490723c */ /* 0x000fe20000001890 */
[----:B-1----:R-:W-:-:S04]  /*69c0*/  FFMA.FTZ R8, R241, c[0x0][0x2d0], -R2 ;  /* 0x0000b400f1087a23 */ /* 0x002fc80000010802 */
[----:B------:R1:W-:Y:S03]  /*69d0*/  MUFU.EX2 R68, R8 ;  /* 0x0000000800447308 */ /* 0x0003e60000000800 */
[----:B------:R-:W-:Y:S01]  /*69e0*/  HMMA.16816.F32 R156, R4, R132, R44 ;  /* 0x00000084049c723c */ /* 0x000fe2000000182c */
[----:B------:R-:W-:Y:S02]  /*69f0*/  IMAD.MOV.U32 R177, RZ, RZ, R64 ;  /* 0x000000ffffb17224 */ /* 0x000fe400078e0040 */
[----:B-1----:R-:W-:-:S04]  /*6a00*/  FFMA.FTZ R8, R234, c[0x0][0x2d0], -R0 ;  /* 0x0000b400ea087a23 */ /* 0x002fc80000010800 */
[----:B------:R1:W-:Y:S02]  /*6a10*/  MUFU.EX2 R44, R8 ;  /* 0x00000008002c7308 */ /* 0x0003e40000000800 */
[----:B-1----:R-:W-:-:S06]  /*6a20*/  FFMA.FTZ R8, R235, c[0x0][0x2d0], -R0 ;  /* 0x0000b400eb087a23 */ /* 0x002fcc0000010800 */
[----:B------:R1:W3:Y:S02]  /*6a30*/  MUFU.EX2 R45, R8 ;  /* 0x00000008002d7308 */ /* 0x0002e40000000800 */
[----:B-1----:R-:W-:-:S06]  /*6a40*/  FFMA.FTZ R8, R187, c[0x0][0x2d0], -R0 ;  /* 0x0000b400bb087a23 */ /* 0x002fcc0000010800 */
[----:B------:R1:W-:Y:S02]  /*6a50*/  MUFU.EX2 R64, R8 ;  /* 0x0000000800407308 */ /* 0x0003e40000000800 */
[----:B-1----:R-:W-:-:S06]  /*6a60*/  FFMA.FTZ R8, R186, c[0x0][0x2d0], -R0 ;  /* 0x0000b400ba087a23 */ /* 0x002fcc0000010800 */
[----:B------:R1:W1:Y:S01]  /*6a70*/  MUFU.EX2 R47, R8 ;  /* 0x00000008002f7308 */ /* 0x0002620000000800 */
        /* <DEDUP_REMOVED lines=9> */
[----:B----4-:R-:W-:Y:S01]  /*6b10*/  F2FP.PACK_AB R4, R63, R62 ;  /* 0x0000003e3f04723e */ /* 0x010fe200000000ff */
[----:B--2---:R-:W-:Y:S01]  /*6b20*/  FFMA.FTZ R2, R190, c[0x0][0x2d0], -R0 ;  /* 0x0000b400be027a23 */ /* 0x004fe20000010800 */
[----:B------:R-:W-:-:S02]  /*6b30*/  F2FP.PACK_AB R6, R66, R65 ;  /* 0x000000414206723e */ /* 0x000fc400000000ff */
[----:B---3--:R-:W-:Y:S02]  /*6b40*/  F2FP.PACK_AB R5, R45, R44 ;  /* 0x0000002c2d05723e */ /* 0x008fe400000000ff */
[----:B------:R-:W-:Y:S01]  /*6b50*/  F2FP.PACK_AB R7, R47, R64 ;  /* 0x000000402f07723e */ /* 0x000fe200000000ff */
[----:B------:R1:W2:Y:S01]  /*6b60*/  MUFU.EX2 R46, R2 ;  /* 0x00000002002e7308 */ /* 0x0002a20000000800 */
[----:B------:R-:W-:-:S05]  /*6b70*/  MOV R84, R125 ;  /* 0x0000007d00547202 */ /* 0x000fca0000000f00 */
[----:B------:R-:W-:Y:S01]  /*6b80*/  HMMA.16816.F32 R140, R4, R36, R140 ;  /* 0x00000024048c723c */ /* 0x000fe2000000188c */
[----:B------:R-:W-:Y:S01]  /*6b90*/  MOV R86, R126 ;  /* 0x0000007e00567202 */ /* 0x000fe20000000f00 */
[----:B------:R-:W-:Y:S02]  /*6ba0*/  IMAD.MOV.U32 R85, RZ, RZ, R124 ;  /* 0x000000ffff557224 */ /* 0x000fe400078e007c */
[----:B-1----:R-:W-:-:S04]  /*6bb0*/  FFMA.FTZ R2, R189, c[0x0][0x2d0], -R0 ;  /* 0x0000b400bd027a23 */ /* 0x002fc80000010800 */
[----:B------:R1:W3:Y:S01]  /*6bc0*/  MUFU.EX2 R37, R2 ;  /* 0x0000000200257308 */ /* 0x0002e20000000800 */
[----:B------:R-:W-:Y:S01]  /*6bd0*/  HMMA.16816.F32 R156, R4, R32, R156 ;  /* 0x00000020049c723c */ /* 0x000fe2000000189c */
[--C-:B-1----:R-:W-:Y:S02]  /*6be0*/  FFMA.FTZ R2, R191, c[0x0][0x2d0], -R0.reuse ;  /* 0x0000b400bf027a23 */ /* 0x102fe40000010800 */
[----:B------:R-:W-:-:S04]  /*6bf0*/  FFMA.FTZ R0, R188, c[0x0][0x2d0], -R0 ;  /* 0x0000b400bc007a23 */ /* 0x000fc80000010800 */
[----:B------:R1:W4:Y:S01]  /*6c00*/  MUFU.EX2 R36, R2 ;  /* 0x0000000200247308 */ /* 0x0003220000000800 */
[----:B------:R-:W-:Y:S07]  /*6c10*/  HMMA.16816.F32 R144, R4, R38, R144 ;  /* 0x000000260490723c */ /* 0x000fee0000001890 */
[----:B------:R2:W2:Y:S01]  /*6c20*/  MUFU.EX2 R32, R0 ;  /* 0x0000000000207308 */ /* 0x0004a20000000800 */
[----:B-1----:R-:W-:Y:S01]  /*6c30*/  FADD.FTZ R2, R84, R203 ;  /* 0x000000cb54027221 */ /* 0x002fe20000010000 */
[----:B------:R-:W-:Y:S01]  /*6c40*/  MOV R203, R86 ;  /* 0x0000005600cb7202 */ /* 0x000fe20000000f00 */
[----:B------:R-:W-:Y:S01]  /*6c50*/  IMAD.MOV.U32 R84, RZ, RZ, R85 ;  /* 0x000000ffff547224 */ /* 0x000fe200078e0055 */
[----:B------:R-:W-:Y:S01]  /*6c60*/  MOV R86, R179 ;  /* 0x000000b300567202 */ /* 0x000fe20000000f00 */
[----:B------:R-:W-:-:S02]  /*6c70*/  FADD.FTZ R2, R217, R2 ;  /* 0x00000002d9027221 */ /* 0x000fc40000010000 */
[----:B--2---:R-:W-:Y:S01]  /*6c80*/  FADD.FTZ R0, R84, R203 ;  /* 0x000000cb54007221 */ /* 0x004fe20000010000 */
[----:B------:R-:W-:Y:S03]  /*6c90*/  HMMA.16816.F32 R160, R4, R34, R160 ;  /* 0x0000002204a0723c */ /* 0x000fe600000018a0 */
[----:B------:R-:W-:Y:S02]  /*6ca0*/  FADD.FTZ R0, R212, R0 ;  /* 0x00000000d4007221 */ /* 0x000fe40000010000 */
[----:B------:R-:W-:-:S03]  /*6cb0*/  IMAD.MOV.U32 R85, RZ, RZ, R177 ;  /* 0x000000ffff557224 */ /* 0x000fc600078e00b1 */
[----:B------:R-:W-:Y:S01]  /*6cc0*/  HMMA.16816.F32 R104, R4, R28, R104 ;  /* 0x0000001c0468723c */ /* 0x000fe20000001868 */
[----:B------:R-:W-:Y:S02]  /*6cd0*/  FADD.FTZ R2, R86, R2 ;  /* 0x0000000256027221 */ /* 0x000fe40000010000 */
[----:B------:R-:W-:-:S05]  /*6ce0*/  FADD.FTZ R0, R87, R0 ;  /* 0x0000000057007221 */ /* 0x000fca0000010000 */
[----:B------:R-:W-:Y:S01]  /*6cf0*/  HMMA.16816.F32 R108, R4, R30, R108 ;  /* 0x0000001e046c723c */ /* 0x000fe2000000186c */
[----:B------:R-:W-:-:S07]  /*6d00*/  IMAD.MOV.U32 R177, RZ, RZ, R178 ;  /* 0x000000ffffb17224 */ /* 0x000fce00078e00b2 */
[----:B------:R-:W-:Y:S01]  /*6d10*/  HMMA.16816.F32 R12, R4, R20, R12 ;  /* 0x00000014040c723c */ /* 0x000fe2000000180c */
[----:B------:R-:W-:-:S07]  /*6d20*/  IMAD.MOV.U32 R178, RZ, RZ, R211 ;  /* 0x000000ffffb27224 */ /* 0x000fce00078e00d3 */
[----:B------:R-:W-:Y:S01]  /*6d30*/  HMMA.16816.F32 R8, R4, R22, R8 ;  /* 0x000000160408723c */ /* 0x000fe20000001808 */
[----:B------:R-:W-:-:S06]  /*6d40*/  FADD.FTZ R2, R232, R2 ;  /* 0x00000002e8027221 */ /* 0x000fcc0000010000 */
[----:B------:R-:W-:Y:S02]  /*6d50*/  FADD.FTZ R6, R218, R219 ;  /* 0x000000dbda067221 */ /* 0x000fe40000010000 */
[----:B------:R-:W-:Y:S02]  /*6d60*/  FADD.FTZ R5, R176, R0 ;  /* 0x00000000b0057221 */ /* 0x000fe40000010000 */
[----:B------:R-:W-:Y:S02]  /*6d70*/  FADD.FTZ R6, R85, R6 ;  /* 0x0000000655067221 */ /* 0x000fe40000010000 */
[----:B------:R-:W-:Y:S02]  /*6d80*/  FADD.FTZ R0, R185, R184 ;  /* 0x000000b8b9007221 */ /* 0x000fe40000010000 */
[----:B------:R-:W-:Y:S02]  /*6d90*/  FADD.FTZ R6, R199, R6 ;  /* 0x00000006c7067221 */ /* 0x000fe40000010000 */
[----:B------:R-:W-:-:S02]  /*6da0*/  IMAD.MOV.U32 R179, RZ, RZ, R208 ;  /* 0x000000ffffb37224 */ /* 0x000fc400078e00d0 */
[----:B------:R-:W-:Y:S01]  /*6db0*/  FADD.FTZ R4, R178, R2 ;  /* 0x00000002b2047221 */ /* 0x000fe20000010000 */
[----:B------:R-:W-:Y:S01]  /*6dc0*/  MOV R211, R221 ;  /* 0x000000dd00d37202 */ /* 0x000fe20000000f00 */
[----:B------:R-:W-:Y:S01]  /*6dd0*/  FADD.FTZ R2, R252, R0 ;  /* 0x00000000fc027221 */ /* 0x000fe20000010000 */
[----:B------:R1:W5:Y:S01]  /*6de0*/  LDL.LU R221, [R1+0x5c] ;  /* 0x00005c0001dd7983 */ /* 0x0003620000300800 */
[----:B------:R-:W-:Y:S02]  /*6df0*/  FADD.FTZ R6, R177, R6 ;  /* 0x00000006b1067221 */ /* 0x000fe40000010000 */
[----:B------:R-:W-:Y:S02]  /*6e00*/  FADD.FTZ R0, R179, R5 ;  /* 0x00000005b3007221 */ /* 0x000fe40000010000 */
[----:B------:R-:W-:Y:S02]  /*6e10*/  FADD.FTZ R2, R250, R2 ;  /* 0x00000002fa027221 */ /* 0x000fe40000010000 */
[----:B------:R-:W-:-:S02]  /*6e20*/  IMAD.MOV.U32 R208, RZ, RZ, R220 ;  /* 0x000000ffffd07224 */ /* 0x000fc400078e00dc */
        /* <DEDUP_REMOVED lines=20> */
[----:B------:R-:W-:Y:S02]  /*6f70*/  IMAD.MOV.U32 R183, RZ, RZ, R127 ;  /* 0x000000ffffb77224 */ /* 0x000fe400078e007f */
        /* <DEDUP_REMOVED lines=51> */
[----:B---3--:R-:W-:Y:S02]  /*72b0*/  FADD.FTZ R0, R37, R0 ;  /* 0x0000000025007221 */ /* 0x008fe40000010000 */
[----:B------:R-:W-:Y:S02]  /*72c0*/  FADD.FTZ R5, R82, R4 ;  /* 0x0000000452057221 */ /* 0x000fe40000010000 */
[----:B------:R-:W-:Y:S02]  /*72d0*/  FADD.FTZ R4, R77, R7 ;  /* 0x000000074d047221 */ /* 0x000fe40000010000 */
[----:B------:R-:W-:Y:S02]  /*72e0*/  FADD.FTZ R2, R53, R6 ;  /* 0x0000000635027221 */ /* 0x000fe40000010000 */
[----:B----4-:R-:W-:-:S02]  /*72f0*/  FADD.FTZ R0, R36, R0 ;  /* 0x0000000024007221 */ /* 0x010fc40000010000 */
[----:B------:R-:W-:Y:S02]  /*7300*/  FADD.FTZ R5, R80, R5 ;  /* 0x0000000550057221 */ /* 0x000fe40000010000 */
[----:B------:R-:W-:Y:S02]  /*7310*/  FADD.FTZ R4, R76, R4 ;  /* 0x000000044c047221 */ /* 0x000fe40000010000 */
[----:B------:R-:W-:Y:S02]  /*7320*/  FADD.FTZ R2, R52, R2 ;  /* 0x0000000234027221 */ /* 0x000fe40000010000 */
        /* <DEDUP_REMOVED lines=37> */
.L_x_897:
[----:B------:R-:W-:Y:S02]  /*7580*/  UISETP.NE.AND UP0, UPT, UR6, 0x1, UPT ;  /* 0x000000010600788c */ /* 0x000fe4000bf05270 */
[----:B------:R-:W-:Y:S02]  /*7590*/  ULDC.64 UR4, c[0x0][0x330] ;  /* 0x0000cc0000047ab9 */ /* 0x000fe40000000a00 */
[----:B------:R-:W-:-:S07]  /*75a0*/  UIMAD.WIDE.U32 UR16, UR14, UR4, URZ ;  /* 0x000000040e1072a5 */ /* 0x000fce000f8e003f */
[----:B------:R-:W-:Y:S02]  /*75b0*/  @UP0 UMOV UR15, UR17 ;  /* 0x00000011000f0c82 */ /* 0x000fe40008000000 */
[----:B------:R-:W-:Y:S02]  /*75c0*/  @UP0 USHF.R.U32.HI UR14, URZ, UR5, UR15 ;  /* 0x000000053f0e0299 */ /* 0x000fe4000801160f */
.L_x_898:
[----:B------:R-:W-:Y:S02]  /*75d0*/  ULDC UR4, c[0x0][0x32c] ;  /* 0x0000cb0000047ab9 */ /* 0x000fe40000000800 */
[----:B------:R-:W-:-:S04]  /*75e0*/  UIMAD UR4, UR14, UR6, UR4 ;  /* 0x000000060e0472a4 */ /* 0x000fc8000f8e0204 */
[----:B------:R-:W-:-:S04]  /*75f0*/  UISETP.LT.AND UP0, UPT, UR7, UR4, UPT ;  /* 0x000000040700728c */ /* 0x000fc8000bf01270 */
[----:B------:R-:W-:-:S04]  /*7600*/  USEL UR7, UR7, UR4, UP0 ;  /* 0x0000000407077287 */ /* 0x000fc80008000000 */
.L_x_896:
        /* <DEDUP_REMOVED lines=16> */
[----:B------:R1:W-:Y:S02]  /*7710*/  @P0 STL [R1+0x1c], R0 ;  /* 0x00001c0001000387 */ /* 0x0003e40000100800 */
.L_x_916:
[----:B------:R-:W-:Y:S04]  /*7720*/  DEPBAR.LE SB0, 0x0 ;  /* 0x000080000000791a */ /* 0x000fe80000000000 */
[----:B------:R-:W-:Y:S01]  /*7730*/  BAR.SYNC.DEFER_BLOCKING 0x0 ;  /* 0x0000000000007b1d */ /* 0x000fe20000010000 */
[C---:B------:R-:W-:Y:S01]  /*7740*/  ISETP.LT.AND P0, PT, R229.reuse, UR8, PT ;  /* 0x00000008e5007c0c */ /* 0x040fe2000bf01270 */
[----:B------:R-:W-:Y:S11]  /*7750*/  IMAD.MOV.U32 R230, RZ, RZ, c[0x0][0x1e0] ;  /* 0x00007800ffe67624 */ /* 0x000ff600078e00ff */
[----:B------:R-:W-:Y:S01]  /*7760*/  @!UPT UIADD3 URZ, URZ, URZ, URZ ;  /* 0x0000003f3f3ff290 */ /* 0x000fe2000fffe03f */
[----:B-1----:R-:W-:Y:S01]  /*7770*/  @!P0 SHF.R.S32.HI R0, RZ, 0x1f, R229 ;  /* 0x0000001fff008819 */ /* 0x002fe200000114e5 */
[C---:B------:R-:W-:Y:S04]  /*7780*/  @!P0 IMAD.WIDE.U32 R2, R229.reuse, c[0x0][0x208], RZ ;  /* 0x00008200e5028a25 */ /* 0x040fe800078e00ff */
[----:B------:R-:W-:Y:S04]  /*7790*/  @!P0 IMAD R0, R0, c[0x0][0x208], RZ ;  /* 0x0000820000008a24 */ /* 0x000fe800078e02ff */
[----:B------:R-:W-:Y:S01]  /*77a0*/  @!P0 IMAD R0, R229, c[0x0][0x20c], R0 ;  /* 0x00008300e5008a24 */ /* 0x000fe200078e0200 */
[----:B-----5:R-:W-:Y:S03]  /*77b0*/  LDSM.16.M88.4 R96, [R219+0x6100] ;  /* 0x00610000db60783b */ /* 0x020fe60000000200 */
[----:B------:R-:W-:Y:S03]  /*77c0*/  @!P0 IMAD.IADD R0, R3, 0x1, R0 ;  /* 0x0000000103008824 */ /* 0x000fe600078e0200 */
[----:B------:R-:W1:Y:S01]  /*77d0*/  LDSM.16.M88.4 R16, [R212+0x3100] ;  /* 0x00310000d410783b */ /* 0x000e620000000200 */
[----:B------:R-:W-:Y:S05]  /*77e0*/  @!P0 IMAD R0, R0, 0x60, RZ ;  /* 0x0000006000008824 */ /* 0x000fea00078e02ff */
[----:B------:R-:W2:Y:S06]  /*77f0*/  LDSM.16.M88.4 R92, [R219+0x8100] ;  /* 0x00810000db5c783b */ /* 0x000eac0000000200 */
[----:B------:R-:W3:Y:S06]  /*7800*/  LDL.64 R192, [R1+0x30] ;  /* 0x0000300001c07983 */ /* 0x000eec0000100a00 */
[----:B------:R-:W3:Y:S06]  /*7810*/  LDL.64 R128, [R1+0x40] ;  /* 0x0000400001807983 */ /* 0x000eec0000100a00 */
[----:B------:R-:W4:Y:S06]  /*7820*/  LDSM.16.M88.4 R32, [R212+0x3900] ;  /* 0x00390000d420783b */ /* 0x000f2c0000000200 */
[----:B------:R-:W3:Y:S06]  /*7830*/  LDL.64 R234, [R1+0x28] ;  /* 0x0000280001ea7983 */ /* 0x000eec0000100a00 */
[----:B------:R-:W4:Y:S01]  /*7840*/  LDSM.16.M88.4 R48, [R212+0x4100] ;  /* 0x00410000d430783b */ /* 0x000f220000000200 */
[-C--:B-1----:R-:W-:Y:S05]  /*7850*/  HMMA.16816.F32 R4, R96, R16.reuse, RZ ;  /* 0x000000106004723c */ /* 0x082fea00000018ff */
[----:B------:R-:W3:Y:S03]  /*7860*/  LDL.64 R232, [R1+0x38] ;  /* 0x0000380001e87983 */ /* 0x000ee60000100a00 */
[C---:B--2---:R-:W-:Y:S03]  /*7870*/  HMMA.16816.F32 R8, R92.reuse, R16, RZ ;  /* 0x000000105c08723c */ /* 0x044fe600000018ff */
[----:B------:R-:W1:Y:S06]  /*7880*/  LDSM.16.M88.4 R64, [R212+0x4900] ;  /* 0x00490000d440783b */ /* 0x000e6c0000000200 */
[----:B------:R-:W2:Y:S01]  /*7890*/  LDL R135, [R1+0x1c] ;  /* 0x00001c0001877983 */ /* 0x000ea20000100800 */
[-C--:B------:R-:W-:Y:S05]  /*78a0*/  HMMA.16816.F32 R12, R92, R18.reuse, RZ ;  /* 0x000000125c0c723c */ /* 0x080fea00000018ff */
[----:B------:R-:W1:Y:S03]  /*78b0*/  LDSM.16.M88.4 R80, [R212+0x5100] ;  /* 0x00510000d450783b */ /* 0x000e660000000200 */
[C---:B------:R-:W-:Y:S03]  /*78c0*/  HMMA.16816.F32 R16, R96.reuse, R18, RZ ;  /* 0x000000126010723c */ /* 0x040fe600000018ff */
[----:B------:R-:W1:Y:S05]  /*78d0*/  LDSM.16.M88.4 R172, [R212+0x5900] ;  /* 0x00590000d4ac783b */ /* 0x000e6a0000000200 */
[-C--:B----4-:R-:W-:Y:S01]  /*78e0*/  HMMA.16816.F32 R20, R96, R32.reuse, RZ ;  /* 0x000000206014723c */ /* 0x090fe200000018ff */
[----:B------:R-:W-:Y:S06]  /*78f0*/  LDSM.16.M88.4 R176, [R222+0x6100] ;  /* 0x00610000deb0783b */ /* 0x000fec0000000200 */
[----:B------:R-:W4:Y:S01]  /*7900*/  LDSM.16.M88.4 R180, [R223] ;  /* 0x00000000dfb4783b */ /* 0x000f220000000200 */
[C---:B------:R-:W-:Y:S05]  /*7910*/  HMMA.16816.F32 R24, R92.reuse, R32, RZ ;  /* 0x000000205c18723c */ /* 0x040fea00000018ff */
[----:B------:R-:W1:Y:S03]  /*7920*/  LDSM.16.M88.4 R184, [R222+0x8100] ;  /* 0x00810000deb8783b */ /* 0x000e660000000200 */
[-C--:B------:R-:W-:Y:S03]  /*7930*/  HMMA.16816.F32 R28, R92, R34.reuse, RZ ;  /* 0x000000225c1c723c */ /* 0x080fe600000018ff */
[----:B------:R-:W1:Y:S05]  /*7940*/  LDSM.16.M88.4 R188, [R228] ;  /* 0x00000000e4bc783b */ /* 0x000e6a0000000200 */
[C---:B------:R-:W-:Y:S08]  /*7950*/  HMMA.16816.F32 R32, R96.reuse, R34, RZ ;  /* 0x000000226020723c */ /* 0x040ff000000018ff */
[-C--:B------:R-:W-:Y:S08]  /*7960*/  HMMA.16816.F32 R36, R96, R48.reuse, RZ ;  /* 0x000000306024723c */ /* 0x080ff000000018ff */
[C---:B------:R-:W-:Y:S08]  /*7970*/  HMMA.16816.F32 R40, R92.reuse, R48, RZ ;  /* 0x000000305c28723c */ /* 0x040ff000000018ff */
        /* <DEDUP_REMOVED lines=15> */
[-C--:B----4-:R-:W-:Y:S08]  /*7a70*/  HMMA.16816.F32 R4, R176, R180.reuse, R4 ;  /* 0x000000b4b004723c */ /* 0x090ff00000001804 */
[C---:B------:R-:W-:Y:S08]  /*7a80*/  HMMA.16816.F32 R8, R184.reuse, R180, R8 ;  /* 0x000000b4b808723c */ /* 0x040ff00000001808 */
[-C--:B------:R-:W-:Y:S08]  /*7a90*/  HMMA.16816.F32 R12, R184, R182.reuse, R12 ;  /* 0x000000b6b80c723c */ /* 0x080ff0000000180c */
[C---:B------:R-:W-:Y:S01]  /*7aa0*/  HMMA.16816.F32 R16, R176.reuse, R182, R16 ;  /* 0x000000b6b010723c */ /* 0x040fe20000001810 */
[----:B------:R-:W4:Y:S07]  /*7ab0*/  LDSM.16.M88.4 R180, [R226] ;  /* 0x00000000e2b4783b */ /* 0x000f2e0000000200 */
[-C--:B------:R-:W-:Y:S08]  /*7ac0*/  HMMA.16816.F32 R20, R176, R188.reuse, R20 ;  /* 0x000000bcb014723c */ /* 0x080ff00000001814 */
[C---:B------:R-:W-:Y:S08]  /*7ad0*/  HMMA.16816.F32 R24, R184.reuse, R188, R24 ;  /* 0x000000bcb818723c */ /* 0x040ff00000001818 */
[-C--:B------:R-:W-:Y:S08]  /*7ae0*/  HMMA.16816.F32 R28, R184, R190.reuse, R28 ;  /* 0x000000beb81c723c */ /* 0x080ff0000000181c */
[C---:B------:R-:W-:Y:S01]  /*7af0*/  HMMA.16816.F32 R32, R176.reuse, R190, R32 ;  /* 0x000000beb020723c */ /* 0x040fe20000001820 */
[----:B------:R-:W2:Y:S07]  /*7b00*/  LDSM.16.M88.4 R188, [R225] ;  /* 0x00000000e1bc783b */ /* 0x000eae0000000200 */
[-C--:B-1----:R-:W-:Y:S08]  /*7b10*/  HMMA.16816.F32 R36, R176, R172.reuse, R36 ;  /* 0x000000acb024723c */ /* 0x082ff00000001824 */
[C---:B------:R-:W-:Y:S08]  /*7b20*/  HMMA.16816.F32 R40, R184.reuse, R172, R40 ;  /* 0x000000acb828723c */ /* 0x040ff00000001828 */
[-C--:B------:R-:W-:Y:S04]  /*7b30*/  HMMA.16816.F32 R44, R184, R174.reuse, R44 ;  /* 0x000000aeb82c723c */ /* 0x080fe8000000182c */
[----:B---3--:R-:W-:Y:S04]  /*7b40*/  @!P0 IMAD.MOV.U32 R129, RZ, RZ, R193 ;  /* 0x000000ffff818224 */ /* 0x008fe800078e00c1 */
[C---:B------:R-:W-:Y:S01]  /*7b50*/  HMMA.16816.F32 R48, R176.reuse, R174, R48 ;  /* 0x000000aeb030723c */ /* 0x040fe20000001830 */
[----:B------:R-:W1:Y:S03]  /*7b60*/  LDSM.16.M88.4 R192, [R224] ;  /* 0x00000000e0c0783b */ /* 0x000e660000000200 */
[----:B------:R-:W-:Y:S04]  /*7b70*/  @!P0 IMAD.WIDE.U32 R128, R2, 0x60, R128 ;  /* 0x0000006002808825 */ /* 0x000fe800078e0080 */
[-C--:B----4-:R-:W-:Y:S04]  /*7b80*/  HMMA.16816.F32 R52, R176, R180.reuse, R52 ;  /* 0x000000b4b034723c */ /* 0x090fe80000001834 */
[----:B------:R-:W-:Y:S01]  /*7b90*/  @!P0 IMAD.IADD R0, R129, 0x1, R0 ;  /* 0x0000000181008824 */ /* 0x000fe200078e0200 */
[C---:B------:R-:W-:Y:S03]  /*7ba0*/  @!P0 LEA R2, P1, R128.reuse, c[0x0][0x1f8], 0x1 ;  /* 0x00007e0080028a11 */ /* 0x040fe600078208ff */
[C---:B------:R-:W-:Y:S04]  /*7bb0*/  HMMA.16816.F32 R56, R184.reuse, R180, R56 ;  /* 0x000000b4b838723c */ /* 0x040fe80000001838 */
[----:B------:R-:W-:Y:S02]  /*7bc0*/  @!P0 LEA.HI.X R3, R128, c[0x0][0x1fc], R0, 0x1, P1 ;  /* 0x00007f0080038a11 */ /* 0x000fe400008f0c00 */
[----:B------:R-:W-:Y:S02]  /*7bd0*/  @!P0 IADD3 R198, P2, R2, UR10, RZ ;  /* 0x0000000a02c68c10 */ /* 0x000fe4000ff5e0ff */
[-C--:B------:R-:W-:Y:S01]  /*7be0*/  HMMA.16816.F32 R60, R184, R182.reuse, R60 ;  /* 0x000000b6b83c723c */ /* 0x080fe2000000183c */
[----:B------:R-:W-:Y:S01]  /*7bf0*/  @!PT LDS RZ, [RZ] ;  /* 0x00000000fffff984 */ /* 0x000fe20000000800 */
[----:B------:R-:W-:Y:S01]  /*7c00*/  @!PT LDS RZ, [RZ] ;  /* 0x00000000fffff984 */ /* 0x000fe20000000800 */
[----:B------:R-:W-:Y:S01]  /*7c10*/  @!PT LDS RZ, [RZ] ;  /* 0x00000000fffff984 */ /* 0x000fe20000000800 */
[----:B------:R3:W-:Y:S03]  /*7c20*/  @!P0 LDGSTS.E.BYPASS.LTC128B.128 [R231+0x100], [R2.64], !P6 ;  /* 0x0010000002e78fae */ /* 0x0007e6000f101d4c */
[----:B------:R-:W-:Y:S02]  /*7c30*/  @!P0 IADD3.X R199, R3, UR9, RZ, P2, !PT ;  /* 0x0000000903c78c10 */ /* 0x000fe400097fe4ff */
[----:B------:R-:W-:Y:S02]  /*7c40*/  @!P0 IADD3 R196, P1, R198, UR10, RZ ;  /* 0x0000000ac6c48c10 */ /* 0x000fe4000ff3e0ff */
[C---:B------:R-:W-:Y:S01]  /*7c50*/  HMMA.16816.F32 R64, R176.reuse, R182, R64 ;  /* 0x000000b6b040723c */ /* 0x040fe20000001840 */
[----:B------:R4:W-:Y:S03]  /*7c60*/  @!P0 LDGSTS.E.BYPASS.LTC128B.128 [R231+0x900], [R198.64], !P6 ;  /* 0x00900000c6e78fae */ /* 0x0009e6000f101d4c */
[----:B------:R-:W-:Y:S02]  /*7c70*/  @!P0 IADD3.X R197, R199, UR9, RZ, P1, !PT ;  /* 0x00000009c7c58c10 */ /* 0x000fe40008ffe4ff */
[----:B------:R-:W-:Y:S02]  /*7c80*/  @!P0 IADD3 R128, P3, R196, UR10, RZ ;  /* 0x0000000ac4808c10 */ /* 0x000fe4000ff7e0ff */
[-C--:B--2---:R-:W-:Y:S01]  /*7c90*/  HMMA.16816.F32 R68, R176, R188.reuse, R68 ;  /* 0x000000bcb044723c */ /* 0x084fe20000001844 */
[----:B------:R4:W-:Y:S03]  /*7ca0*/  @!P0 LDGSTS.E.BYPASS.LTC128B.128 [R231+0x1100], [R196.64], !P6 ;  /* 0x01100000c4e78fae */ /* 0x0009e6000f101d4c */
[----:B------:R-:W-:Y:S02]  /*7cb0*/  @!P0 IADD3.X R129, R197, UR9, RZ, P3, !PT ;  /* 0x00000009c5818c10 */ /* 0x000fe40009ffe4ff */
[----:B------:R-:W-:Y:S02]  /*7cc0*/  PLOP3.LUT P3, PT, PT, PT, UP2, 0x80, 0x0 ;  /* 0x000000000000781c */ /* 0x000fe40003f6f028 */
[C---:B------:R-:W-:Y:S01]  /*7cd0*/  HMMA.16816.F32 R72, R184.reuse, R188, R72 ;  /* 0x000000bcb848723c */ /* 0x040fe20000001848 */
[----:B------:R2:W-:Y:S03]  /*7ce0*/  @!P0 LDGSTS.E.BYPASS.LTC128B.128 [R231+0x1900], [R128.64], !P6 ;  /* 0x0190000080e78fae */ /* 0x0005e6000f101d4c */
[----:B---3--:R-:W-:Y:S04]  /*7cf0*/  @!P0 IADD3 R2, P2, R128, UR10, RZ ;  /* 0x0000000a80028c10 */ /* 0x008fe8000ff5e0ff */
[-C--:B------:R-:W-:Y:S04]  /*7d00*/  HMMA.16816.F32 R76, R184, R190.reuse, R76 ;  /* 0x000000beb84c723c */ /* 0x080fe8000000184c */
[----:B------:R-:W-:Y:S02]  /*7d10*/  @!P0 IADD3.X R3, R129, UR9, RZ, P2, !PT ;  /* 0x0000000981038c10 */ /* 0x000fe400097fe4ff */
[----:B------:R-:W-:Y:S02]  /*7d20*/  @!P0 IADD3 R172, P1, R2, UR10, RZ ;  /* 0x0000000a02ac8c10 */ /* 0x000fe4000ff3e0ff */
[C---:B------:R-:W-:Y:S01]  /*7d30*/  HMMA.16816.F32 R80, R176.reuse, R190, R80 ;  /* 0x000000beb050723c */ /* 0x040fe20000001850 */
[----:B------:R3:W-:Y:S03]  /*7d40*/  @!P0 LDGSTS.E.BYPASS.LTC128B.128 [R231+0x2100], [R2.64], !P6 ;  /* 0x0210000002e78fae */ /* 0x0007e6000f101d4c */
[----:B------:R-:W-:Y:S04]  /*7d50*/  @!P0 IADD3.X R173, R3, UR9, RZ, P1, !PT ;  /* 0x0000000903ad8c10 */ /* 0x000fe80008ffe4ff */
[-C--:B-1----:R-:W-:Y:S01]  /*7d60*/  HMMA.16816.F32 R84, R176, R192.reuse, R84 ;  /* 0x000000c0b054723c */ /* 0x082fe20000001854 */
[----:B------:R1:W-:Y:S02]  /*7d70*/  @!P0 LDGSTS.E.BYPASS.LTC128B.128 [R231+0x2900], [R172.64], !P6 ;  /* 0x02900000ace78fae */ /* 0x0003e4000f101d4c */
[C---:B------:R-:W-:Y:S04]  /*7d80*/  ISETP.GT.AND P0, PT, R229.reuse, UR8, PT ;  /* 0x00000008e5007c0c */ /* 0x040fe8000bf04270 */
[----:B----4-:R-:W-:Y:S01]  /*7d90*/  LDSM.16.M88.4 R196, [R220+0x6100] ;  /* 0x00610000dcc4783b */ /* 0x010fe20000000200 */
[C---:B------:R-:W-:Y:S05]  /*7da0*/  HMMA.16816.F32 R88, R184.reuse, R192, R88 ;  /* 0x000000c0b858723c */ /* 0x040fea0000001858 */
[----:B------:R-:W4:Y:S03]  /*7db0*/  LDSM.16.M88.4 R200, [R218+0x3100] ;  /* 0x00310000dac8783b */ /* 0x000f260000000200 */
[-C--:B------:R-:W-:Y:S03]  /*7dc0*/  HMMA.16816.F32 R92, R184, R194.reuse, R92 ;  /* 0x000000c2b85c723c */ /* 0x080fe6000000185c */
[----:B------:R-:W4:Y:S01]  /*7dd0*/  LDSM.16.M88.4 R204, [R220+0x8100] ;  /* 0x00810000dccc783b */ /* 0x000f220000000200 */
[----:B------:R-:W-:Y:S01]  /*7de0*/  @P0 IMAD.SHL.U32 R130, R230, 0x20, RZ ;  /* 0x00000020e6820824 */ /* 0x000fe200078e00ff */
[----:B------:R-:W-:Y:S01]  /*7df0*/  @P0 IADD3 R0, R229, -0x1, RZ ;  /* 0xffffffffe5000810 */ /* 0x000fe20007ffe0ff */
[----:B---3--:R-:W-:Y:S02]  /*7e00*/  @P0 IMAD.MOV.U32 R3, RZ, RZ, R235 ;  /* 0x000000ffff030224 */ /* 0x008fe400078e00eb */
[----:B------:R-:W-:Y:S01]  /*7e10*/  HMMA.16816.F32 R96, R176, R194, R96 ;  /* 0x000000c2b060723c */ /* 0x000fe20000001860 */
[----:B------:R-:W0:Y:S03]  /*7e20*/  LDGDEPBAR ;  /* 0x00000000000079af */ /* 0x000e260000000000 */
[----:B--2---:R-:W-:Y:S01]  /*7e30*/  @P0 IMAD.WIDE.U32 R128, R0, c[0x0][0x1e0], RZ ;  /* 0x0000780000800a25 */ /* 0x004fe200078e00ff */
[----:B------:R-:W-:Y:S02]  /*7e40*/  @P0 SHF.R.S32.HI R2, RZ, 0x1f, R0 ;  /* 0x0000001fff020819 */ /* 0x000fe40000011400 */
[----:B-1----:R-:W1:Y:S05]  /*7e50*/  LDSM.16.M88.4 R172, [R218+0x3900] ;  /* 0x00390000daac783b */ /* 0x002e6a0000000200 */
[----:B------:R-:W-:Y:S01]  /*7e60*/  @P0 IMAD R2, R2, c[0x0][0x1e0], RZ ;  /* 0x0000780002020a24 */ /* 0x000fe200078e02ff */
[----:B------:R-:W2:Y:S03]  /*7e70*/  LDSM.16.M88.4 R180, [R218+0x4100] ;  /* 0x00410000dab4783b */ /* 0x000ea60000000200 */
[----:B------:R-:W-:Y:S03]  /*7e80*/  @P0 IMAD R2, R0, c[0x0][0x1e4], R2 ;  /* 0x0000790000020a24 */ /* 0x000fe600078e0202 */
[----:B------:R-:W3:Y:S01]  /*7e90*/  LDSM.16.M88.4 R184, [R218+0x4900] ;  /* 0x00490000dab8783b */ /* 0x000ee20000000200 */
[----:B------:R-:W-:Y:S02]  /*7ea0*/  @P0 IMAD.IADD R0, R129, 0x1, R2 ;  /* 0x0000000181000824 */ /* 0x000fe400078e0202 */
[----:B------:R-:W-:Y:S02]  /*7eb0*/  @P0 IMAD.MOV.U32 R2, RZ, RZ, R232 ;  /* 0x000000ffff020224 */ /* 0x000fe400078e00e8 */
[----:B------:R-:W-:Y:S01]  /*7ec0*/  @P0 IMAD R0, R0, 0x60, RZ ;  /* 0x0000006000000824 */ /* 0x000fe200078e02ff */
[----:B------:R-:W2:Y:S01]  /*7ed0*/  LDSM.16.M88.4 R176, [R218+0x5100] ;  /* 0x00510000dab0783b */ /* 0x000ea20000000200 */
[----:B------:R-:W-:Y:S01]  /*7ee0*/  @P0 IMAD.WIDE.U32 R2, R128, 0x60, R2 ;  /* 0x0000006080020825 */ /* 0x000fe200078e0002 */
[-C--:B----4-:R-:W-:Y:S03]  /*7ef0*/  HMMA.16816.F32 R4, R196, R200.reuse, R4 ;  /* 0x000000c8c404723c */ /* 0x090fe60000001804 */
[----:B------:R-:W-:Y:S01]  /*7f00*/  IMAD.MOV.U32 R232, RZ, RZ, c[0x0][0x1e4] ;  /* 0x00007900ffe87624 */ /* 0x000fe200078e00ff */
[----:B------:R-:W-:Y:S01]  /*7f10*/  LDSM.16.M88.4 R188, [R221+0x6100] ;  /* 0x00610000ddbc783b */ /* 0x000fe20000000200 */
[C---:B------:R-:W-:Y:S01]  /*7f20*/  @P0 LEA R128, P1, R2.reuse, c[0x0][0x1c8], 0x1 ;  /* 0x0000720002800a11 */ /* 0x040fe200078208ff */
[----:B------:R-:W-:Y:S02]  /*7f30*/  @P0 IMAD.IADD R0, R3, 0x1, R0 ;  /* 0x0000000103000824 */ /* 0x000fe400078e0200 */
[C---:B------:R-:W-:Y:S02]  /*7f40*/  HMMA.16816.F32 R8, R204.reuse, R200, R8 ;  /* 0x000000c8cc08723c */ /* 0x040fe40000001808 */
[----:B------:R-:W-:Y:S02]  /*7f50*/  LDSM.16.M88.4 R192, [R217] ;  /* 0x00000000d9c0783b */ /* 0x000fe40000000200 */
[----:B------:R-:W-:Y:S02]  /*7f60*/  @P0 LEA.HI.X R129, R2, c[0x0][0x1cc], R0, 0x1, P1 ;  /* 0x0000730002810a11 */ /* 0x000fe400008f0c00 */
[-C--:B------:R-:W-:Y:S02]  /*7f70*/  @P0 IADD3 R2, P1, R128, R130.reuse, RZ ;  /* 0x0000008280020210 */ /* 0x080fe40007f3e0ff */
[----:B------:R-:W-:Y:S01]  /*7f80*/  LDSM.16.M88.4 R208, [R217+0x1000] ;  /* 0x00100000d9d0783b */ /* 0x000fe20000000200 */
[-C--:B------:R-:W-:Y:S03]  /*7f90*/  HMMA.16816.F32 R12, R204, R202.reuse, R12 ;  /* 0x000000cacc0c723c */ /* 0x080fe6000000180c */
[----:B------:R-:W-:Y:S05]  /*7fa0*/  @P0 SHF.L.U64.HI R0, R230, 0x5, R232 ;  /* 0x00000005e6000819 */ /* 0x000fea00000102e8 */
[C---:B------:R-:W-:Y:S01]  /*7fb0*/  HMMA.16816.F32 R16, R196.reuse, R202, R16 ;  /* 0x000000cac410723c */ /* 0x040fe20000001810 */
[----:B------:R-:W-:Y:S03]  /*7fc0*/  LDSM.16.M88.4 R200, [R221+0x8100] ;  /* 0x00810000ddc8783b */ /* 0x000fe60000000200 */
[--C-:B------:R-:W-:Y:S04]  /*7fd0*/  @P0 IMAD.X R3, R129, 0x1, R0.reuse, P1 ;  /* 0x0000000181030824 */ /* 0x100fe800008e0600 */
[-C--:B-1----:R-:W-:Y:S08]  /*7fe0*/  HMMA.16816.F32 R20, R196, R172.reuse, R20 ;  /* 0x000000acc414723c */ /* 0x082ff00000001814 */
[C---:B------:R-:W-:Y:S08]  /*7ff0*/  HMMA.16816.F32 R24, R204.reuse, R172, R24 ;  /* 0x000000accc18723c */ /* 0x040ff00000001818 */
[-C--:B------:R-:W-:Y:S08]  /*8000*/  HMMA.16816.F32 R28, R204, R174.reuse, R28 ;  /* 0x000000aecc1c723c */ /* 0x080ff0000000181c */
[C---:B------:R-:W-:Y:S01]  /*8010*/  HMMA.16816.F32 R32, R196.reuse, R174, R32 ;  /* 0x000000aec420723c */ /* 0x040fe20000001820 */
[----:B------:R-:W1:Y:S07]  /*8020*/  LDSM.16.M88.4 R172, [R218+0x5900] ;  /* 0x00590000daac783b */ /* 0x000e6e0000000200 */
[-C--:B--2---:R-:W-:Y:S08]  /*8030*/  HMMA.16816.F32 R36, R196, R180.reuse, R36 ;  /* 0x000000b4c424723c */ /* 0x084ff00000001824 */
[C---:B------:R-:W-:Y:S08]  /*8040*/  HMMA.16816.F32 R40, R204.reuse, R180, R40 ;  /* 0x000000b4cc28723c */ /* 0x040ff00000001828 */
[-C--:B------:R-:W-:Y:S08]  /*8050*/  HMMA.16816.F32 R44, R204, R182.reuse, R44 ;  /* 0x000000b6cc2c723c */ /* 0x080ff0000000182c */
[C---:B------:R-:W-:Y:S01]  /*8060*/  HMMA.16816.F32 R48, R196.reuse, R182, R48 ;  /* 0x000000b6c430723c */ /* 0x040fe20000001830 */
[----:B------:R-:W2:Y:S07]  /*8070*/  LDSM.16.M88.4 R180, [R217+0x800] ;  /* 0x00080000d9b4783b */ /* 0x000eae0000000200 */
[-C--:B---3--:R-:W-:Y:S08]  /*8080*/  HMMA.16816.F32 R52, R196, R184.reuse, R52 ;  /* 0x000000b8c434723c */ /* 0x088ff00000001834 */
        /* <DEDUP_REMOVED lines=9> */
[-C--:B-1----:R-:W-:Y:S08]  /*8120*/  HMMA.16816.F32 R84, R196, R172.reuse, R84 ;  /* 0x000000acc454723c */ /* 0x082ff00000001854 */
[C---:B------:R-:W-:Y:S08]  /*8130*/  HMMA.16816.F32 R88, R204.reuse, R172, R88 ;  /* 0x000000accc58723c */ /* 0x040ff00000001858 */
[-C--:B------:R-:W-:Y:S08]  /*8140*/  HMMA.16816.F32 R92, R204, R174.reuse, R92 ;  /* 0x000000aecc5c723c */ /* 0x080ff0000000185c */
[----:B------:R-:W-:Y:S01]  /*8150*/  HMMA.16816.F32 R96, R196, R174, R96 ;  /* 0x000000aec460723c */ /* 0x000fe20000001860 */
[----:B------:R-:W1:Y:S01]  /*8160*/  LDSM.16.M88.4 R172, [R217+0x2000] ;  /* 0x00200000d9ac783b */ /* 0x000e620000000200 */
[----:B------:R-:W-:Y:S05]  /*8170*/  DEPBAR.LE SB0, 0x0 ;  /* 0x000080000000791a */ /* 0x000fea0000000000 */
[----:B------:R-:W-:Y:S01]  /*8180*/  BAR.SYNC.DEFER_BLOCKING 0x0 ;  /* 0x0000000000007b1d */ /* 0x000fe20000010000 */
[-C--:B------:R-:W-:Y:S08]  /*8190*/  HMMA.16816.F32 R4, R188, R192.reuse, R4 ;  /* 0x000000c0bc04723c */ /* 0x080ff00000001804 */
[C---:B------:R-:W-:Y:S08]  /*81a0*/  HMMA.16816.F32 R8, R200.reuse, R192, R8 ;  /* 0x000000c0c808723c */ /* 0x040ff00000001808 */
[-C--:B------:R-:W-:Y:S08]  /*81b0*/  HMMA.16816.F32 R12, R200, R194.reuse, R12 ;  /* 0x000000c2c80c723c */ /* 0x080ff0000000180c */
[C---:B------:R-:W-:Y:S08]  /*81c0*/  HMMA.16816.F32 R16, R188.reuse, R194, R16 ;  /* 0x000000c2bc10723c */ /* 0x040ff00000001810 */
[-C--:B--2---:R-:W-:Y:S08]  /*81d0*/  HMMA.16816.F32 R20, R188, R180.reuse, R20 ;  /* 0x000000b4bc14723c */ /* 0x084ff00000001814 */
[C---:B------:R-:W-:Y:S07]  /*81e0*/  HMMA.16816.F32 R24, R200.reuse, R180, R24 ;  /* 0x000000b4c818723c */ /* 0x040fee0000001818 */
[-C--:B------:R-:W-:Y:S01]  /*81f0*/  @P0 IADD3 R180, P2, R2, R130.reuse, RZ ;  /* 0x0000008202b40210 */ /* 0x080fe20007f5e0ff */
[-C--:B------:R-:W-:Y:S04]  /*8200*/  HMMA.16816.F32 R28, R200, R182.reuse, R28 ;  /* 0x000000b6c81c723c */ /* 0x080fe8000000181c */
[--C-:B------:R-:W-:Y:S04]  /*8210*/  @P0 IMAD.X R181, R3, 0x1, R0.reuse, P2 ;  /* 0x0000000103b50824 */ /* 0x100fe800010e0600 */
[C---:B------:R-:W-:Y:S01]  /*8220*/  HMMA.16816.F32 R32, R188.reuse, R182, R32 ;  /* 0x000000b6bc20723c */ /* 0x040fe20000001820 */
[----:B------:R-:W2:Y:S06]  /*8230*/  LDL R183, [R1+0x18] ;  /* 0x0000180001b77983 */ /* 0x000eac0000100800 */
[----:B------:R-:W-:Y:S01]  /*8240*/  @!PT LDS RZ, [RZ] ;  /* 0x00000000fffff984 */ /* 0x000fe20000000800 */
[----:B------:R-:W-:Y:S01]  /*8250*/  @!PT LDS RZ, [RZ] ;  /* 0x00000000fffff984 */ /* 0x000fe20000000800 */
[----:B------:R-:W-:Y:S01]  /*8260*/  @!PT LDS RZ, [RZ] ;  /* 0x00000000fffff984 */ /* 0x000fe20000000800 */
[----:B------:R4:W-:Y:S01]  /*8270*/  @P0 LDGSTS.E.BYPASS.LTC128B.128 [R231+0x3100], [R128.64], !P6 ;  /* 0x0310000080e70fae */ /* 0x0009e2000f101d4c */
[-C--:B------:R-:W-:Y:S05]  /*8280*/  HMMA.16816.F32 R36, R188, R208.reuse, R36 ;  /* 0x000000d0bc24723c */ /* 0x080fea0000001824 */
[----:B------:R1:W-:Y:S03]  /*8290*/  @P0 LDGSTS.E.BYPASS.LTC128B.128 [R231+0x3900], [R2.64], !P6 ;  /* 0x0390000002e70fae */ /* 0x0003e6000f101d4c */
[C---:B------:R-:W-:Y:S03]  /*82a0*/  HMMA.16816.F32 R40, R200.reuse, R208, R40 ;  /* 0x000000d0c828723c */ /* 0x040fe60000001828 */
[----:B------:R2:W-:Y:S05]  /*82b0*/  @P0 LDGSTS.E.BYPASS.LTC128B.128 [R231+0x4100], [R180.64], !P6 ;  /* 0x04100000b4e70fae */ /* 0x0005ea000f101d4c */
[-C--:B------:R-:W-:Y:S08]  /*82c0*/  HMMA.16816.F32 R44, R200, R210.reuse, R44 ;  /* 0x000000d2c82c723c */ /* 0x080ff0000000182c */
[C---:B------:R-:W-:Y:S08]  /*82d0*/  HMMA.16816.F32 R48, R188.reuse, R210, R48 ;  /* 0x000000d2bc30723c */ /* 0x040ff00000001830 */
[-C--:B---3--:R-:W-:Y:S04]  /*82e0*/  HMMA.16816.F32 R52, R188, R184.reuse, R52 ;  /* 0x000000b8bc34723c */ /* 0x088fe80000001834 */
[----:B-1----:R-:W-:Y:S04]  /*82f0*/  IMAD R2, R229, -0x60, RZ ;  /* 0xffffffa0e5027824 */ /* 0x002fe800078e02ff */
[C---:B------:R-:W-:Y:S08]  /*8300*/  HMMA.16816.F32 R56, R200.reuse, R184, R56 ;  /* 0x000000b8c838723c */ /* 0x040ff00000001838 */
[-C--:B------:R-:W-:Y:S08]  /*8310*/  HMMA.16816.F32 R60, R200, R186.reuse, R60 ;  /* 0x000000bac83c723c */ /* 0x080ff0000000183c */
[C---:B------:R-:W-:Y:S08]  /*8320*/  HMMA.16816.F32 R64, R188.reuse, R186, R64 ;  /* 0x000000babc40723c */ /* 0x040ff00000001840 */
[-C--:B------:R-:W-:Y:S08]  /*8330*/  HMMA.16816.F32 R68, R188, R172.reuse, R68 ;  /* 0x000000acbc44723c */ /* 0x080ff00000001844 */
[C---:B------:R-:W-:Y:S01]  /*8340*/  HMMA.16816.F32 R72, R200.reuse, R172, R72 ;  /* 0x000000acc848723c */ /* 0x040fe20000001848 */
[----:B------:R1:W3:Y:S07]  /*8350*/  LDL R173, [R1+0x20] ;  /* 0x0000200001ad7983 */ /* 0x0002ee0000100800 */
[-C--:B------:R-:W-:Y:S08]  /*8360*/  HMMA.16816.F32 R76, R200, R174.reuse, R76 ;  /* 0x000000aec84c723c */ /* 0x080ff0000000184c */
[C---:B------:R-:W-:Y:S07]  /*8370*/  HMMA.16816.F32 R80, R188.reuse, R174, R80 ;  /* 0x000000aebc50723c */ /* 0x040fee0000001850 */
[-C--:B------:R-:W-:Y:S01]  /*8380*/  @P0 IADD3 R174, P1, R180, R130.reuse, RZ ;  /* 0x00000082b4ae0210 */ /* 0x080fe20007f3e0ff */
[-C--:B------:R-:W-:Y:S04]  /*8390*/  HMMA.16816.F32 R84, R188, R176.reuse, R84 ;  /* 0x000000b0bc54723c */ /* 0x080fe80000001854 */
[--C-:B------:R-:W-:Y:S01]  /*83a0*/  @P0 IMAD.X R175, R181, 0x1, R0.reuse, P1 ;  /* 0x00000001b5af0824 */ /* 0x100fe200008e0600 */
[-C--:B----4-:R-:W-:Y:S03]  /*83b0*/  @P0 IADD3 R128, P2, R174, R130.reuse, RZ ;  /* 0x00000082ae800210 */ /* 0x090fe60007f5e0ff */
[C---:B------:R-:W-:Y:S01]  /*83c0*/  HMMA.16816.F32 R88, R200.reuse, R176, R88 ;  /* 0x000000b0c858723c */ /* 0x040fe20000001858 */
[----:B------:R4:W-:Y:S03]  /*83d0*/  @P0 LDGSTS.E.BYPASS.LTC128B.128 [R231+0x4900], [R174.64], !P6 ;  /* 0x04900000aee70fae */ /* 0x0009e6000f101d4c */
[--C-:B------:R-:W-:Y:S03]  /*83e0*/  @P0 IMAD.X R129, R175, 0x1, R0.reuse, P2 ;  /* 0x00000001af810824 */ /* 0x100fe600010e0600 */
[----:B------:R-:W-:Y:S01]  /*83f0*/  @P0 IADD3 R176, P1, R128, R130, RZ ;  /* 0x0000008280b00210 */ /* 0x000fe20007f3e0ff */
[-C--:B------:R-:W-:Y:S01]  /*8400*/  HMMA.16816.F32 R92, R200, R178.reuse, R92 ;  /* 0x000000b2c85c723c */ /* 0x080fe2000000185c */
[----:B------:R1:W-:Y:S03]  /*8410*/  @P0 LDGSTS.E.BYPASS.LTC128B.128 [R231+0x5100], [R128.64], !P6 ;  /* 0x0510000080e70fae */ /* 0x0003e6000f101d4c */
[----:B------:R-:W-:Y:S04]  /*8420*/  @P0 IMAD.X R177, R129, 0x1, R0, P1 ;  /* 0x0000000181b10824 */ /* 0x000fe800008e0600 */
[----:B------:R-:W-:Y:S01]  /*8430*/  HMMA.16816.F32 R96, R188, R178, R96 ;  /* 0x000000b2bc60723c */ /* 0x000fe20000001860 */
[----:B------:R1:W-:Y:S01]  /*8440*/  @P0 LDGSTS.E.BYPASS.LTC128B.128 [R231+0x5900], [R176.64], !P6 ;  /* 0x05900000b0e70fae */ /* 0x0003e2000f101d4c */
[----:B------:R-:W-:Y:S05]  /*8450*/  PLOP3.LUT P0, PT, PT, PT, UP1, 0x40, 0x0 ;  /* 0x000000000000781c */ /* 0x000fea0003f0e818 */
[----:B------:R-:W0:Y:S01]  /*8460*/  LDGDEPBAR ;  /* 0x00000000000079af */ /* 0x000e220000000000 */
[----:B--2---:R-:W-:Y:S04]  /*8470*/  IADD3 R182, -R183, 0x1, R2 ;  /* 0x00000001b7b67810 */ /* 0x004fe80007ffe102 */
[----:B-1----:R-:W-:Y:S04]  /*8480*/  IADD3 R176, R182, c[0x0][0x1d0], RZ ;  /* 0x00007400b6b07a10 */ /* 0x002fe80007ffe0ff */
[----:B------:R-:W-:Y:S04]  /*8490*/  IADD3 R176, R176, -c[0x0][0x168], RZ ;  /* 0x80005a00b0b07a10 */ /* 0x000fe80007ffe0ff */
[C---:B----4-:R-:W-:Y:S02]  /*84a0*/  IADD3 R174, R176.reuse, c[0x0][0x328], RZ ;  /* 0x0000ca00b0ae7a10 */ /* 0x050fe40007ffe0ff */
[----:B------:R-:W-:Y:S01]  /*84b0*/  IADD3 R175, R176, UR11, RZ ;  /* 0x0000000bb0af7c10 */ /* 0x000fe2000fffe0ff */
[----:B---3--:R-:W-:Y:S05]  /*84c0*/  @P3 IMAD.MOV.U32 R173, RZ, RZ, R135 ;  /* 0x000000ffffad3224 */ /* 0x008fea00078e0087 */
[----:B------:R-:W1:Y:S02]  /*84d0*/  SHFL.IDX PT, R3, R173, RZ, 0x1c1f ;  /* 0x001c1fffad037589 */ /* 0x000e6400000e0000 */
[----:B-1----:R-:W-:Y:S02]  /*84e0*/  IMAD.IADD R135, R174, 0x1, R3 ;  /* 0x00000001ae877824 */ /* 0x002fe400078e0203 */
[----:B------:R-:W-:Y:S01]  /*84f0*/  IMAD.IADD R0, R3, 0x1, R175 ;  /* 0x0000000103007824 */ /* 0x000fe200078e02af */
        /* <DEDUP_REMOVED lines=15> */
.L_x_902:
[----:B------:R-:W-:Y:S04]  /*85f0*/  MOV R128, c[0x0][0x32c] ;  /* 0x0000cb0000807a02 */ /* 0x000fe80000000f00 */
[----:B------:R-:W-:Y:S11]  /*8600*/  ISETP.NE.AND P0, PT, R128, 0x1, PT ;  /* 0x000000018000780c */ /* 0x000ff60003f05270 */
[----:B------:R-:W-:Y:S02]  /*8610*/  @!UPT UIADD3 URZ, URZ, URZ, URZ ;  /* 0x0000003f3f3ff290 */ /* 0x000fe4000fffe03f */
[----:B------:R-:W-:Y:S05]  /*8620*/  @P0 IMAD.HI.U32 R128, R3, c[0x0][0x330], RZ ;  /* 0x0000cc0003800a27 */ /* 0x000fea00078e00ff */
[----:B------:R-:W-:Y:S02]  /*8630*/  @P0 SHF.R.U32.HI R3, RZ, c[0x0][0x334], R128 ;  /* 0x0000cd00ff030a19 */ /* 0x000fe40000011680 */
.L_x_903:
[----:B------:R-:W-:Y:S05]  /*8640*/  BSYNC B0 ;  /* 0x0000000000007941 */ /* 0x000fea0003800000 */
.L_x_901:
[----:B------:R-:W-:Y:S04]  /*8650*/  IMAD.IADD R128, R2, 0x1, -R183 ;  /* 0x0000000102807824 */ /* 0x000fe800078e0ab7 */
[----:B------:R-:W-:Y:S05]  /*8660*/  IMAD R3, R3, c[0x0][0x32c], R128 ;  /* 0x0000cb0003037a24 */ /* 0x000fea00078e0280 */
[----:B------:R-:W-:Y:S02]  /*8670*/  IADD3 R128, R3, c[0x0][0x32c], RZ ;  /* 0x0000cb0003807a10 */ /* 0x000fe40007ffe0ff */
[----:B------:R-:W-:Y:S02]  /*8680*/  IMNMX R0, R0, R3, !PT ;  /* 0x0000000300007217 */ /* 0x000fe40007800200 */
[----:B------:R-:W-:Y:S02]  /*8690*/  IMNMX R135, R135, R128, PT ;  /* 0x0000008087877217 */ /* 0x000fe40003800200 */
.L_x_900:
[----:B------:R-:W-:Y:S01]  /*86a0*/  PLOP3.LUT P0, PT, PT, PT, UP1, 0x40, 0x0 ;  /* 0x000000000000781c */ /* 0x000fe20003f0e818 */
[----:B------:R-:W1:Y:S02]  /*86b0*/  SHFL.IDX PT, R3, R173, 0x1, 0x1c1f ;  /* 0x003c1f00ad037f89 */ /* 0x000e6400000e0000 */
[----:B-1----:R-:W-:Y:S01]  /*86c0*/  IADD3 R128, R175, R3, RZ ;  /* 0x00000003af807210 */ /* 0x002fe20007ffe0ff */
[----:B------:R-:W-:Y:S09]  /*86d0*/  IMAD.IADD R130, R174, 0x1, R3 ;  /* 0x00000001ae827824 */ /* 0x000ff200078e0203 */
        /* <DEDUP_REMOVED lines=15> */
.L_x_906:
[----:B------:R-:W-:Y:S04]  /*87d0*/  MOV R129, c[0x0][0x32c] ;  /* 0x0000cb0000817a02 */ /* 0x000fe80000000f00 */
[----:B------:R-:W-:Y:S11]  /*87e0*/  ISETP.NE.AND P0, PT, R129, 0x1, PT ;  /* 0x000000018100780c */ /* 0x000ff60003f05270 */
[----:B------:R-:W-:Y:S02]  /*87f0*/  @!UPT UIADD3 URZ, URZ, URZ, URZ ;  /* 0x0000003f3f3ff290 */ /* 0x000fe4000fffe03f */
[----:B------:R-:W-:Y:S05]  /*8800*/  @P0 IMAD.HI.U32 R129, R3, c[0x0][0x330], RZ ;  /* 0x0000cc0003810a27 */ /* 0x000fea00078e00ff */
[----:B------:R-:W-:Y:S02]  /*8810*/  @P0 SHF.R.U32.HI R3, RZ, c[0x0][0x334], R129 ;  /* 0x0000cd00ff030a19 */ /* 0x000fe40000011681 */
.L_x_907:
[----:B------:R-:W-:Y:S05]  /*8820*/  BSYNC B0 ;  /* 0x0000000000007941 */ /* 0x000fea0003800000 */
.L_x_905:
[----:B------:R-:W-:Y:S04]  /*8830*/  IMAD.IADD R129, R2, 0x1, -R183 ;  /* 0x0000000102817824 */ /* 0x000fe800078e0ab7 */
[----:B------:R-:W-:Y:S05]  /*8840*/  IMAD R3, R3, c[0x0][0x32c], R129 ;  /* 0x0000cb0003037a24 */ /* 0x000fea00078e0281 */
[----:B------:R-:W-:Y:S02]  /*8850*/  IADD3 R129, R3, c[0x0][0x32c], RZ ;  /* 0x0000cb0003817a10 */ /* 0x000fe40007ffe0ff */
[----:B------:R-:W-:Y:S02]  /*8860*/  IMNMX R128, R128, R3, !PT ;  /* 0x0000000380807217 */ /* 0x000fe40007800200 */
[----:B------:R-:W-:Y:S02]  /*8870*/  IMNMX R130, R130, R129, PT ;  /* 0x0000008182827217 */ /* 0x000fe40003800200 */
.L_x_904:
        /* <DEDUP_REMOVED lines=19> */
.L_x_910:
[----:B------:R-:W-:Y:S04]  /*89b0*/  MOV R177, c[0x0][0x32c] ;  /* 0x0000cb0000b17a02 */ /* 0x000fe80000000f00 */
[----:B------:R-:W-:Y:S11]  /*89c0*/  ISETP.NE.AND P0, PT, R177, 0x1, PT ;  /* 0x00000001b100780c */ /* 0x000ff60003f05270 */
[----:B------:R-:W-:Y:S02]  /*89d0*/  @!UPT UIADD3 URZ, URZ, URZ, URZ ;  /* 0x0000003f3f3ff290 */ /* 0x000fe4000fffe03f */
[----:B------:R-:W-:Y:S05]  /*89e0*/  @P0 IMAD.HI.U32 R177, R172, c[0x0][0x330], RZ ;  /* 0x0000cc00acb10a27 */ /* 0x000fea00078e00ff */
[----:B------:R-:W-:Y:S02]  /*89f0*/  @P0 SHF.R.U32.HI R172, RZ, c[0x0][0x334], R177 ;  /* 0x0000cd00ffac0a19 */ /* 0x000fe400000116b1 */
.L_x_911:
[----:B------:R-:W-:Y:S05]  /*8a00*/  BSYNC B0 ;  /* 0x0000000000007941 */ /* 0x000fea0003800000 */
.L_x_909:
[----:B------:R-:W-:Y:S04]  /*8a10*/  IMAD.IADD R177, R2, 0x1, -R183 ;  /* 0x0000000102b17824 */ /* 0x000fe800078e0ab7 */
[----:B------:R-:W-:Y:S05]  /*8a20*/  IMAD R172, R172, c[0x0][0x32c], R177 ;  /* 0x0000cb00acac7a24 */ /* 0x000fea00078e02b1 */
[----:B------:R-:W-:Y:S02]  /*8a30*/  IADD3 R177, R172, c[0x0][0x32c], RZ ;  /* 0x0000cb00acb17a10 */ /* 0x000fe40007ffe0ff */
[----:B------:R-:W-:Y:S02]  /*8a40*/  IMNMX R3, R3, R172, !PT ;  /* 0x000000ac03037217 */ /* 0x000fe40007800200 */
[----:B------:R-:W-:Y:S02]  /*8a50*/  IMNMX R129, R129, R177, PT ;  /* 0x000000b181817217 */ /* 0x000fe40003800200 */
.L_x_908:
[C---:B------:R-:W-:Y:S02]  /*8a60*/  ISETP.GE.AND P1, PT, R2.reuse, 0x9, PT ;  /* 0x000000090200780c */ /* 0x040fe40003f26270 */
[----:B------:R-:W-:Y:S02]  /*8a70*/  ISETP.GE.AND P3, PT, R2, 0xa, PT ;  /* 0x0000000a0200780c */ /* 0x000fe40003f66270 */
[C---:B------:R-:W-:Y:S02]  /*8a80*/  ISETP.GT.AND P0, PT, R0.reuse, 0x8, !P1 ;  /* 0x000000080000780c */ /* 0x040fe40004f04270 */
[----:B------:R-:W-:Y:S02]  /*8a90*/  P2R R180, PR, RZ, 0x8 ;  /* 0x00000008ffb47803 */ /* 0x000fe40000000000 */
[----:B------:R-:W-:Y:S02]  /*8aa0*/  ISETP.LT.OR P0, PT, R135, 0x9, P0 ;  /* 0x000000098700780c */ /* 0x000fe40000701670 */
[----:B------:R-:W-:Y:S02]  /*8ab0*/  ISETP.GT.AND P2, PT, R0, 0x9, !P3 ;  /* 0x000000090000780c */ /* 0x000fe40005f44270 */
[----:B------:R-:W-:Y:S02]  /*8ac0*/  FSEL R184, R16, -INF , !P0 ;  /* 0xff80000010b87808 */ /* 0x000fe40004000000 */
[----:B------:R-:W-:Y:S02]  /*8ad0*/  ISETP.GT.AND P0, PT, R128, 0x9, !P3 ;  /* 0x000000098000780c */ /* 0x000fe40005f04270 */
[----:B------:R-:W-:Y:S02]  /*8ae0*/  ISETP.GE.AND P3, PT, R2, 0x12, PT ;  /* 0x000000120200780c */ /* 0x000fe40003f66270 */
[----:B------:R-:W-:Y:S02]  /*8af0*/  ISETP.LT.OR P0, PT, R130, 0xa, P0 ;  /* 0x0000000a8200780c */ /* 0x000fe40000701670 */
[----:B------:R-:W-:Y:S02]  /*8b00*/  P2R R178, PR, RZ, 0x8 ;  /* 0x00000008ffb27803 */ /* 0x000fe40000000000 */
[----:B------:R-:W-:Y:S02]  /*8b10*/  FSEL R187, R19, -INF , !P0 ;  /* 0xff80000013bb7808 */ /* 0x000fe40004000000 */
[----:B------:R-:W-:Y:S02]  /*8b20*/  ISETP.GT.AND P0, PT, R0, 0x11, !P3 ;  /* 0x000000110000780c */ /* 0x000fe40005f04270 */
[C---:B------:R-:W-:Y:S02]  /*8b30*/  ISETP.LT.OR P2, PT, R135.reuse, 0xa, P2 ;  /* 0x0000000a8700780c */ /* 0x040fe40001741670 */
[----:B------:R-:W-:Y:S02]  /*8b40*/  ISETP.LT.OR P0, PT, R135, 0x12, P0 ;  /* 0x000000128700780c */ /* 0x000fe40000701670 */
[----:B------:R-:W-:Y:S02]  /*8b50*/  FSEL R185, R17, -INF , !P2 ;  /* 0xff80000011b97808 */ /* 0x000fe40005000000 */
[----:B------:R-:W-:Y:S02]  /*8b60*/  FSEL R190, R21, -INF , !P0 ;  /* 0xff80000015be7808 */ /* 0x000fe40004000000 */
[----:B------:R-:W-:Y:S02]  /*8b70*/  ISETP.GT.AND P0, PT, R128, 0x11, !P3 ;  /* 0x000000118000780c */ /* 0x000fe40005f04270 */
[----:B------:R-:W-:Y:S02]  /*8b80*/  ISETP.GE.AND P3, PT, R2, 0x19, PT ;  /* 0x000000190200780c */ /* 0x000fe40003f66270 */
[----:B------:R-:W-:Y:S02]  /*8b90*/  ISETP.LT.OR P0, PT, R130, 0x12, P0 ;  /* 0x000000128200780c */ /* 0x000fe40000701670 */
[----:B------:R-:W-:Y:S02]  /*8ba0*/  ISETP.GE.AND P2, PT, R2, 0x1a, PT ;  /* 0x0000001a0200780c */ /* 0x000fe40003f46270 */
[----:B------:R-:W-:Y:S02]  /*8bb0*/  FSEL R191, R23, -INF , !P0 ;  /* 0xff80000017bf7808 */ /* 0x000fe40004000000 */
[----:B------:R-:W-:Y:S02]  /*8bc0*/  ISETP.GT.AND P0, PT, R0, 0x18, !P3 ;  /* 0x000000180000780c */ /* 0x000fe40005f04270 */
[----:B------:R-:W-:Y:S02]  /*8bd0*/  P2R R181, PR, RZ, 0x2 ;  /* 0x00000002ffb57803 */ /* 0x000fe40000000000 */
[C---:B------:R-:W-:Y:S02]  /*8be0*/  ISETP.LT.OR P0, PT, R135.reuse, 0x19, P0 ;  /* 0x000000198700780c */ /* 0x040fe40000701670 */
[----:B------:R-:W-:Y:S02]  /*8bf0*/  ISETP.GT.AND P1, PT, R128, 0x8, !P1 ;  /* 0x000000088000780c */ /* 0x000fe40004f24270 */
[----:B------:R-:W-:Y:S02]  /*8c00*/  FSEL R192, R32, -INF , !P0 ;  /* 0xff80000020c07808 */ /* 0x000fe40004000000 */
[----:B------:R-:W-:Y:S02]  /*8c10*/  ISETP.GT.AND P0, PT, R0, 0x19, !P2 ;  /* 0x000000190000780c */ /* 0x000fe40005704270 */
[----:B------:R-:W-:Y:S02]  /*8c20*/  ISETP.GE.AND P4, PT, R2, 0x11, PT ;  /* 0x000000110200780c */ /* 0x000fe40003f86270 */
[----:B------:R-:W-:Y:S02]  /*8c30*/  ISETP.LT.OR P0, PT, R135, 0x1a, P0 ;  /* 0x0000001a8700780c */ /* 0x000fe40000701670 */
[----:B------:R-:W-:Y:S02]  /*8c40*/  ISETP.LT.OR P1, PT, R130, 0x9, P1 ;  /* 0x000000098200780c */ /* 0x000fe40000f21670 */
[----:B------:R-:W-:Y:S02]  /*8c50*/  FSEL R193, R33, -INF , !P0 ;  /* 0xff80000021c17808 */ /* 0x000fe40004000000 */
[----:B------:R-:W-:Y:S02]  /*8c60*/  ISETP.GT.AND P0, PT, R128, 0x18, !P3 ;  /* 0x000000188000780c */ /* 0x000fe40005f04270 */
[----:B------:R-:W-:Y:S02]  /*8c70*/  FSEL R186, R18, -INF , !P1 ;  /* 0xff80000012ba7808 */ /* 0x000fe40004800000 */
[----:B------:R-:W-:Y:S02]  /*8c80*/  ISETP.GT.AND P1, PT, R0, 0x10, !P4 ;  /* 0x000000100000780c */ /* 0x000fe40006724270 */
[----:B------:R-:W-:Y:S02]  /*8c90*/  ISETP.LT.OR P0, PT, R130, 0x19, P0 ;  /* 0x000000198200780c */ /* 0x000fe40000701670 */
[----:B------:R-:W-:Y:S02]  /*8ca0*/  ISETP.LT.OR P1, PT, R135, 0x11, P1 ;  /* 0x000000118700780c */ /* 0x000fe40000f21670 */
[----:B------:R-:W-:Y:S02]  /*8cb0*/  FSEL R194, R34, -INF , !P0 ;  /* 0xff80000022c27808 */ /* 0x000fe40004000000 */
[----:B------:R-:W-:Y:S02]  /*8cc0*/  ISETP.GT.AND P0, PT, R128, 0x19, !P2 ;  /* 0x000000198000780c */ /* 0x000fe40005704270 */
[----:B------:R-:W-:Y:S02]  /*8cd0*/  FSEL R188, R20, -INF , !P1 ;  /* 0xff80000014bc7808 */ /* 0x000fe40004800000 */
[----:B------:R-:W-:Y:S02]  /*8ce0*/  ISETP.GT.AND P1, PT, R128, 0x10, !P4 ;  /* 0x000000108000780c */ /* 0x000fe40006724270 */
[----:B------:R-:W-:Y:S02]  /*8cf0*/  P2R R172, PR, RZ, 0x4 ;  /* 0x00000004ffac7803 */ /* 0x000fe40000000000 */
[----:B------:R-:W-:Y:S02]  /*8d00*/  ISETP.LT.OR P0, PT, R130, 0x1a, P0 ;  /* 0x0000001a8200780c */ /* 0x000fe40000701670 */
        /* <DEDUP_REMOVED lines=66> */
[----:B------:R-:W-:Y:S04]  /*9130*/  ISETP.GT.AND P0, PT, R0, 0x39, !P1 ;  /* 0x000000390000780c */ /* 0x000fe80004f04270 */
[----:B------:R-:W-:Y:S04]  /*9140*/  ISETP.LT.OR P0, PT, R135, 0x3a, P0 ;  /* 0x0000003a8700780c */ /* 0x000fe80000701670 */
        /* <DEDUP_REMOVED lines=35> */
[----:B------:R-:W-:Y:S04]  /*9380*/  ISETP.LT.OR P0, PT, R130, 0x49, P0 ;  /* 0x000000498200780c */ /* 0x000fe80000701670 */
[----:B------:R-:W-:Y:S02]  /*9390*/  FSEL R248, R82, -INF , !P0 ;  /* 0xff80000052f87808 */ /* 0x000fe40004000000 */
[----:B------:R-:W-:Y:S02]  /*93a0*/  ISETP.GT.AND P0, PT, R128, 0x49, !P1 ;  /* 0x000000498000780c */ /* 0x000fe40004f04270 */
[----:B------:R-:W-:Y:S02]  /*93b0*/  ISETP.GE.AND P1, PT, R2, 0x1, PT ;  /* 0x000000010200780c */ /* 0x000fe40003f26270 */
[----:B------:R-:W-:Y:S04]  /*93c0*/  ISETP.LT.OR P0, PT, R130, 0x4a, P0 ;  /* 0x0000004a8200780c */ /* 0x000fe80000701670 */
[----:B------:R-:W-:Y:S02]  /*93d0*/  FSEL R249, R83, -INF , !P0 ;  /* 0xff80000053f97808 */ /* 0x000fe40004000000 */
[----:B------:R-:W-:Y:S04]  /*93e0*/  ISETP.GT.AND P0, PT, R0, 0x50, !P3 ;  /* 0x000000500000780c */ /* 0x000fe80005f04270 */
[C---:B------:R-:W-:Y:S04]  /*93f0*/  ISETP.LT.OR P0, PT, R135.reuse, 0x51, P0 ;  /* 0x000000518700780c */ /* 0x040fe80000701670 */
        /* <DEDUP_REMOVED lines=10> */
[C---:B------:R-:W-:Y:S04]  /*94a0*/  ISETP.GT.AND P0, PT, R0.reuse, 0x1, !P2 ;  /* 0x000000010000780c */ /* 0x040fe80005704270 */
[----:B------:R-:W-:Y:S04]  /*94b0*/  ISETP.LT.OR P0, PT, R135, 0x2, P0 ;  /* 0x000000028700780c */ /* 0x000fe80000701670 */
[----:B------:R-:W-:Y:S02]  /*94c0*/  FSEL R37, R5, -INF , !P0 ;  /* 0xff80000005257808 */ /* 0x000fe40004000000 */
[----:B------:R-:W-:Y:S04]  /*94d0*/  ISETP.GT.AND P0, PT, R0, RZ, !P1 ;  /* 0x000000ff0000720c */ /* 0x000fe80004f04270 */
        /* <DEDUP_REMOVED lines=107> */
[----:B------:R-:W-:Y:S02]  /*9b90*/  ISETP.GT.AND P0, PT, R3, 0x59, !P6 ;  /* 0x000000590300780c */ /* 0x000fe40007704270 */
[----:B------:R-:W1:Y:S01]  /*9ba0*/  SHFL.IDX PT, R3, R173, 0x3, 0x1c1f ;  /* 0x007c1f00ad037f89 */ /* 0x000e6200000e0000 */
[----:B------:R-:W-:Y:S02]  /*9bb0*/  ISETP.NE.AND P6, PT, R183, RZ, PT ;  /* 0x000000ffb700720c */ /* 0x000fe40003fc5270 */
[----:B------:R-:W-:Y:S04]  /*9bc0*/  ISETP.LT.OR P0, PT, R129, 0x5a, P0 ;  /* 0x0000005a8100780c */ /* 0x000fe80000701670 */
        /* <DEDUP_REMOVED lines=19> */
.L_x_914:
[----:B------:R-:W-:Y:S04]  /*9d00*/  MOV R2, c[0x0][0x32c] ;  /* 0x0000cb0000027a02 */ /* 0x000fe80000000f00 */
[----:B------:R-:W-:Y:S11]  /*9d10*/  ISETP.NE.AND P0, PT, R2, 0x1, PT ;  /* 0x000000010200780c */ /* 0x000ff60003f05270 */
[----:B------:R-:W-:Y:S02]  /*9d20*/  @!UPT UIADD3 URZ, URZ, URZ, URZ ;  /* 0x0000003f3f3ff290 */ /* 0x000fe4000fffe03f */
[----:B------:R-:W-:Y:S05]  /*9d30*/  @P0 IMAD.HI.U32 R2, R0, c[0x0][0x330], RZ ;  /* 0x0000cc0000020a27 */ /* 0x000fea00078e00ff */
[----:B------:R-:W-:Y:S02]  /*9d40*/  @P0 SHF.R.U32.HI R0, RZ, c[0x0][0x334], R2 ;  /* 0x0000cd00ff000a19 */ /* 0x000fe40000011602 */
.L_x_915:
[----:B------:R-:W-:Y:S05]  /*9d50*/  BSYNC B0 ;  /* 0x0000000000007941 */ /* 0x000fea0003800000 */
.L_x_913:
[----:B------:R-:W-:Y:S02]  /*9d60*/  IADD3 R2, R182, -0x1, RZ ;  /* 0xffffffffb6027810 */ /* 0x000fe40007ffe0ff */
[C-C-:B------:R-:W-:Y:S02]  /*9d70*/  IADD3 R4, R3.reuse, UR11, R176.reuse ;  /* 0x0000000b03047c10 */ /* 0x140fe4000fffe0b0 */
[----:B------:R-:W-:Y:S01]  /*9d80*/  IADD3 R3, R3, c[0x0][0x328], R176 ;  /* 0x0000ca0003037a10 */ /* 0x000fe20007ffe0b0 */
[----:B------:R-:W-:Y:S05]  /*9d90*/  IMAD R0, R0, c[0x0][0x32c], R2 ;  /* 0x0000cb0000007a24 */ /* 0x000fea00078e0202 */
[----:B------:R-:W-:Y:S02]  /*9da0*/  IADD3 R2, R0, c[0x0][0x32c], RZ ;  /* 0x0000cb0000027a10 */ /* 0x000fe40007ffe0ff */
[----:B------:R-:W-:Y:S02]  /*9db0*/  IMNMX R0, R4, R0, !PT ;  /* 0x0000000004007217 */ /* 0x000fe40007800200 */
[----:B------:R-:W-:Y:S02]  /*9dc0*/  IMNMX R2, R3, R2, PT ;  /* 0x0000000203027217 */ /* 0x000fe40003800200 */
.L_x_912:
[----:B------:R-:W-:Y:S02]  /*9dd0*/  ISETP.GT.AND P0, PT, R0, RZ, !P1 ;  /* 0x000000ff0000720c */ /* 0x000fe40004f04270 */
[----:B------:R-:W-:Y:S02]  /*9de0*/  FMNMX.FTZ R130, R36, R131, !PT ;  /* 0x0000008324827209 */ /* 0x000fe40007810000 */
[----:B------:R-:W-:Y:S02]  /*9df0*/  ISETP.LT.OR P0, PT, R2, 0x1, P0 ;  /* 0x000000010200780c */ /* 0x000fe40000701670 */
[----:B------:R-:W-:Y:S02]  /*9e00*/  FMNMX.FTZ R130, R37, R130, !PT ;  /* 0x0000008225827209 */ /* 0x000fe40007810000 */
[----:B------:R-:W-:Y:S02]  /*9e10*/  FSEL R10, R10, -INF , !P0 ;  /* 0xff8000000a0a7808 */ /* 0x000fe40004000000 */
[----:B------:R-:W-:Y:S02]  /*9e20*/  ISETP.GT.AND P0, PT, R0, 0x1, !P2 ;  /* 0x000000010000780c */ /* 0x000fe40005704270 */
[----:B------:R-:W-:Y:S02]  /*9e30*/  FMNMX.FTZ R130, R184, R130, !PT ;  /* 0x00000082b8827209 */ /* 0x000fe40007810000 */
[----:B------:R-:W-:Y:S02]  /*9e40*/  ISETP.LT.OR P0, PT, R2, 0x2, P0 ;  /* 0x000000020200780c */ /* 0x000fe40000701670 */
[----:B------:R-:W-:Y:S02]  /*9e50*/  ISETP.NE.AND P2, PT, R178, RZ, PT ;  /* 0x000000ffb200720c */ /* 0x000fe40003f45270 */
[----:B------:R-:W-:Y:S02]  /*9e60*/  FSEL R11, R11, -INF , !P0 ;  /* 0xff8000000b0b7808 */ /* 0x000fe40004000000 */
[----:B------:R-:W-:Y:S02]  /*9e70*/  ISETP.NE.AND P0, PT, R181, RZ, PT ;  /* 0x000000ffb500720c */ /* 0x000fe40003f05270 */
[----:B------:R-:W-:Y:S02]  /*9e80*/  FMNMX.FTZ R130, R185, R130, !PT ;  /* 0x00000082b9827209 */ /* 0x000fe40007810000 */
        /* <DEDUP_REMOVED lines=66> */
[----:B------:R-:W-:Y:S02]  /*a2b0*/  FMNMX.FTZ R130, R80, R130, !PT ;  /* 0x0000008250827209 */ /* 0x000fe40007810000 */
[----:B------:R-:W-:Y:S02]  /*a2c0*/  ISETP.LT.OR P0, PT, R2, 0x2a, P0 ;  /* 0x0000002a0200780c */ /* 0x000fe40000701670 */
[----:B------:R-:W-:Y:S02]  /*a2d0*/  FMNMX.FTZ R3, R206, R3, !PT ;  /* 0x00000003ce037209 */ /* 0x000fe40007810000 */
[----:B------:R-:W-:Y:S02]  /*a2e0*/  FMNMX.FTZ R4, R9, R4, !PT ;  /* 0x0000000409047209 */ /* 0x000fe40007810000 */
[----:B------:R-:W-:Y:S02]  /*a2f0*/  FMNMX.FTZ R130, R82, R130, !PT ;  /* 0x0000008252827209 */ /* 0x000fe40007810000 */
[----:B------:R-:W-:Y:S02]  /*a300*/  FSEL R99, R47, -INF , !P0 ;  /* 0xff8000002f637808 */ /* 0x000fe40004000000 */
[----:B------:R-:W-:Y:S01]  /*a310*/  ISETP.NE.AND P0, PT, R23, RZ, PT ;  /* 0x000000ff1700720c */ /* 0x000fe20003f05270 */
[----:B------:R-:W1:Y:S01]  /*a320*/  SHFL.BFLY PT, R5, R130, 0x2, 0x1f ;  /* 0x0c401f0082057f89 */ /* 0x000e6200000e0000 */
        /* <DEDUP_REMOVED lines=25> */
[----:B-1----:R-:W-:Y:S02]  /*a4c0*/  FMNMX.FTZ R130, R130, R5, !PT ;  /* 0x0000000582827209 */ /* 0x002fe40007810000 */
[----:B------:R-:W-:Y:S02]  /*a4d0*/  ISETP.LT.OR P0, PT, R2, 0x39, P0 ;  /* 0x000000390200780c */ /* 0x000fe40000701670 */
[----:B------:R-:W-:Y:S01]  /*a4e0*/  FMNMX.FTZ R3, R252, R3, !PT ;  /* 0x00000003fc037209 */ /* 0x000fe20007810000 */
[----:B------:R-:W1:Y:S01]  /*a4f0*/  SHFL.BFLY PT, R6, R130, 0x1, 0x1f ;  /* 0x0c201f0082067f89 */ /* 0x000e6200000e0000 */
[----:B------:R-:W-:Y:S02]  /*a500*/  FMNMX.FTZ R4, R200, R4, !PT ;  /* 0x00000004c8047209 */ /* 0x000fe40007810000 */
[----:B------:R-:W-:Y:S02]  /*a510*/  FMNMX.FTZ R3, R87, R3, !PT ;  /* 0x0000000357037209 */ /* 0x000fe40007810000 */
[----:B------:R-:W-:Y:S02]  /*a520*/  FSEL R174, R62, -INF , !P0 ;  /* 0xff8000003eae7808 */ /* 0x000fe40004000000 */
[----:B------:R-:W-:Y:S02]  /*a530*/  MOV R62, R53 ;  /* 0x00000035003e7202 */ /* 0x000fe40000000f00 */
[----:B------:R-:W-:Y:S02]  /*a540*/  ISETP.NE.AND P0, PT, R20, RZ, PT ;  /* 0x000000ff1400720c */ /* 0x000fe40003f05270 */
[----:B------:R-:W-:Y:S02]  /*a550*/  FMNMX.FTZ R4, R201, R4, !PT ;  /* 0x00000004c9047209 */ /* 0x000fe40007810000 */
[----:B------:R-:W-:Y:S02]  /*a560*/  ISETP.GT.AND P0, PT, R0, 0x39, !P0 ;  /* 0x000000390000780c */ /* 0x000fe40004704270 */
[----:B------:R-:W-:Y:S02]  /*a570*/  FMNMX.FTZ R3, R62, R3, !PT ;  /* 0x000000033e037209 */ /* 0x000fe40007810000 */
[----:B------:R-:W-:Y:S02]  /*a580*/  FMNMX.FTZ R4, R209, R4, !PT ;  /* 0x00000004d1047209 */ /* 0x000fe40007810000 */
[----:B------:R-:W-:Y:S02]  /*a590*/  FMNMX.FTZ R3, R85, R3, !PT ;  /* 0x0000000355037209 */ /* 0x000fe40007810000 */
[----:B------:R-:W-:Y:S02]  /*a5a0*/  ISETP.NE.AND P2, PT, R19, RZ, PT ;  /* 0x000000ff1300720c */ /* 0x000fe40003f45270 */
[----:B------:R-:W-:Y:S01]  /*a5b0*/  ISETP.LT.OR P0, PT, R2, 0x3a, P0 ;  /* 0x0000003a0200780c */ /* 0x000fe20000701670 */
[----:B------:R-:W2:Y:S01]  /*a5c0*/  SHFL.BFLY PT, R129, R3, 0x2, 0x1f ;  /* 0x0c401f0003817f89 */ /* 0x000ea200000e0000 */
[----:B------:R-:W-:Y:S02]  /*a5d0*/  FMNMX.FTZ R4, R211, R4, !PT ;  /* 0x00000004d3047209 */ /* 0x000fe40007810000 */
[----:B------:R-:W-:Y:S02]  /*a5e0*/  FSEL R175, R63, -INF , !P0 ;  /* 0xff8000003faf7808 */ /* 0x000fe40004000000 */
[----:B------:R-:W-:Y:S02]  /*a5f0*/  ISETP.GT.AND P0, PT, R0, 0x40, !P2 ;  /* 0x000000400000780c */ /* 0x000fe40005704270 */
[----:B------:R-:W-:Y:S02]  /*a600*/  FMNMX.FTZ R4, R230, R4, !PT ;  /* 0x00000004e6047209 */ /* 0x000fe40007810000 */
[----:B------:R-:W-:Y:S02]  /*a610*/  ISETP.NE.AND P1, PT, R18, RZ, PT ;  /* 0x000000ff1200720c */ /* 0x000fe40003f25270 */
[----:B------:R-:W-:Y:S02]  /*a620*/  ISETP.LT.OR P0, PT, R2, 0x41, P0 ;  /* 0x000000410200780c */ /* 0x000fe40000701670 */
[----:B------:R-:W-:Y:S02]  /*a630*/  FMNMX.FTZ R4, R233, R4, !PT ;  /* 0x00000004e9047209 */ /* 0x000fe40007810000 */
[----:B------:R-:W-:Y:S02]  /*a640*/  FSEL R181, R74, -INF , !P0 ;  /* 0xff8000004ab57808 */ /* 0x000fe40004000000 */
[----:B------:R-:W-:Y:S02]  /*a650*/  ISETP.GT.AND P0, PT, R0, 0x41, !P1 ;  /* 0x000000410000780c */ /* 0x000fe40004f04270 */
[----:B------:R-:W-:Y:S02]  /*a660*/  FMNMX.FTZ R4, R241, R4, !PT ;  /* 0x00000004f1047209 */ /* 0x000fe40007810000 */
[----:B-1----:R-:W-:Y:S02]  /*a670*/  FMNMX.FTZ R130, R130, R6, !PT ;  /* 0x0000000682827209 */ /* 0x002fe40007810000 */
[----:B------:R-:W-:Y:S02]  /*a680*/  ISETP.NE.AND P2, PT, R17, RZ, PT ;  /* 0x000000ff1100720c */ /* 0x000fe40003f45270 */
[----:B------:R-:W-:Y:S01]  /*a690*/  ISETP.LT.OR P0, PT, R2, 0x42, P0 ;  /* 0x000000420200780c */ /* 0x000fe20000701670 */
[----:B------:R-:W-:Y:S01]  /*a6a0*/  FMUL.FTZ R71, R130, c[0x0][0x2d0] ;  /* 0x0000b40082477a20 */ /* 0x000fe20000410000 */
[----:B------:R-:W-:Y:S02]  /*a6b0*/  FMNMX.FTZ R5, R10, R134, !PT ;  /* 0x000000860a057209 */ /* 0x000fe40007810000 */
        /* <DEDUP_REMOVED lines=8> */
[----:B------:R-:W-:Y:S02]  /*a740*/  FMNMX.FTZ R5, R14, R5, !PT ;  /* 0x000000050e057209 */ /* 0x000fe40007810000 */
[----:B--2---:R-:W-:Y:S02]  /*a750*/  FMNMX.FTZ R129, R3, R129, !PT ;  /* 0x0000008103817209 */ /* 0x004fe40007810000 */
[----:B------:R-:W-:Y:S01]  /*a760*/  FMNMX.FTZ R3, R88, R4, !PT ;  /* 0x0000000458037209 */ /* 0x000fe20007810000 */
[--C-:B------:R-:W-:Y:S01]  /*a770*/  FFMA.FTZ R4, R36, c[0x0][0x2d0], -R71.reuse ;  /* 0x0000b40024047a23 */ /* 0x100fe20000010847 */
[----:B------:R-:W-:Y:S01]  /*a780*/  FMNMX.FTZ R5, R15, R5, !PT ;  /* 0x000000050f057209 */ /* 0x000fe20007810000 */
[----:B------:R-:W1:Y:S01]  /*a790*/  SHFL.BFLY PT, R6, R129, 0x1, 0x1f ;  /* 0x0c201f0081067f89 */ /* 0x000e6200000e0000 */
[----:B------:R-:W-:Y:S01]  /*a7a0*/  FMNMX.FTZ R3, R89, R3, !PT ;  /* 0x0000000359037209 */ /* 0x000fe20007810000 */
[----:B------:R2:W-:Y:S01]  /*a7b0*/  MUFU.EX2 R63, R4 ;  /* 0x00000004003f7308 */ /* 0x0005e20000000800 */
[----:B------:R-:W-:Y:S02]  /*a7c0*/  FMNMX.FTZ R5, R56, R5, !PT ;  /* 0x0000000538057209 */ /* 0x000fe40007810000 */
[----:B------:R-:W-:Y:S02]  /*a7d0*/  FMNMX.FTZ R3, R81, R3, !PT ;  /* 0x0000000351037209 */ /* 0x000fe40007810000 */
[----:B------:R-:W-:Y:S02]  /*a7e0*/  FMNMX.FTZ R5, R57, R5, !PT ;  /* 0x0000000539057209 */ /* 0x000fe40007810000 */
[----:B------:R-:W-:Y:S02]  /*a7f0*/  FMNMX.FTZ R3, R183, R3, !PT ;  /* 0x00000003b7037209 */ /* 0x000fe40007810000 */
[----:B------:R-:W-:Y:S02]  /*a800*/  FMNMX.FTZ R5, R60, R5, !PT ;  /* 0x000000053c057209 */ /* 0x000fe40007810000 */
[----:B------:R-:W-:Y:S01]  /*a810*/  ISETP.LT.OR P0, PT, R2, 0x49, P0 ;  /* 0x000000490200780c */ /* 0x000fe20000701670 */
[----:B------:R-:W3:Y:S01]  /*a820*/  SHFL.BFLY PT, R7, R3, 0x2, 0x1f ;  /* 0x0c401f0003077f89 */ /* 0x000ee200000e0000 */
[----:B------:R-:W-:Y:S02]  /*a830*/  FMNMX.FTZ R5, R84, R5, !PT ;  /* 0x0000000554057209 */ /* 0x000fe40007810000 */
[----:B------:R-:W-:Y:S01]  /*a840*/  ISETP.NE.AND P1, PT, R16, RZ, PT ;  /* 0x000000ff1000720c */ /* 0x000fe20003f25270 */
[--C-:B------:R-:W-:Y:S01]  /*a850*/  FFMA.FTZ R16, R192, c[0x0][0x2d0], -R71.reuse ;  /* 0x0000b400c0107a23 */ /* 0x100fe20000010847 */
[----:B------:R-:W-:Y:S02]  /*a860*/  FMNMX.FTZ R5, R96, R5, !PT ;  /* 0x0000000560057209 */ /* 0x000fe40007810000 */
[----:B------:R-:W-:Y:S01]  /*a870*/  FSEL R177, R78, -INF , !P0 ;  /* 0xff8000004eb17808 */ /* 0x000fe20004000000 */
[----:B------:R-:W-:Y:S01]  /*a880*/  MUFU.EX2 R34, R16 ;  /* 0x0000001000227308 */ /* 0x000fe20000000800 */
[----:B------:R-:W-:Y:S02]  /*a890*/  FMNMX.FTZ R5, R97, R5, !PT ;  /* 0x0000000561057209 */ /* 0x000fe40007810000 */
[----:B-1----:R-:W-:Y:S02]  /*a8a0*/  FMNMX.FTZ R129, R129, R6, !PT ;  /* 0x0000000681817209 */ /* 0x002fe40007810000 */
[----:B--2---:R-:W-:Y:S01]  /*a8b0*/  FMNMX.FTZ R4, R98, R5, !PT ;  /* 0x0000000562047209 */ /* 0x004fe20007810000 */
[--C-:B------:R-:W-:Y:S01]  /*a8c0*/  FFMA.FTZ R5, R37, c[0x0][0x2d0], -R71.reuse ;  /* 0x0000b40025057a23 */ /* 0x100fe20000010847 */
[C---:B------:R-:W-:Y:S01]  /*a8d0*/  ISETP.GT.AND P0, PT, R0.reuse, 0x49, !P1 ;  /* 0x000000490000780c */ /* 0x040fe20004f04270 */
[----:B------:R-:W-:Y:S01]  /*a8e0*/  FMUL.FTZ R92, R129, c[0x0][0x2d0] ;  /* 0x0000b400815c7a20 */ /* 0x000fe20000410000 */
[----:B------:R-:W-:Y:S01]  /*a8f0*/  ISETP.GT.AND P3, PT, R0, 0x50, !P3 ;  /* 0x000000500000780c */ /* 0x000fe20005f64270 */
[----:B------:R1:W-:Y:S01]  /*a900*/  MUFU.EX2 R24, R5 ;  /* 0x0000000500187308 */ /* 0x0003e20000000800 */
[----:B------:R-:W-:Y:S02]  /*a910*/  FMNMX.FTZ R4, R99, R4, !PT ;  /* 0x0000000463047209 */ /* 0x000fe40007810000 */
[----:B------:R-:W-:Y:S02]  /*a920*/  FSETP.NEU.FTZ.AND P1, PT, R129, -INF , PT ;  /* 0xff8000008100780b */ /* 0x000fe40003f3d000 */
[----:B------:R-:W-:Y:S02]  /*a930*/  ISETP.LT.OR P0, PT, R2, 0x4a, P0 ;  /* 0x0000004a0200780c */ /* 0x000fe40000701670 */
[----:B---3--:R-:W-:Y:S02]  /*a940*/  FMNMX.FTZ R3, R3, R7, !PT ;  /* 0x0000000703037209 */ /* 0x008fe40007810000 */
[----:B------:R-:W-:Y:S02]  /*a950*/  FSEL R92, R92, RZ, P1 ;  /* 0x000000ff5c5c7208 */ /* 0x000fe40000800000 */
[----:B------:R-:W-:Y:S01]  /*a960*/  FSEL R176, R79, -INF , !P0 ;  /* 0xff8000004fb07808 */ /* 0x000fe20004000000 */
[----:B------:R-:W2:Y:S01]  /*a970*/  SHFL.BFLY PT, R128, R3, 0x1, 0x1f ;  /* 0x0c201f0003807f89 */ /* 0x000ea200000e0000 */
[----:B------:R-:W-:Y:S01]  /*a980*/  ISETP.GT.AND P0, PT, R0, 0x51, !P4 ;  /* 0x000000510000780c */ /* 0x000fe20006704270 */
[--C-:B------:R-:W-:Y:S01]  /*a990*/  FFMA.FTZ R28, R195, c[0x0][0x2d0], -R92.reuse ;  /* 0x0000b400c31c7a23 */ /* 0x100fe2000001085c */
[----:B------:R-:W-:Y:S02]  /*a9a0*/  ISETP.NE.AND P4, PT, R52, RZ, PT ;  /* 0x000000ff3400720c */ /* 0x000fe40003f85270 */
[----:B------:R-:W-:Y:S02]  /*a9b0*/  ISETP.LT.OR P0, PT, R2, 0x52, P0 ;  /* 0x000000520200780c */ /* 0x000fe40000701670 */
[----:B------:R-:W-:Y:S01]  /*a9c0*/  ISETP.GT.AND P4, PT, R0, 0x59, !P4 ;  /* 0x000000590000780c */ /* 0x000fe20006784270 */
[----:B------:R-:W-:Y:S01]  /*a9d0*/  LDSM.16.MT88.4 R52, [R214+0x100] ;  /* 0x00010000d634783b */ /* 0x000fe20000004200 */
[----:B------:R-:W-:Y:S02]  /*a9e0*/  FSEL R179, R91, -INF , !P0 ;  /* 0xff8000005bb37808 */ /* 0x000fe40004000000 */
[----:B------:R-:W-:Y:S02]  /*a9f0*/  ISETP.LT.OR P0, PT, R2, 0x5a, P4 ;  /* 0x0000005a0200780c */ /* 0x000fe40002701670 */
[----:B-1----:R-:W-:Y:S01]  /*aa00*/  FMNMX.FTZ R5, R172, R4, !PT ;  /* 0x00000004ac057209 */ /* 0x002fe20007810000 */
[----:B------:R-:W-:Y:S01]  /*aa10*/  FFMA.FTZ R4, R184, c[0x0][0x2d0], -R71 ;  /* 0x0000b400b8047a23 */ /* 0x000fe20000010847 */
[----:B------:R-:W-:Y:S01]  /*aa20*/  FSEL R70, R95, -INF , !P0 ;  /* 0xff8000005f467808 */ /* 0x000fe20004000000 */
[----:B------:R-:W-:Y:S01]  /*aa30*/  LDSM.16.MT88.4 R76, [R215+0x100] ;  /* 0x00010000d74c783b */ /* 0x000fe20000004200 */
[----:B------:R-:W-:Y:S01]  /*aa40*/  MUFU.EX2 R95, R28 ;  /* 0x0000001c005f7308 */ /* 0x000fe20000000800 */
[----:B------:R-:W-:Y:S02]  /*aa50*/  FMNMX.FTZ R5, R173, R5, !PT ;  /* 0x00000005ad057209 */ /* 0x000fe40007810000 */
[----:B------:R-:W-:Y:S01]  /*aa60*/  ISETP.GT.AND P5, PT, R0, 0x58, !P5 ;  /* 0x000000580000780c */ /* 0x000fe20006fa4270 */
[--C-:B------:R-:W-:Y:S01]  /*aa70*/  FFMA.FTZ R0, R39, c[0x0][0x2d0], -R92.reuse ;  /* 0x0000b40027007a23 */ /* 0x100fe2000001085c */
[----:B------:R-:W-:Y:S02]  /*aa80*/  ISETP.LT.OR P3, PT, R2, 0x51, P3 ;  /* 0x000000510200780c */ /* 0x000fe40001f61670 */
[----:B--2---:R-:W-:Y:S01]  /*aa90*/  FMNMX.FTZ R128, R3, R128, !PT ;  /* 0x0000008003807209 */ /* 0x004fe20007810000 */
[--C-:B------:R-:W-:Y:S01]  /*aaa0*/  FFMA.FTZ R3, R187, c[0x0][0x2d0], -R92.reuse ;  /* 0x0000b400bb037a23 */ /* 0x100fe2000001085c */
[----:B------:R-:W-:Y:S01]  /*aab0*/  MOV R187, R82 ;  /* 0x0000005200bb7202 */ /* 0x000fe20000000f00 */
[----:B------:R1:W-:Y:S01]  /*aac0*/  MUFU.EX2 R86, R4 ;  /* 0x0000000400567308 */ /* 0x0003e20000000800 */
[----:B------:R-:W-:Y:S01]  /*aad0*/  FSEL R178, R90, -INF , !P3 ;  /* 0xff8000005ab27808 */ /* 0x000fe20005800000 */
[C---:B------:R-:W-:Y:S01]  /*aae0*/  FMUL.FTZ R93, R128.reuse, c[0x0][0x2d0] ;  /* 0x0000b400805d7a20 */ /* 0x040fe20000410000 */
[----:B------:R-:W-:Y:S02]  /*aaf0*/  FSETP.NEU.FTZ.AND P0, PT, R128, -INF , PT ;  /* 0xff8000008000780b */ /* 0x000fe40003f1d000 */
[----:B------:R-:W-:Y:S01]  /*ab00*/  ISETP.LT.OR P3, PT, R2, 0x59, P5 ;  /* 0x000000590200780c */ /* 0x000fe20002f61670 */
[--C-:B------:R-:W-:Y:S01]  /*ab10*/  FFMA.FTZ R2, R186, c[0x0][0x2d0], -R92.reuse ;  /* 0x0000b400ba027a23 */ /* 0x100fe2000001085c */
[----:B------:R-:W-:Y:S01]  /*ab20*/  FSEL R93, R93, RZ, P0 ;  /* 0x000000ff5d5d7208 */ /* 0x000fe20000000000 */
[----:B------:R-:W-:Y:S01]  /*ab30*/  IMAD.MOV.U32 R186, RZ, RZ, R81 ;  /* 0x000000ffffba7224 */ /* 0x000fe200078e0051 */
[----:B------:R-:W-:Y:S01]  /*ab40*/  FSEL R180, R94, -INF , !P3 ;  /* 0xff8000005eb47808 */ /* 0x000fe20005800000 */
[----:B------:R2:W3:Y:S01]  /*ab50*/  MUFU.EX2 R19, R3 ;  /* 0x0000000300137308 */ /* 0x0004e20000000800 */
[----:B------:R-:W-:Y:S01]  /*ab60*/  FMNMX.FTZ R5, R174, R5, !PT ;  /* 0x00000005ae057209 */ /* 0x000fe20007810000 */
[----:B------:R-:W-:Y:S02]  /*ab70*/  FFMA.FTZ R32, R48, c[0x0][0x2d0], -R93 ;  /* 0x0000b40030207a23 */ /* 0x000fe4000001085d */
[----:B------:R-:W-:Y:S01]  /*ab80*/  FFMA.FTZ R48, R196, c[0x0][0x2d0], -R71 ;  /* 0x0000b400c4307a23 */ /* 0x000fe20000010847 */
[----:B------:R-:W-:Y:S01]  /*ab90*/  FMNMX.FTZ R5, R175, R5, !PT ;  /* 0x00000005af057209 */ /* 0x000fe20007810000 */
[--C-:B------:R-:W-:Y:S02]  /*aba0*/  FFMA.FTZ R40, R50, c[0x0][0x2d0], -R93.reuse ;  /* 0x0000b40032287a23 */ /* 0x100fe4000001085d */
[----:B------:R-:W-:Y:S01]  /*abb0*/  FFMA.FTZ R44, R51, c[0x0][0x2d0], -R93 ;  /* 0x0000b400332c7a23 */ /* 0x000fe2000001085d */
[----:B------:R-:W-:Y:S01]  /*abc0*/  FMNMX.FTZ R5, R181, R5, !PT ;  /* 0x00000005b5057209 */ /* 0x000fe20007810000 */
[----:B------:R-:W-:Y:S03]  /*abd0*/  MUFU.EX2 R21, R0 ;  /* 0x0000000000157308 */ /* 0x000fe60000000800 */
[----:B------:R-:W-:Y:S01]  /*abe0*/  FMNMX.FTZ R5, R182, R5, !PT ;  /* 0x00000005b6057209 */ /* 0x000fe20007810000 */
[----:B-1----:R-:W-:Y:S06]  /*abf0*/  FFMA.FTZ R4, R185, c[0x0][0x2d0], -R71 ;  /* 0x0000b400b9047a23 */ /* 0x002fec0000010847 */
[----:B------:R1:W4:Y:S01]  /*ac00*/  MUFU.EX2 R83, R4 ;  /* 0x0000000400537308 */ /* 0x0003220000000800 */
[--C-:B--2---:R-:W-:Y:S02]  /*ac10*/  FFMA.FTZ R3, R8, c[0x0][0x2d0], -R93.reuse ;  /* 0x0000b40008037a23 */ /* 0x104fe4000001085d */
[--C-:B------:R-:W-:Y:S01]  /*ac20*/  FFMA.FTZ R8, R189, c[0x0][0x2d0], -R92.reuse ;  /* 0x0000b400bd087a23 */ /* 0x100fe2000001085c */
[----:B---3--:R-:W-:Y:S06]  /*ac30*/  MOV R189, R19 ;  /* 0x0000001300bd7202 */ /* 0x008fec0000000f00 */
[----:B------:R2:W-:Y:S10]  /*ac40*/  MUFU.EX2 R185, R3 ;  /* 0x0000000300b97308 */ /* 0x0005f40000000800 */
[----:B------:R-:W-:Y:S01]  /*ac50*/  MUFU.EX2 R25, R2 ;  /* 0x0000000200197308 */ /* 0x000fe20000000800 */
[--C-:B-1----:R-:W-:Y:S01]  /*ac60*/  FFMA.FTZ R4, R38, c[0x0][0x2d0], -R92.reuse ;  /* 0x0000b40026047a23 */ /* 0x102fe2000001085c */
[----:B----4-:R-:W-:Y:S01]  /*ac70*/  F2FP.PACK_AB R74, R83, R86 ;  /* 0x00000056534a723e */ /* 0x010fe200000000ff */
[----:B------:R-:W-:Y:S07]  /*ac80*/  LDSM.16.MT88.4 R36, [R216+0x100] ;  /* 0x00010000d824783b */ /* 0x000fee0000004200 */
[----:B------:R1:W3:Y:S01]  /*ac90*/  MUFU.EX2 R184, R4 ;  /* 0x0000000400b87308 */ /* 0x0002e20000000800 */
[--C-:B--2---:R-:W-:Y:S09]  /*aca0*/  FFMA.FTZ R3, R9, c[0x0][0x2d0], -R93.reuse ;  /* 0x0000b40009037a23 */ /* 0x104ff2000001085d */
[----:B------:R2:W4:Y:S10]  /*acb0*/  MUFU.EX2 R59, R3 ;  /* 0x00000003003b7308 */ /* 0x0005340000000800 */
[----:B------:R-:W-:Y:S01]  /*acc0*/  MUFU.EX2 R33, R8 ;  /* 0x0000000800217308 */ /* 0x000fe20000000800 */
[----:B-1----:R-:W-:Y:S02]  /*acd0*/  FMNMX.FTZ R4, R177, R5, !PT ;  /* 0x00000005b1047209 */ /* 0x002fe40007810000 */
[----:B---3--:R-:W-:Y:S02]  /*ace0*/  MOV R192, R184 ;  /* 0x000000b800c07202 */ /* 0x008fe40000000f00 */
[----:B------:R-:W-:Y:S04]  /*acf0*/  FMNMX.FTZ R4, R176, R4, !PT ;  /* 0x00000004b0047209 */ /* 0x000fe80007810000 */
[----:B------:R-:W-:Y:S01]  /*ad00*/  FMNMX.FTZ R4, R178, R4, !PT ;  /* 0x00000004b2047209 */ /* 0x000fe20007810000 */
[--C-:B--2---:R-:W-:Y:S01]  /*ad10*/  FFMA.FTZ R3, R12, c[0x0][0x2d0], -R93.reuse ;  /* 0x0000b4000c037a23 */ /* 0x104fe2000001085d */
[----:B----4-:R-:W-:Y:S01]  /*ad20*/  F2FP.PACK_AB R64, R59, R185 ;  /* 0x000000b93b40723e */ /* 0x010fe200000000ff */
[----:B------:R-:W-:Y:S01]  /*ad30*/  FFMA.FTZ R12, R191, c[0x0][0x2d0], -R92 ;  /* 0x0000b400bf0c7a23 */ /* 0x000fe2000001085c */
[----:B------:R-:W-:Y:S01]  /*ad40*/  FMNMX.FTZ R0, R179, R4, !PT ;  /* 0x00000004b3007209 */ /* 0x000fe20007810000 */
[----:B------:R1:W-:Y:S01]  /*ad50*/  MUFU.EX2 R61, R3 ;  /* 0x00000003003d7308 */ /* 0x0003e20000000800 */
[----:B------:R-:W-:Y:S02]  /*ad60*/  FFMA.FTZ R4, R13, c[0x0][0x2d0], -R93 ;  /* 0x0000b4000d047a23 */ /* 0x000fe4000001085d */
[----:B------:R-:W-:Y:S01]  /*ad70*/  FMNMX.FTZ R0, R180, R0, !PT ;  /* 0x00000000b4007209 */ /* 0x000fe20007810000 */
[----:B------:R-:W-:Y:S02]  /*ad80*/  IMAD.MOV.U32 R191, RZ, RZ, R185 ;  /* 0x000000ffffbf7224 */ /* 0x000fe400078e00b9 */
[----:B------:R-:W-:Y:S01]  /*ad90*/  IMAD.MOV.U32 R185, RZ, RZ, R89 ;  /* 0x000000ffffb97224 */ /* 0x000fe200078e0059 */
[----:B------:R-:W-:Y:S03]  /*ada0*/  FMNMX.FTZ R0, R70, R0, !PT ;  /* 0x0000000046007209 */ /* 0x000fe60007810000 */
[----:B------:R2:W-:Y:S02]  /*adb0*/  MUFU.EX2 R18, R4 ;  /* 0x0000000400127308 */ /* 0x0005e40000000800 */
[----:B------:R-:W1:Y:S02]  /*adc0*/  SHFL.BFLY PT, R2, R0, 0x2, 0x1f ;  /* 0x0c401f0000027f89 */ /* 0x000e6400000e0000 */
[----:B-1----:R-:W-:Y:S01]  /*add0*/  FMNMX.FTZ R3, R0, R2, !PT ;  /* 0x0000000200037209 */ /* 0x002fe20007810000 */
[----:B------:R-:W-:Y:S01]  /*ade0*/  FFMA.FTZ R2, R188, c[0x0][0x2d0], -R71 ;  /* 0x0000b400bc027a23 */ /* 0x000fe20000010847 */
[----:B------:R-:W-:Y:S01]  /*adf0*/  FSEL R0, R130, RZ, P2 ;  /* 0x000000ff82007208 */ /* 0x000fe20001000000 */
[----:B------:R-:W-:Y:S03]  /*ae00*/  IMAD.MOV.U32 R188, RZ, RZ, R21 ;  /* 0x000000ffffbc7224 */ /* 0x000fe600078e0015 */
[----:B------:R1:W-:Y:S01]  /*ae10*/  MUFU.EX2 R31, R2 ;  /* 0x00000002001f7308 */ /* 0x0003e20000000800 */
[----:B--2---:R-:W2:Y:S01]  /*ae20*/  SHFL.BFLY PT, R4, R3, 0x1, 0x1f ;  /* 0x0c201f0003047f89 */ /* 0x004ea200000e0000 */
[----:B------:R-:W-:Y:S01]  /*ae30*/  FADD.FTZ R0, -R0, R131 ;  /* 0x0000008300007221 */ /* 0x000fe20000010100 */
[----:B------:R-:W-:Y:S02]  /*ae40*/  F2FP.PACK_AB R73, R188, R184 ;  /* 0x000000b8bc49723e */ /* 0x000fe400000000ff */
[----:B------:R-:W-:Y:S01]  /*ae50*/  MOV R184, R87 ;  /* 0x0000005700b87202 */ /* 0x000fe20000000f00 */
[----:B------:R-:W-:Y:S03]  /*ae60*/  FMUL.FTZ R0, R0, c[0x0][0x2d0] ;  /* 0x0000b40000007a20 */ /* 0x000fe60000410000 */
        /* <DEDUP_REMOVED lines=9> */
[----:B------:R-:W-:Y:S01]  /*af00*/  MOV R149, R192 ;  /* 0x000000c000957202 */ /* 0x000fe20000000f00 */
[----:B------:R-:W1:Y:S01]  /*af10*/  MUFU.EX2 R68, R2 ;  /* 0x0000000200447308 */ /* 0x000e620000000800 */
[----:B------:R-:W-:Y:S01]  /*af20*/  FSETP.NEU.FTZ.AND P0, PT, R3, -INF , PT ;  /* 0xff8000000300780b */ /* 0x000fe20003f1d000 */
[----:B------:R-:W-:Y:S02]  /*af30*/  FADD.FTZ R0, -R0, R133 ;  /* 0x0000008500007221 */ /* 0x000fe40000010100 */
[----:B------:R-:W-:Y:S01]  /*af40*/  FMUL.FTZ R16, R69, R148 ;  /* 0x0000009445107220 */ /* 0x000fe20000410000 */
[----:B------:R-:W-:Y:S01]  /*af50*/  FSEL R94, R94, RZ, P0 ;  /* 0x000000ff5e5e7208 */ /* 0x000fe20000000000 */
[----:B------:R-:W-:Y:S01]  /*af60*/  FMUL.FTZ R0, R0, c[0x0][0x2d0] ;  /* 0x0000b40000007a20 */ /* 0x000fe20000410000 */
[----:B------:R-:W-:Y:S01]  /*af70*/  MOV R148, R88 ;  /* 0x0000005800947202 */ /* 0x000fe20000000f00 */
[----:B------:R-:W-:Y:S02]  /*af80*/  FFMA.FTZ R88, R202, c[0x0][0x2d0], -R92 ;  /* 0x0000b400ca587a23 */ /* 0x000fe4000001085c */
[----:B------:R2:W4:Y:S01]  /*af90*/  MUFU.EX2 R2, R0 ;  /* 0x0000000000027308 */ /* 0x0005220000000800 */
[--C-:B------:R-:W-:Y:S09]  /*afa0*/  FFMA.FTZ R4, R14, c[0x0][0x2d0], -R94.reuse ;  /* 0x0000b4000e047a23 */ /* 0x100ff2000001085e */
[----:B------:R5:W-:Y:S01]  /*afb0*/  MUFU.EX2 R5, R4 ;  /* 0x0000000400057308 */ /* 0x000be20000000800 */
[C---:B-1----:R-:W-:Y:S02]  /*afc0*/  FMUL.FTZ R6, R68.reuse, R138 ;  /* 0x0000008a44067220 */ /* 0x042fe40000410000 */
[C---:B------:R-:W-:Y:S01]  /*afd0*/  FMUL.FTZ R7, R68.reuse, R139 ;  /* 0x0000008b44077220 */ /* 0x040fe20000410000 */
[----:B------:R-:W-:Y:S01]  /*afe0*/  MOV R139, R18 ;  /* 0x00000012008b7202 */ /* 0x000fe20000000f00 */
[C---:B------:R-:W-:Y:S05]  /*aff0*/  FMUL.FTZ R18, R68.reuse, R150 ;  /* 0x0000009644127220 */ /* 0x040fea0000410000 */
[----:B------:R1:W-:Y:S01]  /*b000*/  MUFU.EX2 R138, R12 ;  /* 0x0000000c008a7308 */ /* 0x0003e20000000800 */
[----:B------:R-:W-:Y:S01]  /*b010*/  F2FP.PACK_AB R66, R139, R61 ;  /* 0x0000003d8b42723e */ /* 0x000fe200000000ff */
[----:B------:R-:W-:Y:S02]  /*b020*/  FMUL.FTZ R19, R68, R151 ;  /* 0x0000009744137220 */ /* 0x000fe40000410000 */
[--C-:B--2---:R-:W-:Y:S02]  /*b030*/  FFMA.FTZ R0, R10, c[0x0][0x2d0], -R94.reuse ;  /* 0x0000b4000a007a23 */ /* 0x104fe4000001085e */
[----:B------:R-:W-:Y:S02]  /*b040*/  IMAD.MOV.U32 R150, RZ, RZ, R191 ;  /* 0x000000ffff967224 */ /* 0x000fe400078e00bf */
[C---:B----4-:R-:W-:Y:S02]  /*b050*/  FMUL.FTZ R8, R2.reuse, R140 ;  /* 0x0000008c02087220 */ /* 0x050fe40000410000 */
[----:B------:R2:W-:Y:S01]  /*b060*/  MUFU.EX2 R131, R0 ;  /* 0x0000000000837308 */ /* 0x0005e20000000800 */
[C---:B------:R-:W-:Y:S02]  /*b070*/  FMUL.FTZ R9, R2.reuse, R141 ;  /* 0x0000008d02097220 */ /* 0x040fe40000410000 */
[C---:B------:R-:W-:Y:S01]  /*b080*/  FMUL.FTZ R13, R2.reuse, R145 ;  /* 0x00000091020d7220 */ /* 0x040fe20000410000 */
[----:B------:R-:W-:Y:S01]  /*b090*/  MOV R145, R86 ;  /* 0x0000005600917202 */ /* 0x000fe20000000f00 */
[--C-:B-----5:R-:W-:Y:S02]  /*b0a0*/  FFMA.FTZ R4, R15, c[0x0][0x2d0], -R94.reuse ;  /* 0x0000b4000f047a23 */ /* 0x120fe4000001085e */
[----:B------:R-:W-:Y:S02]  /*b0b0*/  IMAD.MOV.U32 R140, RZ, RZ, R83 ;  /* 0x000000ffff8c7224 */ /* 0x000fe400078e0053 */
[C---:B------:R-:W-:Y:S01]  /*b0c0*/  FMUL.FTZ R41, R2.reuse, R105 ;  /* 0x0000006902297220 */ /* 0x040fe20000410000 */
[----:B------:R4:W-:Y:S01]  /*b0d0*/  MUFU.EX2 R58, R4 ;  /* 0x00000004003a7308 */ /* 0x0009e20000000800 */
[C---:B------:R-:W-:Y:S02]  /*b0e0*/  FMUL.FTZ R28, R2.reuse, R160 ;  /* 0x000000a0021c7220 */ /* 0x040fe40000410000 */
[C---:B------:R-:W-:Y:S02]  /*b0f0*/  FMUL.FTZ R29, R2.reuse, R161 ;  /* 0x000000a1021d7220 */ /* 0x040fe40000410000 */
[----:B-1----:R-:W-:Y:S02]  /*b100*/  FMUL.FTZ R12, R2, R144 ;  /* 0x00000090020c7220 */ /* 0x002fe40000410000 */
[----:B------:R-:W-:Y:S02]  /*b110*/  FMUL.FTZ R35, R68, R103 ;  /* 0x0000006744237220 */ /* 0x000fe40000410000 */
[----:B------:R-:W-:Y:S01]  /*b120*/  FMUL.FTZ R45, R2, R109 ;  /* 0x0000006d022d7220 */ /* 0x000fe20000410000 */
[----:B------:R1:W-:Y:S01]  /*b130*/  MUFU.EX2 R133, R44 ;  /* 0x0000002c00857308 */ /* 0x0003e20000000800 */
[C---:B------:R-:W-:Y:S01]  /*b140*/  FMUL.FTZ R50, R68.reuse, R114 ;  /* 0x0000007244327220 */ /* 0x040fe20000410000 */
[----:B------:R-:W-:Y:S01]  /*b150*/  MOV R114, R95 ;  /* 0x0000005f00727202 */ /* 0x000fe20000000f00 */
[----:B------:R-:W-:Y:S01]  /*b160*/  FMUL.FTZ R51, R68, R115 ;  /* 0x0000007344337220 */ /* 0x000fe20000410000 */
[----:B------:R-:W-:Y:S01]  /*b170*/  MOV R95, R80 ;  /* 0x00000050005f7202 */ /* 0x000fe20000000f00 */
[----:B--2---:R-:W-:Y:S01]  /*b180*/  FFMA.FTZ R0, R11, c[0x0][0x2d0], -R94 ;  /* 0x0000b4000b007a23 */ /* 0x004fe2000001085e */
[----:B------:R-:W2:Y:S01]  /*b190*/  LDSM.16.MT88.4 R80, [R213+0x900] ;  /* 0x00090000d550783b */ /* 0x000ea20000004200 */
[----:B------:R-:W-:Y:S03]  /*b1a0*/  IMAD.MOV.U32 R144, RZ, RZ, R63 ;  /* 0x000000ffff907224 */ /* 0x000fe600078e003f */
[----:B------:R5:W3:Y:S01]  /*b1b0*/  MUFU.EX2 R132, R0 ;  /* 0x0000000000847308 */ /* 0x000ae20000000800 */
[----:B----4-:R-:W-:Y:S02]  /*b1c0*/  FFMA.FTZ R4, R190, c[0x0][0x2d0], -R71 ;  /* 0x0000b400be047a23 */ /* 0x010fe40000010847 */
[----:B------:R-:W-:Y:S02]  /*b1d0*/  IMAD.MOV.U32 R190, RZ, RZ, R24 ;  /* 0x000000ffffbe7224 */ /* 0x000fe400078e0018 */
[----:B------:R-:W-:Y:S05]  /*b1e0*/  FFMA.FTZ R24, R194, c[0x0][0x2d0], -R92 ;  /* 0x0000b400c2187a23 */ /* 0x000fea000001085c */
[----:B------:R4:W2:Y:S01]  /*b1f0*/  MUFU.EX2 R90, R4 ;  /* 0x00000004005a7308 */ /* 0x0008a20000000800 */
[----:B------:R-:W-:Y:S02]  /*b200*/  F2FP.PACK_AB R72, R190, R63 ;  /* 0x0000003fbe48723e */ /* 0x000fe400000000ff */
[----:B------:R-:W-:Y:S01]  /*b210*/  MOV R151, R190 ;  /* 0x000000be00977202 */ /* 0x000fe20000000f00 */
[----:B-1----:R-:W-:Y:S06]  /*b220*/  FMUL.FTZ R44, R2, R108 ;  /* 0x0000006c022c7220 */ /* 0x002fec0000410000 */
[----:B------:R-:W1:Y:S01]  /*b230*/  MUFU.EX2 R30, R24 ;  /* 0x00000018001e7308 */ /* 0x000e620000000800 */
[----:B-----5:R-:W-:Y:S02]  /*b240*/  FSEL R0, R3, RZ, P0 ;  /* 0x000000ff03007208 */ /* 0x020fe40000000000 */
[----:B---3--:R-:W-:Y:S02]  /*b250*/  F2FP.PACK_AB R65, R132, R131 ;  /* 0x000000838441723e */ /* 0x008fe400000000ff */
[C---:B------:R-:W-:Y:S01]  /*b260*/  ISETP.GT.AND P0, PT, R229.reuse, UR4, PT ;  /* 0x00000004e5007c0c */ /* 0x040fe2000bf04270 */
[----:B------:R-:W-:Y:S01]  /*b270*/  FADD.FTZ R0, -R0, R134 ;  /* 0x0000008600007221 */ /* 0x000fe20000010100 */
[----:B------:R-:W-:Y:S01]  /*b280*/  MOV R134, R25 ;  /* 0x0000001900867202 */ /* 0x000fe20000000f00 */
[----:B------:R-:W-:Y:S01]  /*b290*/  FMUL.FTZ R25, R2, R157 ;  /* 0x0000009d02197220 */ /* 0x000fe20000410000 */
[----:B------:R-:W-:Y:S01]  /*b2a0*/  IADD3 R229, R229, -0x1, RZ ;  /* 0xffffffffe5e57810 */ /* 0x000fe20007ffe0ff */
[----:B------:R-:W-:Y:S01]  /*b2b0*/  FMUL.FTZ R0, R0, c[0x0][0x2d0] ;  /* 0x0000b40000007a20 */ /* 0x000fe20000410000 */
[----:B------:R-:W-:Y:S01]  /*b2c0*/  F2FP.PACK_AB R75, R189, R134 ;  /* 0x00000086bd4b723e */ /* 0x000fe200000000ff */
[C---:B----4-:R-:W-:Y:S02]  /*b2d0*/  FMUL.FTZ R4, R69.reuse, R136 ;  /* 0x0000008845047220 */ /* 0x050fe40000410000 */
[----:B------:R-:W-:Y:S02]  /*b2e0*/  IMAD.MOV.U32 R136, RZ, RZ, R5 ;  /* 0x000000ffff887224 */ /* 0x000fe400078e0005 */
[----:B------:R-:W3:Y:S01]  /*b2f0*/  MUFU.EX2 R0, R0 ;  /* 0x0000000000007308 */ /* 0x000ee20000000800 */
[C---:B------:R-:W-:Y:S01]  /*b300*/  FMUL.FTZ R5, R69.reuse, R137 ;  /* 0x0000008945057220 */ /* 0x040fe20000410000 */
[----:B--2---:R-:W-:Y:S01]  /*b310*/  MOV R137, R90 ;  /* 0x0000005a00897202 */ /* 0x004fe20000000f00 */
[----:B------:R-:W-:Y:S01]  /*b320*/  IMAD.MOV.U32 R157, RZ, RZ, R33 ;  /* 0x000000ffff9d7224 */ /* 0x000fe200078e0021 */
[----:B------:R-:W-:Y:S01]  /*b330*/  F2FP.PACK_AB R67, R58, R136 ;  /* 0x000000883a43723e */ /* 0x000fe200000000ff */
[----:B-1----:R-:W-:Y:S02]  /*b340*/  IMAD.MOV.U32 R161, RZ, RZ, R30 ;  /* 0x000000ffffa17224 */ /* 0x002fe400078e001e */
[----:B------:R-:W-:Y:S01]  /*b350*/  FMUL.FTZ R24, R2, R156 ;  /* 0x0000009c02187220 */ /* 0x000fe20000410000 */
[-C--:B------:R-:W-:Y:S01]  /*b360*/  HMMA.16816.F32 R4, R72, R20.reuse, R4 ;  /* 0x000000144804723c */ /* 0x080fe20000001804 */
[----:B------:R-:W-:Y:S01]  /*b370*/  FMUL.FTZ R33, R69, R101 ;  /* 0x0000006545217220 */ /* 0x000fe20000410000 */
[----:B------:R1:W-:Y:S01]  /*b380*/  MUFU.EX2 R156, R32 ;  /* 0x00000020009c7308 */ /* 0x0003e20000000800 */
[C---:B---3--:R-:W-:Y:S01]  /*b390*/  FMUL.FTZ R10, R0.reuse, R142 ;  /* 0x0000008e000a7220 */ /* 0x048fe20000410000 */
[----:B------:R-:W-:Y:S01]  /*b3a0*/  MOV R142, R58 ;  /* 0x0000003a008e7202 */ /* 0x000fe20000000f00 */
[----:B------:R-:W-:Y:S02]  /*b3b0*/  FMUL.FTZ R11, R0, R143 ;  /* 0x0000008f000b7220 */ /* 0x000fe40000410000 */
[--C-:B------:R-:W-:Y:S02]  /*b3c0*/  FFMA.FTZ R58, R57, c[0x0][0x2d0], -R94.reuse ;  /* 0x0000b400393a7a23 */ /* 0x100fe4000001085e */
[----:B------:R-:W-:Y:S03]  /*b3d0*/  IMAD.MOV.U32 R143, RZ, RZ, R61 ;  /* 0x000000ffff8f7224 */ /* 0x000fe600078e003d */
[----:B------:R-:W-:Y:S01]  /*b3e0*/  FMUL.FTZ R61, R2, R125 ;  /* 0x0000007d023d7220 */ /* 0x000fe20000410000 */
[C---:B------:R-:W-:Y:S01]  /*b3f0*/  HMMA.16816.F32 R8, R64.reuse, R20, R8 ;  /* 0x000000144008723c */ /* 0x040fe20000001808 */
[C---:B------:R-:W-:Y:S01]  /*b400*/  FMUL.FTZ R14, R0.reuse, R146 ;  /* 0x00000092000e7220 */ /* 0x040fe20000410000 */
[----:B------:R-:W2:Y:S01]  /*b410*/  LDL.LU R125, [R1+0x8] ;  /* 0x00000800017d7983 */ /* 0x000ea20000300800 */
[----:B------:R-:W-:Y:S01]  /*b420*/  FMUL.FTZ R15, R0, R147 ;  /* 0x00000093000f7220 */ /* 0x000fe20000410000 */
[----:B------:R-:W-:Y:S01]  /*b430*/  MOV R147, R62 ;  /* 0x0000003e00937202 */ /* 0x000fe20000000f00 */
[----:B-1----:R-:W-:Y:S02]  /*b440*/  FMUL.FTZ R32, R69, R100 ;  /* 0x0000006445207220 */ /* 0x002fe40000410000 */
[----:B------:R-:W-:Y:S02]  /*b450*/  FFMA.FTZ R20, R193, c[0x0][0x2d0], -R71 ;  /* 0x0000b400c1147a23 */ /* 0x000fe40000010847 */
[----:B------:R-:W-:Y:S01]  /*b460*/  FFMA.FTZ R62, R60, c[0x0][0x2d0], -R94 ;  /* 0x0000b4003c3e7a23 */ /* 0x000fe2000001085e */
[-C--:B------:R-:W-:Y:S01]  /*b470*/  HMMA.16816.F32 R12, R64, R22.reuse, R12 ;  /* 0x00000016400c723c */ /* 0x080fe2000000180c */
[----:B------:R1:W3:Y:S01]  /*b480*/  MUFU.EX2 R91, R20 ;  /* 0x00000014005b7308 */ /* 0x0002e20000000800 */
[----:B------:R-:W-:Y:S02]  /*b490*/  FMUL.FTZ R60, R2, R124 ;  /* 0x0000007c023c7220 */ /* 0x000fe40000410000 */
[----:B------:R-:W4:Y:S01]  /*b4a0*/  LDL.LU R124, [R1+0xc] ;  /* 0x00000c00017c7983 */ /* 0x000f220000300800 */
[C---:B------:R-:W-:Y:S02]  /*b4b0*/  FMUL.FTZ R21, R69.reuse, R153 ;  /* 0x0000009945157220 */ /* 0x040fe40000410000 */
[C---:B------:R-:W-:Y:S01]  /*b4c0*/  FMUL.FTZ R26, R0.reuse, R158 ;  /* 0x0000009e001a7220 */ /* 0x040fe20000410000 */
[C---:B------:R-:W-:Y:S01]  /*b4d0*/  HMMA.16816.F32 R16, R72.reuse, R22, R16 ;  /* 0x000000164810723c */ /* 0x040fe20000001810 */
[C---:B------:R-:W-:Y:S02]  /*b4e0*/  FMUL.FTZ R27, R0.reuse, R159 ;  /* 0x0000009f001b7220 */ /* 0x040fe40000410000 */
[----:B------:R5:W-:Y:S01]  /*b4f0*/  MUFU.EX2 R153, R48 ;  /* 0x0000003000997308 */ /* 0x000be20000000800 */
[C---:B------:R-:W-:Y:S01]  /*b500*/  FMUL.FTZ R30, R0.reuse, R162 ;  /* 0x000000a2001e7220 */ /* 0x040fe20000410000 */
[----:B------:R-:W-:Y:S01]  /*b510*/  MOV R158, R31 ;  /* 0x0000001f009e7202 */ /* 0x000fe20000000f00 */
[----:B------:R-:W-:Y:S01]  /*b520*/  FMUL.FTZ R31, R0, R163 ;  /* 0x000000a3001f7220 */ /* 0x000fe20000410000 */
[----:B------:R-:W-:Y:S01]  /*b530*/  MOV R162, R34 ;  /* 0x0000002200a27202 */ /* 0x000fe20000000f00 */
[C---:B------:R-:W-:Y:S01]  /*b540*/  FMUL.FTZ R22, R68.reuse, R154 ;  /* 0x0000009a44167220 */ /* 0x040fe20000410000 */
[----:B------:R-:W-:Y:S03]  /*b550*/  MOV R163, R148 ;  /* 0x0000009400a37202 */ /* 0x000fe60000000f00 */
[C---:B------:R-:W-:Y:S01]  /*b560*/  FMUL.FTZ R23, R68.reuse, R155 ;  /* 0x0000009b44177220 */ /* 0x040fe20000410000 */
[----:B------:R5:W-:Y:S01]  /*b570*/  MUFU.EX2 R154, R40 ;  /* 0x00000028009a7308 */ /* 0x000be20000000800 */
[----:B------:R-:W-:Y:S02]  /*b580*/  FMUL.FTZ R34, R68, R102 ;  /* 0x0000006644227220 */ /* 0x000fe40000410000 */
[C---:B------:R-:W-:Y:S02]  /*b590*/  FMUL.FTZ R42, R0.reuse, R106 ;  /* 0x0000006a002a7220 */ /* 0x040fe40000410000 */
[C---:B-1----:R-:W-:Y:S02]  /*b5a0*/  FMUL.FTZ R20, R69.reuse, R152 ;  /* 0x0000009845147220 */ /* 0x042fe40000410000 */
[----:B---3--:R-:W-:Y:S02]  /*b5b0*/  IMAD.MOV.U32 R115, RZ, RZ, R91 ;  /* 0x000000ffff737224 */ /* 0x008fe400078e005b */
[----:B------:R-:W-:Y:S01]  /*b5c0*/  IMAD.MOV.U32 R148, RZ, RZ, R144 ;  /* 0x000000ffff947224 */ /* 0x000fe200078e0090 */
[----:B------:R-:W-:Y:S01]  /*b5d0*/  MOV R144, R143 ;  /* 0x0000008f00907202 */ /* 0x000fe20000000f00 */
[----:B------:R-:W-:Y:S01]  /*b5e0*/  IMAD.MOV.U32 R152, RZ, RZ, R188 ;  /* 0x000000ffff987224 */ /* 0x000fe200078e00bc */
[-C--:B------:R-:W-:Y:S01]  /*b5f0*/  HMMA.16816.F32 R20, R72, R36.reuse, R20 ;  /* 0x000000244814723c */ /* 0x080fe20000001814 */
[C---:B------:R-:W-:Y:S02]  /*b600*/  FMUL.FTZ R43, R0.reuse, R107 ;  /* 0x0000006b002b7220 */ /* 0x040fe40000410000 */
[----:B-----5:R-:W-:Y:S02]  /*b610*/  FMUL.FTZ R48, R69, R112 ;  /* 0x0000007045307220 */ /* 0x020fe40000410000 */
[----:B------:R1:W-:Y:S01]  /*b620*/  MUFU.EX2 R112, R58 ;  /* 0x0000003a00707308 */ /* 0x0003e20000000800 */
[C---:B------:R-:W-:Y:S02]  /*b630*/  FMUL.FTZ R46, R0.reuse, R110 ;  /* 0x0000006e002e7220 */ /* 0x040fe40000410000 */
[C---:B------:R-:W-:Y:S01]  /*b640*/  HMMA.16816.F32 R24, R64.reuse, R36, R24 ;  /* 0x000000244018723c */ /* 0x040fe20000001818 */
[----:B------:R-:W-:Y:S03]  /*b650*/  FMUL.FTZ R47, R0, R111 ;  /* 0x0000006f002f7220 */ /* 0x000fe60000410000 */
[C---:B------:R-:W-:Y:S02]  /*b660*/  FMUL.FTZ R40, R2.reuse, R104 ;  /* 0x0000006802287220 */ /* 0x040fe40000410000 */
[----:B------:R-:W-:Y:S01]  /*b670*/  FMUL.FTZ R57, R2, R121 ;  /* 0x0000007902397220 */ /* 0x000fe20000410000 */
[----:B------:R3:W-:Y:S01]  /*b680*/  MUFU.EX2 R104, R62 ;  /* 0x0000003e00687308 */ /* 0x0007e20000000800 */
[-C--:B------:R-:W-:Y:S01]  /*b690*/  HMMA.16816.F32 R28, R64, R38.reuse, R28 ;  /* 0x00000026401c723c */ /* 0x080fe2000000181c */
[----:B------:R-:W-:Y:S03]  /*b6a0*/  FFMA.FTZ R36, R49, c[0x0][0x2d0], -R93 ;  /* 0x0000b40031247a23 */ /* 0x000fe6000001085d */
[C---:B------:R-:W-:Y:S02]  /*b6b0*/  FMUL.FTZ R37, R69.reuse, R165 ;  /* 0x000000a545257220 */ /* 0x040fe40000410000 */
[C---:B------:R-:W-:Y:S02]  /*b6c0*/  FMUL.FTZ R49, R69.reuse, R113 ;  /* 0x0000007145317220 */ /* 0x040fe40000410000 */
[C---:B------:R-:W-:Y:S01]  /*b6d0*/  HMMA.16816.F32 R32, R72.reuse, R38, R32 ;  /* 0x000000264820723c */ /* 0x040fe20000001820 */
[----:B------:R5:W-:Y:S03]  /*b6e0*/  MUFU.EX2 R160, R36 ;  /* 0x0000002400a07308 */ /* 0x000be60000000800 */
[----:B------:R-:W-:Y:S02]  /*b6f0*/  IMAD.MOV.U32 R146, RZ, RZ, R59 ;  /* 0x000000ffff927224 */ /* 0x000fe400078e003b */
[----:B-1----:R-:W-:Y:S02]  /*b700*/  FMUL.FTZ R58, R0, R122 ;  /* 0x0000007a003a7220 */ /* 0x002fe40000410000 */
[C---:B------:R-:W-:Y:S03]  /*b710*/  FMUL.FTZ R38, R68.reuse, R166 ;  /* 0x000000a644267220 */ /* 0x040fe60000410000 */
[----:B------:R1:W-:Y:S01]  /*b720*/  MUFU.EX2 R166, R88 ;  /* 0x0000005800a67308 */ /* 0x0003e20000000800 */
[----:B------:R-:W-:Y:S02]  /*b730*/  FMUL.FTZ R39, R68, R167 ;  /* 0x000000a744277220 */ /* 0x000fe40000410000 */
[C---:B------:R-:W-:Y:S02]  /*b740*/  FMUL.FTZ R59, R0.reuse, R123 ;  /* 0x0000007b003b7220 */ /* 0x040fe40000410000 */
[C---:B---3--:R-:W-:Y:S02]  /*b750*/  FMUL.FTZ R62, R0.reuse, R126 ;  /* 0x0000007e003e7220 */ /* 0x048fe40000410000 */
[----:B------:R-:W-:Y:S02]  /*b760*/  FMUL.FTZ R63, R0, R127 ;  /* 0x0000007f003f7220 */ /* 0x000fe40000410000 */
[----:B------:R-:W-:Y:S02]  /*b770*/  IMAD.MOV.U32 R113, RZ, RZ, R133 ;  /* 0x000000ffff717224 */ /* 0x000fe400078e0085 */
[----:B------:R-:W-:Y:S02]  /*b780*/  IMAD.MOV.U32 R133, RZ, RZ, R85 ;  /* 0x000000ffff857224 */ /* 0x000fe400078e0055 */
[----:B------:R-:W-:Y:S01]  /*b790*/  IMAD.MOV.U32 R143, RZ, RZ, R142 ;  /* 0x000000ffff8f7224 */ /* 0x000fe200078e008e */
[----:B------:R-:W-:Y:S01]  /*b7a0*/  MOV R142, R140 ;  /* 0x0000008c008e7202 */ /* 0x000fe20000000f00 */
[C---:B-----5:R-:W-:Y:S02]  /*b7b0*/  FMUL.FTZ R36, R69.reuse, R164 ;  /* 0x000000a445247220 */ /* 0x060fe40000410000 */
[----:B------:R-:W-:Y:S02]  /*b7c0*/  IMAD.MOV.U32 R140, RZ, RZ, R189 ;  /* 0x000000ffff8c7224 */ /* 0x000fe400078e00bd */
[----:B------:R-:W-:Y:S02]  /*b7d0*/  IMAD.MOV.U32 R155, RZ, RZ, R186 ;  /* 0x000000ffff9b7224 */ /* 0x000fe400078e00ba */
[----:B------:R-:W-:Y:S01]  /*b7e0*/  IMAD.MOV.U32 R159, RZ, RZ, R185 ;  /* 0x000000ffff9f7224 */ /* 0x000fe200078e00b9 */
[-C--:B------:R-:W-:Y:S01]  /*b7f0*/  HMMA.16816.F32 R36, R72, R52.reuse, R36 ;  /* 0x000000344824723c */ /* 0x080fe20000001824 */
[----:B-1----:R-:W-:Y:S07]  /*b800*/  LDSM.16.MT88.4 R88, [R214+0x900] ;  /* 0x00090000d658783b */ /* 0x002fee0000004200 */
[C---:B------:R-:W-:Y:S07]  /*b810*/  HMMA.16816.F32 R40, R64.reuse, R52, R40 ;  /* 0x000000344028723c */ /* 0x040fee0000001828 */
        /* <DEDUP_REMOVED lines=8> */
[C---:B-1----:R-:W-:Y:S07]  /*b8a0*/  FMUL.FTZ R52, R69.reuse, R116 ;  /* 0x0000007445347220 */ /* 0x042fee0000410000 */
[-C--:B------:R-:W-:Y:S08]  /*b8b0*/  HMMA.16816.F32 R52, R72, R76.reuse, R52 ;  /* 0x0000004c4834723c */ /* 0x080ff00000001834 */
[C---:B------:R-:W-:Y:S07]  /*b8c0*/  HMMA.16816.F32 R56, R64.reuse, R76, R56 ;  /* 0x0000004c4038723c */ /* 0x040fee0000001838 */
[----:B------:R-:W-:Y:S01]  /*b8d0*/  FFMA.FTZ R76, R84, c[0x0][0x2d0], -R94 ;  /* 0x0000b400544c7a23 */ /* 0x000fe2000001085e */
[-C--:B------:R-:W-:Y:S01]  /*b8e0*/  HMMA.16816.F32 R60, R64, R78.reuse, R60 ;  /* 0x0000004e403c723c */ /* 0x080fe2000000183c */
[----:B---3--:R-:W-:Y:S01]  /*b8f0*/  F2FP.PACK_AB R77, R112, R100 ;  /* 0x00000064704d723e */ /* 0x008fe200000000ff */
[----:B------:R-:W1:Y:S01]  /*b900*/  LDSM.16.MT88.4 R84, [R216+0x900] ;  /* 0x00090000d854783b */ /* 0x000e620000004200 */
[----:B------:R3:W5:Y:S04]  /*b910*/  MUFU.EX2 R141, R76 ;  /* 0x0000004c008d7308 */ /* 0x0007680000000800 */
[C---:B------:R-:W-:Y:S02]  /*b920*/  FMUL.FTZ R64, R69.reuse, R168 ;  /* 0x000000a845407220 */ /* 0x040fe40000410000 */
[----:B------:R-:W-:Y:S03]  /*b930*/  FMUL.FTZ R65, R69, R169 ;  /* 0x000000a945417220 */ /* 0x000fe60000410000 */
[C---:B------:R-:W-:Y:S02]  /*b940*/  FMUL.FTZ R66, R68.reuse, R170 ;  /* 0x000000aa44427220 */ /* 0x040fe40000410000 */
[----:B------:R-:W-:Y:S07]  /*b950*/  FMUL.FTZ R67, R68, R171 ;  /* 0x000000ab44437220 */ /* 0x000fee0000410000 */
[----:B------:R-:W-:Y:S01]  /*b960*/  HMMA.16816.F32 R64, R72, R78, R64 ;  /* 0x0000004e4840723c */ /* 0x000fe20000001840 */
[--C-:B---3--:R-:W-:Y:S06]  /*b970*/  FFMA.FTZ R76, R197, c[0x0][0x2d0], -R71.reuse ;  /* 0x0000b400c54c7a23 */ /* 0x108fec0000010847 */
[----:B------:R-:W-:Y:S02]  /*b980*/  F2FP.PACK_AB R74, R115, R162 ;  /* 0x000000a2734a723e */ /* 0x000fe400000000ff */
[----:B------:R-:W-:Y:S01]  /*b990*/  F2FP.PACK_AB R75, R114, R161 ;  /* 0x000000a1724b723e */ /* 0x000fe200000000ff */
[----:B------:R3:W-:Y:S02]  /*b9a0*/  MUFU.EX2 R101, R76 ;  /* 0x0000004c00657308 */ /* 0x0007e40000000800 */
[----:B------:R-:W-:Y:S02]  /*b9b0*/  F2FP.PACK_AB R72, R137, R158 ;  /* 0x0000009e8948723e */ /* 0x000fe400000000ff */
[----:B------:R-:W-:Y:S02]  /*b9c0*/  F2FP.PACK_AB R73, R138, R157 ;  /* 0x0000009d8a49723e */ /* 0x000fe400000000ff */
[----:B------:R-:W-:Y:S02]  /*b9d0*/  F2FP.PACK_AB R78, R113, R154 ;  /* 0x0000009a714e723e */ /* 0x000fe400000000ff */
[----:B-----5:R-:W-:Y:S03]  /*b9e0*/  F2FP.PACK_AB R79, R141, R104 ;  /* 0x000000688d4f723e */ /* 0x020fe600000000ff */
[-C--:B------:R-:W-:Y:S01]  /*b9f0*/  HMMA.16816.F32 R4, R72, R80.reuse, R4 ;  /* 0x000000504804723c */ /* 0x080fe20000001804 */
[--C-:B---3--:R-:W-:Y:S04]  /*ba00*/  FFMA.FTZ R76, R198, c[0x0][0x2d0], -R92.reuse ;  /* 0x0000b400c64c7a23 */ /* 0x108fe8000001085c */
        /* <DEDUP_REMOVED lines=12> */
[----:B------:R1:W3:Y:S07]  /*bad0*/  MUFU.EX2 R103, R80 ;  /* 0x0000005000677308 */ /* 0x0002ee0000000800 */
        /* <DEDUP_REMOVED lines=8> */
[----:B-----5:R-:W-:Y:S06]  /*bb60*/  FFMA.FTZ R84, R200, c[0x0][0x2d0], -R93 ;  /* 0x0000b400c8547a23 */ /* 0x020fec000001085d */
[----:B------:R5:W-:Y:S01]  /*bb70*/  MUFU.EX2 R202, R88 ;  /* 0x0000005800ca7308 */ /* 0x000be20000000800 */
[C---:B------:R-:W-:Y:S09]  /*bb80*/  HMMA.16816.F32 R48, R72.reuse, R90, R48 ;  /* 0x0000005a4830723c */ /* 0x040ff20000001830 */
[----:B------:R2:W-:Y:S03]  /*bb90*/  MUFU.EX2 R107, R84 ;  /* 0x00000054006b7308 */ /* 0x0005e60000000800 */
[----:B-1----:R-:W-:Y:S02]  /*bba0*/  FFMA.FTZ R80, R206, c[0x0][0x2d0], -R92 ;  /* 0x0000b400ce507a23 */ /* 0x002fe4000001085c */
[----:B---3--:R-:W-:Y:S01]  /*bbb0*/  IMAD.MOV.U32 R206, RZ, RZ, R103 ;  /* 0x000000ffffce7224 */ /* 0x008fe200078e0067 */
[----:B------:R-:W-:Y:S04]  /*bbc0*/  MOV R103, R184 ;  /* 0x000000b800677202 */ /* 0x000fe80000000f00 */
[----:B------:R1:W-:Y:S01]  /*bbd0*/  MUFU.EX2 R204, R80 ;  /* 0x0000005000cc7308 */ /* 0x0003e20000000800 */
[----:B-----5:R-:W-:Y:S02]  /*bbe0*/  FFMA.FTZ R88, R98, c[0x0][0x2d0], -R94 ;  /* 0x0000b40062587a23 */ /* 0x020fe4000001085e */
[--C-:B--2---:R-:W-:Y:S07]  /*bbf0*/  FFMA.FTZ R84, R201, c[0x0][0x2d0], -R93.reuse ;  /* 0x0000b400c9547a23 */ /* 0x104fee000001085d */
[----:B------:R2:W-:Y:S01]  /*bc00*/  MUFU.EX2 R201, R88 ;  /* 0x0000005800c97308 */ /* 0x0005e20000000800 */
[----:B-1----:R-:W-:Y:S09]  /*bc10*/  FFMA.FTZ R80, R135, c[0x0][0x2d0], -R93 ;  /* 0x0000b40087507a23 */ /* 0x002ff2000001085d */
[----:B------:R1:W3:Y:S10]  /*bc20*/  MUFU.EX2 R106, R84 ;  /* 0x00000054006a7308 */ /* 0x0002f40000000800 */
[----:B------:R5:W-:Y:S01]  /*bc30*/  MUFU.EX2 R165, R80 ;  /* 0x0000005000a57308 */ /* 0x000be20000000800 */
[----:B--2---:R-:W-:Y:S01]  /*bc40*/  FFMA.FTZ R88, R232, c[0x0][0x2d0], -R92 ;  /* 0x0000b400e8587a23 */ /* 0x004fe2000001085c */
[----:B------:R-:W-:Y:S08]  /*bc50*/  MOV R232, R153 ;  /* 0x0000009900e87202 */ /* 0x000ff00000000f00 */
[----:B------:R2:W-:Y:S01]  /*bc60*/  MUFU.EX2 R109, R88 ;  /* 0x00000058006d7308 */ /* 0x0005e20000000800 */
[--C-:B-1----:R-:W-:Y:S01]  /*bc70*/  FFMA.FTZ R84, R207, c[0x0][0x2d0], -R71.reuse ;  /* 0x0000b400cf547a23 */ /* 0x102fe20000010847 */
[----:B------:R-:W-:Y:S02]  /*bc80*/  MOV R207, R102 ;  /* 0x0000006600cf7202 */ /* 0x000fe40000000f00 */
[----:B------:R-:W-:Y:S06]  /*bc90*/  MOV R102, R95 ;  /* 0x0000005f00667202 */ /* 0x000fec0000000f00 */
[----:B------:R1:W-:Y:S01]  /*bca0*/  MUFU.EX2 R203, R84 ;  /* 0x0000005400cb7308 */ /* 0x0003e20000000800 */
[----:B-----5:R-:W5:Y:S08]  /*bcb0*/  LDSM.16.MT88.4 R80, [R215+0x900] ;  /* 0x00090000d750783b */ /* 0x020f700000004200 */
[----:B--2---:R-:W-:Y:S01]  /*bcc0*/  LDSM.16.MT88.4 R88, [R214+0x1100] ;  /* 0x00110000d658783b */ /* 0x004fe20000004200 */
[--C-:B-1----:R-:W-:Y:S04]  /*bcd0*/  FFMA.FTZ R84, R96, c[0x0][0x2d0], -R94.reuse ;  /* 0x0000b40060547a23 */ /* 0x102fe8000001085e */
[----:B------:R1:W2:Y:S01]  /*bce0*/  MUFU.EX2 R105, R84 ;  /* 0x0000005400697308 */ /* 0x0002a20000000800 */
[-C--:B-----5:R-:W-:Y:S08]  /*bcf0*/  HMMA.16816.F32 R52, R72, R80.reuse, R52 ;  /* 0x000000504834723c */ /* 0x0a0ff00000001834 */
[C---:B------:R-:W-:Y:S01]  /*bd00*/  HMMA.16816.F32 R56, R76.reuse, R80, R56 ;  /* 0x000000504c38723c */ /* 0x040fe20000001838 */
[----:B-1----:R-:W1:Y:S06]  /*bd10*/  LDSM.16.MT88.4 R84, [R213+0x1100] ;  /* 0x00110000d554783b */ /* 0x002e6c0000004200 */
[----:B------:R-:W-:Y:S01]  /*bd20*/  FFMA.FTZ R80, R99, c[0x0][0x2d0], -R94 ;  /* 0x0000b40063507a23 */ /* 0x000fe2000001085e */
[-C--:B------:R-:W-:Y:S03]  /*bd30*/  HMMA.16816.F32 R60, R76, R82.reuse, R60 ;  /* 0x000000524c3c723c */ /* 0x080fe6000000183c */
[----:B------:R5:W4:Y:S04]  /*bd40*/  MUFU.EX2 R200, R80 ;  /* 0x0000005000c87308 */ /* 0x000b280000000800 */
[----:B------:R-:W-:Y:S01]  /*bd50*/  FFMA.FTZ R76, R208, c[0x0][0x2d0], -R71 ;  /* 0x0000b400d04c7a23 */ /* 0x000fe20000010847 */
[----:B------:R-:W-:Y:S01]  /*bd60*/  HMMA.16816.F32 R64, R72, R82, R64 ;  /* 0x000000524840723c */ /* 0x000fe20000001840 */
[----:B---3--:R-:W-:Y:S03]  /*bd70*/  F2FP.PACK_AB R78, R106, R107 ;  /* 0x0000006b6a4e723e */ /* 0x008fe600000000ff */
[----:B--2---:R-:W-:Y:S01]  /*bd80*/  F2FP.PACK_AB R77, R202, R105 ;  /* 0x00000069ca4d723e */ /* 0x004fe200000000ff */
[----:B------:R2:W-:Y:S01]  /*bd90*/  MUFU.EX2 R111, R76 ;  /* 0x0000004c006f7308 */ /* 0x0005e20000000800 */
[----:B------:R-:W-:Y:S02]  /*bda0*/  MOV R208, R141 ;  /* 0x0000008d00d07202 */ /* 0x000fe40000000f00 */
[----:B------:R-:W-:Y:S04]  /*bdb0*/  F2FP.PACK_AB R73, R166, R167 ;  /* 0x000000a7a649723e */ /* 0x000fe800000000ff */
[----:B------:R-:W-:Y:S02]  /*bdc0*/  F2FP.PACK_AB R74, R206, R207 ;  /* 0x000000cfce4a723e */ /* 0x000fe400000000ff */
[----:B------:R-:W-:Y:S01]  /*bdd0*/  F2FP.PACK_AB R75, R204, R205 ;  /* 0x000000cdcc4b723e */ /* 0x000fe200000000ff */
[----:B-----5:R-:W3:Y:S01]  /*bde0*/  LDSM.16.MT88.4 R80, [R216+0x1100] ;  /* 0x00110000d850783b */ /* 0x020ee20000004200 */
[----:B----4-:R-:W-:Y:S01]  /*bdf0*/  F2FP.PACK_AB R79, R200, R201 ;  /* 0x000000c9c84f723e */ /* 0x010fe200000000ff */
[----:B--2---:R-:W-:Y:S02]  /*be00*/  FFMA.FTZ R76, R210, c[0x0][0x2d0], -R92 ;  /* 0x0000b400d24c7a23 */ /* 0x004fe4000001085c */
[----:B------:R-:W-:Y:S01]  /*be10*/  IMAD.MOV.U32 R210, RZ, RZ, R101 ;  /* 0x000000ffffd27224 */ /* 0x000fe200078e0065 */
[----:B------:R-:W-:Y:S01]  /*be20*/  MOV R101, R187 ;  /* 0x000000bb00657202 */ /* 0x000fe20000000f00 */
[----:B------:R2:W-:Y:S03]  /*be30*/  MUFU.EX2 R110, R76 ;  /* 0x0000004c006e7308 */ /* 0x0005e60000000800 */
[----:B------:R-:W-:Y:S01]  /*be40*/  F2FP.PACK_AB R72, R210, R153 ;  /* 0x00000099d248723e */ /* 0x000fe200000000ff */
[----:B------:R-:W-:Y:S04]  /*be50*/  IMAD.MOV.U32 R153, RZ, RZ, R149 ;  /* 0x000000ffff997224 */ /* 0x000fe800078e0095 */
[----:B------:R-:W-:Y:S02]  /*be60*/  FFMA.FTZ R68, R68, R124, R153 ;  /* 0x0000007c44447223 */ /* 0x000fe40000010099 */
[-C--:B-1----:R-:W-:Y:S01]  /*be70*/  HMMA.16816.F32 R4, R72, R84.reuse, R4 ;  /* 0x000000544804723c */ /* 0x082fe20000001804 */
[----:B--2---:R-:W-:Y:S07]  /*be80*/  F2FP.PACK_AB R76, R164, R165 ;  /* 0x000000a5a44c723e */ /* 0x004fee00000000ff */
[C---:B------:R-:W-:Y:S07]  /*be90*/  HMMA.16816.F32 R8, R76.reuse, R84, R8 ;  /* 0x000000544c08723c */ /* 0x040fee0000001808 */
[--C-:B------:R-:W-:Y:S01]  /*bea0*/  FFMA.FTZ R84, R234, c[0x0][0x2d0], -R71.reuse ;  /* 0x0000b400ea547a23 */ /* 0x100fe20000010847 */
[-C--:B------:R-:W-:Y:S01]  /*beb0*/  HMMA.16816.F32 R12, R76, R86.reuse, R12 ;  /* 0x000000564c0c723c */ /* 0x080fe2000000180c */
[----:B------:R-:W-:Y:S02]  /*bec0*/  IMAD.MOV.U32 R234, RZ, RZ, R100 ;  /* 0x000000ffffea7224 */ /* 0x000fe400078e0064 */
[----:B------:R1:W-:Y:S05]  /*bed0*/  MUFU.EX2 R199, R84 ;  /* 0x0000005400c77308 */ /* 0x0003ea0000000800 */
[C---:B------:R-:W-:Y:S08]  /*bee0*/  HMMA.16816.F32 R16, R72.reuse, R86, R16 ;  /* 0x000000564810723c */ /* 0x040ff00000001810 */
[-C--:B---3--:R-:W-:Y:S08]  /*bef0*/  HMMA.16816.F32 R20, R72, R80.reuse, R20 ;  /* 0x000000504814723c */ /* 0x088ff00000001814 */
[C---:B------:R-:W-:Y:S01]  /*bf00*/  HMMA.16816.F32 R24, R76.reuse, R80, R24 ;  /* 0x000000504c18723c */ /* 0x040fe20000001818 */
[----:B-1----:R-:W-:Y:S03]  /*bf10*/  FFMA.FTZ R84, R235, c[0x0][0x2d0], -R71 ;  /* 0x0000b400eb547a23 */ /* 0x002fe60000010847 */
[----:B------:R-:W-:Y:S03]  /*bf20*/  MOV R235, R154 ;  /* 0x0000009a00eb7202 */ /* 0x000fe60000000f00 */
[--C-:B------:R-:W-:Y:S01]  /*bf30*/  FFMA.FTZ R80, R209, c[0x0][0x2d0], -R93.reuse ;  /* 0x0000b400d1507a23 */ /* 0x100fe2000001085d */
[-C--:B------:R-:W-:Y:S01]  /*bf40*/  HMMA.16816.F32 R28, R76, R82.reuse, R28 ;  /* 0x000000524c1c723c */ /* 0x080fe2000000181c */
[----:B------:R1:W-:Y:S03]  /*bf50*/  MUFU.EX2 R198, R84 ;  /* 0x0000005400c67308 */ /* 0x0003e60000000800 */
[----:B------:R-:W-:Y:S01]  /*bf60*/  MOV R154, R148 ;  /* 0x00000094009a7202 */ /* 0x000fe20000000f00 */
[----:B------:R-:W-:Y:S01]  /*bf70*/  IMAD.MOV.U32 R209, RZ, RZ, R234 ;  /* 0x000000ffffd17224 */ /* 0x000fe200078e00ea */
[----:B------:R-:W-:Y:S02]  /*bf80*/  MOV R234, R112 ;  /* 0x0000007000ea7202 */ /* 0x000fe40000000f00 */
[C---:B------:R-:W-:Y:S01]  /*bf90*/  HMMA.16816.F32 R32, R72.reuse, R82, R32 ;  /* 0x000000524820723c */ /* 0x040fe20000001820 */
[----:B------:R-:W-:Y:S02]  /*bfa0*/  FFMA.FTZ R69, R69, R125, R154 ;  /* 0x0000007d45457223 */ /* 0x000fe4000001009a */
[----:B------:R2:W-:Y:S05]  /*bfb0*/  MUFU.EX2 R108, R80 ;  /* 0x00000050006c7308 */ /* 0x0005ea0000000800 */
[-C--:B------:R-:W-:Y:S08]  /*bfc0*/  HMMA.16816.F32 R36, R72, R88.reuse, R36 ;  /* 0x000000584824723c */ /* 0x080ff00000001824 */
[C---:B------:R-:W-:Y:S01]  /*bfd0*/  HMMA.16816.F32 R40, R76.reuse, R88, R40 ;  /* 0x000000584c28723c */ /* 0x040fe20000001828 */
[----:B-1----:R-:W-:Y:S03]  /*bfe0*/  FFMA.FTZ R84, R236, c[0x0][0x2d0], -R92 ;  /* 0x0000b400ec547a23 */ /* 0x002fe6000001085c */
[----:B------:R-:W-:Y:S01]  /*bff0*/  IMAD.MOV.U32 R236, RZ, RZ, R152 ;  /* 0x000000ffffec7224 */ /* 0x000fe200078e0098 */
[----:B------:R1:W-:Y:S01]  /*c000*/  MUFU.EX2 R196, R84 ;  /* 0x0000005400c47308 */ /* 0x0003e20000000800 */
[----:B------:R-:W-:Y:S01]  /*c010*/  MOV R152, R150 ;  /* 0x0000009600987202 */ /* 0x000fe20000000f00 */
[----:B------:R-:W-:Y:S01]  /*c020*/  FFMA.FTZ R88, R173, c[0x0][0x2d0], -R94 ;  /* 0x0000b400ad587a23 */ /* 0x000fe2000001085e */
[-C--:B------:R-:W-:Y:S01]  /*c030*/  HMMA.16816.F32 R44, R76, R90.reuse, R44 ;  /* 0x0000005a4c2c723c */ /* 0x080fe2000000182c */
[----:B--2---:R-:W-:Y:S03]  /*c040*/  FFMA.FTZ R80, R211, c[0x0][0x2d0], -R93 ;  /* 0x0000b400d3507a23 */ /* 0x004fe6000001085d */
[----:B------:R-:W-:Y:S01]  /*c050*/  MOV R211, R235 ;  /* 0x000000eb00d37202 */ /* 0x000fe20000000f00 */
[----:B------:R-:W-:Y:S02]  /*c060*/  IMAD.MOV.U32 R235, RZ, RZ, R113 ;  /* 0x000000ffffeb7224 */ /* 0x000fe400078e0071 */
[----:B------:R2:W-:Y:S01]  /*c070*/  MUFU.EX2 R119, R88 ;  /* 0x0000005800777308 */ /* 0x0005e20000000800 */
[C---:B------:R-:W-:Y:S09]  /*c080*/  HMMA.16816.F32 R48, R72.reuse, R90, R48 ;  /* 0x0000005a4830723c */ /* 0x040ff20000001830 */
[----:B------:R3:W-:Y:S03]  /*c090*/  MUFU.EX2 R195, R80 ;  /* 0x0000005000c37308 */ /* 0x0007e60000000800 */
[----:B-1----:R-:W-:Y:S01]  /*c0a0*/  FFMA.FTZ R84, R237, c[0x0][0x2d0], -R92 ;  /* 0x0000b400ed547a23 */ /* 0x002fe2000001085c */
[----:B------:R-:W-:Y:S02]  /*c0b0*/  MOV R237, R151 ;  /* 0x0000009700ed7202 */ /* 0x000fe40000000f00 */
[----:B------:R-:W-:Y:S04]  /*c0c0*/  LDSM.16.MT88.4 R148, [R213+0x2900] ;  /* 0x00290000d594783b */ /* 0x000fe80000004200 */
[----:B------:R1:W-:Y:S01]  /*c0d0*/  MUFU.EX2 R197, R84 ;  /* 0x0000005400c57308 */ /* 0x0003e20000000800 */
[----:B--2---:R-:W-:Y:S09]  /*c0e0*/  FFMA.FTZ R88, R174, c[0x0][0x2d0], -R94 ;  /* 0x0000b400ae587a23 */ /* 0x004ff2000001085e */
[----:B------:R2:W-:Y:S01]  /*c0f0*/  MUFU.EX2 R118, R88 ;  /* 0x0000005800767308 */ /* 0x0005e20000000800 */
[--C-:B---3--:R-:W-:Y:S01]  /*c100*/  FFMA.FTZ R80, R230, c[0x0][0x2d0], -R93.reuse ;  /* 0x0000b400e6507a23 */ /* 0x108fe2000001085d */
[----:B------:R-:W-:Y:S08]  /*c110*/  MOV R230, R138 ;  /* 0x0000008a00e67202 */ /* 0x000ff00000000f00 */
[----:B------:R3:W-:Y:S01]  /*c120*/  MUFU.EX2 R193, R80 ;  /* 0x0000005000c17308 */ /* 0x0007e20000000800 */
[----:B-1----:R-:W1:Y:S01]  /*c130*/  LDSM.16.MT88.4 R84, [R215+0x1100] ;  /* 0x00110000d754783b */ /* 0x002e620000004200 */
[----:B--2---:R-:W-:Y:S08]  /*c140*/  FFMA.FTZ R88, R243, c[0x0][0x2d0], -R92 ;  /* 0x0000b400f3587a23 */ /* 0x004ff0000001085c */
[----:B------:R2:W-:Y:S01]  /*c150*/  MUFU.EX2 R189, R88 ;  /* 0x0000005800bd7308 */ /* 0x0005e20000000800 */
[----:B---3--:R-:W-:Y:S02]  /*c160*/  FFMA.FTZ R80, R233, c[0x0][0x2d0], -R93 ;  /* 0x0000b400e9507a23 */ /* 0x008fe4000001085d */
[----:B------:R-:W-:Y:S07]  /*c170*/  IMAD.MOV.U32 R233, RZ, RZ, R137 ;  /* 0x000000ffffe97224 */ /* 0x000fee00078e0089 */
[----:B------:R3:W4:Y:S01]  /*c180*/  MUFU.EX2 R194, R80 ;  /* 0x0000005000c27308 */ /* 0x0007220000000800 */
[----:B--2---:R-:W-:Y:S01]  /*c190*/  LDSM.16.MT88.4 R88, [R214+0x1900] ;  /* 0x00190000d658783b */ /* 0x004fe20000004200 */
[-C--:B-1----:R-:W-:Y:S08]  /*c1a0*/  HMMA.16816.F32 R52, R72, R84.reuse, R52 ;  /* 0x000000544834723c */ /* 0x082ff00000001834 */
[C---:B------:R-:W-:Y:S01]  /*c1b0*/  HMMA.16816.F32 R56, R76.reuse, R84, R56 ;  /* 0x000000544c38723c */ /* 0x040fe20000001838 */
[--C-:B---3--:R-:W-:Y:S03]  /*c1c0*/  FFMA.FTZ R80, R238, c[0x0][0x2d0], -R71.reuse ;  /* 0x0000b400ee507a23 */ /* 0x108fe60000010847 */
[----:B------:R-:W-:Y:S01]  /*c1d0*/  MOV R238, R136 ;  /* 0x0000008800ee7202 */ /* 0x000fe20000000f00 */
[----:B------:R1:W-:Y:S02]  /*c1e0*/  MUFU.EX2 R192, R80 ;  /* 0x0000005000c07308 */ /* 0x0003e40000000800 */
[----:B------:R-:W-:Y:S01]  /*c1f0*/  FFMA.FTZ R84, R175, c[0x0][0x2d0], -R94 ;  /* 0x0000b400af547a23 */ /* 0x000fe2000001085e */
[-C--:B------:R-:W-:Y:S07]  /*c200*/  HMMA.16816.F32 R60, R76, R86.reuse, R60 ;  /* 0x000000564c3c723c */ /* 0x080fee000000183c */
[--C-:B------:R-:W-:Y:S01]  /*c210*/  FFMA.FTZ R76, R239, c[0x0][0x2d0], -R71.reuse ;  /* 0x0000b400ef4c7a23 */ /* 0x100fe20000010847 */
[----:B------:R-:W-:Y:S01]  /*c220*/  HMMA.16816.F32 R64, R72, R86, R64 ;  /* 0x000000564840723c */ /* 0x000fe20000001840 */
[----:B------:R-:W2:Y:S03]  /*c230*/  MUFU.EX2 R98, R84 ;  /* 0x0000005400627308 */ /* 0x000ea60000000800 */
[----:B----4-:R-:W-:Y:S01]  /*c240*/  F2FP.PACK_AB R78, R194, R193 ;  /* 0x000000c1c24e723e */ /* 0x010fe200000000ff */
[----:B------:R-:W-:Y:S02]  /*c250*/  IMAD.MOV.U32 R239, RZ, RZ, R140 ;  /* 0x000000ffffef7224 */ /* 0x000fe400078e008c */
[----:B------:R-:W-:Y:S02]  /*c260*/  F2FP.PACK_AB R72, R111, R203 ;  /* 0x000000cb6f48723e */ /* 0x000fe400000000ff */
[----:B------:R-:W-:Y:S02]  /*c270*/  F2FP.PACK_AB R73, R109, R110 ;  /* 0x0000006e6d49723e */ /* 0x000fe400000000ff */
[----:B------:R3:W-:Y:S01]  /*c280*/  MUFU.EX2 R190, R76 ;  /* 0x0000004c00be7308 */ /* 0x0007e20000000800 */
[----:B------:R-:W-:Y:S01]  /*c290*/  F2FP.PACK_AB R74, R198, R199 ;  /* 0x000000c7c64a723e */ /* 0x000fe200000000ff */
[----:B-1----:R-:W-:Y:S01]  /*c2a0*/  FFMA.FTZ R80, R172, c[0x0][0x2d0], -R94 ;  /* 0x0000b400ac507a23 */ /* 0x002fe2000001085e */
[----:B------:R-:W-:Y:S07]  /*c2b0*/  F2FP.PACK_AB R75, R197, R196 ;  /* 0x000000c4c54b723e */ /* 0x000fee00000000ff */
        /* <DEDUP_REMOVED lines=11> */
[--C-:B------:R-:W-:Y:S01]  /*c370*/  FFMA.FTZ R80, R245, c[0x0][0x2d0], -R71.reuse ;  /* 0x0000b400f5507a23 */ /* 0x100fe20000010847 */
[-C--:B------:R-:W-:Y:S03]  /*c380*/  HMMA.16816.F32 R12, R76, R82.reuse, R12 ;  /* 0x000000524c0c723c */ /* 0x080fe6000000180c */
[----:B------:R1:W-:Y:S05]  /*c390*/  MUFU.EX2 R123, R80 ;  /* 0x00000050007b7308 */ /* 0x0003ea0000000800 */
[C---:B------:R-:W-:Y:S08]  /*c3a0*/  HMMA.16816.F32 R16, R72.reuse, R82, R16 ;  /* 0x000000524810723c */ /* 0x040ff00000001810 */
[-C--:B------:R-:W-:Y:S08]  /*c3b0*/  HMMA.16816.F32 R20, R72, R84.reuse, R20 ;  /* 0x000000544814723c */ /* 0x080ff00000001814 */
[C---:B------:R-:W-:Y:S01]  /*c3c0*/  HMMA.16816.F32 R24, R76.reuse, R84, R24 ;  /* 0x000000544c18723c */ /* 0x040fe20000001818 */
[----:B-1----:R-:W-:Y:S06]  /*c3d0*/  FFMA.FTZ R80, R247, c[0x0][0x2d0], -R71 ;  /* 0x0000b400f7507a23 */ /* 0x002fec0000010847 */
        /* <DEDUP_REMOVED lines=41> */
[----:B------:R3:W4:Y:S02]  /*c670*/  MUFU.EX2 R175, R76 ;  /* 0x0000004c00af7308 */ /* 0x0007240000000800 */
[----:B------:R-:W-:Y:S02]  /*c680*/  F2FP.PACK_AB R72, R190, R192 ;  /* 0x000000c0be48723e */ /* 0x000fe400000000ff */
[----:B------:R-:W-:Y:S03]  /*c690*/  F2FP.PACK_AB R73, R189, R117 ;  /* 0x00000075bd49723e */ /* 0x000fe600000000ff */
[----:B------:R-:W-:Y:S02]  /*c6a0*/  F2FP.PACK_AB R74, R188, R123 ;  /* 0x0000007bbc4a723e */ /* 0x000fe400000000ff */
[----:B------:R-:W-:Y:S01]  /*c6b0*/  F2FP.PACK_AB R75, R187, R122 ;  /* 0x0000007abb4b723e */ /* 0x000fe200000000ff */
[----:B--2---:R-:W2:Y:S01]  /*c6c0*/  LDSM.16.MT88.4 R80, [R216+0x2100] ;  /* 0x00210000d850783b */ /* 0x004ea20000004200 */
[----:B-----5:R-:W-:Y:S05]  /*c6d0*/  F2FP.PACK_AB R79, R95, R96 ;  /* 0x000000605f4f723e */ /* 0x020fea00000000ff */
[-C--:B-1----:R-:W-:Y:S01]  /*c6e0*/  HMMA.16816.F32 R4, R72, R84.reuse, R4 ;  /* 0x000000544804723c */ /* 0x082fe20000001804 */
[--C-:B---3--:R-:W-:Y:S01]  /*c6f0*/  FFMA.FTZ R76, R252, c[0x0][0x2d0], -R92.reuse ;  /* 0x0000b400fc4c7a23 */ /* 0x108fe2000001085c */
[----:B----4-:R-:W-:Y:S03]  /*c700*/  F2FP.PACK_AB R168, R175, R184 ;  /* 0x000000b8afa8723e */ /* 0x010fe600000000ff */
[----:B------:R1:W3:Y:S02]  /*c710*/  MUFU.EX2 R174, R76 ;  /* 0x0000004c00ae7308 */ /* 0x0002e40000000800 */
[----:B-1----:R-:W-:Y:S02]  /*c720*/  F2FP.PACK_AB R76, R121, R116 ;  /* 0x00000074794c723e */ /* 0x002fe400000000ff */
[----:B---3--:R-:W-:Y:S05]  /*c730*/  F2FP.PACK_AB R169, R172, R174 ;  /* 0x000000aeaca9723e */ /* 0x008fea00000000ff */
[C---:B------:R-:W-:Y:S07]  /*c740*/  HMMA.16816.F32 R8, R76.reuse, R84, R8 ;  /* 0x000000544c08723c */ /* 0x040fee0000001808 */
[--C-:B------:R-:W-:Y:S01]  /*c750*/  FFMA.FTZ R84, R102, c[0x0][0x2d0], -R71.reuse ;  /* 0x0000b40066547a23 */ /* 0x100fe20000010847 */
[-C--:B------:R-:W-:Y:S01]  /*c760*/  HMMA.16816.F32 R12, R76, R86.reuse, R12 ;  /* 0x000000564c0c723c */ /* 0x080fe2000000180c */
[----:B------:R-:W-:Y:S02]  /*c770*/  FFMA.FTZ R71, R101, c[0x0][0x2d0], -R71 ;  /* 0x0000b40065477a23 */ /* 0x000fe40000010847 */
[----:B------:R-:W-:Y:S01]  /*c780*/  LDSM.16.MT88.4 R100, [R216+0x2900] ;  /* 0x00290000d864783b */ /* 0x000fe20000004200 */
[----:B------:R1:W-:Y:S04]  /*c790*/  MUFU.EX2 R173, R84 ;  /* 0x0000005400ad7308 */ /* 0x0003e80000000800 */
[C---:B------:R-:W-:Y:S06]  /*c7a0*/  HMMA.16816.F32 R16, R72.reuse, R86, R16 ;  /* 0x000000564810723c */ /* 0x040fec0000001810 */
[----:B------:R3:W4:Y:S02]  /*c7b0*/  MUFU.EX2 R135, R71 ;  /* 0x0000004700877308 */ /* 0x0007240000000800 */
[-C--:B--2---:R-:W-:Y:S08]  /*c7c0*/  HMMA.16816.F32 R20, R72, R80.reuse, R20 ;  /* 0x000000504814723c */ /* 0x084ff00000001814 */
[C---:B------:R-:W-:Y:S01]  /*c7d0*/  HMMA.16816.F32 R24, R76.reuse, R80, R24 ;  /* 0x000000504c18723c */ /* 0x040fe20000001818 */
[----:B-1----:R-:W1:Y:S07]  /*c7e0*/  LDSM.16.MT88.4 R84, [R215+0x2100] ;  /* 0x00210000d754783b */ /* 0x002e6e0000004200 */
[-C--:B------:R-:W-:Y:S01]  /*c7f0*/  HMMA.16816.F32 R28, R76, R82.reuse, R28 ;  /* 0x000000524c1c723c */ /* 0x080fe2000000181c */
[----:B---3--:R-:W-:Y:S03]  /*c800*/  FFMA.FTZ R71, R147, c[0x0][0x2d0], -R92 ;  /* 0x0000b40093477a23 */ /* 0x008fe6000001085c */
[----:B----4-:R-:W-:Y:S01]  /*c810*/  F2FP.PACK_AB R170, R135, R173 ;  /* 0x000000ad87aa723e */ /* 0x010fe200000000ff */
[----:B------:R-:W-:Y:S01]  /*c820*/  IMAD.MOV.U32 R147, RZ, RZ, R146 ;  /* 0x000000ffff937224 */ /* 0x000fe200078e0092 */
[----:B------:R-:W-:Y:S02]  /*c830*/  MOV R146, R145 ;  /* 0x0000009100927202 */ /* 0x000fe40000000f00 */
[C---:B------:R-:W-:Y:S01]  /*c840*/  HMMA.16816.F32 R32, R72.reuse, R82, R32 ;  /* 0x000000524820723c */ /* 0x040fe20000001820 */
[----:B------:R-:W2:Y:S03]  /*c850*/  LDL.LU R83, [R1+0x10] ;  /* 0x0000100001537983 */ /* 0x000ea60000300800 */
[----:B------:R-:W-:Y:S01]  /*c860*/  FFMA.FTZ R92, R133, c[0x0][0x2d0], -R92 ;  /* 0x0000b400855c7a23 */ /* 0x000fe2000001085c */
[----:B------:R-:W-:Y:S01]  /*c870*/  MOV R145, R134 ;  /* 0x0000008600917202 */ /* 0x000fe20000000f00 */
[----:B------:R-:W-:Y:S01]  /*c880*/  IMAD.MOV.U32 R154, RZ, RZ, R146 ;  /* 0x000000ffff9a7224 */ /* 0x000fe200078e0092 */
[----:B------:R3:W-:Y:S02]  /*c890*/  MUFU.EX2 R134, R71 ;  /* 0x0000004700867308 */ /* 0x0007e40000000800 */
[----:B------:R-:W-:Y:S01]  /*c8a0*/  MOV R153, R145 ;  /* 0x0000009100997202 */ /* 0x000fe20000000f00 */
[-C--:B------:R-:W-:Y:S07]  /*c8b0*/  HMMA.16816.F32 R36, R72, R88.reuse, R36 ;  /* 0x000000584824723c */ /* 0x080fee0000001824 */
[----:B------:R-:W4:Y:S01]  /*c8c0*/  MUFU.EX2 R133, R92 ;  /* 0x0000005c00857308 */ /* 0x000f220000000800 */
[C---:B------:R-:W-:Y:S08]  /*c8d0*/  HMMA.16816.F32 R40, R76.reuse, R88, R40 ;  /* 0x000000584c28723c */ /* 0x040ff00000001828 */
[-C--:B------:R-:W-:Y:S01]  /*c8e0*/  HMMA.16816.F32 R44, R76, R90.reuse, R44 ;  /* 0x0000005a4c2c723c */ /* 0x080fe2000000182c */
[----:B---3--:R-:W-:Y:S03]  /*c8f0*/  FFMA.FTZ R71, R163, c[0x0][0x2d0], -R93 ;  /* 0x0000b400a3477a23 */ /* 0x008fe6000001085d */
[----:B------:R-:W-:Y:S04]  /*c900*/  IMAD.MOV.U32 R163, RZ, RZ, R143 ;  /* 0x000000ffffa37224 */ /* 0x000fe800078e008f */
[C---:B------:R-:W-:Y:S01]  /*c910*/  HMMA.16816.F32 R48, R72.reuse, R90, R48 ;  /* 0x0000005a4830723c */ /* 0x040fe20000001830 */
[----:B------:R3:W-:Y:S03]  /*c920*/  MUFU.EX2 R99, R71 ;  /* 0x0000004700637308 */ /* 0x0007e60000000800 */
[----:B----4-:R-:W-:Y:S04]  /*c930*/  F2FP.PACK_AB R171, R133, R134 ;  /* 0x0000008685ab723e */ /* 0x010fe800000000ff */
[-C--:B-1----:R-:W-:Y:S08]  /*c940*/  HMMA.16816.F32 R52, R72, R84.reuse, R52 ;  /* 0x000000544834723c */ /* 0x082ff00000001834 */
[C---:B------:R-:W-:Y:S08]  /*c950*/  HMMA.16816.F32 R56, R76.reuse, R84, R56 ;  /* 0x000000544c38723c */ /* 0x040ff00000001838 */
[-C--:B------:R-:W-:Y:S01]  /*c960*/  HMMA.16816.F32 R60, R76, R86.reuse, R60 ;  /* 0x000000564c3c723c */ /* 0x080fe2000000183c */
[----:B---3--:R-:W-:Y:S03]  /*c970*/  FFMA.FTZ R71, R159, c[0x0][0x2d0], -R93 ;  /* 0x0000b4009f477a23 */ /* 0x008fe6000001085d */
[----:B------:R-:W-:Y:S01]  /*c980*/  MOV R159, R139 ;  /* 0x0000008b009f7202 */ /* 0x000fe20000000f00 */
[----:B------:R1:W3:Y:S03]  /*c990*/  MUFU.EX2 R92, R71 ;  /* 0x00000047005c7308 */ /* 0x0002e60000000800 */
[----:B------:R-:W-:Y:S08]  /*c9a0*/  HMMA.16816.F32 R64, R72, R86, R64 ;  /* 0x000000564840723c */ /* 0x000ff00000001840 */
[-C--:B------:R-:W-:Y:S07]  /*c9b0*/  HMMA.16816.F32 R136, R168, R148.reuse, R4 ;  /* 0x00000094a888723c */ /* 0x080fee0000001804 */
[----:B------:R-:W-:Y:S01]  /*c9c0*/  FADD.FTZ R4, R237, R69 ;  /* 0x00000045ed047221 */ /* 0x000fe20000010000 */
[----:B------:R-:W-:Y:S01]  /*c9d0*/  MOV R237, R115 ;  /* 0x0000007300ed7202 */ /* 0x000fe20000000f00 */
[----:B------:R-:W-:Y:S03]  /*c9e0*/  FADD.FTZ R6, R236, R68 ;  /* 0x00000044ec067221 */ /* 0x000fe60000010000 */
[----:B------:R-:W-:Y:S01]  /*c9f0*/  FADD.FTZ R4, R154, R4 ;  /* 0x000000049a047221 */ /* 0x000fe20000010000 */
[----:B------:R-:W-:Y:S01]  /*ca00*/  MOV R236, R114 ;  /* 0x0000007200ec7202 */ /* 0x000fe20000000f00 */
[--C-:B-1----:R-:W-:Y:S01]  /*ca10*/  FFMA.FTZ R71, R155, c[0x0][0x2d0], -R93.reuse ;  /* 0x0000b4009b477a23 */ /* 0x102fe2000001085d */
[----:B------:R-:W1:Y:S01]  /*ca20*/  LDSM.16.MT88.4 R112, [R214+0x2900] ;  /* 0x00290000d670783b */ /* 0x000e620000004200 */
[----:B------:R-:W-:Y:S01]  /*ca30*/  FFMA.FTZ R93, R183, c[0x0][0x2d0], -R93 ;  /* 0x0000b400b75d7a23 */ /* 0x000fe2000001085d */
[----:B---3--:R-:W-:Y:S01]  /*ca40*/  F2FP.PACK_AB R124, R92, R99 ;  /* 0x000000635c7c723e */ /* 0x008fe200000000ff */
[----:B------:R-:W-:Y:S01]  /*ca50*/  FADD.FTZ R6, R153, R6 ;  /* 0x0000000699067221 */ /* 0x000fe20000010000 */
[----:B------:R3:W-:Y:S01]  /*ca60*/  MUFU.EX2 R82, R71 ;  /* 0x0000004700527308 */ /* 0x0007e20000000800 */
[----:B------:R-:W-:Y:S01]  /*ca70*/  FADD.FTZ R4, R240, R4 ;  /* 0x00000004f0047221 */ /* 0x000fe20000010000 */
[----:B------:R-:W-:Y:S08]  /*ca80*/  MOV R155, R147 ;  /* 0x00000093009b7202 */ /* 0x000ff00000000f00 */
[----:B------:R-:W4:Y:S01]  /*ca90*/  MUFU.EX2 R93, R93 ;  /* 0x0000005d005d7308 */ /* 0x000f220000000800 */
[--C-:B---3--:R-:W-:Y:S09]  /*caa0*/  FFMA.FTZ R71, R178, c[0x0][0x2d0], -R94.reuse ;  /* 0x0000b400b2477a23 */ /* 0x108ff2000001085e */
[----:B------:R3:W-:Y:S01]  /*cab0*/  MUFU.EX2 R80, R71 ;  /* 0x0000004700507308 */ /* 0x0007e20000000800 */
[----:B----4-:R-:W-:Y:S01]  /*cac0*/  F2FP.PACK_AB R126, R93, R82 ;  /* 0x000000525d7e723e */ /* 0x010fe200000000ff */
[--C-:B---3--:R-:W-:Y:S08]  /*cad0*/  FFMA.FTZ R71, R179, c[0x0][0x2d0], -R94.reuse ;  /* 0x0000b400b3477a23 */ /* 0x108ff0000001085e */
[----:B------:R3:W4:Y:S02]  /*cae0*/  MUFU.EX2 R81, R71 ;  /* 0x0000004700517308 */ /* 0x0007240000000800 */
[--C-:B---3--:R-:W-:Y:S01]  /*caf0*/  FFMA.FTZ R71, R180, c[0x0][0x2d0], -R94.reuse ;  /* 0x0000b400b4477a23 */ /* 0x108fe2000001085e */
[----:B----4-:R-:W-:Y:S01]  /*cb00*/  F2FP.PACK_AB R125, R81, R80 ;  /* 0x00000050517d723e */ /* 0x010fe200000000ff */
[----:B------:R-:W-:Y:S02]  /*cb10*/  FFMA.FTZ R94, R70, c[0x0][0x2d0], -R94 ;  /* 0x0000b400465e7a23 */ /* 0x000fe4000001085e */
[----:B------:R-:W3:Y:S04]  /*cb20*/  LDL.LU R70, [R1+0x14] ;  /* 0x0000140001467983 */ /* 0x000ee80000300800 */
[----:B------:R-:W-:Y:S10]  /*cb30*/  MUFU.EX2 R71, R71 ;  /* 0x0000004700477308 */ /* 0x000ff40000000800 */
[----:B------:R-:W4:Y:S02]  /*cb40*/  MUFU.EX2 R94, R94 ;  /* 0x0000005e005e7308 */ /* 0x000f240000000800 */
[----:B----4-:R-:W-:Y:S07]  /*cb50*/  F2FP.PACK_AB R127, R94, R71 ;  /* 0x000000475e7f723e */ /* 0x010fee00000000ff */
[C---:B------:R-:W-:Y:S01]  /*cb60*/  HMMA.16816.F32 R140, R124.reuse, R148, R8 ;  /* 0x000000947c8c723c */ /* 0x040fe20000001808 */
[----:B--2---:R-:W-:Y:S01]  /*cb70*/  FFMA.FTZ R2, R2, R83, R152 ;  /* 0x0000005302027223 */ /* 0x004fe20000010098 */
[----:B------:R-:W-:Y:S06]  /*cb80*/  MOV R152, R144 ;  /* 0x0000009000987202 */ /* 0x000fec0000000f00 */
[-C--:B------:R-:W-:Y:S01]  /*cb90*/  HMMA.16816.F32 R144, R124, R150.reuse, R12 ;  /* 0x000000967c90723c */ /* 0x080fe2000000180c */
[----:B------:R-:W-:Y:S04]  /*cba0*/  FADD.FTZ R2, R155, R2 ;  /* 0x000000029b027221 */ /* 0x000fe80000010000 */
[----:B------:R-:W-:Y:S02]  /*cbb0*/  FADD.FTZ R5, R152, R2 ;  /* 0x0000000298057221 */ /* 0x000fe40000010000 */
[----:B------:R-:W-:Y:S01]  /*cbc0*/  FADD.FTZ R2, R239, R6 ;  /* 0x00000006ef027221 */ /* 0x000fe20000010000 */
[C---:B------:R-:W-:Y:S01]  /*cbd0*/  HMMA.16816.F32 R148, R168.reuse, R150, R16 ;  /* 0x00000096a894723c */ /* 0x040fe20000001810 */
[----:B------:R-:W-:Y:S07]  /*cbe0*/  FADD.FTZ R6, R158, R4 ;  /* 0x000000049e067221 */ /* 0x000fee0000010000 */
[-C--:B------:R-:W-:Y:S01]  /*cbf0*/  HMMA.16816.F32 R152, R168, R100.reuse, R20 ;  /* 0x00000064a898723c */ /* 0x080fe20000001814 */
[----:B---3--:R-:W-:Y:S03]  /*cc00*/  FFMA.FTZ R8, R0, R70, R131 ;  /* 0x0000004600087223 */ /* 0x008fe60000010083 */
[----:B------:R-:W-:Y:S02]  /*cc10*/  FADD.FTZ R0, R159, R5 ;  /* 0x000000059f007221 */ /* 0x000fe40000010000 */
[----:B------:R-:W-:Y:S01]  /*cc20*/  FADD.FTZ R8, R132, R8 ;  /* 0x0000000884087221 */ /* 0x000fe20000010000 */
[----:B------:R-:W-:Y:S01]  /*cc30*/  MOV R132, R129 ;  /* 0x0000008100847202 */ /* 0x000fe20000000f00 */
        /* <DEDUP_REMOVED lines=18> */
[----:B------:R-:W2:Y:S02]  /*cd60*/  LDSM.16.MT88.4 R4, [R215+0x2900] ;  /* 0x00290000d704783b */ /* 0x000ea40000004200 */
        /* <DEDUP_REMOVED lines=41> */
[-C--:B--2---:R-:W-:Y:S01]  /*d000*/  HMMA.16816.F32 R116, R168, R4.reuse, R52 ;  /* 0x00000004a874723c */ /* 0x084fe20000001834 */
        /* <DEDUP_REMOVED lines=8> */
[----:B------:R-:W-:Y:S02]  /*d090*/  FADD.FTZ R0, R188, R11 ;  /* 0x0000000bbc007221 */ /* 0x000fe40000010000 */
[----:B------:R-:W-:Y:S04]  /*d0a0*/  IMAD.MOV.U32 R131, RZ, RZ, R130 ;  /* 0x000000ffff837224 */ /* 0x000fe800078e0082 */
        /* <DEDUP_REMOVED lines=17> */
[----:B------:R-:W-:Y:S02]  /*d1c0*/  FADD.FTZ R6, R135, R0 ;  /* 0x0000000087067221 */ /* 0x000fe40000010000 */
        /* <DEDUP_REMOVED lines=8> */
[----:B------:R-:W-:Y:S03]  /*d250*/  FADD.FTZ R0, R94, R0 ;  /* 0x000000005e007221 */ /* 0x000fe60000010000 */
[----:B------:R1:W-:Y:S04]  /*d260*/  STL [R1+0x10], R2 ;  /* 0x0000100201007387 */ /* 0x0003e80000100800 */
[----:B------:R1:W-:Y:S01]  /*d270*/  STL [R1+0x14], R0 ;  /* 0x0000140001007387 */ /* 0x0003e20000100800 */
[----:B------:R-:W-:-:S05]  /*d280*/  @P0 BRA `(.L_x_916) ;  /* 0xffffa49000000947 */ /* 0x000fca000383ffff */
.L_x_899:
        /* <DEDUP_REMOVED lines=24> */
.L_x_918:
[----:B------:R-:W-:Y:S02]  /*d410*/  ULDC UR4, c[0x0][0x32c] ;  /* 0x0000cb0000047ab9 */ /* 0x000fe40000000800 */
[----:B------:R-:W-:-:S03]  /*d420*/  UISETP.NE.AND UP0, UPT, UR4, 0x1, UPT ;  /* 0x000000010400788c */ /* 0x000fc6000bf05270 */
[----:B------:R-:W-:Y:S02]  /*d430*/  ULDC.64 UR4, c[0x0][0x330] ;  /* 0x0000cc0000047ab9 */ /* 0x000fe40000000a00 */
[----:B------:R-:W-:-:S06]  /*d440*/  UIMAD.WIDE.U32 UR14, UR7, UR4, URZ ;  /* 0x00000004070e72a5 */ /* 0x000fcc000f8e003f */
[----:B------:R-:W-:Y:S02]  /*d450*/  @UP0 USHF.R.U32.HI UR7, URZ, UR5, UR15 ;  /* 0x000000053f070299 */ /* 0x000fe4000801160f */
.L_x_919:
[----:B------:R-:W-:Y:S02]  /*d460*/  ULDC UR4, c[0x0][0x32c] ;  /* 0x0000cb0000047ab9 */ /* 0x000fe40000000800 */
[----:B------:R-:W-:-:S04]  /*d470*/  UIMAD UR4, UR7, UR4, URZ ;  /* 0x00000004070472a4 */ /* 0x000fc8000f8e023f */
[----:B------:R-:W-:-:S04]  /*d480*/  UISETP.LT.AND UP0, UPT, UR6, UR4, UPT ;  /* 0x000000040600728c */ /* 0x000fc8000bf01270 */
[----:B------:R-:W-:-:S04]  /*d490*/  USEL UR6, UR6, UR4, !UP0 ;  /* 0x0000000406067287 */ /* 0x000fc8000c000000 */
.L_x_917:
        /* <DEDUP_REMOVED lines=12> */
[----:B------:R-:W-:Y:S01]  /*d560*/  MOV R134, R128 ;  /* 0x0000008000867202 */ /* 0x000fe20000000f00 */
[----:B------:R-:W-:Y:S01]  /*d570*/  IMAD.MOV.U32 R250, RZ, RZ, c[0x0][0x1e4] ;  /* 0x00007900fffa7624 */ /* 0x000fe200078e00ff */
[----:B------:R-:W-:Y:S02]  /*d580*/  MOV R249, c[0x0][0x1e0] ;  /* 0x0000780000f97a02 */ /* 0x000fe40000000f00 */
.L_x_921:
[----:B------:R-:W-:Y:S04]  /*d590*/  DEPBAR.LE SB0, 0x0 ;  /* 0x000080000000791a */ /* 0x000fe80000000000 */
[----:B------:R-:W-:Y:S01]  /*d5a0*/  BAR.SYNC.DEFER_BLOCKING 0x0 ;  /* 0x0000000000007b1d */ /* 0x000fe20000010000 */
[C---:B------:R-:W-:Y:S02]  /*d5b0*/  ISETP.LT.AND P0, PT, R230.reuse, UR8, PT ;  /* 0x00000008e6007c0c */ /* 0x040fe4000bf01270 */
[C---:B------:R-:W-:Y:S11]  /*d5c0*/  IADD3 R229, R230.reuse, -0x1, RZ ;  /* 0xffffffffe6e57810 */ /* 0x040ff60007ffe0ff */
[----:B------:R-:W-:Y:S01]  /*d5d0*/  @!P0 SHF.R.S32.HI R2, RZ, 0x1f, R230 ;  /* 0x0000001fff028819 */ /* 0x000fe200000114e6 */
[----:B------:R-:W-:Y:S04]  /*d5e0*/  @!P0 IMAD.WIDE.U32 R128, R230, c[0x0][0x208], RZ ;  /* 0x00008200e6808a25 */ /* 0x000fe800078e00ff */
[----:B------:R-:W-:Y:S04]  /*d5f0*/  @!P0 IMAD R2, R2, c[0x0][0x208], RZ ;  /* 0x0000820002028a24 */ /* 0x000fe800078e02ff */
[----:B------:R-:W-:Y:S01]  /*d600*/  @!P0 IMAD R2, R230, c[0x0][0x20c], R2 ;  /* 0x00008300e6028a24 */ /* 0x000fe200078e0202 */
[----:B------:R-:W2:Y:S04]  /*d610*/  LDL.64 R202, [R1+0x30] ;  /* 0x0000300001ca7983 */ /* 0x000ea80000100a00 */
[----:B------:R-:W-:Y:S02]  /*d620*/  @!P0 IADD3 R129, R129, R2, RZ ;  /* 0x0000000281818210 */ /* 0x000fe40007ffe0ff */
[----:B------:R-:W3:Y:S06]  /*d630*/  LDL.64 R200, [R1+0x40] ;  /* 0x0000400001c87983 */ /* 0x000eec0000100a00 */
[----:B-----5:R-:W-:Y:S08]  /*d640*/  LDSM.16.M88.4 R96, [R219+0x6100] ;  /* 0x00610000db60783b */ /* 0x020ff00000000200 */
[----:B------:R-:W1:Y:S08]  /*d650*/  LDSM.16.M88.4 R16, [R212+0x3100] ;  /* 0x00310000d410783b */ /* 0x000e700000000200 */
[----:B------:R-:W4:Y:S08]  /*d660*/  LDSM.16.M88.4 R92, [R219+0x8100] ;  /* 0x00810000db5c783b */ /* 0x000f300000000200 */
[----:B------:R-:W4:Y:S08]  /*d670*/  LDSM.16.M88.4 R32, [R212+0x3900] ;  /* 0x00390000d420783b */ /* 0x000f300000000200 */
[----:B------:R-:W3:Y:S06]  /*d680*/  LDL.64 R232, [R1+0x38] ;  /* 0x0000380001e87983 */ /* 0x000eec0000100a00 */
[----:B------:R-:W4:Y:S08]  /*d690*/  LDSM.16.M88.4 R48, [R212+0x4100] ;  /* 0x00410000d430783b */ /* 0x000f300000000200 */
[----:B------:R-:W4:Y:S01]  /*d6a0*/  LDSM.16.M88.4 R64, [R212+0x4900] ;  /* 0x00490000d440783b */ /* 0x000f220000000200 */
[-C--:B-1----:R-:W-:Y:S07]  /*d6b0*/  HMMA.16816.F32 R4, R96, R16.reuse, RZ ;  /* 0x000000106004723c */ /* 0x082fee00000018ff */
[----:B------:R-:W1:Y:S01]  /*d6c0*/  LDSM.16.M88.4 R80, [R212+0x5100] ;  /* 0x00510000d450783b */ /* 0x000e620000000200 */
[C---:B----4-:R-:W-:Y:S07]  /*d6d0*/  HMMA.16816.F32 R8, R92.reuse, R16, RZ ;  /* 0x000000105c08723c */ /* 0x050fee00000018ff */
[----:B------:R-:W4:Y:S01]  /*d6e0*/  LDSM.16.M88.4 R172, [R212+0x5900] ;  /* 0x00590000d4ac783b */ /* 0x000f220000000200 */
[-C--:B------:R-:W-:Y:S07]  /*d6f0*/  HMMA.16816.F32 R12, R92, R18.reuse, RZ ;  /* 0x000000125c0c723c */ /* 0x080fee00000018ff */
[----:B------:R-:W-:Y:S01]  /*d700*/  LDSM.16.M88.4 R176, [R222+0x6100] ;  /* 0x00610000deb0783b */ /* 0x000fe20000000200 */
[C---:B------:R-:W-:Y:S07]  /*d710*/  HMMA.16816.F32 R16, R96.reuse, R18, RZ ;  /* 0x000000126010723c */ /* 0x040fee00000018ff */
[----:B------:R-:W1:Y:S01]  /*d720*/  LDSM.16.M88.4 R180, [R223] ;  /* 0x00000000dfb4783b */ /* 0x000e620000000200 */
[-C--:B------:R-:W-:Y:S07]  /*d730*/  HMMA.16816.F32 R20, R96, R32.reuse, RZ ;  /* 0x000000206014723c */ /* 0x080fee00000018ff */
[----:B------:R-:W1:Y:S01]  /*d740*/  LDSM.16.M88.4 R184, [R222+0x8100] ;  /* 0x00810000deb8783b */ /* 0x000e620000000200 */
[C---:B------:R-:W-:Y:S07]  /*d750*/  HMMA.16816.F32 R24, R92.reuse, R32, RZ ;  /* 0x000000205c18723c */ /* 0x040fee00000018ff */
[----:B------:R-:W1:Y:S01]  /*d760*/  LDSM.16.M88.4 R188, [R228] ;  /* 0x00000000e4bc783b */ /* 0x000e620000000200 */
[-C--:B------:R-:W-:Y:S07]  /*d770*/  HMMA.16816.F32 R28, R92, R34.reuse, RZ ;  /* 0x000000225c1c723c */ /* 0x080fee00000018ff */
[----:B------:R-:W1:Y:S01]  /*d780*/  LDSM.16.M88.4 R192, [R227] ;  /* 0x00000000e3c0783b */ /* 0x000e620000000200 */
[C---:B------:R-:W-:Y:S07]  /*d790*/  HMMA.16816.F32 R32, R96.reuse, R34, RZ ;  /* 0x000000226020723c */ /* 0x040fee00000018ff */
[----:B------:R-:W3:Y:S01]  /*d7a0*/  LDL.64 R234, [R1+0x28] ;  /* 0x0000280001ea7983 */ /* 0x000ee20000100a00 */
[-C--:B------:R-:W-:Y:S05]  /*d7b0*/  HMMA.16816.F32 R36, R96, R48.reuse, RZ ;  /* 0x000000306024723c */ /* 0x080fea00000018ff */
[----:B------:R-:W3:Y:S03]  /*d7c0*/  LDL.LU R252, [R1+0x10] ;  /* 0x0000100001fc7983 */ /* 0x000ee60000300800 */
[C---:B------:R-:W-:Y:S01]  /*d7d0*/  HMMA.16816.F32 R40, R92.reuse, R48, RZ ;  /* 0x000000305c28723c */ /* 0x040fe200000018ff */
[----:B------:R-:W3:Y:S07]  /*d7e0*/  LDL.LU R251, [R1+0x14] ;  /* 0x0000140001fb7983 */ /* 0x000eee0000300800 */
        /* <DEDUP_REMOVED lines=10> */
[-C--:B----4-:R-:W-:Y:S08]  /*d890*/  HMMA.16816.F32 R84, R96, R172.reuse, RZ ;  /* 0x000000ac6054723c */ /* 0x090ff000000018ff */
        /* <DEDUP_REMOVED lines=8> */
[----:B------:R-:W4:Y:S07]  /*d920*/  LDSM.16.M88.4 R180, [R225] ;  /* 0x00000000e1b4783b */ /* 0x000f2e0000000200 */
[-C--:B------:R-:W-:Y:S08]  /*d930*/  HMMA.16816.F32 R20, R176, R188.reuse, R20 ;  /* 0x000000bcb014723c */ /* 0x080ff00000001814 */
[C---:B------:R-:W-:Y:S08]  /*d940*/  HMMA.16816.F32 R24, R184.reuse, R188, R24 ;  /* 0x000000bcb818723c */ /* 0x040ff00000001818 */
[-C--:B------:R-:W-:Y:S04]  /*d950*/  HMMA.16816.F32 R28, R184, R190.reuse, R28 ;  /* 0x000000beb81c723c */ /* 0x080fe8000000181c */
[----:B--2---:R-:W-:Y:S02]  /*d960*/  @!P0 MOV R3, R203 ;  /* 0x000000cb00038202 */ /* 0x004fe40000000f00 */
[----:B---3--:R-:W-:Y:S02]  /*d970*/  @!P0 MOV R2, R200 ;  /* 0x000000c800028202 */ /* 0x008fe40000000f00 */
[C---:B------:R-:W-:Y:S01]  /*d980*/  HMMA.16816.F32 R32, R176.reuse, R190, R32 ;  /* 0x000000beb020723c */ /* 0x040fe20000001820 */
[----:B------:R-:W2:Y:S03]  /*d990*/  LDSM.16.M88.4 R188, [R224] ;  /* 0x00000000e0bc783b */ /* 0x000ea60000000200 */
[----:B------:R-:W-:Y:S04]  /*d9a0*/  @!P0 IMAD.WIDE.U32 R2, R128, 0x60, R2 ;  /* 0x0000006080028825 */ /* 0x000fe800078e0002 */
[-C--:B------:R-:W-:Y:S04]  /*d9b0*/  HMMA.16816.F32 R36, R176, R192.reuse, R36 ;  /* 0x000000c0b024723c */ /* 0x080fe80000001824 */
[----:B------:R-:W-:Y:S01]  /*d9c0*/  @!P0 IMAD R128, R129, 0x60, RZ ;  /* 0x0000006081808824 */ /* 0x000fe200078e02ff */
[----:B------:R-:W-:Y:S03]  /*d9d0*/  @!P0 LEA R198, P1, R2, c[0x0][0x1f8], 0x1 ;  /* 0x00007e0002c68a11 */ /* 0x000fe600078208ff */
[C---:B------:R-:W-:Y:S04]  /*d9e0*/  HMMA.16816.F32 R40, R184.reuse, R192, R40 ;  /* 0x000000c0b828723c */ /* 0x040fe80000001828 */
[----:B------:R-:W-:Y:S02]  /*d9f0*/  @!P0 IADD3 R3, R3, R128, RZ ;  /* 0x0000008003038210 */ /* 0x000fe40007ffe0ff */
[----:B------:R-:W-:Y:S02]  /*da00*/  @!P0 IADD3 R196, P2, R198, UR10, RZ ;  /* 0x0000000ac6c48c10 */ /* 0x000fe4000ff5e0ff */
[-C--:B------:R-:W-:Y:S04]  /*da10*/  HMMA.16816.F32 R44, R184, R194.reuse, R44 ;  /* 0x000000c2b82c723c */ /* 0x080fe8000000182c */
[----:B------:R-:W-:Y:S02]  /*da20*/  @!P0 LEA.HI.X R199, R2, c[0x0][0x1fc], R3, 0x1, P1 ;  /* 0x00007f0002c78a11 */ /* 0x000fe400008f0c03 */
[----:B------:R-:W-:Y:S02]  /*da30*/  @!P0 IADD3 R132, P1, R196, UR10, RZ ;  /* 0x0000000ac4848c10 */ /* 0x000fe4000ff3e0ff */
[C---:B------:R-:W-:Y:S01]  /*da40*/  HMMA.16816.F32 R48, R176.reuse, R194, R48 ;  /* 0x000000c2b030723c */ /* 0x040fe20000001830 */
[----:B------:R-:W-:Y:S01]  /*da50*/  @!PT LDS RZ, [RZ] ;  /* 0x00000000fffff984 */ /* 0x000fe20000000800 */
[----:B------:R-:W-:Y:S01]  /*da60*/  @!PT LDS RZ, [RZ] ;  /* 0x00000000fffff984 */ /* 0x000fe20000000800 */
[----:B------:R-:W-:Y:S01]  /*da70*/  @!PT LDS RZ, [RZ] ;  /* 0x00000000fffff984 */ /* 0x000fe20000000800 */
[----:B------:R3:W-:Y:S03]  /*da80*/  @!P0 LDGSTS.E.BYPASS.LTC128B.128 [R231+0x100], [R198.64], !P6 ;  /* 0x00100000c6e78fae */ /* 0x0007e6000f101d4c */
[----:B------:R-:W-:Y:S02]  /*da90*/  @!P0 IADD3.X R197, R199, UR9, RZ, P2, !PT ;  /* 0x00000009c7c58c10 */ /* 0x000fe400097fe4ff */
[----:B------:R-:W-:Y:S02]  /*daa0*/  @!P0 IADD3 R128, P3, R132, UR10, RZ ;  /* 0x0000000a84808c10 */ /* 0x000fe4000ff7e0ff */
[-C--:B-1----:R-:W-:Y:S01]  /*dab0*/  HMMA.16816.F32 R52, R176, R172.reuse, R52 ;  /* 0x000000acb034723c */ /* 0x082fe20000001834 */
[----:B------:R3:W-:Y:S03]  /*dac0*/  @!P0 LDGSTS.E.BYPASS.LTC128B.128 [R231+0x900], [R196.64], !P6 ;  /* 0x00900000c4e78fae */ /* 0x0007e6000f101d4c */
[----:B------:R-:W-:Y:S02]  /*dad0*/  @!P0 IADD3.X R133, R197, UR9, RZ, P1, !PT ;  /* 0x00000009c5858c10 */ /* 0x000fe40008ffe4ff */
[----:B------:R-:W-:Y:S02]  /*dae0*/  @!P0 IADD3 R2, P2, R128, UR10, RZ ;  /* 0x0000000a80028c10 */ /* 0x000fe4000ff5e0ff */
[C---:B------:R-:W-:Y:S01]  /*daf0*/  HMMA.16816.F32 R56, R184.reuse, R172, R56 ;  /* 0x000000acb838723c */ /* 0x040fe20000001838 */
[----:B------:R1:W-:Y:S03]  /*db00*/  @!P0 LDGSTS.E.BYPASS.LTC128B.128 [R231+0x1100], [R132.64], !P6 ;  /* 0x0110000084e78fae */ /* 0x0003e6000f101d4c */
[----:B------:R-:W-:Y:S02]  /*db10*/  @!P0 IADD3.X R129, R133, UR9, RZ, P3, !PT ;  /* 0x0000000985818c10 */ /* 0x000fe40009ffe4ff */
[----:B------:R-:W-:Y:S02]  /*db20*/  @!P0 IADD3 R192, P1, R2, UR10, RZ ;  /* 0x0000000a02c08c10 */ /* 0x000fe4000ff3e0ff */
[-C--:B------:R-:W-:Y:S01]  /*db30*/  HMMA.16816.F32 R60, R184, R174.reuse, R60 ;  /* 0x000000aeb83c723c */ /* 0x080fe2000000183c */
[----:B------:R1:W-:Y:S03]  /*db40*/  @!P0 LDGSTS.E.BYPASS.LTC128B.128 [R231+0x1900], [R128.64], !P6 ;  /* 0x0190000080e78fae */ /* 0x0003e6000f101d4c */
[----:B------:R-:W-:Y:S04]  /*db50*/  @!P0 IADD3.X R3, R129, UR9, RZ, P2, !PT ;  /* 0x0000000981038c10 */ /* 0x000fe800097fe4ff */
[C---:B------:R-:W-:Y:S01]  /*db60*/  HMMA.16816.F32 R64, R176.reuse, R174, R64 ;  /* 0x000000aeb040723c */ /* 0x040fe20000001840 */
[----:B------:R1:W-:Y:S03]  /*db70*/  @!P0 LDGSTS.E.BYPASS.LTC128B.128 [R231+0x2100], [R2.64], !P6 ;  /* 0x0210000002e78fae */ /* 0x0003e6000f101d4c */
[----:B------:R-:W-:Y:S04]  /*db80*/  @!P0 IADD3.X R193, R3, UR9, RZ, P1, !PT ;  /* 0x0000000903c18c10 */ /* 0x000fe80008ffe4ff */
[-C--:B----4-:R-:W-:Y:S01]  /*db90*/  HMMA.16816.F32 R68, R176, R180.reuse, R68 ;  /* 0x000000b4b044723c */ /* 0x090fe20000001844 */
[----:B------:R4:W-:Y:S02]  /*dba0*/  @!P0 LDGSTS.E.BYPASS.LTC128B.128 [R231+0x2900], [R192.64], !P6 ;  /* 0x02900000c0e78fae */ /* 0x0009e4000f101d4c */
[----:B------:R-:W-:Y:S05]  /*dbb0*/  ISETP.GT.AND P0, PT, R230, UR8, PT ;  /* 0x00000008e6007c0c */ /* 0x000fea000bf04270 */
[C---:B------:R-:W-:Y:S01]  /*dbc0*/  HMMA.16816.F32 R72, R184.reuse, R180, R72 ;  /* 0x000000b4b848723c */ /* 0x040fe20000001848 */
[----:B---3--:R-:W-:Y:S07]  /*dbd0*/  LDSM.16.M88.4 R196, [R218+0x3100] ;  /* 0x00310000dac4783b */ /* 0x008fee0000000200 */
[-C--:B------:R-:W-:Y:S01]  /*dbe0*/  HMMA.16816.F32 R76, R184, R182.reuse, R76 ;  /* 0x000000b6b84c723c */ /* 0x080fe2000000184c */
[----:B------:R-:W0:Y:S07]  /*dbf0*/  LDGDEPBAR ;  /* 0x00000000000079af */ /* 0x000e2e0000000000 */
[C---:B------:R-:W-:Y:S01]  /*dc00*/  HMMA.16816.F32 R80, R176.reuse, R182, R80 ;  /* 0x000000b6b050723c */ /* 0x040fe20000001850 */
[----:B------:R-:W-:Y:S07]  /*dc10*/  LDSM.16.M88.4 R200, [R220+0x8100] ;  /* 0x00810000dcc8783b */ /* 0x000fee0000000200 */
[-C--:B--2---:R-:W-:Y:S01]  /*dc20*/  HMMA.16816.F32 R84, R176, R188.reuse, R84 ;  /* 0x000000bcb054723c */ /* 0x084fe20000001854 */
[----:B----4-:R-:W2:Y:S07]  /*dc30*/  LDSM.16.M88.4 R192, [R220+0x6100] ;  /* 0x00610000dcc0783b */ /* 0x010eae0000000200 */
[C---:B------:R-:W-:Y:S01]  /*dc40*/  HMMA.16816.F32 R88, R184.reuse, R188, R88 ;  /* 0x000000bcb858723c */ /* 0x040fe20000001858 */
[----:B------:R-:W3:Y:S07]  /*dc50*/  LDSM.16.M88.4 R204, [R218+0x3900] ;  /* 0x00390000dacc783b */ /* 0x000eee0000000200 */
[-C--:B------:R-:W-:Y:S01]  /*dc60*/  HMMA.16816.F32 R92, R184, R190.reuse, R92 ;  /* 0x000000beb85c723c */ /* 0x080fe2000000185c */
[----:B------:R-:W4:Y:S07]  /*dc70*/  LDSM.16.M88.4 R208, [R218+0x4100] ;  /* 0x00410000dad0783b */ /* 0x000f2e0000000200 */
[----:B------:R-:W-:Y:S01]  /*dc80*/  HMMA.16816.F32 R96, R176, R190, R96 ;  /* 0x000000beb060723c */ /* 0x000fe20000001860 */
[----:B------:R-:W1:Y:S08]  /*dc90*/  LDSM.16.M88.4 R172, [R218+0x4900] ;  /* 0x00490000daac783b */ /* 0x000e700000000200 */
[----:B------:R-:W1:Y:S01]  /*dca0*/  LDSM.16.M88.4 R176, [R218+0x5100] ;  /* 0x00510000dab0783b */ /* 0x000e620000000200 */
[-C--:B--2---:R-:W-:Y:S07]  /*dcb0*/  HMMA.16816.F32 R4, R192, R196.reuse, R4 ;  /* 0x000000c4c004723c */ /* 0x084fee0000001804 */
[----:B------:R-:W2:Y:S01]  /*dcc0*/  LDSM.16.M88.4 R180, [R218+0x5900] ;  /* 0x00590000dab4783b */ /* 0x000ea20000000200 */
[C---:B------:R-:W-:Y:S07]  /*dcd0*/  HMMA.16816.F32 R8, R200.reuse, R196, R8 ;  /* 0x000000c4c808723c */ /* 0x040fee0000001808 */
[----:B------:R-:W-:Y:S01]  /*dce0*/  LDSM.16.M88.4 R184, [R221+0x6100] ;  /* 0x00610000ddb8783b */ /* 0x000fe20000000200 */
[-C--:B------:R-:W-:Y:S07]  /*dcf0*/  HMMA.16816.F32 R12, R200, R198.reuse, R12 ;  /* 0x000000c6c80c723c */ /* 0x080fee000000180c */
[----:B------:R-:W1:Y:S01]  /*dd00*/  LDSM.16.M88.4 R188, [R217] ;  /* 0x00000000d9bc783b */ /* 0x000e620000000200 */
[C---:B------:R-:W-:Y:S07]  /*dd10*/  HMMA.16816.F32 R16, R192.reuse, R198, R16 ;  /* 0x000000c6c010723c */ /* 0x040fee0000001810 */
[----:B------:R-:W-:Y:S01]  /*dd20*/  LDSM.16.M88.4 R196, [R217+0x800] ;  /* 0x00080000d9c4783b */ /* 0x000fe20000000200 */
        /* <DEDUP_REMOVED lines=10> */
[-C--:B-1----:R-:W-:Y:S08]  /*ddd0*/  HMMA.16816.F32 R52, R192, R172.reuse, R52 ;  /* 0x000000acc034723c */ /* 0x082ff00000001834 */
        /* <DEDUP_REMOVED lines=8> */
[----:B------:R-:W3:Y:S07]  /*de60*/  LDSM.16.M88.4 R176, [R217+0x2000] ;  /* 0x00200000d9b0783b */ /* 0x000eee0000000200 */
[-C--:B--2---:R-:W-:Y:S08]  /*de70*/  HMMA.16816.F32 R84, R192, R180.reuse, R84 ;  /* 0x000000b4c054723c */ /* 0x084ff00000001854 */
[C---:B------:R-:W-:Y:S08]  /*de80*/  HMMA.16816.F32 R88, R200.reuse, R180, R88 ;  /* 0x000000b4c858723c */ /* 0x040ff00000001858 */
[-C--:B------:R-:W-:Y:S08]  /*de90*/  HMMA.16816.F32 R92, R200, R182.reuse, R92 ;  /* 0x000000b6c85c723c */ /* 0x080ff0000000185c */
[----:B------:R-:W-:Y:S01]  /*dea0*/  HMMA.16816.F32 R96, R192, R182, R96 ;  /* 0x000000b6c060723c */ /* 0x000fe20000001860 */
[----:B------:R-:W2:Y:S01]  /*deb0*/  LDSM.16.M88.4 R180, [R217+0x2800] ;  /* 0x00280000d9b4783b */ /* 0x000ea20000000200 */
[----:B------:R-:W-:Y:S06]  /*dec0*/  DEPBAR.LE SB0, 0x0 ;  /* 0x000080000000791a */ /* 0x000fec0000000000 */
[-C--:B------:R-:W-:Y:S01]  /*ded0*/  HMMA.16816.F32 R4, R184, R188.reuse, R4 ;  /* 0x000000bcb804723c */ /* 0x080fe20000001804 */
[----:B------:R-:W-:Y:S07]  /*dee0*/  BAR.SYNC.DEFER_BLOCKING 0x0 ;  /* 0x0000000000007b1d */ /* 0x000fee0000010000 */
[C---:B-1----:R-:W-:Y:S08]  /*def0*/  HMMA.16816.F32 R8, R172.reuse, R188, R8 ;  /* 0x000000bcac08723c */ /* 0x042ff00000001808 */
[-C--:B------:R-:W-:Y:S08]  /*df00*/  HMMA.16816.F32 R12, R172, R190.reuse, R12 ;  /* 0x000000beac0c723c */ /* 0x080ff0000000180c */
[C---:B------:R-:W-:Y:S04]  /*df10*/  HMMA.16816.F32 R16, R184.reuse, R190, R16 ;  /* 0x000000beb810723c */ /* 0x040fe80000001810 */
[----:B------:R-:W-:Y:S02]  /*df20*/  FMNMX.FTZ R2, R4, R0, !PT ;  /* 0x0000000004027209 */ /* 0x000fe40007810000 */
[----:B------:R-:W-:Y:S02]  /*df30*/  FMNMX.FTZ R3, R6, R131, !PT ;  /* 0x0000008306037209 */ /* 0x000fe40007810000 */
[-C--:B------:R-:W-:Y:S04]  /*df40*/  HMMA.16816.F32 R20, R184, R196.reuse, R20 ;  /* 0x000000c4b814723c */ /* 0x080fe80000001814 */
[----:B------:R-:W-:Y:S02]  /*df50*/  FMNMX.FTZ R2, R5, R2, !PT ;  /* 0x0000000205027209 */ /* 0x000fe40007810000 */
[----:B------:R-:W-:Y:S02]  /*df60*/  FMNMX.FTZ R3, R7, R3, !PT ;  /* 0x0000000307037209 */ /* 0x000fe40007810000 */
[C---:B------:R-:W-:Y:S04]  /*df70*/  HMMA.16816.F32 R24, R172.reuse, R196, R24 ;  /* 0x000000c4ac18723c */ /* 0x040fe80000001818 */
[----:B------:R-:W-:Y:S04]  /*df80*/  FMNMX.FTZ R128, R8, R134, !PT ;  /* 0x0000008608807209 */ /* 0x000fe80007810000 */
        /* <DEDUP_REMOVED lines=106> */
[----:B------:R-:W-:Y:S01]  /*e630*/  FMUL.FTZ R180, R130, c[0x0][0x2d0] ;  /* 0x0000b40082b47a20 */ /* 0x000fe20000410000 */
[----:B--2---:R-:W-:Y:S03]  /*e640*/  FMNMX.FTZ R3, R3, R129, !PT ;  /* 0x0000008103037209 */ /* 0x004fe60007810000 */
[--C-:B------:R-:W-:Y:S01]  /*e650*/  FFMA.FTZ R52, R52, c[0x0][0x2d0], -R180.reuse ;  /* 0x0000b40034347a23 */ /* 0x100fe200000108b4 */
[----:B------:R-:W-:Y:S01]  /*e660*/  FMNMX.FTZ R128, R58, R128, !PT ;  /* 0x000000803a807209 */ /* 0x000fe20007810000 */
[--C-:B------:R-:W-:Y:S02]  /*e670*/  FFMA.FTZ R53, R53, c[0x0][0x2d0], -R180.reuse ;  /* 0x0000b40035357a23 */ /* 0x100fe400000108b4 */
[----:B------:R-:W-:Y:S01]  /*e680*/  MUFU.EX2 R194, R52 ;  /* 0x0000003400c27308 */ /* 0x000fe20000000800 */
[----:B------:R-:W-:Y:S01]  /*e690*/  FMNMX.FTZ R128, R59, R128, !PT ;  /* 0x000000803b807209 */ /* 0x000fe20007810000 */
        /* <DEDUP_REMOVED lines=8> */
[----:B------:R-:W-:Y:S02]  /*e720*/  FMUL.FTZ R181, R129, c[0x0][0x2d0] ;  /* 0x0000b40081b57a20 */ /* 0x000fe40000410000 */
[----:B------:R-:W-:Y:S01]  /*e730*/  FMNMX.FTZ R128, R74, R128, !PT ;  /* 0x000000804a807209 */ /* 0x000fe20007810000 */
[--C-:B------:R-:W-:Y:S02]  /*e740*/  FFMA.FTZ R16, R16, c[0x0][0x2d0], -R180.reuse ;  /* 0x0000b40010107a23 */ /* 0x100fe400000108b4 */
[--C-:B------:R-:W-:Y:S01]  /*e750*/  FFMA.FTZ R54, R54, c[0x0][0x2d0], -R181.reuse ;  /* 0x0000b40036367a23 */ /* 0x100fe200000108b5 */
[----:B------:R-:W-:Y:S01]  /*e760*/  FMNMX.FTZ R128, R75, R128, !PT ;  /* 0x000000804b807209 */ /* 0x000fe20007810000 */
[--C-:B------:R-:W-:Y:S02]  /*e770*/  FFMA.FTZ R55, R55, c[0x0][0x2d0], -R181.reuse ;  /* 0x0000b40037377a23 */ /* 0x100fe400000108b5 */
[----:B------:R3:W-:Y:S01]  /*e780*/  MUFU.EX2 R246, R16 ;  /* 0x0000001000f67308 */ /* 0x0007e20000000800 */
[----:B------:R-:W-:Y:S01]  /*e790*/  FMNMX.FTZ R128, R78, R128, !PT ;  /* 0x000000804e807209 */ /* 0x000fe20007810000 */
[--C-:B------:R-:W-:Y:S02]  /*e7a0*/  FFMA.FTZ R6, R6, c[0x0][0x2d0], -R181.reuse ;  /* 0x0000b40006067a23 */ /* 0x100fe400000108b5 */
[--C-:B------:R-:W-:Y:S01]  /*e7b0*/  FFMA.FTZ R66, R66, c[0x0][0x2d0], -R181.reuse ;  /* 0x0000b40042427a23 */ /* 0x100fe200000108b5 */
[----:B------:R-:W-:Y:S01]  /*e7c0*/  FMNMX.FTZ R128, R79, R128, !PT ;  /* 0x000000804f807209 */ /* 0x000fe20007810000 */
[----:B------:R-:W-:Y:S02]  /*e7d0*/  FFMA.FTZ R67, R67, c[0x0][0x2d0], -R181 ;  /* 0x0000b40043437a23 */ /* 0x000fe400000108b5 */
[--C-:B------:R-:W-:Y:S01]  /*e7e0*/  FFMA.FTZ R17, R17, c[0x0][0x2d0], -R180.reuse ;  /* 0x0000b40011117a23 */ /* 0x100fe200000108b4 */
[----:B------:R-:W-:Y:S01]  /*e7f0*/  FMNMX.FTZ R128, R90, R128, !PT ;  /* 0x000000805a807209 */ /* 0x000fe20007810000 */
[----:B------:R4:W-:Y:S01]  /*e800*/  MUFU.EX2 R240, R6 ;  /* 0x0000000600f07308 */ /* 0x0009e20000000800 */
[--C-:B------:R-:W-:Y:S02]  /*e810*/  FFMA.FTZ R4, R4, c[0x0][0x2d0], -R180.reuse ;  /* 0x0000b40004047a23 */ /* 0x100fe400000108b4 */
[----:B------:R-:W-:Y:S01]  /*e820*/  FMNMX.FTZ R0, R91, R128, !PT ;  /* 0x000000805b007209 */ /* 0x000fe20007810000 */
[----:B--2---:R-:W-:Y:S01]  /*e830*/  FADD.FTZ R2, -R129, R131 ;  /* 0x0000008381027221 */ /* 0x004fe20000010100 */
[----:B-1----:R-:W-:Y:S01]  /*e840*/  FMNMX.FTZ R128, R3, R172, !PT ;  /* 0x000000ac03807209 */ /* 0x002fe20007810000 */
[--C-:B------:R-:W-:Y:S01]  /*e850*/  FFMA.FTZ R5, R5, c[0x0][0x2d0], -R180.reuse ;  /* 0x0000b40005057a23 */ /* 0x100fe200000108b4 */
[----:B------:R-:W-:Y:S01]  /*e860*/  FMNMX.FTZ R0, R94, R0, !PT ;  /* 0x000000005e007209 */ /* 0x000fe20007810000 */
[----:B------:R-:W-:Y:S02]  /*e870*/  FMUL.FTZ R2, R2, c[0x0][0x2d0] ;  /* 0x0000b40002027a20 */ /* 0x000fe40000410000 */
[----:B------:R-:W-:Y:S01]  /*e880*/  MUFU.EX2 R242, R4 ;  /* 0x0000000400f27308 */ /* 0x000fe20000000800 */
[--C-:B------:R-:W-:Y:S01]  /*e890*/  FFMA.FTZ R18, R18, c[0x0][0x2d0], -R181.reuse ;  /* 0x0000b40012127a23 */ /* 0x100fe200000108b5 */
[----:B------:R-:W-:Y:S01]  /*e8a0*/  FMNMX.FTZ R0, R95, R0, !PT ;  /* 0x000000005f007209 */ /* 0x000fe20007810000 */
[----:B------:R-:W-:Y:S02]  /*e8b0*/  FFMA.FTZ R19, R19, c[0x0][0x2d0], -R181 ;  /* 0x0000b40013137a23 */ /* 0x000fe400000108b5 */
[----:B---3--:R-:W-:Y:S02]  /*e8c0*/  FMUL.FTZ R16, R133, R148 ;  /* 0x0000009485107220 */ /* 0x008fe40000410000 */
[--C-:B------:R-:W-:Y:S01]  /*e8d0*/  FFMA.FTZ R20, R20, c[0x0][0x2d0], -R180.reuse ;  /* 0x0000b40014147a23 */ /* 0x100fe200000108b4 */
[----:B------:R-:W1:Y:S01]  /*e8e0*/  SHFL.BFLY PT, R3, R0, 0x2, 0x1f ;  /* 0x0c401f0000037f89 */ /* 0x000e6200000e0000 */
[--C-:B------:R-:W-:Y:S01]  /*e8f0*/  FFMA.FTZ R21, R21, c[0x0][0x2d0], -R180.reuse ;  /* 0x0000b40015157a23 */ /* 0x100fe200000108b4 */
[----:B------:R2:W3:Y:S01]  /*e900*/  MUFU.EX2 R132, R2 ;  /* 0x0000000200847308 */ /* 0x0004e20000000800 */
[C---:B------:R-:W-:Y:S02]  /*e910*/  FMUL.FTZ R112, R133.reuse, R112 ;  /* 0x0000007085707220 */ /* 0x040fe40000410000 */
[C---:B------:R-:W-:Y:S01]  /*e920*/  FMUL.FTZ R113, R133.reuse, R113 ;  /* 0x0000007185717220 */ /* 0x040fe20000410000 */
[----:B----4-:R-:W-:Y:S01]  /*e930*/  @P0 SHF.R.S32.HI R6, RZ, 0x1f, R229 ;  /* 0x0000001fff060819 */ /* 0x010fe200000114e5 */
[C---:B------:R-:W-:Y:S02]  /*e940*/  FMUL.FTZ R116, R133.reuse, R116 ;  /* 0x0000007485747220 */ /* 0x040fe40000410000 */
[----:B------:R-:W-:Y:S02]  /*e950*/  FMUL.FTZ R117, R133, R117 ;  /* 0x0000007585757220 */ /* 0x000fe40000410000 */
[--C-:B------:R-:W-:Y:S01]  /*e960*/  FFMA.FTZ R23, R23, c[0x0][0x2d0], -R181.reuse ;  /* 0x0000b40017177a23 */ /* 0x100fe200000108b5 */
[----:B------:R4:W-:Y:S01]  /*e970*/  MUFU.EX2 R247, R5 ;  /* 0x0000000500f77308 */ /* 0x0009e20000000800 */
[--C-:B------:R-:W-:Y:S02]  /*e980*/  FFMA.FTZ R7, R7, c[0x0][0x2d0], -R181.reuse ;  /* 0x0000b40007077a23 */ /* 0x100fe400000108b5 */
[--C-:B------:R-:W-:Y:S02]  /*e990*/  FFMA.FTZ R32, R32, c[0x0][0x2d0], -R180.reuse ;  /* 0x0000b40020207a23 */ /* 0x100fe400000108b4 */
[----:B------:R-:W-:Y:S02]  /*e9a0*/  FFMA.FTZ R33, R33, c[0x0][0x2d0], -R180 ;  /* 0x0000b40021217a23 */ /* 0x000fe400000108b4 */
[--C-:B------:R-:W-:Y:S02]  /*e9b0*/  FFMA.FTZ R34, R34, c[0x0][0x2d0], -R181.reuse ;  /* 0x0000b40022227a23 */ /* 0x100fe400000108b5 */
[----:B------:R-:W-:Y:S01]  /*e9c0*/  FFMA.FTZ R35, R35, c[0x0][0x2d0], -R181 ;  /* 0x0000b40023237a23 */ /* 0x000fe200000108b5 */
[----:B------:R4:W-:Y:S01]  /*e9d0*/  MUFU.EX2 R243, R7 ;  /* 0x0000000700f37308 */ /* 0x0009e20000000800 */
[----:B------:R-:W-:Y:S01]  /*e9e0*/  @P0 IMAD R6, R6, c[0x0][0x1e0], RZ ;  /* 0x0000780006060a24 */ /* 0x000fe200078e02ff */
[----:B-1----:R-:W-:Y:S01]  /*e9f0*/  FMNMX.FTZ R0, R0, R3, !PT ;  /* 0x0000000300007209 */ /* 0x002fe20007810000 */
[----:B------:R-:W-:Y:S02]  /*ea00*/  FMUL.FTZ R100, R133, R100 ;  /* 0x0000006485647220 */ /* 0x000fe40000410000 */
[----:B--2---:R-:W-:Y:S02]  /*ea10*/  FADD.FTZ R2, -R128, R134 ;  /* 0x0000008680027221 */ /* 0x004fe40000010100 */
[C---:B------:R-:W-:Y:S02]  /*ea20*/  @P0 IMAD R6, R229.reuse, c[0x0][0x1e4], R6 ;  /* 0x00007900e5060a24 */ /* 0x040fe400078e0206 */
[----:B------:R-:W-:Y:S01]  /*ea30*/  FMUL.FTZ R2, R2, c[0x0][0x2d0] ;  /* 0x0000b40002027a20 */ /* 0x000fe20000410000 */
[----:B------:R1:W-:Y:S01]  /*ea40*/  MUFU.EX2 R248, R17 ;  /* 0x0000001100f87308 */ /* 0x0003e20000000800 */
[C---:B---3--:R-:W-:Y:S02]  /*ea50*/  FMUL.FTZ R114, R132.reuse, R114 ;  /* 0x0000007284727220 */ /* 0x048fe40000410000 */
[C---:B------:R-:W-:Y:S02]  /*ea60*/  FMUL.FTZ R115, R132.reuse, R115 ;  /* 0x0000007384737220 */ /* 0x040fe40000410000 */
[----:B----4-:R-:W-:Y:S04]  /*ea70*/  @P0 IMAD.WIDE.U32 R4, R229, c[0x0][0x1e0], RZ ;  /* 0x00007800e5040a25 */ /* 0x010fe800078e00ff */
[C---:B------:R-:W-:Y:S01]  /*ea80*/  FMUL.FTZ R118, R132.reuse, R118 ;  /* 0x0000007684767220 */ /* 0x040fe20000410000 */
[----:B------:R2:W3:Y:S01]  /*ea90*/  MUFU.EX2 R131, R2 ;  /* 0x0000000200837308 */ /* 0x0004e20000000800 */
[----:B------:R-:W-:Y:S01]  /*eaa0*/  @P0 IADD3 R5, R5, R6, RZ ;  /* 0x0000000605050210 */ /* 0x000fe20007ffe0ff */
[C---:B------:R-:W-:Y:S01]  /*eab0*/  FMUL.FTZ R119, R132.reuse, R119 ;  /* 0x0000007784777220 */ /* 0x040fe20000410000 */
[----:B------:R-:W-:Y:S01]  /*eac0*/  @P0 MOV R6, R232 ;  /* 0x000000e800060202 */ /* 0x000fe20000000f00 */
[----:B------:R-:W-:Y:S01]  /*ead0*/  FMUL.FTZ R101, R133, R101 ;  /* 0x0000006585657220 */ /* 0x000fe20000410000 */
[----:B------:R-:W-:Y:S01]  /*eae0*/  @P0 MOV R7, R235 ;  /* 0x000000eb00070202 */ /* 0x000fe20000000f00 */
[----:B------:R-:W-:Y:S02]  /*eaf0*/  @P0 IMAD R5, R5, 0x60, RZ ;  /* 0x0000006005050824 */ /* 0x000fe400078e02ff */
[----:B------:R-:W-:Y:S02]  /*eb00*/  FMUL.FTZ R102, R132, R102 ;  /* 0x0000006684667220 */ /* 0x000fe40000410000 */
[----:B------:R4:W-:Y:S01]  /*eb10*/  MUFU.EX2 R245, R18 ;  /* 0x0000001200f57308 */ /* 0x0009e20000000800 */
[----:B------:R-:W-:Y:S04]  /*eb20*/  @P0 IMAD.WIDE.U32 R6, R4, 0x60, R6 ;  /* 0x0000006004060825 */ /* 0x000fe800078e0006 */
[----:B-1----:R-:W-:Y:S01]  /*eb30*/  FMUL.FTZ R17, R133, R149 ;  /* 0x0000009585117220 */ /* 0x002fe20000410000 */
[----:B------:R-:W-:Y:S01]  /*eb40*/  @P0 LEA R4, P1, R6, c[0x0][0x1c8], 0x1 ;  /* 0x0000720006040a11 */ /* 0x000fe200078208ff */
[----:B------:R-:W-:Y:S01]  /*eb50*/  FMUL.FTZ R103, R132, R103 ;  /* 0x0000006784677220 */ /* 0x000fe20000410000 */
[----:B------:R-:W-:Y:S01]  /*eb60*/  @P0 IADD3 R5, R7, R5, RZ ;  /* 0x0000000507050210 */ /* 0x000fe20007ffe0ff */
[--C-:B------:R-:W-:Y:S01]  /*eb70*/  FFMA.FTZ R36, R36, c[0x0][0x2d0], -R180.reuse ;  /* 0x0000b40024247a23 */ /* 0x100fe200000108b4 */
[----:B------:R1:W-:Y:S01]  /*eb80*/  MUFU.EX2 R244, R19 ;  /* 0x0000001300f47308 */ /* 0x0003e20000000800 */
[--C-:B------:R-:W-:Y:S01]  /*eb90*/  FFMA.FTZ R37, R37, c[0x0][0x2d0], -R180.reuse ;  /* 0x0000b40025257a23 */ /* 0x100fe200000108b4 */
[----:B------:R-:W-:Y:S01]  /*eba0*/  @P0 LEA.HI.X R5, R6, c[0x0][0x1cc], R5, 0x1, P1 ;  /* 0x0000730006050a11 */ /* 0x000fe200008f0c05 */
[--C-:B------:R-:W-:Y:S01]  /*ebb0*/  FFMA.FTZ R38, R38, c[0x0][0x2d0], -R181.reuse ;  /* 0x0000b40026267a23 */ /* 0x100fe200000108b5 */
[----:B--2---:R-:W2:Y:S01]  /*ebc0*/  SHFL.BFLY PT, R2, R0, 0x1, 0x1f ;  /* 0x0c201f0000027f89 */ /* 0x004ea200000e0000 */
[C---:B---3--:R-:W-:Y:S02]  /*ebd0*/  FMUL.FTZ R104, R131.reuse, R104 ;  /* 0x0000006883687220 */ /* 0x048fe40000410000 */
[C---:B------:R-:W-:Y:S02]  /*ebe0*/  FMUL.FTZ R105, R131.reuse, R105 ;  /* 0x0000006983697220 */ /* 0x040fe40000410000 */
[C---:B------:R-:W-:Y:S01]  /*ebf0*/  FMUL.FTZ R108, R131.reuse, R108 ;  /* 0x0000006c836c7220 */ /* 0x040fe20000410000 */
[----:B------:R3:W-:Y:S01]  /*ec00*/  MUFU.EX2 R236, R20 ;  /* 0x0000001400ec7308 */ /* 0x0007e20000000800 */
[C---:B------:R-:W-:Y:S01]  /*ec10*/  FMUL.FTZ R109, R131.reuse, R109 ;  /* 0x0000006d836d7220 */ /* 0x040fe20000410000 */
[----:B------:R3:W-:Y:S01]  /*ec20*/  @P0 LDGSTS.E.BYPASS.LTC128B.128 [R231+0x3100], [R4.64], !P6 ;  /* 0x0310000004e70fae */ /* 0x0007e2000f101d4c */
[C---:B------:R-:W-:Y:S02]  /*ec30*/  FMUL.FTZ R120, R131.reuse, R120 ;  /* 0x0000007883787220 */ /* 0x040fe40000410000 */
[C---:B----4-:R-:W-:Y:S02]  /*ec40*/  FMUL.FTZ R18, R132.reuse, R150 ;  /* 0x0000009684127220 */ /* 0x050fe40000410000 */
[C---:B------:R-:W-:Y:S02]  /*ec50*/  FMUL.FTZ R121, R131.reuse, R121 ;  /* 0x0000007983797220 */ /* 0x040fe40000410000 */
[C---:B------:R-:W-:Y:S01]  /*ec60*/  FMUL.FTZ R124, R131.reuse, R124 ;  /* 0x0000007c837c7220 */ /* 0x040fe20000410000 */
[----:B------:R4:W-:Y:S01]  /*ec70*/  MUFU.EX2 R235, R21 ;  /* 0x0000001500eb7308 */ /* 0x0009e20000000800 */
[----:B------:R-:W-:Y:S02]  /*ec80*/  FMUL.FTZ R125, R131, R125 ;  /* 0x0000007d837d7220 */ /* 0x000fe40000410000 */
[--C-:B------:R-:W-:Y:S02]  /*ec90*/  FFMA.FTZ R39, R39, c[0x0][0x2d0], -R181.reuse ;  /* 0x0000b40027277a23 */ /* 0x100fe400000108b5 */
[----:B-1----:R-:W-:Y:S02]  /*eca0*/  FMUL.FTZ R19, R132, R151 ;  /* 0x0000009784137220 */ /* 0x002fe40000410000 */
[--C-:B------:R-:W-:Y:S01]  /*ecb0*/  FFMA.FTZ R48, R48, c[0x0][0x2d0], -R180.reuse ;  /* 0x0000b40030307a23 */ /* 0x100fe200000108b4 */
[----:B--2---:R-:W-:Y:S01]  /*ecc0*/  FMNMX.FTZ R3, R0, R2, !PT ;  /* 0x0000000200037209 */ /* 0x004fe20007810000 */
[----:B------:R-:W-:Y:S01]  /*ecd0*/  FFMA.FTZ R49, R49, c[0x0][0x2d0], -R180 ;  /* 0x0000b40031317a23 */ /* 0x000fe200000108b4 */
[----:B------:R-:W-:Y:S01]  /*ece0*/  MUFU.EX2 R210, R23 ;  /* 0x0000001700d27308 */ /* 0x000fe20000000800 */
[----:B------:R-:W-:Y:S02]  /*ecf0*/  FFMA.FTZ R50, R50, c[0x0][0x2d0], -R181 ;  /* 0x0000b40032327a23 */ /* 0x000fe400000108b5 */
[C---:B------:R-:W-:Y:S02]  /*ed00*/  FADD.FTZ R0, -R3.reuse, R135 ;  /* 0x0000008703007221 */ /* 0x040fe40000010100 */
[----:B------:R-:W-:Y:S02]  /*ed10*/  FMUL.FTZ R135, R128, c[0x0][0x2d0] ;  /* 0x0000b40080877a20 */ /* 0x000fe40000410000 */
[----:B------:R-:W-:Y:S02]  /*ed20*/  FMUL.FTZ R2, R3, c[0x0][0x2d0] ;  /* 0x0000b40003027a20 */ /* 0x000fe40000410000 */
[--C-:B------:R-:W-:Y:S01]  /*ed30*/  FFMA.FTZ R13, R13, c[0x0][0x2d0], -R135.reuse ;  /* 0x0000b4000d0d7a23 */ /* 0x100fe20000010887 */
[----:B------:R-:W-:Y:S01]  /*ed40*/  MUFU.EX2 R234, R32 ;  /* 0x0000002000ea7308 */ /* 0x000fe20000000800 */
[C---:B---3--:R-:W-:Y:S02]  /*ed50*/  FMUL.FTZ R20, R133.reuse, R152 ;  /* 0x0000009885147220 */ /* 0x048fe40000410000 */
[----:B------:R-:W2:Y:S01]  /*ed60*/  LDL.LU R152, [R1+0xc] ;  /* 0x00000c0001987983 */ /* 0x000ea20000300800 */
[----:B----4-:R-:W-:Y:S02]  /*ed70*/  FMUL.FTZ R21, R133, R153 ;  /* 0x0000009985157220 */ /* 0x010fe40000410000 */
[--C-:B------:R-:W-:Y:S01]  /*ed80*/  FFMA.FTZ R44, R44, c[0x0][0x2d0], -R135.reuse ;  /* 0x0000b4002c2c7a23 */ /* 0x100fe20000010887 */
[----:B------:R-:W3:Y:S01]  /*ed90*/  LDL.LU R153, [R1+0x8] ;  /* 0x0000080001997983 */ /* 0x000ee20000300800 */
[--C-:B------:R-:W-:Y:S02]  /*eda0*/  FFMA.FTZ R45, R45, c[0x0][0x2d0], -R135.reuse ;  /* 0x0000b4002d2d7a23 */ /* 0x100fe40000010887 */
        /* <DEDUP_REMOVED lines=15> */
[----:B-1----:R-:W-:Y:S01]  /*eea0*/  @P0 SHF.L.U32 R13, R249, 0x5, RZ ;  /* 0x00000005f90d0819 */ /* 0x002fe200000006ff */
[--C-:B------:R-:W-:Y:S02]  /*eeb0*/  FFMA.FTZ R9, R9, c[0x0][0x2d0], -R135.reuse ;  /* 0x0000b40009097a23 */ /* 0x100fe40000010887 */
[----:B------:R-:W-:Y:S02]  /*eec0*/  FMUL.FTZ R32, R131, R156 ;  /* 0x0000009c83207220 */ /* 0x000fe40000410000 */
[--C-:B------:R-:W-:Y:S01]  /*eed0*/  FFMA.FTZ R60, R60, c[0x0][0x2d0], -R135.reuse ;  /* 0x0000b4003c3c7a23 */ /* 0x100fe20000010887 */
[----:B------:R1:W-:Y:S01]  /*eee0*/  MUFU.EX2 R186, R11 ;  /* 0x0000000b00ba7308 */ /* 0x0003e20000000800 */
[--C-:B------:R-:W-:Y:S02]  /*eef0*/  FFMA.FTZ R61, R61, c[0x0][0x2d0], -R135.reuse ;  /* 0x0000b4003d3d7a23 */ /* 0x100fe40000010887 */
[----:B------:R-:W-:Y:S01]  /*ef00*/  FMUL.FTZ R0, R0, c[0x0][0x2d0] ;  /* 0x0000b40000007a20 */ /* 0x000fe20000410000 */
[----:B----4-:R-:W-:Y:S01]  /*ef10*/  @P0 IADD3 R10, P2, R4, R13, RZ ;  /* 0x0000000d040a0210 */ /* 0x010fe20007f5e0ff */
[--C-:B------:R-:W-:Y:S02]  /*ef20*/  FFMA.FTZ R28, R28, c[0x0][0x2d0], -R135.reuse ;  /* 0x0000b4001c1c7a23 */ /* 0x100fe40000010887 */
[--C-:B------:R-:W-:Y:S02]  /*ef30*/  FFMA.FTZ R24, R24, c[0x0][0x2d0], -R135.reuse ;  /* 0x0000b40018187a23 */ /* 0x100fe40000010887 */
[--C-:B------:R-:W-:Y:S01]  /*ef40*/  FFMA.FTZ R25, R25, c[0x0][0x2d0], -R135.reuse ;  /* 0x0000b40019197a23 */ /* 0x100fe20000010887 */
[----:B------:R-:W4:Y:S01]  /*ef50*/  MUFU.EX2 R0, R0 ;  /* 0x0000000000007308 */ /* 0x000f220000000800 */
[----:B------:R-:W-:Y:S02]  /*ef60*/  FFMA.FTZ R26, R26, c[0x0][0x2d0], -R2 ;  /* 0x0000b4001a1a7a23 */ /* 0x000fe40000010802 */
[----:B------:R-:W-:Y:S01]  /*ef70*/  FMUL.FTZ R23, R132, R155 ;  /* 0x0000009b84177220 */ /* 0x000fe20000410000 */
[----:B------:R-:W-:Y:S01]  /*ef80*/  @P0 SHF.L.U64.HI R12, R249, 0x5, R250 ;  /* 0x00000005f90c0819 */ /* 0x000fe200000102fa */
[--C-:B------:R-:W-:Y:S02]  /*ef90*/  FFMA.FTZ R29, R29, c[0x0][0x2d0], -R135.reuse ;  /* 0x0000b4001d1d7a23 */ /* 0x100fe40000010887 */
[--C-:B------:R-:W-:Y:S02]  /*efa0*/  FFMA.FTZ R30, R30, c[0x0][0x2d0], -R2.reuse ;  /* 0x0000b4001e1e7a23 */ /* 0x100fe40000010802 */
[--C-:B------:R-:W-:Y:S01]  /*efb0*/  FFMA.FTZ R134, R31, c[0x0][0x2d0], -R2.reuse ;  /* 0x0000b4001f867a23 */ /* 0x100fe20000010802 */
[----:B------:R4:W-:Y:S01]  /*efc0*/  MUFU.EX2 R237, R8 ;  /* 0x0000000800ed7308 */ /* 0x0009e20000000800 */
[----:B------:R-:W-:Y:S02]  /*efd0*/  FMUL.FTZ R31, R132, R167 ;  /* 0x000000a7841f7220 */ /* 0x000fe40000410000 */
[--C-:B------:R-:W-:Y:S01]  /*efe0*/  FFMA.FTZ R40, R40, c[0x0][0x2d0], -R135.reuse ;  /* 0x0000b40028287a23 */ /* 0x100fe20000010887 */
[----:B-1----:R-:W-:Y:S01]  /*eff0*/  @P0 IADD3.X R11, R5, R12, RZ, P2, !PT ;  /* 0x0000000c050b0210 */ /* 0x002fe200017fe4ff */
[----:B------:R-:W-:Y:S02]  /*f000*/  FFMA.FTZ R41, R41, c[0x0][0x2d0], -R135 ;  /* 0x0000b40029297a23 */ /* 0x000fe40000010887 */
[--C-:B------:R-:W-:Y:S02]  /*f010*/  FFMA.FTZ R42, R42, c[0x0][0x2d0], -R2.reuse ;  /* 0x0000b4002a2a7a23 */ /* 0x100fe40000010802 */
[----:B------:R1:W-:Y:S01]  /*f020*/  @P0 LDGSTS.E.BYPASS.LTC128B.128 [R231+0x3900], [R10.64], !P6 ;  /* 0x039000000ae70fae */ /* 0x0003e2000f101d4c */
[----:B------:R1:W-:Y:S01]  /*f030*/  MUFU.EX2 R185, R14 ;  /* 0x0000000e00b97308 */ /* 0x0003e20000000800 */
[----:B------:R-:W-:Y:S02]  /*f040*/  FFMA.FTZ R43, R43, c[0x0][0x2d0], -R2 ;  /* 0x0000b4002b2b7a23 */ /* 0x000fe40000010802 */
[----:B------:R-:W-:Y:S02]  /*f050*/  FFMA.FTZ R97, R97, c[0x0][0x2d0], -R180 ;  /* 0x0000b40061617a23 */ /* 0x000fe400000108b4 */
[C---:B----4-:R-:W-:Y:S02]  /*f060*/  FMUL.FTZ R106, R0.reuse, R106 ;  /* 0x0000006a006a7220 */ /* 0x050fe40000410000 */
[C---:B------:R-:W-:Y:S02]  /*f070*/  FMUL.FTZ R107, R0.reuse, R107 ;  /* 0x0000006b006b7220 */ /* 0x040fe40000410000 */
[----:B------:R-:W-:Y:S01]  /*f080*/  FMUL.FTZ R110, R0, R110 ;  /* 0x0000006e006e7220 */ /* 0x000fe20000410000 */
[----:B------:R4:W4:Y:S01]  /*f090*/  MUFU.EX2 R238, R9 ;  /* 0x0000000900ee7308 */ /* 0x0009220000000800 */
[--C-:B------:R-:W-:Y:S02]  /*f0a0*/  FFMA.FTZ R22, R22, c[0x0][0x2d0], -R181.reuse ;  /* 0x0000b40016167a23 */ /* 0x100fe400000108b5 */
[----:B------:R-:W-:Y:S01]  /*f0b0*/  FMUL.FTZ R111, R0, R111 ;  /* 0x0000006f006f7220 */ /* 0x000fe20000410000 */
[----:B------:R-:W-:Y:S01]  /*f0c0*/  @P0 IADD3 R8, P1, R10, R13, RZ ;  /* 0x0000000d0a080210 */ /* 0x000fe20007f3e0ff */
[C---:B------:R-:W-:Y:S02]  /*f0d0*/  FMUL.FTZ R122, R0.reuse, R122 ;  /* 0x0000007a007a7220 */ /* 0x040fe40000410000 */
[----:B------:R-:W-:Y:S01]  /*f0e0*/  FMUL.FTZ R123, R0, R123 ;  /* 0x0000007b007b7220 */ /* 0x000fe20000410000 */
[----:B------:R-:W-:Y:S01]  /*f0f0*/  @P0 IADD3 R6, P3, R8, R13, RZ ;  /* 0x0000000d08060210 */ /* 0x000fe20007f7e0ff */
[C---:B------:R-:W-:Y:S01]  /*f100*/  FMUL.FTZ R126, R0.reuse, R126 ;  /* 0x0000007e007e7220 */ /* 0x040fe20000410000 */
[----:B------:R4:W4:Y:S01]  /*f110*/  MUFU.EX2 R183, R15 ;  /* 0x0000000f00b77308 */ /* 0x0009220000000800 */
[----:B------:R-:W-:Y:S01]  /*f120*/  FMUL.FTZ R127, R0, R127 ;  /* 0x0000007f007f7220 */ /* 0x000fe20000410000 */
[-C--:B------:R-:W-:Y:S01]  /*f130*/  @P0 IADD3 R4, P2, R6, R13.reuse, RZ ;  /* 0x0000000d06040210 */ /* 0x080fe20007f5e0ff */
[----:B------:R-:W-:Y:S02]  /*f140*/  FFMA.FTZ R99, R99, c[0x0][0x2d0], -R181 ;  /* 0x0000b40063637a23 */ /* 0x000fe400000108b5 */
[----:B-1----:R-:W-:Y:S02]  /*f150*/  FMUL.FTZ R14, R0, R146 ;  /* 0x00000092000e7220 */ /* 0x002fe40000410000 */
[----:B------:R-:W-:Y:S02]  /*f160*/  FFMA.FTZ R93, R93, c[0x0][0x2d0], -R135 ;  /* 0x0000b4005d5d7a23 */ /* 0x000fe40000010887 */
[--C-:B------:R-:W-:Y:S01]  /*f170*/  FFMA.FTZ R62, R62, c[0x0][0x2d0], -R2.reuse ;  /* 0x0000b4003e3e7a23 */ /* 0x100fe20000010802 */
[----:B------:R1:W-:Y:S01]  /*f180*/  MUFU.EX2 R209, R22 ;  /* 0x0000001600d17308 */ /* 0x0003e20000000800 */
[----:B------:R-:W-:Y:S02]  /*f190*/  FFMA.FTZ R63, R63, c[0x0][0x2d0], -R2 ;  /* 0x0000b4003f3f7a23 */ /* 0x000fe40000010802 */
[--C-:B------:R-:W-:Y:S01]  /*f1a0*/  FFMA.FTZ R68, R68, c[0x0][0x2d0], -R180.reuse ;  /* 0x0000b40044447a23 */ /* 0x100fe200000108b4 */
[-C--:B----4-:R-:W-:Y:S01]  /*f1b0*/  @P0 IADD3.X R9, R11, R12.reuse, RZ, P1, !PT ;  /* 0x0000000c0b090210 */ /* 0x090fe20000ffe4ff */
[--C-:B------:R-:W-:Y:S01]  /*f1c0*/  FFMA.FTZ R69, R69, c[0x0][0x2d0], -R180.reuse ;  /* 0x0000b40045457a23 */ /* 0x100fe200000108b4 */
[----:B------:R-:W-:Y:S01]  /*f1d0*/  @P0 IADD3 R10, P1, R4, R13, RZ ;  /* 0x0000000d040a0210 */ /* 0x000fe20007f3e0ff */
[----:B------:R-:W-:Y:S01]  /*f1e0*/  FMUL.FTZ R13, R131, R145 ;  /* 0x00000091830d7220 */ /* 0x000fe20000410000 */
[-C--:B------:R-:W-:Y:S01]  /*f1f0*/  @P0 IADD3.X R7, R9, R12.reuse, RZ, P3, !PT ;  /* 0x0000000c09070210 */ /* 0x080fe20001ffe4ff */
[----:B------:R4:W-:Y:S01]  /*f200*/  @P0 LDGSTS.E.BYPASS.LTC128B.128 [R231+0x4100], [R8.64], !P6 ;  /* 0x0410000008e70fae */ /* 0x0009e2000f101d4c */
[----:B------:R4:W-:Y:S01]  /*f210*/  MUFU.EX2 R206, R28 ;  /* 0x0000001c00ce7308 */ /* 0x0009e20000000800 */
[--C-:B------:R-:W-:Y:S01]  /*f220*/  FFMA.FTZ R80, R80, c[0x0][0x2d0], -R180.reuse ;  /* 0x0000b40050507a23 */ /* 0x100fe200000108b4 */
[-C--:B------:R-:W-:Y:S01]  /*f230*/  @P0 IADD3.X R5, R7, R12.reuse, RZ, P2, !PT ;  /* 0x0000000c07050210 */ /* 0x080fe200017fe4ff */
[----:B------:R-:W-:Y:S02]  /*f240*/  FFMA.FTZ R81, R81, c[0x0][0x2d0], -R180 ;  /* 0x0000b40051517a23 */ /* 0x000fe400000108b4 */
[----:B------:R-:W-:Y:S01]  /*f250*/  FMUL.FTZ R15, R0, R147 ;  /* 0x00000093000f7220 */ /* 0x000fe20000410000 */
[----:B------:R-:W-:Y:S01]  /*f260*/  @P0 IADD3.X R11, R5, R12, RZ, P1, !PT ;  /* 0x0000000c050b0210 */ /* 0x000fe20000ffe4ff */
[----:B------:R4:W-:Y:S01]  /*f270*/  @P0 LDGSTS.E.BYPASS.LTC128B.128 [R231+0x4900], [R6.64], !P6 ;  /* 0x0490000006e70fae */ /* 0x0009e2000f101d4c */
[----:B------:R-:W-:Y:S02]  /*f280*/  FMUL.FTZ R12, R131, R144 ;  /* 0x00000090830c7220 */ /* 0x000fe40000410000 */
[----:B------:R4:W-:Y:S01]  /*f290*/  MUFU.EX2 R211, R34 ;  /* 0x0000002200d37308 */ /* 0x0009e20000000800 */
[--C-:B------:R-:W-:Y:S02]  /*f2a0*/  FFMA.FTZ R70, R70, c[0x0][0x2d0], -R181.reuse ;  /* 0x0000b40046467a23 */ /* 0x100fe400000108b5 */
[--C-:B------:R-:W-:Y:S02]  /*f2b0*/  FFMA.FTZ R71, R71, c[0x0][0x2d0], -R181.reuse ;  /* 0x0000b40047477a23 */ /* 0x100fe400000108b5 */
[----:B------:R4:W-:Y:S01]  /*f2c0*/  @P0 LDGSTS.E.BYPASS.LTC128B.128 [R231+0x5100], [R4.64], !P6 ;  /* 0x0510000004e70fae */ /* 0x0009e2000f101d4c */
[----:B-1----:R-:W-:Y:S02]  /*f2d0*/  FMUL.FTZ R22, R132, R154 ;  /* 0x0000009a84167220 */ /* 0x002fe40000410000 */
[--C-:B------:R-:W-:Y:S02]  /*f2e0*/  FFMA.FTZ R82, R82, c[0x0][0x2d0], -R181.reuse ;  /* 0x0000b40052527a23 */ /* 0x100fe400000108b5 */
[----:B------:R1:W-:Y:S01]  /*f2f0*/  MUFU.EX2 R233, R33 ;  /* 0x0000002100e97308 */ /* 0x0003e20000000800 */
[----:B------:R-:W-:Y:S02]  /*f300*/  FFMA.FTZ R83, R83, c[0x0][0x2d0], -R181 ;  /* 0x0000b40053537a23 */ /* 0x000fe400000108b5 */
[----:B------:R1:W-:Y:S01]  /*f310*/  @P0 LDGSTS.E.BYPASS.LTC128B.128 [R231+0x5900], [R10.64], !P6 ;  /* 0x059000000ae70fae */ /* 0x0003e2000f101d4c */
[--C-:B----4-:R-:W-:Y:S01]  /*f320*/  FFMA.FTZ R28, R27, c[0x0][0x2d0], -R2.reuse ;  /* 0x0000b4001b1c7a23 */ /* 0x110fe20000010802 */
[----:B------:R-:W-:Y:S01]  /*f330*/  ISETP.GT.AND P0, PT, R230, UR4, PT ;  /* 0x00000004e6007c0c */ /* 0x000fe2000bf04270 */
[C---:B------:R-:W-:Y:S01]  /*f340*/  FMUL.FTZ R8, R131.reuse, R140 ;  /* 0x0000008c83087220 */ /* 0x040fe20000410000 */
[----:B------:R-:W-:Y:S01]  /*f350*/  F2FP.PACK_AB R140, R238, R237 ;  /* 0x000000edee8c723e */ /* 0x000fe200000000ff */
[----:B------:R-:W-:Y:S01]  /*f360*/  FMUL.FTZ R9, R131, R141 ;  /* 0x0000008d83097220 */ /* 0x000fe20000410000 */
[----:B------:R-:W-:Y:S01]  /*f370*/  F2FP.PACK_AB R141, R186, R184 ;  /* 0x000000b8ba8d723e */ /* 0x000fe200000000ff */
[----:B------:R4:W2:Y:S01]  /*f380*/  MUFU.EX2 R232, R35 ;  /* 0x0000002300e87308 */ /* 0x0008a20000000800 */
[----:B------:R-:W4:Y:S01]  /*f390*/  LDSM.16.MT88.4 R172, [R213+0x100] ;  /* 0x00010000d5ac783b */ /* 0x000f220000004200 */
[----:B------:R-:W-:Y:S01]  /*f3a0*/  FMUL.FTZ R27, R0, R163 ;  /* 0x000000a3001b7220 */ /* 0x000fe20000410000 */
[----:B------:R-:W-:Y:S01]  /*f3b0*/  MOV R230, R229 ;  /* 0x000000e500e67202 */ /* 0x000fe20000000f00 */
[----:B------:R-:W-:Y:S01]  /*f3c0*/  FMUL.FTZ R6, R132, R138 ;  /* 0x0000008a84067220 */ /* 0x000fe20000410000 */
[----:B------:R-:W-:Y:S01]  /*f3d0*/  F2FP.PACK_AB R138, R248, R246 ;  /* 0x000000f6f88a723e */ /* 0x000fe200000000ff */
[----:B------:R-:W-:Y:S01]  /*f3e0*/  FMUL.FTZ R7, R132, R139 ;  /* 0x0000008b84077220 */ /* 0x000fe20000410000 */
[----:B------:R-:W-:Y:S01]  /*f3f0*/  F2FP.PACK_AB R139, R244, R245 ;  /* 0x000000f5f48b723e */ /* 0x000fe200000000ff */
[----:B------:R-:W-:Y:S01]  /*f400*/  FMUL.FTZ R34, R0, R158 ;  /* 0x0000009e00227220 */ /* 0x000fe20000410000 */
[----:B------:R-:W4:Y:S01]  /*f410*/  LDSM.16.MT88.4 R176, [R216+0x100] ;  /* 0x00010000d8b0783b */ /* 0x000f220000004200 */
[----:B------:R4:W-:Y:S01]  /*f420*/  MUFU.EX2 R207, R25 ;  /* 0x0000001900cf7308 */ /* 0x0009e20000000800 */
[--C-:B------:R-:W-:Y:S02]  /*f430*/  FFMA.FTZ R72, R72, c[0x0][0x2d0], -R135.reuse ;  /* 0x0000b40048487a23 */ /* 0x100fe40000010887 */
[----:B------:R-:W-:Y:S01]  /*f440*/  FMUL.FTZ R4, R133, R136 ;  /* 0x0000008885047220 */ /* 0x000fe20000410000 */
[----:B------:R-:W-:Y:S01]  /*f450*/  F2FP.PACK_AB R136, R247, R242 ;  /* 0x000000f2f788723e */ /* 0x000fe200000000ff */
[----:B------:R-:W-:Y:S01]  /*f460*/  FMUL.FTZ R5, R133, R137 ;  /* 0x0000008985057220 */ /* 0x000fe20000410000 */
[----:B------:R-:W-:Y:S01]  /*f470*/  F2FP.PACK_AB R137, R243, R240 ;  /* 0x000000f0f389723e */ /* 0x000fe200000000ff */
[----:B------:R-:W4:Y:S01]  /*f480*/  LDSM.16.MT88.4 R144, [R214+0x100] ;  /* 0x00010000d690783b */ /* 0x000f220000004200 */
[----:B-1----:R-:W-:Y:S02]  /*f490*/  FMUL.FTZ R33, R131, R157 ;  /* 0x0000009d83217220 */ /* 0x002fe40000410000 */
[----:B------:R-:W-:Y:S01]  /*f4a0*/  MUFU.EX2 R196, R44 ;  /* 0x0000002c00c47308 */ /* 0x000fe20000000800 */
[C---:B------:R-:W-:Y:S01]  /*f4b0*/  FMUL.FTZ R10, R0.reuse, R142 ;  /* 0x0000008e000a7220 */ /* 0x040fe20000410000 */
[----:B------:R-:W-:Y:S01]  /*f4c0*/  F2FP.PACK_AB R142, R241, R239 ;  /* 0x000000eff18e723e */ /* 0x000fe200000000ff */
[C---:B------:R-:W-:Y:S01]  /*f4d0*/  FMUL.FTZ R11, R0.reuse, R143 ;  /* 0x0000008f000b7220 */ /* 0x040fe20000410000 */
[----:B------:R-:W-:Y:S01]  /*f4e0*/  F2FP.PACK_AB R143, R183, R185 ;  /* 0x000000b9b78f723e */ /* 0x000fe200000000ff */
[----:B------:R-:W1:Y:S01]  /*f4f0*/  LDSM.16.MT88.4 R148, [R215+0x100] ;  /* 0x00010000d794783b */ /* 0x000e620000004200 */
[----:B----4-:R-:W-:Y:S02]  /*f500*/  FMUL.FTZ R35, R0, R159 ;  /* 0x0000009f00237220 */ /* 0x010fe40000410000 */
[--C-:B------:R-:W-:Y:S02]  /*f510*/  FFMA.FTZ R73, R73, c[0x0][0x2d0], -R135.reuse ;  /* 0x0000b40049497a23 */ /* 0x100fe40000010887 */
[----:B------:R-:W-:Y:S01]  /*f520*/  MUFU.EX2 R195, R45 ;  /* 0x0000002d00c37308 */ /* 0x000fe20000000800 */
[--C-:B------:R-:W-:Y:S02]  /*f530*/  FFMA.FTZ R76, R76, c[0x0][0x2d0], -R135.reuse ;  /* 0x0000b4004c4c7a23 */ /* 0x100fe40000010887 */
[----:B------:R-:W0:Y:S01]  /*f540*/  LDGDEPBAR ;  /* 0x00000000000079af */ /* 0x000e220000000000 */
[----:B------:R-:W-:Y:S02]  /*f550*/  FMUL.FTZ R25, R131, R161 ;  /* 0x000000a183197220 */ /* 0x000fe40000410000 */
[----:B------:R-:W-:Y:S02]  /*f560*/  FFMA.FTZ R77, R77, c[0x0][0x2d0], -R135 ;  /* 0x0000b4004d4d7a23 */ /* 0x000fe40000010887 */
[--C-:B------:R-:W-:Y:S02]  /*f570*/  FFMA.FTZ R74, R74, c[0x0][0x2d0], -R2.reuse ;  /* 0x0000b4004a4a7a23 */ /* 0x100fe40000010802 */
[----:B------:R-:W-:Y:S01]  /*f580*/  MUFU.EX2 R193, R53 ;  /* 0x0000003500c17308 */ /* 0x000fe20000000800 */
[-C--:B------:R-:W-:Y:S05]  /*f590*/  HMMA.16816.F32 R4, R136, R172.reuse, R4 ;  /* 0x000000ac8804723c */ /* 0x080fea0000001804 */
[--C-:B------:R-:W-:Y:S02]  /*f5a0*/  FFMA.FTZ R75, R75, c[0x0][0x2d0], -R2.reuse ;  /* 0x0000b4004b4b7a23 */ /* 0x100fe40000010802 */
[--C-:B------:R-:W-:Y:S01]  /*f5b0*/  FFMA.FTZ R78, R78, c[0x0][0x2d0], -R2.reuse ;  /* 0x0000b4004e4e7a23 */ /* 0x100fe20000010802 */
[C---:B------:R-:W-:Y:S01]  /*f5c0*/  HMMA.16816.F32 R8, R140.reuse, R172, R8 ;  /* 0x000000ac8c08723c */ /* 0x040fe20000001808 */
[----:B------:R-:W-:Y:S03]  /*f5d0*/  MUFU.EX2 R172, R46 ;  /* 0x0000002e00ac7308 */ /* 0x000fe60000000800 */
[----:B------:R-:W-:Y:S02]  /*f5e0*/  FFMA.FTZ R79, R79, c[0x0][0x2d0], -R2 ;  /* 0x0000b4004f4f7a23 */ /* 0x000fe40000010802 */
[--C-:B------:R-:W-:Y:S02]  /*f5f0*/  FFMA.FTZ R84, R84, c[0x0][0x2d0], -R180.reuse ;  /* 0x0000b40054547a23 */ /* 0x100fe400000108b4 */
[-C--:B------:R-:W-:Y:S03]  /*f600*/  HMMA.16816.F32 R12, R140, R174.reuse, R12 ;  /* 0x000000ae8c0c723c */ /* 0x080fe6000000180c */
[----:B------:R4:W1:Y:S01]  /*f610*/  MUFU.EX2 R208, R24 ;  /* 0x0000001800d07308 */ /* 0x0008620000000800 */
[--C-:B------:R-:W-:Y:S02]  /*f620*/  FFMA.FTZ R85, R85, c[0x0][0x2d0], -R180.reuse ;  /* 0x0000b40055557a23 */ /* 0x100fe400000108b4 */
[----:B------:R-:W-:Y:S02]  /*f630*/  FFMA.FTZ R96, R96, c[0x0][0x2d0], -R180 ;  /* 0x0000b40060607a23 */ /* 0x000fe400000108b4 */
[C---:B------:R-:W-:Y:S04]  /*f640*/  HMMA.16816.F32 R16, R136.reuse, R174, R16 ;  /* 0x000000ae8810723c */ /* 0x040fe80000001810 */
[--C-:B------:R-:W-:Y:S01]  /*f650*/  FFMA.FTZ R86, R86, c[0x0][0x2d0], -R181.reuse ;  /* 0x0000b40056567a23 */ /* 0x100fe200000108b5 */
[----:B------:R1:W-:Y:S01]  /*f660*/  MUFU.EX2 R182, R26 ;  /* 0x0000001a00b67308 */ /* 0x0003e20000000800 */
[--C-:B------:R-:W-:Y:S02]  /*f670*/  FFMA.FTZ R87, R87, c[0x0][0x2d0], -R181.reuse ;  /* 0x0000b40057577a23 */ /* 0x100fe400000108b5 */
[-C--:B------:R-:W-:Y:S04]  /*f680*/  HMMA.16816.F32 R20, R136, R176.reuse, R20 ;  /* 0x000000b08814723c */ /* 0x080fe80000001814 */
[----:B------:R-:W-:Y:S02]  /*f690*/  FFMA.FTZ R98, R98, c[0x0][0x2d0], -R181 ;  /* 0x0000b40062627a23 */ /* 0x000fe400000108b5 */
[--C-:B------:R-:W-:Y:S01]  /*f6a0*/  FFMA.FTZ R92, R92, c[0x0][0x2d0], -R135.reuse ;  /* 0x0000b4005c5c7a23 */ /* 0x100fe20000010887 */
[----:B------:R1:W-:Y:S01]  /*f6b0*/  MUFU.EX2 R175, R28 ;  /* 0x0000001c00af7308 */ /* 0x0003e20000000800 */
[C---:B------:R-:W-:Y:S04]  /*f6c0*/  HMMA.16816.F32 R32, R140.reuse, R176, R32 ;  /* 0x000000b08c20723c */ /* 0x040fe80000001820 */
[----:B----4-:R-:W-:Y:S02]  /*f6d0*/  FMUL.FTZ R24, R131, R160 ;  /* 0x000000a083187220 */ /* 0x010fe40000410000 */
[--C-:B------:R-:W-:Y:S02]  /*f6e0*/  FFMA.FTZ R90, R90, c[0x0][0x2d0], -R2.reuse ;  /* 0x0000b4005a5a7a23 */ /* 0x100fe40000010802 */
[--C-:B------:R-:W-:Y:S01]  /*f6f0*/  FFMA.FTZ R91, R91, c[0x0][0x2d0], -R2.reuse ;  /* 0x0000b4005b5b7a23 */ /* 0x100fe20000010802 */
[----:B------:R4:W-:Y:S03]  /*f700*/  MUFU.EX2 R174, R30 ;  /* 0x0000001e00ae7308 */ /* 0x0009e60000000800 */
[--C-:B------:R-:W-:Y:S02]  /*f710*/  FFMA.FTZ R94, R94, c[0x0][0x2d0], -R2.reuse ;  /* 0x0000b4005e5e7a23 */ /* 0x100fe40000010802 */
[----:B-1----:R-:W-:Y:S02]  /*f720*/  FMUL.FTZ R26, R0, R162 ;  /* 0x000000a2001a7220 */ /* 0x002fe40000410000 */
[----:B------:R-:W-:Y:S02]  /*f730*/  FFMA.FTZ R2, R95, c[0x0][0x2d0], -R2 ;  /* 0x0000b4005f027a23 */ /* 0x000fe40000010802 */
[--C-:B------:R-:W-:Y:S01]  /*f740*/  FFMA.FTZ R88, R88, c[0x0][0x2d0], -R135.reuse ;  /* 0x0000b40058587a23 */ /* 0x100fe20000010887 */
[----:B------:R1:W1:Y:S01]  /*f750*/  MUFU.EX2 R205, R29 ;  /* 0x0000001d00cd7308 */ /* 0x0002620000000800 */
[----:B------:R-:W-:Y:S01]  /*f760*/  FFMA.FTZ R89, R89, c[0x0][0x2d0], -R135 ;  /* 0x0000b40059597a23 */ /* 0x000fe20000010887 */
[-C--:B------:R-:W-:Y:S03]  /*f770*/  HMMA.16816.F32 R24, R140, R178.reuse, R24 ;  /* 0x000000b28c18723c */ /* 0x080fe60000001818 */
[----:B------:R-:W-:Y:S01]  /*f780*/  FMUL.FTZ R28, R133, R164 ;  /* 0x000000a4851c7220 */ /* 0x000fe20000410000 */
[----:B------:R-:W-:Y:S01]  /*f790*/  MOV R135, R3 ;  /* 0x0000000300877202 */ /* 0x000fe20000000f00 */
[----:B------:R-:W-:Y:S02]  /*f7a0*/  FFMA.FTZ R131, R131, R252, R237 ;  /* 0x000000fc83837223 */ /* 0x000fe400000100ed */
[----:B------:R-:W-:Y:S01]  /*f7b0*/  FFMA.FTZ R0, R0, R251, R184 ;  /* 0x000000fb00007223 */ /* 0x000fe200000100b8 */
[C---:B------:R-:W-:Y:S01]  /*f7c0*/  HMMA.16816.F32 R100, R136.reuse, R178, R100 ;  /* 0x000000b28864723c */ /* 0x040fe20000001864 */
[----:B------:R1:W-:Y:S03]  /*f7d0*/  MUFU.EX2 R204, R36 ;  /* 0x0000002400cc7308 */ /* 0x0003e60000000800 */
[----:B----4-:R-:W-:Y:S02]  /*f7e0*/  FMUL.FTZ R30, R132, R166 ;  /* 0x000000a6841e7220 */ /* 0x010fe40000410000 */
[----:B------:R-:W-:Y:S05]  /*f7f0*/  FADD.FTZ R0, R186, R0 ;  /* 0x00000000ba007221 */ /* 0x000fea0000010000 */
[----:B------:R4:W-:Y:S01]  /*f800*/  MUFU.EX2 R203, R37 ;  /* 0x0000002500cb7308 */ /* 0x0009e20000000800 */
[----:B------:R-:W-:Y:S02]  /*f810*/  FADD.FTZ R0, R185, R0 ;  /* 0x00000000b9007221 */ /* 0x000fe40000010000 */
[C---:B-1----:R-:W-:Y:S07]  /*f820*/  FMUL.FTZ R29, R133.reuse, R165 ;  /* 0x000000a5851d7220 */ /* 0x042fee0000410000 */
[-C--:B------:R-:W-:Y:S01]  /*f830*/  HMMA.16816.F32 R28, R136, R144.reuse, R28 ;  /* 0x00000090881c723c */ /* 0x080fe2000000181c */
[----:B------:R-:W-:Y:S02]  /*f840*/  MUFU.EX2 R190, R54 ;  /* 0x0000003600be7308 */ /* 0x000fe40000000800 */
[C---:B------:R-:W-:Y:S05]  /*f850*/  FMUL.FTZ R36, R133.reuse, R168 ;  /* 0x000000a885247220 */ /* 0x040fea0000410000 */
[C---:B------:R-:W-:Y:S03]  /*f860*/  HMMA.16816.F32 R104, R140.reuse, R144, R104 ;  /* 0x000000908c68723c */ /* 0x040fe60000001868 */
[----:B------:R1:W-:Y:S01]  /*f870*/  MUFU.EX2 R189, R55 ;  /* 0x0000003700bd7308 */ /* 0x0003e20000000800 */
[C---:B----4-:R-:W-:Y:S04]  /*f880*/  FMUL.FTZ R37, R133.reuse, R169 ;  /* 0x000000a985257220 */ /* 0x050fe80000410000 */
[-C--:B------:R-:W-:Y:S05]  /*f890*/  HMMA.16816.F32 R108, R140, R146.reuse, R108 ;  /* 0x000000928c6c723c */ /* 0x080fea000000186c */
[----:B------:R-:W-:Y:S03]  /*f8a0*/  MUFU.EX2 R191, R64 ;  /* 0x0000004000bf7308 */ /* 0x000fe60000000800 */
[C---:B------:R-:W-:Y:S01]  /*f8b0*/  HMMA.16816.F32 R112, R136.reuse, R146, R112 ;  /* 0x000000928870723c */ /* 0x040fe20000001870 */
[----:B------:R-:W4:Y:S06]  /*f8c0*/  LDSM.16.MT88.4 R144, [R213+0x900] ;  /* 0x00090000d590783b */ /* 0x000f2c0000004200 */
[----:B------:R2:W-:Y:S01]  /*f8d0*/  MUFU.EX2 R167, R38 ;  /* 0x0000002600a77308 */ /* 0x0005e20000000800 */
[-C--:B------:R-:W-:Y:S01]  /*f8e0*/  HMMA.16816.F32 R116, R136, R148.reuse, R116 ;  /* 0x000000948874723c */ /* 0x080fe20000001874 */
[----:B-1----:R-:W-:Y:S03]  /*f8f0*/  LDSM.16.MT88.4 R52, [R216+0x1100] ;  /* 0x00110000d834783b */ /* 0x002fe60000004200 */
[----:B---3--:R-:W-:Y:S04]  /*f900*/  FFMA.FTZ R133, R133, R153, R242 ;  /* 0x0000009985857223 */ /* 0x008fe800000100f2 */
[C---:B------:R-:W-:Y:S01]  /*f910*/  HMMA.16816.F32 R120, R140.reuse, R148, R120 ;  /* 0x000000948c78723c */ /* 0x040fe20000001878 */
[----:B------:R1:W-:Y:S07]  /*f920*/  MUFU.EX2 R200, R39 ;  /* 0x0000002700c87308 */ /* 0x0003ee0000000800 */
[-C--:B------:R-:W-:Y:S01]  /*f930*/  HMMA.16816.F32 R124, R140, R150.reuse, R124 ;  /* 0x000000968c7c723c */ /* 0x080fe2000000187c */
[----:B------:R-:W3:Y:S02]  /*f940*/  LDSM.16.MT88.4 R140, [R216+0x900] ;  /* 0x00090000d88c783b */ /* 0x000ee40000004200 */
[----:B------:R4:W3:Y:S01]  /*f950*/  MUFU.EX2 R165, R134 ;  /* 0x0000008600a57308 */ /* 0x0008e20000000800 */
[C---:B--2---:R-:W-:Y:S09]  /*f960*/  FMUL.FTZ R38, R132.reuse, R170 ;  /* 0x000000aa84267220 */ /* 0x044ff20000410000 */
[----:B------:R2:W-:Y:S01]  /*f970*/  MUFU.EX2 R202, R48 ;  /* 0x0000003000ca7308 */ /* 0x0005e20000000800 */
[C---:B-1----:R-:W-:Y:S02]  /*f980*/  FMUL.FTZ R39, R132.reuse, R171 ;  /* 0x000000ab84277220 */ /* 0x042fe40000410000 */
[----:B------:R-:W-:Y:S07]  /*f990*/  FFMA.FTZ R132, R132, R152, R240 ;  /* 0x0000009884847223 */ /* 0x000fee00000100f0 */
[----:B------:R1:W1:Y:S01]  /*f9a0*/  MUFU.EX2 R201, R49 ;  /* 0x0000003100c97308 */ /* 0x0002620000000800 */
[----:B------:R-:W-:Y:S01]  /*f9b0*/  HMMA.16816.F32 R36, R136, R150, R36 ;  /* 0x000000968824723c */ /* 0x000fe20000001824 */
[----:B------:R-:W1:Y:S03]  /*f9c0*/  LDSM.16.MT88.4 R148, [R214+0x900] ;  /* 0x00090000d694783b */ /* 0x000e660000004200 */
[----:B----4-:R-:W-:Y:S01]  /*f9d0*/  FFMA.FTZ R134, R51, c[0x0][0x2d0], -R181 ;  /* 0x0000b40033867a23 */ /* 0x010fe200000108b5 */
[----:B------:R-:W-:Y:S02]  /*f9e0*/  F2FP.PACK_AB R51, R232, R211 ;  /* 0x000000d3e833723e */ /* 0x000fe400000000ff */
[----:B------:R-:W-:Y:S02]  /*f9f0*/  F2FP.PACK_AB R136, R207, R208 ;  /* 0x000000d0cf88723e */ /* 0x000fe400000000ff */
[----:B------:R4:W-:Y:S03]  /*fa00*/  MUFU.EX2 R199, R50 ;  /* 0x0000003200c77308 */ /* 0x0009e60000000800 */
[----:B------:R-:W-:Y:S02]  /*fa10*/  F2FP.PACK_AB R138, R205, R206 ;  /* 0x000000cecd8a723e */ /* 0x000fe400000000ff */
[----:B--2---:R-:W-:Y:S02]  /*fa20*/  F2FP.PACK_AB R48, R235, R236 ;  /* 0x000000eceb30723e */ /* 0x004fe400000000ff */
[----:B------:R-:W-:Y:S02]  /*fa30*/  F2FP.PACK_AB R137, R175, R182 ;  /* 0x000000b6af89723e */ /* 0x000fe400000000ff */
[----:B---3--:R-:W-:Y:S01]  /*fa40*/  F2FP.PACK_AB R139, R165, R174 ;  /* 0x000000aea58b723e */ /* 0x008fe200000000ff */
[----:B------:R-:W-:Y:S01]  /*fa50*/  MUFU.EX2 R192, R65 ;  /* 0x0000004100c07308 */ /* 0x000fe20000000800 */
[----:B-1----:R-:W-:Y:S09]  /*fa60*/  F2FP.PACK_AB R49, R210, R209 ;  /* 0x000000d1d231723e */ /* 0x002ff200000000ff */
[----:B------:R-:W-:Y:S01]  /*fa70*/  MUFU.EX2 R187, R66 ;  /* 0x0000004200bb7308 */ /* 0x000fe20000000800 */
[----:B----4-:R-:W-:Y:S09]  /*fa80*/  F2FP.PACK_AB R50, R233, R234 ;  /* 0x000000eae932723e */ /* 0x010ff200000000ff */
[----:B------:R1:W-:Y:S01]  /*fa90*/  MUFU.EX2 R188, R67 ;  /* 0x0000004300bc7308 */ /* 0x0003e20000000800 */
[-C--:B------:R-:W-:Y:S08]  /*faa0*/  HMMA.16816.F32 R4, R48, R144.reuse, R4 ;  /* 0x000000903004723c */ /* 0x080ff00000001804 */
[C---:B------:R-:W-:Y:S01]  /*fab0*/  HMMA.16816.F32 R8, R136.reuse, R144, R8 ;  /* 0x000000908808723c */ /* 0x040fe20000001808 */
[----:B------:R-:W-:Y:S07]  /*fac0*/  MUFU.EX2 R177, R56 ;  /* 0x0000003800b17308 */ /* 0x000fee0000000800 */
[-C--:B------:R-:W-:Y:S03]  /*fad0*/  HMMA.16816.F32 R12, R136, R146.reuse, R12 ;  /* 0x00000092880c723c */ /* 0x080fe6000000180c */
[----:B------:R-:W-:Y:S01]  /*fae0*/  MUFU.EX2 R179, R57 ;  /* 0x0000003900b37308 */ /* 0x000fe20000000800 */
[----:B-1----:R-:W-:Y:S04]  /*faf0*/  LDSM.16.MT88.4 R64, [R214+0x1100] ;  /* 0x00110000d640783b */ /* 0x002fe80000004200 */
[C---:B------:R-:W-:Y:S05]  /*fb00*/  HMMA.16816.F32 R16, R48.reuse, R146, R16 ;  /* 0x000000923010723c */ /* 0x040fea0000001810 */
[----:B------:R-:W1:Y:S01]  /*fb10*/  MUFU.EX2 R198, R134 ;  /* 0x0000008600c67308 */ /* 0x000e620000000800 */
[----:B------:R-:W2:Y:S02]  /*fb20*/  LDSM.16.MT88.4 R144, [R215+0x900] ;  /* 0x00090000d790783b */ /* 0x000ea40000004200 */
[-C--:B------:R-:W-:Y:S07]  /*fb30*/  HMMA.16816.F32 R20, R48, R140.reuse, R20 ;  /* 0x0000008c3014723c */ /* 0x080fee0000001814 */
[----:B------:R3:W-:Y:S01]  /*fb40*/  MUFU.EX2 R134, R47 ;  /* 0x0000002f00867308 */ /* 0x0007e20000000800 */
[C---:B------:R-:W-:Y:S08]  /*fb50*/  HMMA.16816.F32 R32, R136.reuse, R140, R32 ;  /* 0x0000008c8820723c */ /* 0x040ff00000001820 */
[-C--:B------:R-:W-:Y:S01]  /*fb60*/  HMMA.16816.F32 R24, R136, R142.reuse, R24 ;  /* 0x0000008e8818723c */ /* 0x080fe20000001818 */
[----:B------:R4:W-:Y:S07]  /*fb70*/  MUFU.EX2 R166, R40 ;  /* 0x0000002800a67308 */ /* 0x0009ee0000000800 */
[C---:B------:R-:W-:Y:S03]  /*fb80*/  HMMA.16816.F32 R100, R48.reuse, R142, R100 ;  /* 0x0000008e3064723c */ /* 0x040fe60000001864 */
[----:B------:R1:W1:Y:S01]  /*fb90*/  MUFU.EX2 R197, R41 ;  /* 0x0000002900c57308 */ /* 0x0002620000000800 */
[----:B---3--:R-:W3:Y:S04]  /*fba0*/  LDSM.16.MT88.4 R44, [R213+0x1100] ;  /* 0x00110000d52c783b */ /* 0x008ee80000004200 */
[-C--:B------:R-:W-:Y:S05]  /*fbb0*/  HMMA.16816.F32 R28, R48, R148.reuse, R28 ;  /* 0x00000094301c723c */ /* 0x080fea000000181c */
[----:B------:R2:W-:Y:S03]  /*fbc0*/  MUFU.EX2 R164, R42 ;  /* 0x0000002a00a47308 */ /* 0x0005e60000000800 */
[C---:B------:R-:W-:Y:S04]  /*fbd0*/  HMMA.16816.F32 R104, R136.reuse, R148, R104 ;  /* 0x000000948868723c */ /* 0x040fe80000001868 */
[----:B----4-:R-:W-:Y:S03]  /*fbe0*/  F2FP.PACK_AB R40, R203, R204 ;  /* 0x000000cccb28723e */ /* 0x010fe600000000ff */
[----:B------:R4:W3:Y:S01]  /*fbf0*/  MUFU.EX2 R173, R43 ;  /* 0x0000002b00ad7308 */ /* 0x0008e20000000800 */
[-C--:B------:R-:W-:Y:S04]  /*fc00*/  HMMA.16816.F32 R108, R136, R150.reuse, R108 ;  /* 0x00000096886c723c */ /* 0x080fe8000000186c */
[----:B-1----:R-:W-:Y:S04]  /*fc10*/  F2FP.PACK_AB R41, R200, R167 ;  /* 0x000000a7c829723e */ /* 0x002fe800000000ff */
[C---:B------:R-:W-:Y:S01]  /*fc20*/  HMMA.16816.F32 R112, R48.reuse, R150, R112 ;  /* 0x000000963070723c */ /* 0x040fe20000001870 */
[----:B------:R-:W-:Y:S01]  /*fc30*/  LDSM.16.MT88.4 R148, [R213+0x2900] ;  /* 0x00290000d594783b */ /* 0x000fe20000004200 */
[----:B------:R-:W-:Y:S02]  /*fc40*/  MUFU.EX2 R178, R60 ;  /* 0x0000003c00b27308 */ /* 0x000fe40000000800 */
[----:B--2---:R-:W-:Y:S04]  /*fc50*/  F2FP.PACK_AB R42, R201, R202 ;  /* 0x000000cac92a723e */ /* 0x004fe800000000ff */
[-C--:B------:R-:W-:Y:S04]  /*fc60*/  HMMA.16816.F32 R116, R48, R144.reuse, R116 ;  /* 0x000000903074723c */ /* 0x080fe80000001874 */
[----:B------:R-:W-:Y:S01]  /*fc70*/  MUFU.EX2 R60, R59 ;  /* 0x0000003b003c7308 */ /* 0x000fe20000000800 */
[----:B----4-:R-:W-:Y:S03]  /*fc80*/  F2FP.PACK_AB R43, R198, R199 ;  /* 0x000000c7c62b723e */ /* 0x010fe600000000ff */
[C---:B------:R-:W-:Y:S06]  /*fc90*/  HMMA.16816.F32 R120, R136.reuse, R144, R120 ;  /* 0x000000908878723c */ /* 0x040fec0000001878 */
[----:B------:R-:W-:Y:S02]  /*fca0*/  MUFU.EX2 R176, R61 ;  /* 0x0000003d00b07308 */ /* 0x000fe40000000800 */
[-C--:B------:R-:W-:Y:S08]  /*fcb0*/  HMMA.16816.F32 R124, R136, R146.reuse, R124 ;  /* 0x00000092887c723c */ /* 0x080ff0000000187c */
[----:B------:R-:W-:Y:S01]  /*fcc0*/  HMMA.16816.F32 R36, R48, R146, R36 ;  /* 0x000000923024723c */ /* 0x000fe20000001824 */
[----:B------:R1:W2:Y:S06]  /*fcd0*/  MUFU.EX2 R61, R58 ;  /* 0x0000003a003d7308 */ /* 0x0002ac0000000800 */
[----:B------:R-:W-:Y:S01]  /*fce0*/  F2FP.PACK_AB R48, R197, R166 ;  /* 0x000000a6c530723e */ /* 0x000fe200000000ff */
[-C--:B---3--:R-:W-:Y:S03]  /*fcf0*/  HMMA.16816.F32 R4, R40, R44.reuse, R4 ;  /* 0x0000002c2804723c */ /* 0x088fe60000001804 */
[----:B------:R-:W-:Y:S02]  /*fd00*/  MUFU.EX2 R97, R97 ;  /* 0x0000006100617308 */ /* 0x000fe40000000800 */
[----:B------:R-:W-:Y:S02]  /*fd10*/  F2FP.PACK_AB R50, R195, R196 ;  /* 0x000000c4c332723e */ /* 0x000fe400000000ff */
[----:B------:R-:W-:Y:S02]  /*fd20*/  F2FP.PACK_AB R49, R173, R164 ;  /* 0x000000a4ad31723e */ /* 0x000fe400000000ff */
[----:B------:R-:W-:Y:S04]  /*fd30*/  F2FP.PACK_AB R51, R134, R172 ;  /* 0x000000ac8633723e */ /* 0x000fe800000000ff */
[----:B------:R-:W-:Y:S03]  /*fd40*/  MUFU.EX2 R99, R99 ;  /* 0x0000006300637308 */ /* 0x000fe60000000800 */
[C---:B------:R-:W-:Y:S01]  /*fd50*/  HMMA.16816.F32 R8, R48.reuse, R44, R8 ;  /* 0x0000002c3008723c */ /* 0x040fe20000001808 */
[----:B-1----:R-:W-:Y:S06]  /*fd60*/  LDSM.16.MT88.4 R56, [R214+0x1900] ;  /* 0x00190000d638783b */ /* 0x002fec0000004200 */
[----:B------:R-:W-:Y:S01]  /*fd70*/  MUFU.EX2 R93, R93 ;  /* 0x0000005d005d7308 */ /* 0x000fe20000000800 */
[-C--:B------:R-:W-:Y:S08]  /*fd80*/  HMMA.16816.F32 R12, R48, R46.reuse, R12 ;  /* 0x0000002e300c723c */ /* 0x080ff0000000180c */
[C---:B------:R-:W-:Y:S01]  /*fd90*/  HMMA.16816.F32 R16, R40.reuse, R46, R16 ;  /* 0x0000002e2810723c */ /* 0x040fe20000001810 */
[----:B------:R-:W1:Y:S01]  /*fda0*/  LDSM.16.MT88.4 R44, [R215+0x1100] ;  /* 0x00110000d72c783b */ /* 0x000e620000004200 */
[----:B------:R-:W-:Y:S06]  /*fdb0*/  MUFU.EX2 R62, R62 ;  /* 0x0000003e003e7308 */ /* 0x000fec0000000800 */
[-C--:B------:R-:W-:Y:S04]  /*fdc0*/  HMMA.16816.F32 R20, R40, R52.reuse, R20 ;  /* 0x000000342814723c */ /* 0x080fe80000001814 */
[----:B------:R-:W3:Y:S04]  /*fdd0*/  MUFU.EX2 R63, R63 ;  /* 0x0000003f003f7308 */ /* 0x000ee80000000800 */
[C---:B------:R-:W-:Y:S06]  /*fde0*/  HMMA.16816.F32 R32, R48.reuse, R52, R32 ;  /* 0x000000343020723c */ /* 0x040fec0000001820 */
[----:B------:R-:W-:Y:S02]  /*fdf0*/  MUFU.EX2 R68, R68 ;  /* 0x0000004400447308 */ /* 0x000fe40000000800 */
[-C--:B------:R-:W-:Y:S08]  /*fe00*/  HMMA.16816.F32 R24, R48, R54.reuse, R24 ;  /* 0x000000363018723c */ /* 0x080ff00000001818 */
[C---:B------:R-:W-:Y:S01]  /*fe10*/  HMMA.16816.F32 R100, R40.reuse, R54, R100 ;  /* 0x000000362864723c */ /* 0x040fe20000001864 */
[----:B------:R-:W4:Y:S01]  /*fe20*/  LDSM.16.MT88.4 R52, [R213+0x1900] ;  /* 0x00190000d534783b */ /* 0x000f220000004200 */
        /* <DEDUP_REMOVED lines=8> */
[-C--:B-1----:R-:W-:Y:S03]  /*feb0*/  HMMA.16816.F32 R116, R40, R44.reuse, R116 ;  /* 0x0000002c2874723c */ /* 0x082fe60000001874 */
[----:B------:R-:W-:Y:S05]  /*fec0*/  MUFU.EX2 R71, R71 ;  /* 0x0000004700477308 */ /* 0x000fea0000000800 */
[C---:B------:R-:W-:Y:S05]  /*fed0*/  HMMA.16816.F32 R120, R48.reuse, R44, R120 ;  /* 0x0000002c3078723c */ /* 0x040fea0000001878 */
[----:B------:R-:W-:Y:S02]  /*fee0*/  MUFU.EX2 R82, R82 ;  /* 0x0000005200527308 */ /* 0x000fe40000000800 */
[----:B------:R-:W-:Y:S01]  /*fef0*/  F2FP.PACK_AB R44, R179, R177 ;  /* 0x000000b1b32c723e */ /* 0x000fe200000000ff */
[-C--:B------:R-:W-:Y:S01]  /*ff00*/  HMMA.16816.F32 R124, R48, R46.reuse, R124 ;  /* 0x0000002e307c723c */ /* 0x080fe2000000187c */
[----:B------:R-:W1:Y:S03]  /*ff10*/  LDSM.16.MT88.4 R48, [R216+0x1900] ;  /* 0x00190000d830783b */ /* 0x000e660000004200 */
[----:B--2---:R-:W-:Y:S03]  /*ff20*/  F2FP.PACK_AB R45, R60, R61 ;  /* 0x0000003d3c2d723e */ /* 0x004fe600000000ff */
[----:B------:R-:W-:Y:S01]  /*ff30*/  MUFU.EX2 R83, R83 ;  /* 0x0000005300537308 */ /* 0x000fe20000000800 */
[----:B------:R-:W-:Y:S07]  /*ff40*/  HMMA.16816.F32 R36, R40, R46, R36 ;  /* 0x0000002e2824723c */ /* 0x000fee0000001824 */
[----:B------:R-:W-:Y:S02]  /*ff50*/  F2FP.PACK_AB R40, R193, R194 ;  /* 0x000000c2c128723e */ /* 0x000fe400000000ff */
[----:B------:R-:W-:Y:S01]  /*ff60*/  F2FP.PACK_AB R42, R192, R191 ;  /* 0x000000bfc02a723e */ /* 0x000fe200000000ff */
[----:B------:R-:W-:Y:S02]  /*ff70*/  MUFU.EX2 R72, R72 ;  /* 0x0000004800487308 */ /* 0x000fe40000000800 */
[----:B------:R-:W-:Y:S02]  /*ff80*/  F2FP.PACK_AB R41, R189, R190 ;  /* 0x000000bebd29723e */ /* 0x000fe400000000ff */
[----:B------:R-:W-:Y:S02]  /*ff90*/  F2FP.PACK_AB R43, R188, R187 ;  /* 0x000000bbbc2b723e */ /* 0x000fe400000000ff */
[----:B------:R-:W-:Y:S02]  /*ffa0*/  F2FP.PACK_AB R46, R176, R178 ;  /* 0x000000b2b02e723e */ /* 0x000fe400000000ff */
[----:B---3--:R-:W-:Y:S02]  /*ffb0*/  F2FP.PACK_AB R47, R63, R62 ;  /* 0x0000003e3f2f723e */ /* 0x008fe400000000ff */
[----:B------:R-:W-:Y:S01]  /*ffc0*/  MUFU.EX2 R73, R73 ;  /* 0x0000004900497308 */ /* 0x000fe20000000800 */
[-C--:B----4-:R-:W-:Y:S08]  /*ffd0*/  HMMA.16816.F32 R4, R40, R52.reuse, R4 ;  /* 0x000000342804723c */ /* 0x090ff00000001804 */
[C---:B------:R-:W-:Y:S01]  /*ffe0*/  HMMA.16816.F32 R8, R44.reuse, R52, R8 ;  /* 0x000000342c08723c */ /* 0x040fe20000001808 */
[----:B------:R-:W-:Y:S07]  /*fff0*/  MUFU.EX2 R76, R76 ;  /* 0x0000004c004c7308 */ /* 0x000fee0000000800 */
[-C--:B------:R-:W-:Y:S03]  /*10000*/  HMMA.16816.F32 R12, R44, R54.reuse, R12 ;  /* 0x000000362c0c723c */ /* 0x080fe6000000180c */
[----:B------:R-:W-:Y:S05]  /*10010*/  MUFU.EX2 R77, R77 ;  /* 0x0000004d004d7308 */ /* 0x000fea0000000800 */
[C---:B------:R-:W-:Y:S01]  /*10020*/  HMMA.16816.F32 R16, R40.reuse, R54, R16 ;  /* 0x000000362810723c */ /* 0x040fe20000001810 */
[----:B------:R-:W2:Y:S04]  /*10030*/  LDSM.16.MT88.4 R52, [R215+0x1900] ;  /* 0x00190000d734783b */ /* 0x000ea80000004200 */
[----:B------:R-:W-:Y:S03]  /*10040*/  MUFU.EX2 R74, R74 ;  /* 0x0000004a004a7308 */ /* 0x000fe60000000800 */
[-C--:B-1----:R-:W-:Y:S07]  /*10050*/  HMMA.16816.F32 R20, R40, R48.reuse, R20 ;  /* 0x000000302814723c */ /* 0x082fee0000001814 */
[----:B------:R-:W-:Y:S01]  /*10060*/  MUFU.EX2 R75, R75 ;  /* 0x0000004b004b7308 */ /* 0x000fe20000000800 */
[C---:B------:R-:W-:Y:S08]  /*10070*/  HMMA.16816.F32 R32, R44.reuse, R48, R32 ;  /* 0x000000302c20723c */ /* 0x040ff00000001820 */
[-C--:B------:R-:W-:Y:S01]  /*10080*/  HMMA.16816.F32 R24, R44, R50.reuse, R24 ;  /* 0x000000322c18723c */ /* 0x080fe20000001818 */
[----:B------:R-:W-:Y:S07]  /*10090*/  MUFU.EX2 R78, R78 ;  /* 0x0000004e004e7308 */ /* 0x000fee0000000800 */
[C---:B------:R-:W-:Y:S01]  /*100a0*/  HMMA.16816.F32 R100, R40.reuse, R50, R100 ;  /* 0x000000322864723c */ /* 0x040fe20000001864 */
[----:B------:R-:W1:Y:S02]  /*100b0*/  LDSM.16.MT88.4 R48, [R213+0x2100] ;  /* 0x00210000d530783b */ /* 0x000e640000004200 */
[----:B------:R-:W-:Y:S05]  /*100c0*/  MUFU.EX2 R79, R79 ;  /* 0x0000004f004f7308 */ /* 0x000fea0000000800 */
[-C--:B------:R-:W-:Y:S05]  /*100d0*/  HMMA.16816.F32 R28, R40, R56.reuse, R28 ;  /* 0x00000038281c723c */ /* 0x080fea000000181c */
[----:B------:R-:W-:Y:S03]  /*100e0*/  MUFU.EX2 R84, R84 ;  /* 0x0000005400547308 */ /* 0x000fe60000000800 */
[C---:B------:R-:W-:Y:S07]  /*100f0*/  HMMA.16816.F32 R104, R44.reuse, R56, R104 ;  /* 0x000000382c68723c */ /* 0x040fee0000001868 */
[----:B------:R-:W3:Y:S01]  /*10100*/  MUFU.EX2 R85, R85 ;  /* 0x0000005500557308 */ /* 0x000ee20000000800 */
[-C--:B------:R-:W-:Y:S08]  /*10110*/  HMMA.16816.F32 R108, R44, R58.reuse, R108 ;  /* 0x0000003a2c6c723c */ /* 0x080ff0000000186c */
[C---:B------:R-:W-:Y:S01]  /*10120*/  HMMA.16816.F32 R112, R40.reuse, R58, R112 ;  /* 0x0000003a2870723c */ /* 0x040fe20000001870 */
[----:B------:R-:W-:Y:S01]  /*10130*/  LDSM.16.MT88.4 R56, [R214+0x2100] ;  /* 0x00210000d638783b */ /* 0x000fe20000004200 */
[----:B------:R-:W4:Y:S06]  /*10140*/  MUFU.EX2 R96, R96 ;  /* 0x0000006000607308 */ /* 0x000f2c0000000800 */
[-C--:B--2---:R-:W-:Y:S04]  /*10150*/  HMMA.16816.F32 R116, R40, R52.reuse, R116 ;  /* 0x000000342874723c */ /* 0x084fe80000001874 */
[----:B------:R-:W-:Y:S01]  /*10160*/  MUFU.EX2 R86, R86 ;  /* 0x0000005600567308 */ /* 0x000fe20000000800 */
[----:B---3--:R-:W-:Y:S03]  /*10170*/  F2FP.PACK_AB R168, R85, R84 ;  /* 0x0000005455a8723e */ /* 0x008fe600000000ff */
[C---:B------:R-:W-:Y:S06]  /*10180*/  HMMA.16816.F32 R120, R44.reuse, R52, R120 ;  /* 0x000000342c78723c */ /* 0x040fec0000001878 */
[----:B------:R-:W2:Y:S02]  /*10190*/  MUFU.EX2 R87, R87 ;  /* 0x0000005700577308 */ /* 0x000ea40000000800 */
[-C--:B------:R-:W-:Y:S04]  /*101a0*/  HMMA.16816.F32 R124, R44, R54.reuse, R124 ;  /* 0x000000362c7c723c */ /* 0x080fe8000000187c */
[----:B----4-:R-:W-:Y:S03]  /*101b0*/  F2FP.PACK_AB R170, R97, R96 ;  /* 0x0000006061aa723e */ /* 0x010fe600000000ff */
[----:B------:R-:W-:Y:S01]  /*101c0*/  F2FP.PACK_AB R44, R73, R72 ;  /* 0x00000048492c723e */ /* 0x000fe200000000ff */
[----:B------:R-:W-:Y:S01]  /*101d0*/  HMMA.16816.F32 R36, R40, R54, R36 ;  /* 0x000000362824723c */ /* 0x000fe20000001824 */
[----:B------:R-:W3:Y:S01]  /*101e0*/  LDSM.16.MT88.4 R52, [R216+0x2100] ;  /* 0x00210000d834783b */ /* 0x000ee20000004200 */
        /* <DEDUP_REMOVED lines=8> */
[----:B------:R-:W-:Y:S02]  /*10270*/  F2FP.PACK_AB R47, R79, R78 ;  /* 0x0000004e4f2f723e */ /* 0x000fe400000000ff */
[----:B--2---:R-:W-:Y:S03]  /*10280*/  F2FP.PACK_AB R169, R87, R86 ;  /* 0x0000005657a9723e */ /* 0x004fe600000000ff */
[-C--:B-1----:R-:W-:Y:S01]  /*10290*/  HMMA.16816.F32 R4, R40, R48.reuse, R4 ;  /* 0x000000302804723c */ /* 0x082fe20000001804 */
[----:B------:R-:W-:Y:S02]  /*102a0*/  MUFU.EX2 R91, R91 ;  /* 0x0000005b005b7308 */ /* 0x000fe40000000800 */
[----:B----4-:R-:W-:Y:S05]  /*102b0*/  F2FP.PACK_AB R171, R99, R98 ;  /* 0x0000006263ab723e */ /* 0x010fea00000000ff */
[C---:B------:R-:W-:Y:S03]  /*102c0*/  HMMA.16816.F32 R8, R44.reuse, R48, R8 ;  /* 0x000000302c08723c */ /* 0x040fe60000001808 */
[----:B------:R-:W-:Y:S05]  /*102d0*/  MUFU.EX2 R94, R94 ;  /* 0x0000005e005e7308 */ /* 0x000fea0000000800 */
[-C--:B------:R-:W-:Y:S05]  /*102e0*/  HMMA.16816.F32 R12, R44, R50.reuse, R12 ;  /* 0x000000322c0c723c */ /* 0x080fea000000180c */
[----:B------:R-:W-:Y:S03]  /*102f0*/  MUFU.EX2 R88, R88 ;  /* 0x0000005800587308 */ /* 0x000fe60000000800 */
[C---:B------:R-:W-:Y:S01]  /*10300*/  HMMA.16816.F32 R16, R40.reuse, R50, R16 ;  /* 0x000000322810723c */ /* 0x040fe20000001810 */
[----:B------:R-:W1:Y:S06]  /*10310*/  LDSM.16.MT88.4 R48, [R215+0x2100] ;  /* 0x00210000d730783b */ /* 0x000e6c0000004200 */
[----:B------:R-:W2:Y:S01]  /*10320*/  MUFU.EX2 R89, R89 ;  /* 0x0000005900597308 */ /* 0x000ea20000000800 */
[-C--:B---3--:R-:W-:Y:S08]  /*10330*/  HMMA.16816.F32 R20, R40, R52.reuse, R20 ;  /* 0x000000342814723c */ /* 0x088ff00000001814 */
[C---:B------:R-:W-:Y:S01]  /*10340*/  HMMA.16816.F32 R32, R44.reuse, R52, R32 ;  /* 0x000000342c20723c */ /* 0x040fe20000001820 */
[----:B------:R-:W3:Y:S07]  /*10350*/  MUFU.EX2 R90, R90 ;  /* 0x0000005a005a7308 */ /* 0x000eee0000000800 */
[-C--:B------:R-:W-:Y:S08]  /*10360*/  HMMA.16816.F32 R24, R44, R54.reuse, R24 ;  /* 0x000000362c18723c */ /* 0x080ff00000001818 */
[C---:B------:R-:W-:Y:S01]  /*10370*/  HMMA.16816.F32 R100, R40.reuse, R54, R100 ;  /* 0x000000362864723c */ /* 0x040fe20000001864 */
[----:B------:R-:W4:Y:S07]  /*10380*/  LDSM.16.MT88.4 R52, [R216+0x2900] ;  /* 0x00290000d834783b */ /* 0x000f2e0000004200 */
[-C--:B------:R-:W-:Y:S08]  /*10390*/  HMMA.16816.F32 R28, R40, R56.reuse, R28 ;  /* 0x00000038281c723c */ /* 0x080ff0000000181c */
[C---:B------:R-:W-:Y:S01]  /*103a0*/  HMMA.16816.F32 R104, R44.reuse, R56, R104 ;  /* 0x000000382c68723c */ /* 0x040fe20000001868 */
[----:B------:R2:W2:Y:S07]  /*103b0*/  MUFU.EX2 R56, R2 ;  /* 0x0000000200387308 */ /* 0x0004ae0000000800 */
[-C--:B------:R-:W-:Y:S08]  /*103c0*/  HMMA.16816.F32 R108, R44, R58.reuse, R108 ;  /* 0x0000003a2c6c723c */ /* 0x080ff0000000186c */
[C---:B------:R-:W-:Y:S08]  /*103d0*/  HMMA.16816.F32 R112, R40.reuse, R58, R112 ;  /* 0x0000003a2870723c */ /* 0x040ff00000001870 */
[-C--:B-1----:R-:W-:Y:S04]  /*103e0*/  HMMA.16816.F32 R116, R40, R48.reuse, R116 ;  /* 0x000000302874723c */ /* 0x082fe80000001874 */
[----:B--2---:R-:W-:Y:S01]  /*103f0*/  FADD.FTZ R2, R238, R131 ;  /* 0x00000083ee027221 */ /* 0x004fe20000010000 */
[----:B------:R-:W-:Y:S03]  /*10400*/  MOV R131, R129 ;  /* 0x0000008100837202 */ /* 0x000fe60000000f00 */
[----:B------:R-:W-:Y:S01]  /*10410*/  FADD.FTZ R2, R239, R2 ;  /* 0x00000002ef027221 */ /* 0x000fe20000010000 */
[C---:B------:R-:W-:Y:S08]  /*10420*/  HMMA.16816.F32 R120, R44.reuse, R48, R120 ;  /* 0x000000302c78723c */ /* 0x040ff00000001878 */
[-C--:B------:R-:W-:Y:S08]  /*10430*/  HMMA.16816.F32 R124, R44, R50.reuse, R124 ;  /* 0x000000322c7c723c */ /* 0x080ff0000000187c */
[----:B------:R-:W-:Y:S07]  /*10440*/  HMMA.16816.F32 R36, R40, R50, R36 ;  /* 0x000000322824723c */ /* 0x000fee0000001824 */
[----:B------:R-:W-:Y:S01]  /*10450*/  F2FP.PACK_AB R40, R89, R88 ;  /* 0x000000585928723e */ /* 0x000fe200000000ff */
[-C--:B------:R-:W-:Y:S01]  /*10460*/  HMMA.16816.F32 R136, R168, R148.reuse, R4 ;  /* 0x00000094a888723c */ /* 0x080fe20000001804 */
[----:B------:R-:W1:Y:S04]  /*10470*/  LDSM.16.MT88.4 R4, [R214+0x2900] ;  /* 0x00290000d604783b */ /* 0x000e680000004200 */
[----:B------:R-:W-:Y:S02]  /*10480*/  F2FP.PACK_AB R42, R93, R92 ;  /* 0x0000005c5d2a723e */ /* 0x000fe400000000ff */
[----:B---3--:R-:W-:Y:S02]  /*10490*/  F2FP.PACK_AB R41, R91, R90 ;  /* 0x0000005a5b29723e */ /* 0x008fe400000000ff */
[----:B------:R-:W-:Y:S07]  /*104a0*/  F2FP.PACK_AB R43, R56, R94 ;  /* 0x0000005e382b723e */ /* 0x000fee00000000ff */
        /* <DEDUP_REMOVED lines=10> */
[-C--:B----4-:R-:W-:Y:S03]  /*10550*/  HMMA.16816.F32 R152, R168, R52.reuse, R20 ;  /* 0x00000034a898723c */ /* 0x090fe60000001814 */
        /* <DEDUP_REMOVED lines=16> */
[----:B------:R-:W-:Y:S01]  /*10660*/  FADD.FTZ R14, R233, R2 ;  /* 0x00000002e90e7221 */ /* 0x000fe20000010000 */
[----:B------:R-:W2:Y:S01]  /*10670*/  LDSM.16.MT88.4 R8, [R215+0x2900] ;  /* 0x00290000d708783b */ /* 0x000ea20000004200 */
        /* <DEDUP_REMOVED lines=24> */
[-C--:B--2---:R-:W-:Y:S03]  /*10800*/  HMMA.16816.F32 R116, R168, R8.reuse, R116 ;  /* 0x00000008a874723c */ /* 0x084fe60000001874 */
        /* <DEDUP_REMOVED lines=52> */
[----:B------:R-:W-:Y:S04]  /*10b50*/  STL [R1+0xc], R4 ;  /* 0x00000c0401007387 */ /* 0x000fe80000100800 */
[----:B------:R-:W-:Y:S04]  /*10b60*/  STL [R1+0x10], R2 ;  /* 0x0000100201007387 */ /* 0x000fe80000100800 */
[----:B------:R1:W-:Y:S02]  /*10b70*/  STL [R1+0x14], R0 ;  /* 0x0000140001007387 */ /* 0x0003e40000100800 */
[----:B-1----:R-:W-:Y:S01]  /*10b80*/  MOV R0, R130 ;  /* 0x0000008200007202 */ /* 0x002fe20000000f00 */
[----:B------:R-:W-:-:S05]  /*10b90*/  @P0 BRA `(.L_x_921) ;  /* 0xffffc9f000000947 */ /* 0x000fca000383ffff */
.L_x_920:
[----:B------:R-:W-:-:S13]  /*10ba0*/  ISETP.GE.AND P0, PT, R229, UR8, PT ;  /* 0x00000008e5007c0c */ /* 0x000fda000bf06270 */
[----:B------:R-:W-:Y:S05]  /*10bb0*/  @!P0 BRA `(.L_x_922) ;  /* 0x00005a9000008947 */ /* 0x000fea0003800000 */
[----:B-1----:R-:W2:Y:S01]  /*10bc0*/  LDL.LU.64 R6, [R1+0x30] ;  /* 0x0000300001067983 */ /* 0x002ea20000300a00 */
[----:B------:R-:W-:Y:S01]  /*10bd0*/  MOV R134, R3 ;  /* 0x0000000300867202 */ /* 0x000fe20000000f00 */
[----:B------:R-:W-:Y:S01]  /*10be0*/  UMOV UR14, 0x60 ;  /* 0x00000060000e7882 */ /* 0x000fe20000000000 */
[----:B------:R-:W-:Y:S01]  /*10bf0*/  IMAD.MOV.U32 R132, RZ, RZ, R129 ;  /* 0x000000ffff847224 */ /* 0x000fe200078e0081 */
[----:B------:R-:W3:Y:S01]  /*10c00*/  LDL.LU.64 R4, [R1+0x40] ;  /* 0x0000400001047983 */ /* 0x000ee20000300a00 */
        /* <DEDUP_REMOVED lines=9> */
[----:B--2---:R-:W-:Y:S02]  /*10ca0*/  MOV R3, R7 ;  /* 0x0000000700037202 */ /* 0x004fe40000000f00 */
[----:B---3--:R-:W-:-:S05]  /*10cb0*/  MOV R2, R4 ;  /* 0x0000000400027202 */ /* 0x008fca0000000f00 */
[----:B------:R1:W-:Y:S04]  /*10cc0*/  STL.64 [R1], R2 ;  /* 0x0000000201007387 */ /* 0x0003e80000100a00 */
.L_x_939:
[----:B------:R-:W-:Y:S04]  /*10cd0*/  DEPBAR.LE SB0, 0x0 ;  /* 0x000080000000791a */ /* 0x000fe80000000000 */
[----:B------:R-:W-:Y:S01]  /*10ce0*/  BAR.SYNC.DEFER_BLOCKING 0x0 ;  /* 0x0000000000007b1d */ /* 0x000fe20000010000 */
[----:B------:R-:W-:Y:S01]  /*10cf0*/  SHF.R.S32.HI R128, RZ, 0x1f, R229 ;  /* 0x0000001fff807819 */ /* 0x000fe200000114e5 */
[C---:B------:R-:W-:Y:S01]  /*10d00*/  IMAD R0, R229.reuse, UR5, RZ ;  /* 0x00000005e5007c24 */ /* 0x040fe2000f8e02ff */
[----:B------:R-:W-:Y:S03]  /*10d10*/  PLOP3.LUT P3, PT, PT, PT, UP2, 0x80, 0x0 ;  /* 0x000000000000781c */ /* 0x000fe60003f6f028 */
[----:B------:R-:W-:Y:S01]  /*10d20*/  IMAD R0, R128, UR16, R0 ;  /* 0x0000001080007c24 */ /* 0x000fe2000f8e0200 */
[----:B-----5:R-:W-:Y:S06]  /*10d30*/  LDSM.16.M88.4 R96, [R219+0x6100] ;  /* 0x00610000db60783b */ /* 0x020fec0000000200 */
[----:B--2---:R-:W2:Y:S06]  /*10d40*/  LDSM.16.M88.4 R16, [R212+0x3100] ;  /* 0x00310000d410783b */ /* 0x004eac0000000200 */
[----:B------:R-:W3:Y:S06]  /*10d50*/  LDSM.16.M88.4 R92, [R219+0x8100] ;  /* 0x00810000db5c783b */ /* 0x000eec0000000200 */
[----:B-1----:R-:W4:Y:S06]  /*10d60*/  LDL.64 R2, [R1] ;  /* 0x0000000001027983 */ /* 0x002f2c0000100a00 */
[----:B------:R-:W1:Y:S06]  /*10d70*/  LDSM.16.M88.4 R32, [R212+0x3900] ;  /* 0x00390000d420783b */ /* 0x000e6c0000000200 */
[----:B------:R-:W4:Y:S06]  /*10d80*/  LDL.64 R234, [R1+0x28] ;  /* 0x0000280001ea7983 */ /* 0x000f2c0000100a00 */
[----:B------:R-:W1:Y:S06]  /*10d90*/  LDSM.16.M88.4 R48, [R212+0x4100] ;  /* 0x00410000d430783b */ /* 0x000e6c0000000200 */
[----:B------:R-:W4:Y:S01]  /*10da0*/  LDL.64 R232, [R1+0x38] ;  /* 0x0000380001e87983 */ /* 0x000f220000100a00 */
[-C--:B--2---:R-:W-:Y:S05]  /*10db0*/  HMMA.16816.F32 R4, R96, R16.reuse, RZ ;  /* 0x000000106004723c */ /* 0x084fea00000018ff */
[----:B------:R-:W2:Y:S03]  /*10dc0*/  LDSM.16.M88.4 R64, [R212+0x4900] ;  /* 0x00490000d440783b */ /* 0x000ea60000000200 */
[C---:B---3--:R-:W-:Y:S03]  /*10dd0*/  HMMA.16816.F32 R8, R92.reuse, R16, RZ ;  /* 0x000000105c08723c */ /* 0x048fe600000018ff */
[----:B------:R-:W3:Y:S06]  /*10de0*/  LDL R135, [R1+0x20] ;  /* 0x0000200001877983 */ /* 0x000eec0000100800 */
[----:B------:R-:W2:Y:S01]  /*10df0*/  LDSM.16.M88.4 R80, [R212+0x5100] ;  /* 0x00510000d450783b */ /* 0x000ea20000000200 */
[-C--:B------:R-:W-:Y:S05]  /*10e00*/  HMMA.16816.F32 R12, R92, R18.reuse, RZ ;  /* 0x000000125c0c723c */ /* 0x080fea00000018ff */
[----:B------:R-:W3:Y:S03]  /*10e10*/  LDL R130, [R1+0x18] ;  /* 0x0000180001827983 */ /* 0x000ee60000100800 */
[C---:B------:R-:W-:Y:S03]  /*10e20*/  HMMA.16816.F32 R16, R96.reuse, R18, RZ ;  /* 0x000000126010723c */ /* 0x040fe600000018ff */
[----:B------:R-:W2:Y:S05]  /*10e30*/  LDSM.16.M88.4 R172, [R212+0x5900] ;  /* 0x00590000d4ac783b */ /* 0x000eaa0000000200 */
[-C--:B-1----:R-:W-:Y:S01]  /*10e40*/  HMMA.16816.F32 R20, R96, R32.reuse, RZ ;  /* 0x000000206014723c */ /* 0x082fe200000018ff */
[----:B------:R-:W-:Y:S06]  /*10e50*/  LDSM.16.M88.4 R176, [R222+0x6100] ;  /* 0x00610000deb0783b */ /* 0x000fec0000000200 */
[----:B------:R-:W1:Y:S01]  /*10e60*/  LDSM.16.M88.4 R180, [R223] ;  /* 0x00000000dfb4783b */ /* 0x000e620000000200 */
[C---:B------:R-:W-:Y:S05]  /*10e70*/  HMMA.16816.F32 R24, R92.reuse, R32, RZ ;  /* 0x000000205c18723c */ /* 0x040fea00000018ff */
[----:B------:R-:W1:Y:S03]  /*10e80*/  LDSM.16.M88.4 R184, [R222+0x8100] ;  /* 0x00810000deb8783b */ /* 0x000e660000000200 */
[-C--:B------:R-:W-:Y:S03]  /*10e90*/  HMMA.16816.F32 R28, R92, R34.reuse, RZ ;  /* 0x000000225c1c723c */ /* 0x080fe600000018ff */
[----:B------:R-:W1:Y:S05]  /*10ea0*/  LDSM.16.M88.4 R188, [R228] ;  /* 0x00000000e4bc783b */ /* 0x000e6a0000000200 */
[C---:B------:R-:W-:Y:S01]  /*10eb0*/  HMMA.16816.F32 R32, R96.reuse, R34, RZ ;  /* 0x000000226020723c */ /* 0x040fe200000018ff */
[----:B------:R-:W-:Y:S06]  /*10ec0*/  LDSM.16.M88.4 R192, [R225] ;  /* 0x00000000e1c0783b */ /* 0x000fec0000000200 */
[----:B------:R-:W-:Y:S01]  /*10ed0*/  LDSM.16.M88.4 R196, [R224] ;  /* 0x00000000e0c4783b */ /* 0x000fe20000000200 */
[-C--:B------:R-:W-:Y:S08]  /*10ee0*/  HMMA.16816.F32 R36, R96, R48.reuse, RZ ;  /* 0x000000306024723c */ /* 0x080ff000000018ff */
[C---:B------:R-:W-:Y:S08]  /*10ef0*/  HMMA.16816.F32 R40, R92.reuse, R48, RZ ;  /* 0x000000305c28723c */ /* 0x040ff000000018ff */
[-C--:B------:R-:W-:Y:S08]  /*10f00*/  HMMA.16816.F32 R44, R92, R50.reuse, RZ ;  /* 0x000000325c2c723c */ /* 0x080ff000000018ff */
[C---:B------:R-:W-:Y:S08]  /*10f10*/  HMMA.16816.F32 R48, R96.reuse, R50, RZ ;  /* 0x000000326030723c */ /* 0x040ff000000018ff */
[-C--:B--2---:R-:W-:Y:S08]  /*10f20*/  HMMA.16816.F32 R52, R96, R64.reuse, RZ ;  /* 0x000000406034723c */ /* 0x084ff000000018ff */
        /* <DEDUP_REMOVED lines=11> */
[----:B------:R-:W2:Y:S07]  /*10fe0*/  LDSM.16.M88.4 R172, [R227] ;  /* 0x00000000e3ac783b */ /* 0x000eae0000000200 */
[-C--:B-1----:R-:W-:Y:S08]  /*10ff0*/  HMMA.16816.F32 R4, R176, R180.reuse, R4 ;  /* 0x000000b4b004723c */ /* 0x082ff00000001804 */
[C---:B------:R-:W-:Y:S08]  /*11000*/  HMMA.16816.F32 R8, R184.reuse, R180, R8 ;  /* 0x000000b4b808723c */ /* 0x040ff00000001808 */
[-C--:B------:R-:W-:Y:S08]  /*11010*/  HMMA.16816.F32 R12, R184, R182.reuse, R12 ;  /* 0x000000b6b80c723c */ /* 0x080ff0000000180c */
[C---:B------:R-:W-:Y:S01]  /*11020*/  HMMA.16816.F32 R16, R176.reuse, R182, R16 ;  /* 0x000000b6b010723c */ /* 0x040fe20000001810 */
[----:B------:R-:W1:Y:S07]  /*11030*/  LDSM.16.M88.4 R180, [R226] ;  /* 0x00000000e2b4783b */ /* 0x000e6e0000000200 */
[-C--:B------:R-:W-:Y:S08]  /*11040*/  HMMA.16816.F32 R20, R176, R188.reuse, R20 ;  /* 0x000000bcb014723c */ /* 0x080ff00000001814 */
[C---:B------:R-:W-:Y:S08]  /*11050*/  HMMA.16816.F32 R24, R184.reuse, R188, R24 ;  /* 0x000000bcb818723c */ /* 0x040ff00000001818 */
[-C--:B------:R-:W-:Y:S08]  /*11060*/  HMMA.16816.F32 R28, R184, R190.reuse, R28 ;  /* 0x000000beb81c723c */ /* 0x080ff0000000181c */
[C---:B------:R-:W-:Y:S08]  /*11070*/  HMMA.16816.F32 R32, R176.reuse, R190, R32 ;  /* 0x000000beb020723c */ /* 0x040ff00000001820 */
[-C--:B--2---:R-:W-:Y:S08]  /*11080*/  HMMA.16816.F32 R36, R176, R172.reuse, R36 ;  /* 0x000000acb024723c */ /* 0x084ff00000001824 */
[C---:B------:R-:W-:Y:S08]  /*11090*/  HMMA.16816.F32 R40, R184.reuse, R172, R40 ;  /* 0x000000acb828723c */ /* 0x040ff00000001828 */
[-C--:B------:R-:W-:Y:S04]  /*110a0*/  HMMA.16816.F32 R44, R184, R174.reuse, R44 ;  /* 0x000000aeb82c723c */ /* 0x080fe8000000182c */
[----:B----4-:R-:W-:Y:S04]  /*110b0*/  IMAD.WIDE.U32 R2, R229, UR16, R2 ;  /* 0x00000010e5027c25 */ /* 0x010fe8000f8e0002 */
[C---:B------:R-:W-:Y:S04]  /*110c0*/  HMMA.16816.F32 R48, R176.reuse, R174, R48 ;  /* 0x000000aeb030723c */ /* 0x040fe80000001830 */
[----:B------:R-:W-:Y:S01]  /*110d0*/  IMAD.IADD R0, R3, 0x1, R0 ;  /* 0x0000000103007824 */ /* 0x000fe200078e0200 */
[C---:B------:R-:W-:Y:S03]  /*110e0*/  LEA R202, P0, R2.reuse, c[0x0][0x1f8], 0x1 ;  /* 0x00007e0002ca7a11 */ /* 0x040fe600078008ff */
[-C--:B-1----:R-:W-:Y:S04]  /*110f0*/  HMMA.16816.F32 R52, R176, R180.reuse, R52 ;  /* 0x000000b4b034723c */ /* 0x082fe80000001834 */
[----:B------:R-:W-:Y:S02]  /*11100*/  LEA.HI.X R203, R2, c[0x0][0x1fc], R0, 0x1, P0 ;  /* 0x00007f0002cb7a11 */ /* 0x000fe400000f0c00 */
[----:B------:R-:W-:Y:S02]  /*11110*/  IADD3 R128, P0, R202, UR10, RZ ;  /* 0x0000000aca807c10 */ /* 0x000fe4000ff1e0ff */
[C---:B------:R-:W-:Y:S01]  /*11120*/  HMMA.16816.F32 R56, R184.reuse, R180, R56 ;  /* 0x000000b4b838723c */ /* 0x040fe20000001838 */
[----:B------:R-:W-:Y:S01]  /*11130*/  @!PT LDS RZ, [RZ] ;  /* 0x00000000fffff984 */ /* 0x000fe20000000800 */
[----:B------:R-:W-:Y:S01]  /*11140*/  @!PT LDS RZ, [RZ] ;  /* 0x00000000fffff984 */ /* 0x000fe20000000800 */
[----:B------:R-:W-:Y:S01]  /*11150*/  @!PT LDS RZ, [RZ] ;  /* 0x00000000fffff984 */ /* 0x000fe20000000800 */
[----:B------:R1:W-:Y:S03]  /*11160*/  LDGSTS.E.BYPASS.LTC128B.128 [R231+0x100], [R202.64], !P6 ;  /* 0x00100000cae77fae */ /* 0x0003e6000f101d4c */
[----:B------:R-:W-:Y:S02]  /*11170*/  IADD3.X R129, R203, UR9, RZ, P0, !PT ;  /* 0x00000009cb817c10 */ /* 0x000fe400087fe4ff */
[----:B------:R-:W-:Y:S02]  /*11180*/  IADD3 R200, P1, R128, UR10, RZ ;  /* 0x0000000a80c87c10 */ /* 0x000fe4000ff3e0ff */
[-C--:B------:R-:W-:Y:S01]  /*11190*/  HMMA.16816.F32 R60, R184, R182.reuse, R60 ;  /* 0x000000b6b83c723c */ /* 0x080fe2000000183c */
[----:B------:R2:W-:Y:S03]  /*111a0*/  LDGSTS.E.BYPASS.LTC128B.128 [R231+0x900], [R128.64], !P6 ;  /* 0x0090000080e77fae */ /* 0x0005e6000f101d4c */
        /* <DEDUP_REMOVED lines=9> */
[----:B------:R-:W-:Y:S02]  /*11240*/  PLOP3.LUT P1, PT, PT, PT, UP2, 0x80, 0x0 ;  /* 0x000000000000781c */ /* 0x000fe40003f2f028 */
[C---:B------:R-:W-:Y:S01]  /*11250*/  HMMA.16816.F32 R72, R184.reuse, R192, R72 ;  /* 0x000000c0b848723c */ /* 0x040fe20000001848 */
[----:B------:R3:W-:Y:S03]  /*11260*/  LDGSTS.E.BYPASS.LTC128B.128 [R231+0x2100], [R188.64], !P6 ;  /* 0x02100000bce77fae */ /* 0x0007e6000f101d4c */
[----:B--2---:R-:W-:Y:S04]  /*11270*/  IADD3 R128, P0, R188, UR10, RZ ;  /* 0x0000000abc807c10 */ /* 0x004fe8000ff1e0ff */
[-C--:B------:R-:W-:Y:S04]  /*11280*/  HMMA.16816.F32 R76, R184, R194.reuse, R76 ;  /* 0x000000c2b84c723c */ /* 0x080fe8000000184c */
[----:B------:R-:W-:Y:S02]  /*11290*/  IADD3.X R129, R189, UR9, RZ, P0, !PT ;  /* 0x00000009bd817c10 */ /* 0x000fe400087fe4ff */
[C---:B------:R-:W-:Y:S02]  /*112a0*/  ISETP.GT.AND P0, PT, R229.reuse, UR8, PT ;  /* 0x00000008e5007c0c */ /* 0x040fe4000bf04270 */
[C---:B------:R-:W-:Y:S01]  /*112b0*/  HMMA.16816.F32 R80, R176.reuse, R194, R80 ;  /* 0x000000c2b050723c */ /* 0x040fe20000001850 */
[----:B------:R2:W-:Y:S06]  /*112c0*/  LDGSTS.E.BYPASS.LTC128B.128 [R231+0x2900], [R128.64], !P6 ;  /* 0x0290000080e77fae */ /* 0x0005ec000f101d4c */
[----:B-1----:R-:W-:Y:S01]  /*112d0*/  LDSM.16.M88.4 R200, [R218+0x3100] ;  /* 0x00310000dac8783b */ /* 0x002fe20000000200 */
[-C--:B------:R-:W-:Y:S04]  /*112e0*/  HMMA.16816.F32 R84, R176, R196.reuse, R84 ;  /* 0x000000c4b054723c */ /* 0x080fe80000001854 */
[----:B------:R-:W-:Y:S01]  /*112f0*/  @P0 IADD3 R0, R229, -0x1, RZ ;  /* 0xffffffffe5000810 */ /* 0x000fe20007ffe0ff */
[----:B---3--:R-:W1:Y:S01]  /*11300*/  LDSM.16.M88.4 R188, [R220+0x6100] ;  /* 0x00610000dcbc783b */ /* 0x008e620000000200 */
[----:B----4-:R-:W-:Y:S02]  /*11310*/  @P0 IMAD.MOV.U32 R3, RZ, RZ, R235 ;  /* 0x000000ffff030224 */ /* 0x010fe400078e00eb */
[C---:B------:R-:W-:Y:S03]  /*11320*/  HMMA.16816.F32 R88, R184.reuse, R196, R88 ;  /* 0x000000c4b858723c */ /* 0x040fe60000001858 */
[----:B------:R-:W3:Y:S01]  /*11330*/  LDSM.16.M88.4 R204, [R220+0x8100] ;  /* 0x00810000dccc783b */ /* 0x000ee20000000200 */
[----:B------:R-:W-:Y:S04]  /*11340*/  @P0 SHF.R.S32.HI R2, RZ, 0x1f, R0 ;  /* 0x0000001fff020819 */ /* 0x000fe80000011400 */
[-C--:B------:R-:W-:Y:S01]  /*11350*/  HMMA.16816.F32 R92, R184, R198.reuse, R92 ;  /* 0x000000c6b85c723c */ /* 0x080fe2000000185c */
[----:B------:R-:W0:Y:S03]  /*11360*/  LDGDEPBAR ;  /* 0x00000000000079af */ /* 0x000e260000000000 */
[----:B--2---:R-:W-:Y:S03]  /*11370*/  @P0 IMAD.WIDE.U32 R128, R0, c[0x0][0x1e0], RZ ;  /* 0x0000780000800a25 */ /* 0x004fe600078e00ff */
[----:B------:R-:W2:Y:S01]  /*11380*/  LDSM.16.M88.4 R208, [R218+0x3900] ;  /* 0x00390000dad0783b */ /* 0x000ea20000000200 */
[----:B------:R-:W-:Y:S04]  /*11390*/  HMMA.16816.F32 R96, R176, R198, R96 ;  /* 0x000000c6b060723c */ /* 0x000fe80000001860 */
[----:B------:R-:W-:Y:S01]  /*113a0*/  @P0 IMAD R2, R2, c[0x0][0x1e0], RZ ;  /* 0x0000780002020a24 */ /* 0x000fe200078e02ff */
[----:B------:R-:W4:Y:S03]  /*113b0*/  LDSM.16.M88.4 R172, [R218+0x4100] ;  /* 0x00410000daac783b */ /* 0x000f260000000200 */
[----:B------:R-:W-:Y:S03]  /*113c0*/  @P0 IMAD R2, R0, c[0x0][0x1e4], R2 ;  /* 0x0000790000020a24 */ /* 0x000fe600078e0202 */
[----:B------:R-:W2:Y:S01]  /*113d0*/  LDSM.16.M88.4 R180, [R218+0x4900] ;  /* 0x00490000dab4783b */ /* 0x000ea20000000200 */
[----:B------:R-:W-:Y:S02]  /*113e0*/  @P0 IMAD.IADD R0, R129, 0x1, R2 ;  /* 0x0000000181000824 */ /* 0x000fe400078e0202 */
[----:B------:R-:W-:Y:S02]  /*113f0*/  @P0 IMAD.MOV.U32 R2, RZ, RZ, R232 ;  /* 0x000000ffff020224 */ /* 0x000fe400078e00e8 */
[----:B------:R-:W-:Y:S01]  /*11400*/  @P0 IMAD R0, R0, 0x60, RZ ;  /* 0x0000006000000824 */ /* 0x000fe200078e02ff */
[----:B------:R-:W4:Y:S01]  /*11410*/  LDSM.16.M88.4 R176, [R218+0x5100] ;  /* 0x00510000dab0783b */ /* 0x000f220000000200 */
[----:B------:R-:W-:Y:S01]  /*11420*/  @P0 IMAD.WIDE.U32 R2, R128, 0x60, R2 ;  /* 0x0000006080020825 */ /* 0x000fe200078e0002 */
[-C--:B-1----:R-:W-:Y:S04]  /*11430*/  HMMA.16816.F32 R4, R188, R200.reuse, R4 ;  /* 0x000000c8bc04723c */ /* 0x082fe80000001804 */
[----:B------:R-:W1:Y:S01]  /*11440*/  LDSM.16.M88.4 R184, [R218+0x5900] ;  /* 0x00590000dab8783b */ /* 0x000e620000000200 */
[C---:B------:R-:W-:Y:S01]  /*11450*/  @P0 LEA R128, P2, R2.reuse, c[0x0][0x1c8], 0x1 ;  /* 0x0000720002800a11 */ /* 0x040fe200078408ff */
[----:B------:R-:W-:Y:S02]  /*11460*/  @P0 IMAD.IADD R0, R3, 0x1, R0 ;  /* 0x0000000103000824 */ /* 0x000fe400078e0200 */
[C---:B---3--:R-:W-:Y:S02]  /*11470*/  HMMA.16816.F32 R8, R204.reuse, R200, R8 ;  /* 0x000000c8cc08723c */ /* 0x048fe40000001808 */
[----:B------:R-:W-:Y:S02]  /*11480*/  LDSM.16.M88.4 R192, [R217] ;  /* 0x00000000d9c0783b */ /* 0x000fe40000000200 */
[----:B------:R-:W-:Y:S01]  /*11490*/  @P0 LEA.HI.X R129, R2, c[0x0][0x1cc], R0, 0x1, P2 ;  /* 0x0000730002810a11 */ /* 0x000fe200010f0c00 */
[----:B------:R-:W-:Y:S01]  /*114a0*/  @P1 IMAD.HI.U32 R0, R135, c[0x0][0x2c8], RZ ;  /* 0x0000b20087001a27 */ /* 0x000fe200078e00ff */
[----:B------:R-:W-:Y:S02]  /*114b0*/  @P0 IADD3 R2, P1, R128, UR6, RZ ;  /* 0x0000000680020c10 */ /* 0x000fe4000ff3e0ff */
[----:B------:R-:W-:Y:S01]  /*114c0*/  LDSM.16.M88.4 R196, [R221+0x8100] ;  /* 0x00810000ddc4783b */ /* 0x000fe20000000200 */
[-C--:B------:R-:W-:Y:S03]  /*114d0*/  HMMA.16816.F32 R12, R204, R202.reuse, R12 ;  /* 0x000000cacc0c723c */ /* 0x080fe6000000180c */
[----:B------:R-:W-:Y:S02]  /*114e0*/  @P0 IADD3.X R3, R129, UR7, RZ, P1, !PT ;  /* 0x0000000781030c10 */ /* 0x000fe40008ffe4ff */
[----:B------:R-:W-:Y:S03]  /*114f0*/  @P3 SHF.R.U32.HI R135, RZ, c[0x0][0x2cc], R0 ;  /* 0x0000b300ff873a19 */ /* 0x000fe60000011600 */
[C---:B------:R-:W-:Y:S01]  /*11500*/  HMMA.16816.F32 R16, R188.reuse, R202, R16 ;  /* 0x000000cabc10723c */ /* 0x040fe20000001810 */
[----:B------:R-:W-:Y:S07]  /*11510*/  LDSM.16.M88.4 R200, [R217+0x800] ;  /* 0x00080000d9c8783b */ /* 0x000fee0000000200 */
[-C--:B--2---:R-:W-:Y:S08]  /*11520*/  HMMA.16816.F32 R20, R188, R208.reuse, R20 ;  /* 0x000000d0bc14723c */ /* 0x084ff00000001814 */
[C---:B------:R-:W-:Y:S08]  /*11530*/  HMMA.16816.F32 R24, R204.reuse, R208, R24 ;  /* 0x000000d0cc18723c */ /* 0x040ff00000001818 */
[-C--:B------:R-:W-:Y:S08]  /*11540*/  HMMA.16816.F32 R28, R204, R210.reuse, R28 ;  /* 0x000000d2cc1c723c */ /* 0x080ff0000000181c */
[C---:B------:R-:W-:Y:S08]  /*11550*/  HMMA.16816.F32 R32, R188.reuse, R210, R32 ;  /* 0x000000d2bc20723c */ /* 0x040ff00000001820 */
[-C--:B----4-:R-:W-:Y:S08]  /*11560*/  HMMA.16816.F32 R36, R188, R172.reuse, R36 ;  /* 0x000000acbc24723c */ /* 0x090ff00000001824 */
        /* <DEDUP_REMOVED lines=14> */
[-C--:B-1----:R-:W-:Y:S08]  /*11650*/  HMMA.16816.F32 R84, R188, R184.reuse, R84 ;  /* 0x000000b8bc54723c */ /* 0x082ff00000001854 */
[C---:B------:R-:W-:Y:S08]  /*11660*/  HMMA.16816.F32 R88, R204.reuse, R184, R88 ;  /* 0x000000b8cc58723c */ /* 0x040ff00000001858 */
[-C--:B------:R-:W-:Y:S08]  /*11670*/  HMMA.16816.F32 R92, R204, R186.reuse, R92 ;  /* 0x000000bacc5c723c */ /* 0x080ff0000000185c */
[----:B------:R-:W-:Y:S01]  /*11680*/  HMMA.16816.F32 R96, R188, R186, R96 ;  /* 0x000000babc60723c */ /* 0x000fe20000001860 */
[----:B------:R-:W1:Y:S07]  /*11690*/  LDSM.16.M88.4 R184, [R217+0x2000] ;  /* 0x00200000d9b8783b */ /* 0x000e6e0000000200 */
[-C--:B--2---:R-:W-:Y:S08]  /*116a0*/  HMMA.16816.F32 R4, R172, R192.reuse, R4 ;  /* 0x000000c0ac04723c */ /* 0x084ff00000001804 */
[C---:B------:R-:W-:Y:S08]  /*116b0*/  HMMA.16816.F32 R8, R196.reuse, R192, R8 ;  /* 0x000000c0c408723c */ /* 0x040ff00000001808 */
[-C--:B------:R-:W-:Y:S08]  /*116c0*/  HMMA.16816.F32 R12, R196, R194.reuse, R12 ;  /* 0x000000c2c40c723c */ /* 0x080ff0000000180c */
[C---:B------:R-:W-:Y:S08]  /*116d0*/  HMMA.16816.F32 R16, R172.reuse, R194, R16 ;  /* 0x000000c2ac10723c */ /* 0x040ff00000001810 */
[-C--:B------:R-:W-:Y:S08]  /*116e0*/  HMMA.16816.F32 R20, R172, R200.reuse, R20 ;  /* 0x000000c8ac14723c */ /* 0x080ff00000001814 */
[C---:B------:R-:W-:Y:S08]  /*116f0*/  HMMA.16816.F32 R24, R196.reuse, R200, R24 ;  /* 0x000000c8c418723c */ /* 0x040ff00000001818 */
[-C--:B------:R-:W-:Y:S08]  /*11700*/  HMMA.16816.F32 R28, R196, R202.reuse, R28 ;  /* 0x000000cac41c723c */ /* 0x080ff0000000181c */
[C---:B------:R-:W-:Y:S08]  /*11710*/  HMMA.16816.F32 R32, R172.reuse, R202, R32 ;  /* 0x000000caac20723c */ /* 0x040ff00000001820 */
[-C--:B---3--:R-:W-:Y:S08]  /*11720*/  HMMA.16816.F32 R36, R172, R180.reuse, R36 ;  /* 0x000000b4ac24723c */ /* 0x088ff00000001824 */
[C---:B------:R-:W-:Y:S07]  /*11730*/  HMMA.16816.F32 R40, R196.reuse, R180, R40 ;  /* 0x000000b4c428723c */ /* 0x040fee0000001828 */
[----:B------:R-:W-:Y:S01]  /*11740*/  @P0 IADD3 R180, P2, R2, UR6, RZ ;  /* 0x0000000602b40c10 */ /* 0x000fe2000ff5e0ff */
[-C--:B------:R-:W-:Y:S04]  /*11750*/  HMMA.16816.F32 R44, R196, R182.reuse, R44 ;  /* 0x000000b6c42c723c */ /* 0x080fe8000000182c */
[----:B------:R-:W-:Y:S04]  /*11760*/  @P0 IADD3.X R181, R3, UR7, RZ, P2, !PT ;  /* 0x0000000703b50c10 */ /* 0x000fe800097fe4ff */
[C---:B------:R-:W-:Y:S08]  /*11770*/  HMMA.16816.F32 R48, R172.reuse, R182, R48 ;  /* 0x000000b6ac30723c */ /* 0x040ff00000001830 */
[-C--:B----4-:R-:W-:Y:S08]  /*11780*/  HMMA.16816.F32 R52, R172, R176.reuse, R52 ;  /* 0x000000b0ac34723c */ /* 0x090ff00000001834 */
[C---:B------:R-:W-:Y:S08]  /*11790*/  HMMA.16816.F32 R56, R196.reuse, R176, R56 ;  /* 0x000000b0c438723c */ /* 0x040ff00000001838 */
[-C--:B------:R-:W-:Y:S08]  /*117a0*/  HMMA.16816.F32 R60, R196, R178.reuse, R60 ;  /* 0x000000b2c43c723c */ /* 0x080ff0000000183c */
[C---:B------:R-:W-:Y:S01]  /*117b0*/  HMMA.16816.F32 R64, R172.reuse, R178, R64 ;  /* 0x000000b2ac40723c */ /* 0x040fe20000001840 */
[----:B------:R-:W2:Y:S01]  /*117c0*/  LDSM.16.M88.4 R176, [R217+0x2800] ;  /* 0x00280000d9b0783b */ /* 0x000ea20000000200 */
[----:B------:R-:W-:Y:S05]  /*117d0*/  DEPBAR.LE SB0, 0x0 ;  /* 0x000080000000791a */ /* 0x000fea0000000000 */
[----:B------:R-:W-:Y:S01]  /*117e0*/  BAR.SYNC.DEFER_BLOCKING 0x0 ;  /* 0x0000000000007b1d */ /* 0x000fe20000010000 */
[-C--:B-1----:R-:W-:Y:S08]  /*117f0*/  HMMA.16816.F32 R68, R172, R184.reuse, R68 ;  /* 0x000000b8ac44723c */ /* 0x082ff00000001844 */
[C---:B------:R-:W-:Y:S08]  /*11800*/  HMMA.16816.F32 R72, R196.reuse, R184, R72 ;  /* 0x000000b8c448723c */ /* 0x040ff00000001848 */
[-C--:B------:R-:W-:Y:S01]  /*11810*/  HMMA.16816.F32 R76, R196, R186.reuse, R76 ;  /* 0x000000bac44c723c */ /* 0x080fe2000000184c */
[----:B------:R-:W-:Y:S01]  /*11820*/  @!PT LDS RZ, [RZ] ;  /* 0x00000000fffff984 */ /* 0x000fe20000000800 */
[----:B------:R-:W-:Y:S01]  /*11830*/  @!PT LDS RZ, [RZ] ;  /* 0x00000000fffff984 */ /* 0x000fe20000000800 */
[----:B------:R-:W-:Y:S01]  /*11840*/  @!PT LDS RZ, [RZ] ;  /* 0x00000000fffff984 */ /* 0x000fe20000000800 */
[----:B------:R1:W-:Y:S07]  /*11850*/  @P0 LDGSTS.E.BYPASS.LTC128B.128 [R231+0x3100], [R128.64], !P6 ;  /* 0x0310000080e70fae */ /* 0x0003ee000f101d4c */
[C---:B------:R-:W-:Y:S01]  /*11860*/  HMMA.16816.F32 R80, R172.reuse, R186, R80 ;  /* 0x000000baac50723c */ /* 0x040fe20000001850 */
[----:B------:R3:W-:Y:S07]  /*11870*/  @P0 LDGSTS.E.BYPASS.LTC128B.128 [R231+0x3900], [R2.64], !P6 ;  /* 0x0390000002e70fae */ /* 0x0007ee000f101d4c */
[-C--:B--2---:R-:W-:Y:S01]  /*11880*/  HMMA.16816.F32 R84, R172, R176.reuse, R84 ;  /* 0x000000b0ac54723c */ /* 0x084fe20000001854 */
[----:B------:R2:W-:Y:S07]  /*11890*/  @P0 LDGSTS.E.BYPASS.LTC128B.128 [R231+0x4100], [R180.64], !P6 ;  /* 0x04100000b4e70fae */ /* 0x0005ee000f101d4c */
[C---:B------:R-:W-:Y:S08]  /*118a0*/  HMMA.16816.F32 R88, R196.reuse, R176, R88 ;  /* 0x000000b0c458723c */ /* 0x040ff00000001858 */
[-C--:B------:R-:W-:Y:S04]  /*118b0*/  HMMA.16816.F32 R92, R196, R178.reuse, R92 ;  /* 0x000000b2c45c723c */ /* 0x080fe8000000185c */
[----:B-1----:R-:W-:Y:S04]  /*118c0*/  @P0 IADD3 R128, P1, R180, UR6, RZ ;  /* 0x00000006b4800c10 */ /* 0x002fe8000ff3e0ff */
[----:B------:R-:W-:Y:S01]  /*118d0*/  @P0 IADD3.X R129, R181, UR7, RZ, P1, !PT ;  /* 0x00000007b5810c10 */ /* 0x000fe20008ffe4ff */
[----:B------:R-:W-:Y:S04]  /*118e0*/  HMMA.16816.F32 R96, R172, R178, R96 ;  /* 0x000000b2ac60723c */ /* 0x000fe80000001860 */
[----:B------:R1:W-:Y:S01]  /*118f0*/  @P0 LDGSTS.E.BYPASS.LTC128B.128 [R231+0x4900], [R128.64], !P6 ;  /* 0x0490000080e70fae */ /* 0x0003e2000f101d4c */
[----:B---3--:R-:W-:Y:S04]  /*11900*/  @P0 IADD3 R2, P2, R128, UR6, RZ ;  /* 0x0000000680020c10 */ /* 0x008fe8000ff5e0ff */
[----:B------:R-:W-:Y:S03]  /*11910*/  @P0 IADD3.X R3, R129, UR7, RZ, P2, !PT ;  /* 0x0000000781030c10 */ /* 0x000fe600097fe4ff */
[----:B------:R-:W-:Y:S02]  /*11920*/  @P0 IADD3 R176, P1, R2, UR6, RZ ;  /* 0x0000000602b00c10 */ /* 0x000fe4000ff3e0ff */
[----:B------:R3:W-:Y:S02]  /*11930*/  @P0 LDGSTS.E.BYPASS.LTC128B.128 [R231+0x5100], [R2.64], !P6 ;  /* 0x0510000002e70fae */ /* 0x0007e4000f101d4c */
[----:B------:R-:W-:Y:S05]  /*11940*/  @P0 IADD3.X R177, R3, UR7, RZ, P1, !PT ;  /* 0x0000000703b10c10 */ /* 0x000fea0008ffe4ff */
[----:B------:R2:W-:Y:S01]  /*11950*/  @P0 LDGSTS.E.BYPASS.LTC128B.128 [R231+0x5900], [R176.64], !P6 ;  /* 0x05900000b0e70fae */ /* 0x0005e2000f101d4c */
[----:B------:R-:W-:Y:S05]  /*11960*/  PLOP3.LUT P0, PT, PT, PT, UP1, 0x40, 0x0 ;  /* 0x000000000000781c */ /* 0x000fea0003f0e818 */
[----:B------:R-:W0:Y:S01]  /*11970*/  LDGDEPBAR ;  /* 0x00000000000079af */ /* 0x000e220000000000 */
[----:B-1----:R-:W-:Y:S05]  /*11980*/  IMAD R129, R229, -0x60, RZ ;  /* 0xffffffa0e5817824 */ /* 0x002fea00078e02ff */
[----:B------:R-:W3:Y:S01]  /*11990*/  SHFL.IDX PT, R128, R135, RZ, 0x1c1f ;  /* 0x001c1fff87807589 */ /* 0x000ee200000e0000 */
[----:B------:R-:W-:Y:S01]  /*119a0*/  IMAD.IADD R174, R129, 0x1, -R130 ;  /* 0x0000000181ae7824 */ /* 0x000fe200078e0a82 */
[----:B------:R-:W-:Y:S04]  /*119b0*/  IADD3 R173, -R130, 0x1, R129 ;  /* 0x0000000182ad7810 */ /* 0x000fe80007ffe181 */
[----:B------:R-:W-:Y:S04]  /*119c0*/  IADD3 R173, R173, c[0x0][0x1d0], RZ ;  /* 0x00007400adad7a10 */ /* 0x000fe80007ffe0ff */
[----:B------:R-:W-:Y:S04]  /*119d0*/  IADD3 R173, R173, -c[0x0][0x168], RZ ;  /* 0x80005a00adad7a10 */ /* 0x000fe80007ffe0ff */
[C---:B------:R-:W-:Y:S02]  /*119e0*/  IADD3 R172, R173.reuse, c[0x0][0x328], RZ ;  /* 0x0000ca00adac7a10 */ /* 0x040fe40007ffe0ff */
[----:B------:R-:W-:Y:S03]  /*119f0*/  IADD3 R173, R173, UR11, RZ ;  /* 0x0000000badad7c10 */ /* 0x000fe6000fffe0ff */
[--C-:B---3--:R-:W-:Y:S02]  /*11a00*/  IMAD.IADD R2, R172, 0x1, R128.reuse ;  /* 0x00000001ac027824 */ /* 0x108fe400078e0280 */
[----:B------:R-:W-:Y:S01]  /*11a10*/  IMAD.IADD R0, R173, 0x1, R128 ;  /* 0x00000001ad007824 */ /* 0x000fe200078e0280 */
[----:B------:R-:W-:-:S05]  /*11a20*/  @P0 BRA `(.L_x_923) ;  /* 0x0000018000000947 */ /* 0x000fca0003800000 */
[----:B--2---:R-:W-:Y:S01]  /*11a30*/  IADD3 R3, R128, c[0x0][0x1d0], RZ ;  /* 0x0000740080037a10 */ /* 0x004fe20007ffe0ff */
        /* <DEDUP_REMOVED lines=13> */
.L_x_925:
[----:B------:R-:W-:Y:S04]  /*11b10*/  MOV R128, c[0x0][0x32c] ;  /* 0x0000cb0000807a02 */ /* 0x000fe80000000f00 */
[----:B------:R-:W-:Y:S11]  /*11b20*/  ISETP.NE.AND P0, PT, R128, 0x1, PT ;  /* 0x000000018000780c */ /* 0x000ff60003f05270 */
[----:B------:R-:W-:Y:S02]  /*11b30*/  @!UPT UIADD3 URZ, URZ, URZ, URZ ;  /* 0x0000003f3f3ff290 */ /* 0x000fe4000fffe03f */
[----:B------:R-:W-:Y:S05]  /*11b40*/  @P0 IMAD.HI.U32 R128, R3, c[0x0][0x330], RZ ;  /* 0x0000cc0003800a27 */ /* 0x000fea00078e00ff */
[----:B------:R-:W-:Y:S02]  /*11b50*/  @P0 SHF.R.U32.HI R3, RZ, c[0x0][0x334], R128 ;  /* 0x0000cd00ff030a19 */ /* 0x000fe40000011680 */
.L_x_926:
[----:B------:R-:W-:Y:S05]  /*11b60*/  BSYNC B0 ;  /* 0x0000000000007941 */ /* 0x000fea0003800000 */
.L_x_924:
[----:B------:R-:W-:Y:S05]  /*11b70*/  IMAD R3, R3, c[0x0][0x32c], R174 ;  /* 0x0000cb0003037a24 */ /* 0x000fea00078e02ae */
[----:B------:R-:W-:Y:S02]  /*11b80*/  IADD3 R128, R3, c[0x0][0x32c], RZ ;  /* 0x0000cb0003807a10 */ /* 0x000fe40007ffe0ff */
[----:B------:R-:W-:Y:S02]  /*11b90*/  IMNMX R0, R0, R3, !PT ;  /* 0x0000000300007217 */ /* 0x000fe40007800200 */
[----:B------:R-:W-:Y:S02]  /*11ba0*/  IMNMX R2, R2, R128, PT ;  /* 0x0000008002027217 */ /* 0x000fe40003800200 */
.L_x_923:
[----:B--2---:R-:W-:Y:S01]  /*11bb0*/  PLOP3.LUT P0, PT, PT, PT, UP1, 0x40, 0x0 ;  /* 0x000000000000781c */ /* 0x004fe20003f0e818 */
        /* <DEDUP_REMOVED lines=18> */
.L_x_929:
[----:B------:R-:W-:Y:S04]  /*11ce0*/  MOV R175, c[0x0][0x32c] ;  /* 0x0000cb0000af7a02 */ /* 0x000fe80000000f00 */
[----:B------:R-:W-:Y:S11]  /*11cf0*/  ISETP.NE.AND P0, PT, R175, 0x1, PT ;  /* 0x00000001af00780c */ /* 0x000ff60003f05270 */
[----:B------:R-:W-:Y:S02]  /*11d00*/  @!UPT UIADD3 URZ, URZ, URZ, URZ ;  /* 0x0000003f3f3ff290 */ /* 0x000fe4000fffe03f */
[----:B------:R-:W-:Y:S05]  /*11d10*/  @P0 IMAD.HI.U32 R175, R130, c[0x0][0x330], RZ ;  /* 0x0000cc0082af0a27 */ /* 0x000fea00078e00ff */
[----:B------:R-:W-:Y:S02]  /*11d20*/  @P0 SHF.R.U32.HI R130, RZ, c[0x0][0x334], R175 ;  /* 0x0000cd00ff820a19 */ /* 0x000fe400000116af */
.L_x_930:
[----:B------:R-:W-:Y:S05]  /*11d30*/  BSYNC B0 ;  /* 0x0000000000007941 */ /* 0x000fea0003800000 */
.L_x_928:
[----:B------:R-:W-:Y:S05]  /*11d40*/  IMAD R130, R130, c[0x0][0x32c], R174 ;  /* 0x0000cb0082827a24 */ /* 0x000fea00078e02ae */
[----:B------:R-:W-:Y:S02]  /*11d50*/  IADD3 R175, R130, c[0x0][0x32c], RZ ;  /* 0x0000cb0082af7a10 */ /* 0x000fe40007ffe0ff */
[----:B------:R-:W-:Y:S02]  /*11d60*/  IMNMX R3, R3, R130, !PT ;  /* 0x0000008203037217 */ /* 0x000fe40007800200 */
[----:B------:R-:W-:Y:S02]  /*11d70*/  IMNMX R128, R128, R175, PT ;  /* 0x000000af80807217 */ /* 0x000fe40003800200 */
.L_x_927:
[C---:B------:R-:W-:Y:S02]  /*11d80*/  ISETP.GE.AND P0, PT, R129.reuse, 0x9, PT ;  /* 0x000000098100780c */ /* 0x040fe40003f06270 */
[C---:B------:R-:W-:Y:S02]  /*11d90*/  ISETP.GE.AND P1, PT, R129.reuse, 0x2, PT ;  /* 0x000000028100780c */ /* 0x040fe40003f26270 */
[----:B------:R-:W-:Y:S02]  /*11da0*/  P2R R181, PR, RZ, 0x1 ;  /* 0x00000001ffb57803 */ /* 0x000fe40000000000 */
[C---:B------:R-:W-:Y:S02]  /*11db0*/  ISETP.GT.AND P0, PT, R0.reuse, 0x8, !P0 ;  /* 0x000000080000780c */ /* 0x040fe40004704270 */
[----:B------:R-:W-:Y:S02]  /*11dc0*/  P2R R182, PR, RZ, 0x2 ;  /* 0x00000002ffb67803 */ /* 0x000fe40000000000 */
[----:B------:R-:W-:Y:S02]  /*11dd0*/  ISETP.GT.AND P1, PT, R0, 0x1, !P1 ;  /* 0x000000010000780c */ /* 0x000fe40004f24270 */
[C---:B------:R-:W-:Y:S02]  /*11de0*/  ISETP.GE.AND P2, PT, R129.reuse, 0x11, PT ;  /* 0x000000118100780c */ /* 0x040fe40003f46270 */
[C---:B------:R-:W-:Y:S02]  /*11df0*/  ISETP.LT.OR P0, PT, R2.reuse, 0x9, P0 ;  /* 0x000000090200780c */ /* 0x040fe40000701670 */
[----:B------:R-:W-:Y:S02]  /*11e00*/  ISETP.LT.OR P1, PT, R2, 0x2, P1 ;  /* 0x000000020200780c */ /* 0x000fe40000f21670 */
[----:B------:R-:W-:Y:S02]  /*11e10*/  ISETP.GE.AND P3, PT, R129, 0xa, PT ;  /* 0x0000000a8100780c */ /* 0x000fe40003f66270 */
[----:B------:R-:W-:Y:S02]  /*11e20*/  FSEL R184, R16, -INF , !P0 ;  /* 0xff80000010b87808 */ /* 0x000fe40004000000 */
[C---:B------:R-:W-:Y:S02]  /*11e30*/  ISETP.GT.AND P0, PT, R0.reuse, 0x10, !P2 ;  /* 0x000000100000780c */ /* 0x040fe40005704270 */
        /* <DEDUP_REMOVED lines=15> */
[C---:B------:R-:W-:Y:S02]  /*11f30*/  ISETP.GE.AND P1, PT, R129.reuse, 0x1a, PT ;  /* 0x0000001a8100780c */ /* 0x040fe40003f26270 */
        /* <DEDUP_REMOVED lines=76> */
[----:B------:R-:W-:Y:S04]  /*12400*/  ISETP.GT.AND P0, PT, R0, 0x58, !P5 ;  /* 0x000000580000780c */ /* 0x000fe80006f04270 */
[----:B------:R-:W-:Y:S04]  /*12410*/  ISETP.LT.OR P0, PT, R2, 0x59, P0 ;  /* 0x000000590200780c */ /* 0x000fe80000701670 */
[----:B------:R-:W-:Y:S02]  /*12420*/  FSEL R246, R96, -INF , !P0 ;  /* 0xff80000060f67808 */ /* 0x000fe40004000000 */
[----:B------:R-:W-:Y:S04]  /*12430*/  ISETP.GT.AND P0, PT, R0, RZ, !P1 ;  /* 0x000000ff0000720c */ /* 0x000fe80004f04270 */
[----:B------:R-:W-:Y:S04]  /*12440*/  ISETP.LT.OR P0, PT, R2, 0x1, P0 ;  /* 0x000000010200780c */ /* 0x000fe80000701670 */
[----:B------:R-:W-:Y:S02]  /*12450*/  FSEL R52, R4, -INF , !P0 ;  /* 0xff80000004347808 */ /* 0x000fe40004000000 */
[----:B------:R-:W-:Y:S01]  /*12460*/  ISETP.GE.AND P0, PT, R129, 0x5a, PT ;  /* 0x0000005a8100780c */ /* 0x000fe20003f06270 */
[----:B------:R-:W1:Y:S03]  /*12470*/  SHFL.IDX PT, R4, R135, 0x2, 0x1c1f ;  /* 0x005c1f0087047f89 */ /* 0x000e6600000e0000 */
[----:B------:R-:W-:Y:S02]  /*12480*/  P2R R37, PR, RZ, 0x1 ;  /* 0x00000001ff257803 */ /* 0x000fe40000000000 */
[----:B------:R-:W-:Y:S04]  /*12490*/  ISETP.GT.AND P0, PT, R0, 0x59, !P0 ;  /* 0x000000590000780c */ /* 0x000fe80004704270 */
        /* <DEDUP_REMOVED lines=20> */
.L_x_933:
[----:B------:R-:W-:Y:S04]  /*125e0*/  MOV R49, c[0x0][0x32c] ;  /* 0x0000cb0000317a02 */ /* 0x000fe80000000f00 */
[----:B------:R-:W-:Y:S11]  /*125f0*/  ISETP.NE.AND P0, PT, R49, 0x1, PT ;  /* 0x000000013100780c */ /* 0x000ff60003f05270 */
[----:B------:R-:W-:Y:S02]  /*12600*/  @!UPT UIADD3 URZ, URZ, URZ, URZ ;  /* 0x0000003f3f3ff290 */ /* 0x000fe4000fffe03f */
[----:B------:R-:W-:Y:S05]  /*12610*/  @P0 IMAD.HI.U32 R49, R4, c[0x0][0x330], RZ ;  /* 0x0000cc0004310a27 */ /* 0x000fea00078e00ff */
[----:B------:R-:W-:Y:S02]  /*12620*/  @P0 SHF.R.U32.HI R4, RZ, c[0x0][0x334], R49 ;  /* 0x0000cd00ff040a19 */ /* 0x000fe40000011631 */
.L_x_934:
[----:B------:R-:W-:Y:S05]  /*12630*/  BSYNC B0 ;  /* 0x0000000000007941 */ /* 0x000fea0003800000 */
.L_x_932:
[----:B------:R-:W-:Y:S05]  /*12640*/  IMAD R4, R4, c[0x0][0x32c], R174 ;  /* 0x0000cb0004047a24 */ /* 0x000fea00078e02ae */
[----:B------:R-:W-:Y:S02]  /*12650*/  IADD3 R49, R4, c[0x0][0x32c], RZ ;  /* 0x0000cb0004317a10 */ /* 0x000fe40007ffe0ff */
[----:B------:R-:W-:Y:S02]  /*12660*/  IMNMX R0, R0, R4, !PT ;  /* 0x0000000400007217 */ /* 0x000fe40007800200 */
[----:B------:R-:W-:Y:S02]  /*12670*/  IMNMX R2, R2, R49, PT ;  /* 0x0000003102027217 */ /* 0x000fe40003800200 */
.L_x_931:
[----:B------:R-:W-:Y:S02]  /*12680*/  ISETP.NE.AND P0, PT, R181, RZ, PT ;  /* 0x000000ffb500720c */ /* 0x000fe40003f05270 */
[----:B------:R-:W-:Y:S02]  /*12690*/  P2R R4, PR, RZ, 0x10 ;  /* 0x00000010ff047803 */ /* 0x000fe40000000000 */
[----:B------:R-:W-:Y:S02]  /*126a0*/  ISETP.GT.AND P0, PT, R3, 0x8, !P0 ;  /* 0x000000080300780c */ /* 0x000fe40004704270 */
[----:B------:R-:W-:Y:S02]  /*126b0*/  P2R R49, PR, RZ, 0x40 ;  /* 0x00000040ff317803 */ /* 0x000fe40000000000 */
[----:B------:R-:W-:Y:S02]  /*126c0*/  ISETP.LT.OR P0, PT, R128, 0x9, P0 ;  /* 0x000000098000780c */ /* 0x000fe40000701670 */
[----:B------:R-:W-:Y:S02]  /*126d0*/  ISETP.NE.AND P6, PT, R37, RZ, PT ;  /* 0x000000ff2500720c */ /* 0x000fe40003fc5270 */
[----:B------:R-:W-:Y:S02]  /*126e0*/  FSEL R53, R18, -INF , !P0 ;  /* 0xff80000012357808 */ /* 0x000fe40004000000 */
[----:B------:R-:W-:Y:S04]  /*126f0*/  ISETP.NE.AND P0, PT, R180, RZ, PT ;  /* 0x000000ffb400720c */ /* 0x000fe80003f05270 */
[----:B------:R-:W-:Y:S04]  /*12700*/  ISETP.GT.AND P0, PT, R3, 0x9, !P0 ;  /* 0x000000090300780c */ /* 0x000fe80004704270 */
[C---:B------:R-:W-:Y:S04]  /*12710*/  ISETP.LT.OR P0, PT, R128.reuse, 0xa, P0 ;  /* 0x0000000a8000780c */ /* 0x040fe80000701670 */
[----:B------:R-:W-:Y:S02]  /*12720*/  FSEL R68, R19, -INF , !P0 ;  /* 0xff80000013447808 */ /* 0x000fe40004000000 */
[----:B------:R-:W-:Y:S04]  /*12730*/  ISETP.NE.AND P0, PT, R179, RZ, PT ;  /* 0x000000ffb300720c */ /* 0x000fe80003f05270 */
[C---:B------:R-:W-:Y:S04]  /*12740*/  ISETP.GT.AND P0, PT, R3.reuse, 0x10, !P0 ;  /* 0x000000100300780c */ /* 0x040fe80004704270 */
[----:B------:R-:W-:Y:S04]  /*12750*/  ISETP.LT.OR P0, PT, R128, 0x11, P0 ;  /* 0x000000118000780c */ /* 0x000fe80000701670 */
        /* <DEDUP_REMOVED lines=45> */
[C---:B------:R-:W-:Y:S02]  /*12a30*/  ISETP.GT.AND P0, PT, R3.reuse, 0x40, !P4 ;  /* 0x000000400300780c */ /* 0x040fe40006704270 */
[----:B------:R-:W-:Y:S02]  /*12a40*/  ISETP.NE.AND P4, PT, R182, RZ, PT ;  /* 0x000000ffb600720c */ /* 0x000fe40003f85270 */
[----:B------:R-:W-:Y:S04]  /*12a50*/  ISETP.LT.OR P0, PT, R128, 0x41, P0 ;  /* 0x000000418000780c */ /* 0x000fe80000701670 */
[----:B------:R-:W-:Y:S02]  /*12a60*/  FSEL R206, R70, -INF , !P0 ;  /* 0xff80000046ce7808 */ /* 0x000fe40004000000 */
[----:B------:R-:W-:Y:S04]  /*12a70*/  ISETP.GT.AND P0, PT, R3, 0x41, !P3 ;  /* 0x000000410300780c */ /* 0x000fe80005f04270 */
[C---:B------:R-:W-:Y:S04]  /*12a80*/  ISETP.LT.OR P0, PT, R128.reuse, 0x42, P0 ;  /* 0x000000428000780c */ /* 0x040fe80000701670 */
[----:B------:R-:W-:Y:S02]  /*12a90*/  FSEL R207, R71, -INF , !P0 ;  /* 0xff80000047cf7808 */ /* 0x000fe40004000000 */
        /* <DEDUP_REMOVED lines=15> */
[----:B------:R-:W-:Y:S04]  /*12b90*/  ISETP.GT.AND P0, PT, R3, 0x1, !P4 ;  /* 0x000000010300780c */ /* 0x000fe80006704270 */
[C---:B------:R-:W-:Y:S04]  /*12ba0*/  ISETP.LT.OR P0, PT, R128.reuse, 0x2, P0 ;  /* 0x000000028000780c */ /* 0x040fe80000701670 */
[----:B------:R-:W-:Y:S02]  /*12bb0*/  FSEL R19, R7, -INF , !P0 ;  /* 0xff80000007137808 */ /* 0x000fe40004000000 */
[C---:B------:R-:W-:Y:S04]  /*12bc0*/  ISETP.GT.AND P0, PT, R3.reuse, RZ, !P1 ;  /* 0x000000ff0300720c */ /* 0x040fe80004f04270 */
[----:B------:R-:W-:Y:S04]  /*12bd0*/  ISETP.LT.OR P0, PT, R128, 0x1, P0 ;  /* 0x000000018000780c */ /* 0x000fe80000701670 */
[----:B------:R-:W-:Y:S02]  /*12be0*/  FSEL R18, R6, -INF , !P0 ;  /* 0xff80000006127808 */ /* 0x000fe40004000000 */
[C---:B------:R-:W-:Y:S04]  /*12bf0*/  ISETP.GT.AND P0, PT, R3.reuse, 0x58, !P5 ;  /* 0x000000580300780c */ /* 0x040fe80006f04270 */
[----:B------:R-:W-:Y:S04]  /*12c00*/  ISETP.LT.OR P0, PT, R128, 0x59, P0 ;  /* 0x000000598000780c */ /* 0x000fe80000701670 */
[----:B------:R-:W-:Y:S02]  /*12c10*/  FSEL R242, R98, -INF , !P0 ;  /* 0xff80000062f27808 */ /* 0x000fe40004000000 */
[----:B------:R-:W-:Y:S02]  /*12c20*/  ISETP.GT.AND P0, PT, R3, 0x59, !P6 ;  /* 0x000000590300780c */ /* 0x000fe40007704270 */
[----:B------:R-:W1:Y:S02]  /*12c30*/  SHFL.IDX PT, R3, R135, 0x3, 0x1c1f ;  /* 0x007c1f0087037f89 */ /* 0x000e6400000e0000 */
[----:B------:R-:W-:Y:S04]  /*12c40*/  ISETP.LT.OR P0, PT, R128, 0x5a, P0 ;  /* 0x0000005a8000780c */ /* 0x000fe80000701670 */
[----:B------:R-:W-:Y:S02]  /*12c50*/  FSEL R245, R99, -INF , !P0 ;  /* 0xff80000063f57808 */ /* 0x000fe40004000000 */
[----:B------:R-:W-:Y:S04]  /*12c60*/  ISETP.GT.AND P0, PT, R0, RZ, !P1 ;  /* 0x000000ff0000720c */ /* 0x000fe80004f04270 */
[----:B------:R-:W-:Y:S04]  /*12c70*/  ISETP.LT.OR P0, PT, R2, 0x1, P0 ;  /* 0x000000010200780c */ /* 0x000fe80000701670 */
[----:B------:R-:W-:Y:S02]  /*12c80*/  FSEL R8, R8, -INF , !P0 ;  /* 0xff80000008087808 */ /* 0x000fe40004000000 */
[----:B------:R-:W-:Y:S02]  /*12c90*/  ISETP.GT.AND P0, PT, R0, 0x1, !P4 ;  /* 0x000000010000780c */ /* 0x000fe40006704270 */
[----:B------:R-:W-:Y:S02]  /*12ca0*/  ISETP.NE.AND P4, PT, R4, RZ, PT ;  /* 0x000000ff0400720c */ /* 0x000fe40003f85270 */
        /* <DEDUP_REMOVED lines=82> */
[----:B------:R-:W-:Y:S01]  /*131d0*/  ISETP.GT.AND P0, PT, R0, 0x59, !P6 ;  /* 0x000000590000780c */ /* 0x000fe20007704270 */
[--C-:B-1----:R-:W-:Y:S01]  /*131e0*/  IMAD.IADD R0, R173, 0x1, R3.reuse ;  /* 0x00000001ad007824 */ /* 0x102fe200078e0203 */
[----:B------:R-:W-:Y:S02]  /*131f0*/  ISETP.NE.AND P6, PT, R49, RZ, PT ;  /* 0x000000ff3100720c */ /* 0x000fe40003fc5270 */
        /* <DEDUP_REMOVED lines=20> */
.L_x_937:
[----:B------:R-:W-:Y:S04]  /*13340*/  MOV R4, c[0x0][0x32c] ;  /* 0x0000cb0000047a02 */ /* 0x000fe80000000f00 */
[----:B------:R-:W-:Y:S11]  /*13350*/  ISETP.NE.AND P0, PT, R4, 0x1, PT ;  /* 0x000000010400780c */ /* 0x000ff60003f05270 */
[----:B------:R-:W-:Y:S02]  /*13360*/  @!UPT UIADD3 URZ, URZ, URZ, URZ ;  /* 0x0000003f3f3ff290 */ /* 0x000fe4000fffe03f */
[----:B------:R-:W-:Y:S05]  /*13370*/  @P0 IMAD.HI.U32 R4, R3, c[0x0][0x330], RZ ;  /* 0x0000cc0003040a27 */ /* 0x000fea00078e00ff */
[----:B------:R-:W-:Y:S02]  /*13380*/  @P0 SHF.R.U32.HI R3, RZ, c[0x0][0x334], R4 ;  /* 0x0000cd00ff030a19 */ /* 0x000fe40000011604 */
.L_x_938:
[----:B------:R-:W-:Y:S05]  /*13390*/  BSYNC B0 ;  /* 0x0000000000007941 */ /* 0x000fea0003800000 */
.L_x_936:
[----:B------:R-:W-:Y:S05]  /*133a0*/  IMAD R3, R3, c[0x0][0x32c], R174 ;  /* 0x0000cb0003037a24 */ /* 0x000fea00078e02ae */
[----:B------:R-:W-:Y:S02]  /*133b0*/  IADD3 R4, R3, c[0x0][0x32c], RZ ;  /* 0x0000cb0003047a10 */ /* 0x000fe40007ffe0ff */
[----:B------:R-:W-:Y:S02]  /*133c0*/  IMNMX R0, R0, R3, !PT ;  /* 0x0000000300007217 */ /* 0x000fe40007800200 */
[----:B------:R-:W-:Y:S02]  /*133d0*/  IMNMX R2, R2, R4, PT ;  /* 0x0000000402027217 */ /* 0x000fe40003800200 */
.L_x_935:
        /* <DEDUP_REMOVED lines=115> */
[----:B------:R-:W-:Y:S02]  /*13b10*/  ISETP.NE.AND P3, PT, R5, RZ, PT ;  /* 0x000000ff0500720c */ /* 0x000fe40003f65270 */
[----:B------:R-:W1:Y:S01]  /*13b20*/  SHFL.BFLY PT, R5, R130, 0x2, 0x1f ;  /* 0x0c401f0082057f89 */ /* 0x000e6200000e0000 */
        /* <DEDUP_REMOVED lines=17> */
[----:B------:R-:W-:Y:S02]  /*13c40*/  ISETP.LT.OR P0, PT, R2, 0x42, P0 ;  /* 0x000000420200780c */ /* 0x000fe40000701670 */
[----:B------:R-:W-:Y:S02]  /*13c50*/  FMNMX.FTZ R4, R199, R4, !PT ;  /* 0x00000004c7047209 */ /* 0x000fe40007810000 */
[----:B------:R-:W-:Y:S01]  /*13c60*/  FMNMX.FTZ R5, R10, R134, !PT ;  /* 0x000000860a057209 */ /* 0x000fe20007810000 */
[----:B------:R-:W2:Y:S01]  /*13c70*/  SHFL.BFLY PT, R129, R3, 0x2, 0x1f ;  /* 0x0c401f0003817f89 */ /* 0x000ea200000e0000 */
[----:B------:R-:W-:Y:S02]  /*13c80*/  FMNMX.FTZ R4, R200, R4, !PT ;  /* 0x00000004c8047209 */ /* 0x000fe40007810000 */
[----:B------:R-:W-:Y:S02]  /*13c90*/  FSEL R172, R75, -INF , !P0 ;  /* 0xff8000004bac7808 */ /* 0x000fe40004000000 */
[----:B------:R-:W-:Y:S02]  /*13ca0*/  FMNMX.FTZ R4, R208, R4, !PT ;  /* 0x00000004d0047209 */ /* 0x000fe40007810000 */
[----:B------:R-:W-:Y:S02]  /*13cb0*/  ISETP.GT.AND P0, PT, R0, 0x48, !P2 ;  /* 0x000000480000780c */ /* 0x000fe40005704270 */
        /* <DEDUP_REMOVED lines=9> */
[----:B--2---:R-:W-:Y:S02]  /*13d50*/  FMNMX.FTZ R129, R3, R129, !PT ;  /* 0x0000008103817209 */ /* 0x004fe40007810000 */
[----:B------:R-:W-:Y:S02]  /*13d60*/  FSEL R43, R43, RZ, P2 ;  /* 0x000000ff2b2b7208 */ /* 0x000fe40001000000 */
[----:B------:R-:W-:Y:S01]  /*13d70*/  FMNMX.FTZ R3, R239, R4, !PT ;  /* 0x00000004ef037209 */ /* 0x000fe20007810000 */
[----:B------:R-:W1:Y:S01]  /*13d80*/  SHFL.BFLY PT, R6, R129, 0x1, 0x1f ;  /* 0x0c201f0081067f89 */ /* 0x000e6200000e0000 */
[----:B------:R-:W-:Y:S01]  /*13d90*/  FMNMX.FTZ R5, R57, R5, !PT ;  /* 0x0000000539057209 */ /* 0x000fe20007810000 */
[--C-:B------:R-:W-:Y:S01]  /*13da0*/  FFMA.FTZ R4, R52, c[0x0][0x2d0], -R43.reuse ;  /* 0x0000b40034047a23 */ /* 0x100fe2000001082b */
[----:B------:R-:W-:Y:S01]  /*13db0*/  ISETP.NE.AND P1, PT, R16, RZ, PT ;  /* 0x000000ff1000720c */ /* 0x000fe20003f25270 */
[--C-:B------:R-:W-:Y:S01]  /*13dc0*/  FFMA.FTZ R16, R188, c[0x0][0x2d0], -R43.reuse ;  /* 0x0000b400bc107a23 */ /* 0x100fe2000001082b */
[----:B------:R-:W-:Y:S01]  /*13dd0*/  FMNMX.FTZ R5, R60, R5, !PT ;  /* 0x000000053c057209 */ /* 0x000fe20007810000 */
[----:B------:R2:W3:Y:S01]  /*13de0*/  MUFU.EX2 R24, R4 ;  /* 0x0000000400187308 */ /* 0x0004e20000000800 */
[----:B------:R-:W-:Y:S02]  /*13df0*/  FMNMX.FTZ R3, R241, R3, !PT ;  /* 0x00000003f1037209 */ /* 0x000fe40007810000 */
[----:B------:R-:W-:Y:S02]  /*13e00*/  FMNMX.FTZ R5, R61, R5, !PT ;  /* 0x000000053d057209 */ /* 0x000fe40007810000 */
[----:B------:R-:W-:Y:S02]  /*13e10*/  FMNMX.FTZ R3, R243, R3, !PT ;  /* 0x00000003f3037209 */ /* 0x000fe40007810000 */
[----:B------:R-:W-:Y:S02]  /*13e20*/  FMNMX.FTZ R5, R71, R5, !PT ;  /* 0x0000000547057209 */ /* 0x000fe40007810000 */
[----:B------:R-:W-:Y:S01]  /*13e30*/  FMNMX.FTZ R3, R244, R3, !PT ;  /* 0x00000003f4037209 */ /* 0x000fe20007810000 */
[----:B------:R-:W-:Y:S01]  /*13e40*/  MUFU.EX2 R63, R16 ;  /* 0x00000010003f7308 */ /* 0x000fe20000000800 */
[----:B------:R-:W-:Y:S02]  /*13e50*/  FMNMX.FTZ R5, R72, R5, !PT ;  /* 0x0000000548057209 */ /* 0x000fe40007810000 */
[----:B------:R-:W-:Y:S01]  /*13e60*/  ISETP.LT.OR P0, PT, R2, 0x49, P0 ;  /* 0x000000490200780c */ /* 0x000fe20000701670 */
[----:B------:R-:W4:Y:S01]  /*13e70*/  SHFL.BFLY PT, R7, R3, 0x2, 0x1f ;  /* 0x0c401f0003077f89 */ /* 0x000f2200000e0000 */
[----:B------:R-:W-:Y:S02]  /*13e80*/  FMNMX.FTZ R5, R73, R5, !PT ;  /* 0x0000000549057209 */ /* 0x000fe40007810000 */
[----:B------:R-:W-:Y:S02]  /*13e90*/  FSEL R78, R78, -INF , !P0 ;  /* 0xff8000004e4e7808 */ /* 0x000fe40004000000 */
[----:B-1----:R-:W-:Y:S02]  /*13ea0*/  FMNMX.FTZ R129, R129, R6, !PT ;  /* 0x0000000681817209 */ /* 0x002fe40007810000 */
[----:B------:R-:W-:Y:S02]  /*13eb0*/  ISETP.GT.AND P0, PT, R0, 0x49, !P1 ;  /* 0x000000490000780c */ /* 0x000fe40004f04270 */
[C---:B------:R-:W-:Y:S01]  /*13ec0*/  FSETP.NEU.FTZ.AND P1, PT, R129.reuse, -INF , PT ;  /* 0xff8000008100780b */ /* 0x040fe20003f3d000 */
[----:B------:R-:W-:Y:S01]  /*13ed0*/  FMUL.FTZ R64, R129, c[0x0][0x2d0] ;  /* 0x0000b40081407a20 */ /* 0x000fe20000410000 */
[----:B--2---:R-:W-:Y:S01]  /*13ee0*/  FMNMX.FTZ R4, R76, R5, !PT ;  /* 0x000000054c047209 */ /* 0x004fe20007810000 */
[--C-:B------:R-:W-:Y:S01]  /*13ef0*/  FFMA.FTZ R5, R183, c[0x0][0x2d0], -R43.reuse ;  /* 0x0000b400b7057a23 */ /* 0x100fe2000001082b */
[----:B------:R-:W-:Y:S02]  /*13f00*/  ISETP.LT.OR P0, PT, R2, 0x4a, P0 ;  /* 0x0000004a0200780c */ /* 0x000fe40000701670 */
[----:B------:R-:W-:Y:S01]  /*13f10*/  FSEL R64, R64, RZ, P1 ;  /* 0x000000ff40407208 */ /* 0x000fe20000800000 */
[----:B------:R1:W2:Y:S01]  /*13f20*/  MUFU.EX2 R56, R5 ;  /* 0x0000000500387308 */ /* 0x0002a20000000800 */
[----:B------:R-:W-:Y:S02]  /*13f30*/  FMNMX.FTZ R4, R77, R4, !PT ;  /* 0x000000044d047209 */ /* 0x000fe40007810000 */
[----:B------:R-:W-:Y:S01]  /*13f40*/  FSEL R79, R79, -INF , !P0 ;  /* 0xff8000004f4f7808 */ /* 0x000fe20004000000 */
[--C-:B------:R-:W-:Y:S01]  /*13f50*/  FFMA.FTZ R28, R84, c[0x0][0x2d0], -R64.reuse ;  /* 0x0000b400541c7a23 */ /* 0x100fe20000010840 */
[----:B------:R-:W-:Y:S02]  /*13f60*/  ISETP.NE.AND P0, PT, R48, RZ, PT ;  /* 0x000000ff3000720c */ /* 0x000fe40003f05270 */
[----:B------:R-:W-:Y:S01]  /*13f70*/  ISETP.NE.AND P4, PT, R37, RZ, PT ;  /* 0x000000ff2500720c */ /* 0x000fe20003f85270 */
[----:B------:R-:W-:Y:S01]  /*13f80*/  LDSM.16.MT88.4 R48, [R214+0x100] ;  /* 0x00010000d630783b */ /* 0x000fe20000004200 */
[----:B----4-:R-:W-:Y:S02]  /*13f90*/  FMNMX.FTZ R3, R3, R7, !PT ;  /* 0x0000000703037209 */ /* 0x010fe40007810000 */
[C---:B------:R-:W-:Y:S02]  /*13fa0*/  ISETP.GT.AND P0, PT, R0.reuse, 0x51, !P0 ;  /* 0x000000510000780c */ /* 0x040fe40004704270 */
[----:B------:R-:W-:Y:S02]  /*13fb0*/  ISETP.GT.AND P4, PT, R0, 0x59, !P4 ;  /* 0x000000590000780c */ /* 0x000fe40006784270 */
[----:B------:R-:W-:Y:S01]  /*13fc0*/  ISETP.LT.OR P0, PT, R2, 0x52, P0 ;  /* 0x000000520200780c */ /* 0x000fe20000701670 */
[----:B------:R-:W4:Y:S01]  /*13fd0*/  SHFL.BFLY PT, R128, R3, 0x1, 0x1f ;  /* 0x0c201f0003807f89 */ /* 0x000f2200000e0000 */
[----:B------:R-:W-:Y:S02]  /*13fe0*/  ISETP.GT.AND P3, PT, R0, 0x50, !P3 ;  /* 0x000000500000780c */ /* 0x000fe40005f64270 */
[----:B------:R-:W-:Y:S02]  /*13ff0*/  FSEL R91, R91, -INF , !P0 ;  /* 0xff8000005b5b7808 */ /* 0x000fe40004000000 */
[----:B------:R-:W-:Y:S02]  /*14000*/  ISETP.LT.OR P0, PT, R2, 0x5a, P4 ;  /* 0x0000005a0200780c */ /* 0x000fe40002701670 */
[----:B------:R-:W-:Y:S02]  /*14010*/  ISETP.GT.AND P5, PT, R0, 0x58, !P5 ;  /* 0x000000580000780c */ /* 0x000fe40006fa4270 */
[----:B-1----:R-:W-:Y:S01]  /*14020*/  FMNMX.FTZ R5, R88, R4, !PT ;  /* 0x0000000458057209 */ /* 0x002fe20007810000 */
[--C-:B------:R-:W-:Y:S01]  /*14030*/  FFMA.FTZ R4, R184, c[0x0][0x2d0], -R43.reuse ;  /* 0x0000b400b8047a23 */ /* 0x100fe2000001082b */
[----:B------:R-:W-:Y:S02]  /*14040*/  FSEL R42, R95, -INF , !P0 ;  /* 0xff8000005f2a7808 */ /* 0x000fe40004000000 */
[----:B---3--:R-:W-:Y:S01]  /*14050*/  MOV R95, R24 ;  /* 0x00000018005f7202 */ /* 0x008fe20000000f00 */
[----:B------:R1:W-:Y:S01]  /*14060*/  MUFU.EX2 R174, R4 ;  /* 0x0000000400ae7308 */ /* 0x0003e20000000800 */
[----:B------:R-:W-:Y:S01]  /*14070*/  FMNMX.FTZ R5, R89, R5, !PT ;  /* 0x0000000559057209 */ /* 0x000fe20007810000 */
[--C-:B------:R-:W-:Y:S01]  /*14080*/  FFMA.FTZ R24, R81, c[0x0][0x2d0], -R64.reuse ;  /* 0x0000b40051187a23 */ /* 0x100fe20000010840 */
[----:B------:R-:W-:Y:S02]  /*14090*/  ISETP.LT.OR P3, PT, R2, 0x51, P3 ;  /* 0x000000510200780c */ /* 0x000fe40001f61670 */
[----:B------:R-:W-:Y:S02]  /*140a0*/  FMNMX.FTZ R5, R92, R5, !PT ;  /* 0x000000055c057209 */ /* 0x000fe40007810000 */
[----:B------:R-:W-:Y:S02]  /*140b0*/  FSEL R90, R90, -INF , !P3 ;  /* 0xff8000005a5a7808 */ /* 0x000fe40005800000 */
[----:B------:R-:W-:Y:S01]  /*140c0*/  FMNMX.FTZ R5, R93, R5, !PT ;  /* 0x000000055d057209 */ /* 0x000fe20007810000 */
[----:B------:R-:W-:Y:S01]  /*140d0*/  MUFU.EX2 R30, R24 ;  /* 0x00000018001e7308 */ /* 0x000fe20000000800 */
[----:B----4-:R-:W-:Y:S01]  /*140e0*/  FMNMX.FTZ R128, R3, R128, !PT ;  /* 0x0000008003807209 */ /* 0x010fe20007810000 */
[--C-:B------:R-:W-:Y:S01]  /*140f0*/  FFMA.FTZ R3, R68, c[0x0][0x2d0], -R64.reuse ;  /* 0x0000b40044037a23 */ /* 0x100fe20000010840 */
[----:B--2---:R-:W-:Y:S02]  /*14100*/  F2FP.PACK_AB R44, R56, R95 ;  /* 0x0000005f382c723e */ /* 0x004fe400000000ff */
[C---:B------:R-:W-:Y:S01]  /*14110*/  FSETP.NEU.FTZ.AND P0, PT, R128.reuse, -INF , PT ;  /* 0xff8000008000780b */ /* 0x040fe20003f1d000 */
[----:B------:R-:W-:Y:S01]  /*14120*/  FMUL.FTZ R65, R128, c[0x0][0x2d0] ;  /* 0x0000b40080417a20 */ /* 0x000fe20000410000 */
[----:B------:R-:W-:Y:S01]  /*14130*/  ISETP.LT.OR P3, PT, R2, 0x59, P5 ;  /* 0x000000590200780c */ /* 0x000fe20002f61670 */
[--C-:B------:R-:W-:Y:S01]  /*14140*/  FFMA.FTZ R2, R53, c[0x0][0x2d0], -R64.reuse ;  /* 0x0000b40035027a23 */ /* 0x100fe20000010840 */
[----:B------:R-:W-:Y:S01]  /*14150*/  FMNMX.FTZ R5, R135, R5, !PT ;  /* 0x0000000587057209 */ /* 0x000fe20007810000 */
[----:B------:R2:W3:Y:S01]  /*14160*/  MUFU.EX2 R6, R3 ;  /* 0x0000000300067308 */ /* 0x0004e20000000800 */
[----:B------:R-:W-:Y:S02]  /*14170*/  FSEL R65, R65, RZ, P0 ;  /* 0x000000ff41417208 */ /* 0x000fe40000000000 */
[----:B------:R-:W-:Y:S01]  /*14180*/  FMNMX.FTZ R5, R172, R5, !PT ;  /* 0x00000005ac057209 */ /* 0x000fe20007810000 */
[----:B-1----:R-:W-:Y:S01]  /*14190*/  FFMA.FTZ R4, R185, c[0x0][0x2d0], -R43 ;  /* 0x0000b400b9047a23 */ /* 0x002fe2000001082b */
[----:B------:R-:W-:Y:S05]  /*141a0*/  FSEL R94, R94, -INF , !P3 ;  /* 0xff8000005e5e7808 */ /* 0x000fea0005800000 */
[----:B------:R1:W4:Y:S10]  /*141b0*/  MUFU.EX2 R23, R4 ;  /* 0x0000000400177308 */ /* 0x0003340000000800 */
[----:B------:R-:W5:Y:S01]  /*141c0*/  MUFU.EX2 R58, R2 ;  /* 0x00000002003a7308 */ /* 0x000f620000000800 */
[----:B--2---:R-:W-:Y:S02]  /*141d0*/  FFMA.FTZ R3, R8, c[0x0][0x2d0], -R65 ;  /* 0x0000b40008037a23 */ /* 0x004fe40000010841 */
[----:B------:R-:W-:Y:S02]  /*141e0*/  FFMA.FTZ R8, R69, c[0x0][0x2d0], -R64 ;  /* 0x0000b40045087a23 */ /* 0x000fe40000010840 */
[----:B---3--:R-:W-:Y:S05]  /*141f0*/  IMAD.MOV.U32 R69, RZ, RZ, R6 ;  /* 0x000000ffff457224 */ /* 0x008fea00078e0006 */
[----:B------:R-:W-:Y:S01]  /*14200*/  MUFU.EX2 R62, R8 ;  /* 0x00000008003e7308 */ /* 0x000fe20000000800 */
[--C-:B-1----:R-:W-:Y:S02]  /*14210*/  FFMA.FTZ R4, R18, c[0x0][0x2d0], -R64.reuse ;  /* 0x0000b40012047a23 */ /* 0x102fe40000010840 */
[----:B----4-:R-:W-:Y:S07]  /*14220*/  IMAD.MOV.U32 R68, RZ, RZ, R23 ;  /* 0x000000ffff447224 */ /* 0x010fee00078e0017 */
[----:B------:R1:W-:Y:S01]  /*14230*/  MUFU.EX2 R22, R4 ;  /* 0x0000000400167308 */ /* 0x0003e20000000800 */
[----:B------:R-:W-:Y:S02]  /*14240*/  F2FP.PACK_AB R46, R68, R174 ;  /* 0x000000ae442e723e */ /* 0x000fe400000000ff */
[----:B-----5:R-:W-:Y:S02]  /*14250*/  F2FP.PACK_AB R47, R69, R58 ;  /* 0x0000003a452f723e */ /* 0x020fe400000000ff */
[----:B-1----:R-:W-:Y:S05]  /*14260*/  FMNMX.FTZ R4, R78, R5, !PT ;  /* 0x000000054e047209 */ /* 0x002fea0007810000 */
[----:B------:R1:W2:Y:S01]  /*14270*/  MUFU.EX2 R5, R3 ;  /* 0x0000000300057308 */ /* 0x0002a20000000800 */
[----:B------:R-:W-:Y:S01]  /*14280*/  FMNMX.FTZ R0, R79, R4, !PT ;  /* 0x000000044f007209 */ /* 0x000fe20007810000 */
[----:B------:R-:W-:Y:S03]  /*14290*/  FFMA.FTZ R4, R19, c[0x0][0x2d0], -R64 ;  /* 0x0000b40013047a23 */ /* 0x000fe60000010840 */
[----:B------:R-:W-:Y:S05]  /*142a0*/  FMNMX.FTZ R0, R90, R0, !PT ;  /* 0x000000005a007209 */ /* 0x000fea0007810000 */
[----:B------:R3:W-:Y:S01]  /*142b0*/  MUFU.EX2 R173, R4 ;  /* 0x0000000400ad7308 */ /* 0x0007e20000000800 */
[----:B------:R-:W-:Y:S04]  /*142c0*/  FMNMX.FTZ R0, R91, R0, !PT ;  /* 0x000000005b007209 */ /* 0x000fe80007810000 */
[----:B------:R-:W-:Y:S04]  /*142d0*/  FMNMX.FTZ R0, R94, R0, !PT ;  /* 0x000000005e007209 */ /* 0x000fe80007810000 */
[----:B------:R-:W-:Y:S01]  /*142e0*/  FMNMX.FTZ R0, R42, R0, !PT ;  /* 0x000000002a007209 */ /* 0x000fe20007810000 */
[--C-:B-1----:R-:W-:Y:S04]  /*142f0*/  FFMA.FTZ R3, R9, c[0x0][0x2d0], -R65.reuse ;  /* 0x0000b40009037a23 */ /* 0x102fe80000010841 */
[----:B------:R-:W1:Y:S01]  /*14300*/  SHFL.BFLY PT, R2, R0, 0x2, 0x1f ;  /* 0x0c401f0000027f89 */ /* 0x000e6200000e0000 */
[----:B------:R4:W5:Y:S01]  /*14310*/  MUFU.EX2 R52, R3 ;  /* 0x0000000300347308 */ /* 0x0009620000000800 */
[--C-:B---3--:R-:W-:Y:S09]  /*14320*/  FFMA.FTZ R4, R13, c[0x0][0x2d0], -R65.reuse ;  /* 0x0000b4000d047a23 */ /* 0x108ff20000010841 */
[----:B------:R-:W-:Y:S01]  /*14330*/  MUFU.EX2 R7, R4 ;  /* 0x0000000400077308 */ /* 0x000fe20000000800 */
[----:B----4-:R-:W-:Y:S09]  /*14340*/  FFMA.FTZ R3, R12, c[0x0][0x2d0], -R65 ;  /* 0x0000b4000c037a23 */ /* 0x010ff20000010841 */
[----:B------:R1:W-:Y:S02]  /*14350*/  MUFU.EX2 R53, R3 ;  /* 0x0000000300357308 */ /* 0x0003e40000000800 */
[----:B-1----:R-:W-:Y:S01]  /*14360*/  FMNMX.FTZ R3, R0, R2, !PT ;  /* 0x0000000200037209 */ /* 0x002fe20007810000 */
[----:B------:R-:W-:Y:S01]  /*14370*/  FFMA.FTZ R2, R186, c[0x0][0x2d0], -R43 ;  /* 0x0000b400ba027a23 */ /* 0x000fe2000001082b */
[----:B------:R-:W-:Y:S06]  /*14380*/  FSEL R0, R130, RZ, P2 ;  /* 0x000000ff82007208 */ /* 0x000fec0001000000 */
[----:B------:R1:W-:Y:S01]  /*14390*/  MUFU.EX2 R59, R2 ;  /* 0x00000002003b7308 */ /* 0x0003e20000000800 */
[----:B------:R-:W3:Y:S01]  /*143a0*/  SHFL.BFLY PT, R4, R3, 0x1, 0x1f ;  /* 0x0c201f0003047f89 */ /* 0x000ee200000e0000 */
[----:B------:R-:W-:Y:S01]  /*143b0*/  FADD.FTZ R0, -R0, R131 ;  /* 0x0000008300007221 */ /* 0x000fe20000010100 */
[----:B--2---:R-:W-:Y:S03]  /*143c0*/  MOV R131, R5 ;  /* 0x0000000500837202 */ /* 0x004fe60000000f00 */
[----:B------:R-:W-:Y:S01]  /*143d0*/  FMUL.FTZ R0, R0, c[0x0][0x2d0] ;  /* 0x0000b40000007a20 */ /* 0x000fe20000410000 */
[----:B-----5:R-:W-:Y:S03]  /*143e0*/  F2FP.PACK_AB R36, R52, R131 ;  /* 0x000000833424723e */ /* 0x020fe600000000ff */
[----:B------:R2:W4:Y:S01]  /*143f0*/  MUFU.EX2 R41, R0 ;  /* 0x0000000000297308 */ /* 0x0005220000000800 */
[----:B-1----:R-:W-:Y:S02]  /*14400*/  FSEL R2, R129, RZ, P1 ;  /* 0x000000ff81027208 */ /* 0x002fe40000800000 */
[----:B---3--:R-:W-:Y:S03]  /*14410*/  FMNMX.FTZ R3, R3, R4, !PT ;  /* 0x0000000403037209 */ /* 0x008fe60007810000 */
[----:B------:R-:W-:Y:S02]  /*14420*/  FADD.FTZ R2, -R2, R132 ;  /* 0x0000008402027221 */ /* 0x000fe40000010100 */
[C---:B------:R-:W-:Y:S02]  /*14430*/  FMUL.FTZ R66, R3.reuse, c[0x0][0x2d0] ;  /* 0x0000b40003427a20 */ /* 0x040fe40000410000 */
[----:B------:R-:W-:Y:S01]  /*14440*/  FMUL.FTZ R2, R2, c[0x0][0x2d0] ;  /* 0x0000b40002027a20 */ /* 0x000fe20000410000 */
[----:B--2---:R-:W-:Y:S01]  /*14450*/  FSEL R0, R128, RZ, P0 ;  /* 0x000000ff80007208 */ /* 0x004fe20000000000 */
[----:B------:R-:W-:Y:S01]  /*14460*/  IMAD.MOV.U32 R132, RZ, RZ, R22 ;  /* 0x000000ffff847224 */ /* 0x000fe200078e0016 */
[----:B------:R-:W-:Y:S01]  /*14470*/  FSETP.NEU.FTZ.AND P0, PT, R3, -INF , PT ;  /* 0xff8000000300780b */ /* 0x000fe20003f1d000 */
[----:B------:R-:W1:Y:S01]  /*14480*/  MUFU.EX2 R40, R2 ;  /* 0x0000000200287308 */ /* 0x000e620000000800 */
[----:B------:R-:W2:Y:S01]  /*14490*/  LDSM.16.MT88.4 R20, [R213+0x100] ;  /* 0x00010000d514783b */ /* 0x000ea20000004200 */
[----:B------:R-:W-:Y:S01]  /*144a0*/  FADD.FTZ R0, -R0, R133 ;  /* 0x0000008500007221 */ /* 0x000fe20000010100 */
[----:B------:R-:W-:Y:S01]  /*144b0*/  FSEL R66, R66, RZ, P0 ;  /* 0x000000ff42427208 */ /* 0x000fe20000000000 */
[----:B----4-:R-:W-:Y:S01]  /*144c0*/  FMUL.FTZ R16, R41, R148 ;  /* 0x0000009429107220 */ /* 0x010fe20000410000 */
[----:B------:R-:W-:Y:S01]  /*144d0*/  F2FP.PACK_AB R45, R173, R132 ;  /* 0x00000084ad2d723e */ /* 0x000fe200000000ff */
[----:B------:R-:W-:Y:S02]  /*144e0*/  FMUL.FTZ R0, R0, c[0x0][0x2d0] ;  /* 0x0000b40000007a20 */ /* 0x000fe40000410000 */
[C---:B------:R-:W-:Y:S02]  /*144f0*/  FMUL.FTZ R17, R41.reuse, R149 ;  /* 0x0000009529117220 */ /* 0x040fe40000410000 */
[----:B------:R3:W4:Y:S01]  /*14500*/  MUFU.EX2 R2, R0 ;  /* 0x0000000000027308 */ /* 0x0007220000000800 */
[--C-:B------:R-:W-:Y:S02]  /*14510*/  FFMA.FTZ R4, R14, c[0x0][0x2d0], -R66.reuse ;  /* 0x0000b4000e047a23 */ /* 0x100fe40000010842 */
[C---:B------:R-:W-:Y:S02]  /*14520*/  FMUL.FTZ R112, R41.reuse, R112 ;  /* 0x0000007029707220 */ /* 0x040fe40000410000 */
[C---:B------:R-:W-:Y:S02]  /*14530*/  FMUL.FTZ R113, R41.reuse, R113 ;  /* 0x0000007129717220 */ /* 0x040fe40000410000 */
[C---:B------:R-:W-:Y:S02]  /*14540*/  FMUL.FTZ R100, R41.reuse, R100 ;  /* 0x0000006429647220 */ /* 0x040fe40000410000 */
[C---:B------:R-:W-:Y:S01]  /*14550*/  FMUL.FTZ R101, R41.reuse, R101 ;  /* 0x0000006529657220 */ /* 0x040fe20000410000 */
[----:B------:R5:W-:Y:S01]  /*14560*/  MUFU.EX2 R5, R4 ;  /* 0x0000000400057308 */ /* 0x000be20000000800 */
[C---:B------:R-:W-:Y:S02]  /*14570*/  FMUL.FTZ R116, R41.reuse, R116 ;  /* 0x0000007429747220 */ /* 0x040fe40000410000 */
[----:B------:R-:W-:Y:S02]  /*14580*/  FMUL.FTZ R117, R41, R117 ;  /* 0x0000007529757220 */ /* 0x000fe40000410000 */
[C---:B-1----:R-:W-:Y:S02]  /*14590*/  FMUL.FTZ R6, R40.reuse, R138 ;  /* 0x0000008a28067220 */ /* 0x042fe40000410000 */
[C---:B------:R-:W-:Y:S02]  /*145a0*/  FMUL.FTZ R18, R40.reuse, R150 ;  /* 0x0000009628127220 */ /* 0x040fe40000410000 */
[C---:B------:R-:W-:Y:S02]  /*145b0*/  FMUL.FTZ R19, R40.reuse, R151 ;  /* 0x0000009728137220 */ /* 0x040fe40000410000 */
[C---:B------:R-:W-:Y:S01]  /*145c0*/  FMUL.FTZ R102, R40.reuse, R102 ;  /* 0x0000006628667220 */ /* 0x040fe20000410000 */
[----:B------:R-:W-:Y:S01]  /*145d0*/  LDSM.16.MT88.4 R148, [R213+0x2900] ;  /* 0x00290000d594783b */ /* 0x000fe20000004200 */
[----:B------:R-:W-:Y:S02]  /*145e0*/  FMUL.FTZ R103, R40, R103 ;  /* 0x0000006728677220 */ /* 0x000fe40000410000 */
[--C-:B---3--:R-:W-:Y:S02]  /*145f0*/  FFMA.FTZ R0, R10, c[0x0][0x2d0], -R66.reuse ;  /* 0x0000b4000a007a23 */ /* 0x108fe40000010842 */
[C---:B----4-:R-:W-:Y:S02]  /*14600*/  FMUL.FTZ R25, R2.reuse, R157 ;  /* 0x0000009d02197220 */ /* 0x050fe40000410000 */
[----:B------:R1:W-:Y:S01]  /*14610*/  MUFU.EX2 R75, R0 ;  /* 0x00000000004b7308 */ /* 0x0003e20000000800 */
[C---:B------:R-:W-:Y:S02]  /*14620*/  FMUL.FTZ R8, R2.reuse, R140 ;  /* 0x0000008c02087220 */ /* 0x040fe40000410000 */
[C---:B------:R-:W-:Y:S01]  /*14630*/  FMUL.FTZ R13, R2.reuse, R145 ;  /* 0x00000091020d7220 */ /* 0x040fe20000410000 */
[----:B------:R-:W-:Y:S01]  /*14640*/  MOV R145, R95 ;  /* 0x0000005f00917202 */ /* 0x000fe20000000f00 */
[----:B-----5:R-:W-:Y:S02]  /*14650*/  FFMA.FTZ R4, R15, c[0x0][0x2d0], -R66 ;  /* 0x0000b4000f047a23 */ /* 0x020fe40000010842 */
[----:B------:R-:W-:Y:S02]  /*14660*/  IMAD.MOV.U32 R157, RZ, RZ, R62 ;  /* 0x000000ffff9d7224 */ /* 0x000fe400078e003e */
[C---:B------:R-:W-:Y:S01]  /*14670*/  FMUL.FTZ R104, R2.reuse, R104 ;  /* 0x0000006802687220 */ /* 0x040fe20000410000 */
[----:B------:R3:W-:Y:S01]  /*14680*/  MUFU.EX2 R12, R4 ;  /* 0x00000004000c7308 */ /* 0x0007e20000000800 */
[C---:B------:R-:W-:Y:S02]  /*14690*/  FMUL.FTZ R24, R2.reuse, R156 ;  /* 0x0000009c02187220 */ /* 0x040fe40000410000 */
[C---:B------:R-:W-:Y:S02]  /*146a0*/  FMUL.FTZ R29, R2.reuse, R161 ;  /* 0x000000a1021d7220 */ /* 0x040fe40000410000 */
[----:B------:R-:W-:Y:S02]  /*146b0*/  IMAD.MOV.U32 R161, RZ, RZ, R30 ;  /* 0x000000ffffa17224 */ /* 0x000fe400078e001e */
[C---:B------:R-:W-:Y:S02]  /*146c0*/  FMUL.FTZ R105, R2.reuse, R105 ;  /* 0x0000006902697220 */ /* 0x040fe40000410000 */
[C---:B------:R-:W-:Y:S02]  /*146d0*/  FMUL.FTZ R108, R2.reuse, R108 ;  /* 0x0000006c026c7220 */ /* 0x040fe40000410000 */
[----:B------:R-:W-:Y:S02]  /*146e0*/  FMUL.FTZ R109, R2, R109 ;  /* 0x0000006d026d7220 */ /* 0x000fe40000410000 */
[C---:B------:R-:W-:Y:S02]  /*146f0*/  FMUL.FTZ R114, R40.reuse, R114 ;  /* 0x0000007228727220 */ /* 0x040fe40000410000 */
[----:B-1----:R-:W-:Y:S02]  /*14700*/  FFMA.FTZ R0, R11, c[0x0][0x2d0], -R66 ;  /* 0x0000b4000b007a23 */ /* 0x002fe40000010842 */
[C---:B------:R-:W-:Y:S02]  /*14710*/  FMUL.FTZ R115, R40.reuse, R115 ;  /* 0x0000007328737220 */ /* 0x040fe40000410000 */
[----:B------:R1:W4:Y:S01]  /*14720*/  MUFU.EX2 R9, R0 ;  /* 0x0000000000097308 */ /* 0x0003220000000800 */
[C---:B------:R-:W-:Y:S02]  /*14730*/  FMUL.FTZ R118, R40.reuse, R118 ;  /* 0x0000007628767220 */ /* 0x040fe40000410000 */
[----:B------:R-:W-:Y:S02]  /*14740*/  FMUL.FTZ R119, R40, R119 ;  /* 0x0000007728777220 */ /* 0x000fe40000410000 */
[--C-:B---3--:R-:W-:Y:S02]  /*14750*/  FFMA.FTZ R4, R187, c[0x0][0x2d0], -R43.reuse ;  /* 0x0000b400bb047a23 */ /* 0x108fe4000001082b */
[C---:B------:R-:W-:Y:S02]  /*14760*/  FMUL.FTZ R120, R2.reuse, R120 ;  /* 0x0000007802787220 */ /* 0x040fe40000410000 */
[C---:B------:R-:W-:Y:S01]  /*14770*/  FMUL.FTZ R121, R2.reuse, R121 ;  /* 0x0000007902797220 */ /* 0x040fe20000410000 */
[----:B------:R3:W5:Y:S01]  /*14780*/  MUFU.EX2 R31, R4 ;  /* 0x00000004001f7308 */ /* 0x0007620000000800 */
[C---:B------:R-:W-:Y:S02]  /*14790*/  FMUL.FTZ R124, R2.reuse, R124 ;  /* 0x0000007c027c7220 */ /* 0x040fe40000410000 */
[C---:B------:R-:W-:Y:S01]  /*147a0*/  FMUL.FTZ R125, R2.reuse, R125 ;  /* 0x0000007d027d7220 */ /* 0x040fe20000410000 */
[----:B-1----:R-:W-:Y:S02]  /*147b0*/  FSEL R0, R3, RZ, P0 ;  /* 0x000000ff03007208 */ /* 0x002fe40000000000 */
[----:B----4-:R-:W-:Y:S01]  /*147c0*/  MOV R140, R9 ;  /* 0x00000009008c7202 */ /* 0x010fe20000000f00 */
[----:B------:R-:W-:Y:S01]  /*147d0*/  FMUL.FTZ R9, R2, R141 ;  /* 0x0000008d02097220 */ /* 0x000fe20000410000 */
[----:B------:R-:W-:Y:S01]  /*147e0*/  ISETP.GT.AND P0, PT, R229, UR8, PT ;  /* 0x00000008e5007c0c */ /* 0x000fe2000bf04270 */
[----:B------:R-:W-:Y:S01]  /*147f0*/  FADD.FTZ R0, -R0, R134 ;  /* 0x0000008600007221 */ /* 0x000fe20000010100 */
[----:B------:R-:W-:Y:S01]  /*14800*/  MOV R134, R7 ;  /* 0x0000000700867202 */ /* 0x000fe20000000f00 */
[----:B------:R-:W-:Y:S01]  /*14810*/  FMUL.FTZ R7, R40, R139 ;  /* 0x0000008b28077220 */ /* 0x000fe20000410000 */
[----:B------:R-:W-:Y:S01]  /*14820*/  F2FP.PACK_AB R37, R140, R75 ;  /* 0x0000004b8c25723e */ /* 0x000fe200000000ff */
[----:B------:R-:W-:Y:S01]  /*14830*/  FMUL.FTZ R0, R0, c[0x0][0x2d0] ;  /* 0x0000b40000007a20 */ /* 0x000fe20000410000 */
[----:B------:R-:W-:Y:S01]  /*14840*/  F2FP.PACK_AB R38, R134, R53 ;  /* 0x000000358626723e */ /* 0x000fe200000000ff */
[----:B------:R-:W-:Y:S02]  /*14850*/  IMAD.MOV.U32 R139, RZ, RZ, R12 ;  /* 0x000000ffff8b7224 */ /* 0x000fe400078e000c */
[----:B------:R-:W-:Y:S02]  /*14860*/  FFMA.FTZ R12, R80, c[0x0][0x2d0], -R64 ;  /* 0x0000b400500c7a23 */ /* 0x000fe40000010840 */
[----:B------:R-:W1:Y:S01]  /*14870*/  MUFU.EX2 R0, R0 ;  /* 0x0000000000007308 */ /* 0x000e620000000800 */
[C---:B---3--:R-:W-:Y:S01]  /*14880*/  FMUL.FTZ R4, R41.reuse, R136 ;  /* 0x0000008829047220 */ /* 0x048fe20000410000 */
[----:B------:R-:W-:Y:S01]  /*14890*/  MOV R136, R5 ;  /* 0x0000000500887202 */ /* 0x000fe20000000f00 */
[----:B------:R-:W-:Y:S01]  /*148a0*/  FMUL.FTZ R5, R41, R137 ;  /* 0x0000008929057220 */ /* 0x000fe20000410000 */
[----:B-----5:R-:W-:Y:S02]  /*148b0*/  MOV R137, R31 ;  /* 0x0000001f00897202 */ /* 0x020fe40000000f00 */
[----:B------:R-:W-:Y:S04]  /*148c0*/  F2FP.PACK_AB R39, R139, R136 ;  /* 0x000000888b27723e */ /* 0x000fe800000000ff */
[-C--:B--2---:R-:W-:Y:S01]  /*148d0*/  HMMA.16816.F32 R4, R44, R20.reuse, R4 ;  /* 0x000000142c04723c */ /* 0x084fe20000001804 */
[----:B------:R2:W-:Y:S04]  /*148e0*/  MUFU.EX2 R138, R12 ;  /* 0x0000000c008a7308 */ /* 0x0005e80000000800 */
[C---:B-1----:R-:W-:Y:S02]  /*148f0*/  FMUL.FTZ R10, R0.reuse, R142 ;  /* 0x0000008e000a7220 */ /* 0x042fe40000410000 */
[C---:B------:R-:W-:Y:S04]  /*14900*/  FMUL.FTZ R11, R0.reuse, R143 ;  /* 0x0000008f000b7220 */ /* 0x040fe80000410000 */
[----:B------:R1:W-:Y:S01]  /*14910*/  MUFU.EX2 R142, R28 ;  /* 0x0000001c008e7308 */ /* 0x0003e20000000800 */
[C---:B------:R-:W-:Y:S01]  /*14920*/  FMUL.FTZ R26, R0.reuse, R158 ;  /* 0x0000009e001a7220 */ /* 0x040fe20000410000 */
[----:B------:R-:W-:Y:S01]  /*14930*/  MOV R158, R59 ;  /* 0x0000003b009e7202 */ /* 0x000fe20000000f00 */
[C---:B------:R-:W-:Y:S01]  /*14940*/  FMUL.FTZ R30, R0.reuse, R162 ;  /* 0x000000a2001e7220 */ /* 0x040fe20000410000 */
[----:B------:R-:W-:Y:S01]  /*14950*/  MOV R162, R63 ;  /* 0x0000003f00a27202 */ /* 0x000fe20000000f00 */
[----:B------:R-:W-:Y:S01]  /*14960*/  FMUL.FTZ R106, R0, R106 ;  /* 0x0000006a006a7220 */ /* 0x000fe20000410000 */
[C---:B------:R-:W-:Y:S04]  /*14970*/  HMMA.16816.F32 R8, R36.reuse, R20, R8 ;  /* 0x000000142408723c */ /* 0x040fe80000001808 */
[----:B--2---:R-:W-:Y:S02]  /*14980*/  FMUL.FTZ R12, R2, R144 ;  /* 0x00000090020c7220 */ /* 0x004fe40000410000 */
[C---:B------:R-:W-:Y:S02]  /*14990*/  FMUL.FTZ R14, R0.reuse, R146 ;  /* 0x00000092000e7220 */ /* 0x040fe40000410000 */
[----:B------:R-:W-:Y:S04]  /*149a0*/  FFMA.FTZ R20, R189, c[0x0][0x2d0], -R43 ;  /* 0x0000b400bd147a23 */ /* 0x000fe8000001082b */
[----:B------:R2:W-:Y:S01]  /*149b0*/  MUFU.EX2 R141, R20 ;  /* 0x00000014008d7308 */ /* 0x0005e20000000800 */
[C---:B------:R-:W-:Y:S02]  /*149c0*/  FMUL.FTZ R15, R0.reuse, R147 ;  /* 0x00000093000f7220 */ /* 0x040fe40000410000 */
[C---:B------:R-:W-:Y:S01]  /*149d0*/  FMUL.FTZ R21, R41.reuse, R153 ;  /* 0x0000009929157220 */ /* 0x040fe20000410000 */
[----:B------:R-:W-:Y:S01]  /*149e0*/  MOV R153, R58 ;  /* 0x0000003a00997202 */ /* 0x000fe20000000f00 */
[C---:B------:R-:W-:Y:S02]  /*149f0*/  FMUL.FTZ R107, R0.reuse, R107 ;  /* 0x0000006b006b7220 */ /* 0x040fe40000410000 */
[C---:B------:R-:W-:Y:S01]  /*14a00*/  FMUL.FTZ R110, R0.reuse, R110 ;  /* 0x0000006e006e7220 */ /* 0x040fe20000410000 */
[-C--:B------:R-:W-:Y:S03]  /*14a10*/  HMMA.16816.F32 R12, R36, R22.reuse, R12 ;  /* 0x00000016240c723c */ /* 0x080fe6000000180c */
[C---:B------:R-:W-:Y:S02]  /*14a20*/  FMUL.FTZ R111, R0.reuse, R111 ;  /* 0x0000006f006f7220 */ /* 0x040fe40000410000 */
[----:B------:R-:W-:Y:S01]  /*14a30*/  FMUL.FTZ R27, R0, R159 ;  /* 0x0000009f001b7220 */ /* 0x000fe20000410000 */
[----:B------:R-:W-:Y:S01]  /*14a40*/  MOV R159, R140 ;  /* 0x0000008c009f7202 */ /* 0x000fe20000000f00 */
[----:B-1----:R-:W-:Y:S01]  /*14a50*/  FMUL.FTZ R28, R2, R160 ;  /* 0x000000a0021c7220 */ /* 0x002fe20000410000 */
[C---:B------:R-:W-:Y:S04]  /*14a60*/  HMMA.16816.F32 R16, R44.reuse, R22, R16 ;  /* 0x000000162c10723c */ /* 0x040fe80000001810 */
[C---:B------:R-:W-:Y:S02]  /*14a70*/  FMUL.FTZ R31, R0.reuse, R163 ;  /* 0x000000a3001f7220 */ /* 0x040fe40000410000 */
[----:B------:R-:W-:Y:S02]  /*14a80*/  FMUL.FTZ R122, R0, R122 ;  /* 0x0000007a007a7220 */ /* 0x000fe40000410000 */
[----:B--2---:R-:W-:Y:S04]  /*14a90*/  FMUL.FTZ R20, R41, R152 ;  /* 0x0000009829147220 */ /* 0x004fe80000410000 */
[C---:B------:R-:W-:Y:S01]  /*14aa0*/  FMUL.FTZ R23, R40.reuse, R155 ;  /* 0x0000009b28177220 */ /* 0x040fe20000410000 */
[----:B------:R-:W-:Y:S01]  /*14ab0*/  MOV R155, R52 ;  /* 0x00000034009b7202 */ /* 0x000fe20000000f00 */
[----:B------:R-:W-:Y:S02]  /*14ac0*/  FMUL.FTZ R22, R40, R154 ;  /* 0x0000009a28167220 */ /* 0x000fe40000410000 */
[----:B------:R-:W-:Y:S02]  /*14ad0*/  IMAD.MOV.U32 R152, RZ, RZ, R53 ;  /* 0x000000ffff987224 */ /* 0x000fe400078e0035 */
[----:B------:R-:W-:Y:S02]  /*14ae0*/  IMAD.MOV.U32 R163, RZ, RZ, R139 ;  /* 0x000000ffffa37224 */ /* 0x000fe400078e008b */
[C---:B------:R-:W-:Y:S01]  /*14af0*/  FMUL.FTZ R123, R0.reuse, R123 ;  /* 0x0000007b007b7220 */ /* 0x040fe20000410000 */
[-C--:B------:R-:W-:Y:S03]  /*14b00*/  HMMA.16816.F32 R20, R44, R32.reuse, R20 ;  /* 0x000000202c14723c */ /* 0x080fe60000001814 */
[----:B------:R-:W-:Y:S02]  /*14b10*/  IMAD.MOV.U32 R143, RZ, RZ, R56 ;  /* 0x000000ffff8f7224 */ /* 0x000fe400078e0038 */
[--C-:B------:R-:W-:Y:S02]  /*14b20*/  FFMA.FTZ R56, R67, c[0x0][0x2d0], -R65.reuse ;  /* 0x0000b40043387a23 */ /* 0x100fe40000010841 */
[C---:B------:R-:W-:Y:S01]  /*14b30*/  FMUL.FTZ R126, R0.reuse, R126 ;  /* 0x0000007e007e7220 */ /* 0x040fe20000410000 */
[C---:B------:R-:W-:Y:S01]  /*14b40*/  HMMA.16816.F32 R24, R36.reuse, R32, R24 ;  /* 0x000000202418723c */ /* 0x040fe20000001818 */
[----:B------:R1:W-:Y:S03]  /*14b50*/  MUFU.EX2 R80, R56 ;  /* 0x0000003800507308 */ /* 0x0003e60000000800 */
[----:B------:R-:W-:Y:S02]  /*14b60*/  FMUL.FTZ R127, R0, R127 ;  /* 0x0000007f007f7220 */ /* 0x000fe40000410000 */
[----:B------:R-:W-:Y:S02]  /*14b70*/  IMAD.MOV.U32 R154, RZ, RZ, R174 ;  /* 0x000000ffff9a7224 */ /* 0x000fe400078e00ae */
[-C--:B------:R-:W-:Y:S04]  /*14b80*/  HMMA.16816.F32 R28, R36, R34.reuse, R28 ;  /* 0x00000022241c723c */ /* 0x080fe8000000181c */
[--C-:B------:R-:W-:Y:S02]  /*14b90*/  FFMA.FTZ R32, R54, c[0x0][0x2d0], -R65.reuse ;  /* 0x0000b40036207a23 */ /* 0x100fe40000010841 */
[----:B------:R-:W-:Y:S02]  /*14ba0*/  FMUL.FTZ R33, R41, R165 ;  /* 0x000000a529217220 */ /* 0x000fe40000410000 */
[C---:B------:R-:W-:Y:S01]  /*14bb0*/  HMMA.16816.F32 R100, R44.reuse, R34, R100 ;  /* 0x000000222c64723c */ /* 0x040fe20000001864 */
[----:B------:R2:W-:Y:S06]  /*14bc0*/  MUFU.EX2 R156, R32 ;  /* 0x00000020009c7308 */ /* 0x0005ec0000000800 */
[C---:B------:R-:W-:Y:S02]  /*14bd0*/  FMUL.FTZ R34, R40.reuse, R166 ;  /* 0x000000a628227220 */ /* 0x040fe40000410000 */
[----:B------:R-:W-:Y:S03]  /*14be0*/  FMUL.FTZ R35, R40, R167 ;  /* 0x000000a728237220 */ /* 0x000fe60000410000 */
[--C-:B-1----:R-:W-:Y:S04]  /*14bf0*/  FFMA.FTZ R56, R70, c[0x0][0x2d0], -R65.reuse ;  /* 0x0000b40046387a23 */ /* 0x102fe80000010841 */
[----:B------:R1:W3:Y:S01]  /*14c00*/  MUFU.EX2 R81, R56 ;  /* 0x0000003800517308 */ /* 0x0002e20000000800 */
[----:B--2---:R-:W-:Y:S02]  /*14c10*/  FFMA.FTZ R32, R55, c[0x0][0x2d0], -R65 ;  /* 0x0000b40037207a23 */ /* 0x004fe40000010841 */
[----:B------:R-:W2:Y:S07]  /*14c20*/  LDSM.16.MT88.4 R52, [R215+0x100] ;  /* 0x00010000d734783b */ /* 0x000eae0000004200 */
[----:B------:R4:W-:Y:S01]  /*14c30*/  MUFU.EX2 R160, R32 ;  /* 0x0000002000a07308 */ /* 0x0009e20000000800 */
[--C-:B-1----:R-:W-:Y:S09]  /*14c40*/  FFMA.FTZ R56, R61, c[0x0][0x2d0], -R66.reuse ;  /* 0x0000b4003d387a23 */ /* 0x102ff20000010842 */
[----:B------:R-:W-:Y:S01]  /*14c50*/  MUFU.EX2 R250, R56 ;  /* 0x0000003800fa7308 */ /* 0x000fe20000000800 */
[----:B----4-:R-:W-:Y:S07]  /*14c60*/  FMUL.FTZ R32, R41, R164 ;  /* 0x000000a429207220 */ /* 0x010fee0000410000 */
[-C--:B------:R-:W-:Y:S08]  /*14c70*/  HMMA.16816.F32 R32, R44, R48.reuse, R32 ;  /* 0x000000302c20723c */ /* 0x080ff00000001820 */
[C---:B------:R-:W-:Y:S07]  /*14c80*/  HMMA.16816.F32 R104, R36.reuse, R48, R104 ;  /* 0x000000302468723c */ /* 0x040fee0000001868 */
[--C-:B------:R-:W-:Y:S01]  /*14c90*/  FFMA.FTZ R48, R190, c[0x0][0x2d0], -R43.reuse ;  /* 0x0000b400be307a23 */ /* 0x100fe2000001082b */
[-C--:B------:R-:W-:Y:S03]  /*14ca0*/  HMMA.16816.F32 R108, R36, R50.reuse, R108 ;  /* 0x00000032246c723c */ /* 0x080fe6000000186c */
[----:B------:R1:W-:Y:S05]  /*14cb0*/  MUFU.EX2 R252, R48 ;  /* 0x0000003000fc7308 */ /* 0x0003ea0000000800 */
[C---:B------:R-:W-:Y:S08]  /*14cc0*/  HMMA.16816.F32 R112, R44.reuse, R50, R112 ;  /* 0x000000322c70723c */ /* 0x040ff00000001870 */
[-C--:B--2---:R-:W-:Y:S08]  /*14cd0*/  HMMA.16816.F32 R116, R44, R52.reuse, R116 ;  /* 0x000000342c74723c */ /* 0x084ff00000001874 */
[C---:B------:R-:W-:Y:S04]  /*14ce0*/  HMMA.16816.F32 R120, R36.reuse, R52, R120 ;  /* 0x000000342478723c */ /* 0x040fe80000001878 */
[--C-:B-1----:R-:W-:Y:S02]  /*14cf0*/  FFMA.FTZ R48, R57, c[0x0][0x2d0], -R66.reuse ;  /* 0x0000b40039307a23 */ /* 0x102fe40000010842 */
[----:B------:R-:W-:Y:S01]  /*14d00*/  LDSM.16.MT88.4 R56, [R216+0x900] ;  /* 0x00090000d838783b */ /* 0x000fe20000004200 */
[--C-:B------:R-:W-:Y:S01]  /*14d10*/  FFMA.FTZ R52, R71, c[0x0][0x2d0], -R66.reuse ;  /* 0x0000b40047347a23 */ /* 0x100fe20000010842 */
[----:B------:R1:W-:Y:S01]  /*14d20*/  MUFU.EX2 R74, R48 ;  /* 0x00000030004a7308 */ /* 0x0003e20000000800 */
[-C--:B------:R-:W-:Y:S07]  /*14d30*/  HMMA.16816.F32 R124, R36, R54.reuse, R124 ;  /* 0x00000036247c723c */ /* 0x080fee000000187c */
[C---:B------:R-:W-:Y:S02]  /*14d40*/  FMUL.FTZ R36, R41.reuse, R168 ;  /* 0x000000a829247220 */ /* 0x040fe40000410000 */
[----:B------:R2:W4:Y:S03]  /*14d50*/  MUFU.EX2 R249, R52 ;  /* 0x0000003400f97308 */ /* 0x0005260000000800 */
[----:B------:R-:W-:Y:S02]  /*14d60*/  FMUL.FTZ R37, R41, R169 ;  /* 0x000000a929257220 */ /* 0x000fe40000410000 */
[C---:B------:R-:W-:Y:S02]  /*14d70*/  FMUL.FTZ R38, R40.reuse, R170 ;  /* 0x000000aa28267220 */ /* 0x040fe40000410000 */
[----:B------:R-:W-:Y:S07]  /*14d80*/  FMUL.FTZ R39, R40, R171 ;  /* 0x000000ab28277220 */ /* 0x000fee0000410000 */
[----:B------:R-:W-:Y:S04]  /*14d90*/  HMMA.16816.F32 R36, R44, R54, R36 ;  /* 0x000000362c24723c */ /* 0x000fe80000001824 */
[----:B-1----:R-:W-:Y:S02]  /*14da0*/  FFMA.FTZ R48, R60, c[0x0][0x2d0], -R66 ;  /* 0x0000b4003c307a23 */ /* 0x002fe40000010842 */
[--C-:B------:R-:W-:Y:S01]  /*14db0*/  FFMA.FTZ R60, R96, c[0x0][0x2d0], -R64.reuse ;  /* 0x0000b400603c7a23 */ /* 0x100fe20000010840 */
[----:B---3--:R-:W-:Y:S01]  /*14dc0*/  F2FP.PACK_AB R54, R81, R80 ;  /* 0x000000505136723e */ /* 0x008fe200000000ff */
[----:B------:R1:W3:Y:S01]  /*14dd0*/  MUFU.EX2 R251, R48 ;  /* 0x0000003000fb7308 */ /* 0x0002e20000000800 */
[----:B------:R-:W-:Y:S03]  /*14de0*/  F2FP.PACK_AB R44, R137, R158 ;  /* 0x0000009e892c723e */ /* 0x000fe600000000ff */
[--C-:B--2---:R-:W-:Y:S01]  /*14df0*/  FFMA.FTZ R52, R191, c[0x0][0x2d0], -R43.reuse ;  /* 0x0000b400bf347a23 */ /* 0x104fe2000001082b */
[----:B------:R-:W-:Y:S02]  /*14e00*/  F2FP.PACK_AB R45, R138, R157 ;  /* 0x0000009d8a2d723e */ /* 0x000fe400000000ff */
[----:B------:R-:W-:Y:S02]  /*14e10*/  F2FP.PACK_AB R46, R141, R162 ;  /* 0x000000a28d2e723e */ /* 0x000fe400000000ff */
[----:B------:R-:W-:Y:S01]  /*14e20*/  F2FP.PACK_AB R47, R142, R161 ;  /* 0x000000a18e2f723e */ /* 0x000fe200000000ff */
[----:B------:R2:W-:Y:S01]  /*14e30*/  MUFU.EX2 R248, R52 ;  /* 0x0000003400f87308 */ /* 0x0005e20000000800 */
[----:B----4-:R-:W-:Y:S09]  /*14e40*/  F2FP.PACK_AB R55, R249, R250 ;  /* 0x000000faf937723e */ /* 0x010ff200000000ff */
[----:B------:R4:W-:Y:S01]  /*14e50*/  MUFU.EX2 R166, R60 ;  /* 0x0000003c00a67308 */ /* 0x0009e20000000800 */
[----:B-1----:R-:W1:Y:S01]  /*14e60*/  LDSM.16.MT88.4 R48, [R213+0x900] ;  /* 0x00090000d530783b */ /* 0x002e620000004200 */
[----:B---3--:R-:W-:Y:S01]  /*14e70*/  F2FP.PACK_AB R53, R251, R74 ;  /* 0x0000004afb35723e */ /* 0x008fe200000000ff */
[--C-:B--2---:R-:W-:Y:S07]  /*14e80*/  FFMA.FTZ R52, R85, c[0x0][0x2d0], -R64.reuse ;  /* 0x0000b40055347a23 */ /* 0x104fee0000010840 */
[----:B------:R2:W-:Y:S01]  /*14e90*/  MUFU.EX2 R167, R52 ;  /* 0x0000003400a77308 */ /* 0x0005e20000000800 */
[----:B----4-:R-:W3:Y:S01]  /*14ea0*/  LDSM.16.MT88.4 R60, [R214+0x900] ;  /* 0x00090000d63c783b */ /* 0x010ee20000004200 */
[----:B--2---:R-:W-:Y:S01]  /*14eb0*/  F2FP.PACK_AB R52, R160, R156 ;  /* 0x0000009ca034723e */ /* 0x004fe200000000ff */
[-C--:B-1----:R-:W-:Y:S08]  /*14ec0*/  HMMA.16816.F32 R4, R44, R48.reuse, R4 ;  /* 0x000000302c04723c */ /* 0x082ff00000001804 */
[C---:B------:R-:W-:Y:S07]  /*14ed0*/  HMMA.16816.F32 R8, R52.reuse, R48, R8 ;  /* 0x000000303408723c */ /* 0x040fee0000001808 */
[----:B------:R-:W-:Y:S01]  /*14ee0*/  FFMA.FTZ R48, R193, c[0x0][0x2d0], -R43 ;  /* 0x0000b400c1307a23 */ /* 0x000fe2000001082b */
[-C--:B------:R-:W-:Y:S03]  /*14ef0*/  HMMA.16816.F32 R12, R52, R50.reuse, R12 ;  /* 0x00000032340c723c */ /* 0x080fe6000000180c */
[----:B------:R1:W-:Y:S01]  /*14f00*/  MUFU.EX2 R191, R48 ;  /* 0x0000003000bf7308 */ /* 0x0003e20000000800 */
[----:B------:R-:W-:Y:S04]  /*14f10*/  IMAD.MOV.U32 R193, RZ, RZ, R81 ;  /* 0x000000ffffc17224 */ /* 0x000fe800078e0051 */
        /* <DEDUP_REMOVED lines=8> */
[----:B------:R-:W-:Y:S04]  /*14fa0*/  MOV R142, R132 ;  /* 0x00000084008e7202 */ /* 0x000fe80000000f00 */
[C---:B------:R-:W-:Y:S03]  /*14fb0*/  HMMA.16816.F32 R100, R44.reuse, R58, R100 ;  /* 0x0000003a2c64723c */ /* 0x040fe60000001864 */
[----:B------:R2:W-:Y:S05]  /*14fc0*/  MUFU.EX2 R164, R56 ;  /* 0x0000003800a47308 */ /* 0x0005ea0000000800 */
[-C--:B---3--:R-:W-:Y:S08]  /*14fd0*/  HMMA.16816.F32 R32, R44, R60.reuse, R32 ;  /* 0x0000003c2c20723c */ /* 0x088ff00000001820 */
[C---:B------:R-:W-:Y:S04]  /*14fe0*/  HMMA.16816.F32 R104, R52.reuse, R60, R104 ;  /* 0x0000003c3468723c */ /* 0x040fe80000001868 */
[----:B-1----:R-:W-:Y:S03]  /*14ff0*/  FFMA.FTZ R48, R97, c[0x0][0x2d0], -R64 ;  /* 0x0000b40061307a23 */ /* 0x002fe60000010840 */
[----:B------:R-:W-:Y:S01]  /*15000*/  FFMA.FTZ R60, R73, c[0x0][0x2d0], -R66 ;  /* 0x0000b400493c7a23 */ /* 0x000fe20000010842 */
[----:B------:R1:W-:Y:S01]  /*15010*/  MUFU.EX2 R189, R48 ;  /* 0x0000003000bd7308 */ /* 0x0003e20000000800 */
[-C--:B------:R-:W-:Y:S03]  /*15020*/  HMMA.16816.F32 R108, R52, R62.reuse, R108 ;  /* 0x0000003e346c723c */ /* 0x080fe6000000186c */
[--C-:B--2---:R-:W-:Y:S05]  /*15030*/  FFMA.FTZ R56, R86, c[0x0][0x2d0], -R65.reuse ;  /* 0x0000b40056387a23 */ /* 0x104fea0000010841 */
[C---:B------:R-:W-:Y:S01]  /*15040*/  HMMA.16816.F32 R112, R44.reuse, R62, R112 ;  /* 0x0000003e2c70723c */ /* 0x040fe20000001870 */
[----:B------:R2:W-:Y:S10]  /*15050*/  MUFU.EX2 R187, R56 ;  /* 0x0000003800bb7308 */ /* 0x0005f40000000800 */
[----:B------:R3:W-:Y:S01]  /*15060*/  MUFU.EX2 R183, R60 ;  /* 0x0000003c00b77308 */ /* 0x0007e20000000800 */
[----:B-1----:R-:W-:Y:S01]  /*15070*/  FFMA.FTZ R48, R192, c[0x0][0x2d0], -R64 ;  /* 0x0000b400c0307a23 */ /* 0x002fe20000010840 */
[----:B------:R-:W-:Y:S01]  /*15080*/  MOV R192, R141 ;  /* 0x0000008d00c07202 */ /* 0x000fe20000000f00 */
[----:B------:R-:W-:Y:S07]  /*15090*/  IMAD.MOV.U32 R141, RZ, RZ, R134 ;  /* 0x000000ffff8d7224 */ /* 0x000fee00078e0086 */
[----:B------:R1:W-:Y:S01]  /*150a0*/  MUFU.EX2 R188, R48 ;  /* 0x0000003000bc7308 */ /* 0x0003e20000000800 */
[--C-:B--2---:R-:W-:Y:S09]  /*150b0*/  FFMA.FTZ R56, R87, c[0x0][0x2d0], -R65.reuse ;  /* 0x0000b40057387a23 */ /* 0x104ff20000010841 */
[----:B------:R2:W-:Y:S01]  /*150c0*/  MUFU.EX2 R186, R56 ;  /* 0x0000003800ba7308 */ /* 0x0005e20000000800 */
[----:B---3--:R-:W-:Y:S09]  /*150d0*/  FFMA.FTZ R60, R76, c[0x0][0x2d0], -R66 ;  /* 0x0000b4004c3c7a23 */ /* 0x008ff20000010842 */
[----:B------:R3:W-:Y:S01]  /*150e0*/  MUFU.EX2 R182, R60 ;  /* 0x0000003c00b67308 */ /* 0x0007e20000000800 */
[----:B-1----:R-:W-:Y:S09]  /*150f0*/  FFMA.FTZ R48, R82, c[0x0][0x2d0], -R65 ;  /* 0x0000b40052307a23 */ /* 0x002ff20000010841 */
[----:B------:R1:W-:Y:S01]  /*15100*/  MUFU.EX2 R165, R48 ;  /* 0x0000003000a57308 */ /* 0x0003e20000000800 */
[--C-:B--2---:R-:W-:Y:S02]  /*15110*/  FFMA.FTZ R56, R195, c[0x0][0x2d0], -R43.reuse ;  /* 0x0000b400c3387a23 */ /* 0x104fe4000001082b */
[----:B------:R-:W-:Y:S07]  /*15120*/  IMAD.MOV.U32 R195, RZ, RZ, R80 ;  /* 0x000000ffffc37224 */ /* 0x000fee00078e0050 */
[----:B------:R2:W-:Y:S01]  /*15130*/  MUFU.EX2 R185, R56 ;  /* 0x0000003800b97308 */ /* 0x0005e20000000800 */
[----:B---3--:R-:W-:Y:S02]  /*15140*/  FFMA.FTZ R60, R197, c[0x0][0x2d0], -R64 ;  /* 0x0000b400c53c7a23 */ /* 0x008fe40000010840 */
[----:B------:R-:W-:Y:S07]  /*15150*/  IMAD.MOV.U32 R197, RZ, RZ, R136 ;  /* 0x000000ffffc57224 */ /* 0x000fee00078e0088 */
        /* <DEDUP_REMOVED lines=9> */
[-C--:B------:R-:W-:Y:S01]  /*151f0*/  HMMA.16816.F32 R124, R52, R50.reuse, R124 ;  /* 0x00000032347c723c */ /* 0x080fe2000000187c */
[----:B------:R-:W1:Y:S02]  /*15200*/  LDSM.16.MT88.4 R52, [R216+0x1100] ;  /* 0x00110000d834783b */ /* 0x000e640000004200 */
[----:B------:R3:W5:Y:S01]  /*15210*/  MUFU.EX2 R181, R48 ;  /* 0x0000003000b57308 */ /* 0x0007620000000800 */
[----:B----4-:R-:W-:Y:S04]  /*15220*/  F2FP.PACK_AB R49, R183, R184 ;  /* 0x000000b8b731723e */ /* 0x010fe800000000ff */
[----:B------:R-:W-:Y:S07]  /*15230*/  HMMA.16816.F32 R36, R44, R50, R36 ;  /* 0x000000322c24723c */ /* 0x000fee0000001824 */
[----:B------:R-:W-:Y:S02]  /*15240*/  F2FP.PACK_AB R44, R248, R252 ;  /* 0x000000fcf82c723e */ /* 0x000fe400000000ff */
[----:B------:R-:W-:Y:S03]  /*15250*/  F2FP.PACK_AB R45, R166, R167 ;  /* 0x000000a7a62d723e */ /* 0x000fe600000000ff */
[----:B------:R-:W-:Y:S02]  /*15260*/  F2FP.PACK_AB R46, R190, R191 ;  /* 0x000000bfbe2e723e */ /* 0x000fe400000000ff */
[----:B------:R-:W-:Y:S02]  /*15270*/  F2FP.PACK_AB R47, R188, R189 ;  /* 0x000000bdbc2f723e */ /* 0x000fe400000000ff */
[----:B------:R-:W-:Y:S01]  /*15280*/  F2FP.PACK_AB R50, R186, R187 ;  /* 0x000000bbba32723e */ /* 0x000fe200000000ff */
[--C-:B---3--:R-:W-:Y:S01]  /*15290*/  FFMA.FTZ R48, R198, c[0x0][0x2d0], -R43.reuse ;  /* 0x0000b400c6307a23 */ /* 0x108fe2000001082b */
[----:B-----5:R-:W-:Y:S03]  /*152a0*/  F2FP.PACK_AB R51, R181, R182 ;  /* 0x000000b6b533723e */ /* 0x020fe600000000ff */
[-C--:B--2---:R-:W-:Y:S01]  /*152b0*/  HMMA.16816.F32 R4, R44, R56.reuse, R4 ;  /* 0x000000382c04723c */ /* 0x084fe20000001804 */
[----:B------:R2:W-:Y:S02]  /*152c0*/  MUFU.EX2 R180, R48 ;  /* 0x0000003000b47308 */ /* 0x0005e40000000800 */
[----:B------:R-:W-:Y:S01]  /*152d0*/  MOV R198, R138 ;  /* 0x0000008a00c67202 */ /* 0x000fe20000000f00 */
[--C-:B--2---:R-:W-:Y:S01]  /*152e0*/  FFMA.FTZ R48, R196, c[0x0][0x2d0], -R64.reuse ;  /* 0x0000b400c4307a23 */ /* 0x104fe20000010840 */
[----:B------:R-:W-:Y:S06]  /*152f0*/  MOV R196, R137 ;  /* 0x0000008900c47202 */ /* 0x000fec0000000f00 */
[----:B------:R2:W-:Y:S02]  /*15300*/  MUFU.EX2 R179, R48 ;  /* 0x0000003000b37308 */ /* 0x0005e40000000800 */
[----:B--2---:R-:W-:Y:S07]  /*15310*/  F2FP.PACK_AB R48, R164, R165 ;  /* 0x000000a5a430723e */ /* 0x004fee00000000ff */
[C---:B------:R-:W-:Y:S07]  /*15320*/  HMMA.16816.F32 R8, R48.reuse, R56, R8 ;  /* 0x000000383008723c */ /* 0x040fee0000001808 */
[--C-:B------:R-:W-:Y:S01]  /*15330*/  FFMA.FTZ R56, R203, c[0x0][0x2d0], -R43.reuse ;  /* 0x0000b400cb387a23 */ /* 0x100fe2000001082b */
[-C--:B------:R-:W-:Y:S03]  /*15340*/  HMMA.16816.F32 R12, R48, R58.reuse, R12 ;  /* 0x0000003a300c723c */ /* 0x080fe6000000180c */
[----:B------:R2:W-:Y:S01]  /*15350*/  MUFU.EX2 R177, R56 ;  /* 0x0000003800b17308 */ /* 0x0005e20000000800 */
[----:B------:R-:W-:Y:S04]  /*15360*/  MOV R203, R141 ;  /* 0x0000008d00cb7202 */ /* 0x000fe80000000f00 */
        /* <DEDUP_REMOVED lines=17> */
[----:B------:R2:W-:Y:S01]  /*15480*/  MUFU.EX2 R98, R60 ;  /* 0x0000003c00627308 */ /* 0x0005e20000000800 */
[----:B-1----:R-:W-:Y:S01]  /*15490*/  FFMA.FTZ R56, R202, c[0x0][0x2d0], -R64 ;  /* 0x0000b400ca387a23 */ /* 0x002fe20000010840 */
[----:B------:R-:W-:Y:S08]  /*154a0*/  MOV R202, R173 ;  /* 0x000000ad00ca7202 */ /* 0x000ff00000000f00 */
[----:B------:R1:W-:Y:S01]  /*154b0*/  MUFU.EX2 R173, R52 ;  /* 0x0000003400ad7308 */ /* 0x0003e20000000800 */
[----:B--2---:R-:W-:Y:S09]  /*154c0*/  FFMA.FTZ R60, R92, c[0x0][0x2d0], -R66 ;  /* 0x0000b4005c3c7a23 */ /* 0x004ff20000010842 */
[----:B------:R2:W-:Y:S10]  /*154d0*/  MUFU.EX2 R175, R56 ;  /* 0x0000003800af7308 */ /* 0x0005f40000000800 */
[----:B------:R3:W-:Y:S01]  /*154e0*/  MUFU.EX2 R97, R60 ;  /* 0x0000003c00617308 */ /* 0x0007e20000000800 */
[--C-:B-1----:R-:W-:Y:S01]  /*154f0*/  FFMA.FTZ R52, R199, c[0x0][0x2d0], -R65.reuse ;  /* 0x0000b400c7347a23 */ /* 0x102fe20000010841 */
[----:B------:R-:W-:Y:S01]  /*15500*/  MOV R199, R143 ;  /* 0x0000008f00c77202 */ /* 0x000fe20000000f00 */
[----:B------:R-:W-:Y:S07]  /*15510*/  IMAD.MOV.U32 R143, RZ, RZ, R68 ;  /* 0x000000ffff8f7224 */ /* 0x000fee00078e0044 */
[----:B------:R1:W-:Y:S01]  /*15520*/  MUFU.EX2 R132, R52 ;  /* 0x0000003400847308 */ /* 0x0003e20000000800 */
[----:B------:R-:W-:Y:S01]  /*15530*/  MOV R201, R143 ;  /* 0x0000008f00c97202 */ /* 0x000fe20000000f00 */
[----:B--2---:R-:W2:Y:S01]  /*15540*/  LDSM.16.MT88.4 R56, [R215+0x1100] ;  /* 0x00110000d738783b */ /* 0x004ea20000004200 */
[----:B---3--:R-:W-:Y:S07]  /*15550*/  FFMA.FTZ R60, R207, c[0x0][0x2d0], -R64 ;  /* 0x0000b400cf3c7a23 */ /* 0x008fee0000010840 */
[----:B------:R3:W-:Y:S01]  /*15560*/  MUFU.EX2 R95, R60 ;  /* 0x0000003c005f7308 */ /* 0x0007e20000000800 */
[----:B-1----:R-:W-:Y:S02]  /*15570*/  FFMA.FTZ R52, R200, c[0x0][0x2d0], -R65 ;  /* 0x0000b400c8347a23 */ /* 0x002fe40000010841 */
[----:B------:R-:W4:Y:S07]  /*15580*/  LDL.LU R200, [R1+0x10] ;  /* 0x0000100001c87983 */ /* 0x000f2e0000300800 */
[----:B------:R1:W5:Y:S01]  /*15590*/  MUFU.EX2 R134, R52 ;  /* 0x0000003400867308 */ /* 0x0003620000000800 */
[----:B---3--:R-:W-:Y:S01]  /*155a0*/  LDSM.16.MT88.4 R60, [R214+0x1900] ;  /* 0x00190000d63c783b */ /* 0x008fe20000004200 */
[-C--:B--2---:R-:W-:Y:S08]  /*155b0*/  HMMA.16816.F32 R116, R44, R56.reuse, R116 ;  /* 0x000000382c74723c */ /* 0x084ff00000001874 */
[C---:B------:R-:W-:Y:S04]  /*155c0*/  HMMA.16816.F32 R120, R48.reuse, R56, R120 ;  /* 0x000000383078723c */ /* 0x040fe80000001878 */
[--C-:B-1----:R-:W-:Y:S01]  /*155d0*/  FFMA.FTZ R52, R205, c[0x0][0x2d0], -R43.reuse ;  /* 0x0000b400cd347a23 */ /* 0x102fe2000001082b */
[----:B------:R-:W-:Y:S02]  /*155e0*/  MOV R205, R131 ;  /* 0x0000008300cd7202 */ /* 0x000fe40000000f00 */
[--C-:B------:R-:W-:Y:S01]  /*155f0*/  FFMA.FTZ R56, R93, c[0x0][0x2d0], -R66.reuse ;  /* 0x0000b4005d387a23 */ /* 0x100fe20000010842 */
[-C--:B------:R-:W-:Y:S01]  /*15600*/  HMMA.16816.F32 R124, R48, R58.reuse, R124 ;  /* 0x0000003a307c723c */ /* 0x080fe2000000187c */
[----:B------:R1:W-:Y:S06]  /*15610*/  MUFU.EX2 R131, R52 ;  /* 0x0000003400837308 */ /* 0x0003ec0000000800 */
[--C-:B------:R-:W-:Y:S01]  /*15620*/  FFMA.FTZ R48, R210, c[0x0][0x2d0], -R43.reuse ;  /* 0x0000b400d2307a23 */ /* 0x100fe2000001082b */
[----:B------:R-:W-:Y:S01]  /*15630*/  HMMA.16816.F32 R36, R44, R58, R36 ;  /* 0x0000003a2c24723c */ /* 0x000fe20000001824 */
[----:B------:R-:W2:Y:S02]  /*15640*/  LDL.LU R210, [R1+0xc] ;  /* 0x00000c0001d27983 */ /* 0x000ea40000300800 */
[----:B------:R3:W-:Y:S01]  /*15650*/  MUFU.EX2 R96, R48 ;  /* 0x0000003000607308 */ /* 0x0007e20000000800 */
[----:B-----5:R-:W-:Y:S01]  /*15660*/  F2FP.PACK_AB R50, R134, R132 ;  /* 0x000000848632723e */ /* 0x020fe200000000ff */
[----:B------:R-:W5:Y:S02]  /*15670*/  LDL.LU R144, [R1+0x8] ;  /* 0x0000080001907983 */ /* 0x000f640000300800 */
[----:B------:R-:W-:Y:S02]  /*15680*/  F2FP.PACK_AB R44, R180, R185 ;  /* 0x000000b9b42c723e */ /* 0x000fe400000000ff */
[----:B------:R-:W-:Y:S03]  /*15690*/  F2FP.PACK_AB R45, R178, R179 ;  /* 0x000000b3b22d723e */ /* 0x000fe600000000ff */
[----:B------:R-:W-:Y:S01]  /*156a0*/  F2FP.PACK_AB R46, R176, R177 ;  /* 0x000000b1b02e723e */ /* 0x000fe200000000ff */
[----:B------:R-:W3:Y:S01]  /*156b0*/  MUFU.EX2 R71, R56 ;  /* 0x0000003800477308 */ /* 0x000ee20000000800 */
[----:B------:R-:W-:Y:S01]  /*156c0*/  F2FP.PACK_AB R47, R175, R174 ;  /* 0x000000aeaf2f723e */ /* 0x000fe200000000ff */
[----:B-1----:R-:W-:Y:S08]  /*156d0*/  FFMA.FTZ R52, R88, c[0x0][0x2d0], -R66 ;  /* 0x0000b40058347a23 */ /* 0x002ff00000010842 */
[----:B------:R1:W1:Y:S01]  /*156e0*/  MUFU.EX2 R99, R52 ;  /* 0x0000003400637308 */ /* 0x0002620000000800 */
[----:B---3--:R-:W-:Y:S01]  /*156f0*/  FFMA.FTZ R48, R206, c[0x0][0x2d0], -R64 ;  /* 0x0000b400ce307a23 */ /* 0x008fe20000010840 */
[----:B------:R-:W-:Y:S02]  /*15700*/  MOV R206, R142 ;  /* 0x0000008e00ce7202 */ /* 0x000fe40000000f00 */
[----:B------:R-:W-:Y:S06]  /*15710*/  MOV R142, R69 ;  /* 0x00000045008e7202 */ /* 0x000fec0000000f00 */
[----:B------:R3:W-:Y:S01]  /*15720*/  MUFU.EX2 R92, R48 ;  /* 0x00000030005c7308 */ /* 0x0007e20000000800 */
[----:B------:R-:W-:Y:S01]  /*15730*/  IMAD.MOV.U32 R204, RZ, RZ, R142 ;  /* 0x000000ffffcc7224 */ /* 0x000fe200078e008e */
[----:B------:R-:W-:Y:S01]  /*15740*/  F2FP.PACK_AB R51, R71, R97 ;  /* 0x000000614733723e */ /* 0x000fe200000000ff */
[----:B------:R-:W-:Y:S08]  /*15750*/  LDSM.16.MT88.4 R56, [R216+0x1900] ;  /* 0x00190000d838783b */ /* 0x000ff00000004200 */
[----:B-1----:R-:W1:Y:S01]  /*15760*/  LDSM.16.MT88.4 R52, [R213+0x1900] ;  /* 0x00190000d534783b */ /* 0x002e620000004200 */
[----:B------:R-:W-:Y:S02]  /*15770*/  F2FP.PACK_AB R49, R98, R99 ;  /* 0x000000636231723e */ /* 0x000fe400000000ff */
[----:B---3--:R-:W-:Y:S01]  /*15780*/  F2FP.PACK_AB R48, R173, R133 ;  /* 0x00000085ad30723e */ /* 0x008fe200000000ff */
[-C--:B-1----:R-:W-:Y:S08]  /*15790*/  HMMA.16816.F32 R4, R44, R52.reuse, R4 ;  /* 0x000000342c04723c */ /* 0x082ff00000001804 */
[C---:B------:R-:W-:Y:S07]  /*157a0*/  HMMA.16816.F32 R8, R48.reuse, R52, R8 ;  /* 0x000000343008723c */ /* 0x040fee0000001808 */
[--C-:B------:R-:W-:Y:S01]  /*157b0*/  FFMA.FTZ R52, R234, c[0x0][0x2d0], -R43.reuse ;  /* 0x0000b400ea347a23 */ /* 0x100fe2000001082b */
[-C--:B------:R-:W-:Y:S03]  /*157c0*/  HMMA.16816.F32 R12, R48, R54.reuse, R12 ;  /* 0x00000036300c723c */ /* 0x080fe6000000180c */
[----:B------:R1:W-:Y:S05]  /*157d0*/  MUFU.EX2 R89, R52 ;  /* 0x0000003400597308 */ /* 0x0003ea0000000800 */
[C---:B------:R-:W-:Y:S08]  /*157e0*/  HMMA.16816.F32 R16, R44.reuse, R54, R16 ;  /* 0x000000362c10723c */ /* 0x040ff00000001810 */
[-C--:B------:R-:W-:Y:S08]  /*157f0*/  HMMA.16816.F32 R20, R44, R56.reuse, R20 ;  /* 0x000000382c14723c */ /* 0x080ff00000001814 */
[C---:B------:R-:W-:Y:S04]  /*15800*/  HMMA.16816.F32 R24, R48.reuse, R56, R24 ;  /* 0x000000383018723c */ /* 0x040fe80000001818 */
[----:B-1----:R-:W-:Y:S03]  /*15810*/  FFMA.FTZ R52, R235, c[0x0][0x2d0], -R43 ;  /* 0x0000b400eb347a23 */ /* 0x002fe6000001082b */
        /* <DEDUP_REMOVED lines=16> */
[----:B------:R1:W-:Y:S01]  /*15920*/  MUFU.EX2 R88, R52 ;  /* 0x0000003400587308 */ /* 0x0003e20000000800 */
[--C-:B---3--:R-:W-:Y:S09]  /*15930*/  FFMA.FTZ R56, R230, c[0x0][0x2d0], -R65.reuse ;  /* 0x0000b400e6387a23 */ /* 0x108ff20000010841 */
[----:B------:R3:W2:Y:S01]  /*15940*/  MUFU.EX2 R83, R56 ;  /* 0x0000003800537308 */ /* 0x0006a20000000800 */
[----:B------:R-:W-:Y:S09]  /*15950*/  FFMA.FTZ R60, R78, c[0x0][0x2d0], -R66 ;  /* 0x0000b4004e3c7a23 */ /* 0x000ff20000010842 */
[----:B------:R3:W-:Y:S01]  /*15960*/  MUFU.EX2 R68, R60 ;  /* 0x0000003c00447308 */ /* 0x0007e20000000800 */
[----:B-1----:R-:W-:Y:S09]  /*15970*/  FFMA.FTZ R52, R208, c[0x0][0x2d0], -R65 ;  /* 0x0000b400d0347a23 */ /* 0x002ff20000010841 */
[----:B------:R1:W-:Y:S01]  /*15980*/  MUFU.EX2 R84, R52 ;  /* 0x0000003400547308 */ /* 0x0003e20000000800 */
[----:B---3--:R-:W-:Y:S09]  /*15990*/  FFMA.FTZ R56, R236, c[0x0][0x2d0], -R43 ;  /* 0x0000b400ec387a23 */ /* 0x008ff2000001082b */
[----:B------:R3:W-:Y:S01]  /*159a0*/  MUFU.EX2 R82, R56 ;  /* 0x0000003800527308 */ /* 0x0007e20000000800 */
[----:B------:R-:W-:Y:S09]  /*159b0*/  FFMA.FTZ R60, R238, c[0x0][0x2d0], -R64 ;  /* 0x0000b400ee3c7a23 */ /* 0x000ff20000010840 */
[----:B------:R3:W-:Y:S01]  /*159c0*/  MUFU.EX2 R78, R60 ;  /* 0x0000003c004e7308 */ /* 0x0007e20000000800 */
[----:B-1----:R-:W1:Y:S01]  /*159d0*/  LDSM.16.MT88.4 R52, [R215+0x1900] ;  /* 0x00190000d734783b */ /* 0x002e620000004200 */
[----:B----4-:R-:W-:Y:S02]  /*159e0*/  FFMA.FTZ R2, R2, R200, R205 ;  /* 0x000000c802027223 */ /* 0x010fe400000100cd */
[----:B---3--:R-:W-:Y:S02]  /*159f0*/  FFMA.FTZ R56, R135, c[0x0][0x2d0], -R66 ;  /* 0x0000b40087387a23 */ /* 0x008fe40000010842 */
[----:B------:R-:W-:Y:S04]  /*15a00*/  FADD.FTZ R2, R155, R2 ;  /* 0x000000029b027221 */ /* 0x000fe80000010000 */
[----:B------:R3:W4:Y:S01]  /*15a10*/  MUFU.EX2 R70, R56 ;  /* 0x0000003800467308 */ /* 0x0007220000000800 */
[----:B------:R-:W-:Y:S08]  /*15a20*/  LDSM.16.MT88.4 R60, [R214+0x2100] ;  /* 0x00210000d63c783b */ /* 0x000ff00000004200 */
[----:B---3--:R-:W3:Y:S01]  /*15a30*/  LDSM.16.MT88.4 R56, [R213+0x2100] ;  /* 0x00210000d538783b */ /* 0x008ee20000004200 */
[-C--:B-1----:R-:W-:Y:S08]  /*15a40*/  HMMA.16816.F32 R116, R44, R52.reuse, R116 ;  /* 0x000000342c74723c */ /* 0x082ff00000001874 */
[C---:B------:R-:W-:Y:S04]  /*15a50*/  HMMA.16816.F32 R120, R48.reuse, R52, R120 ;  /* 0x000000343078723c */ /* 0x040fe80000001878 */
[----:B--2---:R-:W-:Y:S02]  /*15a60*/  FFMA.FTZ R40, R40, R210, R206 ;  /* 0x000000d228287223 */ /* 0x004fe400000100ce */
[----:B-----5:R-:W-:Y:S02]  /*15a70*/  FFMA.FTZ R41, R41, R144, R145 ;  /* 0x0000009029297223 */ /* 0x020fe40000010091 */
[-C--:B------:R-:W-:Y:S04]  /*15a80*/  HMMA.16816.F32 R124, R48, R54.reuse, R124 ;  /* 0x00000036307c723c */ /* 0x080fe8000000187c */
[----:B------:R-:W-:Y:S03]  /*15a90*/  FFMA.FTZ R52, R79, c[0x0][0x2d0], -R66 ;  /* 0x0000b4004f347a23 */ /* 0x000fe60000010842 */
[--C-:B------:R-:W-:Y:S01]  /*15aa0*/  FFMA.FTZ R48, R240, c[0x0][0x2d0], -R43.reuse ;  /* 0x0000b400f0307a23 */ /* 0x100fe2000001082b */
[----:B------:R-:W-:Y:S01]  /*15ab0*/  HMMA.16816.F32 R36, R44, R54, R36 ;  /* 0x000000362c24723c */ /* 0x000fe20000001824 */
[----:B------:R1:W2:Y:S03]  /*15ac0*/  MUFU.EX2 R67, R52 ;  /* 0x0000003400437308 */ /* 0x0002a60000000800 */
[----:B------:R-:W-:Y:S02]  /*15ad0*/  F2FP.PACK_AB R50, R83, R85 ;  /* 0x000000555332723e */ /* 0x000fe400000000ff */
[----:B----4-:R-:W-:Y:S02]  /*15ae0*/  F2FP.PACK_AB R49, R69, R70 ;  /* 0x000000464531723e */ /* 0x010fe400000000ff */
[----:B------:R-:W-:Y:S03]  /*15af0*/  F2FP.PACK_AB R44, R96, R131 ;  /* 0x00000083602c723e */ /* 0x000fe600000000ff */
[----:B------:R4:W5:Y:S01]  /*15b00*/  MUFU.EX2 R81, R48 ;  /* 0x0000003000517308 */ /* 0x0009620000000800 */
[----:B------:R-:W-:Y:S02]  /*15b10*/  F2FP.PACK_AB R45, R95, R92 ;  /* 0x0000005c5f2d723e */ /* 0x000fe400000000ff */
[----:B------:R-:W-:Y:S02]  /*15b20*/  F2FP.PACK_AB R46, R93, R89 ;  /* 0x000000595d2e723e */ /* 0x000fe400000000ff */
[----:B------:R-:W-:Y:S07]  /*15b30*/  F2FP.PACK_AB R47, R88, R87 ;  /* 0x00000057582f723e */ /* 0x000fee00000000ff */
[-C--:B---3--:R-:W-:Y:S01]  /*15b40*/  HMMA.16816.F32 R4, R44, R56.reuse, R4 ;  /* 0x000000382c04723c */ /* 0x088fe20000001804 */
[----:B-1----:R-:W1:Y:S02]  /*15b50*/  LDSM.16.MT88.4 R52, [R216+0x2100] ;  /* 0x00210000d834783b */ /* 0x002e640000004200 */
[----:B--2---:R-:W-:Y:S01]  /*15b60*/  F2FP.PACK_AB R51, R67, R68 ;  /* 0x000000444333723e */ /* 0x004fe200000000ff */
[--C-:B----4-:R-:W-:Y:S01]  /*15b70*/  FFMA.FTZ R48, R237, c[0x0][0x2d0], -R64.reuse ;  /* 0x0000b400ed307a23 */ /* 0x110fe20000010840 */
[----:B-----5:R-:W-:Y:S03]  /*15b80*/  F2FP.PACK_AB R168, R81, R82 ;  /* 0x0000005251a8723e */ /* 0x020fe600000000ff */
[----:B------:R2:W3:Y:S04]  /*15b90*/  MUFU.EX2 R80, R48 ;  /* 0x0000003000507308 */ /* 0x0004e80000000800 */
[----:B--2---:R-:W-:Y:S02]  /*15ba0*/  F2FP.PACK_AB R48, R86, R84 ;  /* 0x000000545630723e */ /* 0x004fe400000000ff */
[----:B---3--:R-:W-:Y:S05]  /*15bb0*/  F2FP.PACK_AB R169, R78, R80 ;  /* 0x000000504ea9723e */ /* 0x008fea00000000ff */
        /* <DEDUP_REMOVED lines=26> */
[--C-:B--2---:R-:W-:Y:S04]  /*15d60*/  FFMA.FTZ R43, R241, c[0x0][0x2d0], -R65.reuse ;  /* 0x0000b400f12b7a23 */ /* 0x104fe80000010841 */
[-C--:B------:R-:W-:Y:S01]  /*15d70*/  HMMA.16816.F32 R124, R48, R58.reuse, R124 ;  /* 0x0000003a307c723c */ /* 0x080fe2000000187c */
[----:B------:R-:W1:Y:S01]  /*15d80*/  LDSM.16.MT88.4 R48, [R216+0x2900] ;  /* 0x00290000d830783b */ /* 0x000e620000004200 */
[----:B------:R2:W3:Y:S06]  /*15d90*/  MUFU.EX2 R64, R43 ;  /* 0x0000002b00407308 */ /* 0x0004ec0000000800 */
[----:B------:R-:W-:Y:S08]  /*15da0*/  HMMA.16816.F32 R36, R44, R58, R36 ;  /* 0x0000003a2c24723c */ /* 0x000ff00000001824 */
[-C--:B------:R-:W-:Y:S01]  /*15db0*/  HMMA.16816.F32 R136, R168, R148.reuse, R4 ;  /* 0x00000094a888723c */ /* 0x080fe20000001804 */
[----:B------:R-:W4:Y:S04]  /*15dc0*/  LDSM.16.MT88.4 R4, [R214+0x2900] ;  /* 0x00290000d604783b */ /* 0x000f280000004200 */
[--C-:B--2---:R-:W-:Y:S01]  /*15dd0*/  FFMA.FTZ R43, R243, c[0x0][0x2d0], -R65.reuse ;  /* 0x0000b400f32b7a23 */ /* 0x104fe20000010841 */
[----:B---3--:R-:W-:Y:S01]  /*15de0*/  F2FP.PACK_AB R44, R64, R72 ;  /* 0x00000048402c723e */ /* 0x008fe200000000ff */
[----:B------:R-:W-:Y:S02]  /*15df0*/  FFMA.FTZ R65, R244, c[0x0][0x2d0], -R65 ;  /* 0x0000b400f4417a23 */ /* 0x000fe40000010841 */
[----:B------:R2:W-:Y:S10]  /*15e00*/  MUFU.EX2 R54, R43 ;  /* 0x0000002b00367308 */ /* 0x0005f40000000800 */
[----:B------:R-:W3:Y:S01]  /*15e10*/  MUFU.EX2 R65, R65 ;  /* 0x0000004100417308 */ /* 0x000ee20000000800 */
[--C-:B--2---:R-:W-:Y:S09]  /*15e20*/  FFMA.FTZ R43, R90, c[0x0][0x2d0], -R66.reuse ;  /* 0x0000b4005a2b7a23 */ /* 0x104ff20000010842 */
[----:B------:R2:W-:Y:S01]  /*15e30*/  MUFU.EX2 R52, R43 ;  /* 0x0000002b00347308 */ /* 0x0005e20000000800 */
[----:B---3--:R-:W-:Y:S01]  /*15e40*/  F2FP.PACK_AB R46, R65, R54 ;  /* 0x00000036412e723e */ /* 0x008fe200000000ff */
[--C-:B--2---:R-:W-:Y:S08]  /*15e50*/  FFMA.FTZ R43, R91, c[0x0][0x2d0], -R66.reuse ;  /* 0x0000b4005b2b7a23 */ /* 0x104ff00000010842 */
[----:B------:R2:W3:Y:S02]  /*15e60*/  MUFU.EX2 R53, R43 ;  /* 0x0000002b00357308 */ /* 0x0004e40000000800 */
[--C-:B--2---:R-:W-:Y:S01]  /*15e70*/  FFMA.FTZ R43, R94, c[0x0][0x2d0], -R66.reuse ;  /* 0x0000b4005e2b7a23 */ /* 0x104fe20000010842 */
[----:B---3--:R-:W-:Y:S01]  /*15e80*/  F2FP.PACK_AB R45, R53, R52 ;  /* 0x00000034352d723e */ /* 0x008fe200000000ff */
[----:B------:R-:W-:Y:S02]  /*15e90*/  FFMA.FTZ R66, R42, c[0x0][0x2d0], -R66 ;  /* 0x0000b4002a427a23 */ /* 0x000fe40000010842 */
[----:B------:R-:W2:Y:S04]  /*15ea0*/  LDL.LU R42, [R1+0x14] ;  /* 0x00001400012a7983 */ /* 0x000ea80000300800 */
[----:B------:R-:W-:Y:S10]  /*15eb0*/  MUFU.EX2 R43, R43 ;  /* 0x0000002b002b7308 */ /* 0x000ff40000000800 */
[----:B------:R-:W3:Y:S02]  /*15ec0*/  MUFU.EX2 R66, R66 ;  /* 0x0000004200427308 */ /* 0x000ee40000000800 */
[----:B---3--:R-:W-:Y:S07]  /*15ed0*/  F2FP.PACK_AB R47, R66, R43 ;  /* 0x0000002b422f723e */ /* 0x008fee00000000ff */
        /* <DEDUP_REMOVED lines=12> */
[----:B--2---:R-:W-:Y:S02]  /*15fa0*/  FFMA.FTZ R12, R0, R42, R75 ;  /* 0x0000002a000c7223 */ /* 0x004fe4000001004b */
        /* <DEDUP_REMOVED lines=45> */
[----:B------:R-:W-:Y:S01]  /*16280*/  FADD.FTZ R13, R133, R13 ;  /* 0x0000000d850d7221 */ /* 0x000fe20000010000 */
[----:B------:R-:W-:Y:S01]  /*16290*/  MOV R133, R128 ;  /* 0x0000008000857202 */ /* 0x000fe20000000f00 */
        /* <DEDUP_REMOVED lines=10> */
[----:B------:R-:W-:Y:S01]  /*16340*/  FADD.FTZ R13, R132, R2 ;  /* 0x00000002840d7221 */ /* 0x000fe20000010000 */
[----:B------:R-:W-:Y:S01]  /*16350*/  MOV R132, R129 ;  /* 0x0000008100847202 */ /* 0x000fe20000000f00 */
        /* <DEDUP_REMOVED lines=47> */
.L_x_922:
[----:B-1----:R-:W3:Y:S04]  /*16650*/  LDL.LU R0, [R1+0x8] ;  /* 0x0000080001007983 */ /* 0x002ee80000300800 */
[----:B------:R-:W4:Y:S04]  /*16660*/  LDL.LU R9, [R1+0xc] ;  /* 0x00000c0001097983 */ /* 0x000f280000300800 */
[----:B--2---:R-:W2:Y:S04]  /*16670*/  LDL.LU R8, [R1+0x10] ;  /* 0x0000100001087983 */ /* 0x004ea80000300800 */
[----:B------:R-:W2:Y:S01]  /*16680*/  LDL.LU R4, [R1+0x14] ;  /* 0x0000140001047983 */ /* 0x000ea20000300800 */
[----:B------:R-:W-:-:S02]  /*16690*/  MOV R24, 0xff800000 ;  /* 0xff80000000187802 */ /* 0x000fc40000000f00 */
[----:B------:R-:W-:Y:S02]  /*166a0*/  MOV R25, 0xff800000 ;  /* 0xff80000000197802 */ /* 0x000fe40000000f00 */
[----:B------:R-:W-:Y:S02]  /*166b0*/  MOV R26, 0xff800000 ;  /* 0xff800000001a7802 */ /* 0x000fe40000000f00 */
[----:B------:R-:W-:Y:S02]  /*166c0*/  MOV R27, 0xff800000 ;  /* 0xff800000001b7802 */ /* 0x000fe40000000f00 */
[----:B------:R-:W-:Y:S01]  /*166d0*/  PLOP3.LUT P4, PT, PT, PT, PT, 0x8, 0x0 ;  /* 0x000000000000781c */ /* 0x000fe20003f8e170 */
[----:B---3--:R-:W1:Y:S04]  /*166e0*/  SHFL.BFLY PT, R5, R0, 0x2, 0x1f ;  /* 0x0c401f0000057f89 */ /* 0x008e6800000e0000 */
[----:B----4-:R-:W3:Y:S04]  /*166f0*/  SHFL.BFLY PT, R6, R9, 0x2, 0x1f ;  /* 0x0c401f0009067f89 */ /* 0x010ee800000e0000 */
[----:B--2---:R-:W2:Y:S04]  /*16700*/  SHFL.BFLY PT, R7, R8, 0x2, 0x1f ;  /* 0x0c401f0008077f89 */ /* 0x004ea800000e0000 */
[----:B------:R-:W4:Y:S01]  /*16710*/  SHFL.BFLY PT, R2, R4, 0x2, 0x1f ;  /* 0x0c401f0004027f89 */ /* 0x000f2200000e0000 */
[----:B-1----:R-:W-:-:S02]  /*16720*/  FADD.FTZ R5, R5, R0 ;  /* 0x0000000005057221 */ /* 0x002fc40000010000 */
[----:B---3--:R-:W-:-:S03]  /*16730*/  FADD.FTZ R6, R6, R9 ;  /* 0x0000000906067221 */ /* 0x008fc60000010000 */
[----:B------:R-:W1:Y:S01]  /*16740*/  SHFL.BFLY PT, R0, R5, 0x1, 0x1f ;  /* 0x0c201f0005007f89 */ /* 0x000e6200000e0000 */
[----:B--2---:R-:W-:-:S03]  /*16750*/  FADD.FTZ R7, R7, R8 ;  /* 0x0000000807077221 */ /* 0x004fc60000010000 */
        /* <DEDUP_REMOVED lines=104> */
.L_x_878:
        /* <DEDUP_REMOVED lines=288> */
.L_x_940:
        /* <DEDUP_REMOVED lines=40> */
.L_x_942:
[----:B------:R-:W-:Y:S05]  /*18260*/  BSYNC B0 ;  /* 0x0000000000007941 */ /* 0x000fea0003800000 */
.L_x_941:
        /* <DEDUP_REMOVED lines=102> */
.L_x_943:
        /* <DEDUP_REMOVED lines=11> */
.L_x_1484:


//--------------------- .text._ZN7cutlass13device_kernelIN5flash19enable_sm80_to_sm89INS1_16FlashAttnFwdSm80INS1_25CollectiveMainloopFwdSm80ILi4ELi1ELb0EN4cute5tupleIJNS5_1CILi128EEENS7_ILi96EEENS7_ILi64EEEEEELi64ENS_6half_tEfNS_4arch4Sm80ELb0ELb1ELb0ELb1ELb0ELb0ELb1ELb0EEENS1_21CollectiveEpilogueFwdINS6_IJS8_SA_S9_EEENS6_IJNS7_ILi1EEESI_SI_EEESC_SE_Li128ELb1ELb1ELb0ELb0EEENS1_19SingleTileSchedulerILb1ELb0ELb1ELi128EEEEEEEEEvNT_6ParamsE --------------------------
	.section	.text._ZN7cutlass13device_kernelIN5flash19enable_sm80_to_sm89INS1_16FlashAttnFwdSm80INS1_25CollectiveMainloopFwdSm80ILi4ELi1ELb0EN4cute5tupleIJNS5_1CILi128EEENS7_ILi96EEENS7_ILi64EEEEEELi64ENS_6half_tEfNS_4arch4Sm80ELb0ELb1ELb0ELb1ELb0ELb0ELb1ELb0EEENS1_21CollectiveEpilogueFwdINS6_IJS8_SA_S9_EEENS6_IJNS7_ILi1EEESI_SI_EEESC_SE_Li128ELb1ELb1ELb0ELb0EEENS1_19SingleTileSchedulerILb1ELb0ELb1ELi128EEEEEEEEEvNT_6ParamsE,"ax",@progbits
	.sectioninfo	@"SHI_REGISTERS=255"
	.align	128
.text._ZN7cutlass13device_kernelIN5flash19enable_sm80_to_sm89INS1_16FlashAttnFwdSm80INS1_25CollectiveMainloopFwdSm80ILi4ELi1ELb0EN4cute5tupleIJNS5_1CILi128EEENS7_ILi96EEENS7_ILi64EEEEEELi64ENS_6half_tEfNS_4arch4Sm80ELb0ELb1ELb0ELb1ELb0ELb0ELb1ELb0EEENS1_21CollectiveEpilogueFwdINS6_IJS8_SA_S9_EEENS6_IJNS7_ILi1EEESI_SI_EEESC_SE_Li128ELb1ELb1ELb0ELb0EEENS1_19SingleTileSchedulerILb1ELb0ELb1ELi128EEEEEEEEEvNT_6ParamsE:
        .type           _ZN7cutlass13device_kernelIN5flash19enable_sm80_to_sm89INS1_16FlashAttnFwdSm80INS1_25CollectiveMainloopFwdSm80ILi4ELi1ELb0EN4cute5tupleIJNS5_1CILi128EEENS7_ILi96EEENS7_ILi64EEEEEELi64ENS_6half_tEfNS_4arch4Sm80ELb0ELb1ELb0ELb1ELb0ELb0ELb1ELb0EEENS1_21CollectiveEpilogueFwdINS6_IJS8_SA_S9_EEENS6_IJNS7_ILi1EEESI_SI_EEESC_SE_Li128ELb1ELb1ELb0ELb0EEENS1_19SingleTileSchedulerILb1ELb0ELb1ELi128EEEEEEEEEvNT_6ParamsE,@function
        .size           _ZN7cutlass13device_kernelIN5flash19enable_sm80_to_sm89INS1_16FlashAttnFwdSm80INS1_25CollectiveMainloopFwdSm80ILi4ELi1ELb0EN4cute5tupleIJNS5_1CILi128EEENS7_ILi96EEENS7_ILi64EEEEEELi64ENS_6half_tEfNS_4arch4Sm80ELb0ELb1ELb0ELb1ELb0ELb0ELb1ELb0EEENS1_21CollectiveEpilogueFwdINS6_IJS8_SA_S9_EEENS6_IJNS7_ILi1EEESI_SI_EEESC_SE_Li128ELb1ELb1ELb0ELb0EEENS1_19SingleTileSchedulerILb1ELb0ELb1ELi128EEEEEEEEEvNT_6ParamsE,(.L_x_1485 - _ZN7cutlass13device_kernelIN5flash19enable_sm80_to_sm89INS1_16FlashAttnFwdSm80INS1_25CollectiveMainloopFwdSm80ILi4ELi1ELb0EN4cute5tupleIJNS5_1CILi128EEENS7_ILi96EEENS7_ILi64EEEEEELi64ENS_6half_tEfNS_4arch4Sm80ELb0ELb1ELb0ELb1ELb0ELb0ELb1ELb0EEENS1_21CollectiveEpilogueFwdINS6_IJS8_SA_S9_EEENS6_IJNS7_ILi1EEESI_SI_EEESC_SE_Li128ELb1ELb1ELb0ELb0EEENS1_19SingleTileSchedulerILb1ELb0ELb1ELi128EEEEEEEEEvNT_6ParamsE)
        .other          _ZN7cutlass13device_kernelIN5flash19enable_sm80_to_sm89INS1_16FlashAttnFwdSm80INS1_25CollectiveMainloopFwdSm80ILi4ELi1ELb0EN4cute5tupleIJNS5_1CILi128EEENS7_ILi96EEENS7_ILi64EEEEEELi64ENS_6half_tEfNS_4arch4Sm80ELb0ELb1ELb0ELb1ELb0ELb0ELb1ELb0EEENS1_21CollectiveEpilogueFwdINS6_IJS8_SA_S9_EEENS6_IJNS7_ILi1EEESI_SI_EEESC_SE_Li128ELb1ELb1ELb0ELb0EEENS1_19SingleTileSchedulerILb1ELb0ELb1ELi128EEEEEEEEEvNT_6ParamsE,@"STO_CUDA_ENTRY STV_DEFAULT"
_ZN7cutlass13device_kernelIN5flash19enable_sm80_to_sm89INS1_16FlashAttnFwdSm80INS1_25CollectiveMainloopFwdSm80ILi4ELi1ELb0EN4cute5tupleIJNS5_1CILi128EEENS7_ILi96EEENS7_ILi64EEEEEELi64ENS_6half_tEfNS_4arch4Sm80ELb0ELb1ELb0ELb1ELb0ELb0ELb1ELb0EEENS1_21CollectiveEpilogueFwdINS6_IJS8_SA_S9_EEENS6_IJNS7_ILi1EEESI_SI_EEESC_SE_Li128ELb1ELb1ELb0ELb0EEENS1_19SingleTileSchedulerILb1ELb0ELb1ELi128EEEEEEEEEvNT_6ParamsE:
        /* <DEDUP_REMOVED lines=17> */
.L_x_945:
        /* <DEDUP_REMOVED lines=8> */
.L_x_947:
[----:B------:R-:W-:-:S04]  /*0190*/  MOV R0, c[0x0][0x54c] ;  /* 0x0001530000007a02 */ /* 0x000fc80000000f00 */
.L_x_946:
[----:B------:R-:W-:Y:S01]  /*01a0*/  USHF.L.U32 UR4, UR4, 0x7, URZ ;  /* 0x0000000704047899 */ /* 0x000fe2000800063f */
[----:B-----5:R-:W-:-:S05]  /*01b0*/  IMAD R0, R0, c[0x0][0x548], RZ ;  /* 0x0001520000007a24 */ /* 0x020fca00078e02ff */
[----:B------:R-:W-:-:S04]  /*01c0*/  MOV R6, UR4 ;  /* 0x0000000400067c02 */ /* 0x000fc80008000f00 */
[----:B------:R-:W-:-:S04]  /*01d0*/  ISETP.GE.AND P0, PT, R6, R0, PT ;  /* 0x000000000600720c */ /* 0x000fc80003f06270 */
[----:B------:R-:W-:-:S05]  /*01e0*/  SEL R0, R5, 0xffffffff, !P0 ;  /* 0xffffffff05007807 */ /* 0x000fca0004000000 */
[----:B------:R2:W-:Y:S01]  /*01f0*/  STL [R1+0x2c], R0 ;  /* 0x00002c0001007387 */ /* 0x0005e20000100800 */
[----:B------:R-:W-:Y:S05]  /*0200*/  BRA `(.L_x_948) ;  /* 0x0000014000007947 */ /* 0x000fea0003800000 */
.L_x_944:
[----:B------:R-:W-:-:S04]  /*0210*/  ISETP.NE.U32.AND P0, PT, RZ, c[0x0][0x568], PT ;  /* 0x00015a00ff007a0c */ /* 0x000fc80003f05070 */
[----:B------:R-:W-:-:S13]  /*0220*/  ISETP.NE.AND.EX P0, PT, RZ, c[0x0][0x56c], PT, P0 ;  /* 0x00015b00ff007a0c */ /* 0x000fda0003f05300 */
[----:B------:R-:W-:Y:S05]  /*0230*/  @!P0 BRA `(.L_x_949) ;  /* 0x0000002000008947 */ /* 0x000fea0003800000 */
[----:B------:R1:W5:Y:S01]  /*0240*/  LDG.E R0, [R2.64] ;  /* 0x0000002c02007981 */ /* 0x000362000c1e1900 */
[----:B------:R-:W-:Y:S05]  /*0250*/  BRA `(.L_x_950) ;  /* 0x0000009000007947 */ /* 0x000fea0003800000 */
.L_x_949:
        /* <DEDUP_REMOVED lines=8> */
.L_x_951:
[----:B------:R-:W-:-:S04]  /*02e0*/  MOV R0, c[0x0][0x54c] ;  /* 0x0001530000007a02 */ /* 0x000fc80000000f00 */
.L_x_950:
[----:B------:R-:W-:Y:S01]  /*02f0*/  USHF.L.U32 UR4, UR4, 0x7, URZ ;  /* 0x0000000704047899 */ /* 0x000fe2000800063f */
[----:B-----5:R-:W-:-:S05]  /*0300*/  IMAD R0, R0, c[0x0][0x548], RZ ;  /* 0x0001520000007a24 */ /* 0x020fca00078e02ff */
[----:B------:R-:W-:-:S04]  /*0310*/  MOV R6, UR4 ;  /* 0x0000000400067c02 */ /* 0x000fc80008000f00 */
[----:B------:R-:W-:-:S04]  /*0320*/  ISETP.GE.AND P0, PT, R6, R0, PT ;  /* 0x000000000600720c */ /* 0x000fc80003f06270 */
[----:B------:R-:W-:-:S05]  /*0330*/  SEL R0, R5, 0xffffffff, !P0 ;  /* 0xffffffff05007807 */ /* 0x000fca0004000000 */
[----:B------:R2:W-:Y:S04]  /*0340*/  STL [R1+0x2c], R0 ;  /* 0x00002c0001007387 */ /* 0x0005e80000100800 */
.L_x_948:
        /* <DEDUP_REMOVED lines=33> */
.L_x_952:
[----:B------:R-:W-:-:S04]  /*0560*/  ISETP.NE.U32.AND P2, PT, RZ, c[0x0][0x368], PT ;  /* 0x0000da00ff007a0c */ /* 0x000fc80003f45070 */
[----:B------:R-:W-:-:S13]  /*0570*/  ISETP.NE.AND.EX P2, PT, RZ, c[0x0][0x36c], PT, P2 ;  /* 0x0000db00ff007a0c */ /* 0x000fda0003f45320 */
[----:B------:R-:W-:Y:S05]  /*0580*/  @!P2 BRA `(.L_x_953) ;  /* 0x000000400000a947 */ /* 0x000fea0003800000 */
[----:B------:R-:W-:-:S05]  /*0590*/  IMAD.WIDE R2, R35, R10, c[0x0][0x368] ;  /* 0x0000da0023027625 */ /* 0x000fca00078e020a */
[----:B------:R-:W2:Y:S02]  /*05a0*/  LDG.E R0, [R2.64] ;  /* 0x0000002c02007981 */ /* 0x000ea4000c1e1900 */
[----:B--2---:R1:W2:Y:S02]  /*05b0*/  R2UR UR7, R0 ;  /* 0x00000000000773c2 */ /* 0x0042a400000e0000 */
[----:B-12---:R-:W-:Y:S05]  /*05c0*/  BRA `(.L_x_954) ;  /* 0x0000006000007947 */ /* 0x006fea0003800000 */
.L_x_953:
[----:B------:R-:W-:Y:S05]  /*05d0*/  @!P0 BRA `(.L_x_954) ;  /* 0x0000005000008947 */ /* 0x000fea0003800000 */
[----:B------:R1:W2:Y:S04]  /*05e0*/  LDG.E R0, [R2.64] ;  /* 0x0000002c02007981 */ /* 0x0002a8000c1e1900 */
[----:B-1----:R-:W4:Y:S01]  /*05f0*/  LDG.E R2, [R2.64+0x4] ;  /* 0x0000042c02027981 */ /* 0x002f22000c1e1900 */
[----:B--2---:R-:W1:Y:S08]  /*0600*/  R2UR UR7, R0 ;  /* 0x00000000000773c2 */ /* 0x004e7000000e0000 */
[----:B----4-:R-:W1:Y:S02]  /*0610*/  R2UR UR4, R2 ;  /* 0x00000000020473c2 */ /* 0x010e6400000e0000 */
[----:B-1----:R-:W-:-:S06]  /*0620*/  UIADD3 UR7, -UR7, UR4, URZ ;  /* 0x0000000407077290 */ /* 0x002fcc000fffe13f */
.L_x_954:
        /* <DEDUP_REMOVED lines=30> */
.L_x_956:
[----:B------:R-:W-:Y:S02]  /*0810*/  UISETP.NE.AND UP2, UPT, UR9, 0x1, UPT ;  /* 0x000000010900788c */ /* 0x000fe4000bf45270 */
[----:B------:R-:W-:Y:S02]  /*0820*/  ULDC.64 UR4, c[0x0][0x330] ;  /* 0x0000cc0000047ab9 */ /* 0x000fe40000000a00 */
[----:B------:R-:W-:-:S07]  /*0830*/  UIMAD.WIDE.U32 UR14, UR6, UR4, URZ ;  /* 0x00000004060e72a5 */ /* 0x000fce000f8e003f */
[----:B------:R-:W-:Y:S02]  /*0840*/  @UP2 UMOV UR13, UR15 ;  /* 0x0000000f000d2c82 */ /* 0x000fe40008000000 */
[----:B------:R-:W-:Y:S02]  /*0850*/  @UP2 USHF.R.U32.HI UR6, URZ, UR5, UR13 ;  /* 0x000000053f062299 */ /* 0x000fe4000801160d */
.L_x_957:
[----:B------:R-:W-:Y:S02]  /*0860*/  ULDC UR4, c[0x0][0x32c] ;  /* 0x0000cb0000047ab9 */ /* 0x000fe40000000800 */
[----:B------:R-:W-:-:S04]  /*0870*/  UIMAD UR4, UR6, UR9, UR4 ;  /* 0x00000009060472a4 */ /* 0x000fc8000f8e0204 */
[----:B------:R-:W-:-:S04]  /*0880*/  UISETP.LT.AND UP2, UPT, UR8, UR4, UPT ;  /* 0x000000040800728c */ /* 0x000fc8000bf41270 */
[----:B------:R-:W-:-:S03]  /*0890*/  USEL UR8, UR8, UR4, UP2 ;  /* 0x0000000408087287 */ /* 0x000fc60009000000 */
.L_x_955:
        /* <DEDUP_REMOVED lines=34> */
.L_x_959:
[----:B------:R-:W-:-:S03]  /*0ac0*/  UISETP.NE.AND UP2, UPT, UR9, 0x1, UPT ;  /* 0x000000010900788c */ /* 0x000fc6000bf45270 */
[----:B------:R-:W-:Y:S02]  /*0ad0*/  ULDC.64 UR8, c[0x0][0x330] ;  /* 0x0000cc0000087ab9 */ /* 0x000fe40000000a00 */
[----:B------:R-:W-:-:S07]  /*0ae0*/  UIMAD.WIDE.U32 UR14, UR10, UR8, URZ ;  /* 0x000000080a0e72a5 */ /* 0x000fce000f8e003f */
[----:B------:R-:W-:Y:S02]  /*0af0*/  @UP2 UMOV UR13, UR15 ;  /* 0x0000000f000d2c82 */ /* 0x000fe40008000000 */
[----:B------:R-:W-:Y:S02]  /*0b00*/  @UP2 USHF.R.U32.HI UR10, URZ, UR9, UR13 ;  /* 0x000000093f0a2299 */ /* 0x000fe4000801160d */
.L_x_960:
[----:B------:R-:W-:Y:S02]  /*0b10*/  ULDC UR8, c[0x0][0x32c] ;  /* 0x0000cb0000087ab9 */ /* 0x000fe40000000800 */
[----:B------:R-:W-:-:S04]  /*0b20*/  UIMAD UR8, UR10, UR8, URZ ;  /* 0x000000080a0872a4 */ /* 0x000fc8000f8e023f */
[----:B------:R-:W-:-:S04]  /*0b30*/  UISETP.LT.AND UP2, UPT, UR4, UR8, UPT ;  /* 0x000000080400728c */ /* 0x000fc8000bf41270 */
[----:B------:R-:W-:-:S04]  /*0b40*/  USEL UR4, UR4, UR8, !UP2 ;  /* 0x0000000804047287 */ /* 0x000fc8000d000000 */
.L_x_958:
        /* <DEDUP_REMOVED lines=177> */
.L_x_963:
[----:B--23--:R-:W-:Y:S05]  /*1660*/  BSYNC B0 ;  /* 0x0000000000007941 */ /* 0x00cfea0003800000 */
.L_x_962:
        /* <DEDUP_REMOVED lines=11> */
.L_x_965:
[----:B------:R-:W-:Y:S05]  /*1720*/  BSYNC B0 ;  /* 0x0000000000007941 */ /* 0x000fea0003800000 */
.L_x_964:
        /* <DEDUP_REMOVED lines=11> */
.L_x_967:
[----:B------:R-:W-:Y:S05]  /*17e0*/  BSYNC B0 ;  /* 0x0000000000007941 */ /* 0x000fea0003800000 */
.L_x_966:
        /* <DEDUP_REMOVED lines=11> */
.L_x_969:
[----:B------:R-:W-:Y:S05]  /*18a0*/  BSYNC B0 ;  /* 0x0000000000007941 */ /* 0x000fea0003800000 */
.L_x_968:
        /* <DEDUP_REMOVED lines=11> */
.L_x_971:
[----:B------:R-:W-:Y:S05]  /*1960*/  BSYNC B0 ;  /* 0x0000000000007941 */ /* 0x000fea0003800000 */
.L_x_970:
        /* <DEDUP_REMOVED lines=11> */
.L_x_973:
[----:B------:R-:W-:Y:S05]  /*1a20*/  BSYNC B0 ;  /* 0x0000000000007941 */ /* 0x000fea0003800000 */
.L_x_972:
        /* <DEDUP_REMOVED lines=11> */
.L_x_975:
[----:B------:R-:W-:Y:S05]  /*1ae0*/  BSYNC B0 ;  /* 0x0000000000007941 */ /* 0x000fea0003800000 */
.L_x_974:
        /* <DEDUP_REMOVED lines=206> */
[----:B------:R-:W-:-:S07]  /*27d0*/  IMAD.IADD R217, R0, 0x1, R223 ;  /* 0x0000000100d97824 */ /* 0x000fce00078e02df */
        /* <DEDUP_REMOVED lines=13> */
[----:B------:R-:W-:Y:S01]  /*28b0*/  LDSM.16.M88.4 R60, [R218+0x3100] ;  /* 0x00310000da3c783b */ /* 0x000fe20000000200 */
[C---:B------:R-:W-:Y:S03]  /*28c0*/  HMMA.16816.F32 R188, R16.reuse, R30, R116 ;  /* 0x0000001e10bc723c */ /* 0x040fe60000001874 */
[----:B------:R-:W-:Y:S04]  /*28d0*/  LDSM.16.M88.4 R52, [R218+0x4100] ;  /* 0x00410000da34783b */ /* 0x000fe80000000200 */
[----:B------:R-:W-:Y:S01]  /*28e0*/  LDSM.16.M88.4 R84, [R218+0x5900] ;  /* 0x00590000da54783b */ /* 0x000fe20000000200 */
[C---:B------:R-:W-:Y:S03]  /*28f0*/  HMMA.16816.F32 R172, R16.reuse, R26, R108 ;  /* 0x0000001a10ac723c */ /* 0x040fe6000000186c */
[----:B------:R-:W-:Y:S04]  /*2900*/  LDSM.16.M88.4 R48, [R218+0x4900] ;  /* 0x00490000da30783b */ /* 0x000fe80000000200 */
[----:B------:R-:W0:Y:S01]  /*2910*/  LDGDEPBAR ;  /* 0x00000000000079af */ /* 0x000e220000000000 */
[----:B-1----:R-:W-:Y:S03]  /*2920*/  HMMA.16816.F32 R12, R16, R28, R56 ;  /* 0x0000001c100c723c */ /* 0x002fe60000001838 */
[----:B------:R-:W1:Y:S04]  /*2930*/  LDSM.16.M88.4 R56, [R218+0x3900] ;  /* 0x00390000da38783b */ /* 0x000e680000000200 */
[----:B------:R-:W4:Y:S01]  /*2940*/  LDSM.16.M88.4 R16, [R220+0x6100] ;  /* 0x00610000dc10783b */ /* 0x000f220000000200 */
        /* <DEDUP_REMOVED lines=17> */
[----:B------:R-:W5:Y:S04]  /*2a60*/  LDSM.16.M88.4 R8, [R221+0x8100] ;  /* 0x00810000dd08783b */ /* 0x000f680000000200 */
[----:B------:R-:W-:Y:S03]  /*2a70*/  LDSM.16.M88.4 R24, [R217+0x2800] ;  /* 0x00280000d918783b */ /* 0x000fe60000000200 */
        /* <DEDUP_REMOVED lines=26> */
[C---:B-----5:R-:W-:Y:S08]  /*2c20*/  HMMA.16816.F32 R140, R8.reuse, R34, R104 ;  /* 0x00000022088c723c */ /* 0x060ff00000001868 */
[C---:B------:R-:W-:Y:S08]  /*2c30*/  HMMA.16816.F32 R136, R8.reuse, R32, R136 ;  /* 0x000000200888723c */ /* 0x040ff00000001888 */
[C---:B------:R-:W-:Y:S08]  /*2c40*/  HMMA.16816.F32 R104, R8.reuse, R28, R128 ;  /* 0x0000001c0868723c */ /* 0x040ff00000001880 */
[----:B------:R-:W-:Y:S08]  /*2c50*/  HMMA.16816.F32 R176, R8, R30, R100 ;  /* 0x0000001e08b0723c */ /* 0x000ff00000001864 */
[C---:B---3--:R-:W-:Y:S08]  /*2c60*/  HMMA.16816.F32 R60, R12.reuse, R32, R60 ;  /* 0x000000200c3c723c */ /* 0x048ff0000000183c */
        /* <DEDUP_REMOVED lines=21> */
[----:B--2---:R-:W-:Y:S01]  /*2dc0*/  UIADD3 UR13, UR6, -0x2, URZ ;  /* 0xfffffffe060d7890 */ /* 0x004fe2000fffe03f */
[C---:B------:R-:W-:Y:S01]  /*2dd0*/  IMAD.SHL.U32 R5, R210.reuse, 0x20, RZ ;  /* 0x00000020d2057824 */ /* 0x040fe200078e00ff */
[----:B------:R-:W-:-:S02]  /*2de0*/  SHF.L.U64.HI R3, R210, 0x5, R211 ;  /* 0x00000005d2037819 */ /* 0x000fc400000102d3 */
[----:B------:R-:W-:Y:S02]  /*2df0*/  USHF.R.S32.HI UR10, URZ, 0x1f, UR13 ;  /* 0x0000001f3f0a7899 */ /* 0x000fe4000801140d */
[----:B------:R-:W-:Y:S01]  /*2e00*/  IMAD.U32 R0, RZ, RZ, UR13 ;  /* 0x0000000dff007e24 */ /* 0x000fe2000f8e00ff */
[----:B------:R-:W-:-:S03]  /*2e10*/  UIMAD UR13, UR16, UR13, URZ ;  /* 0x0000000d100d72a4 */ /* 0x000fc6000f8e023f */
[----:B------:R-:W-:Y:S01]  /*2e20*/  IMAD.WIDE.U32 R6, R0, UR18, R214 ;  /* 0x0000001200067c25 */ /* 0x000fe2000f8e00d6 */
[----:B------:R-:W-:-:S04]  /*2e30*/  UIMAD UR10, UR10, UR18, UR13 ;  /* 0x000000120a0a72a4 */ /* 0x000fc8000f8e020d */
[C---:B------:R-:W-:Y:S02]  /*2e40*/  LEA R14, P1, R6.reuse, c[0x0][0x1c8], 0x1 ;  /* 0x00007200060e7a11 */ /* 0x040fe400078208ff */
        /* <DEDUP_REMOVED lines=21> */
.L_x_976:
[----:B--2---:R-:W-:Y:S01]  /*2fa0*/  LOP3.LUT R0, R207, 0xffffffe0, RZ, 0xc0, !PT ;  /* 0xffffffe0cf007812 */ /* 0x004fe200078ec0ff */
[----:B------:R-:W-:Y:S01]  /*2fb0*/  UIADD3 UR10, UR7, 0x1, UR32 ;  /* 0x00000001070a7890 */ /* 0x000fe2000fffe020 */
[----:B------:R-:W-:Y:S01]  /*2fc0*/  LEA.HI R3, R208, R209, RZ, 0x2 ;  /* 0x000000d1d0037211 */ /* 0x000fe200078f10ff */
[----:B------:R-:W0:Y:S01]  /*2fd0*/  LDGDEPBAR ;  /* 0x00000000000079af */ /* 0x000e220000000000 */
[----:B------:R-:W-:Y:S01]  /*2fe0*/  SHF.R.S32.HI R6, RZ, 0x1f, R206 ;  /* 0x0000001fff067819 */ /* 0x000fe200000114ce */
[----:B------:R-:W-:Y:S01]  /*2ff0*/  IMAD.IADD R0, R209, 0x1, -R0 ;  /* 0x00000001d1007824 */ /* 0x000fe200078e0a00 */
[----:B------:R-:W-:Y:S02]  /*3000*/  LOP3.LUT R3, R3, 0xfffffffc, RZ, 0xc0, !PT ;  /* 0xfffffffc03037812 */ /* 0x000fe400078ec0ff */
        /* <DEDUP_REMOVED lines=24> */
[----:B------:R-:W-:-:S02]  /*3190*/  IMAD.IADD R3, R0, 0x1, -R3 ;  /* 0x0000000100037824 */ /* 0x000fc400078e0a03 */
[----:B------:R-:W-:Y:S01]  /*31a0*/  IMAD.U32 R0, RZ, RZ, UR10 ;  /* 0x0000000aff007e24 */ /* 0x000fe2000f8e00ff */
[----:B------:R-:W-:Y:S01]  /*31b0*/  ULDC UR10, c[0x0][0x324] ;  /* 0x0000c900000a7ab9 */ /* 0x000fe20000000800 */
[----:B------:R-:W-:Y:S01]  /*31c0*/  IMAD.SHL.U32 R8, R3, 0x2, RZ ;  /* 0x0000000203087824 */ /* 0x000fe200078e00ff */
[----:B------:R-:W-:Y:S01]  /*31d0*/  ULOP3.LUT UR10, URZ, UR10, URZ, 0x33, !UPT ;  /* 0x0000000a3f0a7292 */ /* 0x000fe2000f8e333f */
[----:B------:R-:W-:-:S03]  /*31e0*/  IMAD.U32 R3, RZ, RZ, UR32 ;  /* 0x00000020ff037e24 */ /* 0x000fc6000f8e00ff */
[----:B------:R3:W-:Y:S01]  /*31f0*/  STL [R1+0x18], R8 ;  /* 0x0000180801007387 */ /* 0x0007e20000100800 */
[----:B------:R-:W-:Y:S02]  /*3200*/  IADD3 R0, R0, -UR12, -R8 ;  /* 0x8000000c00007c10 */ /* 0x000fe4000fffe808 */
[----:B------:R-:W-:Y:S02]  /*3210*/  IADD3 R11, -R8, UR7, R3 ;  /* 0x00000007080b7c10 */ /* 0x000fe4000fffe103 */
[C---:B-1----:R-:W-:Y:S02]  /*3220*/  IADD3 R10, R0.reuse, c[0x0][0x328], RZ ;  /* 0x0000ca00000a7a10 */ /* 0x042fe40007ffe0ff */
[----:B------:R-:W-:Y:S01]  /*3230*/  IADD3 R12, R0, UR10, RZ ;  /* 0x0000000a000c7c10 */ /* 0x000fe2000fffe0ff */
[----:B------:R-:W-:Y:S01]  /*3240*/  IMAD.IADD R0, R205, 0x1, R204 ;  /* 0x00000001cd007824 */ /* 0x000fe200078e02cc */
[----:B------:R-:W-:Y:S01]  /*3250*/  IADD3 R13, -R8, UR32, RZ ;  /* 0x00000020080d7c10 */ /* 0x000fe2000fffe1ff */
[----:B--2---:R-:W-:-:S02]  /*3260*/  IMAD.IADD R5, R10, 0x1, R6 ;  /* 0x000000010a057824 */ /* 0x004fc400078e0206 */
[----:B------:R-:W-:-:S03]  /*3270*/  IMAD.IADD R3, R12, 0x1, R6 ;  /* 0x000000010c037824 */ /* 0x000fc600078e0206 */
[----:B------:R-:W-:Y:S01]  /*3280*/  IMNMX R5, R5, R11, PT ;  /* 0x0000000b05057217 */ /* 0x000fe20003800200 */
[----:B------:R-:W-:Y:S05]  /*3290*/  @P0 BRA `(.L_x_977) ;  /* 0x0000015000000947 */ /* 0x000fea0003800000 */
[----:B------:R-:W-:Y:S01]  /*32a0*/  IMAD.U32 R7, RZ, RZ, UR12 ;  /* 0x0000000cff077e24 */ /* 0x000fe2000f8e00ff */
        /* <DEDUP_REMOVED lines=11> */
.L_x_979:
[----:B------:R-:W-:-:S04]  /*3360*/  MOV R7, c[0x0][0x32c] ;  /* 0x0000cb0000077a02 */ /* 0x000fc80000000f00 */
[----:B------:R-:W-:-:S13]  /*3370*/  ISETP.NE.AND P0, PT, R7, 0x1, PT ;  /* 0x000000010700780c */ /* 0x000fda0003f05270 */
[----:B------:R-:W-:-:S05]  /*3380*/  @P0 IMAD.HI.U32 R7, R6, c[0x0][0x330], RZ ;  /* 0x0000cc0006070a27 */ /* 0x000fca00078e00ff */
[----:B------:R-:W-:Y:S02]  /*3390*/  @P0 SHF.R.U32.HI R6, RZ, c[0x0][0x334], R7 ;  /* 0x0000cd00ff060a19 */ /* 0x000fe40000011607 */
.L_x_980:
[----:B------:R-:W-:Y:S05]  /*33a0*/  BSYNC B0 ;  /* 0x0000000000007941 */ /* 0x000fea0003800000 */
.L_x_978:
[----:B------:R-:W-:-:S05]  /*33b0*/  IMAD R6, R6, c[0x0][0x32c], R13 ;  /* 0x0000cb0006067a24 */ /* 0x000fca00078e020d */
[----:B------:R-:W-:Y:S02]  /*33c0*/  IADD3 R7, R6, c[0x0][0x32c], RZ ;  /* 0x0000cb0006077a10 */ /* 0x000fe40007ffe0ff */
[----:B------:R-:W-:Y:S02]  /*33d0*/  IMNMX R3, R3, R6, !PT ;  /* 0x0000000603037217 */ /* 0x000fe40007800200 */
[----:B------:R-:W-:Y:S02]  /*33e0*/  IMNMX R5, R5, R7, PT ;  /* 0x0000000705057217 */ /* 0x000fe40003800200 */
.L_x_977:
[----:B---3--:R-:W1:Y:S01]  /*33f0*/  SHFL.IDX PT, R8, R9, 0x1, 0x1c1f ;  /* 0x003c1f0009087f89 */ /* 0x008e6200000e0000 */
[----:B------:R-:W-:Y:S01]  /*3400*/  PLOP3.LUT P0, PT, PT, PT, UP0, 0x40, 0x0 ;  /* 0x000000000000781c */ /* 0x000fe20003f0e808 */
[--C-:B-1----:R-:W-:Y:S02]  /*3410*/  IMAD.IADD R7, R10, 0x1, R8.reuse ;  /* 0x000000010a077824 */ /* 0x102fe400078e0208 */
[----:B------:R-:W-:-:S03]  /*3420*/  IMAD.IADD R6, R12, 0x1, R8 ;  /* 0x000000010c067824 */ /* 0x000fc600078e0208 */
[----:B------:R-:W-:-:S07]  /*3430*/  IMNMX R7, R7, R11, PT ;  /* 0x0000000b07077217 */ /* 0x000fce0003800200 */
        /* <DEDUP_REMOVED lines=13> */
.L_x_983:
[----:B------:R-:W-:-:S04]  /*3510*/  MOV R14, c[0x0][0x32c] ;  /* 0x0000cb00000e7a02 */ /* 0x000fc80000000f00 */
[----:B------:R-:W-:-:S13]  /*3520*/  ISETP.NE.AND P0, PT, R14, 0x1, PT ;  /* 0x000000010e00780c */ /* 0x000fda0003f05270 */
[----:B------:R-:W-:-:S05]  /*3530*/  @P0 IMAD.HI.U32 R14, R8, c[0x0][0x330], RZ ;  /* 0x0000cc00080e0a27 */ /* 0x000fca00078e00ff */
[----:B------:R-:W-:Y:S02]  /*3540*/  @P0 SHF.R.U32.HI R8, RZ, c[0x0][0x334], R14 ;  /* 0x0000cd00ff080a19 */ /* 0x000fe4000001160e */
.L_x_984:
[----:B------:R-:W-:Y:S05]  /*3550*/  BSYNC B0 ;  /* 0x0000000000007941 */ /* 0x000fea0003800000 */
.L_x_982:
[----:B------:R-:W-:-:S05]  /*3560*/  IMAD R8, R8, c[0x0][0x32c], R13 ;  /* 0x0000cb0008087a24 */ /* 0x000fca00078e020d */
[----:B------:R-:W-:Y:S02]  /*3570*/  IADD3 R14, R8, c[0x0][0x32c], RZ ;  /* 0x0000cb00080e7a10 */ /* 0x000fe40007ffe0ff */
[----:B------:R-:W-:Y:S02]  /*3580*/  IMNMX R6, R6, R8, !PT ;  /* 0x0000000806067217 */ /* 0x000fe40007800200 */
[----:B------:R-:W-:Y:S02]  /*3590*/  IMNMX R7, R7, R14, PT ;  /* 0x0000000e07077217 */ /* 0x000fe40003800200 */
.L_x_981:
[----:B------:R-:W-:Y:S01]  /*35a0*/  UISETP.GE.AND UP2, UPT, UR32, 0x11, UPT ;  /* 0x000000112000788c */ /* 0x000fe2000bf46270 */
[----:B------:R-:W1:Y:S01]  /*35b0*/  SHFL.IDX PT, R8, R9, 0x2, 0x1c1f ;  /* 0x005c1f0009087f89 */ /* 0x000e6200000e0000 */
[----:B------:R-:W-:Y:S02]  /*35c0*/  UISETP.GE.AND UP6, UPT, UR32, 0x1, UPT ;  /* 0x000000012000788c */ /* 0x000fe4000bfc6270 */
[----:B------:R-:W-:Y:S02]  /*35d0*/  UP2UR UR27, UPR, URZ, 0x4 ;  /* 0x000000043f1b7883 */ /* 0x000fe40008000000 */
        /* <DEDUP_REMOVED lines=13> */
[----:B------:R-:W-:Y:S01]  /*36b0*/  UP2UR UR25, UPR, URZ, 0x4 ;  /* 0x000000043f197883 */ /* 0x000fe20008000000 */
[----:B------:R-:W-:Y:S01]  /*36c0*/  ISETP.GT.AND P6, PT, R3, 0x1, P6 ;  /* 0x000000010300780c */ /* 0x000fe200037c4270 */
[----:B------:R-:W-:Y:S01]  /*36d0*/  UP2UR UR31, UPR, URZ, 0x40 ;  /* 0x000000403f1f7883 */ /* 0x000fe20008000000 */
[----:B------:R-:W-:Y:S01]  /*36e0*/  FSEL R17, R92, -INF , !P0 ;  /* 0xff8000005c117808 */ /* 0x000fe20004000000 */
[----:B------:R-:W-:Y:S01]  /*36f0*/  UP2UR UR30, UPR, URZ, 0x20 ;  /* 0x000000203f1e7883 */ /* 0x000fe20008000000 */
[----:B------:R-:W-:Y:S01]  /*3700*/  PLOP3.LUT P0, PT, PT, PT, UP2, 0x40, 0x0 ;  /* 0x000000000000781c */ /* 0x000fe20003f0e828 */
[----:B------:R-:W-:Y:S01]  /*3710*/  UISETP.GE.AND UP2, UPT, UR32, 0x1a, UPT ;  /* 0x0000001a2000788c */ /* 0x000fe2000bf46270 */
[----:B------:R-:W-:Y:S01]  /*3720*/  PLOP3.LUT P5, PT, PT, PT, UP4, 0x40, 0x0 ;  /* 0x000000000000781c */ /* 0x000fe20003fae848 */
[----:B------:R-:W-:Y:S01]  /*3730*/  UP2UR UR29, UPR, URZ, 0x10 ;  /* 0x000000103f1d7883 */ /* 0x000fe20008000000 */
[----:B------:R-:W-:Y:S01]  /*3740*/  ISETP.LT.OR P6, PT, R5, 0x2, P6 ;  /* 0x000000020500780c */ /* 0x000fe200037c1670 */
[----:B------:R-:W-:Y:S01]  /*3750*/  UP2UR UR24, UPR, URZ, 0x4 ;  /* 0x000000043f187883 */ /* 0x000fe20008000000 */
[----:B------:R-:W-:Y:S01]  /*3760*/  ISETP.GT.AND P5, PT, R3, 0x8, P5 ;  /* 0x000000080300780c */ /* 0x000fe20002fa4270 */
[----:B------:R-:W-:Y:S01]  /*3770*/  UP2UR UR28, UPR, URZ, 0x8 ;  /* 0x000000083f1c7883 */ /* 0x000fe20008000000 */
[----:B------:R-:W-:Y:S01]  /*3780*/  FSEL R18, R93, -INF , !P6 ;  /* 0xff8000005d127808 */ /* 0x000fe20007000000 */
        /* <DEDUP_REMOVED lines=8> */
[----:B------:R-:W-:Y:S01]  /*3810*/  UISETP.GE.AND UP4, UPT, UR32, 0x52, UPT ;  /* 0x000000522000788c */ /* 0x000fe2000bf86270 */
[----:B------:R-:W-:Y:S01]  /*3820*/  FSEL R20, R88, -INF , !P5 ;  /* 0xff80000058147808 */ /* 0x000fe20006800000 */
[----:B------:R-:W-:Y:S01]  /*3830*/  UISETP.GE.AND UP3, UPT, UR32, 0x59, UPT ;  /* 0x000000592000788c */ /* 0x000fe2000bf66270 */
[----:B------:R-:W-:Y:S01]  /*3840*/  PLOP3.LUT P5, PT, PT, PT, UP2, 0x40, 0x0 ;  /* 0x000000000000781c */ /* 0x000fe20003fae828 */
[----:B------:R-:W-:Y:S01]  /*3850*/  UISETP.GE.AND UP2, UPT, UR32, 0x22, UPT ;  /* 0x000000222000788c */ /* 0x000fe2000bf46270 */
[----:B------:R-:W-:-:S02]  /*3860*/  ISETP.LT.OR P4, PT, R5, 0xa, P4 ;  /* 0x0000000a0500780c */ /* 0x000fc40002781670 */
[----:B------:R-:W-:Y:S01]  /*3870*/  ISETP.LT.OR P2, PT, R5, 0x11, P2 ;  /* 0x000000110500780c */ /* 0x000fe20001741670 */
[----:B------:R-:W-:Y:S01]  /*3880*/  UP2UR UR22, UPR, URZ, 0x4 ;  /* 0x000000043f167883 */ /* 0x000fe20008000000 */
[----:B------:R-:W-:Y:S02]  /*3890*/  FSEL R21, R89, -INF , !P4 ;  /* 0xff80000059157808 */ /* 0x000fe40006000000 */
[----:B------:R-:W-:Y:S01]  /*38a0*/  PLOP3.LUT P4, PT, PT, PT, UP2, 0x40, 0x0 ;  /* 0x000000000000781c */ /* 0x000fe20003f8e828 */
[----:B------:R-:W-:Y:S01]  /*38b0*/  UISETP.GE.AND UP2, UPT, UR32, 0x29, UPT ;  /* 0x000000292000788c */ /* 0x000fe2000bf46270 */
[----:B------:R-:W-:Y:S02]  /*38c0*/  ISETP.GT.AND P1, PT, R3, 0x11, P1 ;  /* 0x000000110300780c */ /* 0x000fe40000f24270 */
[----:B------:R-:W-:Y:S01]  /*38d0*/  FSEL R22, R80, -INF , !P2 ;  /* 0xff80000050167808 */ /* 0x000fe20005000000 */
[----:B------:R-:W-:Y:S01]  /*38e0*/  UP2UR UR21, UPR, URZ, 0x4 ;  /* 0x000000043f157883 */ /* 0x000fe20008000000 */
[----:B------:R-:W-:-:S02]  /*38f0*/  ISETP.LT.OR P1, PT, R5, 0x12, P1 ;  /* 0x000000120500780c */ /* 0x000fc40000f21670 */
[----:B------:R-:W-:Y:S01]  /*3900*/  PLOP3.LUT P2, PT, PT, PT, UP2, 0x40, 0x0 ;  /* 0x000000000000781c */ /* 0x000fe20003f4e828 */
[----:B------:R-:W-:Y:S01]  /*3910*/  UISETP.GE.AND UP2, UPT, UR32, 0x2a, UPT ;  /* 0x0000002a2000788c */ /* 0x000fe2000bf46270 */
[----:B------:R-:W-:Y:S02]  /*3920*/  ISETP.GT.AND P0, PT, R3, 0x18, P0 ;  /* 0x000000180300780c */ /* 0x000fe40000704270 */
[----:B------:R-:W-:Y:S01]  /*3930*/  FSEL R23, R81, -INF , !P1 ;  /* 0xff80000051177808 */ /* 0x000fe20004800000 */
[----:B------:R-:W-:Y:S01]  /*3940*/  UP2UR UR20, UPR, URZ, 0x4 ;  /* 0x000000043f147883 */ /* 0x000fe20008000000 */
[----:B------:R-:W-:Y:S02]  /*3950*/  ISETP.LT.OR P0, PT, R5, 0x19, P0 ;  /* 0x000000190500780c */ /* 0x000fe40000701670 */
[----:B------:R-:W-:Y:S01]  /*3960*/  PLOP3.LUT P1, PT, PT, PT, UP2, 0x40, 0x0 ;  /* 0x000000000000781c */ /* 0x000fe20003f2e828 */
[----:B------:R-:W-:Y:S01]  /*3970*/  UISETP.GE.AND UP2, UPT, UR32, 0x31, UPT ;  /* 0x000000312000788c */ /* 0x000fe2000bf46270 */
[----:B------:R-:W-:-:S02]  /*3980*/  ISETP.GT.AND P6, PT, R3, 0x19, P6 ;  /* 0x000000190300780c */ /* 0x000fc400037c4270 */
[----:B------:R-:W-:Y:S01]  /*3990*/  FSEL R24, R72, -INF , !P0 ;  /* 0xff80000048187808 */ /* 0x000fe20004000000 */
[----:B------:R-:W-:Y:S01]  /*39a0*/  UP2UR UR19, UPR, URZ, 0x4 ;  /* 0x000000043f137883 */ /* 0x000fe20008000000 */
[----:B------:R-:W-:Y:S02]  /*39b0*/  ISETP.LT.OR P6, PT, R5, 0x1a, P6 ;  /* 0x0000001a0500780c */ /* 0x000fe400037c1670 */
        /* <DEDUP_REMOVED lines=32> */
[----:B------:R-:W-:-:S02]  /*3bc0*/  FSEL R43, R60, -INF , !P0 ;  /* 0xff8000003c2b7808 */ /* 0x000fc40004000000 */
[C---:B------:R-:W-:Y:S01]  /*3bd0*/  ISETP.GT.AND P6, PT, R3.reuse, 0x31, P6 ;  /* 0x000000310300780c */ /* 0x040fe200037c4270 */
[----:B------:R-:W-:Y:S01]  /*3be0*/  UP2UR UR13, UPR, URZ, 0x4 ;  /* 0x000000043f0d7883 */ /* 0x000fe20008000000 */
[C---:B------:R-:W-:Y:S02]  /*3bf0*/  ISETP.GT.AND P5, PT, R3.reuse, 0x38, P5 ;  /* 0x000000380300780c */ /* 0x040fe40002fa4270 */
[----:B------:R-:W-:Y:S01]  /*3c00*/  PLOP3.LUT P0, PT, PT, PT, UP2, 0x40, 0x0 ;  /* 0x000000000000781c */ /* 0x000fe20003f0e828 */
[----:B------:R-:W-:Y:S01]  /*3c10*/  UISETP.GE.AND UP2, UPT, UR32, 0x5a, UPT ;  /* 0x0000005a2000788c */ /* 0x000fe2000bf46270 */
[C---:B------:R-:W-:Y:S02]  /*3c20*/  ISETP.GT.AND P4, PT, R3.reuse, 0x39, P4 ;  /* 0x000000390300780c */ /* 0x040fe40002784270 */
[C---:B------:R-:W-:Y:S02]  /*3c30*/  ISETP.GT.AND P0, PT, R3.reuse, 0x48, P0 ;  /* 0x000000480300780c */ /* 0x040fe40000704270 */
[----:B------:R-:W-:-:S02]  /*3c40*/  ISETP.GT.AND P2, PT, R3, 0x40, P2 ;  /* 0x000000400300780c */ /* 0x000fc40001744270 */
[----:B------:R-:W-:Y:S02]  /*3c50*/  ISETP.GT.AND P1, PT, R3, 0x41, P1 ;  /* 0x000000410300780c */ /* 0x000fe40000f24270 */
[C---:B------:R-:W-:Y:S02]  /*3c60*/  ISETP.LT.OR P0, PT, R5.reuse, 0x49, P0 ;  /* 0x000000490500780c */ /* 0x040fe40000701670 */
[C---:B------:R-:W-:Y:S02]  /*3c70*/  ISETP.LT.OR P6, PT, R5.reuse, 0x32, P6 ;  /* 0x000000320500780c */ /* 0x040fe400037c1670 */
[C---:B------:R-:W-:Y:S02]  /*3c80*/  ISETP.LT.OR P5, PT, R5.reuse, 0x39, P5 ;  /* 0x000000390500780c */ /* 0x040fe40002fa1670 */
[C---:B------:R-:W-:Y:S02]  /*3c90*/  ISETP.LT.OR P4, PT, R5.reuse, 0x3a, P4 ;  /* 0x0000003a0500780c */ /* 0x040fe40002781670 */
[----:B------:R-:W-:-:S02]  /*3ca0*/  ISETP.LT.OR P2, PT, R5, 0x41, P2 ;  /* 0x000000410500780c */ /* 0x000fc40001741670 */
[----:B------:R-:W-:Y:S02]  /*3cb0*/  ISETP.LT.OR P1, PT, R5, 0x42, P1 ;  /* 0x000000420500780c */ /* 0x000fe40000f21670 */
[----:B------:R-:W-:Y:S02]  /*3cc0*/  FSEL R190, R48, -INF , !P0 ;  /* 0xff80000030be7808 */ /* 0x000fe40004000000 */
[----:B------:R-:W-:Y:S02]  /*3cd0*/  FSEL R110, R61, -INF , !P6 ;  /* 0xff8000003d6e7808 */ /* 0x000fe40007000000 */
[----:B------:R-:W-:Y:S02]  /*3ce0*/  FSEL R113, R56, -INF , !P5 ;  /* 0xff80000038717808 */ /* 0x000fe40006800000 */
[----:B------:R-:W-:Y:S02]  /*3cf0*/  FSEL R119, R57, -INF , !P4 ;  /* 0xff80000039777808 */ /* 0x000fe40006000000 */
[----:B------:R-:W-:-:S02]  /*3d00*/  FSEL R162, R52, -INF , !P2 ;  /* 0xff80000034a27808 */ /* 0x000fc40005000000 */
[----:B------:R-:W-:Y:S02]  /*3d10*/  FSEL R192, R53, -INF , !P1 ;  /* 0xff80000035c07808 */ /* 0x000fe40004800000 */
[----:B------:R-:W-:Y:S02]  /*3d20*/  PLOP3.LUT P0, PT, PT, PT, UP0, 0x40, 0x0 ;  /* 0x000000000000781c */ /* 0x000fe40003f0e808 */
[----:B------:R-:W-:Y:S02]  /*3d30*/  PLOP3.LUT P6, PT, PT, PT, UP6, 0x40, 0x0 ;  /* 0x000000000000781c */ /* 0x000fe40003fce868 */
[----:B------:R-:W-:Y:S02]  /*3d40*/  PLOP3.LUT P5, PT, PT, PT, UP5, 0x40, 0x0 ;  /* 0x000000000000781c */ /* 0x000fe40003fae858 */
[----:B------:R-:W-:Y:S02]  /*3d50*/  PLOP3.LUT P4, PT, PT, PT, UP4, 0x40, 0x0 ;  /* 0x000000000000781c */ /* 0x000fe40003f8e848 */
[----:B------:R-:W-:-:S02]  /*3d60*/  PLOP3.LUT P2, PT, PT, PT, UP3, 0x40, 0x0 ;  /* 0x000000000000781c */ /* 0x000fc40003f4e838 */
[----:B------:R-:W-:Y:S02]  /*3d70*/  PLOP3.LUT P1, PT, PT, PT, UP2, 0x40, 0x0 ;  /* 0x000000000000781c */ /* 0x000fe40003f2e828 */
[C---:B------:R-:W-:Y:S02]  /*3d80*/  ISETP.GT.AND P6, PT, R3.reuse, 0x49, P6 ;  /* 0x000000490300780c */ /* 0x040fe400037c4270 */
[C---:B------:R-:W-:Y:S02]  /*3d90*/  ISETP.GT.AND P5, PT, R3.reuse, 0x50, P5 ;  /* 0x000000500300780c */ /* 0x040fe40002fa4270 */
[C---:B------:R-:W-:Y:S02]  /*3da0*/  ISETP.GT.AND P4, PT, R3.reuse, 0x51, P4 ;  /* 0x000000510300780c */ /* 0x040fe40002784270 */
[C---:B------:R-:W-:Y:S02]  /*3db0*/  ISETP.GT.AND P2, PT, R3.reuse, 0x58, P2 ;  /* 0x000000580300780c */ /* 0x040fe40001744270 */
[----:B------:R-:W-:Y:S01]  /*3dc0*/  ISETP.GT.AND P1, PT, R3, 0x59, P1 ;  /* 0x000000590300780c */ /* 0x000fe20000f24270 */
[----:B-1----:R-:W-:Y:S01]  /*3dd0*/  IMAD.IADD R3, R12, 0x1, R8 ;  /* 0x000000010c037824 */ /* 0x002fe200078e0208 */
[----:B------:R-:W-:-:S02]  /*3de0*/  ISETP.LT.OR P6, PT, R5, 0x4a, P6 ;  /* 0x0000004a0500780c */ /* 0x000fc400037c1670 */
[C---:B------:R-:W-:Y:S02]  /*3df0*/  ISETP.LT.OR P5, PT, R5.reuse, 0x51, P5 ;  /* 0x000000510500780c */ /* 0x040fe40002fa1670 */
[C---:B------:R-:W-:Y:S02]  /*3e00*/  ISETP.LT.OR P4, PT, R5.reuse, 0x52, P4 ;  /* 0x000000520500780c */ /* 0x040fe40002781670 */
[C---:B------:R-:W-:Y:S02]  /*3e10*/  ISETP.LT.OR P2, PT, R5.reuse, 0x59, P2 ;  /* 0x000000590500780c */ /* 0x040fe40001741670 */
[----:B------:R-:W-:Y:S01]  /*3e20*/  ISETP.LT.OR P1, PT, R5, 0x5a, P1 ;  /* 0x0000005a0500780c */ /* 0x000fe20000f21670 */
[----:B------:R-:W-:Y:S01]  /*3e30*/  IMAD.IADD R5, R10, 0x1, R8 ;  /* 0x000000010a057824 */ /* 0x000fe200078e0208 */
[----:B------:R-:W-:Y:S02]  /*3e40*/  FSEL R194, R49, -INF , !P6 ;  /* 0xff80000031c27808 */ /* 0x000fe40007000000 */
[----:B------:R-:W-:-:S02]  /*3e50*/  FSEL R195, R32, -INF , !P5 ;  /* 0xff80000020c37808 */ /* 0x000fc40006800000 */
[----:B------:R-:W-:Y:S02]  /*3e60*/  IMNMX R5, R5, R11, PT ;  /* 0x0000000b05057217 */ /* 0x000fe40003800200 */
[----:B------:R-:W-:Y:S02]  /*3e70*/  FSEL R196, R33, -INF , !P4 ;  /* 0xff80000021c47808 */ /* 0x000fe40006000000 */
[----:B------:R-:W-:Y:S02]  /*3e80*/  FSEL R204, R28, -INF , !P2 ;  /* 0xff8000001ccc7808 */ /* 0x000fe40005000000 */
[----:B------:R-:W-:Y:S01]  /*3e90*/  FSEL R207, R29, -INF , !P1 ;  /* 0xff8000001dcf7808 */ /* 0x000fe20004800000 */
        /* <DEDUP_REMOVED lines=13> */
.L_x_987:
[----:B------:R-:W-:-:S04]  /*3f70*/  MOV R14, c[0x0][0x32c] ;  /* 0x0000cb00000e7a02 */ /* 0x000fc80000000f00 */
[----:B------:R-:W-:-:S13]  /*3f80*/  ISETP.NE.AND P0, PT, R14, 0x1, PT ;  /* 0x000000010e00780c */ /* 0x000fda0003f05270 */
[----:B------:R-:W-:-:S05]  /*3f90*/  @P0 IMAD.HI.U32 R14, R8, c[0x0][0x330], RZ ;  /* 0x0000cc00080e0a27 */ /* 0x000fca00078e00ff */
[----:B------:R-:W-:Y:S02]  /*3fa0*/  @P0 SHF.R.U32.HI R8, RZ, c[0x0][0x334], R14 ;  /* 0x0000cd00ff080a19 */ /* 0x000fe4000001160e */
.L_x_988:
[----:B------:R-:W-:Y:S05]  /*3fb0*/  BSYNC B0 ;  /* 0x0000000000007941 */ /* 0x000fea0003800000 */
.L_x_986:
[----:B------:R-:W-:-:S05]  /*3fc0*/  IMAD R8, R8, c[0x0][0x32c], R13 ;  /* 0x0000cb0008087a24 */ /* 0x000fca00078e020d */
[----:B------:R-:W-:Y:S02]  /*3fd0*/  IADD3 R14, R8, c[0x0][0x32c], RZ ;  /* 0x0000cb00080e7a10 */ /* 0x000fe40007ffe0ff */
[----:B------:R-:W-:Y:S02]  /*3fe0*/  IMNMX R3, R3, R8, !PT ;  /* 0x0000000803037217 */ /* 0x000fe40007800200 */
[----:B------:R-:W-:Y:S02]  /*3ff0*/  IMNMX R5, R5, R14, PT ;  /* 0x0000000e05057217 */ /* 0x000fe40003800200 */
.L_x_985:
[----:B------:R-:W-:Y:S02]  /*4000*/  UP2UR UR38, UPR, URZ, 0x40 ;  /* 0x000000403f267883 */ /* 0x000fe40008000000 */
[----:B------:R-:W-:Y:S02]  /*4010*/  UISETP.NE.AND UP6, UPT, UR26, URZ, UPT ;  /* 0x0000003f1a00728c */ /* 0x000fe4000bfc5270 */
[----:B------:R-:W-:Y:S02]  /*4020*/  UP2UR UR34, UPR, URZ, 0x4 ;  /* 0x000000043f227883 */ /* 0x000fe40008000000 */
[----:B------:R-:W-:-:S02]  /*4030*/  UP2UR UR39, UPR, URZ, 0x40 ;  /* 0x000000403f277883 */ /* 0x000fc40008000000 */
[----:B------:R-:W-:Y:S02]  /*4040*/  UISETP.NE.AND UP2, UPT, UR30, URZ, UPT ;  /* 0x0000003f1e00728c */ /* 0x000fe4000bf45270 */
[----:B------:R-:W-:Y:S02]  /*4050*/  UISETP.NE.AND UP6, UPT, UR31, URZ, UPT ;  /* 0x0000003f1f00728c */ /* 0x000fe4000bfc5270 */
[----:B------:R-:W-:Y:S02]  /*4060*/  UP2UR UR36, UPR, URZ, 0x10 ;  /* 0x000000103f247883 */ /* 0x000fe40008000000 */
[----:B------:R-:W-:Y:S01]  /*4070*/  PLOP3.LUT P0, PT, PT, PT, UP2, 0x40, 0x0 ;  /* 0x000000000000781c */ /* 0x000fe20003f0e828 */
[----:B------:R-:W-:Y:S01]  /*4080*/  UISETP.NE.AND UP4, UPT, UR28, URZ, UPT ;  /* 0x0000003f1c00728c */ /* 0x000fe2000bf85270 */
[----:B------:R-:W-:Y:S01]  /*4090*/  PLOP3.LUT P1, PT, PT, PT, UP6, 0x40, 0x0 ;  /* 0x000000000000781c */ /* 0x000fe20003f2e868 */
[----:B------:R-:W-:Y:S01]  /*40a0*/  UP2UR UR35, UPR, URZ, 0x8 ;  /* 0x000000083f237883 */ /* 0x000fe20008000000 */
[C---:B------:R-:W-:Y:S01]  /*40b0*/  ISETP.GT.AND P0, PT, R6.reuse, 0x1, P0 ;  /* 0x000000010600780c */ /* 0x040fe20000704270 */
[----:B------:R-:W-:Y:S01]  /*40c0*/  UISETP.NE.AND UP3, UPT, UR29, URZ, UPT ;  /* 0x0000003f1d00728c */ /* 0x000fe2000bf65270 */
[C---:B------:R-:W-:Y:S01]  /*40d0*/  ISETP.GT.AND P1, PT, R6.reuse, RZ, P1 ;  /* 0x000000ff0600720c */ /* 0x040fe20000f24270 */
[----:B------:R-:W-:Y:S01]  /*40e0*/  UP2UR UR37, UPR, URZ, 0x20 ;  /* 0x000000203f257883 */ /* 0x000fe20008000000 */
[C---:B------:R-:W-:Y:S01]  /*40f0*/  ISETP.LT.OR P0, PT, R7.reuse, 0x2, P0 ;  /* 0x000000020700780c */ /* 0x040fe20000701670 */
[----:B------:R-:W-:Y:S01]  /*4100*/  UISETP.NE.AND UP6, UPT, UR39, URZ, UPT ;  /* 0x0000003f2700728c */ /* 0x000fe2000bfc5270 */
[----:B------:R-:W-:Y:S01]  /*4110*/  PLOP3.LUT P2, PT, PT, PT, UP4, 0x40, 0x0 ;  /* 0x000000000000781c */ /* 0x000fe20003f4e848 */
[----:B------:R-:W-:Y:S01]  /*4120*/  UISETP.NE.AND UP5, UPT, UR27, URZ, UPT ;  /* 0x0000003f1b00728c */ /* 0x000fe2000bfa5270 */
[----:B------:R-:W-:Y:S01]  /*4130*/  ISETP.LT.OR P1, PT, R7, 0x1, P1 ;  /* 0x000000010700780c */ /* 0x000fe20000f21670 */
[----:B------:R-:W-:Y:S01]  /*4140*/  UISETP.NE.AND UP4, UPT, UR22, URZ, UPT ;  /* 0x0000003f1600728c */ /* 0x000fe2000bf85270 */
[----:B------:R-:W-:Y:S01]  /*4150*/  PLOP3.LUT P4, PT, PT, PT, UP3, 0x40, 0x0 ;  /* 0x000000000000781c */ /* 0x000fe20003f8e838 */
[----:B------:R-:W-:Y:S01]  /*4160*/  UISETP.NE.AND UP3, UPT, UR24, URZ, UPT ;  /* 0x0000003f1800728c */ /* 0x000fe2000bf65270 */
[----:B------:R-:W-:Y:S01]  /*4170*/  FSEL R15, R95, -INF , !P0 ;  /* 0xff8000005f0f7808 */ /* 0x000fe20004000000 */
[----:B------:R-:W-:Y:S01]  /*4180*/  UISETP.NE.AND UP2, UPT, UR23, URZ, UPT ;  /* 0x0000003f1700728c */ /* 0x000fe2000bf45270 */
[----:B------:R-:W-:Y:S01]  /*4190*/  ISETP.GT.AND P2, PT, R6, 0x9, P2 ;  /* 0x000000090600780c */ /* 0x000fe20001744270 */
[----:B------:R-:W-:Y:S01]  /*41a0*/  UP2UR UR33, UPR, URZ, 0x1 ;  /* 0x000000013f217883 */ /* 0x000fe20008000000 */
[----:B------:R-:W-:Y:S01]  /*41b0*/  FSEL R14, R94, -INF , !P1 ;  /* 0xff8000005e0e7808 */ /* 0x000fe20004800000 */
[----:B------:R-:W-:Y:S01]  /*41c0*/  UISETP.NE.AND UP0, UPT, UR14, URZ, UPT ;  /* 0x0000003f0e00728c */ /* 0x000fe2000bf05270 */
[----:B------:R-:W-:Y:S01]  /*41d0*/  PLOP3.LUT P0, PT, PT, PT, UP6, 0x40, 0x0 ;  /* 0x000000000000781c */ /* 0x000fe20003f0e868 */
[----:B------:R-:W-:Y:S01]  /*41e0*/  UISETP.NE.AND UP6, UPT, UR19, URZ, UPT ;  /* 0x0000003f1300728c */ /* 0x000fe2000bfc5270 */
[----:B------:R-:W-:Y:S01]  /*41f0*/  PLOP3.LUT P1, PT, PT, PT, UP5, 0x40, 0x0 ;  /* 0x000000000000781c */ /* 0x000fe20003f2e858 */
[----:B------:R-:W-:Y:S01]  /*4200*/  UISETP.NE.AND UP5, UPT, UR25, URZ, UPT ;  /* 0x0000003f1900728c */ /* 0x000fe2000bfa5270 */
[C---:B------:R-:W-:Y:S01]  /*4210*/  ISETP.GT.AND P4, PT, R6.reuse, 0x8, P4 ;  /* 0x000000080600780c */ /* 0x040fe20002784270 */
[----:B------:R-:W-:Y:S01]  /*4220*/  UP2UR UR32, UPR, URZ, 0x2 ;  /* 0x000000023f207883 */ /* 0x000fe20008000000 */
[----:B------:R-:W-:Y:S01]  /*4230*/  ISETP.LT.OR P2, PT, R7, 0xa, P2 ;  /* 0x0000000a0700780c */ /* 0x000fe20001741670 */
[----:B------:R-:W-:Y:S01]  /*4240*/  UISETP.NE.AND UP1, UPT, UR13, URZ, UPT ;  /* 0x0000003f0d00728c */ /* 0x000fe2000bf25270 */
[----:B------:R-:W-:-:S02]  /*4250*/  ISETP.GT.AND P0, PT, R6, 0x11, P0 ;  /* 0x000000110600780c */ /* 0x000fc40000704270 */
[----:B------:R-:W-:Y:S02]  /*4260*/  ISETP.GT.AND P1, PT, R6, 0x10, P1 ;  /* 0x000000100600780c */ /* 0x000fe40000f24270 */
[----:B------:R-:W-:Y:S02]  /*4270*/  ISETP.LT.OR P4, PT, R7, 0x9, P4 ;  /* 0x000000090700780c */ /* 0x000fe40002781670 */
[----:B------:R-:W-:Y:S02]  /*4280*/  FSEL R19, R91, -INF , !P2 ;  /* 0xff8000005b137808 */ /* 0x000fe40005000000 */
[C---:B------:R-:W-:Y:S02]  /*4290*/  ISETP.LT.OR P0, PT, R7.reuse, 0x12, P0 ;  /* 0x000000120700780c */ /* 0x040fe40000701670 */
[----:B------:R-:W-:Y:S01]  /*42a0*/  PLOP3.LUT P2, PT, PT, PT, UP3, 0x40, 0x0 ;  /* 0x000000000000781c */ /* 0x000fe20003f4e838 */
[----:B------:R-:W-:Y:S01]  /*42b0*/  UISETP.NE.AND UP3, UPT, UR21, URZ, UPT ;  /* 0x0000003f1500728c */ /* 0x000fe2000bf65270 */
[----:B------:R-:W-:-:S02]  /*42c0*/  ISETP.LT.OR P1, PT, R7, 0x11, P1 ;  /* 0x000000110700780c */ /* 0x000fc40000f21670 */
[----:B------:R-:W-:Y:S02]  /*42d0*/  FSEL R16, R90, -INF , !P4 ;  /* 0xff8000005a107808 */ /* 0x000fe40006000000 */
[----:B------:R-:W-:Y:S01]  /*42e0*/  PLOP3.LUT P4, PT, PT, PT, UP5, 0x40, 0x0 ;  /* 0x000000000000781c */ /* 0x000fe20003f8e858 */
[----:B------:R-:W-:Y:S01]  /*42f0*/  UISETP.NE.AND UP5, UPT, UR18, URZ, UPT ;  /* 0x0000003f1200728c */ /* 0x000fe2000bfa5270 */
[----:B------:R-:W-:Y:S02]  /*4300*/  FSEL R27, R83, -INF , !P0 ;  /* 0xff800000531b7808 */ /* 0x000fe40004000000 */
[----:B------:R-:W-:Y:S02]  /*4310*/  ISETP.GT.AND P2, PT, R6, 0x19, P2 ;  /* 0x000000190600780c */ /* 0x000fe40001744270 */
[----:B------:R-:W-:Y:S02]  /*4320*/  FSEL R25, R82, -INF , !P1 ;  /* 0xff80000052197808 */ /* 0x000fe40004800000 */
[----:B------:R-:W-:Y:S01]  /*4330*/  PLOP3.LUT P0, PT, PT, PT, UP4, 0x40, 0x0 ;  /* 0x000000000000781c */ /* 0x000fe20003f0e848 */
[----:B------:R-:W-:Y:S01]  /*4340*/  UISETP.NE.AND UP4, UPT, UR17, URZ, UPT ;  /* 0x0000003f1100728c */ /* 0x000fe2000bf85270 */
[----:B------:R-:W-:Y:S01]  /*4350*/  PLOP3.LUT P1, PT, PT, PT, UP2, 0x40, 0x0 ;  /* 0x000000000000781c */ /* 0x000fe20003f2e828 */
[----:B------:R-:W-:Y:S01]  /*4360*/  UISETP.NE.AND UP2, UPT, UR20, URZ, UPT ;  /* 0x0000003f1400728c */ /* 0x000fe2000bf45270 */
[----:B------:R-:W-:-:S02]  /*4370*/  ISETP.GT.AND P4, PT, R6, 0x18, P4 ;  /* 0x000000180600780c */ /* 0x000fc40002784270 */
[C---:B------:R-:W-:Y:S02]  /*4380*/  ISETP.LT.OR P2, PT, R7.reuse, 0x1a, P2 ;  /* 0x0000001a0700780c */ /* 0x040fe40001741670 */
[C---:B------:R-:W-:Y:S02]  /*4390*/  ISETP.GT.AND P0, PT, R6.reuse, 0x21, P0 ;  /* 0x000000210600780c */ /* 0x040fe40000704270 */
[----:B------:R-:W-:Y:S02]  /*43a0*/  ISETP.GT.AND P1, PT, R6, 0x20, P1 ;  /* 0x000000200600780c */ /* 0x000fe40000f24270 */
[----:B------:R-:W-:Y:S02]  /*43b0*/  ISETP.LT.OR P4, PT, R7, 0x19, P4 ;  /* 0x000000190700780c */ /* 0x000fe40002781670 */
[----:B------:R-:W-:Y:S02]  /*43c0*/  FSEL R32, R75, -INF , !P2 ;  /* 0xff8000004b207808 */ /* 0x000fe40005000000 */
[----:B------:R-:W-:-:S02]  /*43d0*/  ISETP.LT.OR P0, PT, R7, 0x22, P0 ;  /* 0x000000220700780c */ /* 0x000fc40000701670 */
[----:B------:R-:W-:Y:S01]  /*43e0*/  PLOP3.LUT P2, PT, PT, PT, UP2, 0x40, 0x0 ;  /* 0x000000000000781c */ /* 0x000fe20003f4e828 */
[----:B------:R-:W-:Y:S01]  /*43f0*/  UISETP.NE.AND UP2, UPT, UR15, URZ, UPT ;  /* 0x0000003f0f00728c */ /* 0x000fe2000bf45270 */
[----:B------:R-:W-:Y:S02]  /*4400*/  ISETP.LT.OR P1, PT, R7, 0x21, P1 ;  /* 0x000000210700780c */ /* 0x000fe40000f21670 */
[----:B------:R-:W-:Y:S02]  /*4410*/  FSEL R28, R74, -INF , !P4 ;  /* 0xff8000004a1c7808 */ /* 0x000fe40006000000 */
[----:B------:R-:W-:Y:S01]  /*4420*/  PLOP3.LUT P4, PT, PT, PT, UP3, 0x40, 0x0 ;  /* 0x000000000000781c */ /* 0x000fe20003f8e838 */
[----:B------:R-:W-:Y:S01]  /*4430*/  UISETP.NE.AND UP3, UPT, UR16, URZ, UPT ;  /* 0x0000003f1000728c */ /* 0x000fe2000bf65270 */
[----:B------:R-:W-:Y:S02]  /*4440*/  FSEL R57, R71, -INF , !P0 ;  /* 0xff80000047397808 */ /* 0x000fe40004000000 */
[----:B------:R-:W-:-:S02]  /*4450*/  ISETP.GT.AND P2, PT, R6, 0x29, P2 ;  /* 0x000000290600780c */ /* 0x000fc40001744270 */
[----:B------:R-:W-:Y:S01]  /*4460*/  PLOP3.LUT P0, PT, PT, PT, UP5, 0x40, 0x0 ;  /* 0x000000000000781c */ /* 0x000fe20003f0e858 */
[----:B------:R-:W-:Y:S01]  /*4470*/  UISETP.NE.AND UP5, UPT, UR37, URZ, UPT ;  /* 0x0000003f2500728c */ /* 0x000fe2000bfa5270 */
[----:B------:R-:W-:Y:S02]  /*4480*/  FSEL R56, R70, -INF , !P1 ;  /* 0xff80000046387808 */ /* 0x000fe40004800000 */
[----:B------:R-:W-:Y:S01]  /*4490*/  PLOP3.LUT P1, PT, PT, PT, UP6, 0x40, 0x0 ;  /* 0x000000000000781c */ /* 0x000fe20003f2e868 */
[----:B------:R-:W-:Y:S01]  /*44a0*/  UISETP.NE.AND UP6, UPT, UR38, URZ, UPT ;  /* 0x0000003f2600728c */ /* 0x000fe2000bfc5270 */
[C---:B------:R-:W-:Y:S01]  /*44b0*/  ISETP.GT.AND P4, PT, R6.reuse, 0x28, P4 ;  /* 0x000000280600780c */ /* 0x040fe20002784270 */
[----:B------:R-:W-:Y:S01]  /*44c0*/  UP2UR UR37, UPR, URZ, 0x20 ;  /* 0x000000203f257883 */ /* 0x000fe20008000000 */
[----:B------:R-:W-:Y:S02]  /*44d0*/  ISETP.LT.OR P2, PT, R7, 0x2a, P2 ;  /* 0x0000002a0700780c */ /* 0x000fe40001741670 */
[----:B------:R-:W-:-:S02]  /*44e0*/  ISETP.GT.AND P0, PT, R6, 0x31, P0 ;  /* 0x000000310600780c */ /* 0x000fc40000704270 */
[----:B------:R-:W-:Y:S02]  /*44f0*/  ISETP.GT.AND P1, PT, R6, 0x30, P1 ;  /* 0x000000300600780c */ /* 0x000fe40000f24270 */
[----:B------:R-:W-:Y:S02]  /*4500*/  ISETP.LT.OR P4, PT, R7, 0x29, P4 ;  /* 0x000000290700780c */ /* 0x000fe40002781670 */
[----:B------:R-:W-:Y:S02]  /*4510*/  FSEL R72, R67, -INF , !P2 ;  /* 0xff80000043487808 */ /* 0x000fe40005000000 */
[C---:B------:R-:W-:Y:S02]  /*4520*/  ISETP.LT.OR P0, PT, R7.reuse, 0x32, P0 ;  /* 0x000000320700780c */ /* 0x040fe40000701670 */
[----:B------:R-:W-:Y:S01]  /*4530*/  PLOP3.LUT P2, PT, PT, PT, UP3, 0x40, 0x0 ;  /* 0x000000000000781c */ /* 0x000fe20003f4e838 */
[----:B------:R-:W-:Y:S01]  /*4540*/  UISETP.NE.AND UP3, UPT, UR35, URZ, UPT ;  /* 0x0000003f2300728c */ /* 0x000fe2000bf65270 */
[----:B------:R-:W-:Y:S01]  /*4550*/  ISETP.LT.OR P1, PT, R7, 0x31, P1 ;  /* 0x000000310700780c */ /* 0x000fe20000f21670 */
[----:B------:R-:W-:Y:S01]  /*4560*/  UP2UR UR35, UPR, URZ, 0x2 ;  /* 0x000000023f237883 */ /* 0x000fe20008000000 */
[----:B------:R-:W-:Y:S01]  /*4570*/  FSEL R64, R66, -INF , !P4 ;  /* 0xff80000042407808 */ /* 0x000fe20006000000 */
[----:B------:R-:W-:Y:S01]  /*4580*/  UP2UR UR39, UPR, URZ, 0x8 ;  /* 0x000000083f277883 */ /* 0x000fe20008000000 */
[----:B------:R-:W-:Y:S01]  /*4590*/  PLOP3.LUT P4, PT, PT, PT, UP4, 0x40, 0x0 ;  /* 0x000000000000781c */ /* 0x000fe20003f8e848 */
[----:B------:R-:W-:Y:S01]  /*45a0*/  UISETP.NE.AND UP4, UPT, UR36, URZ, UPT ;  /* 0x0000003f2400728c */ /* 0x000fe2000bf85270 */
[----:B------:R-:W-:Y:S01]  /*45b0*/  FSEL R75, R63, -INF , !P0 ;  /* 0xff8000003f4b7808 */ /* 0x000fe20004000000 */
[----:B------:R-:W-:Y:S01]  /*45c0*/  UP2UR UR36, UPR, URZ, 0x40 ;  /* 0x000000403f247883 */ /* 0x000fe20008000000 */
[----:B------:R-:W-:Y:S01]  /*45d0*/  ISETP.GT.AND P2, PT, R6, 0x39, P2 ;  /* 0x000000390600780c */ /* 0x000fe20001744270 */
[----:B------:R-:W-:Y:S01]  /*45e0*/  UP2UR UR38, UPR, URZ, 0x10 ;  /* 0x000000103f267883 */ /* 0x000fe20008000000 */
[----:B------:R-:W-:-:S02]  /*45f0*/  PLOP3.LUT P0, PT, PT, PT, UP0, 0x40, 0x0 ;  /* 0x000000000000781c */ /* 0x000fc40003f0e808 */
[----:B------:R-:W-:Y:S02]  /*4600*/  FSEL R73, R62, -INF , !P1 ;  /* 0xff8000003e497808 */ /* 0x000fe40004800000 */
[----:B------:R-:W-:Y:S01]  /*4610*/  PLOP3.LUT P1, PT, PT, PT, UP2, 0x40, 0x0 ;  /* 0x000000000000781c */ /* 0x000fe20003f2e828 */
[----:B------:R-:W-:Y:S01]  /*4620*/  UISETP.NE.AND UP2, UPT, UR34, URZ, UPT ;  /* 0x0000003f2200728c */ /* 0x000fe2000bf45270 */
[C---:B------:R-:W-:Y:S01]  /*4630*/  ISETP.GT.AND P4, PT, R6.reuse, 0x38, P4 ;  /* 0x000000380600780c */ /* 0x040fe20002784270 */
[----:B------:R-:W-:Y:S01]  /*4640*/  UP2UR UR34, UPR, URZ, 0x1 ;  /* 0x000000013f227883 */ /* 0x000fe20008000000 */
[C---:B------:R-:W-:Y:S01]  /*4650*/  ISETP.LT.OR P2, PT, R7.reuse, 0x3a, P2 ;  /* 0x0000003a0700780c */ /* 0x040fe20001741670 */
[----:B------:R-:W-:Y:S01]  /*4660*/  UISETP.NE.AND UP0, UPT, UR23, URZ, UPT ;  /* 0x0000003f1700728c */ /* 0x000fe2000bf05270 */
[C---:B------:R-:W-:Y:S01]  /*4670*/  ISETP.GT.AND P0, PT, R6.reuse, 0x41, P0 ;  /* 0x000000410600780c */ /* 0x040fe20000704270 */
[----:B------:R-:W-:Y:S01]  /*4680*/  UP2UR UR40, UPR, URZ, 0x4 ;  /* 0x000000043f287883 */ /* 0x000fe20008000000 */
[----:B------:R-:W-:Y:S01]  /*4690*/  ISETP.LT.OR P4, PT, R7, 0x39, P4 ;  /* 0x000000390700780c */ /* 0x000fe20002781670 */
[----:B------:R-:W-:Y:S01]  /*46a0*/  UP2UR UR41, UPR, URZ, 0x1 ;  /* 0x000000013f297883 */ /* 0x000fe20008000000 */
[----:B------:R-:W-:Y:S01]  /*46b0*/  FSEL R111, R59, -INF , !P2 ;  /* 0xff8000003b6f7808 */ /* 0x000fe20005000000 */
[----:B------:R-:W-:Y:S01]  /*46c0*/  UISETP.NE.AND UP0, UPT, UR30, URZ, UPT ;  /* 0x0000003f1e00728c */ /* 0x000fe2000bf05270 */
[----:B------:R-:W-:-:S02]  /*46d0*/  ISETP.GT.AND P1, PT, R6, 0x40, P1 ;  /* 0x000000400600780c */ /* 0x000fc40000f24270 */
[C---:B------:R-:W-:Y:S01]  /*46e0*/  ISETP.LT.OR P0, PT, R7.reuse, 0x42, P0 ;  /* 0x000000420700780c */ /* 0x040fe20000701670 */
[----:B------:R-:W-:Y:S01]  /*46f0*/  UP2UR UR42, UPR, URZ, 0x1 ;  /* 0x000000013f2a7883 */ /* 0x000fe20008000000 */
[----:B------:R-:W-:Y:S01]  /*4700*/  PLOP3.LUT P2, PT, PT, PT, UP4, 0x40, 0x0 ;  /* 0x000000000000781c */ /* 0x000fe20003f4e848 */
[----:B------:R-:W-:Y:S01]  /*4710*/  UISETP.NE.AND UP0, UPT, UR31, URZ, UPT ;  /* 0x0000003f1f00728c */ /* 0x000fe2000bf05270 */
[----:B------:R-:W-:Y:S01]  /*4720*/  FSEL R108, R58, -INF , !P4 ;  /* 0xff8000003a6c7808 */ /* 0x000fe20006000000 */
[----:B------:R-:W-:Y:S01]  /*4730*/  UISETP.NE.AND UP4, UPT, UR27, URZ, UPT ;  /* 0x0000003f1b00728c */ /* 0x000fe2000bf85270 */
[----:B------:R-:W-:Y:S01]  /*4740*/  PLOP3.LUT P4, PT, PT, PT, UP5, 0x40, 0x0 ;  /* 0x000000000000781c */ /* 0x000fe20003f8e858 */
[----:B------:R-:W-:Y:S01]  /*4750*/  UISETP.NE.AND UP5, UPT, UR26, URZ, UPT ;  /* 0x0000003f1a00728c */ /* 0x000fe2000bfa5270 */
[----:B------:R-:W-:Y:S02]  /*4760*/  ISETP.LT.OR P1, PT, R7, 0x41, P1 ;  /* 0x000000410700780c */ /* 0x000fe40000f21670 */
[----:B------:R-:W-:-:S02]  /*4770*/  FSEL R191, R55, -INF , !P0 ;  /* 0xff80000037bf7808 */ /* 0x000fc40004000000 */
[----:B------:R-:W-:Y:S01]  /*4780*/  PLOP3.LUT P5, PT, PT, PT, UP6, 0x40, 0x0 ;  /* 0x000000000000781c */ /* 0x000fe20003fae868 */
[----:B------:R-:W-:Y:S01]  /*4790*/  UISETP.NE.AND UP6, UPT, UR25, URZ, UPT ;  /* 0x0000003f1900728c */ /* 0x000fe2000bfc5270 */
[C---:B------:R-:W-:Y:S02]  /*47a0*/  ISETP.GT.AND P2, PT, R6.reuse, 0x51, P2 ;  /* 0x000000510600780c */ /* 0x040fe40001744270 */
[----:B------:R-:W-:Y:S01]  /*47b0*/  PLOP3.LUT P0, PT, PT, PT, UP2, 0x40, 0x0 ;  /* 0x000000000000781c */ /* 0x000fe20003f0e828 */
[----:B------:R-:W-:Y:S01]  /*47c0*/  UISETP.NE.AND UP2, UPT, UR29, URZ, UPT ;  /* 0x0000003f1d00728c */ /* 0x000fe2000bf45270 */
[----:B------:R-:W-:Y:S01]  /*47d0*/  PLOP3.LUT P6, PT, PT, PT, UP1, 0x40, 0x0 ;  /* 0x000000000000781c */ /* 0x000fe20003fce818 */
[----:B------:R-:W-:Y:S01]  /*47e0*/  UISETP.NE.AND UP1, UPT, UR24, URZ, UPT ;  /* 0x0000003f1800728c */ /* 0x000fe2000bf25270 */
[----:B------:R-:W-:Y:S02]  /*47f0*/  ISETP.GT.AND P4, PT, R6, 0x50, P4 ;  /* 0x000000500600780c */ /* 0x000fe40002784270 */
[----:B------:R-:W-:-:S02]  /*4800*/  FSEL R163, R54, -INF , !P1 ;  /* 0xff80000036a37808 */ /* 0x000fc40004800000 */
[C---:B------:R-:W-:Y:S02]  /*4810*/  ISETP.GT.AND P5, PT, R6.reuse, 0x49, P5 ;  /* 0x000000490600780c */ /* 0x040fe40002fa4270 */
[C---:B------:R-:W-:Y:S02]  /*4820*/  ISETP.LT.OR P2, PT, R7.reuse, 0x52, P2 ;  /* 0x000000520700780c */ /* 0x040fe40001741670 */
[----:B------:R-:W-:Y:S01]  /*4830*/  PLOP3.LUT P1, PT, PT, PT, UP3, 0x40, 0x0 ;  /* 0x000000000000781c */ /* 0x000fe20003f2e838 */
[----:B------:R-:W-:Y:S01]  /*4840*/  UISETP.NE.AND UP3, UPT, UR28, URZ, UPT ;  /* 0x0000003f1c00728c */ /* 0x000fe2000bf65270 */
[C---:B------:R-:W-:Y:S02]  /*4850*/  ISETP.GT.AND P0, PT, R6.reuse, 0x59, P0 ;  /* 0x000000590600780c */ /* 0x040fe40000704270 */
[----:B------:R-:W-:Y:S02]  /*4860*/  ISETP.GT.AND P6, PT, R6, 0x48, P6 ;  /* 0x000000480600780c */ /* 0x000fe400037c4270 */
[----:B------:R-:W-:-:S02]  /*4870*/  ISETP.LT.OR P4, PT, R7, 0x51, P4 ;  /* 0x000000510700780c */ /* 0x000fc40002781670 */
[----:B------:R-:W-:Y:S02]  /*4880*/  ISETP.LT.OR P5, PT, R7, 0x4a, P5 ;  /* 0x0000004a0700780c */ /* 0x000fe40002fa1670 */
[----:B------:R-:W-:Y:S02]  /*4890*/  FSEL R199, R35, -INF , !P2 ;  /* 0xff80000023c77808 */ /* 0x000fe40005000000 */
[C---:B------:R-:W-:Y:S02]  /*48a0*/  ISETP.LT.OR P0, PT, R7.reuse, 0x5a, P0 ;  /* 0x0000005a0700780c */ /* 0x040fe40000701670 */
[----:B------:R-:W-:Y:S01]  /*48b0*/  PLOP3.LUT P2, PT, PT, PT, UP0, 0x40, 0x0 ;  /* 0x000000000000781c */ /* 0x000fe20003f4e808 */
[----:B------:R-:W-:Y:S01]  /*48c0*/  UISETP.NE.AND UP0, UPT, UR42, URZ, UPT ;  /* 0x0000003f2a00728c */ /* 0x000fe2000bf05270 */
[----:B------:R-:W-:Y:S02]  /*48d0*/  ISETP.LT.OR P6, PT, R7, 0x49, P6 ;  /* 0x000000490700780c */ /* 0x000fe400037c1670 */
[----:B------:R-:W-:-:S02]  /*48e0*/  FSEL R197, R34, -INF , !P4 ;  /* 0xff80000022c57808 */ /* 0x000fc40006000000 */
[----:B------:R-:W-:Y:S02]  /*48f0*/  FSEL R193, R51, -INF , !P5 ;  /* 0xff80000033c17808 */ /* 0x000fe40006800000 */
[----:B------:R-:W-:Y:S01]  /*4900*/  PLOP3.LUT P4, PT, PT, PT, UP3, 0x40, 0x0 ;  /* 0x000000000000781c */ /* 0x000fe20003f8e838 */
[----:B------:R-:W-:Y:S01]  /*4910*/  UISETP.NE.AND UP3, UPT, UR20, URZ, UPT ;  /* 0x0000003f1400728c */ /* 0x000fe2000bf65270 */
[----:B------:R-:W-:Y:S02]  /*4920*/  FSEL R206, R31, -INF , !P0 ;  /* 0xff8000001fce7808 */ /* 0x000fe40004000000 */
[----:B------:R-:W-:Y:S01]  /*4930*/  PLOP3.LUT P5, PT, PT, PT, UP2, 0x40, 0x0 ;  /* 0x000000000000781c */ /* 0x000fe20003fae828 */
[----:B------:R-:W-:Y:S01]  /*4940*/  UISETP.NE.AND UP2, UPT, UR21, URZ, UPT ;  /* 0x0000003f1500728c */ /* 0x000fe2000bf45270 */
[----:B------:R-:W-:Y:S02]  /*4950*/  ISETP.GT.AND P0, PT, R3, RZ, P2 ;  /* 0x000000ff0300720c */ /* 0x000fe40001704270 */
[----:B------:R-:W-:-:S02]  /*4960*/  FSEL R189, R50, -INF , !P6 ;  /* 0xff80000032bd7808 */ /* 0x000fc40007000000 */
[----:B------:R-:W-:Y:S01]  /*4970*/  PLOP3.LUT P6, PT, PT, PT, UP0, 0x40, 0x0 ;  /* 0x000000000000781c */ /* 0x000fe20003fce808 */
[----:B------:R-:W-:Y:S01]  /*4980*/  UISETP.NE.AND UP0, UPT, UR41, URZ, UPT ;  /* 0x0000003f2900728c */ /* 0x000fe2000bf05270 */
[----:B------:R-:W-:Y:S01]  /*4990*/  ISETP.GT.AND P4, PT, R3, 0x9, P4 ;  /* 0x000000090300780c */ /* 0x000fe20002784270 */
[----:B------:R-:W-:Y:S01]  /*49a0*/  UP2UR UR41, UPR, URZ, 0x4 ;  /* 0x000000043f297883 */ /* 0x000fe20008000000 */
[----:B------:R-:W-:Y:S01]  /*49b0*/  ISETP.GT.AND P1, PT, R6, 0x58, P1 ;  /* 0x000000580600780c */ /* 0x000fe20000f24270 */
[----:B------:R-:W-:Y:S01]  /*49c0*/  UISETP.NE.AND UP2, UPT, UR22, URZ, UPT ;  /* 0x0000003f1600728c */ /* 0x000fe2000bf45270 */
[C---:B------:R-:W-:Y:S01]  /*49d0*/  ISETP.LT.OR P0, PT, R5.reuse, 0x1, P0 ;  /* 0x000000010500780c */ /* 0x040fe20000701670 */
[----:B------:R-:W1:Y:S01]  /*49e0*/  SHFL.IDX PT, R6, R9, 0x3, 0x1c1f ;  /* 0x007c1f0009067f89 */ /* 0x000e6200000e0000 */
[----:B------:R-:W-:Y:S01]  /*49f0*/  PLOP3.LUT P2, PT, PT, PT, UP4, 0x40, 0x0 ;  /* 0x000000000000781c */ /* 0x000fe20003f4e848 */
[----:B------:R-:W-:Y:S01]  /*4a00*/  UISETP.NE.AND UP4, UPT, UR19, URZ, UPT ;  /* 0x0000003f1300728c */ /* 0x000fe2000bf85270 */
[----:B------:R-:W-:-:S02]  /*4a10*/  ISETP.LT.OR P4, PT, R5, 0xa, P4 ;  /* 0x0000000a0500780c */ /* 0x000fc40002781670 */
[----:B------:R-:W-:Y:S02]  /*4a20*/  ISETP.LT.OR P1, PT, R7, 0x59, P1 ;  /* 0x000000590700780c */ /* 0x000fe40000f21670 */
[----:B------:R-:W-:Y:S02]  /*4a30*/  FSEL R74, R156, -INF , !P0 ;  /* 0xff8000009c4a7808 */ /* 0x000fe40004000000 */
[----:B------:R-:W-:Y:S01]  /*4a40*/  PLOP3.LUT P0, PT, PT, PT, UP6, 0x40, 0x0 ;  /* 0x000000000000781c */ /* 0x000fe20003f0e868 */
[----:B------:R-:W-:Y:S01]  /*4a50*/  UISETP.NE.AND UP6, UPT, UR17, URZ, UPT ;  /* 0x0000003f1100728c */ /* 0x000fe2000bfc5270 */
[----:B------:R-:W-:Y:S02]  /*4a60*/  ISETP.GT.AND P2, PT, R3, 0x10, P2 ;  /* 0x000000100300780c */ /* 0x000fe40001744270 */
[----:B------:R-:W-:Y:S02]  /*4a70*/  FSEL R116, R133, -INF , !P4 ;  /* 0xff80000085747808 */ /* 0x000fe40006000000 */
[----:B------:R-:W-:-:S02]  /*4a80*/  FSEL R203, R30, -INF , !P1 ;  /* 0xff8000001ecb7808 */ /* 0x000fc40004800000 */
[----:B------:R-:W-:Y:S01]  /*4a90*/  PLOP3.LUT P4, PT, PT, PT, UP2, 0x40, 0x0 ;  /* 0x000000000000781c */ /* 0x000fe20003f8e828 */
[----:B------:R-:W-:Y:S01]  /*4aa0*/  UISETP.NE.AND UP2, UPT, UR41, URZ, UPT ;  /* 0x0000003f2900728c */ /* 0x000fe2000bf45270 */
[----:B------:R-:W-:Y:S02]  /*4ab0*/  ISETP.GT.AND P6, PT, R3, 0x1, P6 ;  /* 0x000000010300780c */ /* 0x000fe400037c4270 */
[----:B------:R-:W-:Y:S01]  /*4ac0*/  PLOP3.LUT P1, PT, PT, PT, UP5, 0x40, 0x0 ;  /* 0x000000000000781c */ /* 0x000fe20003f2e858 */
[----:B------:R-:W-:Y:S01]  /*4ad0*/  UISETP.NE.AND UP5, UPT, UR18, URZ, UPT ;  /* 0x0000003f1200728c */ /* 0x000fe2000bfa5270 */
[----:B------:R-:W-:Y:S02]  /*4ae0*/  ISETP.LT.OR P2, PT, R5, 0x11, P2 ;  /* 0x000000110500780c */ /* 0x000fe40001741670 */
[C---:B------:R-:W-:Y:S02]  /*4af0*/  ISETP.GT.AND P0, PT, R3.reuse, 0x18, P0 ;  /* 0x000000180300780c */ /* 0x040fe40000704270 */
[----:B------:R-:W-:-:S02]  /*4b00*/  ISETP.GT.AND P5, PT, R3, 0x8, P5 ;  /* 0x000000080300780c */ /* 0x000fc40002fa4270 */
[----:B------:R-:W-:Y:S02]  /*4b10*/  ISETP.LT.OR P6, PT, R5, 0x2, P6 ;  /* 0x000000020500780c */ /* 0x000fe400037c1670 */
[----:B------:R-:W-:Y:S02]  /*4b20*/  ISETP.GT.AND P1, PT, R3, 0x11, P1 ;  /* 0x000000110300780c */ /* 0x000fe40000f24270 */
[----:B------:R-:W-:Y:S02]  /*4b30*/  FSEL R121, R148, -INF , !P2 ;  /* 0xff80000094797808 */ /* 0x000fe40005000000 */
[C---:B------:R-:W-:Y:S02]  /*4b40*/  ISETP.LT.OR P0, PT, R5.reuse, 0x19, P0 ;  /* 0x000000190500780c */ /* 0x040fe40000701670 */
[----:B------:R-:W-:Y:S01]  /*4b50*/  PLOP3.LUT P2, PT, PT, PT, UP2, 0x40, 0x0 ;  /* 0x000000000000781c */ /* 0x000fe20003f4e828 */
[----:B------:R-:W-:Y:S01]  /*4b60*/  UISETP.NE.AND UP2, UPT, UR40, URZ, UPT ;  /* 0x0000003f2800728c */ /* 0x000fe2000bf45270 */
[----:B------:R-:W-:-:S02]  /*4b70*/  ISETP.LT.OR P5, PT, R5, 0x9, P5 ;  /* 0x000000090500780c */ /* 0x000fc40002fa1670 */
[----:B------:R-:W-:Y:S02]  /*4b80*/  ISETP.GT.AND P4, PT, R3, 0x21, P4 ;  /* 0x000000210300780c */ /* 0x000fe40002784270 */
[----:B------:R-:W-:Y:S02]  /*4b90*/  FSEL R109, R157, -INF , !P6 ;  /* 0xff8000009d6d7808 */ /* 0x000fe40007000000 */
[----:B------:R-:W-:Y:S02]  /*4ba0*/  ISETP.LT.OR P1, PT, R5, 0x12, P1 ;  /* 0x000000120500780c */ /* 0x000fe40000f21670 */
[----:B------:R-:W-:Y:S01]  /*4bb0*/  PLOP3.LUT P6, PT, PT, PT, UP1, 0x40, 0x0 ;  /* 0x000000000000781c */ /* 0x000fe20003fce818 */
[----:B------:R-:W-:Y:S01]  /*4bc0*/  UISETP.NE.AND UP1, UPT, UR16, URZ, UPT ;  /* 0x0000003f1000728c */ /* 0x000fe2000bf25270 */
[----:B------:R-:W-:Y:S02]  /*4bd0*/  FSEL R124, R84, -INF , !P0 ;  /* 0xff800000547c7808 */ /* 0x000fe40004000000 */
[----:B------:R-:W-:Y:S01]  /*4be0*/  PLOP3.LUT P0, PT, PT, PT, UP4, 0x40, 0x0 ;  /* 0x000000000000781c */ /* 0x000fe20003f0e848 */
[----:B------:R-:W-:Y:S01]  /*4bf0*/  UISETP.NE.AND UP4, UPT, UR38, URZ, UPT ;  /* 0x0000003f2600728c */ /* 0x000fe2000bf85270 */
[----:B------:R-:W-:-:S02]  /*4c00*/  ISETP.GT.AND P2, PT, R3, 0x28, P2 ;  /* 0x000000280300780c */ /* 0x000fc40001744270 */
[----:B------:R-:W-:Y:S02]  /*4c10*/  FSEL R112, R132, -INF , !P5 ;  /* 0xff80000084707808 */ /* 0x000fe40006800000 */
[----:B------:R-:W-:Y:S02]  /*4c20*/  ISETP.LT.OR P4, PT, R5, 0x22, P4 ;  /* 0x000000220500780c */ /* 0x000fe40002781670 */
[----:B------:R-:W-:Y:S01]  /*4c30*/  PLOP3.LUT P5, PT, PT, PT, UP0, 0x40, 0x0 ;  /* 0x000000000000781c */ /* 0x000fe20003fae808 */
[----:B------:R-:W-:Y:S01]  /*4c40*/  UISETP.NE.AND UP0, UPT, UR15, URZ, UPT ;  /* 0x0000003f0f00728c */ /* 0x000fe2000bf05270 */
[----:B------:R-:W-:Y:S02]  /*4c50*/  FSEL R122, R149, -INF , !P1 ;  /* 0xff800000957a7808 */ /* 0x000fe40004800000 */
[----:B------:R-:W-:Y:S01]  /*4c60*/  PLOP3.LUT P1, PT, PT, PT, UP3, 0x40, 0x0 ;  /* 0x000000000000781c */ /* 0x000fe20003f2e838 */
[----:B------:R-:W-:Y:S01]  /*4c70*/  UISETP.NE.AND UP3, UPT, UR39, URZ, UPT ;  /* 0x0000003f2700728c */ /* 0x000fe2000bf65270 */
[----:B------:R-:W-:-:S02]  /*4c80*/  ISETP.LT.OR P2, PT, R5, 0x29, P2 ;  /* 0x000000290500780c */ /* 0x000fc40001741670 */
[----:B------:R-:W-:Y:S02]  /*4c90*/  ISETP.GT.AND P0, PT, R3, 0x30, P0 ;  /* 0x000000300300780c */ /* 0x000fe40000704270 */
[----:B------:R-:W-:Y:S02]  /*4ca0*/  FSEL R160, R145, -INF , !P4 ;  /* 0xff80000091a07808 */ /* 0x000fe40006000000 */
[C---:B------:R-:W-:Y:S02]  /*4cb0*/  ISETP.GT.AND P5, PT, R3.reuse, 0x20, P5 ;  /* 0x000000200300780c */ /* 0x040fe40002fa4270 */
[----:B------:R-:W-:Y:S01]  /*4cc0*/  PLOP3.LUT P4, PT, PT, PT, UP1, 0x40, 0x0 ;  /* 0x000000000000781c */ /* 0x000fe20003f8e818 */
[----:B------:R-:W-:Y:S01]  /*4cd0*/  UISETP.NE.AND UP1, UPT, UR35, URZ, UPT ;  /* 0x0000003f2300728c */ /* 0x000fe2000bf25270 */
[C---:B------:R-:W-:Y:S02]  /*4ce0*/  ISETP.GT.AND P6, PT, R3.reuse, 0x19, P6 ;  /* 0x000000190300780c */ /* 0x040fe400037c4270 */
[----:B------:R-:W-:-:S02]  /*4cf0*/  ISETP.GT.AND P1, PT, R3, 0x29, P1 ;  /* 0x000000290300780c */ /* 0x000fc40000f24270 */
[----:B------:R-:W-:Y:S02]  /*4d00*/  FSEL R145, R76, -INF , !P2 ;  /* 0xff8000004c917808 */ /* 0x000fe40005000000 */
[C---:B------:R-:W-:Y:S02]  /*4d10*/  ISETP.LT.OR P0, PT, R5.reuse, 0x31, P0 ;  /* 0x000000310500780c */ /* 0x040fe40000701670 */
[----:B------:R-:W-:Y:S01]  /*4d20*/  PLOP3.LUT P2, PT, PT, PT, UP0, 0x40, 0x0 ;  /* 0x000000000000781c */ /* 0x000fe20003f4e808 */
[----:B------:R-:W-:Y:S01]  /*4d30*/  UISETP.NE.AND UP0, UPT, UR34, URZ, UPT ;  /* 0x0000003f2200728c */ /* 0x000fe2000bf05270 */
[C---:B------:R-:W-:Y:S02]  /*4d40*/  ISETP.LT.OR P5, PT, R5.reuse, 0x21, P5 ;  /* 0x000000210500780c */ /* 0x040fe40002fa1670 */
[C---:B------:R-:W-:Y:S02]  /*4d50*/  ISETP.LT.OR P6, PT, R5.reuse, 0x1a, P6 ;  /* 0x0000001a0500780c */ /* 0x040fe400037c1670 */
[----:B------:R-:W-:-:S02]  /*4d60*/  ISETP.LT.OR P1, PT, R5, 0x2a, P1 ;  /* 0x0000002a0500780c */ /* 0x000fc40000f21670 */
[----:B------:R-:W-:Y:S02]  /*4d70*/  FSEL R198, R136, -INF , !P0 ;  /* 0xff80000088c67808 */ /* 0x000fe40004000000 */
[----:B------:R-:W-:Y:S01]  /*4d80*/  PLOP3.LUT P0, PT, PT, PT, UP1, 0x40, 0x0 ;  /* 0x000000000000781c */ /* 0x000fe20003f0e818 */
[----:B------:R-:W-:Y:S01]  /*4d90*/  UISETP.NE.AND UP1, UPT, UR32, URZ, UPT ;  /* 0x0000003f2000728c */ /* 0x000fe2000bf25270 */
[----:B------:R-:W-:Y:S02]  /*4da0*/  FSEL R161, R144, -INF , !P5 ;  /* 0xff80000090a17808 */ /* 0x000fe40006800000 */
[----:B------:R-:W-:Y:S02]  /*4db0*/  FSEL R126, R85, -INF , !P6 ;  /* 0xff800000557e7808 */ /* 0x000fe40007000000 */
[----:B------:R-:W-:Y:S02]  /*4dc0*/  FSEL R144, R77, -INF , !P1 ;  /* 0xff8000004d907808 */ /* 0x000fe40004800000 */
[----:B------:R-:W-:Y:S01]  /*4dd0*/  PLOP3.LUT P6, PT, PT, PT, UP5, 0x40, 0x0 ;  /* 0x000000000000781c */ /* 0x000fe20003fce858 */
[----:B------:R-:W-:Y:S01]  /*4de0*/  UISETP.NE.AND UP5, UPT, UR37, URZ, UPT ;  /* 0x0000003f2500728c */ /* 0x000fe2000bfa5270 */
[----:B------:R-:W-:Y:S01]  /*4df0*/  PLOP3.LUT P5, PT, PT, PT, UP6, 0x40, 0x0 ;  /* 0x000000000000781c */ /* 0x000fe20003fae868 */
[----:B------:R-:W-:Y:S01]  /*4e00*/  UISETP.NE.AND UP6, UPT, UR36, URZ, UPT ;  /* 0x0000003f2400728c */ /* 0x000fe2000bfc5270 */
[----:B------:R-:W-:Y:S01]  /*4e10*/  PLOP3.LUT P1, PT, PT, PT, UP0, 0x40, 0x0 ;  /* 0x000000000000781c */ /* 0x000fe20003f2e808 */
[----:B------:R-:W-:Y:S01]  /*4e20*/  UISETP.NE.AND UP0, UPT, UR33, URZ, UPT ;  /* 0x0000003f2100728c */ /* 0x000fe2000bf05270 */
[----:B------:R-:W-:-:S02]  /*4e30*/  ISETP.GT.AND P0, PT, R3, 0x48, P0 ;  /* 0x000000480300780c */ /* 0x000fc40000704270 */
[C---:B------:R-:W-:Y:S02]  /*4e40*/  ISETP.GT.AND P6, PT, R3.reuse, 0x31, P6 ;  /* 0x000000310300780c */ /* 0x040fe400037c4270 */
[C---:B------:R-:W-:Y:S02]  /*4e50*/  ISETP.GT.AND P5, PT, R3.reuse, 0x38, P5 ;  /* 0x000000380300780c */ /* 0x040fe40002fa4270 */
[C---:B------:R-:W-:Y:S02]  /*4e60*/  ISETP.GT.AND P4, PT, R3.reuse, 0x39, P4 ;  /* 0x000000390300780c */ /* 0x040fe40002784270 */
[C---:B------:R-:W-:Y:S02]  /*4e70*/  ISETP.GT.AND P2, PT, R3.reuse, 0x40, P2 ;  /* 0x000000400300780c */ /* 0x040fe40001744270 */
[----:B------:R-:W-:Y:S02]  /*4e80*/  ISETP.GT.AND P1, PT, R3, 0x41, P1 ;  /* 0x000000410300780c */ /* 0x000fe40000f24270 */
[----:B------:R-:W-:-:S02]  /*4e90*/  ISETP.LT.OR P0, PT, R5, 0x49, P0 ;  /* 0x000000490500780c */ /* 0x000fc40000701670 */
[C---:B------:R-:W-:Y:S02]  /*4ea0*/  ISETP.LT.OR P6, PT, R5.reuse, 0x32, P6 ;  /* 0x000000320500780c */ /* 0x040fe400037c1670 */
[C---:B------:R-:W-:Y:S02]  /*4eb0*/  ISETP.LT.OR P5, PT, R5.reuse, 0x39, P5 ;  /* 0x000000390500780c */ /* 0x040fe40002fa1670 */
[C---:B------:R-:W-:Y:S02]  /*4ec0*/  ISETP.LT.OR P4, PT, R5.reuse, 0x3a, P4 ;  /* 0x0000003a0500780c */ /* 0x040fe40002781670 */
[C---:B------:R-:W-:Y:S02]  /*4ed0*/  ISETP.LT.OR P2, PT, R5.reuse, 0x41, P2 ;  /* 0x000000410500780c */ /* 0x040fe40001741670 */
[----:B------:R-:W-:Y:S02]  /*4ee0*/  ISETP.LT.OR P1, PT, R5, 0x42, P1 ;  /* 0x000000420500780c */ /* 0x000fe40000f21670 */
[----:B------:R-:W-:-:S02]  /*4ef0*/  FSEL R210, R176, -INF , !P0 ;  /* 0xff800000b0d27808 */ /* 0x000fc40004000000 */
[----:B------:R-:W-:Y:S02]  /*4f00*/  PLOP3.LUT P0, PT, PT, PT, UP0, 0x40, 0x0 ;  /* 0x000000000000781c */ /* 0x000fe40003f0e808 */
[----:B------:R-:W-:Y:S02]  /*4f10*/  FSEL R202, R137, -INF , !P6 ;  /* 0xff80000089ca7808 */ /* 0x000fe40007000000 */
[----:B------:R-:W-:Y:S02]  /*4f20*/  FSEL R205, R140, -INF , !P5 ;  /* 0xff8000008ccd7808 */ /* 0x000fe40006800000 */
[----:B------:R-:W-:Y:S02]  /*4f30*/  FSEL R208, R141, -INF , !P4 ;  /* 0xff8000008dd07808 */ /* 0x000fe40006000000 */
[----:B------:R-:W-:Y:S02]  /*4f40*/  FSEL R230, R104, -INF , !P2 ;  /* 0xff80000068e67808 */ /* 0x000fe40005000000 */
[----:B------:R-:W-:-:S02]  /*4f50*/  FSEL R232, R105, -INF , !P1 ;  /* 0xff80000069e87808 */ /* 0x000fc40004800000 */
[----:B------:R-:W-:Y:S02]  /*4f60*/  PLOP3.LUT P6, PT, PT, PT, UP6, 0x40, 0x0 ;  /* 0x000000000000781c */ /* 0x000fe40003fce868 */
[----:B------:R-:W-:Y:S02]  /*4f70*/  PLOP3.LUT P5, PT, PT, PT, UP5, 0x40, 0x0 ;  /* 0x000000000000781c */ /* 0x000fe40003fae858 */
[----:B------:R-:W-:Y:S02]  /*4f80*/  PLOP3.LUT P4, PT, PT, PT, UP4, 0x40, 0x0 ;  /* 0x000000000000781c */ /* 0x000fe40003f8e848 */
[----:B------:R-:W-:Y:S02]  /*4f90*/  PLOP3.LUT P2, PT, PT, PT, UP3, 0x40, 0x0 ;  /* 0x000000000000781c */ /* 0x000fe40003f4e838 */
[----:B------:R-:W-:Y:S02]  /*4fa0*/  PLOP3.LUT P1, PT, PT, PT, UP2, 0x40, 0x0 ;  /* 0x000000000000781c */ /* 0x000fe40003f2e828 */
[----:B------:R-:W-:-:S02]  /*4fb0*/  ISETP.GT.AND P6, PT, R3, 0x49, P6 ;  /* 0x000000490300780c */ /* 0x000fc400037c4270 */
[C---:B------:R-:W-:Y:S02]  /*4fc0*/  ISETP.GT.AND P5, PT, R3.reuse, 0x50, P5 ;  /* 0x000000500300780c */ /* 0x040fe40002fa4270 */
[C---:B------:R-:W-:Y:S02]  /*4fd0*/  ISETP.GT.AND P4, PT, R3.reuse, 0x51, P4 ;  /* 0x000000510300780c */ /* 0x040fe40002784270 */
[C---:B------:R-:W-:Y:S02]  /*4fe0*/  ISETP.GT.AND P2, PT, R3.reuse, 0x58, P2 ;  /* 0x000000580300780c */ /* 0x040fe40001744270 */
[----:B------:R-:W-:Y:S01]  /*4ff0*/  ISETP.GT.AND P1, PT, R3, 0x59, P1 ;  /* 0x000000590300780c */ /* 0x000fe20000f24270 */
[----:B-1----:R-:W-:Y:S01]  /*5000*/  IMAD.IADD R3, R10, 0x1, R6 ;  /* 0x000000010a037824 */ /* 0x002fe200078e0206 */
[C---:B------:R-:W-:Y:S02]  /*5010*/  ISETP.LT.OR P6, PT, R5.reuse, 0x4a, P6 ;  /* 0x0000004a0500780c */ /* 0x040fe400037c1670 */
[----:B------:R-:W-:-:S02]  /*5020*/  ISETP.LT.OR P5, PT, R5, 0x51, P5 ;  /* 0x000000510500780c */ /* 0x000fc40002fa1670 */
[C---:B------:R-:W-:Y:S02]  /*5030*/  ISETP.LT.OR P4, PT, R5.reuse, 0x52, P4 ;  /* 0x000000520500780c */ /* 0x040fe40002781670 */
[C---:B------:R-:W-:Y:S02]  /*5040*/  ISETP.LT.OR P2, PT, R5.reuse, 0x59, P2 ;  /* 0x000000590500780c */ /* 0x040fe40001741670 */
[----:B------:R-:W-:Y:S02]  /*5050*/  ISETP.LT.OR P1, PT, R5, 0x5a, P1 ;  /* 0x0000005a0500780c */ /* 0x000fe40000f21670 */
[----:B------:R-:W-:Y:S01]  /*5060*/  IMNMX R5, R3, R11, PT ;  /* 0x0000000b03057217 */ /* 0x000fe20003800200 */
[----:B------:R-:W-:Y:S01]  /*5070*/  IMAD.IADD R3, R12, 0x1, R6 ;  /* 0x000000010c037824 */ /* 0x000fe200078e0206 */
[----:B------:R-:W-:Y:S02]  /*5080*/  FSEL R209, R177, -INF , !P6 ;  /* 0xff800000b1d17808 */ /* 0x000fe40007000000 */
[----:B------:R-:W-:-:S02]  /*5090*/  FSEL R211, R164, -INF , !P5 ;  /* 0xff800000a4d37808 */ /* 0x000fc40006800000 */
        /* <DEDUP_REMOVED lines=16> */
.L_x_991:
[----:B------:R-:W-:-:S04]  /*51a0*/  MOV R7, c[0x0][0x32c] ;  /* 0x0000cb0000077a02 */ /* 0x000fc80000000f00 */
[----:B------:R-:W-:-:S13]  /*51b0*/  ISETP.NE.AND P0, PT, R7, 0x1, PT ;  /* 0x000000010700780c */ /* 0x000fda0003f05270 */
[----:B------:R-:W-:-:S05]  /*51c0*/  @P0 IMAD.HI.U32 R7, R6, c[0x0][0x330], RZ ;  /* 0x0000cc0006070a27 */ /* 0x000fca00078e00ff */
[----:B------:R-:W-:Y:S02]  /*51d0*/  @P0 SHF.R.U32.HI R6, RZ, c[0x0][0x334], R7 ;  /* 0x0000cd00ff060a19 */ /* 0x000fe40000011607 */
.L_x_992:
[----:B------:R-:W-:Y:S05]  /*51e0*/  BSYNC B0 ;  /* 0x0000000000007941 */ /* 0x000fea0003800000 */
.L_x_990:
[----:B------:R-:W-:-:S05]  /*51f0*/  IMAD R6, R6, c[0x0][0x32c], R13 ;  /* 0x0000cb0006067a24 */ /* 0x000fca00078e020d */
[----:B------:R-:W-:Y:S02]  /*5200*/  IADD3 R7, R6, c[0x0][0x32c], RZ ;  /* 0x0000cb0006077a10 */ /* 0x000fe40007ffe0ff */
[----:B------:R-:W-:Y:S02]  /*5210*/  IMNMX R3, R3, R6, !PT ;  /* 0x0000000603037217 */ /* 0x000fe40007800200 */
[----:B------:R-:W-:Y:S02]  /*5220*/  IMNMX R5, R5, R7, PT ;  /* 0x0000000705057217 */ /* 0x000fe40003800200 */
.L_x_989:
[----:B------:R-:W-:Y:S01]  /*5230*/  FMNMX.FTZ R7, R17, R18, !PT ;  /* 0x0000001211077209 */ /* 0x000fe20007810000 */
        /* <DEDUP_REMOVED lines=34> */
[--C-:B------:R-:W-:Y:S01]  /*5460*/  IMAD R214, R4, 0x2, R213.reuse ;  /* 0x0000000204d67824 */ /* 0x100fe200078e02d5 */
[----:B------:R-:W-:Y:S01]  /*5470*/  FMNMX.FTZ R130, R41, R130, !PT ;  /* 0x0000008229827209 */ /* 0x000fe20007810000 */
[----:B------:R-:W-:Y:S01]  /*5480*/  IMAD R216, R2, 0x2, R213 ;  /* 0x0000000202d87824 */ /* 0x000fe200078e02d5 */
        /* <DEDUP_REMOVED lines=43> */
[----:B------:R-:W-:Y:S02]  /*5740*/  ISETP.LT.OR P6, PT, R5, 0x1, P6 ;  /* 0x000000010500780c */ /* 0x000fe400037c1670 */
[----:B------:R-:W-:Y:S01]  /*5750*/  PLOP3.LUT P2, PT, PT, PT, UP0, 0x40, 0x0 ;  /* 0x000000000000781c */ /* 0x000fe20003f4e808 */
[----:B------:R-:W-:Y:S01]  /*5760*/  UISETP.NE.AND UP0, UPT, UR23, URZ, UPT ;  /* 0x0000003f1700728c */ /* 0x000fe2000bf05270 */
[----:B------:R-:W-:-:S02]  /*5770*/  FSEL R114, R158, -INF , !P6 ;  /* 0xff8000009e727808 */ /* 0x000fc40007000000 */
[----:B------:R-:W-:Y:S01]  /*5780*/  PLOP3.LUT P6, PT, PT, PT, UP2, 0x40, 0x0 ;  /* 0x000000000000781c */ /* 0x000fe20003fce828 */
[----:B------:R-:W-:Y:S01]  /*5790*/  UISETP.NE.AND UP2, UPT, UR21, URZ, UPT ;  /* 0x0000003f1500728c */ /* 0x000fe2000bf45270 */
[----:B------:R-:W-:Y:S02]  /*57a0*/  ISETP.LT.OR P4, PT, R5, 0x9, P4 ;  /* 0x000000090500780c */ /* 0x000fe40002781670 */
[----:B------:R-:W-:Y:S02]  /*57b0*/  ISETP.GT.AND P6, PT, R3, 0x18, P6 ;  /* 0x000000180300780c */ /* 0x000fe400037c4270 */
[----:B------:R-:W-:Y:S02]  /*57c0*/  FSEL R117, R134, -INF , !P4 ;  /* 0xff80000086757808 */ /* 0x000fe40006000000 */
[----:B------:R-:W-:Y:S01]  /*57d0*/  PLOP3.LUT P4, PT, PT, PT, UP0, 0x40, 0x0 ;  /* 0x000000000000781c */ /* 0x000fe20003f8e808 */
[----:B------:R-:W-:Y:S01]  /*57e0*/  UISETP.NE.AND UP0, UPT, UR19, URZ, UPT ;  /* 0x0000003f1300728c */ /* 0x000fe2000bf05270 */
[----:B------:R-:W-:-:S02]  /*57f0*/  ISETP.LT.OR P6, PT, R5, 0x19, P6 ;  /* 0x000000190500780c */ /* 0x000fc400037c1670 */
[----:B-1----:R-:W-:Y:S02]  /*5800*/  FMNMX.FTZ R130, R130, R6, !PT ;  /* 0x0000000682827209 */ /* 0x002fe40007810000 */
[----:B------:R-:W-:Y:S02]  /*5810*/  FSEL R125, R86, -INF , !P6 ;  /* 0xff800000567d7808 */ /* 0x000fe40007000000 */
[----:B--2---:R-:W-:Y:S01]  /*5820*/  FMNMX.FTZ R129, R129, R7, !PT ;  /* 0x0000000781817209 */ /* 0x004fe20007810000 */
[----:B------:R-:W1:Y:S01]  /*5830*/  SHFL.BFLY PT, R6, R130, 0x1, 0x1f ;  /* 0x0c201f0082067f89 */ /* 0x000e6200000e0000 */
[----:B------:R-:W-:Y:S01]  /*5840*/  PLOP3.LUT P6, PT, PT, PT, UP0, 0x40, 0x0 ;  /* 0x000000000000781c */ /* 0x000fe20003fce808 */
[----:B------:R-:W-:Y:S01]  /*5850*/  UISETP.NE.AND UP0, UPT, UR14, URZ, UPT ;  /* 0x0000003f0e00728c */ /* 0x000fe2000bf05270 */
[C---:B------:R-:W-:Y:S01]  /*5860*/  ISETP.GT.AND P2, PT, R3.reuse, 0x9, P2 ;  /* 0x000000090300780c */ /* 0x040fe20001744270 */
[----:B------:R-:W2:Y:S01]  /*5870*/  SHFL.BFLY PT, R7, R129, 0x1, 0x1f ;  /* 0x0c201f0081077f89 */ /* 0x000ea200000e0000 */
[----:B------:R-:W-:-:S02]  /*5880*/  ISETP.GT.AND P6, PT, R3, 0x30, P6 ;  /* 0x000000300300780c */ /* 0x000fc400037c4270 */
[----:B------:R-:W-:Y:S01]  /*5890*/  PLOP3.LUT P0, PT, PT, PT, UP3, 0x40, 0x0 ;  /* 0x000000000000781c */ /* 0x000fe20003f0e838 */
[----:B------:R-:W-:Y:S01]  /*58a0*/  UISETP.NE.AND UP3, UPT, UR22, URZ, UPT ;  /* 0x0000003f1600728c */ /* 0x000fe2000bf65270 */
[C---:B------:R-:W-:Y:S02]  /*58b0*/  ISETP.LT.OR P6, PT, R5.reuse, 0x31, P6 ;  /* 0x000000310500780c */ /* 0x040fe400037c1670 */
[----:B------:R-:W-:Y:S02]  /*58c0*/  ISETP.LT.OR P2, PT, R5, 0xa, P2 ;  /* 0x0000000a0500780c */ /* 0x000fe40001741670 */
[----:B------:R-:W-:Y:S02]  /*58d0*/  FSEL R185, R138, -INF , !P6 ;  /* 0xff8000008ab97808 */ /* 0x000fe40007000000 */
[----:B------:R-:W-:Y:S02]  /*58e0*/  ISETP.GT.AND P4, PT, R3, 0x20, P4 ;  /* 0x000000200300780c */ /* 0x000fe40002784270 */
[----:B------:R-:W-:-:S02]  /*58f0*/  FSEL R118, R135, -INF , !P2 ;  /* 0xff80000087767808 */ /* 0x000fc40005000000 */
[----:B------:R-:W-:Y:S01]  /*5900*/  PLOP3.LUT P2, PT, PT, PT, UP3, 0x40, 0x0 ;  /* 0x000000000000781c */ /* 0x000fe20003f4e838 */
[----:B------:R-:W-:Y:S01]  /*5910*/  UISETP.NE.AND UP3, UPT, UR17, URZ, UPT ;  /* 0x0000003f1100728c */ /* 0x000fe2000bf65270 */
[----:B------:R-:W-:Y:S01]  /*5920*/  ISETP.LT.OR P4, PT, R5, 0x21, P4 ;  /* 0x000000210500780c */ /* 0x000fe20002781670 */
[----:B------:R-:W-:Y:S01]  /*5930*/  LDSM.16.MT88.4 R132, [R216+0x1900] ;  /* 0x00190000d884783b */ /* 0x000fe20000004200 */
[----:B------:R-:W-:Y:S01]  /*5940*/  PLOP3.LUT P5, PT, PT, PT, UP6, 0x40, 0x0 ;  /* 0x000000000000781c */ /* 0x000fe20003fae868 */
[----:B------:R-:W-:Y:S01]  /*5950*/  UISETP.NE.AND UP6, UPT, UR32, URZ, UPT ;  /* 0x0000003f2000728c */ /* 0x000fe2000bfc5270 */
[----:B-1----:R-:W-:Y:S02]  /*5960*/  FMNMX.FTZ R130, R130, R6, !PT ;  /* 0x0000000682827209 */ /* 0x002fe40007810000 */
[----:B------:R-:W-:Y:S02]  /*5970*/  FSEL R146, R146, -INF , !P4 ;  /* 0xff80000092927808 */ /* 0x000fe40006000000 */
[----:B--2---:R-:W-:Y:S01]  /*5980*/  FMNMX.FTZ R129, R129, R7, !PT ;  /* 0x0000000781817209 */ /* 0x004fe20007810000 */
[C---:B------:R-:W-:Y:S01]  /*5990*/  FMUL.FTZ R7, R130.reuse, c[0x0][0x2d0] ;  /* 0x0000b40082077a20 */ /* 0x040fe20000410000 */
[----:B------:R-:W-:-:S02]  /*59a0*/  FSETP.NEU.FTZ.AND P6, PT, R130, -INF , PT ;  /* 0xff8000008200780b */ /* 0x000fc40003fdd000 */
[----:B------:R-:W-:Y:S01]  /*59b0*/  PLOP3.LUT P4, PT, PT, PT, UP3, 0x40, 0x0 ;  /* 0x000000000000781c */ /* 0x000fe20003f8e838 */
[----:B------:R-:W-:Y:S01]  /*59c0*/  FMUL.FTZ R6, R129, c[0x0][0x2d0] ;  /* 0x0000b40081067a20 */ /* 0x000fe20000410000 */
[----:B------:R-:W-:Y:S01]  /*59d0*/  FSEL R7, R7, RZ, P6 ;  /* 0x000000ff07077208 */ /* 0x000fe20003000000 */
[----:B------:R-:W-:Y:S01]  /*59e0*/  UISETP.NE.AND UP3, UPT, UR24, URZ, UPT ;  /* 0x0000003f1800728c */ /* 0x000fe2000bf65270 */
[----:B------:R-:W-:Y:S02]  /*59f0*/  FSETP.NEU.FTZ.AND P6, PT, R129, -INF , PT ;  /* 0xff8000008100780b */ /* 0x000fe40003fdd000 */
[----:B------:R-:W-:Y:S01]  /*5a00*/  PLOP3.LUT P1, PT, PT, PT, UP1, 0x40, 0x0 ;  /* 0x000000000000781c */ /* 0x000fe20003f2e818 */
[----:B------:R-:W-:Y:S01]  /*5a10*/  UISETP.NE.AND UP1, UPT, UR20, URZ, UPT ;  /* 0x0000003f1400728c */ /* 0x000fe2000bf25270 */
[----:B------:R-:W-:Y:S01]  /*5a20*/  FSEL R6, R6, RZ, P6 ;  /* 0x000000ff06067208 */ /* 0x000fe20003000000 */
[----:B------:R-:W-:Y:S01]  /*5a30*/  FFMA.FTZ R8, R17, c[0x0][0x2d0], -R7 ;  /* 0x0000b40011087a23 */ /* 0x000fe20000010807 */
[----:B------:R-:W-:-:S02]  /*5a40*/  ISETP.GT.AND P4, PT, R3, 0x38, P4 ;  /* 0x000000380300780c */ /* 0x000fc40002784270 */
[C---:B------:R-:W-:Y:S01]  /*5a50*/  ISETP.GT.AND P5, PT, R3.reuse, 0x1, P5 ;  /* 0x000000010300780c */ /* 0x040fe20002fa4270 */
[----:B------:R-:W-:Y:S01]  /*5a60*/  FFMA.FTZ R0, R16, c[0x0][0x2d0], -R6 ;  /* 0x0000b40010007a23 */ /* 0x000fe20000010806 */
[C---:B------:R-:W-:Y:S01]  /*5a70*/  ISETP.GT.AND P1, PT, R3.reuse, 0x10, P1 ;  /* 0x000000100300780c */ /* 0x040fe20000f24270 */
[----:B------:R1:W-:Y:S01]  /*5a80*/  MUFU.EX2 R152, R8 ;  /* 0x0000000800987308 */ /* 0x0003e20000000800 */
[----:B------:R-:W-:Y:S02]  /*5a90*/  ISETP.GT.AND P0, PT, R3, 0x11, P0 ;  /* 0x000000110300780c */ /* 0x000fe40000704270 */
[C---:B------:R-:W-:Y:S02]  /*5aa0*/  ISETP.LT.OR P4, PT, R5.reuse, 0x39, P4 ;  /* 0x000000390500780c */ /* 0x040fe40002781670 */
[C---:B------:R-:W-:Y:S02]  /*5ab0*/  ISETP.LT.OR P5, PT, R5.reuse, 0x2, P5 ;  /* 0x000000020500780c */ /* 0x040fe40002fa1670 */
[C---:B------:R-:W-:Y:S01]  /*5ac0*/  ISETP.LT.OR P1, PT, R5.reuse, 0x11, P1 ;  /* 0x000000110500780c */ /* 0x040fe20000f21670 */
[----:B------:R2:W-:Y:S01]  /*5ad0*/  MUFU.EX2 R172, R0 ;  /* 0x0000000000ac7308 */ /* 0x0005e20000000800 */
[----:B------:R-:W-:-:S02]  /*5ae0*/  ISETP.LT.OR P0, PT, R5, 0x12, P0 ;  /* 0x000000120500780c */ /* 0x000fc40000701670 */
[----:B------:R-:W-:Y:S02]  /*5af0*/  FSEL R186, R142, -INF , !P4 ;  /* 0xff8000008eba7808 */ /* 0x000fe40006000000 */
[----:B------:R-:W-:Y:S02]  /*5b00*/  FSEL R115, R159, -INF , !P5 ;  /* 0xff8000009f737808 */ /* 0x000fe40006800000 */
[----:B------:R-:W-:Y:S01]  /*5b10*/  FSEL R120, R150, -INF , !P1 ;  /* 0xff80000096787808 */ /* 0x000fe20004800000 */
[----:B-1----:R-:W-:Y:S01]  /*5b20*/  FFMA.FTZ R8, R18, c[0x0][0x2d0], -R7 ;  /* 0x0000b40012087a23 */ /* 0x002fe20000010807 */
[----:B------:R-:W-:Y:S01]  /*5b30*/  FSEL R123, R151, -INF , !P0 ;  /* 0xff800000977b7808 */ /* 0x000fe20004000000 */
[----:B------:R-:W-:Y:S01]  /*5b40*/  LDSM.16.MT88.4 R156, [R213+0x1900] ;  /* 0x00190000d59c783b */ /* 0x000fe20000004200 */
[----:B------:R-:W-:Y:S01]  /*5b50*/  PLOP3.LUT P5, PT, PT, PT, UP4, 0x40, 0x0 ;  /* 0x000000000000781c */ /* 0x000fe20003fae848 */
[----:B------:R-:W-:Y:S01]  /*5b60*/  UISETP.NE.AND UP4, UPT, UR18, URZ, UPT ;  /* 0x0000003f1200728c */ /* 0x000fe2000bf85270 */
[----:B------:R-:W-:Y:S01]  /*5b70*/  PLOP3.LUT P1, PT, PT, PT, UP2, 0x40, 0x0 ;  /* 0x000000000000781c */ /* 0x000fe20003f2e828 */
[----:B------:R-:W-:Y:S01]  /*5b80*/  UISETP.NE.AND UP2, UPT, UR16, URZ, UPT ;  /* 0x0000003f1000728c */ /* 0x000fe2000bf45270 */
[----:B------:R-:W-:Y:S01]  /*5b90*/  PLOP3.LUT P0, PT, PT, PT, UP1, 0x40, 0x0 ;  /* 0x000000000000781c */ /* 0x000fe20003f0e818 */
[----:B--2---:R-:W-:Y:S01]  /*5ba0*/  FFMA.FTZ R0, R19, c[0x0][0x2d0], -R6 ;  /* 0x0000b40013007a23 */ /* 0x004fe20000010806 */
[----:B------:R-:W-:Y:S01]  /*5bb0*/  FMNMX.FTZ R2, R74, R109, !PT ;  /* 0x0000006d4a027209 */ /* 0x000fe20007810000 */
[----:B------:R-:W-:Y:S01]  /*5bc0*/  UISETP.NE.AND UP1, UPT, UR15, URZ, UPT ;  /* 0x0000003f0f00728c */ /* 0x000fe2000bf25270 */
[C---:B------:R-:W-:Y:S01]  /*5bd0*/  ISETP.GT.AND P5, PT, R3.reuse, 0x19, P5 ;  /* 0x000000190300780c */ /* 0x040fe20002fa4270 */
[----:B------:R1:W-:Y:S01]  /*5be0*/  MUFU.EX2 R149, R0 ;  /* 0x0000000000957308 */ /* 0x0003e20000000800 */
[C---:B------:R-:W-:Y:S01]  /*5bf0*/  ISETP.GT.AND P2, PT, R3.reuse, 0x21, P2 ;  /* 0x000000210300780c */ /* 0x040fe20001744270 */
[----:B------:R-:W-:Y:S01]  /*5c00*/  ULDC.64 UR14, c[0x0][0x2c8] ;  /* 0x0000b200000e7ab9 */ /* 0x000fe20000000a00 */
[C---:B------:R-:W-:Y:S01]  /*5c10*/  ISETP.GT.AND P1, PT, R3.reuse, 0x28, P1 ;  /* 0x000000280300780c */ /* 0x040fe20000f24270 */
[----:B------:R-:W-:Y:S01]  /*5c20*/  UIMAD.WIDE.U32 UR16, UR11, UR14, URZ ;  /* 0x0000000e0b1072a5 */ /* 0x000fe2000f8e003f */
[----:B------:R-:W-:-:S02]  /*5c30*/  ISETP.GT.AND P0, PT, R3, 0x29, P0 ;  /* 0x000000290300780c */ /* 0x000fc40000704270 */
[----:B------:R-:W-:Y:S01]  /*5c40*/  FMNMX.FTZ R2, R112, R2, !PT ;  /* 0x0000000270027209 */ /* 0x000fe20007810000 */
[----:B------:R2:W3:Y:S01]  /*5c50*/  MUFU.EX2 R169, R8 ;  /* 0x0000000800a97308 */ /* 0x0004e20000000800 */
[C---:B------:R-:W-:Y:S02]  /*5c60*/  ISETP.LT.OR P5, PT, R5.reuse, 0x1a, P5 ;  /* 0x0000001a0500780c */ /* 0x040fe40002fa1670 */
[C---:B------:R-:W-:Y:S02]  /*5c70*/  ISETP.LT.OR P2, PT, R5.reuse, 0x22, P2 ;  /* 0x000000220500780c */ /* 0x040fe40001741670 */
[C---:B------:R-:W-:Y:S02]  /*5c80*/  ISETP.LT.OR P1, PT, R5.reuse, 0x29, P1 ;  /* 0x000000290500780c */ /* 0x040fe40000f21670 */
[----:B------:R-:W-:Y:S01]  /*5c90*/  ISETP.LT.OR P0, PT, R5, 0x2a, P0 ;  /* 0x0000002a0500780c */ /* 0x000fe20000701670 */
[----:B-1----:R-:W-:Y:S01]  /*5ca0*/  FFMA.FTZ R0, R22, c[0x0][0x2d0], -R7 ;  /* 0x0000b40016007a23 */ /* 0x002fe20000010807 */
[----:B------:R-:W-:-:S02]  /*5cb0*/  FSEL R127, R87, -INF , !P5 ;  /* 0xff800000577f7808 */ /* 0x000fc40006800000 */
[----:B------:R-:W-:Y:S01]  /*5cc0*/  FSEL R147, R147, -INF , !P2 ;  /* 0xff80000093937808 */ /* 0x000fe20005000000 */
[----:B------:R1:W-:Y:S01]  /*5cd0*/  MUFU.EX2 R142, R0 ;  /* 0x00000000008e7308 */ /* 0x0003e20000000800 */
[----:B------:R-:W-:Y:S01]  /*5ce0*/  FSEL R131, R78, -INF , !P1 ;  /* 0xff8000004e837808 */ /* 0x000fe20004800000 */
[----:B------:R-:W-:Y:S01]  /*5cf0*/  LDSM.16.MT88.4 R84, [R214+0x900] ;  /* 0x00090000d654783b */ /* 0x000fe20000004200 */
[----:B------:R-:W-:Y:S01]  /*5d00*/  FSEL R140, R79, -INF , !P0 ;  /* 0xff8000004f8c7808 */ /* 0x000fe20004000000 */
[--C-:B--2---:R-:W-:Y:S01]  /*5d10*/  FFMA.FTZ R8, R20, c[0x0][0x2d0], -R7.reuse ;  /* 0x0000b40014087a23 */ /* 0x104fe20000010807 */
[----:B------:R-:W-:Y:S01]  /*5d20*/  PLOP3.LUT P5, PT, PT, PT, UP4, 0x40, 0x0 ;  /* 0x000000000000781c */ /* 0x000fe20003fae848 */
[----:B------:R-:W-:Y:S01]  /*5d30*/  UISETP.NE.AND UP4, UPT, UR29, URZ, UPT ;  /* 0x0000003f1d00728c */ /* 0x000fe2000bf85270 */
[----:B------:R-:W-:Y:S01]  /*5d40*/  PLOP3.LUT P2, PT, PT, PT, UP2, 0x40, 0x0 ;  /* 0x000000000000781c */ /* 0x000fe20003f4e828 */
[----:B------:R-:W-:Y:S01]  /*5d50*/  UISETP.NE.AND UP2, UPT, UR26, URZ, UPT ;  /* 0x0000003f1a00728c */ /* 0x000fe2000bf45270 */
[----:B------:R-:W-:Y:S01]  /*5d60*/  PLOP3.LUT P1, PT, PT, PT, UP1, 0x40, 0x0 ;  /* 0x000000000000781c */ /* 0x000fe20003f2e818 */
[----:B------:R-:W2:Y:S01]  /*5d70*/  LDSM.16.MT88.4 R76, [R213+0x100] ;  /* 0x00010000d54c783b */ /* 0x000ea20000004200 */
[----:B------:R-:W-:Y:S01]  /*5d80*/  PLOP3.LUT P0, PT, PT, PT, UP0, 0x40, 0x0 ;  /* 0x000000000000781c */ /* 0x000fe20003f0e808 */
[----:B------:R-:W-:Y:S01]  /*5d90*/  UISETP.NE.AND UP0, UPT, UR13, URZ, UPT ;  /* 0x0000003f0d00728c */ /* 0x000fe2000bf05270 */
[C---:B------:R-:W-:Y:S01]  /*5da0*/  ISETP.GT.AND P5, PT, R3.reuse, 0x31, P5 ;  /* 0x000000310300780c */ /* 0x040fe20002fa4270 */
[----:B------:R4:W-:Y:S01]  /*5db0*/  MUFU.EX2 R177, R8 ;  /* 0x0000000800b17308 */ /* 0x0009e20000000800 */
[----:B------:R-:W-:Y:S01]  /*5dc0*/  ISETP.GT.AND P2, PT, R3, 0x39, P2 ;  /* 0x000000390300780c */ /* 0x000fe20001744270 */
[----:B-1----:R-:W-:Y:S01]  /*5dd0*/  FFMA.FTZ R0, R23, c[0x0][0x2d0], -R7 ;  /* 0x0000b40017007a23 */ /* 0x002fe20000010807 */
[C---:B------:R-:W-:Y:S01]  /*5de0*/  ISETP.GT.AND P1, PT, R3.reuse, 0x40, P1 ;  /* 0x000000400300780c */ /* 0x040fe20000f24270 */
[----:B------:R-:W-:Y:S01]  /*5df0*/  UISETP.NE.AND UP1, UPT, UR25, URZ, UPT ;  /* 0x0000003f1900728c */ /* 0x000fe2000bf25270 */
[----:B------:R-:W-:-:S02]  /*5e00*/  ISETP.GT.AND P0, PT, R3, 0x41, P0 ;  /* 0x000000410300780c */ /* 0x000fc40000704270 */
[C---:B------:R-:W-:Y:S01]  /*5e10*/  ISETP.LT.OR P5, PT, R5.reuse, 0x32, P5 ;  /* 0x000000320500780c */ /* 0x040fe20002fa1670 */
[----:B------:R1:W-:Y:S01]  /*5e20*/  MUFU.EX2 R237, R0 ;  /* 0x0000000000ed7308 */ /* 0x0003e20000000800 */
[C---:B------:R-:W-:Y:S02]  /*5e30*/  ISETP.LT.OR P2, PT, R5.reuse, 0x3a, P2 ;  /* 0x0000003a0500780c */ /* 0x040fe40001741670 */
[C---:B------:R-:W-:Y:S02]  /*5e40*/  ISETP.LT.OR P1, PT, R5.reuse, 0x41, P1 ;  /* 0x000000410500780c */ /* 0x040fe40000f21670 */
[----:B------:R-:W-:Y:S02]  /*5e50*/  ISETP.LT.OR P0, PT, R5, 0x42, P0 ;  /* 0x000000420500780c */ /* 0x000fe40000701670 */
[----:B------:R-:W-:Y:S01]  /*5e60*/  FSEL R187, R139, -INF , !P5 ;  /* 0xff8000008bbb7808 */ /* 0x000fe20006800000 */
[--C-:B----4-:R-:W-:Y:S01]  /*5e70*/  FFMA.FTZ R8, R21, c[0x0][0x2d0], -R7.reuse ;  /* 0x0000b40015087a23 */ /* 0x110fe20000010807 */
[----:B------:R-:W-:Y:S01]  /*5e80*/  FSEL R188, R143, -INF , !P2 ;  /* 0xff8000008fbc7808 */ /* 0x000fe20005000000 */
[----:B------:R-:W-:Y:S01]  /*5e90*/  @UP1 UMOV UR13, UR17 ;  /* 0x00000011000d1c82 */ /* 0x000fe20008000000 */
[----:B------:R-:W-:Y:S01]  /*5ea0*/  FSEL R201, R106, -INF , !P1 ;  /* 0xff8000006ac97808 */ /* 0x000fe20004800000 */
[----:B------:R4:W5:Y:S01]  /*5eb0*/  MUFU.EX2 R136, R8 ;  /* 0x0000000800887308 */ /* 0x0009620000000800 */
[----:B------:R-:W-:Y:S01]  /*5ec0*/  FSEL R200, R107, -INF , !P0 ;  /* 0xff8000006bc87808 */ /* 0x000fe20004000000 */
[----:B------:R-:W-:Y:S01]  /*5ed0*/  @UP1 USHF.R.U32.HI UR11, URZ, UR15, UR13 ;  /* 0x0000000f3f0b1299 */ /* 0x000fe2000801160d */
[----:B------:R-:W-:Y:S01]  /*5ee0*/  PLOP3.LUT P6, PT, PT, PT, UP0, 0x40, 0x0 ;  /* 0x000000000000781c */ /* 0x000fe20003fce808 */
[----:B-1----:R-:W-:Y:S01]  /*5ef0*/  FFMA.FTZ R0, R24, c[0x0][0x2d0], -R7 ;  /* 0x0000b40018007a23 */ /* 0x002fe20000010807 */
[----:B------:R-:W-:Y:S01]  /*5f00*/  PLOP3.LUT P5, PT, PT, PT, UP6, 0x40, 0x0 ;  /* 0x000000000000781c */ /* 0x000fe20003fae868 */
[----:B------:R-:W1:Y:S01]  /*5f10*/  LDSM.16.MT88.4 R104, [R213+0x900] ;  /* 0x00090000d568783b */ /* 0x000e620000004200 */
[----:B------:R-:W-:Y:S01]  /*5f20*/  PLOP3.LUT P4, PT, PT, PT, UP5, 0x40, 0x0 ;  /* 0x000000000000781c */ /* 0x000fe20003f8e858 */
[----:B------:R2:W-:Y:S01]  /*5f30*/  MUFU.EX2 R165, R0 ;  /* 0x0000000000a57308 */ /* 0x0005e20000000800 */
[----:B------:R-:W-:Y:S01]  /*5f40*/  PLOP3.LUT P2, PT, PT, PT, UP4, 0x40, 0x0 ;  /* 0x000000000000781c */ /* 0x000fe20003f4e848 */
[----:B------:R-:W-:Y:S01]  /*5f50*/  UISETP.NE.AND UP0, UPT, UR27, URZ, UPT ;  /* 0x0000003f1b00728c */ /* 0x000fe2000bf05270 */
[----:B------:R-:W-:Y:S01]  /*5f60*/  PLOP3.LUT P1, PT, PT, PT, UP3, 0x40, 0x0 ;  /* 0x000000000000781c */ /* 0x000fe20003f2e838 */
[----:B------:R-:W-:Y:S01]  /*5f70*/  UIADD3 UR13, UR6, -0x2, URZ ;  /* 0xfffffffe060d7890 */ /* 0x000fe2000fffe03f */
[----:B------:R-:W-:Y:S01]  /*5f80*/  PLOP3.LUT P0, PT, PT, PT, UP2, 0x40, 0x0 ;  /* 0x000000000000781c */ /* 0x000fe20003f0e828 */
[----:B------:R-:W-:Y:S01]  /*5f90*/  UIADD3 UR14, UR5, UR11, URZ ;  /* 0x0000000b050e7290 */ /* 0x000fe2000fffe03f */
[C---:B------:R-:W-:Y:S01]  /*5fa0*/  ISETP.GT.AND P6, PT, R3.reuse, 0x48, P6 ;  /* 0x000000480300780c */ /* 0x040fe200037c4270 */
[----:B----4-:R-:W-:Y:S01]  /*5fb0*/  FFMA.FTZ R8, R14, c[0x0][0x2d0], -R6 ;  /* 0x0000b4000e087a23 */ /* 0x010fe20000010806 */
[C---:B------:R-:W-:Y:S01]  /*5fc0*/  ISETP.GT.AND P5, PT, R3.reuse, 0x49, P5 ;  /* 0x000000490300780c */ /* 0x040fe20002fa4270 */
[----:B------:R-:W-:Y:S01]  /*5fd0*/  ULDC UR6, c[0x0][0x328] ;  /* 0x0000ca0000067ab9 */ /* 0x000fe20000000800 */
[C---:B------:R-:W-:Y:S01]  /*5fe0*/  ISETP.GT.AND P4, PT, R3.reuse, 0x50, P4 ;  /* 0x000000500300780c */ /* 0x040fe20002784270 */
[----:B------:R4:W-:Y:S01]  /*5ff0*/  MUFU.EX2 R238, R8 ;  /* 0x0000000800ee7308 */ /* 0x0009e20000000800 */
[C---:B------:R-:W-:Y:S01]  /*6000*/  ISETP.GT.AND P2, PT, R3.reuse, 0x51, P2 ;  /* 0x000000510300780c */ /* 0x040fe20001744270 */
[----:B------:R-:W-:Y:S01]  /*6010*/  UIADD3 UR6, UR14, UR6, URZ ;  /* 0x000000060e067290 */ /* 0x000fe2000fffe03f */
[----:B------:R-:W-:-:S02]  /*6020*/  ISETP.GT.AND P1, PT, R3, 0x58, P1 ;  /* 0x000000580300780c */ /* 0x000fc40000f24270 */
[----:B--2---:R-:W-:Y:S01]  /*6030*/  FMNMX.FTZ R0, R116, R2, !PT ;  /* 0x0000000274007209 */ /* 0x004fe20007810000 */
[----:B------:R-:W-:Y:S01]  /*6040*/  FFMA.FTZ R2, R26, c[0x0][0x2d0], -R7 ;  /* 0x0000b4001a027a23 */ /* 0x000fe20000010807 */
[----:B------:R-:W-:Y:S02]  /*6050*/  ISETP.GT.AND P0, PT, R3, 0x59, P0 ;  /* 0x000000590300780c */ /* 0x000fe40000704270 */
[----:B------:R-:W-:Y:S01]  /*6060*/  FMNMX.FTZ R0, R121, R0, !PT ;  /* 0x0000000079007209 */ /* 0x000fe20007810000 */
[----:B------:R2:W-:Y:S01]  /*6070*/  MUFU.EX2 R176, R2 ;  /* 0x0000000200b07308 */ /* 0x0005e20000000800 */
[----:B------:R-:W-:Y:S02]  /*6080*/  FMNMX.FTZ R3, R114, R115, !PT ;  /* 0x0000007372037209 */ /* 0x000fe40007810000 */
[----:B------:R-:W-:Y:S02]  /*6090*/  FMNMX.FTZ R0, R122, R0, !PT ;  /* 0x000000007a007209 */ /* 0x000fe40007810000 */
[----:B------:R-:W-:Y:S01]  /*60a0*/  FMNMX.FTZ R3, R117, R3, !PT ;  /* 0x0000000375037209 */ /* 0x000fe20007810000 */
[----:B----4-:R-:W-:Y:S01]  /*60b0*/  FFMA.FTZ R8, R15, c[0x0][0x2d0], -R6 ;  /* 0x0000b4000f087a23 */ /* 0x010fe20000010806 */
[----:B------:R-:W-:-:S02]  /*60c0*/  FMNMX.FTZ R0, R124, R0, !PT ;  /* 0x000000007c007209 */ /* 0x000fc40007810000 */
[----:B------:R-:W-:Y:S01]  /*60d0*/  FMNMX.FTZ R3, R118, R3, !PT ;  /* 0x0000000376037209 */ /* 0x000fe20007810000 */
[----:B------:R-:W4:Y:S01]  /*60e0*/  MUFU.EX2 R153, R8 ;  /* 0x0000000800997308 */ /* 0x000f220000000800 */
[----:B------:R-:W-:Y:S02]  /*60f0*/  FMNMX.FTZ R0, R126, R0, !PT ;  /* 0x000000007e007209 */ /* 0x000fe40007810000 */
[----:B------:R-:W-:Y:S02]  /*6100*/  FMNMX.FTZ R3, R120, R3, !PT ;  /* 0x0000000378037209 */ /* 0x000fe40007810000 */
[----:B------:R-:W-:Y:S01]  /*6110*/  FMNMX.FTZ R0, R161, R0, !PT ;  /* 0x00000000a1007209 */ /* 0x000fe20007810000 */
[----:B--2---:R-:W-:Y:S01]  /*6120*/  FFMA.FTZ R2, R25, c[0x0][0x2d0], -R6 ;  /* 0x0000b40019027a23 */ /* 0x004fe20000010806 */
[----:B------:R-:W-:Y:S02]  /*6130*/  FMNMX.FTZ R3, R123, R3, !PT ;  /* 0x000000037b037209 */ /* 0x000fe40007810000 */
[----:B------:R-:W-:Y:S01]  /*6140*/  FMNMX.FTZ R0, R160, R0, !PT ;  /* 0x00000000a0007209 */ /* 0x000fe20007810000 */
[----:B------:R2:W-:Y:S01]  /*6150*/  MUFU.EX2 R170, R2 ;  /* 0x0000000200aa7308 */ /* 0x0005e20000000800 */
[----:B------:R-:W-:-:S02]  /*6160*/  ISETP.LT.OR P6, PT, R5, 0x49, P6 ;  /* 0x000000490500780c */ /* 0x000fc400037c1670 */
[----:B------:R-:W-:Y:S02]  /*6170*/  FMNMX.FTZ R0, R145, R0, !PT ;  /* 0x0000000091007209 */ /* 0x000fe40007810000 */
[C---:B------:R-:W-:Y:S02]  /*6180*/  ISETP.LT.OR P5, PT, R5.reuse, 0x4a, P5 ;  /* 0x0000004a0500780c */ /* 0x040fe40002fa1670 */
[----:B------:R-:W-:Y:S02]  /*6190*/  FMNMX.FTZ R0, R144, R0, !PT ;  /* 0x0000000090007209 */ /* 0x000fe40007810000 */
[----:B------:R-:W-:Y:S02]  /*61a0*/  FSEL R180, R178, -INF , !P6 ;  /* 0xff800000b2b47808 */ /* 0x000fe40007000000 */
[----:B------:R-:W-:Y:S02]  /*61b0*/  FMNMX.FTZ R0, R198, R0, !PT ;  /* 0x00000000c6007209 */ /* 0x000fe40007810000 */
[----:B------:R-:W-:-:S02]  /*61c0*/  ISETP.LT.OR P4, PT, R5, 0x51, P4 ;  /* 0x000000510500780c */ /* 0x000fc40002781670 */
[----:B------:R-:W-:Y:S01]  /*61d0*/  FMNMX.FTZ R0, R202, R0, !PT ;  /* 0x00000000ca007209 */ /* 0x000fe20007810000 */
[----:B--2---:R-:W-:Y:S01]  /*61e0*/  FFMA.FTZ R2, R27, c[0x0][0x2d0], -R6 ;  /* 0x0000b4001b027a23 */ /* 0x004fe20000010806 */
[----:B------:R-:W-:Y:S02]  /*61f0*/  FSEL R179, R179, -INF , !P5 ;  /* 0xff800000b3b37808 */ /* 0x000fe40006800000 */
[----:B------:R-:W-:Y:S01]  /*6200*/  FMNMX.FTZ R0, R205, R0, !PT ;  /* 0x00000000cd007209 */ /* 0x000fe20007810000 */
[----:B------:R2:W1:Y:S01]  /*6210*/  MUFU.EX2 R141, R2 ;  /* 0x00000002008d7308 */ /* 0x0004620000000800 */
[----:B------:R-:W-:Y:S02]  /*6220*/  ISETP.LT.OR P2, PT, R5, 0x52, P2 ;  /* 0x000000520500780c */ /* 0x000fe40001741670 */
[----:B------:R-:W-:Y:S02]  /*6230*/  FMNMX.FTZ R0, R208, R0, !PT ;  /* 0x00000000d0007209 */ /* 0x000fe40007810000 */
[----:B------:R-:W-:-:S02]  /*6240*/  FSEL R181, R166, -INF , !P4 ;  /* 0xff800000a6b57808 */ /* 0x000fc40006000000 */
[----:B------:R-:W-:Y:S02]  /*6250*/  FMNMX.FTZ R0, R230, R0, !PT ;  /* 0x00000000e6007209 */ /* 0x000fe40007810000 */
[----:B------:R-:W-:Y:S02]  /*6260*/  ISETP.LT.OR P1, PT, R5, 0x59, P1 ;  /* 0x000000590500780c */ /* 0x000fe40000f21670 */
[----:B------:R-:W-:Y:S02]  /*6270*/  FSEL R184, R167, -INF , !P2 ;  /* 0xff800000a7b87808 */ /* 0x000fe40005000000 */
[----:B---3--:R-:W-:Y:S02]  /*6280*/  F2FP.PACK_AB R12, R169, R152 ;  /* 0x00000098a90c723e */ /* 0x008fe400000000ff */
[----:B-----5:R-:W-:Y:S01]  /*6290*/  F2FP.PACK_AB R14, R136, R177 ;  /* 0x000000b1880e723e */ /* 0x020fe200000000ff */
[----:B--2---:R-:W-:Y:S01]  /*62a0*/  FFMA.FTZ R2, R28, c[0x0][0x2d0], -R6 ;  /* 0x0000b4001c027a23 */ /* 0x004fe20000010806 */
[----:B----4-:R-:W-:-:S02]  /*62b0*/  F2FP.PACK_AB R13, R153, R238 ;  /* 0x000000ee990d723e */ /* 0x010fc400000000ff */
[----:B------:R-:W-:Y:S01]  /*62c0*/  F2FP.PACK_AB R15, R149, R172 ;  /* 0x000000ac950f723e */ /* 0x000fe200000000ff */
[----:B------:R2:W-:Y:S01]  /*62d0*/  MUFU.EX2 R164, R2 ;  /* 0x0000000200a47308 */ /* 0x0005e20000000800 */
[----:B------:R-:W-:Y:S02]  /*62e0*/  ISETP.LT.OR P0, PT, R5, 0x5a, P0 ;  /* 0x0000005a0500780c */ /* 0x000fe40000701670 */
[----:B------:R-:W-:Y:S02]  /*62f0*/  FSEL R183, R154, -INF , !P1 ;  /* 0xff8000009ab77808 */ /* 0x000fe40004800000 */
[----:B------:R-:W-:Y:S01]  /*6300*/  FSEL R182, R155, -INF , !P0 ;  /* 0xff8000009bb67808 */ /* 0x000fe20004000000 */
[----:B------:R-:W-:Y:S01]  /*6310*/  HMMA.16816.F32 R16, R12, R76, RZ ;  /* 0x0000004c0c10723c */ /* 0x000fe200000018ff */
[----:B------:R-:W-:Y:S02]  /*6320*/  F2FP.PACK_AB R8, R237, R142 ;  /* 0x0000008eed08723e */ /* 0x000fe400000000ff */
[----:B-1----:R-:W-:-:S02]  /*6330*/  F2FP.PACK_AB R9, R141, R170 ;  /* 0x000000aa8d09723e */ /* 0x002fc400000000ff */
[----:B------:R-:W-:-:S03]  /*6340*/  F2FP.PACK_AB R10, R176, R165 ;  /* 0x000000a5b00a723e */ /* 0x000fc600000000ff */
[----:B------:R-:W-:Y:S01]  /*6350*/  HMMA.16816.F32 R20, R12, R80, RZ ;  /* 0x000000500c14723c */ /* 0x000fe200000018ff */
[----:B--2---:R-:W-:-:S04]  /*6360*/  FFMA.FTZ R2, R32, c[0x0][0x2d0], -R6 ;  /* 0x0000b40020027a23 */ /* 0x004fc80000010806 */
[----:B------:R1:W2:Y:S03]  /*6370*/  MUFU.EX2 R171, R2 ;  /* 0x0000000200ab7308 */ /* 0x0002a60000000800 */
[C---:B------:R-:W-:Y:S08]  /*6380*/  HMMA.16816.F32 R32, R12.reuse, R78, RZ ;  /* 0x0000004e0c20723c */ /* 0x040ff000000018ff */
[----:B------:R-:W-:Y:S01]  /*6390*/  HMMA.16816.F32 R24, R12, R88, RZ ;  /* 0x000000580c18723c */ /* 0x000fe200000018ff */
[----:B-1----:R-:W-:Y:S01]  /*63a0*/  FMNMX.FTZ R2, R125, R3, !PT ;  /* 0x000000037d027209 */ /* 0x002fe20007810000 */
[----:B------:R-:W-:-:S06]  /*63b0*/  FFMA.FTZ R3, R36, c[0x0][0x2d0], -R7 ;  /* 0x0000b40024037a23 */ /* 0x000fcc0000010807 */
[C---:B------:R-:W-:Y:S01]  /*63c0*/  HMMA.16816.F32 R28, R12.reuse, R96, RZ ;  /* 0x000000600c1c723c */ /* 0x040fe200000018ff */
[----:B--2---:R-:W-:Y:S02]  /*63d0*/  F2FP.PACK_AB R11, R171, R164 ;  /* 0x000000a4ab0b723e */ /* 0x004fe400000000ff */
[----:B------:R-:W-:Y:S01]  /*63e0*/  FMNMX.FTZ R2, R127, R2, !PT ;  /* 0x000000027f027209 */ /* 0x000fe20007810000 */
[----:B------:R1:W-:Y:S04]  /*63f0*/  MUFU.EX2 R137, R3 ;  /* 0x0000000300897308 */ /* 0x0003e80000000800 */
[C---:B------:R-:W-:Y:S08]  /*6400*/  HMMA.16816.F32 R36, R12.reuse, R82, RZ ;  /* 0x000000520c24723c */ /* 0x040ff000000018ff */
[----:B------:R-:W-:Y:S01]  /*6410*/  HMMA.16816.F32 R48, R12, R90, RZ ;  /* 0x0000005a0c30723c */ /* 0x000fe200000018ff */
[----:B-1----:R-:W-:Y:S01]  /*6420*/  FMNMX.FTZ R3, R146, R2, !PT ;  /* 0x0000000292037209 */ /* 0x002fe20007810000 */
[----:B------:R-:W-:-:S03]  /*6430*/  FFMA.FTZ R2, R40, c[0x0][0x2d0], -R7 ;  /* 0x0000b40028027a23 */ /* 0x000fc60000010807 */
[----:B------:R-:W-:Y:S01]  /*6440*/  FMNMX.FTZ R3, R147, R3, !PT ;  /* 0x0000000393037209 */ /* 0x000fe20007810000 */
[----:B------:R1:W2:Y:S02]  /*6450*/  MUFU.EX2 R239, R2 ;  /* 0x0000000200ef7308 */ /* 0x0002a40000000800 */
[----:B------:R-:W-:Y:S08]  /*6460*/  HMMA.16816.F32 R44, R12, R98, RZ ;  /* 0x000000620c2c723c */ /* 0x000ff000000018ff */
        /* <DEDUP_REMOVED lines=18> */
[----:B------:R-:W-:-:S04]  /*6590*/  FMNMX.FTZ R0, R233, R0, !PT ;  /* 0x00000000e9007209 */ /* 0x000fc80007810000 */
[----:B------:R-:W-:Y:S01]  /*65a0*/  FMNMX.FTZ R0, R234, R0, !PT ;  /* 0x00000000ea007209 */ /* 0x000fe20007810000 */
[----:B-1----:R-:W-:-:S04]  /*65b0*/  FFMA.FTZ R3, R43, c[0x0][0x2d0], -R7 ;  /* 0x0000b4002b037a23 */ /* 0x002fc80000010807 */
[----:B------:R-:W1:Y:S01]  /*65c0*/  SHFL.BFLY PT, R4, R0, 0x2, 0x1f ;  /* 0x0c401f0000047f89 */ /* 0x000e6200000e0000 */
[C---:B------:R-:W-:Y:S01]  /*65d0*/  HMMA.16816.F32 R40, R8.reuse, R92, R20 ;  /* 0x0000005c0828723c */ /* 0x040fe20000001814 */
[----:B------:R4:W-:Y:S07]  /*65e0*/  MUFU.EX2 R235, R3 ;  /* 0x0000000300eb7308 */ /* 0x0009ee0000000800 */
[C---:B------:R-:W-:Y:S08]  /*65f0*/  HMMA.16816.F32 R20, R8.reuse, R84, R24 ;  /* 0x000000540814723c */ /* 0x040ff00000001818 */
[----:B------:R-:W-:Y:S01]  /*6600*/  HMMA.16816.F32 R24, R8, R86, R48 ;  /* 0x000000560818723c */ /* 0x000fe20000001830 */
[----:B----4-:R-:W-:Y:S01]  /*6610*/  FMNMX.FTZ R3, R186, R2, !PT ;  /* 0x00000002ba037209 */ /* 0x010fe20007810000 */
[----:B------:R-:W-:-:S04]  /*6620*/  FFMA.FTZ R2, R56, c[0x0][0x2d0], -R6 ;  /* 0x0000b40038027a23 */ /* 0x000fc80000010806 */
[----:B------:R4:W-:Y:S01]  /*6630*/  MUFU.EX2 R148, R2 ;  /* 0x0000000200947308 */ /* 0x0009e20000000800 */
[----:B-1----:R-:W-:Y:S02]  /*6640*/  FMNMX.FTZ R0, R0, R4, !PT ;  /* 0x0000000400007209 */ /* 0x002fe40007810000 */
[----:B--2---:R-:W-:Y:S02]  /*6650*/  F2FP.PACK_AB R8, R239, R137 ;  /* 0x00000089ef08723e */ /* 0x004fe400000000ff */
[----:B---3--:R-:W-:Y:S01]  /*6660*/  F2FP.PACK_AB R10, R173, R236 ;  /* 0x000000ecad0a723e */ /* 0x008fe200000000ff */
[----:B------:R-:W1:Y:S01]  /*6670*/  SHFL.BFLY PT, R5, R0, 0x1, 0x1f ;  /* 0x0c201f0000057f89 */ /* 0x000e6200000e0000 */
[----:B----4-:R-:W-:Y:S01]  /*6680*/  FMNMX.FTZ R2, R188, R3, !PT ;  /* 0x00000003bc027209 */ /* 0x010fe20007810000 */
[----:B------:R-:W-:Y:S02]  /*6690*/  FFMA.FTZ R3, R57, c[0x0][0x2d0], -R6 ;  /* 0x0000b40039037a23 */ /* 0x000fe40000010806 */
[----:B------:R-:W-:Y:S01]  /*66a0*/  LDSM.16.MT88.4 R56, [R215+0x1100] ;  /* 0x00110000d738783b */ /* 0x000fe20000004200 */
        /* <DEDUP_REMOVED lines=9> */
[----:B------:R1:W-:Y:S01]  /*6740*/  MUFU.EX2 R246, R0 ;  /* 0x0000000000f67308 */ /* 0x0003e20000000800 */
[----:B------:R-:W-:Y:S01]  /*6750*/  FMNMX.FTZ R2, R181, R2, !PT ;  /* 0x00000002b5027209 */ /* 0x000fe20007810000 */
[----:B--2---:R-:W-:Y:S01]  /*6760*/  FFMA.FTZ R3, R64, c[0x0][0x2d0], -R6 ;  /* 0x0000b40040037a23 */ /* 0x004fe20000010806 */
[----:B---3--:R-:W-:Y:S01]  /*6770*/  F2FP.PACK_AB R9, R143, R148 ;  /* 0x000000948f09723e */ /* 0x008fe200000000ff */
[----:B------:R-:W2:Y:S01]  /*6780*/  LDSM.16.MT88.4 R64, [R214+0x1100] ;  /* 0x00110000d640783b */ /* 0x000ea20000004200 */
[----:B------:R-:W-:-:S03]  /*6790*/  MOV R108, R176 ;  /* 0x000000b0006c7202 */ /* 0x000fc60000000f00 */
[----:B------:R3:W-:Y:S01]  /*67a0*/  MUFU.EX2 R168, R3 ;  /* 0x0000000300a87308 */ /* 0x0007e20000000800 */
[----:B-1----:R-:W-:Y:S02]  /*67b0*/  FFMA.FTZ R0, R111, c[0x0][0x2d0], -R6 ;  /* 0x0000b4006f007a23 */ /* 0x002fe40000010806 */
[----:B------:R-:W-:-:S05]  /*67c0*/  IMAD.MOV.U32 R111, RZ, RZ, R177 ;  /* 0x000000ffff6f7224 */ /* 0x000fca00078e00b1 */
[----:B------:R-:W-:Y:S01]  /*67d0*/  MUFU.EX2 R245, R0 ;  /* 0x0000000000f57308 */ /* 0x000fe20000000800 */
[----:B---3--:R-:W-:-:S07]  /*67e0*/  FFMA.FTZ R3, R72, c[0x0][0x2d0], -R6 ;  /* 0x0000b40048037a23 */ /* 0x008fce0000010806 */
[----:B------:R1:W3:Y:S02]  /*67f0*/  MUFU.EX2 R252, R3 ;  /* 0x0000000300fc7308 */ /* 0x0002e40000000800 */
[----:B-1----:R-:W-:Y:S01]  /*6800*/  FMNMX.FTZ R3, R184, R2, !PT ;  /* 0x00000002b8037209 */ /* 0x002fe20007810000 */
[----:B------:R-:W-:Y:S01]  /*6810*/  FFMA.FTZ R2, R110, c[0x0][0x2d0], -R7 ;  /* 0x0000b4006e027a23 */ /* 0x000fe20000010807 */
[----:B---3--:R-:W-:Y:S01]  /*6820*/  F2FP.PACK_AB R11, R252, R168 ;  /* 0x000000a8fc0b723e */ /* 0x008fe200000000ff */
[----:B------:R-:W-:Y:S01]  /*6830*/  IMAD.MOV.U32 R110, RZ, RZ, R171 ;  /* 0x000000ffff6e7224 */ /* 0x000fe200078e00ab */
[----:B------:R-:W-:Y:S02]  /*6840*/  FMNMX.FTZ R3, R183, R3, !PT ;  /* 0x00000003b7037209 */ /* 0x000fe40007810000 */
[----:B------:R1:W3:Y:S02]  /*6850*/  MUFU.EX2 R251, R2 ;  /* 0x0000000200fb7308 */ /* 0x0002e40000000800 */
[----:B------:R-:W-:Y:S01]  /*6860*/  FMNMX.FTZ R3, R182, R3, !PT ;  /* 0x00000003b6037209 */ /* 0x000fe20007810000 */
[C---:B------:R-:W-:Y:S04]  /*6870*/  HMMA.16816.F32 R48, R8.reuse, R60, R52 ;  /* 0x0000003c0830723c */ /* 0x040fe80000001834 */
[----:B------:R-:W4:Y:S04]  /*6880*/  SHFL.BFLY PT, R4, R3, 0x2, 0x1f ;  /* 0x0c401f0003047f89 */ /* 0x000f2800000e0000 */
[----:B------:R-:W-:Y:S01]  /*6890*/  HMMA.16816.F32 R16, R8, R62, R16 ;  /* 0x0000003e0810723c */ /* 0x000fe20000001810 */
[----:B-1----:R-:W-:-:S04]  /*68a0*/  FFMA.FTZ R2, R113, c[0x0][0x2d0], -R7 ;  /* 0x0000b40071027a23 */ /* 0x002fc80000010807 */
[----:B------:R1:W-:Y:S03]  /*68b0*/  MUFU.EX2 R249, R2 ;  /* 0x0000000200f97308 */ /* 0x0003e60000000800 */
[C---:B------:R-:W-:Y:S08]  /*68c0*/  HMMA.16816.F32 R44, R8.reuse, R68, R40 ;  /* 0x00000044082c723c */ /* 0x040ff00000001828 */
[----:B--2---:R-:W-:Y:S01]  /*68d0*/  HMMA.16816.F32 R40, R8, R64, R20 ;  /* 0x000000400828723c */ /* 0x004fe20000001814 */
[----:B----4-:R-:W-:Y:S01]  /*68e0*/  FMNMX.FTZ R3, R3, R4, !PT ;  /* 0x0000000403037209 */ /* 0x010fe20007810000 */
[----:B-1----:R-:W-:-:S04]  /*68f0*/  FFMA.FTZ R2, R119, c[0x0][0x2d0], -R7 ;  /* 0x0000b40077027a23 */ /* 0x002fc80000010807 */
[----:B------:R-:W1:Y:S02]  /*6900*/  SHFL.BFLY PT, R4, R3, 0x1, 0x1f ;  /* 0x0c201f0003047f89 */ /* 0x000e6400000e0000 */
[C---:B------:R-:W-:Y:S01]  /*6910*/  HMMA.16816.F32 R28, R8.reuse, R56, R12 ;  /* 0x00000038081c723c */ /* 0x040fe2000000180c */
[----:B------:R2:W4:Y:S07]  /*6920*/  MUFU.EX2 R250, R2 ;  /* 0x0000000200fa7308 */ /* 0x00052e0000000800 */
[C---:B------:R-:W-:Y:S07]  /*6930*/  HMMA.16816.F32 R20, R8.reuse, R70, R36 ;  /* 0x000000460814723c */ /* 0x040fee0000001824 */
[----:B------:R-:W-:Y:S01]  /*6940*/  MOV R39, R173 ;  /* 0x000000ad00277202 */ /* 0x000fe20000000f00 */
[----:B------:R-:W-:Y:S01]  /*6950*/  HMMA.16816.F32 R24, R8, R66, R24 ;  /* 0x000000420818723c */ /* 0x000fe20000001818 */
[----:B------:R-:W-:-:S02]  /*6960*/  IMAD.MOV.U32 R38, RZ, RZ, R172 ;  /* 0x000000ffff267224 */ /* 0x000fc400078e00ac */
[----:B--2---:R-:W-:Y:S01]  /*6970*/  FFMA.FTZ R2, R73, c[0x0][0x2d0], -R6 ;  /* 0x0000b40049027a23 */ /* 0x004fe20000010806 */
[----:B------:R-:W2:Y:S01]  /*6980*/  LDSM.16.MT88.4 R172, [R215+0x1900] ;  /* 0x00190000d7ac783b */ /* 0x000ea20000004200 */
[----:B------:R-:W-:Y:S02]  /*6990*/  IMAD.MOV.U32 R37, RZ, RZ, R137 ;  /* 0x000000ffff257224 */ /* 0x000fe400078e0089 */
[----:B------:R5:W-:Y:S01]  /*69a0*/  MUFU.EX2 R248, R2 ;  /* 0x0000000200f87308 */ /* 0x000be20000000800 */
[----:B-1----:R-:W-:Y:S01]  /*69b0*/  FMNMX.FTZ R3, R3, R4, !PT ;  /* 0x0000000403037209 */ /* 0x002fe20007810000 */
[----:B------:R-:W-:Y:S01]  /*69c0*/  HMMA.16816.F32 R12, R8, R58, R32 ;  /* 0x0000003a080c723c */ /* 0x000fe20000001820 */
[----:B------:R-:W-:-:S06]  /*69d0*/  IMAD.MOV.U32 R36, RZ, RZ, R136 ;  /* 0x000000ffff247224 */ /* 0x000fcc00078e0088 */
[----:B---3--:R-:W-:Y:S02]  /*69e0*/  F2FP.PACK_AB R8, R251, R235 ;  /* 0x000000ebfb08723e */ /* 0x008fe400000000ff */
[----:B----4-:R-:W-:Y:S02]  /*69f0*/  F2FP.PACK_AB R10, R250, R249 ;  /* 0x000000f9fa0a723e */ /* 0x010fe400000000ff */
[----:B------:R-:W-:Y:S01]  /*6a00*/  F2FP.PACK_AB R11, R245, R246 ;  /* 0x000000f6f50b723e */ /* 0x000fe200000000ff */
[----:B-----5:R-:W-:-:S04]  /*6a10*/  FFMA.FTZ R2, R75, c[0x0][0x2d0], -R6 ;  /* 0x0000b4004b027a23 */ /* 0x020fc80000010806 */
[----:B------:R1:W3:Y:S02]  /*6a20*/  MUFU.EX2 R247, R2 ;  /* 0x0000000200f77308 */ /* 0x0002e40000000800 */
[----:B-1----:R-:W-:Y:S01]  /*6a30*/  FMUL.FTZ R2, R128, c[0x0][0x2d0] ;  /* 0x0000b40080027a20 */ /* 0x002fe20000410000 */
[----:B---3--:R-:W-:-:S04]  /*6a40*/  F2FP.PACK_AB R9, R247, R248 ;  /* 0x000000f8f709723e */ /* 0x008fc800000000ff */
[----:B------:R-:W-:Y:S02]  /*6a50*/  FSEL R2, R2, RZ, P0 ;  /* 0x000000ff02027208 */ /* 0x000fe40000000000 */
[----:B------:R-:W-:Y:S01]  /*6a60*/  FSETP.NEU.FTZ.AND P0, PT, R3, -INF , PT ;  /* 0xff8000000300780b */ /* 0x000fe20003f1d000 */
[C---:B------:R-:W-:Y:S02]  /*6a70*/  HMMA.16816.F32 R136, R8.reuse, R156, R48 ;  /* 0x0000009c0888723c */ /* 0x040fe40000001830 */
[--C-:B------:R-:W-:Y:S02]  /*6a80*/  FFMA.FTZ R0, R74, c[0x0][0x2d0], -R2.reuse ;  /* 0x0000b4004a007a23 */ /* 0x100fe40000010802 */
[----:B------:R-:W1:Y:S01]  /*6a90*/  LDSM.16.MT88.4 R72, [R214+0x1900] ;  /* 0x00190000d648783b */ /* 0x000e620000004200 */
[----:B------:R-:W-:Y:S01]  /*6aa0*/  FFMA.FTZ R4, R122, c[0x0][0x2d0], -R2 ;  /* 0x0000b4007a047a23 */ /* 0x000fe20000010802 */
[----:B------:R3:W-:Y:S01]  /*6ab0*/  MUFU.EX2 R244, R0 ;  /* 0x0000000000f47308 */ /* 0x0007e20000000800 */
[----:B------:R-:W-:Y:S01]  /*6ac0*/  IMAD.MOV.U32 R49, RZ, RZ, R149 ;  /* 0x000000ffff317224 */ /* 0x000fe200078e0095 */
[----:B------:R-:W-:Y:S01]  /*6ad0*/  MOV R48, R148 ;  /* 0x0000009400307202 */ /* 0x000fe20000000f00 */
[----:B------:R-:W-:Y:S01]  /*6ae0*/  IMAD.MOV.U32 R50, RZ, RZ, R168 ;  /* 0x000000ffff327224 */ /* 0x000fe200078e00a8 */
[----:B------:R-:W-:Y:S01]  /*6af0*/  HMMA.16816.F32 R148, R8, R158, R16 ;  /* 0x0000009e0894723c */ /* 0x000fe20000001810 */
[----:B------:R-:W-:-:S06]  /*6b00*/  MOV R51, R165 ;  /* 0x000000a500337202 */ /* 0x000fcc0000000f00 */
[----:B------:R-:W-:Y:S01]  /*6b10*/  IMAD.MOV.U32 R19, RZ, RZ, R239 ;  /* 0x000000ffff137224 */ /* 0x000fe200078e00ef */
[C---:B--2---:R-:W-:Y:S01]  /*6b20*/  HMMA.16816.F32 R52, R8.reuse, R174, R12 ;  /* 0x000000ae0834723c */ /* 0x044fe2000000180c */
[----:B------:R-:W-:Y:S01]  /*6b30*/  MUFU.EX2 R239, R4 ;  /* 0x0000000400ef7308 */ /* 0x000fe20000000800 */
[----:B------:R-:W-:Y:S02]  /*6b40*/  IMAD.MOV.U32 R16, RZ, RZ, R153 ;  /* 0x000000ffff107224 */ /* 0x000fe400078e0099 */
[----:B---3--:R-:W-:Y:S02]  /*6b50*/  FFMA.FTZ R0, R109, c[0x0][0x2d0], -R2 ;  /* 0x0000b4006d007a23 */ /* 0x008fe40000010802 */
[----:B------:R-:W-:Y:S02]  /*6b60*/  IMAD.MOV.U32 R109, RZ, RZ, R237 ;  /* 0x000000ffff6d7224 */ /* 0x000fe400078e00ed */
[----:B------:R-:W-:Y:S01]  /*6b70*/  IMAD.MOV.U32 R17, RZ, RZ, R152 ;  /* 0x000000ffff117224 */ /* 0x000fe200078e0098 */
[----:B------:R2:W3:Y:S01]  /*6b80*/  MUFU.EX2 R242, R0 ;  /* 0x0000000000f27308 */ /* 0x0004e20000000800 */
[----:B------:R-:W-:Y:S01]  /*6b90*/  HMMA.16816.F32 R152, R8, R132, R44 ;  /* 0x000000840898723c */ /* 0x000fe2000000182c */
[----:B------:R-:W-:-:S06]  /*6ba0*/  IMAD.MOV.U32 R18, RZ, RZ, R170 ;  /* 0x000000ffff127224 */ /* 0x000fcc00078e00aa */
[----:B------:R-:W-:Y:S02]  /*6bb0*/  IMAD.MOV.U32 R47, RZ, RZ, R164 ;  /* 0x000000ffff2f7224 */ /* 0x000fe400078e00a4 */
[--C-:B--2---:R-:W-:Y:S01]  /*6bc0*/  FFMA.FTZ R0, R112, c[0x0][0x2d0], -R2.reuse ;  /* 0x0000b40070007a23 */ /* 0x104fe20000010802 */
[----:B-1----:R-:W-:Y:S03]  /*6bd0*/  HMMA.16816.F32 R164, R8, R72, R40 ;  /* 0x0000004808a4723c */ /* 0x002fe60000001828 */
[----:B------:R1:W-:Y:S02]  /*6be0*/  MUFU.EX2 R243, R0 ;  /* 0x0000000000f37308 */ /* 0x0003e40000000800 */
[----:B-1----:R-:W-:-:S06]  /*6bf0*/  FFMA.FTZ R0, R116, c[0x0][0x2d0], -R2 ;  /* 0x0000b40074007a23 */ /* 0x002fcc0000010802 */
[----:B------:R1:W2:Y:S02]  /*6c00*/  MUFU.EX2 R240, R0 ;  /* 0x0000000000f07308 */ /* 0x0002a40000000800 */
[----:B-1----:R-:W-:Y:S02]  /*6c10*/  FFMA.FTZ R0, R121, c[0x0][0x2d0], -R2 ;  /* 0x0000b40079007a23 */ /* 0x002fe40000010802 */
[----:B------:R-:W-:-:S04]  /*6c20*/  IMAD.MOV.U32 R121, RZ, RZ, R169 ;  /* 0x000000ffff797224 */ /* 0x000fc800078e00a9 */
[----:B------:R1:W-:Y:S01]  /*6c30*/  MUFU.EX2 R241, R0 ;  /* 0x0000000000f17308 */ /* 0x0003e20000000800 */
[----:B------:R-:W-:Y:S01]  /*6c40*/  HMMA.16816.F32 R168, R8, R134, R20 ;  /* 0x0000008608a8723c */ /* 0x000fe20000001814 */
[----:B-1----:R-:W-:-:S05]  /*6c50*/  FMUL.FTZ R0, R3, c[0x0][0x2d0] ;  /* 0x0000b40003007a20 */ /* 0x002fca0000410000 */
[----:B------:R-:W-:Y:S02]  /*6c60*/  FSEL R0, R0, RZ, P0 ;  /* 0x000000ff00007208 */ /* 0x000fe40000000000 */
[----:B------:R-:W-:-:S03]  /*6c70*/  PLOP3.LUT P0, PT, PT, PT, UP0, 0x40, 0x0 ;  /* 0x000000000000781c */ /* 0x000fc60003f0e808 */
[----:B------:R-:W-:-:S04]  /*6c80*/  FFMA.FTZ R4, R114, c[0x0][0x2d0], -R0 ;  /* 0x0000b40072047a23 */ /* 0x000fc80000010800 */
[----:B------:R1:W-:Y:S02]  /*6c90*/  MUFU.EX2 R178, R4 ;  /* 0x0000000400b27308 */ /* 0x0003e40000000800 */
[--C-:B-1----:R-:W-:Y:S02]  /*6ca0*/  FFMA.FTZ R4, R115, c[0x0][0x2d0], -R0.reuse ;  /* 0x0000b40073047a23 */ /* 0x102fe40000010800 */
[----:B------:R-:W-:Y:S04]  /*6cb0*/  HMMA.16816.F32 R112, R8, R74, R24 ;  /* 0x0000004a0870723c */ /* 0x000fe80000001818 */
[----:B------:R1:W4:Y:S02]  /*6cc0*/  MUFU.EX2 R177, R4 ;  /* 0x0000000400b17308 */ /* 0x0003240000000800 */
[----:B-1----:R-:W-:-:S06]  /*6cd0*/  FFMA.FTZ R4, R117, c[0x0][0x2d0], -R0 ;  /* 0x0000b40075047a23 */ /* 0x002fcc0000010800 */
[----:B------:R1:W-:Y:S02]  /*6ce0*/  MUFU.EX2 R122, R4 ;  /* 0x00000004007a7308 */ /* 0x0003e40000000800 */
[----:B-1----:R-:W-:Y:S02]  /*6cf0*/  FFMA.FTZ R4, R118, c[0x0][0x2d0], -R0 ;  /* 0x0000b40076047a23 */ /* 0x002fe40000010800 */
[----:B------:R-:W-:Y:S04]  /*6d00*/  HMMA.16816.F32 R116, R8, R172, R28 ;  /* 0x000000ac0874723c */ /* 0x000fe8000000181c */
[----:B------:R1:W5:Y:S03]  /*6d10*/  MUFU.EX2 R176, R4 ;  /* 0x0000000400b07308 */ /* 0x0003660000000800 */
[----:B---3--:R-:W-:-:S02]  /*6d20*/  F2FP.PACK_AB R8, R242, R244 ;  /* 0x000000f4f208723e */ /* 0x008fc400000000ff */
[----:B--2---:R-:W-:Y:S02]  /*6d30*/  F2FP.PACK_AB R10, R240, R243 ;  /* 0x000000f3f00a723e */ /* 0x004fe400000000ff */
[----:B----4-:R-:W-:Y:S01]  /*6d40*/  F2FP.PACK_AB R9, R177, R178 ;  /* 0x000000b2b109723e */ /* 0x010fe200000000ff */
[--C-:B-1----:R-:W-:Y:S01]  /*6d50*/  FFMA.FTZ R4, R124, c[0x0][0x2d0], -R2.reuse ;  /* 0x0000b4007c047a23 */ /* 0x102fe20000010802 */
[----:B-----5:R-:W-:Y:S01]  /*6d60*/  F2FP.PACK_AB R11, R176, R122 ;  /* 0x0000007ab00b723e */ /* 0x020fe200000000ff */
[----:B------:R-:W-:Y:S02]  /*6d70*/  IMAD.MOV.U32 R124, RZ, RZ, R121 ;  /* 0x000000ffff7c7224 */ /* 0x000fe400078e0079 */
[----:B------:R1:W-:Y:S04]  /*6d80*/  MUFU.EX2 R238, R4 ;  /* 0x0000000400ee7308 */ /* 0x0003e80000000800 */
[C---:B------:R-:W-:Y:S08]  /*6d90*/  HMMA.16816.F32 R24, R8.reuse, R80, RZ ;  /* 0x000000500818723c */ /* 0x040ff000000018ff */
[----:B------:R-:W-:Y:S01]  /*6da0*/  HMMA.16816.F32 R32, R8, R76, RZ ;  /* 0x0000004c0820723c */ /* 0x000fe200000018ff */
[----:B-1----:R-:W-:-:S02]  /*6db0*/  FFMA.FTZ R4, R126, c[0x0][0x2d0], -R2 ;  /* 0x0000b4007e047a23 */ /* 0x002fc40000010802 */
[----:B------:R-:W-:-:S04]  /*6dc0*/  IMAD.MOV.U32 R126, RZ, RZ, R17 ;  /* 0x000000ffff7e7224 */ /* 0x000fc800078e0011 */
[----:B------:R-:W-:Y:S01]  /*6dd0*/  MOV R76, R16 ;  /* 0x00000010004c7202 */ /* 0x000fe20000000f00 */
[----:B------:R1:W2:Y:S01]  /*6de0*/  MUFU.EX2 R237, R4 ;  /* 0x0000000400ed7308 */ /* 0x0002a20000000800 */
[----:B------:R-:W-:Y:S01]  /*6df0*/  HMMA.16816.F32 R20, R8, R82, RZ ;  /* 0x000000520814723c */ /* 0x000fe200000018ff */
[----:B------:R-:W-:-:S06]  /*6e00*/  IMAD.MOV.U32 R77, RZ, RZ, R47 ;  /* 0x000000ffff4d7224 */ /* 0x000fcc00078e002f */
[----:B------:R-:W-:Y:S01]  /*6e10*/  IMAD.MOV.U32 R83, RZ, RZ, R36 ;  /* 0x000000ffff537224 */ /* 0x000fe200078e0024 */
[----:B------:R-:W-:Y:S01]  /*6e20*/  HMMA.16816.F32 R28, R8, R78, RZ ;  /* 0x0000004e081c723c */ /* 0x000fe200000018ff */
[----:B------:R-:W-:Y:S02]  /*6e30*/  IMAD.MOV.U32 R82, RZ, RZ, R49 ;  /* 0x000000ffff527224 */ /* 0x000fe400078e0031 */
[----:B-1----:R-:W-:-:S05]  /*6e40*/  FFMA.FTZ R4, R120, c[0x0][0x2d0], -R0 ;  /* 0x0000b40078047a23 */ /* 0x002fca0000010800 */
[C---:B------:R-:W-:Y:S01]  /*6e50*/  HMMA.16816.F32 R12, R8.reuse, R96, RZ ;  /* 0x00000060080c723c */ /* 0x040fe200000018ff */
[----:B------:R-:W-:Y:S01]  /*6e60*/  IMAD.MOV.U32 R79, RZ, RZ, R18 ;  /* 0x000000ffff4f7224 */ /* 0x000fe200078e0012 */
[----:B------:R-:W-:Y:S01]  /*6e70*/  MOV R78, R48 ;  /* 0x00000030004e7202 */ /* 0x000fe20000000f00 */
[----:B------:R1:W-:Y:S05]  /*6e80*/  MUFU.EX2 R120, R4 ;  /* 0x0000000400787308 */ /* 0x0003ea0000000800 */
[----:B------:R-:W-:Y:S07]  /*6e90*/  HMMA.16816.F32 R40, R8, R98, RZ ;  /* 0x000000620828723c */ /* 0x000fee00000018ff */
[----:B------:R-:W-:-:S02]  /*6ea0*/  IMAD.MOV.U32 R98, RZ, RZ, R50 ;  /* 0x000000ffff627224 */ /* 0x000fc400078e0032 */
[----:B-1----:R-:W-:Y:S02]  /*6eb0*/  FFMA.FTZ R4, R123, c[0x0][0x2d0], -R0 ;  /* 0x0000b4007b047a23 */ /* 0x002fe40000010800 */
[----:B------:R-:W-:Y:S02]  /*6ec0*/  IMAD.MOV.U32 R123, RZ, RZ, R19 ;  /* 0x000000ffff7b7224 */ /* 0x000fe400078e0013 */
[----:B------:R1:W3:Y:S01]  /*6ed0*/  MUFU.EX2 R121, R4 ;  /* 0x0000000400797308 */ /* 0x0002e20000000800 */
[----:B------:R-:W-:Y:S07]  /*6ee0*/  HMMA.16816.F32 R16, R8, R88, RZ ;  /* 0x000000580810723c */ /* 0x000fee00000018ff */
[----:B------:R-:W-:Y:S01]  /*6ef0*/  MOV R88, R38 ;  /* 0x0000002600587202 */ /* 0x000fe20000000f00 */
[----:B------:R-:W-:-:S02]  /*6f00*/  IMAD.MOV.U32 R89, RZ, RZ, R39 ;  /* 0x000000ffff597224 */ /* 0x000fc400078e0027 */
[--C-:B-1----:R-:W-:Y:S02]  /*6f10*/  FFMA.FTZ R4, R125, c[0x0][0x2d0], -R0.reuse ;  /* 0x0000b4007d047a23 */ /* 0x102fe40000010800 */
[----:B------:R-:W-:Y:S02]  /*6f20*/  IMAD.MOV.U32 R125, RZ, RZ, R51 ;  /* 0x000000ffff7d7224 */ /* 0x000fe400078e0033 */
[----:B------:R1:W-:Y:S02]  /*6f30*/  MUFU.EX2 R80, R4 ;  /* 0x0000000400507308 */ /* 0x0003e40000000800 */
[----:B-1----:R-:W-:Y:S02]  /*6f40*/  FFMA.FTZ R4, R127, c[0x0][0x2d0], -R0 ;  /* 0x0000b4007f047a23 */ /* 0x002fe40000010800 */
[----:B------:R-:W-:-:S04]  /*6f50*/  IMAD.MOV.U32 R127, RZ, RZ, R37 ;  /* 0x000000ffff7f7224 */ /* 0x000fc800078e0025 */
[----:B------:R-:W1:Y:S01]  /*6f60*/  MUFU.EX2 R81, R4 ;  /* 0x0000000400517308 */ /* 0x000e620000000800 */
[----:B------:R-:W-:Y:S07]  /*6f70*/  HMMA.16816.F32 R36, R8, R90, RZ ;  /* 0x0000005a0824723c */ /* 0x000fee00000018ff */
[----:B------:R-:W-:Y:S01]  /*6f80*/  F2FP.PACK_AB R8, R239, R241 ;  /* 0x000000f1ef08723e */ /* 0x000fe200000000ff */
[----:B------:R-:W-:Y:S01]  /*6f90*/  IMAD.MOV.U32 R91, RZ, RZ, R83 ;  /* 0x000000ffff5b7224 */ /* 0x000fe200078e0053 */
[----:B--2---:R-:W-:Y:S01]  /*6fa0*/  F2FP.PACK_AB R10, R237, R238 ;  /* 0x000000eeed0a723e */ /* 0x004fe200000000ff */
[----:B------:R-:W-:Y:S01]  /*6fb0*/  IMAD.MOV.U32 R83, RZ, RZ, R77 ;  /* 0x000000ffff537224 */ /* 0x000fe200078e004d */
[----:B---3--:R-:W-:Y:S01]  /*6fc0*/  F2FP.PACK_AB R9, R121, R120 ;  /* 0x000000787909723e */ /* 0x008fe200000000ff */
[----:B------:R-:W-:Y:S01]  /*6fd0*/  IMAD.MOV.U32 R90, RZ, RZ, R78 ;  /* 0x000000ffff5a7224 */ /* 0x000fe200078e004e */
[----:B-1----:R-:W-:Y:S01]  /*6fe0*/  F2FP.PACK_AB R11, R81, R80 ;  /* 0x00000050510b723e */ /* 0x002fe200000000ff */
[----:B------:R-:W-:-:S06]  /*6ff0*/  FFMA.FTZ R4, R162, c[0x0][0x2d0], -R7 ;  /* 0x0000b400a2047a23 */ /* 0x000fcc0000010807 */
[C---:B------:R-:W-:Y:S07]  /*7000*/  HMMA.16816.F32 R48, R8.reuse, R104, R32 ;  /* 0x000000680830723c */ /* 0x040fee0000001820 */
[----:B------:R-:W-:Y:S01]  /*7010*/  IMAD.MOV.U32 R104, RZ, RZ, R236 ;  /* 0x000000ffff687224 */ /* 0x000fe200078e00ec */
[----:B------:R-:W-:Y:S01]  /*7020*/  HMMA.16816.F32 R20, R8, R94, R20 ;  /* 0x0000005e0814723c */ /* 0x000fe20000001814 */
[----:B------:R1:W-:Y:S01]  /*7030*/  MUFU.EX2 R236, R4 ;  /* 0x0000000400ec7308 */ /* 0x0003e20000000800 */
[----:B------:R-:W-:-:S06]  /*7040*/  MOV R105, R79 ;  /* 0x0000004f00697202 */ /* 0x000fcc0000000f00 */
[C---:B------:R-:W-:Y:S07]  /*7050*/  HMMA.16816.F32 R32, R8.reuse, R84, R16 ;  /* 0x000000540820723c */ /* 0x040fee0000001810 */
[----:B------:R-:W-:Y:S01]  /*7060*/  MOV R84, R88 ;  /* 0x0000005800547202 */ /* 0x000fe20000000f00 */
[----:B------:R-:W-:Y:S01]  /*7070*/  IMAD.MOV.U32 R88, RZ, RZ, R127 ;  /* 0x000000ffff587224 */ /* 0x000fe200078e007f */
[----:B------:R-:W-:Y:S01]  /*7080*/  HMMA.16816.F32 R44, R8, R92, R24 ;  /* 0x0000005c082c723c */ /* 0x000fe20000001818 */
[----:B-1----:R-:W-:-:S02]  /*7090*/  FFMA.FTZ R4, R161, c[0x0][0x2d0], -R2 ;  /* 0x0000b400a1047a23 */ /* 0x002fc40000010802 */
[----:B------:R-:W-:Y:S02]  /*70a0*/  IMAD.MOV.U32 R127, RZ, RZ, R76 ;  /* 0x000000ffff7f7224 */ /* 0x000fe400078e004c */
[----:B------:R1:W-:Y:S01]  /*70b0*/  MUFU.EX2 R95, R4 ;  /* 0x00000004005f7308 */ /* 0x0003e20000000800 */
[----:B------:R-:W-:Y:S01]  /*70c0*/  IMAD.MOV.U32 R85, RZ, RZ, R104 ;  /* 0x000000ffff557224 */ /* 0x000fe200078e0068 */
[----:B------:R-:W-:Y:S01]  /*70d0*/  MOV R93, R235 ;  /* 0x000000eb005d7202 */ /* 0x000fe20000000f00 */
[----:B------:R-:W-:Y:S01]  /*70e0*/  HMMA.16816.F32 R28, R8, R106, R28 ;  /* 0x0000006a081c723c */ /* 0x000fe2000000181c */
[----:B------:R-:W-:Y:S02]  /*70f0*/  IMAD.MOV.U32 R92, RZ, RZ, R105 ;  /* 0x000000ffff5c7224 */ /* 0x000fe400078e0069 */
[----:B------:R-:W-:Y:S01]  /*7100*/  IMAD.MOV.U32 R104, RZ, RZ, R91 ;  /* 0x000000ffff687224 */ /* 0x000fe200078e005b */
[----:B------:R-:W-:Y:S01]  /*7110*/  MOV R91, R82 ;  /* 0x00000052005b7202 */ /* 0x000fe20000000f00 */
[----:B------:R-:W-:-:S02]  /*7120*/  IMAD.MOV.U32 R105, RZ, RZ, R88 ;  /* 0x000000ffff697224 */ /* 0x000fc400078e0058 */
[----:B------:R-:W-:Y:S01]  /*7130*/  IMAD.MOV.U32 R88, RZ, RZ, R109 ;  /* 0x000000ffff587224 */ /* 0x000fe200078e006d */
[C---:B------:R-:W-:Y:S01]  /*7140*/  HMMA.16816.F32 R24, R8.reuse, R100, R12 ;  /* 0x000000640818723c */ /* 0x040fe2000000180c */
[----:B------:R-:W-:Y:S01]  /*7150*/  IMAD.MOV.U32 R82, RZ, RZ, R111 ;  /* 0x000000ffff527224 */ /* 0x000fe200078e006f */
[----:B------:R-:W-:Y:S01]  /*7160*/  MOV R109, R110 ;  /* 0x0000006e006d7202 */ /* 0x000fe20000000f00 */
[----:B------:R-:W-:Y:S02]  /*7170*/  IMAD.MOV.U32 R111, RZ, RZ, R143 ;  /* 0x000000ffff6f7224 */ /* 0x000fe400078e008f */
[----:B-1----:R-:W-:Y:S02]  /*7180*/  FFMA.FTZ R4, R160, c[0x0][0x2d0], -R2 ;  /* 0x0000b400a0047a23 */ /* 0x002fe40000010802 */
[----:B------:R-:W-:Y:S01]  /*7190*/  IMAD.MOV.U32 R110, RZ, RZ, R141 ;  /* 0x000000ffff6e7224 */ /* 0x000fe200078e008d */
[----:B------:R-:W-:Y:S01]  /*71a0*/  HMMA.16816.F32 R16, R8, R86, R36 ;  /* 0x000000560810723c */ /* 0x000fe20000001824 */
[----:B------:R1:W2:Y:S01]  /*71b0*/  MUFU.EX2 R96, R4 ;  /* 0x0000000400607308 */ /* 0x0002a20000000800 */
[----:B------:R-:W3:Y:S01]  /*71c0*/  LDSM.16.MT88.4 R36, [R213+0x2100] ;  /* 0x00210000d524783b */ /* 0x000ee20000004200 */
[----:B------:R-:W-:Y:S01]  /*71d0*/  IMAD.MOV.U32 R101, RZ, RZ, R109 ;  /* 0x000000ffff657224 */ /* 0x000fe200078e006d */
[----:B------:R-:W-:-:S04]  /*71e0*/  MOV R100, R111 ;  /* 0x0000006f00647202 */ /* 0x000fc80000000f00 */
[----:B------:R-:W-:Y:S07]  /*71f0*/  HMMA.16816.F32 R12, R8, R102, R40 ;  /* 0x00000066080c723c */ /* 0x000fee0000001828 */
[----:B------:R-:W-:Y:S01]  /*7200*/  IMAD.MOV.U32 R42, RZ, RZ, R104 ;  /* 0x000000ffff2a7224 */ /* 0x000fe200078e0068 */
[----:B------:R-:W-:Y:S01]  /*7210*/  MOV R40, R91 ;  /* 0x0000005b00287202 */ /* 0x000fe20000000f00 */
[----:B-1----:R-:W-:Y:S01]  /*7220*/  FFMA.FTZ R4, R145, c[0x0][0x2d0], -R2 ;  /* 0x0000b40091047a23 */ /* 0x002fe20000010802 */
[----:B--2---:R-:W-:Y:S01]  /*7230*/  F2FP.PACK_AB R8, R96, R95 ;  /* 0x0000005f6008723e */ /* 0x004fe200000000ff */
[----:B------:R-:W-:-:S02]  /*7240*/  IMAD.MOV.U32 R43, RZ, RZ, R105 ;  /* 0x000000ffff2b7224 */ /* 0x000fc400078e0069 */
[----:B------:R1:W-:Y:S01]  /*7250*/  MUFU.EX2 R97, R4 ;  /* 0x0000000400617308 */ /* 0x0003e20000000800 */
[----:B------:R-:W-:Y:S02]  /*7260*/  IMAD.MOV.U32 R102, RZ, RZ, R110 ;  /* 0x000000ffff667224 */ /* 0x000fe400078e006e */
[----:B-1----:R-:W-:-:S05]  /*7270*/  FFMA.FTZ R4, R144, c[0x0][0x2d0], -R2 ;  /* 0x0000b40090047a23 */ /* 0x002fca0000010802 */
        /* <DEDUP_REMOVED lines=14> */
[C---:B------:R-:W-:Y:S01]  /*7360*/  HMMA.16816.F32 R144, R8.reuse, R62, R28 ;  /* 0x0000003e0890723c */ /* 0x040fe2000000181c */
[----:B------:R-:W-:Y:S07]  /*7370*/  LDSM.16.MT88.4 R28, [R214+0x2100] ;  /* 0x00210000d61c783b */ /* 0x000fee0000004200 */
[----:B------:R-:W-:Y:S01]  /*7380*/  HMMA.16816.F32 R104, R8, R64, R32 ;  /* 0x000000400868723c */ /* 0x000fe20000001820 */
[----:B------:R-:W4:Y:S01]  /*7390*/  LDSM.16.MT88.4 R32, [R216+0x2100] ;  /* 0x00210000d820783b */ /* 0x000f220000004200 */
[----:B-1----:R-:W-:-:S04]  /*73a0*/  FFMA.FTZ R4, R190, c[0x0][0x2d0], -R7 ;  /* 0x0000b400be047a23 */ /* 0x002fc80000010807 */
[----:B------:R1:W-:Y:S02]  /*73b0*/  MUFU.EX2 R190, R4 ;  /* 0x0000000400be7308 */ /* 0x0003e40000000800 */
[----:B------:R-:W-:Y:S07]  /*73c0*/  HMMA.16816.F32 R44, R8, R68, R44 ;  /* 0x00000044082c723c */ /* 0x000fee000000182c */
[----:B------:R-:W-:Y:S02]  /*73d0*/  IMAD.MOV.U32 R68, RZ, RZ, R85 ;  /* 0x000000ffff447224 */ /* 0x000fe400078e0055 */
[----:B-1----:R-:W-:-:S02]  /*73e0*/  FFMA.FTZ R4, R194, c[0x0][0x2d0], -R7 ;  /* 0x0000b400c2047a23 */ /* 0x002fc40000010807 */
[----:B------:R-:W-:Y:S01]  /*73f0*/  IMAD.MOV.U32 R194, RZ, RZ, R93 ;  /* 0x000000ffffc27224 */ /* 0x000fe200078e005d */
[----:B------:R-:W-:Y:S01]  /*7400*/  MOV R93, R90 ;  /* 0x0000005a005d7202 */ /* 0x000fe20000000f00 */
[----:B------:R1:W5:Y:S01]  /*7410*/  MUFU.EX2 R192, R4 ;  /* 0x0000000400c07308 */ /* 0x0003620000000800 */
[----:B------:R-:W-:Y:S02]  /*7420*/  IMAD.MOV.U32 R90, RZ, RZ, R89 ;  /* 0x000000ffff5a7224 */ /* 0x000fe400078e0059 */
[----:B------:R-:W-:Y:S02]  /*7430*/  IMAD.MOV.U32 R89, RZ, RZ, R108 ;  /* 0x000000ffff597224 */ /* 0x000fe400078e006c */
[----:B------:R-:W-:Y:S02]  /*7440*/  IMAD.MOV.U32 R108, RZ, RZ, R142 ;  /* 0x000000ffff6c7224 */ /* 0x000fe400078e008e */
[----:B------:R-:W-:Y:S01]  /*7450*/  HMMA.16816.F32 R140, R8, R60, R48 ;  /* 0x0000003c088c723c */ /* 0x000fe20000001830 */
[----:B------:R-:W-:-:S02]  /*7460*/  IMAD.MOV.U32 R41, RZ, RZ, R90 ;  /* 0x000000ffff297224 */ /* 0x000fc400078e005a */
[----:B------:R-:W-:Y:S02]  /*7470*/  IMAD.MOV.U32 R103, RZ, RZ, R108 ;  /* 0x000000ffff677224 */ /* 0x000fe400078e006c */
[----:B------:R-:W-:Y:S02]  /*7480*/  IMAD.MOV.U32 R85, RZ, RZ, R89 ;  /* 0x000000ffff557224 */ /* 0x000fe400078e0059 */
[----:B------:R-:W-:Y:S01]  /*7490*/  MOV R48, R84 ;  /* 0x0000005400307202 */ /* 0x000fe20000000f00 */
[C---:B------:R-:W-:Y:S01]  /*74a0*/  HMMA.16816.F32 R60, R8.reuse, R56, R24 ;  /* 0x00000038083c723c */ /* 0x040fe20000001818 */
[----:B-1----:R-:W-:Y:S01]  /*74b0*/  FFMA.FTZ R4, R195, c[0x0][0x2d0], -R7 ;  /* 0x0000b400c3047a23 */ /* 0x002fe20000010807 */
[----:B------:R-:W-:Y:S01]  /*74c0*/  MOV R84, R93 ;  /* 0x0000005d00547202 */ /* 0x000fe20000000f00 */
[----:B------:R-:W-:Y:S01]  /*74d0*/  IMAD.MOV.U32 R195, RZ, RZ, R88 ;  /* 0x000000ffffc37224 */ /* 0x000fe200078e0058 */
[----:B------:R-:W-:Y:S01]  /*74e0*/  MOV R69, R103 ;  /* 0x0000006700457202 */ /* 0x000fe20000000f00 */
[----:B------:R1:W-:Y:S01]  /*74f0*/  MUFU.EX2 R131, R4 ;  /* 0x0000000400837308 */ /* 0x0003e20000000800 */
[----:B------:R-:W-:Y:S01]  /*7500*/  IMAD.MOV.U32 R49, RZ, RZ, R100 ;  /* 0x000000ffff317224 */ /* 0x000fe200078e0064 */
[----:B------:R-:W-:Y:S01]  /*7510*/  LDSM.16.MT88.4 R24, [R216+0x2900] ;  /* 0x00290000d818783b */ /* 0x000fe20000004200 */
[----:B------:R-:W-:Y:S01]  /*7520*/  HMMA.16816.F32 R108, R8, R66, R16 ;  /* 0x00000042086c723c */ /* 0x000fe20000001810 */
[----:B------:R-:W-:-:S02]  /*7530*/  IMAD.MOV.U32 R51, RZ, RZ, R101 ;  /* 0x000000ffff337224 */ /* 0x000fc400078e0065 */
[----:B------:R-:W-:Y:S01]  /*7540*/  LDSM.16.MT88.4 R16, [R213+0x2900] ;  /* 0x00290000d510783b */ /* 0x000fe20000004200 */
[----:B------:R-:W-:-:S04]  /*7550*/  IMAD.MOV.U32 R50, RZ, RZ, R85 ;  /* 0x000000ffff327224 */ /* 0x000fc800078e0055 */
[C---:B------:R-:W-:Y:S01]  /*7560*/  HMMA.16816.F32 R56, R8.reuse, R58, R12 ;  /* 0x0000003a0838723c */ /* 0x040fe2000000180c */
[----:B-1----:R-:W-:Y:S02]  /*7570*/  FFMA.FTZ R4, R196, c[0x0][0x2d0], -R7 ;  /* 0x0000b400c4047a23 */ /* 0x002fe40000010807 */
[----:B------:R-:W-:Y:S02]  /*7580*/  IMAD.MOV.U32 R196, RZ, RZ, R98 ;  /* 0x000000ffffc47224 */ /* 0x000fe400078e0062 */
[----:B------:R1:W-:Y:S02]  /*7590*/  MUFU.EX2 R98, R4 ;  /* 0x0000000400627308 */ /* 0x0003e40000000800 */
[----:B-1----:R-:W-:Y:S02]  /*75a0*/  FFMA.FTZ R4, R163, c[0x0][0x2d0], -R6 ;  /* 0x0000b400a3047a23 */ /* 0x002fe40000010806 */
[----:B------:R-:W-:Y:S01]  /*75b0*/  HMMA.16816.F32 R160, R8, R70, R20 ;  /* 0x0000004608a0723c */ /* 0x000fe20000001814 */
[----:B------:R-:W1:Y:S03]  /*75c0*/  LDSM.16.MT88.4 R20, [R215+0x2100] ;  /* 0x00210000d714783b */ /* 0x000e660000004200 */
[----:B------:R3:W-:Y:S03]  /*75d0*/  MUFU.EX2 R94, R4 ;  /* 0x00000004005e7308 */ /* 0x0007e60000000800 */
[----:B------:R-:W-:Y:S01]  /*75e0*/  IMAD.MOV.U32 R71, RZ, RZ, R92 ;  /* 0x000000ffff477224 */ /* 0x000fe200078e005c */
[----:B--2---:R-:W-:-:S02]  /*75f0*/  F2FP.PACK_AB R8, R235, R236 ;  /* 0x000000eceb08723e */ /* 0x004fc400000000ff */
[----:B-----5:R-:W-:Y:S01]  /*7600*/  F2FP.PACK_AB R10, R192, R190 ;  /* 0x000000bec00a723e */ /* 0x020fe200000000ff */
[----:B---3--:R-:W-:Y:S02]  /*7610*/  FFMA.FTZ R4, R191, c[0x0][0x2d0], -R6 ;  /* 0x0000b400bf047a23 */ /* 0x008fe40000010806 */
[----:B------:R-:W-:Y:S02]  /*7620*/  IMAD.MOV.U32 R191, RZ, RZ, R68 ;  /* 0x000000ffffbf7224 */ /* 0x000fe400078e0044 */
[----:B------:R2:W3:Y:S01]  /*7630*/  MUFU.EX2 R93, R4 ;  /* 0x00000004005d7308 */ /* 0x0004e20000000800 */
[----:B------:R-:W-:Y:S02]  /*7640*/  IMAD.MOV.U32 R68, RZ, RZ, R48 ;  /* 0x000000ffff447224 */ /* 0x000fe400078e0030 */
[----:B------:R-:W-:Y:S01]  /*7650*/  IMAD.MOV.U32 R48, RZ, RZ, R127 ;  /* 0x000000ffff307224 */ /* 0x000fe200078e007f */
[----:B------:R-:W-:Y:S01]  /*7660*/  MOV R127, R83 ;  /* 0x00000053007f7202 */ /* 0x000fe20000000f00 */
[----:B--2---:R-:W-:Y:S01]  /*7670*/  FFMA.FTZ R4, R189, c[0x0][0x2d0], -R6 ;  /* 0x0000b400bd047a23 */ /* 0x004fe20000010806 */
[----:B---3--:R-:W-:Y:S01]  /*7680*/  F2FP.PACK_AB R9, R93, R94 ;  /* 0x0000005e5d09723e */ /* 0x008fe200000000ff */
[----:B------:R-:W-:-:S02]  /*7690*/  IMAD.MOV.U32 R189, RZ, RZ, R49 ;  /* 0x000000ffffbd7224 */ /* 0x000fc400078e0031 */
[----:B------:R2:W-:Y:S02]  /*76a0*/  MUFU.EX2 R92, R4 ;  /* 0x00000004005c7308 */ /* 0x0005e40000000800 */
[----:B--2---:R-:W-:-:S06]  /*76b0*/  FFMA.FTZ R4, R193, c[0x0][0x2d0], -R6 ;  /* 0x0000b400c1047a23 */ /* 0x004fcc0000010806 */
[----:B------:R2:W3:Y:S02]  /*76c0*/  MUFU.EX2 R90, R4 ;  /* 0x00000004005a7308 */ /* 0x0004e40000000800 */
[----:B--2---:R-:W-:Y:S01]  /*76d0*/  FFMA.FTZ R4, R204, c[0x0][0x2d0], -R7 ;  /* 0x0000b400cc047a23 */ /* 0x004fe20000010807 */
[----:B---3--:R-:W-:Y:S01]  /*76e0*/  F2FP.PACK_AB R11, R90, R92 ;  /* 0x0000005c5a0b723e */ /* 0x008fe200000000ff */
[----:B------:R-:W-:-:S04]  /*76f0*/  IMAD.MOV.U32 R204, RZ, RZ, R43 ;  /* 0x000000ffffcc7224 */ /* 0x000fc800078e002b */
[----:B------:R2:W-:Y:S01]  /*7700*/  MUFU.EX2 R91, R4 ;  /* 0x00000004005b7308 */ /* 0x0005e20000000800 */
[----:B------:R-:W-:Y:S02]  /*7710*/  FFMA.FTZ R7, R207, c[0x0][0x2d0], -R7 ;  /* 0x0000b400cf077a23 */ /* 0x000fe40000010807 */
[----:B------:R-:W-:Y:S01]  /*7720*/  IMAD.MOV.U32 R207, RZ, RZ, R51 ;  /* 0x000000ffffcf7224 */ /* 0x000fe200078e0033 */
[C---:B------:R-:W-:Y:S04]  /*7730*/  HMMA.16816.F32 R136, R8.reuse, R36, R136 ;  /* 0x000000240888723c */ /* 0x040fe80000001888 */
[----:B------:R-:W-:Y:S04]  /*7740*/  MUFU.EX2 R89, R7 ;  /* 0x0000000700597308 */ /* 0x000fe80000000800 */
[----:B------:R-:W-:Y:S01]  /*7750*/  HMMA.16816.F32 R148, R8, R38, R148 ;  /* 0x000000260894723c */ /* 0x000fe20000001894 */
[----:B--2---:R-:W-:-:S02]  /*7760*/  FFMA.FTZ R4, R197, c[0x0][0x2d0], -R6 ;  /* 0x0000b400c5047a23 */ /* 0x004fc40000010806 */
[----:B------:R-:W-:Y:S02]  /*7770*/  IMAD.MOV.U32 R197, RZ, RZ, R50 ;  /* 0x000000ffffc57224 */ /* 0x000fe400078e0032 */
[----:B------:R2:W-:Y:S03]  /*7780*/  MUFU.EX2 R88, R4 ;  /* 0x0000000400587308 */ /* 0x0005e60000000800 */
[C---:B----4-:R-:W-:Y:S08]  /*7790*/  HMMA.16816.F32 R152, R8.reuse, R32, R152 ;  /* 0x000000200898723c */ /* 0x050ff00000001898 */
[----:B------:R-:W-:Y:S01]  /*77a0*/  HMMA.16816.F32 R164, R8, R28, R164 ;  /* 0x0000001c08a4723c */ /* 0x000fe200000018a4 */
[----:B--2---:R-:W-:-:S07]  /*77b0*/  FFMA.FTZ R4, R199, c[0x0][0x2d0], -R6 ;  /* 0x0000b400c7047a23 */ /* 0x004fce0000010806 */
[C---:B------:R-:W-:Y:S01]  /*77c0*/  HMMA.16816.F32 R112, R8.reuse, R30, R112 ;  /* 0x0000001e0870723c */ /* 0x040fe20000001870 */
[----:B------:R-:W-:Y:S01]  /*77d0*/  IMAD.MOV.U32 R199, RZ, RZ, R127 ;  /* 0x000000ffffc77224 */ /* 0x000fe200078e007f */
[----:B------:R2:W3:Y:S06]  /*77e0*/  MUFU.EX2 R87, R4 ;  /* 0x0000000400577308 */ /* 0x0004ec0000000800 */
[----:B-1----:R-:W-:Y:S01]  /*77f0*/  HMMA.16816.F32 R116, R8, R20, R116 ;  /* 0x000000140874723c */ /* 0x002fe20000001874 */
[--C-:B--2---:R-:W-:Y:S02]  /*7800*/  FFMA.FTZ R4, R203, c[0x0][0x2d0], -R6.reuse ;  /* 0x0000b400cb047a23 */ /* 0x104fe40000010806 */
[----:B------:R-:W-:-:S02]  /*7810*/  FFMA.FTZ R6, R206, c[0x0][0x2d0], -R6 ;  /* 0x0000b400ce067a23 */ /* 0x000fc40000010806 */
[----:B------:R1:W-:Y:S01]  /*7820*/  MUFU.EX2 R86, R4 ;  /* 0x0000000400567308 */ /* 0x0003e20000000800 */
[----:B------:R-:W-:Y:S02]  /*7830*/  IMAD.MOV.U32 R206, RZ, RZ, R102 ;  /* 0x000000ffffce7224 */ /* 0x000fe400078e0066 */
[----:B------:R-:W-:Y:S01]  /*7840*/  HMMA.16816.F32 R100, R8, R34, R168 ;  /* 0x000000220864723c */ /* 0x000fe200000018a8 */
[----:B------:R-:W-:-:S04]  /*7850*/  IMAD.MOV.U32 R203, RZ, RZ, R125 ;  /* 0x000000ffffcb7224 */ /* 0x000fc800078e007d */
[----:B------:R-:W2:Y:S02]  /*7860*/  MUFU.EX2 R85, R6 ;  /* 0x0000000600557308 */ /* 0x000ea40000000800 */
[----:B------:R-:W-:Y:S01]  /*7870*/  F2FP.PACK_AB R168, R98, R131 ;  /* 0x0000008362a8723e */ /* 0x000fe200000000ff */
[----:B------:R-:W-:Y:S01]  /*7880*/  HMMA.16816.F32 R8, R8, R22, R52 ;  /* 0x000000160808723c */ /* 0x000fe20000001834 */
[----:B------:R-:W4:Y:S01]  /*7890*/  LDSM.16.MT88.4 R52, [R215+0x2900] ;  /* 0x00290000d734783b */ /* 0x000f220000004200 */
[----:B---3--:R-:W-:Y:S02]  /*78a0*/  F2FP.PACK_AB R169, R87, R88 ;  /* 0x0000005857a9723e */ /* 0x008fe400000000ff */
[----:B------:R-:W-:Y:S01]  /*78b0*/  F2FP.PACK_AB R170, R89, R91 ;  /* 0x0000005b59aa723e */ /* 0x000fe200000000ff */
[----:B-1----:R-:W-:Y:S01]  /*78c0*/  FFMA.FTZ R4, R198, c[0x0][0x2d0], -R2 ;  /* 0x0000b400c6047a23 */ /* 0x002fe20000010802 */
[----:B------:R-:W-:Y:S01]  /*78d0*/  MOV R198, R195 ;  /* 0x000000c300c67202 */ /* 0x000fe20000000f00 */
[----:B------:R-:W-:-:S02]  /*78e0*/  IMAD.MOV.U32 R195, RZ, RZ, R41 ;  /* 0x000000ffffc37224 */ /* 0x000fc400078e0029 */
[----:B------:R-:W-:Y:S02]  /*78f0*/  IMAD.MOV.U32 R41, RZ, RZ, R42 ;  /* 0x000000ffff297224 */ /* 0x000fe400078e002a */
[----:B------:R-:W-:Y:S02]  /*7900*/  IMAD.MOV.U32 R42, RZ, RZ, R84 ;  /* 0x000000ffff2a7224 */ /* 0x000fe400078e0054 */
[----:B------:R1:W-:Y:S01]  /*7910*/  MUFU.EX2 R84, R4 ;  /* 0x0000000400547308 */ /* 0x0003e20000000800 */
[----:B--2---:R-:W-:Y:S01]  /*7920*/  F2FP.PACK_AB R171, R85, R86 ;  /* 0x0000005655ab723e */ /* 0x004fe200000000ff */
[----:B------:R-:W-:-:S06]  /*7930*/  IMAD.MOV.U32 R193, RZ, RZ, R42 ;  /* 0x000000ffffc17224 */ /* 0x000fcc00078e002a */
[----:B------:R-:W-:Y:S01]  /*7940*/  HMMA.16816.F32 R136, R168, R16, R136 ;  /* 0x00000010a888723c */ /* 0x000fe20000001888 */
[----:B-1----:R-:W-:Y:S01]  /*7950*/  FFMA.FTZ R4, R202, c[0x0][0x2d0], -R2 ;  /* 0x0000b400ca047a23 */ /* 0x002fe20000010802 */
[----:B------:R-:W-:-:S06]  /*7960*/  MOV R202, R71 ;  /* 0x0000004700ca7202 */ /* 0x000fcc0000000f00 */
[C---:B------:R-:W-:Y:S01]  /*7970*/  HMMA.16816.F32 R148, R168.reuse, R18, R148 ;  /* 0x00000012a894723c */ /* 0x040fe20000001894 */
[----:B------:R1:W-:Y:S07]  /*7980*/  MUFU.EX2 R83, R4 ;  /* 0x0000000400537308 */ /* 0x0003ee0000000800 */
[C---:B------:R-:W-:Y:S08]  /*7990*/  HMMA.16816.F32 R152, R168.reuse, R24, R152 ;  /* 0x00000018a898723c */ /* 0x040ff00000001898 */
[----:B------:R-:W-:Y:S01]  /*79a0*/  HMMA.16816.F32 R100, R168, R26, R100 ;  /* 0x0000001aa864723c */ /* 0x000fe20000001864 */
[----:B-1----:R-:W-:-:S02]  /*79b0*/  FFMA.FTZ R4, R205, c[0x0][0x2d0], -R2 ;  /* 0x0000b400cd047a23 */ /* 0x002fc40000010802 */
[----:B------:R-:W-:Y:S02]  /*79c0*/  IMAD.MOV.U32 R205, RZ, RZ, R69 ;  /* 0x000000ffffcd7224 */ /* 0x000fe400078e0045 */
[----:B------:R-:W-:Y:S02]  /*79d0*/  IMAD.MOV.U32 R69, RZ, RZ, R82 ;  /* 0x000000ffff457224 */ /* 0x000fe400078e0052 */
[----:B------:R1:W-:Y:S01]  /*79e0*/  MUFU.EX2 R82, R4 ;  /* 0x0000000400527308 */ /* 0x0003e20000000800 */
[----:B----4-:R-:W-:Y:S01]  /*79f0*/  HMMA.16816.F32 R116, R168, R52, R116 ;  /* 0x00000034a874723c */ /* 0x010fe20000001874 */
[----:B-1----:R-:W-:Y:S01]  /*7a00*/  FFMA.FTZ R4, R208, c[0x0][0x2d0], -R2 ;  /* 0x0000b400d0047a23 */ /* 0x002fe20000010802 */
[----:B------:R-:W-:-:S05]  /*7a10*/  MOV R208, R40 ;  /* 0x0000002800d07202 */ /* 0x000fca0000000f00 */
[----:B------:R1:W2:Y:S02]  /*7a20*/  MUFU.EX2 R71, R4 ;  /* 0x0000000400477308 */ /* 0x0002a40000000800 */
[--C-:B-1----:R-:W-:Y:S01]  /*7a30*/  FFMA.FTZ R4, R185, c[0x0][0x2d0], -R0.reuse ;  /* 0x0000b400b9047a23 */ /* 0x102fe20000010800 */
[----:B--2---:R-:W-:Y:S01]  /*7a40*/  F2FP.PACK_AB R6, R71, R82 ;  /* 0x000000524706723e */ /* 0x004fe200000000ff */
[----:B------:R-:W-:Y:S02]  /*7a50*/  IMAD.MOV.U32 R185, RZ, RZ, R41 ;  /* 0x000000ffffb97224 */ /* 0x000fe400078e0029 */
[----:B------:R-:W1:Y:S02]  /*7a60*/  LDSM.16.MT88.4 R40, [R214+0x2900] ;  /* 0x00290000d628783b */ /* 0x000e640000004200 */
[----:B------:R2:W-:Y:S02]  /*7a70*/  MUFU.EX2 R49, R4 ;  /* 0x0000000400317308 */ /* 0x0005e40000000800 */
[----:B--2---:R-:W-:Y:S01]  /*7a80*/  FFMA.FTZ R4, R187, c[0x0][0x2d0], -R0 ;  /* 0x0000b400bb047a23 */ /* 0x004fe20000010800 */
[----:B------:R-:W-:-:S05]  /*7a90*/  MOV R187, R68 ;  /* 0x0000004400bb7202 */ /* 0x000fca0000000f00 */
[----:B------:R2:W3:Y:S02]  /*7aa0*/  MUFU.EX2 R64, R4 ;  /* 0x0000000400407308 */ /* 0x0004e40000000800 */
[--C-:B--2---:R-:W-:Y:S02]  /*7ab0*/  FFMA.FTZ R4, R186, c[0x0][0x2d0], -R0.reuse ;  /* 0x0000b400ba047a23 */ /* 0x104fe40000010800 */
[----:B------:R-:W-:Y:S01]  /*7ac0*/  IMAD.MOV.U32 R186, RZ, RZ, R69 ;  /* 0x000000ffffba7224 */ /* 0x000fe200078e0045 */
[C---:B-1----:R-:W-:Y:S03]  /*7ad0*/  HMMA.16816.F32 R164, R168.reuse, R40, R164 ;  /* 0x00000028a8a4723c */ /* 0x042fe600000018a4 */
[----:B------:R1:W-:Y:S05]  /*7ae0*/  MUFU.EX2 R51, R4 ;  /* 0x0000000400337308 */ /* 0x0003ea0000000800 */
[C---:B------:R-:W-:Y:S08]  /*7af0*/  HMMA.16816.F32 R112, R168.reuse, R42, R112 ;  /* 0x0000002aa870723c */ /* 0x040ff00000001870 */
[----:B------:R-:W-:Y:S01]  /*7b00*/  HMMA.16816.F32 R168, R168, R54, R8 ;  /* 0x00000036a8a8723c */ /* 0x000fe20000001808 */
[----:B-1----:R-:W-:Y:S01]  /*7b10*/  FFMA.FTZ R4, R188, c[0x0][0x2d0], -R0 ;  /* 0x0000b400bc047a23 */ /* 0x002fe20000010800 */
[----:B------:R-:W-:-:S02]  /*7b20*/  MOV R188, R5 ;  /* 0x0000000500bc7202 */ /* 0x000fc40000000f00 */
[----:B---3--:R-:W-:Y:S01]  /*7b30*/  F2FP.PACK_AB R5, R64, R49 ;  /* 0x000000314005723e */ /* 0x008fe200000000ff */
[----:B------:R1:W2:Y:S02]  /*7b40*/  MUFU.EX2 R50, R4 ;  /* 0x0000000400327308 */ /* 0x0002a40000000800 */
[----:B------:R-:W-:-:S06]  /*7b50*/  FFMA.FTZ R8, R230, c[0x0][0x2d0], -R2 ;  /* 0x0000b400e6087a23 */ /* 0x000fcc0000010802 */
[----:B------:R3:W-:Y:S01]  /*7b60*/  MUFU.EX2 R65, R8 ;  /* 0x0000000800417308 */ /* 0x0007e20000000800 */
[----:B-1----:R-:W-:Y:S02]  /*7b70*/  F2FP.PACK_AB R4, R83, R84 ;  /* 0x000000545304723e */ /* 0x002fe400000000ff */
[----:B--2---:R-:W-:Y:S01]  /*7b80*/  F2FP.PACK_AB R7, R50, R51 ;  /* 0x000000333207723e */ /* 0x004fe200000000ff */
[----:B---3--:R-:W-:-:S06]  /*7b90*/  FFMA.FTZ R8, R232, c[0x0][0x2d0], -R2 ;  /* 0x0000b400e8087a23 */ /* 0x008fcc0000010802 */
[C---:B------:R-:W-:Y:S01]  /*7ba0*/  HMMA.16816.F32 R140, R4.reuse, R156, R140 ;  /* 0x0000009c048c723c */ /* 0x040fe2000000188c */
[----:B------:R1:W-:Y:S07]  /*7bb0*/  MUFU.EX2 R66, R8 ;  /* 0x0000000800427308 */ /* 0x0003ee0000000800 */
[C---:B------:R-:W-:Y:S08]  /*7bc0*/  HMMA.16816.F32 R144, R4.reuse, R158, R144 ;  /* 0x0000009e0490723c */ /* 0x040ff00000001890 */
[----:B------:R-:W-:Y:S01]  /*7bd0*/  HMMA.16816.F32 R156, R4, R132, R44 ;  /* 0x00000084049c723c */ /* 0x000fe2000000182c */
[----:B-1----:R-:W-:-:S04]  /*7be0*/  FFMA.FTZ R8, R210, c[0x0][0x2d0], -R2 ;  /* 0x0000b400d2087a23 */ /* 0x002fc80000010802 */
[----:B------:R1:W-:Y:S02]  /*7bf0*/  MUFU.EX2 R67, R8 ;  /* 0x0000000800437308 */ /* 0x0003e40000000800 */
[----:B------:R-:W-:Y:S01]  /*7c00*/  IMAD.MOV.U32 R133, RZ, RZ, R48 ;  /* 0x000000ffff857224 */ /* 0x000fe200078e0030 */
[----:B------:R-:W-:Y:S01]  /*7c10*/  HMMA.16816.F32 R12, R4, R172, R60 ;  /* 0x000000ac040c723c */ /* 0x000fe2000000183c */
[----:B------:R-:W-:-:S07]  /*7c20*/  MOV R132, R126 ;  /* 0x0000007e00847202 */ /* 0x000fce0000000f00 */
[----:B------:R-:W-:Y:S01]  /*7c30*/  HMMA.16816.F32 R160, R4, R134, R160 ;  /* 0x0000008604a0723c */ /* 0x000fe200000018a0 */
[----:B-1----:R-:W-:-:S07]  /*7c40*/  FFMA.FTZ R8, R209, c[0x0][0x2d0], -R2 ;  /* 0x0000b400d1087a23 */ /* 0x002fce0000010802 */
[C---:B------:R-:W-:Y:S01]  /*7c50*/  HMMA.16816.F32 R104, R4.reuse, R72, R104 ;  /* 0x000000480468723c */ /* 0x040fe20000001868 */
[----:B------:R-:W-:Y:S01]  /*7c60*/  IMAD.MOV.U32 R135, RZ, RZ, R124 ;  /* 0x000000ffff877224 */ /* 0x000fe200078e007c */
[----:B------:R1:W-:Y:S06]  /*7c70*/  MUFU.EX2 R68, R8 ;  /* 0x0000000800447308 */ /* 0x0003ec0000000800 */
[----:B------:R-:W-:Y:S01]  /*7c80*/  HMMA.16816.F32 R108, R4, R74, R108 ;  /* 0x0000004a046c723c */ /* 0x000fe2000000186c */
[----:B-1----:R-:W-:-:S04]  /*7c90*/  FFMA.FTZ R8, R211, c[0x0][0x2d0], -R2 ;  /* 0x0000b400d3087a23 */ /* 0x002fc80000010802 */
[----:B------:R1:W-:Y:S02]  /*7ca0*/  MUFU.EX2 R69, R8 ;  /* 0x0000000800457308 */ /* 0x0003e40000000800 */
[----:B-1----:R-:W-:Y:S02]  /*7cb0*/  FFMA.FTZ R8, R229, c[0x0][0x2d0], -R2 ;  /* 0x0000b400e5087a23 */ /* 0x002fe40000010802 */
[----:B------:R-:W-:-:S04]  /*7cc0*/  IMAD.U32 R229, RZ, RZ, UR13 ;  /* 0x0000000dffe57e24 */ /* 0x000fc8000f8e00ff */
        /* <DEDUP_REMOVED lines=155> */
.L_x_994:
[----:B------:R-:W-:Y:S02]  /*8680*/  UISETP.NE.AND UP2, UPT, UR5, 0x1, UPT ;  /* 0x000000010500788c */ /* 0x000fe4000bf45270 */
[----:B------:R-:W-:Y:S02]  /*8690*/  ULDC.64 UR14, c[0x0][0x330] ;  /* 0x0000cc00000e7ab9 */ /* 0x000fe40000000a00 */
[----:B------:R-:W-:-:S07]  /*86a0*/  UIMAD.WIDE.U32 UR16, UR11, UR14, URZ ;  /* 0x0000000e0b1072a5 */ /* 0x000fce000f8e003f */
[----:B------:R-:W-:Y:S02]  /*86b0*/  @UP2 UMOV UR13, UR17 ;  /* 0x00000011000d2c82 */ /* 0x000fe40008000000 */
[----:B------:R-:W-:-:S03]  /*86c0*/  @UP2 USHF.R.U32.HI UR11, URZ, UR15, UR13 ;  /* 0x0000000f3f0b2299 */ /* 0x000fc6000801160d */
.L_x_995:
[----:B------:R-:W-:Y:S02]  /*86d0*/  ULDC UR13, c[0x0][0x32c] ;  /* 0x0000cb00000d7ab9 */ /* 0x000fe40000000800 */
[----:B------:R-:W-:-:S04]  /*86e0*/  UIMAD UR13, UR11, UR5, UR13 ;  /* 0x000000050b0d72a4 */ /* 0x000fc8000f8e020d */
[----:B------:R-:W-:-:S04]  /*86f0*/  UISETP.LT.AND UP2, UPT, UR6, UR13, UPT ;  /* 0x0000000d0600728c */ /* 0x000fc8000bf41270 */
[----:B------:R-:W-:-:S04]  /*8700*/  USEL UR6, UR6, UR13, UP2 ;  /* 0x0000000d06067287 */ /* 0x000fc80009000000 */
.L_x_993:
        /* <DEDUP_REMOVED lines=18> */
.L_x_1013:
[----:B------:R-:W-:Y:S04]  /*8830*/  DEPBAR.LE SB0, 0x0 ;  /* 0x000080000000791a */ /* 0x000fe80000000000 */
[----:B------:R-:W-:Y:S01]  /*8840*/  BAR.SYNC.DEFER_BLOCKING 0x0 ;  /* 0x0000000000007b1d */ /* 0x000fe20000010000 */
[C---:B------:R-:W-:Y:S01]  /*8850*/  ISETP.LT.AND P2, PT, R229.reuse, UR4, PT ;  /* 0x00000004e5007c0c */ /* 0x040fe2000bf41270 */
[----:B------:R-:W-:Y:S01]  /*8860*/  IMAD.MOV.U32 R230, RZ, RZ, c[0x0][0x1e0] ;  /* 0x00007800ffe67624 */ /* 0x000fe200078e00ff */
[C---:B------:R-:W-:Y:S11]  /*8870*/  ISETP.GT.AND P4, PT, R229.reuse, UR4, PT ;  /* 0x00000004e5007c0c */ /* 0x040ff6000bf84270 */
[----:B-1----:R-:W-:Y:S01]  /*8880*/  @!P2 SHF.R.S32.HI R0, RZ, 0x1f, R229 ;  /* 0x0000001fff00a819 */ /* 0x002fe200000114e5 */
[C---:B------:R-:W-:Y:S04]  /*8890*/  @!P2 IMAD.WIDE.U32 R2, R229.reuse, c[0x0][0x208], RZ ;  /* 0x00008200e502aa25 */ /* 0x040fe800078e00ff */
[----:B------:R-:W-:Y:S02]  /*88a0*/  @!P2 IMAD R0, R0, c[0x0][0x208], RZ ;  /* 0x000082000000aa24 */ /* 0x000fe400078e02ff */
[----:B------:R-:W-:Y:S02]  /*88b0*/  @P4 IMAD.SHL.U32 R130, R230, 0x20, RZ ;  /* 0x00000020e6824824 */ /* 0x000fe400078e00ff */
[----:B------:R-:W-:Y:S01]  /*88c0*/  @!P2 IMAD R0, R229, c[0x0][0x20c], R0 ;  /* 0x00008300e500aa24 */ /* 0x000fe200078e0200 */
[----:B------:R-:W-:Y:S03]  /*88d0*/  LDSM.16.M88.4 R96, [R219+0x6100] ;  /* 0x00610000db60783b */ /* 0x000fe60000000200 */
[----:B------:R-:W-:Y:S03]  /*88e0*/  @!P2 IMAD.IADD R0, R3, 0x1, R0 ;  /* 0x000000010300a824 */ /* 0x000fe600078e0200 */
[----:B------:R-:W1:Y:S01]  /*88f0*/  LDSM.16.M88.4 R16, [R212+0x3100] ;  /* 0x00310000d410783b */ /* 0x000e620000000200 */
[----:B------:R-:W-:Y:S05]  /*8900*/  @!P2 IMAD R0, R0, 0x60, RZ ;  /* 0x000000600000a824 */ /* 0x000fea00078e02ff */
[----:B------:R-:W2:Y:S06]  /*8910*/  LDSM.16.M88.4 R92, [R219+0x8100] ;  /* 0x00810000db5c783b */ /* 0x000eac0000000200 */
[----:B------:R-:W3:Y:S06]  /*8920*/  LDL.64 R192, [R1+0x38] ;  /* 0x0000380001c07983 */ /* 0x000eec0000100a00 */
[----:B------:R-:W3:Y:S06]  /*8930*/  LDL.64 R128, [R1+0x40] ;  /* 0x0000400001807983 */ /* 0x000eec0000100a00 */
[----:B------:R-:W4:Y:S06]  /*8940*/  LDSM.16.M88.4 R32, [R212+0x3900] ;  /* 0x00390000d420783b */ /* 0x000f2c0000000200 */
[----:B------:R-:W5:Y:S06]  /*8950*/  LDL.64 R234, [R1+0x20] ;  /* 0x0000200001ea7983 */ /* 0x000f6c0000100a00 */
[----:B------:R-:W4:Y:S01]  /*8960*/  LDSM.16.M88.4 R48, [R212+0x4100] ;  /* 0x00410000d430783b */ /* 0x000f220000000200 */
[-C--:B-1----:R-:W-:Y:S05]  /*8970*/  HMMA.16816.F32 R4, R96, R16.reuse, RZ ;  /* 0x000000106004723c */ /* 0x082fea00000018ff */
[----:B------:R-:W5:Y:S03]  /*8980*/  LDL.64 R232, [R1+0x30] ;  /* 0x0000300001e87983 */ /* 0x000f660000100a00 */
        /* <DEDUP_REMOVED lines=69> */
[----:B------:R-:W-:Y:S02]  /*8de0*/  @P4 IADD3 R0, R229, -0x1, RZ ;  /* 0xffffffffe5004810 */ /* 0x000fe40007ffe0ff */
        /* <DEDUP_REMOVED lines=10> */
[----:B------:R1:W-:Y:S03]  /*8e90*/  @!P2 LDGSTS.E.BYPASS.LTC128B.128 [R231+0x2900], [R172.64], !P3 ;  /* 0x02900000ace7afae */ /* 0x0003e6000d901d6c */
[----:B-----5:R-:W-:Y:S03]  /*8ea0*/  @P4 IMAD.MOV.U32 R129, RZ, RZ, R235 ;  /* 0x000000ffff814224 */ /* 0x020fe600078e00eb */
[----:B----4-:R-:W-:Y:S01]  /*8eb0*/  LDSM.16.M88.4 R196, [R220+0x6100] ;  /* 0x00610000dcc4783b */ /* 0x010fe20000000200 */
[C---:B------:R-:W-:Y:S05]  /*8ec0*/  HMMA.16816.F32 R88, R184.reuse, R192, R88 ;  /* 0x000000c0b858723c */ /* 0x040fea0000001858 */
[----:B------:R-:W3:Y:S03]  /*8ed0*/  LDSM.16.M88.4 R200, [R218+0x3100] ;  /* 0x00310000dac8783b */ /* 0x000ee60000000200 */
[-C--:B------:R-:W-:Y:S03]  /*8ee0*/  HMMA.16816.F32 R92, R184, R194.reuse, R92 ;  /* 0x000000c2b85c723c */ /* 0x080fe6000000185c */
[----:B------:R-:W4:Y:S01]  /*8ef0*/  LDSM.16.M88.4 R204, [R220+0x8100] ;  /* 0x00810000dccc783b */ /* 0x000f220000000200 */
[----:B--2---:R-:W-:Y:S04]  /*8f00*/  @P4 SHF.R.S32.HI R2, RZ, 0x1f, R0 ;  /* 0x0000001fff024819 */ /* 0x004fe80000011400 */
[----:B------:R-:W-:Y:S01]  /*8f10*/  HMMA.16816.F32 R96, R176, R194, R96 ;  /* 0x000000c2b060723c */ /* 0x000fe20000001860 */
[----:B------:R-:W0:Y:S03]  /*8f20*/  LDGDEPBAR ;  /* 0x00000000000079af */ /* 0x000e260000000000 */
[----:B------:R-:W-:Y:S02]  /*8f30*/  @P4 IMAD R128, R2, c[0x0][0x1e0], RZ ;  /* 0x0000780002804a24 */ /* 0x000fe400078e02ff */
[C---:B------:R-:W-:Y:S01]  /*8f40*/  @P4 IMAD.WIDE.U32 R2, R0.reuse, c[0x0][0x1e0], RZ ;  /* 0x0000780000024a25 */ /* 0x040fe200078e00ff */
[----:B-1----:R-:W1:Y:S05]  /*8f50*/  LDSM.16.M88.4 R172, [R218+0x3900] ;  /* 0x00390000daac783b */ /* 0x002e6a0000000200 */
[----:B------:R-:W-:Y:S01]  /*8f60*/  @P4 IMAD R128, R0, c[0x0][0x1e4], R128 ;  /* 0x0000790000804a24 */ /* 0x000fe200078e0280 */
[----:B------:R-:W2:Y:S03]  /*8f70*/  LDSM.16.M88.4 R180, [R218+0x4100] ;  /* 0x00410000dab4783b */ /* 0x000ea60000000200 */
[----:B------:R-:W-:Y:S02]  /*8f80*/  @P4 IMAD.IADD R0, R3, 0x1, R128 ;  /* 0x0000000103004824 */ /* 0x000fe400078e0280 */
[----:B------:R-:W-:Y:S01]  /*8f90*/  @P4 IMAD.MOV.U32 R128, RZ, RZ, R232 ;  /* 0x000000ffff804224 */ /* 0x000fe200078e00e8 */
[----:B------:R-:W5:Y:S01]  /*8fa0*/  LDSM.16.M88.4 R184, [R218+0x4900] ;  /* 0x00490000dab8783b */ /* 0x000f620000000200 */
[----:B------:R-:W-:Y:S02]  /*8fb0*/  @P4 IMAD R0, R0, 0x60, RZ ;  /* 0x0000006000004824 */ /* 0x000fe400078e02ff */
[----:B------:R-:W-:Y:S03]  /*8fc0*/  @P4 IMAD.WIDE.U32 R128, R2, 0x60, R128 ;  /* 0x0000006002804825 */ /* 0x000fe600078e0080 */
[----:B------:R-:W2:Y:S01]  /*8fd0*/  LDSM.16.M88.4 R176, [R218+0x5100] ;  /* 0x00510000dab0783b */ /* 0x000ea20000000200 */
[----:B------:R-:W-:Y:S01]  /*8fe0*/  @P4 IMAD.IADD R0, R129, 0x1, R0 ;  /* 0x0000000181004824 */ /* 0x000fe200078e0200 */
[C---:B------:R-:W-:Y:S01]  /*8ff0*/  @P4 LEA R2, P0, R128.reuse, c[0x0][0x1c8], 0x1 ;  /* 0x0000720080024a11 */ /* 0x040fe200078008ff */
[----:B------:R-:W-:Y:S01]  /*9000*/  IMAD.MOV.U32 R232, RZ, RZ, c[0x0][0x1e4] ;  /* 0x00007900ffe87624 */ /* 0x000fe200078e00ff */
[-C--:B---3--:R-:W-:Y:S02]  /*9010*/  HMMA.16816.F32 R4, R196, R200.reuse, R4 ;  /* 0x000000c8c404723c */ /* 0x088fe40000001804 */
[----:B------:R-:W-:Y:S03]  /*9020*/  LDSM.16.M88.4 R188, [R221+0x6100] ;  /* 0x00610000ddbc783b */ /* 0x000fe60000000200 */
[----:B------:R-:W-:Y:S02]  /*9030*/  @P4 LEA.HI.X R3, R128, c[0x0][0x1cc], R0, 0x1, P0 ;  /* 0x0000730080034a11 */ /* 0x000fe400000f0c00 */
[----:B------:R-:W-:Y:S01]  /*9040*/  @P4 SHF.L.U64.HI R0, R230, 0x5, R232 ;  /* 0x00000005e6004819 */ /* 0x000fe200000102e8 */
[C---:B----4-:R-:W-:Y:S01]  /*9050*/  HMMA.16816.F32 R8, R204.reuse, R200, R8 ;  /* 0x000000c8cc08723c */ /* 0x050fe20000001808 */
[----:B------:R-:W-:Y:S01]  /*9060*/  LDSM.16.M88.4 R192, [R217] ;  /* 0x00000000d9c0783b */ /* 0x000fe20000000200 */
[----:B------:R-:W-:Y:S05]  /*9070*/  PLOP3.LUT P0, PT, PT, PT, UP1, 0x80, 0x0 ;  /* 0x000000000000781c */ /* 0x000fea0003f0f018 */
[----:B------:R-:W-:Y:S01]  /*9080*/  LDSM.16.M88.4 R208, [R217+0x1000] ;  /* 0x00100000d9d0783b */ /* 0x000fe20000000200 */
        /* <DEDUP_REMOVED lines=13> */
[-C--:B-----5:R-:W-:Y:S08]  /*9160*/  HMMA.16816.F32 R52, R196, R184.reuse, R52 ;  /* 0x000000b8c434723c */ /* 0x0a0ff00000001834 */
        /* <DEDUP_REMOVED lines=33> */
[C---:B------:R-:W-:Y:S08]  /*9380*/  HMMA.16816.F32 R40, R200.reuse, R208, R40 ;  /* 0x000000d0c828723c */ /* 0x040ff00000001828 */
[-C--:B------:R-:W-:Y:S08]  /*9390*/  HMMA.16816.F32 R44, R200, R210.reuse, R44 ;  /* 0x000000d2c82c723c */ /* 0x080ff0000000182c */
[C---:B------:R-:W-:Y:S08]  /*93a0*/  HMMA.16816.F32 R48, R188.reuse, R210, R48 ;  /* 0x000000d2bc30723c */ /* 0x040ff00000001830 */
[-C--:B---3--:R-:W-:Y:S08]  /*93b0*/  HMMA.16816.F32 R52, R188, R184.reuse, R52 ;  /* 0x000000b8bc34723c */ /* 0x088ff00000001834 */
[C---:B------:R-:W-:Y:S08]  /*93c0*/  HMMA.16816.F32 R56, R200.reuse, R184, R56 ;  /* 0x000000b8c838723c */ /* 0x040ff00000001838 */
[-C--:B------:R-:W-:Y:S08]  /*93d0*/  HMMA.16816.F32 R60, R200, R186.reuse, R60 ;  /* 0x000000bac83c723c */ /* 0x080ff0000000183c */
[C---:B------:R-:W-:Y:S08]  /*93e0*/  HMMA.16816.F32 R64, R188.reuse, R186, R64 ;  /* 0x000000babc40723c */ /* 0x040ff00000001840 */
[-C--:B-1----:R-:W-:Y:S08]  /*93f0*/  HMMA.16816.F32 R68, R188, R172.reuse, R68 ;  /* 0x000000acbc44723c */ /* 0x082ff00000001844 */
[C---:B------:R-:W-:Y:S01]  /*9400*/  HMMA.16816.F32 R72, R200.reuse, R172, R72 ;  /* 0x000000acc848723c */ /* 0x040fe20000001848 */
[----:B------:R1:W3:Y:S07]  /*9410*/  LDL R173, [R1+0x28] ;  /* 0x0000280001ad7983 */ /* 0x0002ee0000100800 */
[-C--:B------:R-:W-:Y:S08]  /*9420*/  HMMA.16816.F32 R76, R200, R174.reuse, R76 ;  /* 0x000000aec84c723c */ /* 0x080ff0000000184c */
[C---:B------:R-:W-:Y:S07]  /*9430*/  HMMA.16816.F32 R80, R188.reuse, R174, R80 ;  /* 0x000000aebc50723c */ /* 0x040fee0000001850 */
[-C--:B------:R-:W-:Y:S01]  /*9440*/  @P4 IADD3 R174, P1, R180, R130.reuse, RZ ;  /* 0x00000082b4ae4210 */ /* 0x080fe20007f3e0ff */
[-C--:B------:R-:W-:Y:S04]  /*9450*/  HMMA.16816.F32 R84, R188, R176.reuse, R84 ;  /* 0x000000b0bc54723c */ /* 0x080fe80000001854 */
[--C-:B------:R-:W-:Y:S01]  /*9460*/  @P4 IMAD.X R175, R181, 0x1, R0.reuse, P1 ;  /* 0x00000001b5af4824 */ /* 0x100fe200008e0600 */
[-C--:B------:R-:W-:Y:S03]  /*9470*/  @P4 IADD3 R128, P2, R174, R130.reuse, RZ ;  /* 0x00000082ae804210 */ /* 0x080fe60007f5e0ff */
[C---:B------:R-:W-:Y:S01]  /*9480*/  HMMA.16816.F32 R88, R200.reuse, R176, R88 ;  /* 0x000000b0c858723c */ /* 0x040fe20000001858 */
[----:B------:R5:W-:Y:S03]  /*9490*/  @P4 LDGSTS.E.BYPASS.LTC128B.128 [R231+0x4100], [R174.64], !P3 ;  /* 0x04100000aee74fae */ /* 0x000be6000d901d6c */
[--C-:B------:R-:W-:Y:S01]  /*94a0*/  @P4 IMAD.X R129, R175, 0x1, R0.reuse, P2 ;  /* 0x00000001af814824 */ /* 0x100fe200010e0600 */
[-C--:B----4-:R-:W-:Y:S03]  /*94b0*/  @P4 IADD3 R2, P1, R128, R130.reuse, RZ ;  /* 0x0000008280024210 */ /* 0x090fe60007f3e0ff */
[-C--:B------:R-:W-:Y:S01]  /*94c0*/  HMMA.16816.F32 R92, R200, R178.reuse, R92 ;  /* 0x000000b2c85c723c */ /* 0x080fe2000000185c */
[----:B------:R1:W-:Y:S03]  /*94d0*/  @P4 LDGSTS.E.BYPASS.LTC128B.128 [R231+0x4900], [R128.64], !P3 ;  /* 0x0490000080e74fae */ /* 0x0003e6000d901d6c */
[--C-:B------:R-:W-:Y:S04]  /*94e0*/  @P4 IMAD.X R3, R129, 0x1, R0.reuse, P1 ;  /* 0x0000000181034824 */ /* 0x100fe800008e0600 */
[----:B------:R-:W-:Y:S01]  /*94f0*/  HMMA.16816.F32 R96, R188, R178, R96 ;  /* 0x000000b2bc60723c */ /* 0x000fe20000001860 */
[----:B------:R4:W-:Y:S03]  /*9500*/  @P4 LDGSTS.E.BYPASS.LTC128B.128 [R231+0x5100], [R2.64], !P3 ;  /* 0x0510000002e74fae */ /* 0x0009e6000d901d6c */
[----:B---3--:R-:W-:Y:S01]  /*9510*/  @P0 IMAD.MOV.U32 R173, RZ, RZ, R135 ;  /* 0x000000ffffad0224 */ /* 0x008fe200078e0087 */
[----:B------:R-:W-:Y:S04]  /*9520*/  @P4 IADD3 R176, P0, R2, R130, RZ ;  /* 0x0000008202b04210 */ /* 0x000fe80007f1e0ff */
[----:B------:R-:W3:Y:S03]  /*9530*/  SHFL.IDX PT, R130, R173, RZ, 0x1c1f ;  /* 0x001c1fffad827589 */ /* 0x000ee600000e0000 */
[----:B------:R-:W-:Y:S01]  /*9540*/  @P4 IMAD.X R177, R3, 0x1, R0, P0 ;  /* 0x0000000103b14824 */ /* 0x000fe200000e0600 */
[----:B------:R-:W-:Y:S01]  /*9550*/  PLOP3.LUT P0, PT, PT, PT, UP0, 0x40, 0x0 ;  /* 0x000000000000781c */ /* 0x000fe20003f0e808 */
[----:B------:R-:W-:Y:S03]  /*9560*/  IMAD R0, R229, -0x60, RZ ;  /* 0xffffffa0e5007824 */ /* 0x000fe600078e02ff */
[----:B------:R1:W-:Y:S02]  /*9570*/  @P4 LDGSTS.E.BYPASS.LTC128B.128 [R231+0x5900], [R176.64], !P3 ;  /* 0x05900000b0e74fae */ /* 0x0003e4000d901d6c */
[----:B--2---:R-:W-:Y:S04]  /*9580*/  IADD3 R182, -R183, 0x1, R0 ;  /* 0x00000001b7b67810 */ /* 0x004fe80007ffe100 */
[----:B------:R-:W0:Y:S01]  /*9590*/  LDGDEPBAR ;  /* 0x00000000000079af */ /* 0x000e220000000000 */
[----:B-1----:R-:W-:Y:S05]  /*95a0*/  IMAD.U32 R176, RZ, RZ, UR12 ;  /* 0x0000000cffb07e24 */ /* 0x002fea000f8e00ff */
[----:B------:R-:W-:Y:S04]  /*95b0*/  IADD3 R176, -R176, UR7, R182 ;  /* 0x00000007b0b07c10 */ /* 0x000fe8000fffe1b6 */
[C---:B-----5:R-:W-:Y:S02]  /*95c0*/  IADD3 R174, R176.reuse, c[0x0][0x328], RZ ;  /* 0x0000ca00b0ae7a10 */ /* 0x060fe40007ffe0ff */
[----:B------:R-:W-:Y:S03]  /*95d0*/  IADD3 R175, R176, UR10, RZ ;  /* 0x0000000ab0af7c10 */ /* 0x000fe6000fffe0ff */
[----:B---3--:R-:W-:Y:S02]  /*95e0*/  IMAD.IADD R135, R174, 0x1, R130 ;  /* 0x00000001ae877824 */ /* 0x008fe400078e0282 */
[----:B----4-:R-:W-:Y:S01]  /*95f0*/  IMAD.IADD R2, R130, 0x1, R175 ;  /* 0x0000000182027824 */ /* 0x010fe200078e02af */
        /* <DEDUP_REMOVED lines=15> */
.L_x_999:
[----:B------:R-:W-:Y:S04]  /*96f0*/  MOV R128, c[0x0][0x32c] ;  /* 0x0000cb0000807a02 */ /* 0x000fe80000000f00 */
[----:B------:R-:W-:Y:S11]  /*9700*/  ISETP.NE.AND P0, PT, R128, 0x1, PT ;  /* 0x000000018000780c */ /* 0x000ff60003f05270 */
[----:B------:R-:W-:Y:S02]  /*9710*/  @!UPT UIADD3 URZ, URZ, URZ, URZ ;  /* 0x0000003f3f3ff290 */ /* 0x000fe4000fffe03f */
[----:B------:R-:W-:Y:S05]  /*9720*/  @P0 IMAD.HI.U32 R128, R3, c[0x0][0x330], RZ ;  /* 0x0000cc0003800a27 */ /* 0x000fea00078e00ff */
[----:B------:R-:W-:Y:S02]  /*9730*/  @P0 SHF.R.U32.HI R3, RZ, c[0x0][0x334], R128 ;  /* 0x0000cd00ff030a19 */ /* 0x000fe40000011680 */
.L_x_1000:
[----:B------:R-:W-:Y:S05]  /*9740*/  BSYNC B0 ;  /* 0x0000000000007941 */ /* 0x000fea0003800000 */
.L_x_998:
[----:B------:R-:W-:Y:S04]  /*9750*/  IMAD.IADD R128, R0, 0x1, -R183 ;  /* 0x0000000100807824 */ /* 0x000fe800078e0ab7 */
[----:B------:R-:W-:Y:S05]  /*9760*/  IMAD R3, R3, c[0x0][0x32c], R128 ;  /* 0x0000cb0003037a24 */ /* 0x000fea00078e0280 */
[----:B------:R-:W-:Y:S02]  /*9770*/  IADD3 R128, R3, c[0x0][0x32c], RZ ;  /* 0x0000cb0003807a10 */ /* 0x000fe40007ffe0ff */
[----:B------:R-:W-:Y:S02]  /*9780*/  IMNMX R2, R2, R3, !PT ;  /* 0x0000000302027217 */ /* 0x000fe40007800200 */
[----:B------:R-:W-:Y:S02]  /*9790*/  IMNMX R135, R135, R128, PT ;  /* 0x0000008087877217 */ /* 0x000fe40003800200 */
.L_x_997:
[----:B------:R-:W-:Y:S01]  /*97a0*/  PLOP3.LUT P0, PT, PT, PT, UP0, 0x40, 0x0 ;  /* 0x000000000000781c */ /* 0x000fe20003f0e808 */
[----:B------:R-:W1:Y:S02]  /*97b0*/  SHFL.IDX PT, R128, R173, 0x1, 0x1c1f ;  /* 0x003c1f00ad807f89 */ /* 0x000e6400000e0000 */
[----:B-1----:R-:W-:Y:S01]  /*97c0*/  IADD3 R3, R175, R128, RZ ;  /* 0x00000080af037210 */ /* 0x002fe20007ffe0ff */
[----:B------:R-:W-:Y:S09]  /*97d0*/  IMAD.IADD R130, R174, 0x1, R128 ;  /* 0x00000001ae827824 */ /* 0x000ff200078e0280 */
        /* <DEDUP_REMOVED lines=15> */
.L_x_1003:
[----:B------:R-:W-:Y:S04]  /*98d0*/  MOV R129, c[0x0][0x32c] ;  /* 0x0000cb0000817a02 */ /* 0x000fe80000000f00 */
[----:B------:R-:W-:Y:S11]  /*98e0*/  ISETP.NE.AND P0, PT, R129, 0x1, PT ;  /* 0x000000018100780c */ /* 0x000ff60003f05270 */
[----:B------:R-:W-:Y:S02]  /*98f0*/  @!UPT UIADD3 URZ, URZ, URZ, URZ ;  /* 0x0000003f3f3ff290 */ /* 0x000fe4000fffe03f */
[----:B------:R-:W-:Y:S05]  /*9900*/  @P0 IMAD.HI.U32 R129, R128, c[0x0][0x330], RZ ;  /* 0x0000cc0080810a27 */ /* 0x000fea00078e00ff */
[----:B------:R-:W-:Y:S02]  /*9910*/  @P0 SHF.R.U32.HI R128, RZ, c[0x0][0x334], R129 ;  /* 0x0000cd00ff800a19 */ /* 0x000fe40000011681 */
.L_x_1004:
[----:B------:R-:W-:Y:S05]  /*9920*/  BSYNC B0 ;  /* 0x0000000000007941 */ /* 0x000fea0003800000 */
.L_x_1002:
[----:B------:R-:W-:Y:S04]  /*9930*/  IMAD.IADD R129, R0, 0x1, -R183 ;  /* 0x0000000100817824 */ /* 0x000fe800078e0ab7 */
[----:B------:R-:W-:Y:S05]  /*9940*/  IMAD R128, R128, c[0x0][0x32c], R129 ;  /* 0x0000cb0080807a24 */ /* 0x000fea00078e0281 */
[----:B------:R-:W-:Y:S02]  /*9950*/  IADD3 R129, R128, c[0x0][0x32c], RZ ;  /* 0x0000cb0080817a10 */ /* 0x000fe40007ffe0ff */
[----:B------:R-:W-:Y:S02]  /*9960*/  IMNMX R3, R3, R128, !PT ;  /* 0x0000008003037217 */ /* 0x000fe40007800200 */
[----:B------:R-:W-:Y:S02]  /*9970*/  IMNMX R130, R130, R129, PT ;  /* 0x0000008182827217 */ /* 0x000fe40003800200 */
.L_x_1001:
        /* <DEDUP_REMOVED lines=19> */
.L_x_1007:
[----:B------:R-:W-:Y:S04]  /*9ab0*/  MOV R177, c[0x0][0x32c] ;  /* 0x0000cb0000b17a02 */ /* 0x000fe80000000f00 */
[----:B------:R-:W-:Y:S11]  /*9ac0*/  ISETP.NE.AND P0, PT, R177, 0x1, PT ;  /* 0x00000001b100780c */ /* 0x000ff60003f05270 */
[----:B------:R-:W-:Y:S02]  /*9ad0*/  @!UPT UIADD3 URZ, URZ, URZ, URZ ;  /* 0x0000003f3f3ff290 */ /* 0x000fe4000fffe03f */
[----:B------:R-:W-:Y:S05]  /*9ae0*/  @P0 IMAD.HI.U32 R177, R172, c[0x0][0x330], RZ ;  /* 0x0000cc00acb10a27 */ /* 0x000fea00078e00ff */
[----:B------:R-:W-:Y:S02]  /*9af0*/  @P0 SHF.R.U32.HI R172, RZ, c[0x0][0x334], R177 ;  /* 0x0000cd00ffac0a19 */ /* 0x000fe400000116b1 */
.L_x_1008:
[----:B------:R-:W-:Y:S05]  /*9b00*/  BSYNC B0 ;  /* 0x0000000000007941 */ /* 0x000fea0003800000 */
.L_x_1006:
[----:B------:R-:W-:Y:S04]  /*9b10*/  IMAD.IADD R177, R0, 0x1, -R183 ;  /* 0x0000000100b17824 */ /* 0x000fe800078e0ab7 */
[----:B------:R-:W-:Y:S05]  /*9b20*/  IMAD R172, R172, c[0x0][0x32c], R177 ;  /* 0x0000cb00acac7a24 */ /* 0x000fea00078e02b1 */
[----:B------:R-:W-:Y:S02]  /*9b30*/  IADD3 R177, R172, c[0x0][0x32c], RZ ;  /* 0x0000cb00acb17a10 */ /* 0x000fe40007ffe0ff */
[----:B------:R-:W-:Y:S02]  /*9b40*/  IMNMX R128, R128, R172, !PT ;  /* 0x000000ac80807217 */ /* 0x000fe40007800200 */
[----:B------:R-:W-:Y:S02]  /*9b50*/  IMNMX R129, R129, R177, PT ;  /* 0x000000b181817217 */ /* 0x000fe40003800200 */
.L_x_1005:
[C---:B------:R-:W-:Y:S02]  /*9b60*/  ISETP.GE.AND P1, PT, R0.reuse, 0x9, PT ;  /* 0x000000090000780c */ /* 0x040fe40003f26270 */
[----:B------:R-:W-:Y:S02]  /*9b70*/  ISETP.GE.AND P5, PT, R0, 0xa, PT ;  /* 0x0000000a0000780c */ /* 0x000fe40003fa6270 */
[----:B------:R-:W-:Y:S02]  /*9b80*/  ISETP.GT.AND P0, PT, R2, 0x8, !P1 ;  /* 0x000000080200780c */ /* 0x000fe40004f04270 */
[----:B------:R-:W-:Y:S02]  /*9b90*/  P2R R183, PR, RZ, 0x8 ;  /* 0x00000008ffb77803 */ /* 0x000fe40000000000 */
[----:B------:R-:W-:Y:S02]  /*9ba0*/  ISETP.LT.OR P0, PT, R135, 0x9, P0 ;  /* 0x000000098700780c */ /* 0x000fe40000701670 */
[----:B------:R-:W-:Y:S02]  /*9bb0*/  ISETP.GE.AND P3, PT, R0, 0x12, PT ;  /* 0x000000120000780c */ /* 0x000fe40003f66270 */
[----:B------:R-:W-:Y:S02]  /*9bc0*/  FSEL R184, R16, -INF , !P0 ;  /* 0xff80000010b87808 */ /* 0x000fe40004000000 */
[----:B------:R-:W-:Y:S02]  /*9bd0*/  ISETP.GT.AND P0, PT, R3, 0x9, !P5 ;  /* 0x000000090300780c */ /* 0x000fe40006f04270 */
[----:B------:R-:W-:Y:S02]  /*9be0*/  ISETP.GT.AND P2, PT, R2, 0x9, !P5 ;  /* 0x000000090200780c */ /* 0x000fe40006f44270 */
        /* <DEDUP_REMOVED lines=15> */
[----:B------:R-:W-:Y:S02]  /*9ce0*/  ISETP.LT.OR P0, PT, R135, 0x19, P0 ;  /* 0x000000198700780c */ /* 0x000fe40000701670 */
        /* <DEDUP_REMOVED lines=13> */
[C---:B------:R-:W-:Y:S02]  /*9dc0*/  ISETP.GT.AND P0, PT, R3.reuse, 0x19, !P2 ;  /* 0x000000190300780c */ /* 0x040fe40005704270 */
        /* <DEDUP_REMOVED lines=17> */
[C---:B------:R-:W-:Y:S02]  /*9ee0*/  ISETP.GT.AND P0, PT, R3.reuse, 0x20, !P2 ;  /* 0x000000200300780c */ /* 0x040fe40005704270 */
        /* <DEDUP_REMOVED lines=15> */
[C---:B------:R-:W-:Y:S02]  /*9fe0*/  ISETP.GE.AND P5, PT, R0.reuse, 0x52, PT ;  /* 0x000000520000780c */ /* 0x040fe40003fa6270 */
        /* <DEDUP_REMOVED lines=20> */
[----:B------:R-:W-:Y:S04]  /*a130*/  ISETP.LT.OR P0, PT, R135, 0x32, P0 ;  /* 0x000000328700780c */ /* 0x000fe80000701670 */
        /* <DEDUP_REMOVED lines=49> */
[C---:B------:R-:W-:Y:S04]  /*a450*/  ISETP.GT.AND P0, PT, R3.reuse, 0x48, !P2 ;  /* 0x000000480300780c */ /* 0x040fe80005704270 */
[----:B------:R-:W-:Y:S04]  /*a460*/  ISETP.LT.OR P0, PT, R130, 0x49, P0 ;  /* 0x000000498200780c */ /* 0x000fe80000701670 */
        /* <DEDUP_REMOVED lines=21> */
[----:B------:R-:W-:Y:S02]  /*a5c0*/  ISETP.GT.AND P0, PT, R2, RZ, !P3 ;  /* 0x000000ff0200720c */ /* 0x000fe40005f04270 */
[----:B------:R-:W-:Y:S02]  /*a5d0*/  P2R R5, PR, RZ, 0x8 ;  /* 0x00000008ff057803 */ /* 0x000fe40000000000 */
[----:B------:R-:W-:Y:S04]  /*a5e0*/  ISETP.LT.OR P0, PT, R135, 0x1, P0 ;  /* 0x000000018700780c */ /* 0x000fe80000701670 */
[----:B------:R-:W-:Y:S02]  /*a5f0*/  FSEL R36, R4, -INF , !P0 ;  /* 0xff80000004247808 */ /* 0x000fe40004000000 */
[----:B------:R-:W-:Y:S04]  /*a600*/  ISETP.GT.AND P0, PT, R3, 0x1, !P1 ;  /* 0x000000010300780c */ /* 0x000fe80004f04270 */
[C---:B------:R-:W-:Y:S04]  /*a610*/  ISETP.LT.OR P0, PT, R130.reuse, 0x2, P0 ;  /* 0x000000028200780c */ /* 0x040fe80000701670 */
[----:B------:R-:W-:Y:S02]  /*a620*/  FSEL R48, R7, -INF , !P0 ;  /* 0xff80000007307808 */ /* 0x000fe40004000000 */
[----:B------:R-:W-:Y:S04]  /*a630*/  ISETP.GT.AND P0, PT, R3, RZ, !P3 ;  /* 0x000000ff0300720c */ /* 0x000fe80005f04270 */
[----:B------:R-:W-:Y:S04]  /*a640*/  ISETP.LT.OR P0, PT, R130, 0x1, P0 ;  /* 0x000000018200780c */ /* 0x000fe80000701670 */
[----:B------:R-:W-:Y:S02]  /*a650*/  FSEL R39, R6, -INF , !P0 ;  /* 0xff80000006277808 */ /* 0x000fe40004000000 */
[----:B------:R-:W-:Y:S04]  /*a660*/  ISETP.GT.AND P0, PT, R2, 0x58, !P4 ;  /* 0x000000580200780c */ /* 0x000fe80006704270 */
[C---:B------:R-:W-:Y:S04]  /*a670*/  ISETP.LT.OR P0, PT, R135.reuse, 0x59, P0 ;  /* 0x000000598700780c */ /* 0x040fe80000701670 */
[----:B------:R-:W-:Y:S02]  /*a680*/  FSEL R80, R96, -INF , !P0 ;  /* 0xff80000060507808 */ /* 0x000fe40004000000 */
[----:B------:R-:W-:Y:S04]  /*a690*/  ISETP.GE.AND P0, PT, R0, 0x5a, PT ;  /* 0x0000005a0000780c */ /* 0x000fe80003f06270 */
[----:B------:R-:W-:Y:S04]  /*a6a0*/  ISETP.GT.AND P2, PT, R2, 0x59, !P0 ;  /* 0x000000590200780c */ /* 0x000fe80004744270 */
        /* <DEDUP_REMOVED lines=9> */
[C---:B------:R-:W-:Y:S02]  /*a740*/  ISETP.GT.AND P2, PT, R128.reuse, 0x1, !P1 ;  /* 0x000000018000780c */ /* 0x040fe40004f44270 */
[----:B------:R-:W-:Y:S02]  /*a750*/  ISETP.NE.AND P1, PT, R35, RZ, PT ;  /* 0x000000ff2300720c */ /* 0x000fe40003f25270 */
        /* <DEDUP_REMOVED lines=70> */
[C---:B------:R-:W-:Y:S04]  /*abc0*/  ISETP.LT.OR P2, PT, R129.reuse, 0x49, P2 ;  /* 0x000000498100780c */ /* 0x040fe80001741670 */
[----:B------:R-:W-:Y:S02]  /*abd0*/  FSEL R244, R76, -INF , !P2 ;  /* 0xff8000004cf47808 */ /* 0x000fe40005000000 */
[C---:B------:R-:W-:Y:S04]  /*abe0*/  ISETP.GT.AND P2, PT, R128.reuse, 0x49, !P1 ;  /* 0x000000498000780c */ /* 0x040fe80004f44270 */
        /* <DEDUP_REMOVED lines=8> */
[----:B------:R-:W-:Y:S04]  /*ac70*/  ISETP.GT.AND P2, PT, R128, 0x58, !P4 ;  /* 0x000000588000780c */ /* 0x000fe80006744270 */
[----:B------:R-:W-:Y:S04]  /*ac80*/  ISETP.LT.OR P2, PT, R129, 0x59, P2 ;  /* 0x000000598100780c */ /* 0x000fe80001741670 */
[----:B------:R-:W-:Y:S02]  /*ac90*/  FSEL R81, R92, -INF , !P2 ;  /* 0xff8000005c517808 */ /* 0x000fe40005000000 */
[----:B------:R-:W-:Y:S02]  /*aca0*/  ISETP.GT.AND P2, PT, R128, RZ, !P3 ;  /* 0x000000ff8000720c */ /* 0x000fe40005f44270 */
[----:B------:R-:W-:Y:S02]  /*acb0*/  ISETP.NE.AND P3, PT, R183, RZ, PT ;  /* 0x000000ffb700720c */ /* 0x000fe40003f65270 */
[C---:B------:R-:W-:Y:S04]  /*acc0*/  ISETP.LT.OR P2, PT, R129.reuse, 0x1, P2 ;  /* 0x000000018100780c */ /* 0x040fe80001741670 */
[----:B------:R-:W-:Y:S02]  /*acd0*/  FSEL R8, R8, -INF , !P2 ;  /* 0xff80000008087808 */ /* 0x000fe40005000000 */
[----:B------:R-:W-:Y:S04]  /*ace0*/  ISETP.GT.AND P2, PT, R128, 0x59, !P0 ;  /* 0x000000598000780c */ /* 0x000fe80004744270 */
[----:B------:R-:W-:Y:S04]  /*acf0*/  ISETP.LT.OR P2, PT, R129, 0x5a, P2 ;  /* 0x0000005a8100780c */ /* 0x000fe80001741670 */
        /* <DEDUP_REMOVED lines=18> */
.L_x_1011:
[----:B------:R-:W-:Y:S04]  /*ae20*/  MOV R2, c[0x0][0x32c] ;  /* 0x0000cb0000027a02 */ /* 0x000fe80000000f00 */
[----:B------:R-:W-:Y:S11]  /*ae30*/  ISETP.NE.AND P2, PT, R2, 0x1, PT ;  /* 0x000000010200780c */ /* 0x000ff60003f45270 */
[----:B------:R-:W-:Y:S02]  /*ae40*/  @!UPT UIADD3 URZ, URZ, URZ, URZ ;  /* 0x0000003f3f3ff290 */ /* 0x000fe4000fffe03f */
[----:B------:R-:W-:Y:S05]  /*ae50*/  @P2 IMAD.HI.U32 R2, R0, c[0x0][0x330], RZ ;  /* 0x0000cc0000022a27 */ /* 0x000fea00078e00ff */
[----:B------:R-:W-:Y:S02]  /*ae60*/  @P2 SHF.R.U32.HI R0, RZ, c[0x0][0x334], R2 ;  /* 0x0000cd00ff002a19 */ /* 0x000fe40000011602 */
.L_x_1012:
[----:B------:R-:W-:Y:S05]  /*ae70*/  BSYNC B0 ;  /* 0x0000000000007941 */ /* 0x000fea0003800000 */
.L_x_1010:
[----:B------:R-:W-:Y:S02]  /*ae80*/  IADD3 R2, R182, -0x1, RZ ;  /* 0xffffffffb6027810 */ /* 0x000fe40007ffe0ff */
[C-C-:B------:R-:W-:Y:S02]  /*ae90*/  IADD3 R4, R3.reuse, UR10, R176.reuse ;  /* 0x0000000a03047c10 */ /* 0x140fe4000fffe0b0 */
[----:B------:R-:W-:Y:S01]  /*aea0*/  IADD3 R3, R3, c[0x0][0x328], R176 ;  /* 0x0000ca0003037a10 */ /* 0x000fe20007ffe0b0 */
[----:B------:R-:W-:Y:S05]  /*aeb0*/  IMAD R0, R0, c[0x0][0x32c], R2 ;  /* 0x0000cb0000007a24 */ /* 0x000fea00078e0202 */
[----:B------:R-:W-:Y:S02]  /*aec0*/  IADD3 R2, R0, c[0x0][0x32c], RZ ;  /* 0x0000cb0000027a10 */ /* 0x000fe40007ffe0ff */
[----:B------:R-:W-:Y:S02]  /*aed0*/  IMNMX R0, R4, R0, !PT ;  /* 0x0000000004007217 */ /* 0x000fe40007800200 */
[----:B------:R-:W-:Y:S02]  /*aee0*/  IMNMX R2, R3, R2, PT ;  /* 0x0000000203027217 */ /* 0x000fe40003800200 */
.L_x_1009:
[----:B------:R-:W-:Y:S01]  /*aef0*/  ISETP.NE.AND P2, PT, R5, RZ, PT ;  /* 0x000000ff0500720c */ /* 0x000fe20003f45270 */
[----:B------:R-:W-:Y:S01]  /*af00*/  IMAD.MOV.U32 R40, RZ, RZ, R52 ;  /* 0x000000ffff287224 */ /* 0x000fe200078e0034 */
        /* <DEDUP_REMOVED lines=110> */
[----:B------:R-:W1:Y:S01]  /*b5f0*/  SHFL.BFLY PT, R5, R130, 0x2, 0x1f ;  /* 0x0c401f0082057f89 */ /* 0x000e6200000e0000 */
[----:B------:R-:W-:Y:S02]  /*b600*/  MOV R58, R53 ;  /* 0x00000035003a7202 */ /* 0x000fe40000000f00 */
[----:B------:R-:W-:Y:S02]  /*b610*/  FMNMX.FTZ R3, R87, R3, !PT ;  /* 0x0000000357037209 */ /* 0x000fe40007810000 */
[----:B------:R-:W-:Y:S02]  /*b620*/  FSEL R173, R59, -INF , !P2 ;  /* 0xff8000003bad7808 */ /* 0x000fe40005000000 */
[----:B------:R-:W-:Y:S01]  /*b630*/  ISETP.NE.AND P2, PT, R20, RZ, PT ;  /* 0x000000ff1400720c */ /* 0x000fe20003f45270 */
[----:B------:R-:W-:Y:S01]  /*b640*/  LDSM.16.MT88.4 R52, [R214+0x100] ;  /* 0x00010000d634783b */ /* 0x000fe20000004200 */
[----:B------:R-:W-:Y:S02]  /*b650*/  FMNMX.FTZ R4, R201, R4, !PT ;  /* 0x00000004c9047209 */ /* 0x000fe40007810000 */
[----:B------:R-:W-:Y:S02]  /*b660*/  FMNMX.FTZ R3, R58, R3, !PT ;  /* 0x000000033a037209 */ /* 0x000fe40007810000 */
[----:B------:R-:W-:Y:S02]  /*b670*/  ISETP.GT.AND P2, PT, R0, 0x38, !P2 ;  /* 0x000000380000780c */ /* 0x000fe40005744270 */
[----:B------:R-:W-:Y:S02]  /*b680*/  FMNMX.FTZ R4, R209, R4, !PT ;  /* 0x00000004d1047209 */ /* 0x000fe40007810000 */
[----:B------:R-:W-:Y:S02]  /*b690*/  FMNMX.FTZ R3, R40, R3, !PT ;  /* 0x0000000328037209 */ /* 0x000fe40007810000 */
[----:B------:R-:W-:Y:S02]  /*b6a0*/  ISETP.LT.OR P2, PT, R2, 0x39, P2 ;  /* 0x000000390200780c */ /* 0x000fe40001741670 */
[----:B------:R-:W-:Y:S01]  /*b6b0*/  FMNMX.FTZ R4, R211, R4, !PT ;  /* 0x00000004d3047209 */ /* 0x000fe20007810000 */
[----:B------:R-:W2:Y:S01]  /*b6c0*/  SHFL.BFLY PT, R129, R3, 0x2, 0x1f ;  /* 0x0c401f0003817f89 */ /* 0x000ea200000e0000 */
        /* <DEDUP_REMOVED lines=14> */
[----:B------:R-:W-:Y:S02]  /*b7b0*/  FMNMX.FTZ R4, R246, R4, !PT ;  /* 0x00000004f6047209 */ /* 0x000fe40007810000 */
[----:B------:R-:W-:Y:S01]  /*b7c0*/  FSEL R181, R74, -INF , !P2 ;  /* 0xff8000004ab57808 */ /* 0x000fe20005000000 */
[----:B------:R-:W1:Y:S01]  /*b7d0*/  SHFL.BFLY PT, R6, R130, 0x1, 0x1f ;  /* 0x0c201f0082067f89 */ /* 0x000e6200000e0000 */
[----:B--2---:R-:W-:Y:S02]  /*b7e0*/  FMNMX.FTZ R129, R3, R129, !PT ;  /* 0x0000008103817209 */ /* 0x004fe40007810000 */
        /* <DEDUP_REMOVED lines=9> */
[----:B------:R-:W2:Y:S01]  /*b880*/  SHFL.BFLY PT, R7, R3, 0x2, 0x1f ;  /* 0x0c401f0003077f89 */ /* 0x000ea200000e0000 */
[----:B------:R-:W-:Y:S02]  /*b890*/  FMNMX.FTZ R5, R10, R134, !PT ;  /* 0x000000860a057209 */ /* 0x000fe40007810000 */
[----:B------:R-:W-:Y:S02]  /*b8a0*/  ISETP.GT.AND P2, PT, R0, 0x48, !P2 ;  /* 0x000000480000780c */ /* 0x000fe40005744270 */
[----:B-1----:R-:W-:Y:S02]  /*b8b0*/  FMNMX.FTZ R130, R130, R6, !PT ;  /* 0x0000000682827209 */ /* 0x002fe40007810000 */
[----:B------:R-:W-:Y:S01]  /*b8c0*/  ISETP.LT.OR P2, PT, R2, 0x49, P2 ;  /* 0x000000490200780c */ /* 0x000fe20001741670 */
[----:B------:R-:W1:Y:S01]  /*b8d0*/  SHFL.BFLY PT, R6, R129, 0x1, 0x1f ;  /* 0x0c201f0081067f89 */ /* 0x000e6200000e0000 */
[----:B------:R-:W-:Y:S01]  /*b8e0*/  FMNMX.FTZ R5, R11, R5, !PT ;  /* 0x000000050b057209 */ /* 0x000fe20007810000 */
[----:B------:R-:W-:Y:S01]  /*b8f0*/  FMUL.FTZ R71, R130, c[0x0][0x2d0] ;  /* 0x0000b40082477a20 */ /* 0x000fe20000410000 */
[----:B------:R-:W-:Y:S02]  /*b900*/  FSEL R177, R78, -INF , !P2 ;  /* 0xff8000004eb17808 */ /* 0x000fe40005000000 */
[----:B------:R-:W-:Y:S02]  /*b910*/  FSETP.NEU.FTZ.AND P2, PT, R130, -INF , PT ;  /* 0xff8000008200780b */ /* 0x000fe40003f5d000 */
[----:B------:R-:W-:Y:S02]  /*b920*/  FMNMX.FTZ R5, R14, R5, !PT ;  /* 0x000000050e057209 */ /* 0x000fe40007810000 */
[----:B------:R-:W-:Y:S02]  /*b930*/  FSEL R71, R71, RZ, P2 ;  /* 0x000000ff47477208 */ /* 0x000fe40001000000 */
[----:B------:R-:W-:Y:S02]  /*b940*/  FMNMX.FTZ R5, R15, R5, !PT ;  /* 0x000000050f057209 */ /* 0x000fe40007810000 */
[----:B------:R-:W-:Y:S01]  /*b950*/  ISETP.GT.AND P1, PT, R0, 0x49, !P1 ;  /* 0x000000490000780c */ /* 0x000fe20004f24270 */
[--C-:B------:R-:W-:Y:S01]  /*b960*/  FFMA.FTZ R4, R36, c[0x0][0x2d0], -R71.reuse ;  /* 0x0000b40024047a23 */ /* 0x100fe20000010847 */
[----:B------:R-:W-:Y:S01]  /*b970*/  FMNMX.FTZ R5, R56, R5, !PT ;  /* 0x0000000538057209 */ /* 0x000fe20007810000 */
[--C-:B------:R-:W-:Y:S01]  /*b980*/  FFMA.FTZ R16, R192, c[0x0][0x2d0], -R71.reuse ;  /* 0x0000b400c0107a23 */ /* 0x100fe20000010847 */
[----:B------:R-:W-:Y:S01]  /*b990*/  ISETP.LT.OR P1, PT, R2, 0x4a, P1 ;  /* 0x0000004a0200780c */ /* 0x000fe20000f21670 */
[----:B------:R3:W-:Y:S01]  /*b9a0*/  MUFU.EX2 R27, R4 ;  /* 0x00000004001b7308 */ /* 0x0007e20000000800 */
[----:B------:R-:W-:Y:S02]  /*b9b0*/  FMNMX.FTZ R5, R57, R5, !PT ;  /* 0x0000000539057209 */ /* 0x000fe40007810000 */
[----:B--2---:R-:W-:Y:S02]  /*b9c0*/  FMNMX.FTZ R3, R3, R7, !PT ;  /* 0x0000000703037209 */ /* 0x004fe40007810000 */
[----:B------:R-:W-:Y:S02]  /*b9d0*/  FMNMX.FTZ R5, R60, R5, !PT ;  /* 0x000000053c057209 */ /* 0x000fe40007810000 */
[----:B-1----:R-:W-:Y:S01]  /*b9e0*/  FMNMX.FTZ R129, R129, R6, !PT ;  /* 0x0000000681817209 */ /* 0x002fe20007810000 */
[----:B------:R-:W1:Y:S01]  /*b9f0*/  SHFL.BFLY PT, R128, R3, 0x1, 0x1f ;  /* 0x0c201f0003807f89 */ /* 0x000e6200000e0000 */
[----:B------:R-:W-:Y:S01]  /*ba00*/  FMNMX.FTZ R5, R84, R5, !PT ;  /* 0x0000000554057209 */ /* 0x000fe20007810000 */
[----:B------:R-:W-:Y:S01]  /*ba10*/  MUFU.EX2 R34, R16 ;  /* 0x0000001000227308 */ /* 0x000fe20000000800 */
[----:B------:R-:W-:Y:S01]  /*ba20*/  FSEL R176, R79, -INF , !P1 ;  /* 0xff8000004fb07808 */ /* 0x000fe20004800000 */
[C---:B------:R-:W-:Y:S01]  /*ba30*/  FMUL.FTZ R92, R129.reuse, c[0x0][0x2d0] ;  /* 0x0000b400815c7a20 */ /* 0x040fe20000410000 */
[----:B------:R-:W-:Y:S02]  /*ba40*/  FMNMX.FTZ R5, R96, R5, !PT ;  /* 0x0000000560057209 */ /* 0x000fe40007810000 */
[----:B------:R-:W-:Y:S01]  /*ba50*/  FSETP.NEU.FTZ.AND P1, PT, R129, -INF , PT ;  /* 0xff8000008100780b */ /* 0x000fe20003f3d000 */
[----:B------:R-:W-:Y:S01]  /*ba60*/  LDSM.16.MT88.4 R76, [R215+0x100] ;  /* 0x00010000d74c783b */ /* 0x000fe20000004200 */
[----:B------:R-:W-:Y:S02]  /*ba70*/  FMNMX.FTZ R5, R97, R5, !PT ;  /* 0x0000000561057209 */ /* 0x000fe40007810000 */
[----:B------:R-:W-:Y:S02]  /*ba80*/  FSEL R92, R92, RZ, P1 ;  /* 0x000000ff5c5c7208 */ /* 0x000fe40000800000 */
[C---:B------:R-:W-:Y:S02]  /*ba90*/  ISETP.GT.AND P0, PT, R0.reuse, 0x59, !P0 ;  /* 0x000000590000780c */ /* 0x040fe40004704270 */
[----:B------:R-:W-:Y:S01]  /*baa0*/  ISETP.GT.AND P6, PT, R0, 0x50, !P6 ;  /* 0x000000500000780c */ /* 0x000fe200077c4270 */
[--C-:B------:R-:W-:Y:S01]  /*bab0*/  FFMA.FTZ R28, R195, c[0x0][0x2d0], -R92.reuse ;  /* 0x0000b400c31c7a23 */ /* 0x100fe2000001085c */
[----:B---3--:R-:W-:Y:S01]  /*bac0*/  FMNMX.FTZ R4, R98, R5, !PT ;  /* 0x0000000562047209 */ /* 0x008fe20007810000 */
[--C-:B------:R-:W-:Y:S01]  /*bad0*/  FFMA.FTZ R5, R38, c[0x0][0x2d0], -R71.reuse ;  /* 0x0000b40026057a23 */ /* 0x100fe20000010847 */
[----:B------:R-:W-:Y:S02]  /*bae0*/  ISETP.LT.OR P0, PT, R2, 0x5a, P0 ;  /* 0x0000005a0200780c */ /* 0x000fe40000701670 */
[----:B------:R-:W-:Y:S01]  /*baf0*/  FMNMX.FTZ R4, R99, R4, !PT ;  /* 0x0000000463047209 */ /* 0x000fe20007810000 */
[----:B------:R2:W-:Y:S01]  /*bb00*/  MUFU.EX2 R22, R5 ;  /* 0x0000000500167308 */ /* 0x0005e20000000800 */
[----:B------:R-:W-:Y:S02]  /*bb10*/  FSEL R70, R95, -INF , !P0 ;  /* 0xff8000005f467808 */ /* 0x000fe40004000000 */
[----:B-1----:R-:W-:Y:S01]  /*bb20*/  FMNMX.FTZ R128, R3, R128, !PT ;  /* 0x0000008003807209 */ /* 0x002fe20007810000 */
[--C-:B------:R-:W-:Y:S01]  /*bb30*/  FFMA.FTZ R3, R187, c[0x0][0x2d0], -R92.reuse ;  /* 0x0000b400bb037a23 */ /* 0x100fe2000001085c */
[----:B------:R-:W-:Y:S02]  /*bb40*/  MOV R187, R81 ;  /* 0x0000005100bb7202 */ /* 0x000fe40000000f00 */
[C---:B------:R-:W-:Y:S01]  /*bb50*/  FSETP.NEU.FTZ.AND P0, PT, R128.reuse, -INF , PT ;  /* 0xff8000008000780b */ /* 0x040fe20003f1d000 */
[----:B------:R-:W-:Y:S01]  /*bb60*/  FMUL.FTZ R93, R128, c[0x0][0x2d0] ;  /* 0x0000b400805d7a20 */ /* 0x000fe20000410000 */
[C---:B------:R-:W-:Y:S01]  /*bb70*/  ISETP.GT.AND P5, PT, R0.reuse, 0x51, !P5 ;  /* 0x000000510000780c */ /* 0x040fe20006fa4270 */
[----:B------:R1:W-:Y:S01]  /*bb80*/  MUFU.EX2 R26, R3 ;  /* 0x00000003001a7308 */ /* 0x0003e20000000800 */
[----:B------:R-:W-:Y:S01]  /*bb90*/  ISETP.GT.AND P4, PT, R0, 0x58, !P4 ;  /* 0x000000580000780c */ /* 0x000fe20006784270 */
[--C-:B------:R-:W-:Y:S01]  /*bba0*/  FFMA.FTZ R0, R48, c[0x0][0x2d0], -R92.reuse ;  /* 0x0000b40030007a23 */ /* 0x100fe2000001085c */
[----:B------:R-:W-:Y:S01]  /*bbb0*/  FSEL R93, R93, RZ, P0 ;  /* 0x000000ff5d5d7208 */ /* 0x000fe20000000000 */
[----:B------:R-:W-:Y:S01]  /*bbc0*/  FFMA.FTZ R48, R196, c[0x0][0x2d0], -R71 ;  /* 0x0000b400c4307a23 */ /* 0x000fe20000010847 */
[C---:B------:R-:W-:Y:S02]  /*bbd0*/  ISETP.LT.OR P6, PT, R2.reuse, 0x51, P6 ;  /* 0x000000510200780c */ /* 0x040fe400037c1670 */
[----:B------:R-:W-:Y:S01]  /*bbe0*/  ISETP.LT.OR P5, PT, R2, 0x52, P5 ;  /* 0x000000520200780c */ /* 0x000fe20002fa1670 */
[----:B------:R-:W-:Y:S01]  /*bbf0*/  FFMA.FTZ R32, R35, c[0x0][0x2d0], -R93 ;  /* 0x0000b40023207a23 */ /* 0x000fe2000001085d */
[----:B------:R-:W-:Y:S01]  /*bc00*/  FSEL R178, R90, -INF , !P6 ;  /* 0xff8000005ab27808 */ /* 0x000fe20007000000 */
[----:B------:R-:W-:Y:S01]  /*bc10*/  MUFU.EX2 R23, R0 ;  /* 0x0000000000177308 */ /* 0x000fe20000000800 */
[----:B------:R-:W-:Y:S01]  /*bc20*/  ISETP.LT.OR P4, PT, R2, 0x59, P4 ;  /* 0x000000590200780c */ /* 0x000fe20002781670 */
[----:B------:R-:W-:Y:S01]  /*bc30*/  FFMA.FTZ R2, R186, c[0x0][0x2d0], -R92 ;  /* 0x0000b400ba027a23 */ /* 0x000fe2000001085c */
[----:B------:R-:W-:Y:S01]  /*bc40*/  FSEL R179, R91, -INF , !P5 ;  /* 0xff8000005bb37808 */ /* 0x000fe20006800000 */
[----:B------:R-:W-:Y:S01]  /*bc50*/  IMAD.MOV.U32 R186, RZ, RZ, R89 ;  /* 0x000000ffffba7224 */ /* 0x000fe200078e0059 */
[----:B--2---:R-:W-:Y:S01]  /*bc60*/  FMNMX.FTZ R5, R172, R4, !PT ;  /* 0x00000004ac057209 */ /* 0x004fe20007810000 */
[----:B------:R-:W-:Y:S01]  /*bc70*/  FFMA.FTZ R4, R184, c[0x0][0x2d0], -R71 ;  /* 0x0000b400b8047a23 */ /* 0x000fe20000010847 */
[----:B------:R-:W-:Y:S01]  /*bc80*/  FSEL R180, R94, -INF , !P4 ;  /* 0xff8000005eb47808 */ /* 0x000fe20006000000 */
[----:B------:R-:W-:Y:S01]  /*bc90*/  IMAD.MOV.U32 R184, RZ, RZ, R40 ;  /* 0x000000ffffb87224 */ /* 0x000fe200078e0028 */
[----:B------:R-:W-:Y:S01]  /*bca0*/  FMNMX.FTZ R5, R173, R5, !PT ;  /* 0x00000005ad057209 */ /* 0x000fe20007810000 */
[----:B------:R2:W-:Y:S01]  /*bcb0*/  MUFU.EX2 R63, R4 ;  /* 0x00000004003f7308 */ /* 0x0005e20000000800 */
[--C-:B------:R-:W-:Y:S02]  /*bcc0*/  FFMA.FTZ R40, R50, c[0x0][0x2d0], -R93.reuse ;  /* 0x0000b40032287a23 */ /* 0x100fe4000001085d */
[--C-:B------:R-:W-:Y:S02]  /*bcd0*/  FFMA.FTZ R44, R51, c[0x0][0x2d0], -R93.reuse ;  /* 0x0000b400332c7a23 */ /* 0x100fe4000001085d */
[----:B-1----:R-:W-:Y:S02]  /*bce0*/  FFMA.FTZ R3, R8, c[0x0][0x2d0], -R93 ;  /* 0x0000b40008037a23 */ /* 0x002fe4000001085d */
[----:B------:R-:W-:Y:S03]  /*bcf0*/  FFMA.FTZ R8, R189, c[0x0][0x2d0], -R92 ;  /* 0x0000b400bd087a23 */ /* 0x000fe6000001085c */
[----:B------:R1:W-:Y:S10]  /*bd00*/  MUFU.EX2 R85, R3 ;  /* 0x0000000300557308 */ /* 0x0003f40000000800 */
[----:B------:R-:W-:Y:S01]  /*bd10*/  MUFU.EX2 R83, R2 ;  /* 0x0000000200537308 */ /* 0x000fe20000000800 */
[----:B--2---:R-:W-:Y:S01]  /*bd20*/  FMNMX.FTZ R4, R174, R5, !PT ;  /* 0x00000005ae047209 */ /* 0x004fe20007810000 */
[----:B------:R-:W-:Y:S02]  /*bd30*/  FFMA.FTZ R5, R185, c[0x0][0x2d0], -R71 ;  /* 0x0000b400b9057a23 */ /* 0x000fe40000010847 */
[----:B------:R-:W-:Y:S01]  /*bd40*/  IMAD.MOV.U32 R185, RZ, RZ, R88 ;  /* 0x000000ffffb97224 */ /* 0x000fe200078e0058 */
[----:B------:R-:W-:Y:S01]  /*bd50*/  FMNMX.FTZ R4, R175, R4, !PT ;  /* 0x00000004af047209 */ /* 0x000fe20007810000 */
[--C-:B------:R-:W-:Y:S04]  /*bd60*/  FFMA.FTZ R88, R202, c[0x0][0x2d0], -R92.reuse ;  /* 0x0000b400ca587a23 */ /* 0x100fe8000001085c */
[----:B------:R2:W-:Y:S01]  /*bd70*/  MUFU.EX2 R25, R5 ;  /* 0x0000000500197308 */ /* 0x0005e20000000800 */
[----:B------:R-:W-:Y:S01]  /*bd80*/  FMNMX.FTZ R4, R181, R4, !PT ;  /* 0x00000004b5047209 */ /* 0x000fe20007810000 */
[--C-:B-1----:R-:W-:Y:S03]  /*bd90*/  FFMA.FTZ R3, R9, c[0x0][0x2d0], -R93.reuse ;  /* 0x0000b40009037a23 */ /* 0x102fe6000001085d */
[----:B------:R-:W-:Y:S05]  /*bda0*/  FMNMX.FTZ R4, R182, R4, !PT ;  /* 0x00000004b6047209 */ /* 0x000fea0007810000 */
[----:B------:R1:W3:Y:S01]  /*bdb0*/  MUFU.EX2 R62, R3 ;  /* 0x00000003003e7308 */ /* 0x0002e20000000800 */
[----:B------:R-:W-:Y:S04]  /*bdc0*/  FMNMX.FTZ R4, R177, R4, !PT ;  /* 0x00000004b1047209 */ /* 0x000fe80007810000 */
[----:B------:R-:W-:Y:S04]  /*bdd0*/  FMNMX.FTZ R4, R176, R4, !PT ;  /* 0x00000004b0047209 */ /* 0x000fe80007810000 */
[----:B------:R-:W-:Y:S01]  /*bde0*/  FMNMX.FTZ R4, R178, R4, !PT ;  /* 0x00000004b2047209 */ /* 0x000fe20007810000 */
[----:B------:R-:W-:Y:S03]  /*bdf0*/  MUFU.EX2 R33, R8 ;  /* 0x0000000800217308 */ /* 0x000fe60000000800 */
[----:B------:R-:W-:Y:S01]  /*be00*/  FMNMX.FTZ R0, R179, R4, !PT ;  /* 0x00000004b3007209 */ /* 0x000fe20007810000 */
[--C-:B------:R-:W-:Y:S02]  /*be10*/  FFMA.FTZ R4, R13, c[0x0][0x2d0], -R93.reuse ;  /* 0x0000b4000d047a23 */ /* 0x100fe4000001085d */
[--C-:B--2---:R-:W-:Y:S01]  /*be20*/  FFMA.FTZ R5, R39, c[0x0][0x2d0], -R92.reuse ;  /* 0x0000b40027057a23 */ /* 0x104fe2000001085c */
[----:B------:R-:W-:Y:S01]  /*be30*/  FMNMX.FTZ R0, R180, R0, !PT ;  /* 0x00000000b4007209 */ /* 0x000fe20007810000 */
[----:B------:R-:W-:Y:S02]  /*be40*/  LDSM.16.MT88.4 R36, [R216+0x100] ;  /* 0x00010000d824783b */ /* 0x000fe40000004200 */
[----:B------:R-:W-:Y:S01]  /*be50*/  MUFU.EX2 R24, R4 ;  /* 0x0000000400187308 */ /* 0x000fe20000000800 */
[----:B------:R-:W-:Y:S01]  /*be60*/  FMNMX.FTZ R0, R70, R0, !PT ;  /* 0x0000000046007209 */ /* 0x000fe20007810000 */
[----:B-1----:R-:W-:Y:S01]  /*be70*/  FFMA.FTZ R3, R12, c[0x0][0x2d0], -R93 ;  /* 0x0000b4000c037a23 */ /* 0x002fe2000001085d */
[-C--:B---3--:R-:W-:Y:S01]  /*be80*/  F2FP.PACK_AB R64, R62, R85.reuse ;  /* 0x000000553e40723e */ /* 0x088fe200000000ff */
[----:B------:R-:W-:Y:S01]  /*be90*/  FFMA.FTZ R12, R191, c[0x0][0x2d0], -R92 ;  /* 0x0000b400bf0c7a23 */ /* 0x000fe2000001085c */
[----:B------:R-:W-:Y:S01]  /*bea0*/  MOV R191, R85 ;  /* 0x0000005500bf7202 */ /* 0x000fe20000000f00 */
[----:B------:R-:W1:Y:S04]  /*beb0*/  SHFL.BFLY PT, R2, R0, 0x2, 0x1f ;  /* 0x0c401f0000027f89 */ /* 0x000e6800000e0000 */
[----:B------:R1:W-:Y:S10]  /*bec0*/  MUFU.EX2 R61, R3 ;  /* 0x00000003003d7308 */ /* 0x0003f40000000800 */
[----:B------:R-:W2:Y:S10]  /*bed0*/  MUFU.EX2 R86, R5 ;  /* 0x0000000500567308 */ /* 0x000eb40000000800 */
[----:B------:R-:W-:Y:S01]  /*bee0*/  MUFU.EX2 R95, R28 ;  /* 0x0000001c005f7308 */ /* 0x000fe20000000800 */
[----:B-1----:R-:W-:Y:S01]  /*bef0*/  FMNMX.FTZ R3, R0, R2, !PT ;  /* 0x0000000200037209 */ /* 0x002fe20007810000 */
[----:B------:R-:W-:Y:S01]  /*bf00*/  FFMA.FTZ R2, R188, c[0x0][0x2d0], -R71 ;  /* 0x0000b400bc027a23 */ /* 0x000fe20000010847 */
[----:B------:R-:W-:Y:S01]  /*bf10*/  FSEL R0, R130, RZ, P2 ;  /* 0x000000ff82007208 */ /* 0x000fe20001000000 */
[----:B------:R-:W-:Y:S02]  /*bf20*/  IMAD.MOV.U32 R188, RZ, RZ, R82 ;  /* 0x000000ffffbc7224 */ /* 0x000fe400078e0052 */
[----:B------:R-:W1:Y:S04]  /*bf30*/  SHFL.BFLY PT, R4, R3, 0x1, 0x1f ;  /* 0x0c201f0003047f89 */ /* 0x000e6800000e0000 */
[----:B------:R3:W-:Y:S01]  /*bf40*/  MUFU.EX2 R31, R2 ;  /* 0x00000002001f7308 */ /* 0x0007e20000000800 */
[----:B------:R-:W-:Y:S01]  /*bf50*/  FADD.FTZ R0, -R0, R131 ;  /* 0x0000008300007221 */ /* 0x000fe20000010100 */
[----:B------:R-:W-:Y:S01]  /*bf60*/  MOV R131, R27 ;  /* 0x0000001b00837202 */ /* 0x000fe20000000f00 */
[----:B--2---:R-:W-:Y:S02]  /*bf70*/  IMAD.MOV.U32 R192, RZ, RZ, R86 ;  /* 0x000000ffffc07224 */ /* 0x004fe400078e0056 */
[----:B------:R-:W-:Y:S05]  /*bf80*/  FMUL.FTZ R0, R0, c[0x0][0x2d0] ;  /* 0x0000b40000007a20 */ /* 0x000fea0000410000 */
[----:B------:R2:W4:Y:S01]  /*bf90*/  MUFU.EX2 R69, R0 ;  /* 0x0000000000457308 */ /* 0x0005220000000800 */
[----:B-1----:R-:W-:Y:S02]  /*bfa0*/  FMNMX.FTZ R3, R3, R4, !PT ;  /* 0x0000000403037209 */ /* 0x002fe40007810000 */
[----:B---3--:R-:W-:Y:S03]  /*bfb0*/  FSEL R2, R129, RZ, P1 ;  /* 0x000000ff81027208 */ /* 0x008fe60000800000 */
[C---:B------:R-:W-:Y:S02]  /*bfc0*/  FMUL.FTZ R94, R3.reuse, c[0x0][0x2d0] ;  /* 0x0000b400035e7a20 */ /* 0x040fe40000410000 */
[----:B------:R-:W-:Y:S02]  /*bfd0*/  FADD.FTZ R2, -R2, R132 ;  /* 0x0000008402027221 */ /* 0x000fe40000010100 */
[----:B------:R-:W-:Y:S01]  /*bfe0*/  IMAD.MOV.U32 R132, RZ, RZ, R23 ;  /* 0x000000ffff847224 */ /* 0x000fe200078e0017 */
[----:B--2---:R-:W-:Y:S01]  /*bff0*/  FSEL R0, R128, RZ, P0 ;  /* 0x000000ff80007208 */ /* 0x004fe20000000000 */
[----:B------:R-:W-:Y:S01]  /*c000*/  FMUL.FTZ R2, R2, c[0x0][0x2d0] ;  /* 0x0000b40002027a20 */ /* 0x000fe20000410000 */
[----:B------:R-:W-:Y:S01]  /*c010*/  FSETP.NEU.FTZ.AND P0, PT, R3, -INF , PT ;  /* 0xff8000000300780b */ /* 0x000fe20003f1d000 */
[C---:B----4-:R-:W-:Y:S01]  /*c020*/  FMUL.FTZ R16, R69.reuse, R148 ;  /* 0x0000009445107220 */ /* 0x050fe20000410000 */
[----:B------:R-:W-:Y:S01]  /*c030*/  F2FP.PACK_AB R73, R132, R86 ;  /* 0x000000568449723e */ /* 0x000fe200000000ff */
[----:B------:R-:W1:Y:S01]  /*c040*/  MUFU.EX2 R68, R2 ;  /* 0x0000000200447308 */ /* 0x000e620000000800 */
[----:B------:R-:W-:Y:S01]  /*c050*/  FADD.FTZ R0, -R0, R133 ;  /* 0x0000008500007221 */ /* 0x000fe20000010100 */
[----:B------:R-:W-:Y:S01]  /*c060*/  FSEL R94, R94, RZ, P0 ;  /* 0x000000ff5e5e7208 */ /* 0x000fe20000000000 */
[----:B------:R-:W-:Y:S01]  /*c070*/  FMUL.FTZ R17, R69, R149 ;  /* 0x0000009545117220 */ /* 0x000fe20000410000 */
[----:B------:R-:W-:Y:S01]  /*c080*/  MOV R133, R22 ;  /* 0x0000001600857202 */ /* 0x000fe20000000f00 */
[----:B------:R-:W-:Y:S01]  /*c090*/  FMUL.FTZ R0, R0, c[0x0][0x2d0] ;  /* 0x0000b40000007a20 */ /* 0x000fe20000410000 */
[----:B------:R-:W2:Y:S01]  /*c0a0*/  LDSM.16.MT88.4 R20, [R213+0x100] ;  /* 0x00010000d514783b */ /* 0x000ea20000004200 */
[--C-:B------:R-:W-:Y:S01]  /*c0b0*/  FFMA.FTZ R4, R14, c[0x0][0x2d0], -R94.reuse ;  /* 0x0000b4000e047a23 */ /* 0x100fe2000001085e */
[----:B------:R-:W-:Y:S02]  /*c0c0*/  MOV R148, R184 ;  /* 0x000000b800947202 */ /* 0x000fe40000000f00 */
[----:B------:R3:W4:Y:S01]  /*c0d0*/  MUFU.EX2 R2, R0 ;  /* 0x0000000000027308 */ /* 0x0007220000000800 */
[----:B------:R-:W-:Y:S02]  /*c0e0*/  MOV R184, R87 ;  /* 0x0000005700b87202 */ /* 0x000fe40000000f00 */
[----:B------:R-:W-:Y:S07]  /*c0f0*/  F2FP.PACK_AB R72, R133, R131 ;  /* 0x000000838548723e */ /* 0x000fee00000000ff */
[----:B------:R5:W-:Y:S01]  /*c100*/  MUFU.EX2 R5, R4 ;  /* 0x0000000400057308 */ /* 0x000be20000000800 */
[C---:B-1----:R-:W-:Y:S02]  /*c110*/  FMUL.FTZ R18, R68.reuse, R150 ;  /* 0x0000009644127220 */ /* 0x042fe40000410000 */
[C---:B------:R-:W-:Y:S01]  /*c120*/  FMUL.FTZ R19, R68.reuse, R151 ;  /* 0x0000009744137220 */ /* 0x040fe20000410000 */
[----:B------:R-:W-:Y:S01]  /*c130*/  MOV R151, R191 ;  /* 0x000000bf00977202 */ /* 0x000fe20000000f00 */
[C---:B------:R-:W-:Y:S05]  /*c140*/  FMUL.FTZ R35, R68.reuse, R103 ;  /* 0x0000006744237220 */ /* 0x040fea0000410000 */
[----:B------:R1:W-:Y:S01]  /*c150*/  MUFU.EX2 R149, R48 ;  /* 0x0000003000957308 */ /* 0x0003e20000000800 */
[C---:B------:R-:W-:Y:S02]  /*c160*/  FMUL.FTZ R51, R68.reuse, R115 ;  /* 0x0000007344337220 */ /* 0x040fe40000410000 */
[----:B------:R-:W-:Y:S02]  /*c170*/  FMUL.FTZ R50, R68, R114 ;  /* 0x0000007244327220 */ /* 0x000fe40000410000 */
[----:B---3--:R-:W-:Y:S02]  /*c180*/  FFMA.FTZ R0, R10, c[0x0][0x2d0], -R94 ;  /* 0x0000b4000a007a23 */ /* 0x008fe4000001085e */
[----:B------:R-:W-:Y:S02]  /*c190*/  IMAD.MOV.U32 R103, RZ, RZ, R148 ;  /* 0x000000ffff677224 */ /* 0x000fe400078e0094 */
[C---:B----4-:R-:W-:Y:S01]  /*c1a0*/  FMUL.FTZ R45, R2.reuse, R109 ;  /* 0x0000006d022d7220 */ /* 0x050fe20000410000 */
[----:B------:R3:W4:Y:S01]  /*c1b0*/  MUFU.EX2 R6, R0 ;  /* 0x0000000000067308 */ /* 0x0007220000000800 */
[C---:B------:R-:W-:Y:S01]  /*c1c0*/  FMUL.FTZ R8, R2.reuse, R140 ;  /* 0x0000008c02087220 */ /* 0x040fe20000410000 */
[----:B------:R-:W-:Y:S01]  /*c1d0*/  MOV R140, R61 ;  /* 0x0000003d008c7202 */ /* 0x000fe20000000f00 */
[C---:B------:R-:W-:Y:S02]  /*c1e0*/  FMUL.FTZ R9, R2.reuse, R141 ;  /* 0x0000008d02097220 */ /* 0x040fe40000410000 */
[----:B-----5:R-:W-:Y:S02]  /*c1f0*/  FFMA.FTZ R4, R15, c[0x0][0x2d0], -R94 ;  /* 0x0000b4000f047a23 */ /* 0x020fe4000001085e */
[----:B------:R-:W-:Y:S02]  /*c200*/  IMAD.MOV.U32 R150, RZ, RZ, R192 ;  /* 0x000000ffff967224 */ /* 0x000fe400078e00c0 */
[C---:B------:R-:W-:Y:S01]  /*c210*/  FMUL.FTZ R13, R2.reuse, R145 ;  /* 0x00000091020d7220 */ /* 0x040fe20000410000 */
[----:B------:R5:W2:Y:S01]  /*c220*/  MUFU.EX2 R59, R4 ;  /* 0x00000004003b7308 */ /* 0x000aa20000000800 */
[C---:B------:R-:W-:Y:S02]  /*c230*/  FMUL.FTZ R28, R2.reuse, R160 ;  /* 0x000000a0021c7220 */ /* 0x040fe40000410000 */
[C---:B------:R-:W-:Y:S02]  /*c240*/  FMUL.FTZ R29, R2.reuse, R161 ;  /* 0x000000a1021d7220 */ /* 0x040fe40000410000 */
[----:B------:R-:W-:Y:S02]  /*c250*/  FMUL.FTZ R41, R2, R105 ;  /* 0x0000006902297220 */ /* 0x000fe40000410000 */
[----:B-1----:R-:W-:Y:S02]  /*c260*/  FMUL.FTZ R48, R69, R112 ;  /* 0x0000007045307220 */ /* 0x002fe40000410000 */
[----:B---3--:R-:W-:Y:S02]  /*c270*/  FFMA.FTZ R0, R11, c[0x0][0x2d0], -R94 ;  /* 0x0000b4000b007a23 */ /* 0x008fe4000001085e */
[----:B----4-:R-:W-:Y:S02]  /*c280*/  IMAD.MOV.U32 R189, RZ, RZ, R6 ;  /* 0x000000ffffbd7224 */ /* 0x010fe400078e0006 */
[----:B------:R1:W3:Y:S01]  /*c290*/  MUFU.EX2 R7, R0 ;  /* 0x0000000000077308 */ /* 0x0002e20000000800 */
[----:B------:R-:W-:Y:S02]  /*c2a0*/  FMUL.FTZ R6, R68, R138 ;  /* 0x0000008a44067220 */ /* 0x000fe40000410000 */
[----:B-----5:R-:W-:Y:S01]  /*c2b0*/  FFMA.FTZ R4, R190, c[0x0][0x2d0], -R71 ;  /* 0x0000b400be047a23 */ /* 0x020fe20000010847 */
[----:B------:R-:W-:Y:S01]  /*c2c0*/  MOV R190, R25 ;  /* 0x0000001900be7202 */ /* 0x000fe20000000f00 */
[----:B------:R-:W-:Y:S05]  /*c2d0*/  FMUL.FTZ R25, R2, R157 ;  /* 0x0000009d02197220 */ /* 0x000fea0000410000 */
[----:B------:R4:W-:Y:S01]  /*c2e0*/  MUFU.EX2 R90, R4 ;  /* 0x00000004005a7308 */ /* 0x0009e20000000800 */
[----:B------:R-:W-:Y:S01]  /*c2f0*/  F2FP.PACK_AB R74, R190, R63 ;  /* 0x0000003fbe4a723e */ /* 0x000fe200000000ff */
[----:B------:R-:W-:Y:S02]  /*c300*/  IMAD.MOV.U32 R157, RZ, RZ, R33 ;  /* 0x000000ffff9d7224 */ /* 0x000fe400078e0021 */
[----:B------:R-:W-:Y:S02]  /*c310*/  FMUL.FTZ R33, R69, R101 ;  /* 0x0000006545217220 */ /* 0x000fe40000410000 */
[----:B--2---:R-:W-:Y:S01]  /*c320*/  IMAD.MOV.U32 R145, RZ, RZ, R59 ;  /* 0x000000ffff917224 */ /* 0x004fe200078e003b */
[----:B-1----:R-:W-:Y:S01]  /*c330*/  FSEL R0, R3, RZ, P0 ;  /* 0x000000ff03007208 */ /* 0x002fe20000000000 */
[----:B---3--:R-:W-:Y:S01]  /*c340*/  IMAD.MOV.U32 R138, RZ, RZ, R7 ;  /* 0x000000ffff8a7224 */ /* 0x008fe200078e0007 */
[----:B------:R-:W-:Y:S01]  /*c350*/  ISETP.GT.AND P0, PT, R229, UR5, PT ;  /* 0x00000005e5007c0c */ /* 0x000fe2000bf04270 */
[----:B------:R-:W-:Y:S01]  /*c360*/  FMUL.FTZ R7, R68, R139 ;  /* 0x0000008b44077220 */ /* 0x000fe20000410000 */
[----:B------:R-:W-:Y:S01]  /*c370*/  MOV R139, R24 ;  /* 0x00000018008b7202 */ /* 0x000fe20000000f00 */
[----:B------:R-:W-:Y:S01]  /*c380*/  FADD.FTZ R0, -R0, R134 ;  /* 0x0000008600007221 */ /* 0x000fe20000010100 */
[----:B------:R-:W-:Y:S01]  /*c390*/  F2FP.PACK_AB R65, R138, R189 ;  /* 0x000000bd8a41723e */ /* 0x000fe200000000ff */
[----:B------:R-:W-:Y:S01]  /*c3a0*/  IMAD.MOV.U32 R134, RZ, RZ, R26 ;  /* 0x000000ffff867224 */ /* 0x000fe200078e001a */
[----:B------:R-:W-:Y:S01]  /*c3b0*/  F2FP.PACK_AB R66, R139, R61 ;  /* 0x0000003d8b42723e */ /* 0x000fe200000000ff */
[----:B------:R-:W-:Y:S01]  /*c3c0*/  FMUL.FTZ R0, R0, c[0x0][0x2d0] ;  /* 0x0000b40000007a20 */ /* 0x000fe20000410000 */
[----:B------:R-:W-:Y:S01]  /*c3d0*/  IADD3 R229, R229, -0x1, RZ ;  /* 0xffffffffe5e57810 */ /* 0x000fe20007ffe0ff */
[C---:B----4-:R-:W-:Y:S01]  /*c3e0*/  FMUL.FTZ R4, R69.reuse, R136 ;  /* 0x0000008845047220 */ /* 0x050fe20000410000 */
[----:B------:R-:W-:Y:S01]  /*c3f0*/  F2FP.PACK_AB R75, R134, R83 ;  /* 0x00000053864b723e */ /* 0x000fe200000000ff */
[----:B------:R-:W-:Y:S01]  /*c400*/  FFMA.FTZ R24, R194, c[0x0][0x2d0], -R92 ;  /* 0x0000b400c2187a23 */ /* 0x000fe2000001085c */
[----:B------:R-:W-:Y:S01]  /*c410*/  MOV R136, R5 ;  /* 0x0000000500887202 */ /* 0x000fe20000000f00 */
[----:B------:R-:W1:Y:S01]  /*c420*/  MUFU.EX2 R0, R0 ;  /* 0x0000000000007308 */ /* 0x000e620000000800 */
[----:B------:R-:W-:Y:S02]  /*c430*/  FMUL.FTZ R5, R69, R137 ;  /* 0x0000008945057220 */ /* 0x000fe40000410000 */
[----:B------:R-:W-:Y:S01]  /*c440*/  FMUL.FTZ R61, R2, R125 ;  /* 0x0000007d023d7220 */ /* 0x000fe20000410000 */
[----:B------:R-:W-:Y:S01]  /*c450*/  F2FP.PACK_AB R67, R59, R136 ;  /* 0x000000883b43723e */ /* 0x000fe200000000ff */
[----:B------:R-:W2:Y:S03]  /*c460*/  LDL.LU R125, [R1+0x8] ;  /* 0x00000800017d7983 */ /* 0x000ea60000300800 */
[-C--:B------:R-:W-:Y:S02]  /*c470*/  HMMA.16816.F32 R4, R72, R20.reuse, R4 ;  /* 0x000000144804723c */ /* 0x080fe40000001804 */
[----:B------:R3:W-:Y:S10]  /*c480*/  MUFU.EX2 R30, R24 ;  /* 0x00000018001e7308 */ /* 0x0007f40000000800 */
[----:B------:R-:W4:Y:S01]  /*c490*/  MUFU.EX2 R137, R44 ;  /* 0x0000002c00897308 */ /* 0x000f220000000800 */
[C---:B-1----:R-:W-:Y:S02]  /*c4a0*/  FMUL.FTZ R11, R0.reuse, R143 ;  /* 0x0000008f000b7220 */ /* 0x042fe40000410000 */
[C---:B------:R-:W-:Y:S02]  /*c4b0*/  FMUL.FTZ R10, R0.reuse, R142 ;  /* 0x0000008e000a7220 */ /* 0x040fe40000410000 */
[----:B------:R-:W-:Y:S05]  /*c4c0*/  IMAD.MOV.U32 R142, RZ, RZ, R83 ;  /* 0x000000ffff8e7224 */ /* 0x000fea00078e0053 */
[----:B------:R1:W-:Y:S01]  /*c4d0*/  MUFU.EX2 R143, R12 ;  /* 0x0000000c008f7308 */ /* 0x0003e20000000800 */
[C---:B------:R-:W-:Y:S01]  /*c4e0*/  FMUL.FTZ R14, R0.reuse, R146 ;  /* 0x00000092000e7220 */ /* 0x040fe20000410000 */
[----:B------:R-:W-:Y:S01]  /*c4f0*/  MOV R146, R62 ;  /* 0x0000003e00927202 */ /* 0x000fe20000000f00 */
[C---:B------:R-:W-:Y:S01]  /*c500*/  HMMA.16816.F32 R8, R64.reuse, R20, R8 ;  /* 0x000000144008723c */ /* 0x040fe20000001808 */
[----:B------:R-:W-:Y:S02]  /*c510*/  FMUL.FTZ R15, R0, R147 ;  /* 0x00000093000f7220 */ /* 0x000fe40000410000 */
[----:B---3--:R-:W-:Y:S01]  /*c520*/  FMUL.FTZ R24, R2, R156 ;  /* 0x0000009c02187220 */ /* 0x008fe20000410000 */
[----:B------:R-:W-:Y:S01]  /*c530*/  MOV R148, R146 ;  /* 0x0000009200947202 */ /* 0x000fe20000000f00 */
[C---:B------:R-:W-:Y:S01]  /*c540*/  FMUL.FTZ R26, R0.reuse, R158 ;  /* 0x0000009e001a7220 */ /* 0x040fe20000410000 */
[----:B------:R-:W-:Y:S01]  /*c550*/  MOV R158, R31 ;  /* 0x0000001f009e7202 */ /* 0x000fe20000000f00 */
[----:B------:R-:W-:Y:S01]  /*c560*/  FFMA.FTZ R20, R193, c[0x0][0x2d0], -R71 ;  /* 0x0000b400c1147a23 */ /* 0x000fe20000010847 */
[----:B------:R3:W-:Y:S01]  /*c570*/  MUFU.EX2 R156, R32 ;  /* 0x00000020009c7308 */ /* 0x0007e20000000800 */
[----:B------:R-:W-:Y:S03]  /*c580*/  FMUL.FTZ R21, R69, R153 ;  /* 0x0000009945157220 */ /* 0x000fe60000410000 */
[C---:B------:R-:W-:Y:S01]  /*c590*/  FMUL.FTZ R27, R0.reuse, R159 ;  /* 0x0000009f001b7220 */ /* 0x040fe20000410000 */
[----:B----4-:R-:W-:Y:S01]  /*c5a0*/  MOV R112, R137 ;  /* 0x0000008900707202 */ /* 0x010fe20000000f00 */
[----:B------:R-:W-:Y:S02]  /*c5b0*/  IMAD.MOV.U32 R161, RZ, RZ, R30 ;  /* 0x000000ffffa17224 */ /* 0x000fe400078e001e */
[C---:B------:R-:W-:Y:S01]  /*c5c0*/  FMUL.FTZ R30, R0.reuse, R162 ;  /* 0x000000a2001e7220 */ /* 0x040fe20000410000 */
[----:B------:R-:W-:Y:S01]  /*c5d0*/  MOV R162, R34 ;  /* 0x0000002200a27202 */ /* 0x000fe20000000f00 */
[----:B------:R4:W5:Y:S01]  /*c5e0*/  MUFU.EX2 R91, R20 ;  /* 0x00000014005b7308 */ /* 0x0009620000000800 */
[----:B------:R-:W-:Y:S01]  /*c5f0*/  FMUL.FTZ R31, R0, R163 ;  /* 0x000000a3001f7220 */ /* 0x000fe20000410000 */
[----:B------:R-:W-:Y:S01]  /*c600*/  MOV R163, R186 ;  /* 0x000000ba00a37202 */ /* 0x000fe20000000f00 */
[----:B-1----:R-:W-:Y:S01]  /*c610*/  FMUL.FTZ R12, R2, R144 ;  /* 0x00000090020c7220 */ /* 0x002fe20000410000 */
[----:B------:R-:W-:Y:S01]  /*c620*/  MOV R144, R58 ;  /* 0x0000003a00907202 */ /* 0x000fe20000000f00 */
[----:B------:R-:W-:Y:S02]  /*c630*/  IMAD.MOV.U32 R137, RZ, RZ, R90 ;  /* 0x000000ffff897224 */ /* 0x000fe400078e005a */
[--C-:B------:R-:W-:Y:S02]  /*c640*/  FFMA.FTZ R58, R57, c[0x0][0x2d0], -R94.reuse ;  /* 0x0000b400393a7a23 */ /* 0x100fe4000001085e */
[----:B------:R-:W-:Y:S01]  /*c650*/  FFMA.FTZ R62, R60, c[0x0][0x2d0], -R94 ;  /* 0x0000b4003c3e7a23 */ /* 0x000fe2000001085e */
[-C--:B------:R-:W-:Y:S01]  /*c660*/  HMMA.16816.F32 R12, R64, R22.reuse, R12 ;  /* 0x00000016400c723c */ /* 0x080fe2000000180c */
[----:B------:R1:W-:Y:S01]  /*c670*/  MUFU.EX2 R159, R40 ;  /* 0x00000028009f7308 */ /* 0x0003e20000000800 */
[----:B------:R-:W-:Y:S01]  /*c680*/  FMUL.FTZ R60, R2, R124 ;  /* 0x0000007c023c7220 */ /* 0x000fe20000410000 */
[----:B------:R-:W-:Y:S01]  /*c690*/  MOV R124, R144 ;  /* 0x00000090007c7202 */ /* 0x000fe20000000f00 */
[C---:B---3--:R-:W-:Y:S02]  /*c6a0*/  FMUL.FTZ R32, R69.reuse, R100 ;  /* 0x0000006445207220 */ /* 0x048fe40000410000 */
[----:B------:R-:W-:Y:S02]  /*c6b0*/  IMAD.MOV.U32 R144, RZ, RZ, R189 ;  /* 0x000000ffff907224 */ /* 0x000fe400078e00bd */
[C---:B------:R-:W-:Y:S01]  /*c6c0*/  HMMA.16816.F32 R16, R72.reuse, R22, R16 ;  /* 0x000000164810723c */ /* 0x040fe20000001810 */
[----:B------:R-:W-:Y:S02]  /*c6d0*/  FMUL.FTZ R34, R68, R102 ;  /* 0x0000006644227220 */ /* 0x000fe40000410000 */
[----:B------:R3:W-:Y:S01]  /*c6e0*/  MUFU.EX2 R100, R58 ;  /* 0x0000003a00647308 */ /* 0x0007e20000000800 */
[----:B------:R-:W-:Y:S02]  /*c6f0*/  FMUL.FTZ R42, R0, R106 ;  /* 0x0000006a002a7220 */ /* 0x000fe40000410000 */
[----:B----4-:R-:W-:Y:S01]  /*c700*/  FMUL.FTZ R20, R69, R152 ;  /* 0x0000009845147220 */ /* 0x010fe20000410000 */
[----:B-----5:R-:W-:Y:S01]  /*c710*/  MOV R114, R91 ;  /* 0x0000005b00727202 */ /* 0x020fe20000000f00 */
[C---:B------:R-:W-:Y:S01]  /*c720*/  FMUL.FTZ R22, R68.reuse, R154 ;  /* 0x0000009a44167220 */ /* 0x040fe20000410000 */
[----:B------:R-:W-:Y:S03]  /*c730*/  MOV R152, R133 ;  /* 0x0000008500987202 */ /* 0x000fe60000000f00 */
[----:B------:R-:W-:Y:S01]  /*c740*/  FMUL.FTZ R23, R68, R155 ;  /* 0x0000009b44177220 */ /* 0x000fe20000410000 */
[----:B------:R-:W-:Y:S01]  /*c750*/  MOV R155, R188 ;  /* 0x000000bc009b7202 */ /* 0x000fe20000000f00 */
[----:B------:R-:W-:Y:S01]  /*c760*/  IMAD.MOV.U32 R133, RZ, RZ, R187 ;  /* 0x000000ffff857224 */ /* 0x000fe200078e00bb */
[----:B------:R4:W-:Y:S01]  /*c770*/  MUFU.EX2 R153, R62 ;  /* 0x0000003e00997308 */ /* 0x0009e20000000800 */
[----:B------:R-:W-:Y:S02]  /*c780*/  IMAD.MOV.U32 R102, RZ, RZ, R184 ;  /* 0x000000ffff667224 */ /* 0x000fe400078e00b8 */
[----:B-1----:R-:W-:Y:S01]  /*c790*/  FMUL.FTZ R40, R2, R104 ;  /* 0x0000006802287220 */ /* 0x002fe20000410000 */
[-C--:B------:R-:W-:Y:S01]  /*c7a0*/  HMMA.16816.F32 R20, R72, R36.reuse, R20 ;  /* 0x000000244814723c */ /* 0x080fe20000001814 */
[----:B------:R-:W-:Y:S02]  /*c7b0*/  FMUL.FTZ R43, R0, R107 ;  /* 0x0000006b002b7220 */ /* 0x000fe40000410000 */
[----:B------:R-:W-:Y:S02]  /*c7c0*/  FMUL.FTZ R44, R2, R108 ;  /* 0x0000006c022c7220 */ /* 0x000fe40000410000 */
[C---:B------:R-:W-:Y:S02]  /*c7d0*/  FMUL.FTZ R46, R0.reuse, R110 ;  /* 0x0000006e002e7220 */ /* 0x040fe40000410000 */
[----:B------:R-:W-:Y:S01]  /*c7e0*/  FMUL.FTZ R47, R0, R111 ;  /* 0x0000006f002f7220 */ /* 0x000fe20000410000 */
[C---:B------:R-:W-:Y:S01]  /*c7f0*/  HMMA.16816.F32 R24, R64.reuse, R36, R24 ;  /* 0x000000244018723c */ /* 0x040fe20000001818 */
[----:B------:R-:W-:Y:S03]  /*c800*/  FMUL.FTZ R57, R2, R121 ;  /* 0x0000007902397220 */ /* 0x000fe60000410000 */
[C---:B---3--:R-:W-:Y:S02]  /*c810*/  FMUL.FTZ R58, R0.reuse, R122 ;  /* 0x0000007a003a7220 */ /* 0x048fe40000410000 */
[C---:B------:R-:W-:Y:S02]  /*c820*/  FMUL.FTZ R59, R0.reuse, R123 ;  /* 0x0000007b003b7220 */ /* 0x040fe40000410000 */
[-C--:B------:R-:W-:Y:S01]  /*c830*/  HMMA.16816.F32 R28, R64, R38.reuse, R28 ;  /* 0x00000026401c723c */ /* 0x080fe2000000181c */
[----:B------:R-:W-:Y:S03]  /*c840*/  FFMA.FTZ R36, R49, c[0x0][0x2d0], -R93 ;  /* 0x0000b40031247a23 */ /* 0x000fe6000001085d */
[C---:B------:R-:W-:Y:S01]  /*c850*/  FMUL.FTZ R37, R69.reuse, R165 ;  /* 0x000000a545257220 */ /* 0x040fe20000410000 */
[----:B------:R1:W-:Y:S01]  /*c860*/  MUFU.EX2 R160, R36 ;  /* 0x0000002400a07308 */ /* 0x0003e20000000800 */
[C---:B------:R-:W-:Y:S02]  /*c870*/  FMUL.FTZ R49, R69.reuse, R113 ;  /* 0x0000007145317220 */ /* 0x040fe40000410000 */
[C---:B------:R-:W-:Y:S01]  /*c880*/  HMMA.16816.F32 R32, R72.reuse, R38, R32 ;  /* 0x000000264820723c */ /* 0x040fe20000001820 */
[----:B------:R-:W-:Y:S03]  /*c890*/  IMAD.MOV.U32 R113, RZ, RZ, R95 ;  /* 0x000000ffff717224 */ /* 0x000fe600078e005f */
[----:B------:R-:W-:Y:S01]  /*c8a0*/  MOV R95, R80 ;  /* 0x00000050005f7202 */ /* 0x000fe20000000f00 */
[----:B----4-:R-:W-:Y:S01]  /*c8b0*/  FMUL.FTZ R62, R0, R126 ;  /* 0x0000007e003e7220 */ /* 0x010fe20000410000 */
[----:B------:R-:W3:Y:S01]  /*c8c0*/  LDSM.16.MT88.4 R80, [R213+0x900] ;  /* 0x00090000d550783b */ /* 0x000ee20000004200 */
[C---:B------:R-:W-:Y:S01]  /*c8d0*/  FMUL.FTZ R38, R68.reuse, R166 ;  /* 0x000000a644267220 */ /* 0x040fe20000410000 */
[----:B------:R4:W-:Y:S01]  /*c8e0*/  MUFU.EX2 R165, R88 ;  /* 0x0000005800a57308 */ /* 0x0009e20000000800 */
[----:B------:R-:W-:Y:S03]  /*c8f0*/  FMUL.FTZ R39, R68, R167 ;  /* 0x000000a744277220 */ /* 0x000fe60000410000 */
[----:B------:R-:W-:Y:S02]  /*c900*/  IMAD.MOV.U32 R147, RZ, RZ, R63 ;  /* 0x000000ffff937224 */ /* 0x000fe400078e003f */
[----:B------:R-:W-:Y:S02]  /*c910*/  FMUL.FTZ R63, R0, R127 ;  /* 0x0000007f003f7220 */ /* 0x000fe40000410000 */
[----:B------:R-:W-:Y:S01]  /*c920*/  IMAD.MOV.U32 R146, RZ, RZ, R142 ;  /* 0x000000ffff927224 */ /* 0x000fe200078e008e */
[----:B------:R-:W-:Y:S01]  /*c930*/  MOV R142, R190 ;  /* 0x000000be008e7202 */ /* 0x000fe20000000f00 */
[----:B------:R-:W-:Y:S01]  /*c940*/  IMAD.MOV.U32 R154, RZ, RZ, R132 ;  /* 0x000000ffff9a7224 */ /* 0x000fe200078e0084 */
[----:B------:R-:W-:Y:S01]  /*c950*/  MOV R132, R185 ;  /* 0x000000b900847202 */ /* 0x000fe20000000f00 */
[C---:B-1----:R-:W-:Y:S07]  /*c960*/  FMUL.FTZ R36, R69.reuse, R164 ;  /* 0x000000a445247220 */ /* 0x042fee0000410000 */
[-C--:B------:R-:W-:Y:S01]  /*c970*/  HMMA.16816.F32 R36, R72, R52.reuse, R36 ;  /* 0x000000344824723c */ /* 0x080fe20000001824 */
[----:B----4-:R-:W-:Y:S07]  /*c980*/  LDSM.16.MT88.4 R88, [R214+0x900] ;  /* 0x00090000d658783b */ /* 0x010fee0000004200 */
[C---:B------:R-:W-:Y:S07]  /*c990*/  HMMA.16816.F32 R40, R64.reuse, R52, R40 ;  /* 0x000000344028723c */ /* 0x040fee0000001828 */
[--C-:B------:R-:W-:Y:S01]  /*c9a0*/  FFMA.FTZ R52, R56, c[0x0][0x2d0], -R94.reuse ;  /* 0x0000b40038347a23 */ /* 0x100fe2000001085e */
[-C--:B------:R-:W-:Y:S01]  /*c9b0*/  HMMA.16816.F32 R44, R64, R54.reuse, R44 ;  /* 0x00000036402c723c */ /* 0x080fe2000000182c */
[----:B------:R-:W-:Y:S02]  /*c9c0*/  FMUL.FTZ R56, R2, R120 ;  /* 0x0000007802387220 */ /* 0x000fe40000410000 */
[----:B------:R1:W4:Y:S01]  /*c9d0*/  MUFU.EX2 R115, R52 ;  /* 0x0000003400737308 */ /* 0x0003220000000800 */
        /* <DEDUP_REMOVED lines=9> */
[----:B----4-:R-:W-:Y:S01]  /*ca70*/  F2FP.PACK_AB R77, R100, R115 ;  /* 0x00000073644d723e */ /* 0x010fe200000000ff */
[----:B------:R-:W1:Y:S01]  /*ca80*/  LDSM.16.MT88.4 R84, [R216+0x900] ;  /* 0x00090000d854783b */ /* 0x000e620000004200 */
[----:B------:R4:W5:Y:S04]  /*ca90*/  MUFU.EX2 R141, R76 ;  /* 0x0000004c008d7308 */ /* 0x0009680000000800 */
[C---:B------:R-:W-:Y:S02]  /*caa0*/  FMUL.FTZ R64, R69.reuse, R168 ;  /* 0x000000a845407220 */ /* 0x040fe40000410000 */
[----:B------:R-:W-:Y:S03]  /*cab0*/  FMUL.FTZ R65, R69, R169 ;  /* 0x000000a945417220 */ /* 0x000fe60000410000 */
[C---:B------:R-:W-:Y:S02]  /*cac0*/  FMUL.FTZ R66, R68.reuse, R170 ;  /* 0x000000aa44427220 */ /* 0x040fe40000410000 */
[----:B------:R-:W-:Y:S07]  /*cad0*/  FMUL.FTZ R67, R68, R171 ;  /* 0x000000ab44437220 */ /* 0x000fee0000410000 */
[----:B------:R-:W-:Y:S01]  /*cae0*/  HMMA.16816.F32 R64, R72, R78, R64 ;  /* 0x0000004e4840723c */ /* 0x000fe20000001840 */
[--C-:B----4-:R-:W-:Y:S06]  /*caf0*/  FFMA.FTZ R76, R197, c[0x0][0x2d0], -R71.reuse ;  /* 0x0000b400c54c7a23 */ /* 0x110fec0000010847 */
[----:B------:R-:W-:Y:S02]  /*cb00*/  F2FP.PACK_AB R74, R114, R162 ;  /* 0x000000a2724a723e */ /* 0x000fe400000000ff */
[----:B------:R-:W-:Y:S01]  /*cb10*/  F2FP.PACK_AB R75, R113, R161 ;  /* 0x000000a1714b723e */ /* 0x000fe200000000ff */
[----:B------:R4:W-:Y:S02]  /*cb20*/  MUFU.EX2 R167, R76 ;  /* 0x0000004c00a77308 */ /* 0x0009e40000000800 */
[----:B------:R-:W-:Y:S02]  /*cb30*/  F2FP.PACK_AB R72, R137, R158 ;  /* 0x0000009e8948723e */ /* 0x000fe400000000ff */
[----:B------:R-:W-:Y:S02]  /*cb40*/  F2FP.PACK_AB R73, R143, R157 ;  /* 0x0000009d8f49723e */ /* 0x000fe400000000ff */
[----:B------:R-:W-:Y:S02]  /*cb50*/  F2FP.PACK_AB R78, R112, R159 ;  /* 0x0000009f704e723e */ /* 0x000fe400000000ff */
[----:B-----5:R-:W-:Y:S03]  /*cb60*/  F2FP.PACK_AB R79, R141, R153 ;  /* 0x000000998d4f723e */ /* 0x020fe600000000ff */
[-C--:B---3--:R-:W-:Y:S01]  /*cb70*/  HMMA.16816.F32 R4, R72, R80.reuse, R4 ;  /* 0x000000504804723c */ /* 0x088fe20000001804 */
[--C-:B----4-:R-:W-:Y:S04]  /*cb80*/  FFMA.FTZ R76, R198, c[0x0][0x2d0], -R92.reuse ;  /* 0x0000b400c64c7a23 */ /* 0x110fe8000001085c */
[----:B------:R3:W-:Y:S02]  /*cb90*/  MUFU.EX2 R166, R76 ;  /* 0x0000004c00a67308 */ /* 0x0007e40000000800 */
[----:B---3--:R-:W-:Y:S07]  /*cba0*/  F2FP.PACK_AB R76, R160, R156 ;  /* 0x0000009ca04c723e */ /* 0x008fee00000000ff */
[C---:B------:R-:W-:Y:S07]  /*cbb0*/  HMMA.16816.F32 R8, R76.reuse, R80, R8 ;  /* 0x000000504c08723c */ /* 0x040fee0000001808 */
[--C-:B------:R-:W-:Y:S01]  /*cbc0*/  FFMA.FTZ R80, R203, c[0x0][0x2d0], -R71.reuse ;  /* 0x0000b400cb507a23 */ /* 0x100fe20000010847 */
[-C--:B------:R-:W-:Y:S03]  /*cbd0*/  HMMA.16816.F32 R12, R76, R82.reuse, R12 ;  /* 0x000000524c0c723c */ /* 0x080fe6000000180c */
[----:B------:R3:W4:Y:S05]  /*cbe0*/  MUFU.EX2 R101, R80 ;  /* 0x0000005000657308 */ /* 0x00072a0000000800 */
[C---:B------:R-:W-:Y:S08]  /*cbf0*/  HMMA.16816.F32 R16, R72.reuse, R82, R16 ;  /* 0x000000524810723c */ /* 0x040ff00000001810 */
[-C--:B-1----:R-:W-:Y:S08]  /*cc00*/  HMMA.16816.F32 R20, R72, R84.reuse, R20 ;  /* 0x000000544814723c */ /* 0x082ff00000001814 */
[C---:B------:R-:W-:Y:S01]  /*cc10*/  HMMA.16816.F32 R24, R76.reuse, R84, R24 ;  /* 0x000000544c18723c */ /* 0x040fe20000001818 */
[----:B---3--:R-:W-:Y:S06]  /*cc20*/  FFMA.FTZ R80, R204, c[0x0][0x2d0], -R71 ;  /* 0x0000b400cc507a23 */ /* 0x008fec0000010847 */
[----:B------:R-:W-:Y:S01]  /*cc30*/  FFMA.FTZ R84, R199, c[0x0][0x2d0], -R93 ;  /* 0x0000b400c7547a23 */ /* 0x000fe2000001085d */
[-C--:B------:R-:W-:Y:S01]  /*cc40*/  HMMA.16816.F32 R28, R76, R86.reuse, R28 ;  /* 0x000000564c1c723c */ /* 0x080fe2000000181c */
[----:B------:R1:W-:Y:S07]  /*cc50*/  MUFU.EX2 R204, R80 ;  /* 0x0000005000cc7308 */ /* 0x0003ee0000000800 */
[C---:B------:R-:W-:Y:S03]  /*cc60*/  HMMA.16816.F32 R32, R72.reuse, R86, R32 ;  /* 0x000000564820723c */ /* 0x040fe60000001820 */
[----:B------:R3:W-:Y:S05]  /*cc70*/  MUFU.EX2 R107, R84 ;  /* 0x00000054006b7308 */ /* 0x0007ea0000000800 */
[-C--:B------:R-:W-:Y:S08]  /*cc80*/  HMMA.16816.F32 R36, R72, R88.reuse, R36 ;  /* 0x000000584824723c */ /* 0x080ff00000001824 */
[C---:B------:R-:W-:Y:S01]  /*cc90*/  HMMA.16816.F32 R40, R76.reuse, R88, R40 ;  /* 0x000000584c28723c */ /* 0x040fe20000001828 */
[----:B-1----:R-:W-:Y:S03]  /*cca0*/  FFMA.FTZ R80, R205, c[0x0][0x2d0], -R92 ;  /* 0x0000b400cd507a23 */ /* 0x002fe6000001085c */
[----:B----4-:R-:W-:Y:S01]  /*ccb0*/  IMAD.MOV.U32 R205, RZ, RZ, R101 ;  /* 0x000000ffffcd7224 */ /* 0x010fe200078e0065 */
[----:B------:R1:W-:Y:S01]  /*ccc0*/  MUFU.EX2 R203, R80 ;  /* 0x0000005000cb7308 */ /* 0x0003e20000000800 */
[----:B------:R-:W-:Y:S02]  /*ccd0*/  IMAD.MOV.U32 R101, RZ, RZ, R95 ;  /* 0x000000ffff657224 */ /* 0x000fe400078e005f */
[-C--:B------:R-:W-:Y:S01]  /*cce0*/  HMMA.16816.F32 R44, R76, R90.reuse, R44 ;  /* 0x0000005a4c2c723c */ /* 0x080fe2000000182c */
[----:B------:R-:W-:Y:S03]  /*ccf0*/  FFMA.FTZ R88, R97, c[0x0][0x2d0], -R94 ;  /* 0x0000b40061587a23 */ /* 0x000fe6000001085e */
[--C-:B---3--:R-:W-:Y:S03]  /*cd00*/  FFMA.FTZ R84, R200, c[0x0][0x2d0], -R93.reuse ;  /* 0x0000b400c8547a23 */ /* 0x108fe6000001085d */
        /* <DEDUP_REMOVED lines=8> */
[--C-:B----4-:R-:W-:Y:S09]  /*cd90*/  FFMA.FTZ R84, R201, c[0x0][0x2d0], -R93.reuse ;  /* 0x0000b400c9547a23 */ /* 0x110ff2000001085d */
[----:B------:R4:W5:Y:S01]  /*cda0*/  MUFU.EX2 R105, R84 ;  /* 0x0000005400697308 */ /* 0x0009620000000800 */
[----:B-1----:R-:W-:Y:S09]  /*cdb0*/  FFMA.FTZ R80, R135, c[0x0][0x2d0], -R93 ;  /* 0x0000b40087507a23 */ /* 0x002ff2000001085d */
[----:B------:R1:W-:Y:S01]  /*cdc0*/  MUFU.EX2 R164, R80 ;  /* 0x0000005000a47308 */ /* 0x0003e20000000800 */
[----:B---3--:R-:W-:Y:S01]  /*cdd0*/  FFMA.FTZ R88, R232, c[0x0][0x2d0], -R92 ;  /* 0x0000b400e8587a23 */ /* 0x008fe2000001085c */
[----:B------:R-:W-:Y:S08]  /*cde0*/  MOV R232, R159 ;  /* 0x0000009f00e87202 */ /* 0x000ff00000000f00 */
[----:B------:R3:W-:Y:S01]  /*cdf0*/  MUFU.EX2 R109, R88 ;  /* 0x00000058006d7308 */ /* 0x0007e20000000800 */
[--C-:B----4-:R-:W-:Y:S01]  /*ce00*/  FFMA.FTZ R84, R207, c[0x0][0x2d0], -R71.reuse ;  /* 0x0000b400cf547a23 */ /* 0x110fe20000010847 */
[----:B------:R-:W-:Y:S08]  /*ce10*/  MOV R207, R147 ;  /* 0x0000009300cf7202 */ /* 0x000ff00000000f00 */
[----:B------:R4:W-:Y:S01]  /*ce20*/  MUFU.EX2 R201, R84 ;  /* 0x0000005400c97308 */ /* 0x0009e20000000800 */
[----:B-1----:R-:W1:Y:S08]  /*ce30*/  LDSM.16.MT88.4 R80, [R215+0x900] ;  /* 0x00090000d750783b */ /* 0x002e700000004200 */
[----:B---3--:R-:W-:Y:S01]  /*ce40*/  LDSM.16.MT88.4 R88, [R214+0x1100] ;  /* 0x00110000d658783b */ /* 0x008fe20000004200 */
[--C-:B----4-:R-:W-:Y:S04]  /*ce50*/  FFMA.FTZ R84, R96, c[0x0][0x2d0], -R94.reuse ;  /* 0x0000b40060547a23 */ /* 0x110fe8000001085e */
[----:B------:R3:W4:Y:S01]  /*ce60*/  MUFU.EX2 R104, R84 ;  /* 0x0000005400687308 */ /* 0x0007220000000800 */
[-C--:B-1----:R-:W-:Y:S08]  /*ce70*/  HMMA.16816.F32 R52, R72, R80.reuse, R52 ;  /* 0x000000504834723c */ /* 0x082ff00000001834 */
[C---:B------:R-:W-:Y:S01]  /*ce80*/  HMMA.16816.F32 R56, R76.reuse, R80, R56 ;  /* 0x000000504c38723c */ /* 0x040fe20000001838 */
[----:B---3--:R-:W1:Y:S06]  /*ce90*/  LDSM.16.MT88.4 R84, [R213+0x1100] ;  /* 0x00110000d554783b */ /* 0x008e6c0000004200 */
[----:B------:R-:W-:Y:S01]  /*cea0*/  FFMA.FTZ R80, R99, c[0x0][0x2d0], -R94 ;  /* 0x0000b40063507a23 */ /* 0x000fe2000001085e */
[-C--:B------:R-:W-:Y:S03]  /*ceb0*/  HMMA.16816.F32 R60, R76, R82.reuse, R60 ;  /* 0x000000524c3c723c */ /* 0x080fe6000000183c */
[----:B------:R3:W2:Y:S04]  /*cec0*/  MUFU.EX2 R198, R80 ;  /* 0x0000005000c67308 */ /* 0x0006a80000000800 */
[----:B------:R-:W-:Y:S01]  /*ced0*/  FFMA.FTZ R76, R208, c[0x0][0x2d0], -R71 ;  /* 0x0000b400d04c7a23 */ /* 0x000fe20000010847 */
[----:B------:R-:W-:Y:S01]  /*cee0*/  HMMA.16816.F32 R64, R72, R82, R64 ;  /* 0x000000524840723c */ /* 0x000fe20000001840 */
[----:B------:R-:W-:Y:S03]  /*cef0*/  MOV R208, R149 ;  /* 0x0000009500d07202 */ /* 0x000fe60000000f00 */
[----:B-----5:R-:W-:Y:S01]  /*cf00*/  F2FP.PACK_AB R78, R105, R106 ;  /* 0x0000006a694e723e */ /* 0x020fe200000000ff */
[----:B------:R5:W-:Y:S01]  /*cf10*/  MUFU.EX2 R111, R76 ;  /* 0x0000004c006f7308 */ /* 0x000be20000000800 */
[----:B----4-:R-:W-:Y:S01]  /*cf20*/  F2FP.PACK_AB R77, R200, R104 ;  /* 0x00000068c84d723e */ /* 0x010fe200000000ff */
[----:B------:R-:W-:Y:S01]  /*cf30*/  IMAD.MOV.U32 R149, RZ, RZ, R145 ;  /* 0x000000ffff957224 */ /* 0x000fe200078e0091 */
[----:B------:R-:W-:Y:S04]  /*cf40*/  F2FP.PACK_AB R72, R167, R208 ;  /* 0x000000d0a748723e */ /* 0x000fe800000000ff */
[----:B------:R-:W-:Y:S02]  /*cf50*/  F2FP.PACK_AB R73, R165, R166 ;  /* 0x000000a6a549723e */ /* 0x000fe400000000ff */
[----:B------:R-:W-:Y:S02]  /*cf60*/  F2FP.PACK_AB R74, R204, R205 ;  /* 0x000000cdcc4a723e */ /* 0x000fe400000000ff */
[----:B------:R-:W-:Y:S02]  /*cf70*/  F2FP.PACK_AB R75, R202, R203 ;  /* 0x000000cbca4b723e */ /* 0x000fe400000000ff */
[----:B------:R-:W-:Y:S01]  /*cf80*/  MOV R145, R140 ;  /* 0x0000008c00917202 */ /* 0x000fe20000000f00 */
[----:B---3--:R-:W3:Y:S01]  /*cf90*/  LDSM.16.MT88.4 R80, [R216+0x1100] ;  /* 0x00110000d850783b */ /* 0x008ee20000004200 */
[----:B--2---:R-:W-:Y:S01]  /*cfa0*/  F2FP.PACK_AB R79, R198, R199 ;  /* 0x000000c7c64f723e */ /* 0x004fe200000000ff */
[----:B------:R-:W-:Y:S02]  /*cfb0*/  IMAD.MOV.U32 R140, RZ, RZ, R134 ;  /* 0x000000ffff8c7224 */ /* 0x000fe400078e0086 */
[-C--:B-1----:R-:W-:Y:S01]  /*cfc0*/  HMMA.16816.F32 R4, R72, R84.reuse, R4 ;  /* 0x000000544804723c */ /* 0x082fe20000001804 */
[----:B-----5:R-:W-:Y:S02]  /*cfd0*/  FFMA.FTZ R76, R210, c[0x0][0x2d0], -R92 ;  /* 0x0000b400d24c7a23 */ /* 0x020fe4000001085c */
[----:B------:R-:W-:Y:S02]  /*cfe0*/  IMAD.MOV.U32 R210, RZ, RZ, R100 ;  /* 0x000000ffffd27224 */ /* 0x000fe400078e0064 */
[----:B------:R1:W-:Y:S02]  /*cff0*/  MUFU.EX2 R110, R76 ;  /* 0x0000004c006e7308 */ /* 0x0003e40000000800 */
[----:B-1----:R-:W-:Y:S07]  /*d000*/  F2FP.PACK_AB R76, R107, R164 ;  /* 0x000000a46b4c723e */ /* 0x002fee00000000ff */
[C---:B------:R-:W-:Y:S07]  /*d010*/  HMMA.16816.F32 R8, R76.reuse, R84, R8 ;  /* 0x000000544c08723c */ /* 0x040fee0000001808 */
[--C-:B------:R-:W-:Y:S01]  /*d020*/  FFMA.FTZ R84, R234, c[0x0][0x2d0], -R71.reuse ;  /* 0x0000b400ea547a23 */ /* 0x100fe20000010847 */
[-C--:B------:R-:W-:Y:S03]  /*d030*/  HMMA.16816.F32 R12, R76, R86.reuse, R12 ;  /* 0x000000564c0c723c */ /* 0x080fe6000000180c */
[----:B------:R1:W-:Y:S05]  /*d040*/  MUFU.EX2 R197, R84 ;  /* 0x0000005400c57308 */ /* 0x0003ea0000000800 */
[C---:B------:R-:W-:Y:S08]  /*d050*/  HMMA.16816.F32 R16, R72.reuse, R86, R16 ;  /* 0x000000564810723c */ /* 0x040ff00000001810 */
[-C--:B---3--:R-:W-:Y:S08]  /*d060*/  HMMA.16816.F32 R20, R72, R80.reuse, R20 ;  /* 0x000000504814723c */ /* 0x088ff00000001814 */
[C---:B------:R-:W-:Y:S01]  /*d070*/  HMMA.16816.F32 R24, R76.reuse, R80, R24 ;  /* 0x000000504c18723c */ /* 0x040fe20000001818 */
[----:B-1----:R-:W-:Y:S06]  /*d080*/  FFMA.FTZ R84, R235, c[0x0][0x2d0], -R71 ;  /* 0x0000b400eb547a23 */ /* 0x002fec0000010847 */
        /* <DEDUP_REMOVED lines=10> */
[----:B------:R1:W-:Y:S02]  /*d130*/  MUFU.EX2 R194, R84 ;  /* 0x0000005400c27308 */ /* 0x0003e40000000800 */
[----:B------:R-:W-:Y:S01]  /*d140*/  FFMA.FTZ R88, R173, c[0x0][0x2d0], -R94 ;  /* 0x0000b400ad587a23 */ /* 0x000fe2000001085e */
[-C--:B------:R-:W-:Y:S01]  /*d150*/  HMMA.16816.F32 R44, R76, R90.reuse, R44 ;  /* 0x0000005a4c2c723c */ /* 0x080fe2000000182c */
[----:B--2---:R-:W-:Y:S03]  /*d160*/  FFMA.FTZ R80, R211, c[0x0][0x2d0], -R93 ;  /* 0x0000b400d3507a23 */ /* 0x004fe6000001085d */
[----:B------:R-:W-:Y:S03]  /*d170*/  IMAD.MOV.U32 R211, RZ, RZ, R137 ;  /* 0x000000ffffd37224 */ /* 0x000fe600078e0089 */
[----:B------:R2:W-:Y:S01]  /*d180*/  MUFU.EX2 R119, R88 ;  /* 0x0000005800777308 */ /* 0x0005e20000000800 */
[C---:B------:R-:W-:Y:S09]  /*d190*/  HMMA.16816.F32 R48, R72.reuse, R90, R48 ;  /* 0x0000005a4830723c */ /* 0x040ff20000001830 */
[----:B------:R3:W-:Y:S03]  /*d1a0*/  MUFU.EX2 R193, R80 ;  /* 0x0000005000c17308 */ /* 0x0007e60000000800 */
[----:B-1----:R-:W-:Y:S01]  /*d1b0*/  FFMA.FTZ R84, R237, c[0x0][0x2d0], -R92 ;  /* 0x0000b400ed547a23 */ /* 0x002fe2000001085c */
[----:B------:R-:W-:Y:S01]  /*d1c0*/  MOV R237, R232 ;  /* 0x000000e800ed7202 */ /* 0x000fe20000000f00 */
[----:B------:R-:W-:Y:S05]  /*d1d0*/  IMAD.MOV.U32 R232, RZ, RZ, R112 ;  /* 0x000000ffffe87224 */ /* 0x000fea00078e0070 */
        /* <DEDUP_REMOVED lines=9> */
[----:B---3--:R-:W-:Y:S01]  /*d270*/  FFMA.FTZ R80, R233, c[0x0][0x2d0], -R93 ;  /* 0x0000b400e9507a23 */ /* 0x008fe2000001085d */
[----:B------:R-:W-:Y:S08]  /*d280*/  MOV R233, R139 ;  /* 0x0000008b00e97202 */ /* 0x000ff00000000f00 */
[----:B------:R3:W4:Y:S01]  /*d290*/  MUFU.EX2 R192, R80 ;  /* 0x0000005000c07308 */ /* 0x0007220000000800 */
[----:B--2---:R-:W-:Y:S01]  /*d2a0*/  LDSM.16.MT88.4 R88, [R214+0x1900] ;  /* 0x00190000d658783b */ /* 0x004fe20000004200 */
[-C--:B-1----:R-:W-:Y:S08]  /*d2b0*/  HMMA.16816.F32 R52, R72, R84.reuse, R52 ;  /* 0x000000544834723c */ /* 0x082ff00000001834 */
[C---:B------:R-:W-:Y:S01]  /*d2c0*/  HMMA.16816.F32 R56, R76.reuse, R84, R56 ;  /* 0x000000544c38723c */ /* 0x040fe20000001838 */
[--C-:B---3--:R-:W-:Y:S03]  /*d2d0*/  FFMA.FTZ R80, R238, c[0x0][0x2d0], -R71.reuse ;  /* 0x0000b400ee507a23 */ /* 0x108fe60000010847 */
[----:B------:R-:W-:Y:S01]  /*d2e0*/  IMAD.MOV.U32 R238, RZ, RZ, R140 ;  /* 0x000000ffffee7224 */ /* 0x000fe200078e008c */
[----:B------:R1:W-:Y:S02]  /*d2f0*/  MUFU.EX2 R190, R80 ;  /* 0x0000005000be7308 */ /* 0x0003e40000000800 */
[--C-:B------:R-:W-:Y:S01]  /*d300*/  FFMA.FTZ R84, R175, c[0x0][0x2d0], -R94.reuse ;  /* 0x0000b400af547a23 */ /* 0x100fe2000001085e */
[-C--:B------:R-:W-:Y:S07]  /*d310*/  HMMA.16816.F32 R60, R76, R86.reuse, R60 ;  /* 0x000000564c3c723c */ /* 0x080fee000000183c */
[--C-:B------:R-:W-:Y:S01]  /*d320*/  FFMA.FTZ R76, R239, c[0x0][0x2d0], -R71.reuse ;  /* 0x0000b400ef4c7a23 */ /* 0x100fe20000010847 */
[----:B------:R-:W-:Y:S01]  /*d330*/  HMMA.16816.F32 R64, R72, R86, R64 ;  /* 0x000000564840723c */ /* 0x000fe20000001840 */
[----:B------:R-:W2:Y:S03]  /*d340*/  MUFU.EX2 R188, R84 ;  /* 0x0000005400bc7308 */ /* 0x000ea60000000800 */
[----:B----4-:R-:W-:Y:S02]  /*d350*/  F2FP.PACK_AB R78, R192, R191 ;  /* 0x000000bfc04e723e */ /* 0x010fe400000000ff */
[----:B------:R-:W-:Y:S02]  /*d360*/  MOV R239, R142 ;  /* 0x0000008e00ef7202 */ /* 0x000fe40000000f00 */
        /* <DEDUP_REMOVED lines=9> */
[--C-:B---3--:R-:W-:Y:S07]  /*d400*/  FFMA.FTZ R76, R240, c[0x0][0x2d0], -R92.reuse ;  /* 0x0000b400f04c7a23 */ /* 0x108fee000001085c */
        /* <DEDUP_REMOVED lines=36> */
[----:B--2---:R-:W-:Y:S01]  /*d650*/  FFMA.FTZ R88, R102, c[0x0][0x2d0], -R92 ;  /* 0x0000b40066587a23 */ /* 0x004fe2000001085c */
[----:B------:R-:W-:Y:S08]  /*d660*/  MOV R102, R132 ;  /* 0x0000008400667202 */ /* 0x000ff00000000f00 */
        /* <DEDUP_REMOVED lines=25> */
[----:B---3--:R-:W-:Y:S01]  /*d800*/  FFMA.FTZ R76, R252, c[0x0][0x2d0], -R92 ;  /* 0x0000b400fc4c7a23 */ /* 0x008fe2000001085c */
[----:B----4-:R-:W-:Y:S03]  /*d810*/  F2FP.PACK_AB R168, R135, R173 ;  /* 0x000000ad87a8723e */ /* 0x010fe600000000ff */
[----:B------:R1:W3:Y:S02]  /*d820*/  MUFU.EX2 R134, R76 ;  /* 0x0000004c00867308 */ /* 0x0002e40000000800 */
[----:B-1----:R-:W-:Y:S02]  /*d830*/  F2FP.PACK_AB R76, R121, R116 ;  /* 0x00000074794c723e */ /* 0x002fe400000000ff */
[----:B---3--:R-:W-:Y:S05]  /*d840*/  F2FP.PACK_AB R169, R132, R134 ;  /* 0x0000008684a9723e */ /* 0x008fea00000000ff */
[C---:B------:R-:W-:Y:S07]  /*d850*/  HMMA.16816.F32 R8, R76.reuse, R84, R8 ;  /* 0x000000544c08723c */ /* 0x040fee0000001808 */
[--C-:B------:R-:W-:Y:S01]  /*d860*/  FFMA.FTZ R84, R101, c[0x0][0x2d0], -R71.reuse ;  /* 0x0000b40065547a23 */ /* 0x100fe20000010847 */
[-C--:B------:R-:W-:Y:S01]  /*d870*/  HMMA.16816.F32 R12, R76, R86.reuse, R12 ;  /* 0x000000564c0c723c */ /* 0x080fe2000000180c */
[----:B------:R-:W-:Y:S03]  /*d880*/  FFMA.FTZ R71, R155, c[0x0][0x2d0], -R71 ;  /* 0x0000b4009b477a23 */ /* 0x000fe60000010847 */
[----:B------:R-:W-:Y:S01]  /*d890*/  IMAD.MOV.U32 R155, RZ, RZ, R154 ;  /* 0x000000ffff9b7224 */ /* 0x000fe200078e009a */
[----:B------:R-:W-:Y:S01]  /*d8a0*/  MOV R154, R152 ;  /* 0x00000098009a7202 */ /* 0x000fe20000000f00 */
[----:B------:R-:W-:Y:S01]  /*d8b0*/  IMAD.MOV.U32 R152, RZ, RZ, R151 ;  /* 0x000000ffff987224 */ /* 0x000fe200078e0097 */
[----:B------:R-:W-:Y:S01]  /*d8c0*/  MOV R151, R150 ;  /* 0x0000009600977202 */ /* 0x000fe20000000f00 */
[C---:B------:R-:W-:Y:S01]  /*d8d0*/  HMMA.16816.F32 R16, R72.reuse, R86, R16 ;  /* 0x000000564810723c */ /* 0x040fe20000001810 */
[----:B------:R-:W-:Y:S02]  /*d8e0*/  IMAD.MOV.U32 R150, RZ, RZ, R131 ;  /* 0x000000ffff967224 */ /* 0x000fe400078e0083 */
[----:B------:R1:W-:Y:S01]  /*d8f0*/  MUFU.EX2 R131, R71 ;  /* 0x0000004700837308 */ /* 0x0003e20000000800 */
[----:B------:R-:W-:Y:S01]  /*d900*/  IMAD.MOV.U32 R101, RZ, RZ, R163 ;  /* 0x000000ffff657224 */ /* 0x000fe200078e00a3 */
[----:B------:R-:W-:Y:S01]  /*d910*/  MOV R159, R151 ;  /* 0x00000097009f7202 */ /* 0x000fe20000000f00 */
[----:B------:R-:W-:Y:S01]  /*d920*/  IMAD.MOV.U32 R235, RZ, RZ, R154 ;  /* 0x000000ffffeb7224 */ /* 0x000fe200078e009a */
[----:B------:R-:W-:Y:S01]  /*d930*/  MOV R154, R149 ;  /* 0x00000095009a7202 */ /* 0x000fe20000000f00 */
[-C--:B--2---:R-:W-:Y:S01]  /*d940*/  HMMA.16816.F32 R20, R72, R80.reuse, R20 ;  /* 0x000000504814723c */ /* 0x084fe20000001814 */
[----:B------:R-:W-:Y:S03]  /*d950*/  MOV R163, R133 ;  /* 0x0000008500a37202 */ /* 0x000fe60000000f00 */
[----:B------:R-:W-:Y:S01]  /*d960*/  MOV R234, R155 ;  /* 0x0000009b00ea7202 */ /* 0x000fe20000000f00 */
[----:B------:R-:W2:Y:S01]  /*d970*/  MUFU.EX2 R133, R84 ;  /* 0x0000005400857308 */ /* 0x000ea20000000800 */
[----:B------:R-:W-:Y:S02]  /*d980*/  MOV R155, R152 ;  /* 0x00000098009b7202 */ /* 0x000fe40000000f00 */
[----:B------:R-:W-:Y:S01]  /*d990*/  MOV R152, R148 ;  /* 0x0000009400987202 */ /* 0x000fe20000000f00 */
[C---:B------:R-:W-:Y:S03]  /*d9a0*/  HMMA.16816.F32 R24, R76.reuse, R80, R24 ;  /* 0x000000504c18723c */ /* 0x040fe60000001818 */
[----:B------:R-:W-:Y:S02]  /*d9b0*/  MOV R240, R152 ;  /* 0x0000009800f07202 */ /* 0x000fe40000000f00 */
[----:B------:R-:W-:Y:S03]  /*d9c0*/  MOV R152, R144 ;  /* 0x0000009000987202 */ /* 0x000fe60000000f00 */
[-C--:B------:R-:W-:Y:S01]  /*d9d0*/  HMMA.16816.F32 R28, R76, R82.reuse, R28 ;  /* 0x000000524c1c723c */ /* 0x080fe2000000181c */
[--C-:B-1----:R-:W-:Y:S03]  /*d9e0*/  FFMA.FTZ R71, R124, c[0x0][0x2d0], -R92.reuse ;  /* 0x0000b4007c477a23 */ /* 0x102fe6000001085c */
[----:B------:R-:W-:Y:S01]  /*d9f0*/  FFMA.FTZ R92, R103, c[0x0][0x2d0], -R92 ;  /* 0x0000b400675c7a23 */ /* 0x000fe2000001085c */
[----:B------:R-:W3:Y:S01]  /*da00*/  LDL.LU R124, [R1+0xc] ;  /* 0x00000c00017c7983 */ /* 0x000ee20000300800 */
[----:B------:R1:W-:Y:S02]  /*da10*/  MUFU.EX2 R99, R71 ;  /* 0x0000004700637308 */ /* 0x0003e40000000800 */
[C---:B------:R-:W-:Y:S01]  /*da20*/  HMMA.16816.F32 R32, R72.reuse, R82, R32 ;  /* 0x000000524820723c */ /* 0x040fe20000001820 */
[----:B------:R-:W4:Y:S03]  /*da30*/  LDL.LU R83, [R1+0x10] ;  /* 0x0000100001537983 */ /* 0x000f260000300800 */
[----:B--2---:R-:W-:Y:S01]  /*da40*/  F2FP.PACK_AB R170, R131, R133 ;  /* 0x0000008583aa723e */ /* 0x004fe200000000ff */
[----:B------:R-:W2:Y:S03]  /*da50*/  LDSM.16.MT88.4 R84, [R215+0x2100] ;  /* 0x00210000d754783b */ /* 0x000ea60000004200 */
[-C--:B------:R-:W-:Y:S01]  /*da60*/  HMMA.16816.F32 R36, R72, R88.reuse, R36 ;  /* 0x000000584824723c */ /* 0x080fe20000001824 */
[----:B------:R-:W5:Y:S07]  /*da70*/  MUFU.EX2 R98, R92 ;  /* 0x0000005c00627308 */ /* 0x000f6e0000000800 */
[C---:B------:R-:W-:Y:S01]  /*da80*/  HMMA.16816.F32 R40, R76.reuse, R88, R40 ;  /* 0x000000584c28723c */ /* 0x040fe20000001828 */
[--C-:B-1----:R-:W-:Y:S07]  /*da90*/  FFMA.FTZ R71, R102, c[0x0][0x2d0], -R93.reuse ;  /* 0x0000b40066477a23 */ /* 0x102fee000001085d */
[-C--:B------:R-:W-:Y:S01]  /*daa0*/  HMMA.16816.F32 R44, R76, R90.reuse, R44 ;  /* 0x0000005a4c2c723c */ /* 0x080fe2000000182c */
[----:B------:R1:W-:Y:S07]  /*dab0*/  MUFU.EX2 R97, R71 ;  /* 0x0000004700617308 */ /* 0x0003ee0000000800 */
[C---:B------:R-:W-:Y:S01]  /*dac0*/  HMMA.16816.F32 R48, R72.reuse, R90, R48 ;  /* 0x0000005a4830723c */ /* 0x040fe20000001830 */
[----:B-----5:R-:W-:Y:S07]  /*dad0*/  F2FP.PACK_AB R171, R98, R99 ;  /* 0x0000006362ab723e */ /* 0x020fee00000000ff */
[-C--:B--2---:R-:W-:Y:S01]  /*dae0*/  HMMA.16816.F32 R52, R72, R84.reuse, R52 ;  /* 0x000000544834723c */ /* 0x084fe20000001834 */
[--C-:B-1----:R-:W-:Y:S02]  /*daf0*/  FFMA.FTZ R71, R101, c[0x0][0x2d0], -R93.reuse ;  /* 0x0000b40065477a23 */ /* 0x102fe4000001085d */
[----:B------:R-:W-:Y:S05]  /*db00*/  LDSM.16.MT88.4 R100, [R216+0x2900] ;  /* 0x00290000d864783b */ /* 0x000fea0000004200 */
[C---:B------:R-:W-:Y:S01]  /*db10*/  HMMA.16816.F32 R56, R76.reuse, R84, R56 ;  /* 0x000000544c38723c */ /* 0x040fe20000001838 */
[----:B------:R1:W-:Y:S07]  /*db20*/  MUFU.EX2 R92, R71 ;  /* 0x00000047005c7308 */ /* 0x0003ee0000000800 */
[-C--:B------:R-:W-:Y:S08]  /*db30*/  HMMA.16816.F32 R60, R76, R86.reuse, R60 ;  /* 0x000000564c3c723c */ /* 0x080ff0000000183c */
[----:B------:R-:W-:Y:S01]  /*db40*/  HMMA.16816.F32 R64, R72, R86, R64 ;  /* 0x000000564840723c */ /* 0x000fe20000001840 */
[--C-:B-1----:R-:W-:Y:S03]  /*db50*/  FFMA.FTZ R71, R163, c[0x0][0x2d0], -R93.reuse ;  /* 0x0000b400a3477a23 */ /* 0x102fe6000001085d */
[----:B------:R-:W-:Y:S01]  /*db60*/  IMAD.MOV.U32 R163, RZ, RZ, R150 ;  /* 0x000000ffffa37224 */ /* 0x000fe200078e0096 */
[----:B------:R1:W-:Y:S01]  /*db70*/  MUFU.EX2 R82, R71 ;  /* 0x0000004700527308 */ /* 0x0003e20000000800 */
[----:B------:R-:W-:Y:S01]  /*db80*/  FFMA.FTZ R93, R183, c[0x0][0x2d0], -R93 ;  /* 0x0000b400b75d7a23 */ /* 0x000fe2000001085d */
[----:B------:R-:W2:Y:S01]  /*db90*/  LDSM.16.MT88.4 R148, [R213+0x2900] ;  /* 0x00290000d594783b */ /* 0x000ea20000004200 */
[----:B------:R-:W-:Y:S04]  /*dba0*/  FFMA.FTZ R69, R69, R125, R163 ;  /* 0x0000007d45457223 */ /* 0x000fe800000100a3 */
[----:B------:R-:W-:Y:S01]  /*dbb0*/  IMAD.MOV.U32 R163, RZ, RZ, R154 ;  /* 0x000000ffffa37224 */ /* 0x000fe200078e009a */
[----:B------:R-:W-:Y:S02]  /*dbc0*/  MOV R154, R145 ;  /* 0x00000091009a7202 */ /* 0x000fe40000000f00 */
[----:B------:R-:W5:Y:S01]  /*dbd0*/  MUFU.EX2 R93, R93 ;  /* 0x0000005d005d7308 */ /* 0x000f620000000800 */
[--C-:B-1----:R-:W-:Y:S09]  /*dbe0*/  FFMA.FTZ R71, R178, c[0x0][0x2d0], -R94.reuse ;  /* 0x0000b400b2477a23 */ /* 0x102ff2000001085e */
[----:B------:R1:W-:Y:S01]  /*dbf0*/  MUFU.EX2 R80, R71 ;  /* 0x0000004700507308 */ /* 0x0003e20000000800 */
[----:B-----5:R-:W-:Y:S01]  /*dc00*/  F2FP.PACK_AB R126, R93, R82 ;  /* 0x000000525d7e723e */ /* 0x020fe200000000ff */
[--C-:B-1----:R-:W-:Y:S08]  /*dc10*/  FFMA.FTZ R71, R179, c[0x0][0x2d0], -R94.reuse ;  /* 0x0000b400b3477a23 */ /* 0x102ff0000001085e */
[----:B------:R1:W5:Y:S02]  /*dc20*/  MUFU.EX2 R81, R71 ;  /* 0x0000004700517308 */ /* 0x0003640000000800 */
[--C-:B-1----:R-:W-:Y:S01]  /*dc30*/  FFMA.FTZ R71, R180, c[0x0][0x2d0], -R94.reuse ;  /* 0x0000b400b4477a23 */ /* 0x102fe2000001085e */
[----:B-----5:R-:W-:Y:S01]  /*dc40*/  F2FP.PACK_AB R125, R81, R80 ;  /* 0x00000050517d723e */ /* 0x020fe200000000ff */
[----:B------:R-:W-:Y:S02]  /*dc50*/  FFMA.FTZ R94, R70, c[0x0][0x2d0], -R94 ;  /* 0x0000b400465e7a23 */ /* 0x000fe4000001085e */
[----:B------:R-:W5:Y:S04]  /*dc60*/  LDL.LU R70, [R1+0x14] ;  /* 0x0000140001467983 */ /* 0x000f680000300800 */
[----:B------:R-:W-:Y:S10]  /*dc70*/  MUFU.EX2 R71, R71 ;  /* 0x0000004700477308 */ /* 0x000ff40000000800 */
[----:B------:R-:W1:Y:S02]  /*dc80*/  MUFU.EX2 R94, R94 ;  /* 0x0000005e005e7308 */ /* 0x000e640000000800 */
[----:B-1----:R-:W-:Y:S01]  /*dc90*/  F2FP.PACK_AB R127, R94, R71 ;  /* 0x000000475e7f723e */ /* 0x002fe200000000ff */
[----:B---3--:R-:W-:Y:S01]  /*dca0*/  FFMA.FTZ R68, R68, R124, R159 ;  /* 0x0000007c44447223 */ /* 0x008fe2000001009f */
[----:B------:R-:W-:Y:S02]  /*dcb0*/  F2FP.PACK_AB R124, R92, R97 ;  /* 0x000000615c7c723e */ /* 0x000fe400000000ff */
[----:B------:R-:W-:Y:S01]  /*dcc0*/  MOV R159, R138 ;  /* 0x0000008a009f7202 */ /* 0x000fe20000000f00 */
[----:B----4-:R-:W-:Y:S01]  /*dcd0*/  FFMA.FTZ R2, R2, R83, R155 ;  /* 0x0000005302027223 */ /* 0x010fe2000001009b */
[-C--:B--2---:R-:W-:Y:S01]  /*dce0*/  HMMA.16816.F32 R136, R168, R148.reuse, R4 ;  /* 0x00000094a888723c */ /* 0x084fe20000001804 */
[----:B------:R-:W-:Y:S02]  /*dcf0*/  IMAD.MOV.U32 R155, RZ, RZ, R146 ;  /* 0x000000ffff9b7224 */ /* 0x000fe400078e0092 */
[----:B------:R-:W-:Y:S04]  /*dd00*/  FADD.FTZ R2, R240, R2 ;  /* 0x00000002f0027221 */ /* 0x000fe80000010000 */
[----:B------:R-:W-:Y:S01]  /*dd10*/  FADD.FTZ R4, R235, R69 ;  /* 0x00000045eb047221 */ /* 0x000fe20000010000 */
[----:B------:R-:W-:Y:S01]  /*dd20*/  MOV R235, R114 ;  /* 0x0000007200eb7202 */ /* 0x000fe20000000f00 */
[----:B------:R-:W-:Y:S01]  /*dd30*/  FADD.FTZ R6, R234, R68 ;  /* 0x00000044ea067221 */ /* 0x000fe20000010000 */
[C---:B------:R-:W-:Y:S02]  /*dd40*/  HMMA.16816.F32 R140, R124.reuse, R148, R8 ;  /* 0x000000947c8c723c */ /* 0x040fe40000001808 */
[----:B------:R-:W-:Y:S01]  /*dd50*/  FADD.FTZ R4, R207, R4 ;  /* 0x00000004cf047221 */ /* 0x000fe20000010000 */
[----:B------:R-:W-:Y:S01]  /*dd60*/  MOV R234, R113 ;  /* 0x0000007100ea7202 */ /* 0x000fe20000000f00 */
[----:B------:R-:W-:Y:S01]  /*dd70*/  FADD.FTZ R6, R155, R6 ;  /* 0x000000069b067221 */ /* 0x000fe20000010000 */
[----:B------:R-:W1:Y:S01]  /*dd80*/  LDSM.16.MT88.4 R112, [R214+0x2900] ;  /* 0x00290000d670783b */ /* 0x000e620000004200 */
[----:B------:R-:W-:Y:S01]  /*dd90*/  FADD.FTZ R5, R154, R2 ;  /* 0x000000029a057221 */ /* 0x000fe20000010000 */
[----:B------:R-:W-:Y:S01]  /*dda0*/  MOV R207, R153 ;  /* 0x0000009900cf7202 */ /* 0x000fe20000000f00 */
[----:B------:R-:W-:Y:S01]  /*ddb0*/  FADD.FTZ R4, R239, R4 ;  /* 0x00000004ef047221 */ /* 0x000fe20000010000 */
[-C--:B------:R-:W-:Y:S03]  /*ddc0*/  HMMA.16816.F32 R144, R124, R150.reuse, R12 ;  /* 0x000000967c90723c */ /* 0x080fe6000000180c */
[----:B------:R-:W-:Y:S02]  /*ddd0*/  FADD.FTZ R2, R238, R6 ;  /* 0x00000006ee027221 */ /* 0x000fe40000010000 */
[----:B------:R-:W-:Y:S03]  /*dde0*/  FADD.FTZ R6, R158, R4 ;  /* 0x000000049e067221 */ /* 0x000fe60000010000 */
[C---:B------:R-:W-:Y:S01]  /*ddf0*/  HMMA.16816.F32 R148, R168.reuse, R150, R16 ;  /* 0x00000096a894723c */ /* 0x040fe20000001810 */
[----:B-----5:R-:W-:Y:S03]  /*de00*/  FFMA.FTZ R8, R0, R70, R152 ;  /* 0x0000004600087223 */ /* 0x020fe60000010098 */
        /* <DEDUP_REMOVED lines=80> */
[----:B------:R-:W-:Y:S01]  /*e310*/  FADD.FTZ R2, R134, R8 ;  /* 0x0000000886027221 */ /* 0x000fe20000010000 */
[----:B------:R-:W-:Y:S01]  /*e320*/  MOV R134, R3 ;  /* 0x0000000300867202 */ /* 0x000fe20000000f00 */
[----:B------:R-:W-:Y:S02]  /*e330*/  FADD.FTZ R4, R95, R4 ;  /* 0x000000045f047221 */ /* 0x000fe40000010000 */
[----:B------:R-:W-:Y:S02]  /*e340*/  FADD.FTZ R0, R97, R9 ;  /* 0x0000000961007221 */ /* 0x000fe40000010000 */
[----:B------:R-:W-:Y:S03]  /*e350*/  FADD.FTZ R5, R135, R5 ;  /* 0x0000000587057221 */ /* 0x000fe60000010000 */
[----:B------:R-:W-:Y:S01]  /*e360*/  FADD.FTZ R8, R132, R2 ;  /* 0x0000000284087221 */ /* 0x000fe20000010000 */
[----:B------:R-:W-:Y:S01]  /*e370*/  MOV R132, R129 ;  /* 0x0000008100847202 */ /* 0x000fe20000000f00 */
        /* <DEDUP_REMOVED lines=18> */
.L_x_996:
        /* <DEDUP_REMOVED lines=23> */
.L_x_1015:
[----:B------:R-:W-:Y:S02]  /*e610*/  ULDC UR11, c[0x0][0x32c] ;  /* 0x0000cb00000b7ab9 */ /* 0x000fe40000000800 */
[----:B------:R-:W-:Y:S02]  /*e620*/  UISETP.NE.AND UP2, UPT, UR11, 0x1, UPT ;  /* 0x000000010b00788c */ /* 0x000fe4000bf45270 */
[----:B------:R-:W-:Y:S02]  /*e630*/  ULDC.64 UR14, c[0x0][0x330] ;  /* 0x0000cc00000e7ab9 */ /* 0x000fe40000000a00 */
[----:B------:R-:W-:-:S07]  /*e640*/  UIMAD.WIDE.U32 UR16, UR6, UR14, URZ ;  /* 0x0000000e061072a5 */ /* 0x000fce000f8e003f */
[----:B------:R-:W-:Y:S02]  /*e650*/  @UP2 UMOV UR11, UR17 ;  /* 0x00000011000b2c82 */ /* 0x000fe40008000000 */
[----:B------:R-:W-:-:S03]  /*e660*/  @UP2 USHF.R.U32.HI UR6, URZ, UR15, UR11 ;  /* 0x0000000f3f062299 */ /* 0x000fc6000801160b */
.L_x_1016:
[----:B------:R-:W-:Y:S02]  /*e670*/  ULDC UR11, c[0x0][0x32c] ;  /* 0x0000cb00000b7ab9 */ /* 0x000fe40000000800 */
[----:B------:R-:W-:-:S04]  /*e680*/  UIMAD UR11, UR6, UR11, URZ ;  /* 0x0000000b060b72a4 */ /* 0x000fc8000f8e023f */
[----:B------:R-:W-:-:S04]  /*e690*/  UISETP.LT.AND UP2, UPT, UR5, UR11, UPT ;  /* 0x0000000b0500728c */ /* 0x000fc8000bf41270 */
[----:B------:R-:W-:-:S04]  /*e6a0*/  USEL UR5, UR5, UR11, !UP2 ;  /* 0x0000000b05057287 */ /* 0x000fc8000d000000 */
.L_x_1014:
        /* <DEDUP_REMOVED lines=16> */
.L_x_1018:
[----:B------:R-:W-:Y:S04]  /*e7b0*/  DEPBAR.LE SB0, 0x0 ;  /* 0x000080000000791a */ /* 0x000fe80000000000 */
[----:B------:R-:W-:Y:S01]  /*e7c0*/  BAR.SYNC.DEFER_BLOCKING 0x0 ;  /* 0x0000000000007b1d */ /* 0x000fe20000010000 */
[C---:B------:R-:W-:Y:S02]  /*e7d0*/  ISETP.LT.AND P2, PT, R230.reuse, UR4, PT ;  /* 0x00000004e6007c0c */ /* 0x040fe4000bf41270 */
[C---:B------:R-:W-:Y:S02]  /*e7e0*/  ISETP.GT.AND P4, PT, R230.reuse, UR4, PT ;  /* 0x00000004e6007c0c */ /* 0x040fe4000bf84270 */
[C---:B------:R-:W-:Y:S09]  /*e7f0*/  IADD3 R229, R230.reuse, -0x1, RZ ;  /* 0xffffffffe6e57810 */ /* 0x040ff20007ffe0ff */
[----:B------:R-:W-:Y:S01]  /*e800*/  @!P2 SHF.R.S32.HI R2, RZ, 0x1f, R230 ;  /* 0x0000001fff02a819 */ /* 0x000fe200000114e6 */
[----:B------:R-:W-:Y:S04]  /*e810*/  @!P2 IMAD.WIDE.U32 R128, R230, c[0x0][0x208], RZ ;  /* 0x00008200e680aa25 */ /* 0x000fe800078e00ff */
[----:B------:R-:W-:Y:S04]  /*e820*/  @!P2 IMAD R2, R2, c[0x0][0x208], RZ ;  /* 0x000082000202aa24 */ /* 0x000fe800078e02ff */
[----:B------:R-:W-:Y:S01]  /*e830*/  @!P2 IMAD R2, R230, c[0x0][0x20c], R2 ;  /* 0x00008300e602aa24 */ /* 0x000fe200078e0202 */
[----:B------:R-:W2:Y:S04]  /*e840*/  LDL.64 R202, [R1+0x38] ;  /* 0x0000380001ca7983 */ /* 0x000ea80000100a00 */
[----:B------:R-:W-:Y:S02]  /*e850*/  @!P2 IADD3 R129, R129, R2, RZ ;  /* 0x000000028181a210 */ /* 0x000fe40007ffe0ff */
[----:B------:R-:W3:Y:S06]  /*e860*/  LDL.64 R200, [R1+0x40] ;  /* 0x0000400001c87983 */ /* 0x000eec0000100a00 */
[----:B------:R-:W-:Y:S08]  /*e870*/  LDSM.16.M88.4 R96, [R219+0x6100] ;  /* 0x00610000db60783b */ /* 0x000ff00000000200 */
[----:B------:R-:W1:Y:S08]  /*e880*/  LDSM.16.M88.4 R16, [R212+0x3100] ;  /* 0x00310000d410783b */ /* 0x000e700000000200 */
[----:B------:R-:W4:Y:S08]  /*e890*/  LDSM.16.M88.4 R92, [R219+0x8100] ;  /* 0x00810000db5c783b */ /* 0x000f300000000200 */
[----:B------:R-:W5:Y:S08]  /*e8a0*/  LDSM.16.M88.4 R32, [R212+0x3900] ;  /* 0x00390000d420783b */ /* 0x000f700000000200 */
[----:B------:R-:W3:Y:S06]  /*e8b0*/  LDL.64 R232, [R1+0x30] ;  /* 0x0000300001e87983 */ /* 0x000eec0000100a00 */
[----:B------:R-:W5:Y:S08]  /*e8c0*/  LDSM.16.M88.4 R48, [R212+0x4100] ;  /* 0x00410000d430783b */ /* 0x000f700000000200 */
[----:B------:R-:W5:Y:S01]  /*e8d0*/  LDSM.16.M88.4 R64, [R212+0x4900] ;  /* 0x00490000d440783b */ /* 0x000f620000000200 */
        /* <DEDUP_REMOVED lines=8> */
[-C--:B-----5:R-:W-:Y:S07]  /*e960*/  HMMA.16816.F32 R20, R96, R32.reuse, RZ ;  /* 0x000000206014723c */ /* 0x0a0fee00000018ff */
[----:B------:R-:W5:Y:S01]  /*e970*/  LDSM.16.M88.4 R184, [R222+0x8100] ;  /* 0x00810000deb8783b */ /* 0x000f620000000200 */
        /* <DEDUP_REMOVED lines=26> */
[C---:B-----5:R-:W-:Y:S08]  /*eb20*/  HMMA.16816.F32 R8, R184.reuse, R180, R8 ;  /* 0x000000b4b808723c */ /* 0x060ff00000001808 */
        /* <DEDUP_REMOVED lines=42> */
[----:B------:R4:W-:Y:S07]  /*edd0*/  @!P2 LDGSTS.E.BYPASS.LTC128B.128 [R231+0x2900], [R192.64], !P3 ;  /* 0x02900000c0e7afae */ /* 0x0009ee000d901d6c */
        /* <DEDUP_REMOVED lines=60> */
[----:B-----5:R-:W-:Y:S04]  /*f1a0*/  FMNMX.FTZ R128, R8, R134, !PT ;  /* 0x0000008608807209 */ /* 0x020fe80007810000 */
        /* <DEDUP_REMOVED lines=181> */
[----:B-----5:R-:W-:Y:S01]  /*fd00*/  @P4 MOV R7, R235 ;  /* 0x000000eb00074202 */ /* 0x020fe20000000f00 */
        /* <DEDUP_REMOVED lines=73> */
[----:B-----5:R-:W-:Y:S01]  /*101a0*/  @P4 SHF.L.U64.HI R12, R249, 0x5, R250 ;  /* 0x00000005f90c4819 */ /* 0x020fe200000102fa */
        /* <DEDUP_REMOVED lines=19> */
[----:B-----5:R-:W-:Y:S01]  /*102e0*/  @P4 IADD3 R8, P1, R10, R13, RZ ;  /* 0x0000000d0a084210 */ /* 0x020fe20007f3e0ff */
[C---:B------:R-:W-:Y:S02]  /*102f0*/  FMUL.FTZ R122, R0.reuse, R122 ;  /* 0x0000007a007a7220 */ /* 0x040fe40000410000 */
[----:B------:R-:W-:Y:S01]  /*10300*/  FMUL.FTZ R123, R0, R123 ;  /* 0x0000007b007b7220 */ /* 0x000fe20000410000 */
[----:B------:R-:W-:Y:S01]  /*10310*/  @P4 IADD3 R6, P0, R8, R13, RZ ;  /* 0x0000000d08064210 */ /* 0x000fe20007f1e0ff */
[C---:B------:R-:W-:Y:S01]  /*10320*/  FMUL.FTZ R126, R0.reuse, R126 ;  /* 0x0000007e007e7220 */ /* 0x040fe20000410000 */
[----:B------:R5:W5:Y:S01]  /*10330*/  MUFU.EX2 R184, R15 ;  /* 0x0000000f00b87308 */ /* 0x000b620000000800 */
[C---:B------:R-:W-:Y:S02]  /*10340*/  FMUL.FTZ R127, R0.reuse, R127 ;  /* 0x0000007f007f7220 */ /* 0x040fe40000410000 */
        /* <DEDUP_REMOVED lines=9> */
[-C--:B------:R-:W-:Y:S01]  /*103e0*/  @P4 IADD3 R4, P1, R6, R13.reuse, RZ ;  /* 0x0000000d06044210 */ /* 0x080fe20007f3e0ff */
[--C-:B------:R-:W-:Y:S01]  /*103f0*/  FFMA.FTZ R80, R80, c[0x0][0x2d0], -R180.reuse ;  /* 0x0000b40050507a23 */ /* 0x100fe200000108b4 */
[-C--:B------:R-:W-:Y:S01]  /*10400*/  @P4 IADD3.X R7, R9, R12.reuse, RZ, P0, !PT ;  /* 0x0000000c09074210 */ /* 0x080fe200007fe4ff */
[----:B------:R4:W-:Y:S01]  /*10410*/  @P4 LDGSTS.E.BYPASS.LTC128B.128 [R231+0x4100], [R8.64], !P3 ;  /* 0x0410000008e74fae */ /* 0x0009e2000d901d6c */
[----:B------:R-:W-:Y:S01]  /*10420*/  @P4 IADD3 R10, P0, R4, R13, RZ ;  /* 0x0000000d040a4210 */ /* 0x000fe20007f1e0ff */
[----:B------:R4:W-:Y:S01]  /*10430*/  MUFU.EX2 R206, R28 ;  /* 0x0000001c00ce7308 */ /* 0x0009e20000000800 */
[-C--:B------:R-:W-:Y:S01]  /*10440*/  @P4 IADD3.X R5, R7, R12.reuse, RZ, P1, !PT ;  /* 0x0000000c07054210 */ /* 0x080fe20000ffe4ff */
[----:B------:R-:W-:Y:S02]  /*10450*/  FMUL.FTZ R13, R131, R145 ;  /* 0x00000091830d7220 */ /* 0x000fe40000410000 */
[----:B-----5:R-:W-:Y:S01]  /*10460*/  FMUL.FTZ R15, R0, R147 ;  /* 0x00000093000f7220 */ /* 0x020fe20000410000 */
[----:B------:R-:W-:Y:S01]  /*10470*/  @P4 IADD3.X R11, R5, R12, RZ, P0, !PT ;  /* 0x0000000c050b4210 */ /* 0x000fe200007fe4ff */
[----:B------:R5:W-:Y:S01]  /*10480*/  @P4 LDGSTS.E.BYPASS.LTC128B.128 [R231+0x4900], [R6.64], !P3 ;  /* 0x0490000006e74fae */ /* 0x000be2000d901d6c */
[----:B------:R-:W-:Y:S01]  /*10490*/  FMUL.FTZ R12, R131, R144 ;  /* 0x00000090830c7220 */ /* 0x000fe20000410000 */
[----:B------:R-:W-:Y:S01]  /*104a0*/  ISETP.GT.AND P0, PT, R230, UR5, PT ;  /* 0x00000005e6007c0c */ /* 0x000fe2000bf04270 */
[----:B------:R-:W-:Y:S01]  /*104b0*/  FFMA.FTZ R81, R81, c[0x0][0x2d0], -R180 ;  /* 0x0000b40051517a23 */ /* 0x000fe200000108b4 */
[----:B------:R5:W-:Y:S01]  /*104c0*/  MUFU.EX2 R211, R34 ;  /* 0x0000002200d37308 */ /* 0x000be20000000800 */
[--C-:B------:R-:W-:Y:S01]  /*104d0*/  FFMA.FTZ R70, R70, c[0x0][0x2d0], -R181.reuse ;  /* 0x0000b40046467a23 */ /* 0x100fe200000108b5 */
[----:B------:R-:W-:Y:S01]  /*104e0*/  MOV R230, R229 ;  /* 0x000000e500e67202 */ /* 0x000fe20000000f00 */
[----:B-1----:R-:W-:Y:S01]  /*104f0*/  FMUL.FTZ R22, R132, R154 ;  /* 0x0000009a84167220 */ /* 0x002fe20000410000 */
[----:B------:R1:W-:Y:S01]  /*10500*/  @P4 LDGSTS.E.BYPASS.LTC128B.128 [R231+0x5100], [R4.64], !P3 ;  /* 0x0510000004e74fae */ /* 0x0003e2000d901d6c */
[--C-:B------:R-:W-:Y:S02]  /*10510*/  FFMA.FTZ R71, R71, c[0x0][0x2d0], -R181.reuse ;  /* 0x0000b40047477a23 */ /* 0x100fe400000108b5 */
[--C-:B------:R-:W-:Y:S02]  /*10520*/  FFMA.FTZ R82, R82, c[0x0][0x2d0], -R181.reuse ;  /* 0x0000b40052527a23 */ /* 0x100fe400000108b5 */
[----:B------:R-:W-:Y:S01]  /*10530*/  FFMA.FTZ R83, R83, c[0x0][0x2d0], -R181 ;  /* 0x0000b40053537a23 */ /* 0x000fe200000108b5 */
[----:B------:R1:W-:Y:S01]  /*10540*/  MUFU.EX2 R233, R33 ;  /* 0x0000002100e97308 */ /* 0x0003e20000000800 */
[--C-:B------:R-:W-:Y:S01]  /*10550*/  FFMA.FTZ R72, R72, c[0x0][0x2d0], -R135.reuse ;  /* 0x0000b40048487a23 */ /* 0x100fe20000010887 */
[----:B------:R1:W-:Y:S01]  /*10560*/  @P4 LDGSTS.E.BYPASS.LTC128B.128 [R231+0x5900], [R10.64], !P3 ;  /* 0x059000000ae74fae */ /* 0x0003e2000d901d6c */
[--C-:B------:R-:W-:Y:S02]  /*10570*/  FFMA.FTZ R73, R73, c[0x0][0x2d0], -R135.reuse ;  /* 0x0000b40049497a23 */ /* 0x100fe40000010887 */
[C---:B----4-:R-:W-:Y:S01]  /*10580*/  FMUL.FTZ R8, R131.reuse, R140 ;  /* 0x0000008c83087220 */ /* 0x050fe20000410000 */
[----:B------:R-:W-:Y:S01]  /*10590*/  F2FP.PACK_AB R140, R238, R237 ;  /* 0x000000edee8c723e */ /* 0x000fe200000000ff */
[----:B------:R-:W-:Y:S01]  /*105a0*/  FMUL.FTZ R9, R131, R141 ;  /* 0x0000008d83097220 */ /* 0x000fe20000410000 */
[----:B------:R-:W-:Y:S01]  /*105b0*/  F2FP.PACK_AB R141, R186, R183 ;  /* 0x000000b7ba8d723e */ /* 0x000fe200000000ff */
[--C-:B------:R-:W-:Y:S01]  /*105c0*/  FFMA.FTZ R28, R27, c[0x0][0x2d0], -R2.reuse ;  /* 0x0000b4001b1c7a23 */ /* 0x100fe20000010802 */
[----:B------:R-:W4:Y:S01]  /*105d0*/  LDSM.16.MT88.4 R172, [R213+0x100] ;  /* 0x00010000d5ac783b */ /* 0x000f220000004200 */
[----:B------:R1:W1:Y:S01]  /*105e0*/  MUFU.EX2 R232, R35 ;  /* 0x0000002300e87308 */ /* 0x0002620000000800 */
[----:B------:R-:W-:Y:S02]  /*105f0*/  FMUL.FTZ R27, R0, R163 ;  /* 0x000000a3001b7220 */ /* 0x000fe40000410000 */
[----:B-----5:R-:W-:Y:S01]  /*10600*/  FMUL.FTZ R6, R132, R138 ;  /* 0x0000008a84067220 */ /* 0x020fe20000410000 */
[----:B------:R-:W-:Y:S01]  /*10610*/  F2FP.PACK_AB R138, R248, R246 ;  /* 0x000000f6f88a723e */ /* 0x000fe200000000ff */
[----:B------:R-:W-:Y:S01]  /*10620*/  FMUL.FTZ R7, R132, R139 ;  /* 0x0000008b84077220 */ /* 0x000fe20000410000 */
[----:B------:R-:W-:Y:S01]  /*10630*/  F2FP.PACK_AB R139, R244, R245 ;  /* 0x000000f5f48b723e */ /* 0x000fe200000000ff */
[----:B------:R-:W5:Y:S01]  /*10640*/  LDSM.16.MT88.4 R176, [R216+0x100] ;  /* 0x00010000d8b0783b */ /* 0x000f620000004200 */
[C---:B------:R-:W-:Y:S02]  /*10650*/  FMUL.FTZ R34, R0.reuse, R158 ;  /* 0x0000009e00227220 */ /* 0x040fe40000410000 */
[----:B-1----:R-:W-:Y:S01]  /*10660*/  FMUL.FTZ R4, R133, R136 ;  /* 0x0000008885047220 */ /* 0x002fe20000410000 */
[----:B------:R-:W-:Y:S01]  /*10670*/  F2FP.PACK_AB R136, R247, R241 ;  /* 0x000000f1f788723e */ /* 0x000fe200000000ff */
[----:B------:R-:W-:Y:S01]  /*10680*/  FMUL.FTZ R5, R133, R137 ;  /* 0x0000008985057220 */ /* 0x000fe20000410000 */
[----:B------:R-:W-:Y:S01]  /*10690*/  F2FP.PACK_AB R137, R243, R240 ;  /* 0x000000f0f389723e */ /* 0x000fe200000000ff */
[----:B------:R-:W-:Y:S01]  /*106a0*/  MUFU.EX2 R196, R44 ;  /* 0x0000002c00c47308 */ /* 0x000fe20000000800 */
[----:B------:R-:W1:Y:S01]  /*106b0*/  LDSM.16.MT88.4 R144, [R214+0x100] ;  /* 0x00010000d690783b */ /* 0x000e620000004200 */
[----:B------:R-:W-:Y:S02]  /*106c0*/  FMUL.FTZ R33, R131, R157 ;  /* 0x0000009d83217220 */ /* 0x000fe40000410000 */
[----:B------:R-:W-:Y:S01]  /*106d0*/  FMUL.FTZ R10, R0, R142 ;  /* 0x0000008e000a7220 */ /* 0x000fe20000410000 */
[----:B------:R-:W-:Y:S01]  /*106e0*/  F2FP.PACK_AB R142, R242, R239 ;  /* 0x000000eff28e723e */ /* 0x000fe200000000ff */
[----:B------:R-:W-:Y:S01]  /*106f0*/  FMUL.FTZ R11, R0, R143 ;  /* 0x0000008f000b7220 */ /* 0x000fe20000410000 */
[----:B------:R-:W-:Y:S01]  /*10700*/  F2FP.PACK_AB R143, R184, R185 ;  /* 0x000000b9b88f723e */ /* 0x000fe200000000ff */
[--C-:B------:R-:W-:Y:S01]  /*10710*/  FFMA.FTZ R76, R76, c[0x0][0x2d0], -R135.reuse ;  /* 0x0000b4004c4c7a23 */ /* 0x100fe20000010887 */
[----:B------:R-:W1:Y:S01]  /*10720*/  LDSM.16.MT88.4 R148, [R215+0x100] ;  /* 0x00010000d794783b */ /* 0x000e620000004200 */
[----:B------:R-:W-:Y:S01]  /*10730*/  MUFU.EX2 R195, R45 ;  /* 0x0000002d00c37308 */ /* 0x000fe20000000800 */
[----:B------:R-:W-:Y:S02]  /*10740*/  FMUL.FTZ R35, R0, R159 ;  /* 0x0000009f00237220 */ /* 0x000fe40000410000 */
[----:B------:R-:W-:Y:S02]  /*10750*/  FFMA.FTZ R77, R77, c[0x0][0x2d0], -R135 ;  /* 0x0000b4004d4d7a23 */ /* 0x000fe40000010887 */
[--C-:B------:R-:W-:Y:S02]  /*10760*/  FFMA.FTZ R74, R74, c[0x0][0x2d0], -R2.reuse ;  /* 0x0000b4004a4a7a23 */ /* 0x100fe40000010802 */
[----:B------:R-:W0:Y:S01]  /*10770*/  LDGDEPBAR ;  /* 0x00000000000079af */ /* 0x000e220000000000 */
[--C-:B------:R-:W-:Y:S02]  /*10780*/  FFMA.FTZ R75, R75, c[0x0][0x2d0], -R2.reuse ;  /* 0x0000b4004b4b7a23 */ /* 0x100fe40000010802 */
[----:B------:R-:W-:Y:S01]  /*10790*/  MUFU.EX2 R193, R53 ;  /* 0x0000003500c17308 */ /* 0x000fe20000000800 */
[--C-:B------:R-:W-:Y:S02]  /*107a0*/  FFMA.FTZ R78, R78, c[0x0][0x2d0], -R2.reuse ;  /* 0x0000b4004e4e7a23 */ /* 0x100fe40000010802 */
[----:B------:R-:W-:Y:S01]  /*107b0*/  FFMA.FTZ R79, R79, c[0x0][0x2d0], -R2 ;  /* 0x0000b4004f4f7a23 */ /* 0x000fe20000010802 */
[-C--:B----4-:R-:W-:Y:S06]  /*107c0*/  HMMA.16816.F32 R4, R136, R172.reuse, R4 ;  /* 0x000000ac8804723c */ /* 0x090fec0000001804 */
[----:B------:R-:W-:Y:S01]  /*107d0*/  MUFU.EX2 R190, R54 ;  /* 0x0000003600be7308 */ /* 0x000fe20000000800 */
[--C-:B------:R-:W-:Y:S01]  /*107e0*/  FFMA.FTZ R84, R84, c[0x0][0x2d0], -R180.reuse ;  /* 0x0000b40054547a23 */ /* 0x100fe200000108b4 */
[C---:B------:R-:W-:Y:S04]  /*107f0*/  HMMA.16816.F32 R8, R140.reuse, R172, R8 ;  /* 0x000000ac8c08723c */ /* 0x040fe80000001808 */
[--C-:B------:R-:W-:Y:S02]  /*10800*/  FFMA.FTZ R85, R85, c[0x0][0x2d0], -R180.reuse ;  /* 0x0000b40055557a23 */ /* 0x100fe400000108b4 */
[----:B------:R-:W-:Y:S02]  /*10810*/  FFMA.FTZ R96, R96, c[0x0][0x2d0], -R180 ;  /* 0x0000b40060607a23 */ /* 0x000fe400000108b4 */
[----:B------:R-:W-:Y:S01]  /*10820*/  MUFU.EX2 R172, R46 ;  /* 0x0000002e00ac7308 */ /* 0x000fe20000000800 */
[-C--:B------:R-:W-:Y:S03]  /*10830*/  HMMA.16816.F32 R12, R140, R174.reuse, R12 ;  /* 0x000000ae8c0c723c */ /* 0x080fe6000000180c */
[--C-:B------:R-:W-:Y:S02]  /*10840*/  FFMA.FTZ R86, R86, c[0x0][0x2d0], -R181.reuse ;  /* 0x0000b40056567a23 */ /* 0x100fe400000108b5 */
[--C-:B------:R-:W-:Y:S03]  /*10850*/  FFMA.FTZ R87, R87, c[0x0][0x2d0], -R181.reuse ;  /* 0x0000b40057577a23 */ /* 0x100fe600000108b5 */
[C---:B------:R-:W-:Y:S01]  /*10860*/  HMMA.16816.F32 R16, R136.reuse, R174, R16 ;  /* 0x000000ae8810723c */ /* 0x040fe20000001810 */
[----:B------:R4:W-:Y:S03]  /*10870*/  MUFU.EX2 R207, R25 ;  /* 0x0000001900cf7308 */ /* 0x0009e60000000800 */
[----:B------:R-:W-:Y:S02]  /*10880*/  FFMA.FTZ R98, R98, c[0x0][0x2d0], -R181 ;  /* 0x0000b40062627a23 */ /* 0x000fe400000108b5 */
[--C-:B------:R-:W-:Y:S02]  /*10890*/  FFMA.FTZ R92, R92, c[0x0][0x2d0], -R135.reuse ;  /* 0x0000b4005c5c7a23 */ /* 0x100fe40000010887 */
[-C--:B-----5:R-:W-:Y:S03]  /*108a0*/  HMMA.16816.F32 R20, R136, R176.reuse, R20 ;  /* 0x000000b08814723c */ /* 0x0a0fe60000001814 */
[----:B------:R5:W1:Y:S01]  /*108b0*/  MUFU.EX2 R208, R24 ;  /* 0x0000001800d07308 */ /* 0x000a620000000800 */
[--C-:B------:R-:W-:Y:S02]  /*108c0*/  FFMA.FTZ R90, R90, c[0x0][0x2d0], -R2.reuse ;  /* 0x0000b4005a5a7a23 */ /* 0x100fe40000010802 */
[--C-:B------:R-:W-:Y:S02]  /*108d0*/  FFMA.FTZ R91, R91, c[0x0][0x2d0], -R2.reuse ;  /* 0x0000b4005b5b7a23 */ /* 0x100fe40000010802 */
[C---:B------:R-:W-:Y:S04]  /*108e0*/  HMMA.16816.F32 R32, R140.reuse, R176, R32 ;  /* 0x000000b08c20723c */ /* 0x040fe80000001820 */
[--C-:B------:R-:W-:Y:S01]  /*108f0*/  FFMA.FTZ R94, R94, c[0x0][0x2d0], -R2.reuse ;  /* 0x0000b4005e5e7a23 */ /* 0x100fe20000010802 */
[----:B------:R1:W-:Y:S01]  /*10900*/  MUFU.EX2 R182, R26 ;  /* 0x0000001a00b67308 */ /* 0x0003e20000000800 */
[----:B------:R-:W-:Y:S02]  /*10910*/  FFMA.FTZ R2, R95, c[0x0][0x2d0], -R2 ;  /* 0x0000b4005f027a23 */ /* 0x000fe40000010802 */
[--C-:B------:R-:W-:Y:S04]  /*10920*/  FFMA.FTZ R88, R88, c[0x0][0x2d0], -R135.reuse ;  /* 0x0000b40058587a23 */ /* 0x100fe80000010887 */
[----:B----4-:R-:W-:Y:S02]  /*10930*/  FMUL.FTZ R25, R131, R161 ;  /* 0x000000a183197220 */ /* 0x010fe40000410000 */
[----:B------:R-:W-:Y:S01]  /*10940*/  FFMA.FTZ R89, R89, c[0x0][0x2d0], -R135 ;  /* 0x0000b40059597a23 */ /* 0x000fe20000010887 */
[----:B------:R4:W-:Y:S01]  /*10950*/  MUFU.EX2 R175, R28 ;  /* 0x0000001c00af7308 */ /* 0x0009e20000000800 */
[----:B------:R-:W-:Y:S01]  /*10960*/  MOV R135, R3 ;  /* 0x0000000300877202 */ /* 0x000fe20000000f00 */
[C---:B-----5:R-:W-:Y:S02]  /*10970*/  FMUL.FTZ R24, R131.reuse, R160 ;  /* 0x000000a083187220 */ /* 0x060fe40000410000 */
[----:B------:R-:W-:Y:S06]  /*10980*/  FFMA.FTZ R131, R131, R252, R237 ;  /* 0x000000fc83837223 */ /* 0x000fec00000100ed */
[----:B------:R5:W-:Y:S01]  /*10990*/  MUFU.EX2 R174, R30 ;  /* 0x0000001e00ae7308 */ /* 0x000be20000000800 */
[C---:B-1----:R-:W-:Y:S02]  /*109a0*/  FMUL.FTZ R26, R0.reuse, R162 ;  /* 0x000000a2001a7220 */ /* 0x042fe40000410000 */
[----:B------:R-:W-:Y:S07]  /*109b0*/  FFMA.FTZ R0, R0, R251, R183 ;  /* 0x000000fb00007223 */ /* 0x000fee00000100b7 */
[----:B------:R1:W1:Y:S01]  /*109c0*/  MUFU.EX2 R205, R29 ;  /* 0x0000001d00cd7308 */ /* 0x0002620000000800 */
[-C--:B------:R-:W-:Y:S03]  /*109d0*/  HMMA.16816.F32 R24, R140, R178.reuse, R24 ;  /* 0x000000b28c18723c */ /* 0x080fe60000001818 */
[----:B----4-:R-:W-:Y:S02]  /*109e0*/  FMUL.FTZ R28, R133, R164 ;  /* 0x000000a4851c7220 */ /* 0x010fe40000410000 */
[----:B------:R-:W-:Y:S03]  /*109f0*/  FADD.FTZ R0, R186, R0 ;  /* 0x00000000ba007221 */ /* 0x000fe60000010000 */
[C---:B------:R-:W-:Y:S01]  /*10a00*/  HMMA.16816.F32 R100, R136.reuse, R178, R100 ;  /* 0x000000b28864723c */ /* 0x040fe20000001864 */
[----:B------:R4:W-:Y:S03]  /*10a10*/  MUFU.EX2 R204, R36 ;  /* 0x0000002400cc7308 */ /* 0x0009e60000000800 */
[----:B------:R-:W-:Y:S02]  /*10a20*/  FADD.FTZ R0, R185, R0 ;  /* 0x00000000b9007221 */ /* 0x000fe40000010000 */
[C---:B-----5:R-:W-:Y:S05]  /*10a30*/  FMUL.FTZ R30, R132.reuse, R166 ;  /* 0x000000a6841e7220 */ /* 0x060fea0000410000 */
[----:B------:R5:W-:Y:S01]  /*10a40*/  MUFU.EX2 R203, R37 ;  /* 0x0000002500cb7308 */ /* 0x000be20000000800 */
[C---:B-1----:R-:W-:Y:S09]  /*10a50*/  FMUL.FTZ R29, R133.reuse, R165 ;  /* 0x000000a5851d7220 */ /* 0x042ff20000410000 */
[----:B------:R1:W-:Y:S01]  /*10a60*/  MUFU.EX2 R189, R55 ;  /* 0x0000003700bd7308 */ /* 0x0003e20000000800 */
[-C--:B------:R-:W-:Y:S03]  /*10a70*/  HMMA.16816.F32 R28, R136, R144.reuse, R28 ;  /* 0x00000090881c723c */ /* 0x080fe6000000181c */
[C---:B----4-:R-:W-:Y:S05]  /*10a80*/  FMUL.FTZ R36, R133.reuse, R168 ;  /* 0x000000a885247220 */ /* 0x050fea0000410000 */
[C---:B------:R-:W-:Y:S01]  /*10a90*/  HMMA.16816.F32 R104, R140.reuse, R144, R104 ;  /* 0x000000908c68723c */ /* 0x040fe20000001868 */
[----:B------:R-:W-:Y:S03]  /*10aa0*/  MUFU.EX2 R191, R64 ;  /* 0x0000004000bf7308 */ /* 0x000fe60000000800 */
[C---:B-----5:R-:W-:Y:S04]  /*10ab0*/  FMUL.FTZ R37, R133.reuse, R169 ;  /* 0x000000a985257220 */ /* 0x060fe80000410000 */
[-C--:B------:R-:W-:Y:S03]  /*10ac0*/  HMMA.16816.F32 R108, R140, R146.reuse, R108 ;  /* 0x000000928c6c723c */ /* 0x080fe6000000186c */
[----:B------:R-:W-:Y:S01]  /*10ad0*/  MUFU.EX2 R192, R65 ;  /* 0x0000004100c07308 */ /* 0x000fe20000000800 */
[----:B---3--:R-:W-:Y:S01]  /*10ae0*/  FFMA.FTZ R133, R133, R153, R241 ;  /* 0x0000009985857223 */ /* 0x008fe200000100f1 */
[----:B-1----:R-:W-:Y:S03]  /*10af0*/  LDSM.16.MT88.4 R52, [R216+0x1100] ;  /* 0x00110000d834783b */ /* 0x002fe60000004200 */
[C---:B------:R-:W-:Y:S05]  /*10b00*/  HMMA.16816.F32 R112, R136.reuse, R146, R112 ;  /* 0x000000928870723c */ /* 0x040fea0000001870 */
[----:B------:R1:W-:Y:S01]  /*10b10*/  MUFU.EX2 R167, R38 ;  /* 0x0000002600a77308 */ /* 0x0003e20000000800 */
[----:B------:R-:W3:Y:S02]  /*10b20*/  LDSM.16.MT88.4 R144, [R213+0x900] ;  /* 0x00090000d590783b */ /* 0x000ee40000004200 */
[-C--:B------:R-:W-:Y:S07]  /*10b30*/  HMMA.16816.F32 R116, R136, R148.reuse, R116 ;  /* 0x000000948874723c */ /* 0x080fee0000001874 */
[----:B------:R4:W-:Y:S01]  /*10b40*/  MUFU.EX2 R200, R39 ;  /* 0x0000002700c87308 */ /* 0x0009e20000000800 */
[C---:B------:R-:W-:Y:S08]  /*10b50*/  HMMA.16816.F32 R120, R140.reuse, R148, R120 ;  /* 0x000000948c78723c */ /* 0x040ff00000001878 */
[-C--:B------:R-:W-:Y:S01]  /*10b60*/  HMMA.16816.F32 R124, R140, R150.reuse, R124 ;  /* 0x000000968c7c723c */ /* 0x080fe2000000187c */
[----:B------:R5:W3:Y:S01]  /*10b70*/  MUFU.EX2 R165, R134 ;  /* 0x0000008600a57308 */ /* 0x000ae20000000800 */
[----:B------:R-:W3:Y:S02]  /*10b80*/  LDSM.16.MT88.4 R140, [R216+0x900] ;  /* 0x00090000d88c783b */ /* 0x000ee40000004200 */
[C---:B-1----:R-:W-:Y:S07]  /*10b90*/  FMUL.FTZ R38, R132.reuse, R170 ;  /* 0x000000aa84267220 */ /* 0x042fee0000410000 */
[----:B------:R1:W-:Y:S01]  /*10ba0*/  MUFU.EX2 R202, R48 ;  /* 0x0000003000ca7308 */ /* 0x0003e20000000800 */
[C---:B----4-:R-:W-:Y:S02]  /*10bb0*/  FMUL.FTZ R39, R132.reuse, R171 ;  /* 0x000000ab84277220 */ /* 0x050fe40000410000 */
[----:B--2---:R-:W-:Y:S07]  /*10bc0*/  FFMA.FTZ R132, R132, R152, R240 ;  /* 0x0000009884847223 */ /* 0x004fee00000100f0 */
[----:B------:R2:W4:Y:S01]  /*10bd0*/  MUFU.EX2 R201, R49 ;  /* 0x0000003100c97308 */ /* 0x0005220000000800 */
[----:B------:R-:W-:Y:S01]  /*10be0*/  HMMA.16816.F32 R36, R136, R150, R36 ;  /* 0x000000968824723c */ /* 0x000fe20000001824 */
[----:B------:R-:W4:Y:S03]  /*10bf0*/  LDSM.16.MT88.4 R148, [R214+0x900] ;  /* 0x00090000d694783b */ /* 0x000f260000004200 */
[----:B-----5:R-:W-:Y:S01]  /*10c00*/  FFMA.FTZ R134, R51, c[0x0][0x2d0], -R181 ;  /* 0x0000b40033867a23 */ /* 0x020fe200000108b5 */
[----:B------:R-:W-:Y:S02]  /*10c10*/  F2FP.PACK_AB R51, R232, R211 ;  /* 0x000000d3e833723e */ /* 0x000fe400000000ff */
[----:B------:R-:W-:Y:S02]  /*10c20*/  F2FP.PACK_AB R136, R207, R208 ;  /* 0x000000d0cf88723e */ /* 0x000fe400000000ff */
[----:B------:R5:W-:Y:S03]  /*10c30*/  MUFU.EX2 R199, R50 ;  /* 0x0000003200c77308 */ /* 0x000be60000000800 */
[----:B------:R-:W-:Y:S02]  /*10c40*/  F2FP.PACK_AB R138, R205, R206 ;  /* 0x000000cecd8a723e */ /* 0x000fe400000000ff */
[----:B-1----:R-:W-:Y:S02]  /*10c50*/  F2FP.PACK_AB R48, R235, R236 ;  /* 0x000000eceb30723e */ /* 0x002fe400000000ff */
[----:B------:R-:W-:Y:S02]  /*10c60*/  F2FP.PACK_AB R137, R175, R182 ;  /* 0x000000b6af89723e */ /* 0x000fe400000000ff */
[----:B---3--:R-:W-:Y:S01]  /*10c70*/  F2FP.PACK_AB R139, R165, R174 ;  /* 0x000000aea58b723e */ /* 0x008fe200000000ff */
[----:B------:R-:W-:Y:S01]  /*10c80*/  MUFU.EX2 R187, R66 ;  /* 0x0000004200bb7308 */ /* 0x000fe20000000800 */
[----:B--2---:R-:W-:Y:S09]  /*10c90*/  F2FP.PACK_AB R49, R210, R209 ;  /* 0x000000d1d231723e */ /* 0x004ff200000000ff */
[----:B------:R1:W-:Y:S01]  /*10ca0*/  MUFU.EX2 R188, R67 ;  /* 0x0000004300bc7308 */ /* 0x0003e20000000800 */
[----:B-----5:R-:W-:Y:S09]  /*10cb0*/  F2FP.PACK_AB R50, R233, R234 ;  /* 0x000000eae932723e */ /* 0x020ff200000000ff */
[----:B------:R-:W-:Y:S01]  /*10cc0*/  MUFU.EX2 R177, R56 ;  /* 0x0000003800b17308 */ /* 0x000fe20000000800 */
[-C--:B------:R-:W-:Y:S08]  /*10cd0*/  HMMA.16816.F32 R4, R48, R144.reuse, R4 ;  /* 0x000000903004723c */ /* 0x080ff00000001804 */
[C---:B------:R-:W-:Y:S01]  /*10ce0*/  HMMA.16816.F32 R8, R136.reuse, R144, R8 ;  /* 0x000000908808723c */ /* 0x040fe20000001808 */
[----:B------:R-:W-:Y:S01]  /*10cf0*/  MUFU.EX2 R179, R57 ;  /* 0x0000003900b37308 */ /* 0x000fe20000000800 */
[----:B-1----:R-:W-:Y:S06]  /*10d00*/  LDSM.16.MT88.4 R64, [R214+0x1100] ;  /* 0x00110000d640783b */ /* 0x002fec0000004200 */
[-C--:B------:R-:W-:Y:S03]  /*10d10*/  HMMA.16816.F32 R12, R136, R146.reuse, R12 ;  /* 0x00000092880c723c */ /* 0x080fe6000000180c */
[----:B------:R-:W1:Y:S05]  /*10d20*/  MUFU.EX2 R198, R134 ;  /* 0x0000008600c67308 */ /* 0x000e6a0000000800 */
[C---:B------:R-:W-:Y:S01]  /*10d30*/  HMMA.16816.F32 R16, R48.reuse, R146, R16 ;  /* 0x000000923010723c */ /* 0x040fe20000001810 */
[----:B------:R-:W2:Y:S04]  /*10d40*/  LDSM.16.MT88.4 R144, [R215+0x900] ;  /* 0x00090000d790783b */ /* 0x000ea80000004200 */
[----:B------:R3:W-:Y:S03]  /*10d50*/  MUFU.EX2 R134, R47 ;  /* 0x0000002f00867308 */ /* 0x0007e60000000800 */
[-C--:B------:R-:W-:Y:S07]  /*10d60*/  HMMA.16816.F32 R20, R48, R140.reuse, R20 ;  /* 0x0000008c3014723c */ /* 0x080fee0000001814 */
[----:B------:R5:W-:Y:S01]  /*10d70*/  MUFU.EX2 R166, R40 ;  /* 0x0000002800a67308 */ /* 0x000be20000000800 */
[C---:B------:R-:W-:Y:S08]  /*10d80*/  HMMA.16816.F32 R32, R136.reuse, R140, R32 ;  /* 0x0000008c8820723c */ /* 0x040ff00000001820 */
[-C--:B------:R-:W-:Y:S01]  /*10d90*/  HMMA.16816.F32 R24, R136, R142.reuse, R24 ;  /* 0x0000008e8818723c */ /* 0x080fe20000001818 */
[----:B------:R1:W1:Y:S01]  /*10da0*/  MUFU.EX2 R197, R41 ;  /* 0x0000002900c57308 */ /* 0x0002620000000800 */
[----:B---3--:R-:W3:Y:S06]  /*10db0*/  LDSM.16.MT88.4 R44, [R213+0x1100] ;  /* 0x00110000d52c783b */ /* 0x008eec0000004200 */
[C---:B------:R-:W-:Y:S03]  /*10dc0*/  HMMA.16816.F32 R100, R48.reuse, R142, R100 ;  /* 0x0000008e3064723c */ /* 0x040fe60000001864 */
[----:B------:R2:W-:Y:S01]  /*10dd0*/  MUFU.EX2 R164, R42 ;  /* 0x0000002a00a47308 */ /* 0x0005e20000000800 */
[----:B-----5:R-:W-:Y:S04]  /*10de0*/  F2FP.PACK_AB R40, R203, R204 ;  /* 0x000000cccb28723e */ /* 0x020fe800000000ff */
[-C--:B----4-:R-:W-:Y:S05]  /*10df0*/  HMMA.16816.F32 R28, R48, R148.reuse, R28 ;  /* 0x00000094301c723c */ /* 0x090fea000000181c */
[----:B------:R4:W5:Y:S03]  /*10e00*/  MUFU.EX2 R173, R43 ;  /* 0x0000002b00ad7308 */ /* 0x0009660000000800 */
[C---:B------:R-:W-:Y:S04]  /*10e10*/  HMMA.16816.F32 R104, R136.reuse, R148, R104 ;  /* 0x000000948868723c */ /* 0x040fe80000001868 */
[----:B-1----:R-:W-:Y:S03]  /*10e20*/  F2FP.PACK_AB R41, R200, R167 ;  /* 0x000000a7c829723e */ /* 0x002fe600000000ff */
[----:B------:R-:W-:Y:S01]  /*10e30*/  MUFU.EX2 R178, R60 ;  /* 0x0000003c00b27308 */ /* 0x000fe20000000800 */
[-C--:B------:R-:W-:Y:S04]  /*10e40*/  HMMA.16816.F32 R108, R136, R150.reuse, R108 ;  /* 0x00000096886c723c */ /* 0x080fe8000000186c */
[----:B--2---:R-:W-:Y:S04]  /*10e50*/  F2FP.PACK_AB R42, R201, R202 ;  /* 0x000000cac92a723e */ /* 0x004fe800000000ff */
[C---:B------:R-:W-:Y:S01]  /*10e60*/  HMMA.16816.F32 R112, R48.reuse, R150, R112 ;  /* 0x000000963070723c */ /* 0x040fe20000001870 */
[----:B------:R-:W-:Y:S01]  /*10e70*/  LDSM.16.MT88.4 R148, [R213+0x2900] ;  /* 0x00290000d594783b */ /* 0x000fe20000004200 */
[----:B------:R-:W-:Y:S02]  /*10e80*/  MUFU.EX2 R60, R59 ;  /* 0x0000003b003c7308 */ /* 0x000fe40000000800 */
[----:B----4-:R-:W-:Y:S04]  /*10e90*/  F2FP.PACK_AB R43, R198, R199 ;  /* 0x000000c7c62b723e */ /* 0x010fe800000000ff */
[-C--:B------:R-:W-:Y:S04]  /*10ea0*/  HMMA.16816.F32 R116, R48, R144.reuse, R116 ;  /* 0x000000903074723c */ /* 0x080fe80000001874 */
[----:B------:R-:W-:Y:S04]  /*10eb0*/  MUFU.EX2 R176, R61 ;  /* 0x0000003d00b07308 */ /* 0x000fe80000000800 */
[C---:B------:R-:W-:Y:S06]  /*10ec0*/  HMMA.16816.F32 R120, R136.reuse, R144, R120 ;  /* 0x000000908878723c */ /* 0x040fec0000001878 */
[----:B------:R1:W2:Y:S02]  /*10ed0*/  MUFU.EX2 R61, R58 ;  /* 0x0000003a003d7308 */ /* 0x0002a40000000800 */
[-C--:B------:R-:W-:Y:S08]  /*10ee0*/  HMMA.16816.F32 R124, R136, R146.reuse, R124 ;  /* 0x00000092887c723c */ /* 0x080ff0000000187c */
[----:B------:R-:W-:Y:S01]  /*10ef0*/  HMMA.16816.F32 R36, R48, R146, R36 ;  /* 0x000000923024723c */ /* 0x000fe20000001824 */
[----:B------:R-:W-:Y:S06]  /*10f00*/  MUFU.EX2 R97, R97 ;  /* 0x0000006100617308 */ /* 0x000fec0000000800 */
[----:B------:R-:W-:Y:S01]  /*10f10*/  F2FP.PACK_AB R48, R197, R166 ;  /* 0x000000a6c530723e */ /* 0x000fe200000000ff */
[-C--:B---3--:R-:W-:Y:S03]  /*10f20*/  HMMA.16816.F32 R4, R40, R44.reuse, R4 ;  /* 0x0000002c2804723c */ /* 0x088fe60000001804 */
[----:B------:R-:W-:Y:S02]  /*10f30*/  MUFU.EX2 R99, R99 ;  /* 0x0000006300637308 */ /* 0x000fe40000000800 */
[----:B------:R-:W-:Y:S01]  /*10f40*/  F2FP.PACK_AB R50, R195, R196 ;  /* 0x000000c4c332723e */ /* 0x000fe200000000ff */
[----:B-1----:R-:W-:Y:S01]  /*10f50*/  LDSM.16.MT88.4 R56, [R214+0x1900] ;  /* 0x00190000d638783b */ /* 0x002fe20000004200 */
[----:B-----5:R-:W-:Y:S02]  /*10f60*/  F2FP.PACK_AB R49, R173, R164 ;  /* 0x000000a4ad31723e */ /* 0x020fe400000000ff */
[----:B------:R-:W-:Y:S04]  /*10f70*/  F2FP.PACK_AB R51, R134, R172 ;  /* 0x000000ac8633723e */ /* 0x000fe800000000ff */
[----:B------:R-:W-:Y:S03]  /*10f80*/  MUFU.EX2 R93, R93 ;  /* 0x0000005d005d7308 */ /* 0x000fe60000000800 */
[C---:B------:R-:W-:Y:S07]  /*10f90*/  HMMA.16816.F32 R8, R48.reuse, R44, R8 ;  /* 0x0000002c3008723c */ /* 0x040fee0000001808 */
[----:B------:R-:W-:Y:S01]  /*10fa0*/  MUFU.EX2 R62, R62 ;  /* 0x0000003e003e7308 */ /* 0x000fe20000000800 */
[-C--:B------:R-:W-:Y:S08]  /*10fb0*/  HMMA.16816.F32 R12, R48, R46.reuse, R12 ;  /* 0x0000002e300c723c */ /* 0x080ff0000000180c */
[C---:B------:R-:W-:Y:S01]  /*10fc0*/  HMMA.16816.F32 R16, R40.reuse, R46, R16 ;  /* 0x0000002e2810723c */ /* 0x040fe20000001810 */
[----:B------:R-:W1:Y:S01]  /*10fd0*/  LDSM.16.MT88.4 R44, [R215+0x1100] ;  /* 0x00110000d72c783b */ /* 0x000e620000004200 */
[----:B------:R-:W3:Y:S06]  /*10fe0*/  MUFU.EX2 R63, R63 ;  /* 0x0000003f003f7308 */ /* 0x000eec0000000800 */
[-C--:B------:R-:W-:Y:S04]  /*10ff0*/  HMMA.16816.F32 R20, R40, R52.reuse, R20 ;  /* 0x000000342814723c */ /* 0x080fe80000001814 */
[----:B------:R-:W-:Y:S04]  /*11000*/  MUFU.EX2 R68, R68 ;  /* 0x0000004400447308 */ /* 0x000fe80000000800 */
        /* <DEDUP_REMOVED lines=48> */
[----:B------:R-:W3:Y:S03]  /*11310*/  MUFU.EX2 R85, R85 ;  /* 0x0000005500557308 */ /* 0x000ee60000000800 */
[C---:B------:R-:W-:Y:S07]  /*11320*/  HMMA.16816.F32 R104, R44.reuse, R56, R104 ;  /* 0x000000382c68723c */ /* 0x040fee0000001868 */
[----:B------:R-:W4:Y:S01]  /*11330*/  MUFU.EX2 R96, R96 ;  /* 0x0000006000607308 */ /* 0x000f220000000800 */
[-C--:B------:R-:W-:Y:S08]  /*11340*/  HMMA.16816.F32 R108, R44, R58.reuse, R108 ;  /* 0x0000003a2c6c723c */ /* 0x080ff0000000186c */
[C---:B------:R-:W-:Y:S01]  /*11350*/  HMMA.16816.F32 R112, R40.reuse, R58, R112 ;  /* 0x0000003a2870723c */ /* 0x040fe20000001870 */
[----:B------:R-:W-:Y:S01]  /*11360*/  LDSM.16.MT88.4 R56, [R214+0x2100] ;  /* 0x00210000d638783b */ /* 0x000fe20000004200 */
[----:B------:R-:W-:Y:S02]  /*11370*/  MUFU.EX2 R86, R86 ;  /* 0x0000005600567308 */ /* 0x000fe40000000800 */
[----:B---3--:R-:W-:Y:S04]  /*11380*/  F2FP.PACK_AB R168, R85, R84 ;  /* 0x0000005455a8723e */ /* 0x008fe800000000ff */
[-C--:B--2---:R-:W-:Y:S04]  /*11390*/  HMMA.16816.F32 R116, R40, R52.reuse, R116 ;  /* 0x000000342874723c */ /* 0x084fe80000001874 */
[----:B------:R-:W2:Y:S01]  /*113a0*/  MUFU.EX2 R87, R87 ;  /* 0x0000005700577308 */ /* 0x000ea20000000800 */
[----:B----4-:R-:W-:Y:S03]  /*113b0*/  F2FP.PACK_AB R170, R97, R96 ;  /* 0x0000006061aa723e */ /* 0x010fe600000000ff */
[C---:B------:R-:W-:Y:S06]  /*113c0*/  HMMA.16816.F32 R120, R44.reuse, R52, R120 ;  /* 0x000000342c78723c */ /* 0x040fec0000001878 */
[----:B------:R-:W3:Y:S02]  /*113d0*/  MUFU.EX2 R98, R98 ;  /* 0x0000006200627308 */ /* 0x000ee40000000800 */
        /* <DEDUP_REMOVED lines=13> */
[----:B--2---:R-:W-:Y:S02]  /*114b0*/  F2FP.PACK_AB R169, R87, R86 ;  /* 0x0000005657a9723e */ /* 0x004fe400000000ff */
[----:B---3--:R-:W-:Y:S01]  /*114c0*/  F2FP.PACK_AB R171, R99, R98 ;  /* 0x0000006263ab723e */ /* 0x008fe200000000ff */
[-C--:B-1----:R-:W-:Y:S01]  /*114d0*/  HMMA.16816.F32 R4, R40, R48.reuse, R4 ;  /* 0x000000302804723c */ /* 0x082fe20000001804 */
[----:B------:R-:W-:Y:S07]  /*114e0*/  MUFU.EX2 R94, R94 ;  /* 0x0000005e005e7308 */ /* 0x000fee0000000800 */
[C---:B------:R-:W-:Y:S03]  /*114f0*/  HMMA.16816.F32 R8, R44.reuse, R48, R8 ;  /* 0x000000302c08723c */ /* 0x040fe60000001808 */
[----:B------:R-:W-:Y:S05]  /*11500*/  MUFU.EX2 R88, R88 ;  /* 0x0000005800587308 */ /* 0x000fea0000000800 */
[-C--:B------:R-:W-:Y:S05]  /*11510*/  HMMA.16816.F32 R12, R44, R50.reuse, R12 ;  /* 0x000000322c0c723c */ /* 0x080fea000000180c */
[----:B------:R-:W1:Y:S03]  /*11520*/  MUFU.EX2 R89, R89 ;  /* 0x0000005900597308 */ /* 0x000e660000000800 */
[C---:B------:R-:W-:Y:S01]  /*11530*/  HMMA.16816.F32 R16, R40.reuse, R50, R16 ;  /* 0x000000322810723c */ /* 0x040fe20000001810 */
[----:B------:R-:W2:Y:S06]  /*11540*/  LDSM.16.MT88.4 R48, [R215+0x2100] ;  /* 0x00210000d730783b */ /* 0x000eac0000004200 */
[----:B------:R-:W3:Y:S01]  /*11550*/  MUFU.EX2 R90, R90 ;  /* 0x0000005a005a7308 */ /* 0x000ee20000000800 */
[-C--:B----4-:R-:W-:Y:S08]  /*11560*/  HMMA.16816.F32 R20, R40, R52.reuse, R20 ;  /* 0x000000342814723c */ /* 0x090ff00000001814 */
[C---:B------:R-:W-:Y:S08]  /*11570*/  HMMA.16816.F32 R32, R44.reuse, R52, R32 ;  /* 0x000000342c20723c */ /* 0x040ff00000001820 */
[-C--:B------:R-:W-:Y:S08]  /*11580*/  HMMA.16816.F32 R24, R44, R54.reuse, R24 ;  /* 0x000000362c18723c */ /* 0x080ff00000001818 */
[C---:B------:R-:W-:Y:S01]  /*11590*/  HMMA.16816.F32 R100, R40.reuse, R54, R100 ;  /* 0x000000362864723c */ /* 0x040fe20000001864 */
[----:B------:R-:W4:Y:S07]  /*115a0*/  LDSM.16.MT88.4 R52, [R216+0x2900] ;  /* 0x00290000d834783b */ /* 0x000f2e0000004200 */
[-C--:B------:R-:W-:Y:S08]  /*115b0*/  HMMA.16816.F32 R28, R40, R56.reuse, R28 ;  /* 0x00000038281c723c */ /* 0x080ff0000000181c */
[C---:B------:R-:W-:Y:S01]  /*115c0*/  HMMA.16816.F32 R104, R44.reuse, R56, R104 ;  /* 0x000000382c68723c */ /* 0x040fe20000001868 */
[----:B------:R5:W1:Y:S07]  /*115d0*/  MUFU.EX2 R56, R2 ;  /* 0x0000000200387308 */ /* 0x000a6e0000000800 */
[-C--:B------:R-:W-:Y:S08]  /*115e0*/  HMMA.16816.F32 R108, R44, R58.reuse, R108 ;  /* 0x0000003a2c6c723c */ /* 0x080ff0000000186c */
[C---:B------:R-:W-:Y:S08]  /*115f0*/  HMMA.16816.F32 R112, R40.reuse, R58, R112 ;  /* 0x0000003a2870723c */ /* 0x040ff00000001870 */
[-C--:B--2---:R-:W-:Y:S04]  /*11600*/  HMMA.16816.F32 R116, R40, R48.reuse, R116 ;  /* 0x000000302874723c */ /* 0x084fe80000001874 */
[----:B-----5:R-:W-:Y:S01]  /*11610*/  FADD.FTZ R2, R238, R131 ;  /* 0x00000083ee027221 */ /* 0x020fe20000010000 */
[----:B------:R-:W-:Y:S03]  /*11620*/  MOV R131, R129 ;  /* 0x0000008100837202 */ /* 0x000fe60000000f00 */
[----:B------:R-:W-:Y:S01]  /*11630*/  FADD.FTZ R2, R239, R2 ;  /* 0x00000002ef027221 */ /* 0x000fe20000010000 */
[C---:B------:R-:W-:Y:S08]  /*11640*/  HMMA.16816.F32 R120, R44.reuse, R48, R120 ;  /* 0x000000302c78723c */ /* 0x040ff00000001878 */
[-C--:B------:R-:W-:Y:S08]  /*11650*/  HMMA.16816.F32 R124, R44, R50.reuse, R124 ;  /* 0x000000322c7c723c */ /* 0x080ff0000000187c */
[----:B------:R-:W-:Y:S07]  /*11660*/  HMMA.16816.F32 R36, R40, R50, R36 ;  /* 0x000000322824723c */ /* 0x000fee0000001824 */
[----:B-1----:R-:W-:Y:S01]  /*11670*/  F2FP.PACK_AB R40, R89, R88 ;  /* 0x000000585928723e */ /* 0x002fe200000000ff */
        /* <DEDUP_REMOVED lines=116> */
.L_x_1017:
        /* <DEDUP_REMOVED lines=19> */
.L_x_1036:
[----:B------:R-:W-:Y:S04]  /*11ef0*/  DEPBAR.LE SB0, 0x0 ;  /* 0x000080000000791a */ /* 0x000fe80000000000 */
[----:B------:R-:W-:Y:S01]  /*11f00*/  BAR.SYNC.DEFER_BLOCKING 0x0 ;  /* 0x0000000000007b1d */ /* 0x000fe20000010000 */
[C---:B------:R-:W-:Y:S01]  /*11f10*/  ISETP.GT.AND P4, PT, R229.reuse, UR4, PT ;  /* 0x00000004e5007c0c */ /* 0x040fe2000bf84270 */
[C---:B------:R-:W-:Y:S01]  /*11f20*/  IMAD R0, R229.reuse, UR15, RZ ;  /* 0x0000000fe5007c24 */ /* 0x040fe2000f8e02ff */
[----:B------:R-:W-:Y:S05]  /*11f30*/  SHF.R.S32.HI R128, RZ, 0x1f, R229 ;  /* 0x0000001fff807819 */ /* 0x000fea00000114e5 */
[----:B------:R-:W-:Y:S01]  /*11f40*/  IMAD R0, R128, UR18, R0 ;  /* 0x0000001280007c24 */ /* 0x000fe2000f8e0200 */
[----:B------:R-:W-:Y:S06]  /*11f50*/  LDSM.16.M88.4 R96, [R219+0x6100] ;  /* 0x00610000db60783b */ /* 0x000fec0000000200 */
[----:B--2---:R-:W2:Y:S06]  /*11f60*/  LDSM.16.M88.4 R16, [R212+0x3100] ;  /* 0x00310000d410783b */ /* 0x004eac0000000200 */
[----:B------:R-:W3:Y:S06]  /*11f70*/  LDSM.16.M88.4 R92, [R219+0x8100] ;  /* 0x00810000db5c783b */ /* 0x000eec0000000200 */
[----:B-1----:R-:W4:Y:S06]  /*11f80*/  LDL.64 R2, [R1] ;  /* 0x0000000001027983 */ /* 0x002f2c0000100a00 */
[----:B------:R-:W1:Y:S06]  /*11f90*/  LDSM.16.M88.4 R32, [R212+0x3900] ;  /* 0x00390000d420783b */ /* 0x000e6c0000000200 */
[----:B------:R-:W5:Y:S06]  /*11fa0*/  LDL.64 R234, [R1+0x20] ;  /* 0x0000200001ea7983 */ /* 0x000f6c0000100a00 */
[----:B------:R-:W1:Y:S06]  /*11fb0*/  LDSM.16.M88.4 R48, [R212+0x4100] ;  /* 0x00410000d430783b */ /* 0x000e6c0000000200 */
[----:B------:R-:W5:Y:S01]  /*11fc0*/  LDL.64 R232, [R1+0x30] ;  /* 0x0000300001e87983 */ /* 0x000f620000100a00 */
        /* <DEDUP_REMOVED lines=76> */
[----:B--2---:R-:W-:Y:S02]  /*12490*/  IADD3 R128, P0, R188, UR9, RZ ;  /* 0x00000009bc807c10 */ /* 0x004fe4000ff1e0ff */
[----:B------:R-:W-:Y:S02]  /*124a0*/  @P4 IADD3 R0, R229, -0x1, RZ ;  /* 0xffffffffe5004810 */ /* 0x000fe40007ffe0ff */
[-C--:B------:R-:W-:Y:S04]  /*124b0*/  HMMA.16816.F32 R76, R184, R194.reuse, R76 ;  /* 0x000000c2b84c723c */ /* 0x080fe8000000184c */
[----:B------:R-:W-:Y:S02]  /*124c0*/  IADD3.X R129, R189, UR8, RZ, P0, !PT ;  /* 0x00000008bd817c10 */ /* 0x000fe400087fe4ff */
[----:B------:R-:W-:Y:S02]  /*124d0*/  PLOP3.LUT P0, PT, PT, PT, UP1, 0x80, 0x0 ;  /* 0x000000000000781c */ /* 0x000fe40003f0f018 */
[C---:B------:R-:W-:Y:S01]  /*124e0*/  HMMA.16816.F32 R80, R176.reuse, R194, R80 ;  /* 0x000000c2b050723c */ /* 0x040fe20000001850 */
[----:B------:R2:W-:Y:S03]  /*124f0*/  LDGSTS.E.BYPASS.LTC128B.128 [R231+0x2900], [R128.64], !P3 ;  /* 0x0290000080e77fae */ /* 0x0005e6000d901d6c */
[----:B----4-:R-:W-:Y:S03]  /*12500*/  @P4 IMAD.WIDE.U32 R2, R0, c[0x0][0x1e0], RZ ;  /* 0x0000780000024a25 */ /* 0x010fe600078e00ff */
[----:B-1----:R-:W-:Y:S01]  /*12510*/  LDSM.16.M88.4 R200, [R218+0x3100] ;  /* 0x00310000dac8783b */ /* 0x002fe20000000200 */
[-C--:B------:R-:W-:Y:S05]  /*12520*/  HMMA.16816.F32 R84, R176, R196.reuse, R84 ;  /* 0x000000c4b054723c */ /* 0x080fea0000001854 */
[----:B---3--:R-:W1:Y:S03]  /*12530*/  LDSM.16.M88.4 R188, [R220+0x6100] ;  /* 0x00610000dcbc783b */ /* 0x008e660000000200 */
[C---:B------:R-:W-:Y:S03]  /*12540*/  HMMA.16816.F32 R88, R184.reuse, R196, R88 ;  /* 0x000000c4b858723c */ /* 0x040fe60000001858 */
[----:B------:R-:W3:Y:S05]  /*12550*/  LDSM.16.M88.4 R204, [R220+0x8100] ;  /* 0x00810000dccc783b */ /* 0x000eea0000000200 */
[-C--:B------:R-:W-:Y:S01]  /*12560*/  HMMA.16816.F32 R92, R184, R198.reuse, R92 ;  /* 0x000000c6b85c723c */ /* 0x080fe2000000185c */
[----:B------:R-:W0:Y:S03]  /*12570*/  LDGDEPBAR ;  /* 0x00000000000079af */ /* 0x000e260000000000 */
[----:B--2---:R-:W-:Y:S01]  /*12580*/  @P4 SHF.R.S32.HI R128, RZ, 0x1f, R0 ;  /* 0x0000001fff804819 */ /* 0x004fe20000011400 */
[----:B-----5:R-:W-:Y:S02]  /*12590*/  @P4 IMAD.MOV.U32 R129, RZ, RZ, R235 ;  /* 0x000000ffff814224 */ /* 0x020fe400078e00eb */
[----:B------:R-:W2:Y:S01]  /*125a0*/  LDSM.16.M88.4 R208, [R218+0x3900] ;  /* 0x00390000dad0783b */ /* 0x000ea20000000200 */
[----:B------:R-:W-:Y:S04]  /*125b0*/  HMMA.16816.F32 R96, R176, R198, R96 ;  /* 0x000000c6b060723c */ /* 0x000fe80000001860 */
[----:B------:R-:W-:Y:S01]  /*125c0*/  @P4 IMAD R128, R128, c[0x0][0x1e0], RZ ;  /* 0x0000780080804a24 */ /* 0x000fe200078e02ff */
[----:B------:R-:W4:Y:S03]  /*125d0*/  LDSM.16.M88.4 R172, [R218+0x4100] ;  /* 0x00410000daac783b */ /* 0x000f260000000200 */
[----:B------:R-:W-:Y:S03]  /*125e0*/  @P4 IMAD R128, R0, c[0x0][0x1e4], R128 ;  /* 0x0000790000804a24 */ /* 0x000fe600078e0280 */
[----:B------:R-:W5:Y:S01]  /*125f0*/  LDSM.16.M88.4 R180, [R218+0x4900] ;  /* 0x00490000dab4783b */ /* 0x000f620000000200 */
        /* <DEDUP_REMOVED lines=12> */
[----:B------:R-:W-:Y:S03]  /*126c0*/  @P1 IMAD.HI.U32 R0, R135, c[0x0][0x2c8], RZ ;  /* 0x0000b20087001a27 */ /* 0x000fe600078e00ff */
[----:B------:R-:W-:Y:S01]  /*126d0*/  LDSM.16.M88.4 R196, [R221+0x8100] ;  /* 0x00810000ddc4783b */ /* 0x000fe20000000200 */
[-C--:B------:R-:W-:Y:S03]  /*126e0*/  HMMA.16816.F32 R12, R204, R202.reuse, R12 ;  /* 0x000000cacc0c723c */ /* 0x080fe6000000180c */
[----:B------:R-:W-:Y:S05]  /*126f0*/  @P0 SHF.R.U32.HI R135, RZ, c[0x0][0x2cc], R0 ;  /* 0x0000b300ff870a19 */ /* 0x000fea0000011600 */
        /* <DEDUP_REMOVED lines=35> */
[C---:B------:R-:W-:Y:S08]  /*12930*/  HMMA.16816.F32 R40, R196.reuse, R180, R40 ;  /* 0x000000b4c428723c */ /* 0x040ff00000001828 */
[-C--:B------:R-:W-:Y:S08]  /*12940*/  HMMA.16816.F32 R44, R196, R182.reuse, R44 ;  /* 0x000000b6c42c723c */ /* 0x080ff0000000182c */
[C---:B------:R-:W-:Y:S07]  /*12950*/  HMMA.16816.F32 R48, R172.reuse, R182, R48 ;  /* 0x000000b6ac30723c */ /* 0x040fee0000001830 */
[----:B------:R-:W-:Y:S01]  /*12960*/  @P4 IADD3 R182, P2, R2, UR16, RZ ;  /* 0x0000001002b64c10 */ /* 0x000fe2000ff5e0ff */
[-C--:B----4-:R-:W-:Y:S04]  /*12970*/  HMMA.16816.F32 R52, R172, R176.reuse, R52 ;  /* 0x000000b0ac34723c */ /* 0x090fe80000001834 */
[----:B------:R-:W-:Y:S02]  /*12980*/  @P4 IADD3.X R183, R3, UR17, RZ, P2, !PT ;  /* 0x0000001103b74c10 */ /* 0x000fe400097fe4ff */
[----:B------:R-:W-:Y:S02]  /*12990*/  @P4 IADD3 R128, P1, R182, UR16, RZ ;  /* 0x00000010b6804c10 */ /* 0x000fe4000ff3e0ff */
[C---:B------:R-:W-:Y:S04]  /*129a0*/  HMMA.16816.F32 R56, R196.reuse, R176, R56 ;  /* 0x000000b0c438723c */ /* 0x040fe80000001838 */
[----:B------:R-:W-:Y:S02]  /*129b0*/  @P4 IADD3.X R129, R183, UR17, RZ, P1, !PT ;  /* 0x00000011b7814c10 */ /* 0x000fe40008ffe4ff */
[----:B------:R-:W-:Y:S02]  /*129c0*/  @P4 IADD3 R180, P0, R128, UR16, RZ ;  /* 0x0000001080b44c10 */ /* 0x000fe4000ff1e0ff */
[-C--:B------:R-:W-:Y:S04]  /*129d0*/  HMMA.16816.F32 R60, R196, R178.reuse, R60 ;  /* 0x000000b2c43c723c */ /* 0x080fe8000000183c */
[----:B------:R-:W-:Y:S04]  /*129e0*/  @P4 IADD3.X R181, R129, UR17, RZ, P0, !PT ;  /* 0x0000001181b54c10 */ /* 0x000fe800087fe4ff */
        /* <DEDUP_REMOVED lines=14> */
[----:B------:R2:W-:Y:S06]  /*12ad0*/  @P4 LDGSTS.E.BYPASS.LTC128B.128 [R231+0x4100], [R128.64], !P3 ;  /* 0x0410000080e74fae */ /* 0x0005ec000d901d6c */
[----:B------:R3:W-:Y:S01]  /*12ae0*/  @P4 LDGSTS.E.BYPASS.LTC128B.128 [R231+0x4900], [R180.64], !P3 ;  /* 0x04900000b4e74fae */ /* 0x0007e2000d901d6c */
[C---:B------:R-:W-:Y:S04]  /*12af0*/  HMMA.16816.F32 R88, R196.reuse, R176, R88 ;  /* 0x000000b0c458723c */ /* 0x040fe80000001858 */
[----:B-1----:R-:W-:Y:S04]  /*12b00*/  @P4 IADD3 R2, P1, R180, UR16, RZ ;  /* 0x00000010b4024c10 */ /* 0x002fe8000ff3e0ff */
[-C--:B------:R-:W-:Y:S04]  /*12b10*/  HMMA.16816.F32 R92, R196, R178.reuse, R92 ;  /* 0x000000b2c45c723c */ /* 0x080fe8000000185c */
[----:B------:R-:W-:Y:S02]  /*12b20*/  @P4 IADD3.X R3, R181, UR17, RZ, P1, !PT ;  /* 0x00000011b5034c10 */ /* 0x000fe40008ffe4ff */
[----:B------:R-:W-:Y:S03]  /*12b30*/  @P4 IADD3 R176, P0, R2, UR16, RZ ;  /* 0x0000001002b04c10 */ /* 0x000fe6000ff1e0ff */
[----:B------:R1:W-:Y:S03]  /*12b40*/  @P4 LDGSTS.E.BYPASS.LTC128B.128 [R231+0x5100], [R2.64], !P3 ;  /* 0x0510000002e74fae */ /* 0x0003e6000d901d6c */
[----:B------:R-:W-:Y:S01]  /*12b50*/  @P4 IADD3.X R177, R3, UR17, RZ, P0, !PT ;  /* 0x0000001103b14c10 */ /* 0x000fe200087fe4ff */
[----:B------:R-:W-:Y:S01]  /*12b60*/  HMMA.16816.F32 R96, R172, R178, R96 ;  /* 0x000000b2ac60723c */ /* 0x000fe20000001860 */
[----:B------:R-:W-:Y:S03]  /*12b70*/  PLOP3.LUT P0, PT, PT, PT, UP0, 0x40, 0x0 ;  /* 0x000000000000781c */ /* 0x000fe60003f0e808 */
[----:B------:R3:W-:Y:S03]  /*12b80*/  @P4 LDGSTS.E.BYPASS.LTC128B.128 [R231+0x5900], [R176.64], !P3 ;  /* 0x05900000b0e74fae */ /* 0x0007e6000d901d6c */
[----:B------:R-:W-:Y:S03]  /*12b90*/  IMAD.U32 R173, RZ, RZ, UR12 ;  /* 0x0000000cffad7e24 */ /* 0x000fe6000f8e00ff */
[----:B--2---:R-:W2:Y:S06]  /*12ba0*/  SHFL.IDX PT, R129, R135, RZ, 0x1c1f ;  /* 0x001c1fff87817589 */ /* 0x004eac00000e0000 */
[----:B------:R-:W0:Y:S01]  /*12bb0*/  LDGDEPBAR ;  /* 0x00000000000079af */ /* 0x000e220000000000 */
[----:B-1----:R-:W-:Y:S04]  /*12bc0*/  IMAD R2, R229, -0x60, RZ ;  /* 0xffffffa0e5027824 */ /* 0x002fe800078e02ff */
[----:B------:R-:W-:Y:S01]  /*12bd0*/  IMAD.IADD R174, R2, 0x1, -R130 ;  /* 0x0000000102ae7824 */ /* 0x000fe200078e0a82 */
[----:B------:R-:W-:Y:S04]  /*12be0*/  IADD3 R0, -R130, 0x1, R2 ;  /* 0x0000000182007810 */ /* 0x000fe80007ffe102 */
[----:B------:R-:W-:Y:S04]  /*12bf0*/  IADD3 R173, -R173, UR7, R0 ;  /* 0x00000007adad7c10 */ /* 0x000fe8000fffe100 */
[C---:B------:R-:W-:Y:S02]  /*12c00*/  IADD3 R172, R173.reuse, c[0x0][0x328], RZ ;  /* 0x0000ca00adac7a10 */ /* 0x040fe40007ffe0ff */
[----:B------:R-:W-:Y:S03]  /*12c10*/  IADD3 R173, R173, UR10, RZ ;  /* 0x0000000aadad7c10 */ /* 0x000fe6000fffe0ff */
[--C-:B--2---:R-:W-:Y:S02]  /*12c20*/  IMAD.IADD R128, R172, 0x1, R129.reuse ;  /* 0x00000001ac807824 */ /* 0x104fe400078e0281 */
[----:B------:R-:W-:Y:S01]  /*12c30*/  IMAD.IADD R0, R173, 0x1, R129 ;  /* 0x00000001ad007824 */ /* 0x000fe200078e0281 */
[----:B------:R-:W-:-:S05]  /*12c40*/  @P0 BRA `(.L_x_1020) ;  /* 0x0000018000000947 */ /* 0x000fca0003800000 */
[----:B---3--:R-:W-:Y:S01]  /*12c50*/  IMAD.U32 R3, RZ, RZ, UR12 ;  /* 0x0000000cff037e24 */ /* 0x008fe2000f8e00ff */
        /* <DEDUP_REMOVED lines=13> */
.L_x_1022:
[----:B------:R-:W-:Y:S04]  /*12d30*/  MOV R129, c[0x0][0x32c] ;  /* 0x0000cb0000817a02 */ /* 0x000fe80000000f00 */
[----:B------:R-:W-:Y:S11]  /*12d40*/  ISETP.NE.AND P0, PT, R129, 0x1, PT ;  /* 0x000000018100780c */ /* 0x000ff60003f05270 */
[----:B------:R-:W-:Y:S02]  /*12d50*/  @!UPT UIADD3 URZ, URZ, URZ, URZ ;  /* 0x0000003f3f3ff290 */ /* 0x000fe4000fffe03f */
[----:B------:R-:W-:Y:S05]  /*12d60*/  @P0 IMAD.HI.U32 R129, R3, c[0x0][0x330], RZ ;  /* 0x0000cc0003810a27 */ /* 0x000fea00078e00ff */
[----:B------:R-:W-:Y:S02]  /*12d70*/  @P0 SHF.R.U32.HI R3, RZ, c[0x0][0x334], R129 ;  /* 0x0000cd00ff030a19 */ /* 0x000fe40000011681 */
.L_x_1023:
[----:B------:R-:W-:Y:S05]  /*12d80*/  BSYNC B0 ;  /* 0x0000000000007941 */ /* 0x000fea0003800000 */
.L_x_1021:
[----:B------:R-:W-:Y:S05]  /*12d90*/  IMAD R3, R3, c[0x0][0x32c], R174 ;  /* 0x0000cb0003037a24 */ /* 0x000fea00078e02ae */
[----:B------:R-:W-:Y:S02]  /*12da0*/  IADD3 R129, R3, c[0x0][0x32c], RZ ;  /* 0x0000cb0003817a10 */ /* 0x000fe40007ffe0ff */
[----:B------:R-:W-:Y:S02]  /*12db0*/  IMNMX R0, R0, R3, !PT ;  /* 0x0000000300007217 */ /* 0x000fe40007800200 */
[----:B------:R-:W-:Y:S02]  /*12dc0*/  IMNMX R128, R128, R129, PT ;  /* 0x0000008180807217 */ /* 0x000fe40003800200 */
.L_x_1020:
[----:B---3--:R-:W-:Y:S01]  /*12dd0*/  PLOP3.LUT P0, PT, PT, PT, UP0, 0x40, 0x0 ;  /* 0x000000000000781c */ /* 0x008fe20003f0e808 */
        /* <DEDUP_REMOVED lines=18> */
.L_x_1026:
[----:B------:R-:W-:Y:S04]  /*12f00*/  MOV R175, c[0x0][0x32c] ;  /* 0x0000cb0000af7a02 */ /* 0x000fe80000000f00 */
[----:B------:R-:W-:Y:S11]  /*12f10*/  ISETP.NE.AND P0, PT, R175, 0x1, PT ;  /* 0x00000001af00780c */ /* 0x000ff60003f05270 */
[----:B------:R-:W-:Y:S02]  /*12f20*/  @!UPT UIADD3 URZ, URZ, URZ, URZ ;  /* 0x0000003f3f3ff290 */ /* 0x000fe4000fffe03f */
[----:B------:R-:W-:Y:S05]  /*12f30*/  @P0 IMAD.HI.U32 R175, R130, c[0x0][0x330], RZ ;  /* 0x0000cc0082af0a27 */ /* 0x000fea00078e00ff */
[----:B------:R-:W-:Y:S02]  /*12f40*/  @P0 SHF.R.U32.HI R130, RZ, c[0x0][0x334], R175 ;  /* 0x0000cd00ff820a19 */ /* 0x000fe400000116af */
.L_x_1027:
[----:B------:R-:W-:Y:S05]  /*12f50*/  BSYNC B0 ;  /* 0x0000000000007941 */ /* 0x000fea0003800000 */
.L_x_1025:
[----:B------:R-:W-:Y:S05]  /*12f60*/  IMAD R130, R130, c[0x0][0x32c], R174 ;  /* 0x0000cb0082827a24 */ /* 0x000fea00078e02ae */
[----:B------:R-:W-:Y:S02]  /*12f70*/  IADD3 R175, R130, c[0x0][0x32c], RZ ;  /* 0x0000cb0082af7a10 */ /* 0x000fe40007ffe0ff */
[----:B------:R-:W-:Y:S02]  /*12f80*/  IMNMX R3, R3, R130, !PT ;  /* 0x0000008203037217 */ /* 0x000fe40007800200 */
[----:B------:R-:W-:Y:S02]  /*12f90*/  IMNMX R129, R129, R175, PT ;  /* 0x000000af81817217 */ /* 0x000fe40003800200 */
.L_x_1024:
[C---:B------:R-:W-:Y:S02]  /*12fa0*/  ISETP.GE.AND P0, PT, R2.reuse, 0x9, PT ;  /* 0x000000090200780c */ /* 0x040fe40003f06270 */
[----:B------:R-:W-:Y:S02]  /*12fb0*/  ISETP.GE.AND P1, PT, R2, 0x2, PT ;  /* 0x000000020200780c */ /* 0x000fe40003f26270 */
[----:B------:R-:W-:Y:S02]  /*12fc0*/  P2R R181, PR, RZ, 0x1 ;  /* 0x00000001ffb57803 */ /* 0x000fe40000000000 */
[C---:B------:R-:W-:Y:S02]  /*12fd0*/  ISETP.GT.AND P0, PT, R0.reuse, 0x8, !P0 ;  /* 0x000000080000780c */ /* 0x040fe40004704270 */
[----:B------:R-:W-:Y:S02]  /*12fe0*/  P2R R182, PR, RZ, 0x2 ;  /* 0x00000002ffb67803 */ /* 0x000fe40000000000 */
[----:B------:R-:W-:Y:S02]  /*12ff0*/  ISETP.GT.AND P1, PT, R0, 0x1, !P1 ;  /* 0x000000010000780c */ /* 0x000fe40004f24270 */
[----:B------:R-:W-:Y:S02]  /*13000*/  ISETP.GE.AND P2, PT, R2, 0x11, PT ;  /* 0x000000110200780c */ /* 0x000fe40003f46270 */
        /* <DEDUP_REMOVED lines=99> */
[----:B------:R-:W-:Y:S04]  /*13640*/  ISETP.LT.OR P0, PT, R128, 0x59, P0 ;  /* 0x000000598000780c */ /* 0x000fe80000701670 */
[----:B------:R-:W-:Y:S02]  /*13650*/  FSEL R246, R96, -INF , !P0 ;  /* 0xff80000060f67808 */ /* 0x000fe40004000000 */
[----:B------:R-:W-:Y:S04]  /*13660*/  ISETP.GT.AND P0, PT, R0, RZ, !P2 ;  /* 0x000000ff0000720c */ /* 0x000fe80005704270 */
[----:B------:R-:W-:Y:S04]  /*13670*/  ISETP.LT.OR P0, PT, R128, 0x1, P0 ;  /* 0x000000018000780c */ /* 0x000fe80000701670 */
[----:B------:R-:W-:Y:S02]  /*13680*/  FSEL R52, R4, -INF , !P0 ;  /* 0xff80000004347808 */ /* 0x000fe40004000000 */
[----:B------:R-:W-:Y:S01]  /*13690*/  ISETP.GE.AND P0, PT, R2, 0x5a, PT ;  /* 0x0000005a0200780c */ /* 0x000fe20003f06270 */
[----:B------:R-:W1:Y:S03]  /*136a0*/  SHFL.IDX PT, R4, R135, 0x2, 0x1c1f ;  /* 0x005c1f0087047f89 */ /* 0x000e6600000e0000 */
[----:B------:R-:W-:Y:S04]  /*136b0*/  ISETP.GT.AND P2, PT, R0, 0x59, !P0 ;  /* 0x000000590000780c */ /* 0x000fe80004744270 */
[----:B------:R-:W-:Y:S04]  /*136c0*/  ISETP.LT.OR P2, PT, R128, 0x5a, P2 ;  /* 0x0000005a8000780c */ /* 0x000fe80001741670 */
        /* <DEDUP_REMOVED lines=19> */
.L_x_1030:
[----:B------:R-:W-:Y:S04]  /*13800*/  MOV R49, c[0x0][0x32c] ;  /* 0x0000cb0000317a02 */ /* 0x000fe80000000f00 */
[----:B------:R-:W-:Y:S11]  /*13810*/  ISETP.NE.AND P2, PT, R49, 0x1, PT ;  /* 0x000000013100780c */ /* 0x000ff60003f45270 */
[----:B------:R-:W-:Y:S02]  /*13820*/  @!UPT UIADD3 URZ, URZ, URZ, URZ ;  /* 0x0000003f3f3ff290 */ /* 0x000fe4000fffe03f */
[----:B------:R-:W-:Y:S05]  /*13830*/  @P2 IMAD.HI.U32 R49, R4, c[0x0][0x330], RZ ;  /* 0x0000cc0004312a27 */ /* 0x000fea00078e00ff */
[----:B------:R-:W-:Y:S02]  /*13840*/  @P2 SHF.R.U32.HI R4, RZ, c[0x0][0x334], R49 ;  /* 0x0000cd00ff042a19 */ /* 0x000fe40000011631 */
.L_x_1031:
[----:B------:R-:W-:Y:S05]  /*13850*/  BSYNC B0 ;  /* 0x0000000000007941 */ /* 0x000fea0003800000 */
.L_x_1029:
[----:B------:R-:W-:Y:S05]  /*13860*/  IMAD R4, R4, c[0x0][0x32c], R174 ;  /* 0x0000cb0004047a24 */ /* 0x000fea00078e02ae */
[----:B------:R-:W-:Y:S02]  /*13870*/  IADD3 R49, R4, c[0x0][0x32c], RZ ;  /* 0x0000cb0004317a10 */ /* 0x000fe40007ffe0ff */
[----:B------:R-:W-:Y:S02]  /*13880*/  IMNMX R0, R0, R4, !PT ;  /* 0x0000000400007217 */ /* 0x000fe40007800200 */
[----:B------:R-:W-:Y:S02]  /*13890*/  IMNMX R2, R2, R49, PT ;  /* 0x0000003102027217 */ /* 0x000fe40003800200 */
.L_x_1028:
[----:B------:R-:W-:Y:S02]  /*138a0*/  ISETP.NE.AND P2, PT, R181, RZ, PT ;  /* 0x000000ffb500720c */ /* 0x000fe40003f45270 */
[----:B------:R-:W-:Y:S02]  /*138b0*/  P2R R49, PR, RZ, 0x8 ;  /* 0x00000008ff317803 */ /* 0x000fe40000000000 */
[----:B------:R-:W-:Y:S02]  /*138c0*/  ISETP.GT.AND P2, PT, R3, 0x8, !P2 ;  /* 0x000000080300780c */ /* 0x000fe40005744270 */
[----:B------:R-:W-:Y:S02]  /*138d0*/  ISETP.NE.AND P3, PT, R48, RZ, PT ;  /* 0x000000ff3000720c */ /* 0x000fe40003f65270 */
[----:B------:R-:W-:Y:S02]  /*138e0*/  ISETP.LT.OR P2, PT, R129, 0x9, P2 ;  /* 0x000000098100780c */ /* 0x000fe40001741670 */
[----:B------:R-:W-:Y:S02]  /*138f0*/  P2R R4, PR, RZ, 0x8 ;  /* 0x00000008ff047803 */ /* 0x000fe40000000000 */
        /* <DEDUP_REMOVED lines=61> */
[----:B------:R-:W-:Y:S02]  /*13cd0*/  ISETP.GT.AND P2, PT, R3, 0x48, !P3 ;  /* 0x000000480300780c */ /* 0x000fe40005f44270 */
[----:B------:R-:W-:Y:S02]  /*13ce0*/  ISETP.NE.AND P3, PT, R37, RZ, PT ;  /* 0x000000ff2500720c */ /* 0x000fe40003f65270 */
        /* <DEDUP_REMOVED lines=21> */
[----:B------:R-:W-:Y:S02]  /*13e40*/  ISETP.GT.AND P2, PT, R3, 0x59, !P0 ;  /* 0x000000590300780c */ /* 0x000fe40004744270 */
[----:B------:R-:W1:Y:S02]  /*13e50*/  SHFL.IDX PT, R3, R135, 0x3, 0x1c1f ;  /* 0x007c1f0087037f89 */ /* 0x000e6400000e0000 */
[----:B------:R-:W-:Y:S04]  /*13e60*/  ISETP.LT.OR P2, PT, R129, 0x5a, P2 ;  /* 0x0000005a8100780c */ /* 0x000fe80001741670 */
[----:B------:R-:W-:Y:S02]  /*13e70*/  FSEL R245, R99, -INF , !P2 ;  /* 0xff80000063f57808 */ /* 0x000fe40005000000 */
[----:B------:R-:W-:Y:S02]  /*13e80*/  ISETP.GT.AND P2, PT, R0, RZ, !P3 ;  /* 0x000000ff0000720c */ /* 0x000fe40005f44270 */
        /* <DEDUP_REMOVED lines=109> */
.L_x_1034:
[----:B------:R-:W-:Y:S04]  /*14560*/  MOV R4, c[0x0][0x32c] ;  /* 0x0000cb0000047a02 */ /* 0x000fe80000000f00 */
[----:B------:R-:W-:Y:S11]  /*14570*/  ISETP.NE.AND P2, PT, R4, 0x1, PT ;  /* 0x000000010400780c */ /* 0x000ff60003f45270 */
[----:B------:R-:W-:Y:S02]  /*14580*/  @!UPT UIADD3 URZ, URZ, URZ, URZ ;  /* 0x0000003f3f3ff290 */ /* 0x000fe4000fffe03f */
[----:B------:R-:W-:Y:S05]  /*14590*/  @P2 IMAD.HI.U32 R4, R3, c[0x0][0x330], RZ ;  /* 0x0000cc0003042a27 */ /* 0x000fea00078e00ff */
[----:B------:R-:W-:Y:S02]  /*145a0*/  @P2 SHF.R.U32.HI R3, RZ, c[0x0][0x334], R4 ;  /* 0x0000cd00ff032a19 */ /* 0x000fe40000011604 */
.L_x_1035:
[----:B------:R-:W-:Y:S05]  /*145b0*/  BSYNC B0 ;  /* 0x0000000000007941 */ /* 0x000fea0003800000 */
.L_x_1033:
[----:B------:R-:W-:Y:S05]  /*145c0*/  IMAD R3, R3, c[0x0][0x32c], R174 ;  /* 0x0000cb0003037a24 */ /* 0x000fea00078e02ae */
[----:B------:R-:W-:Y:S02]  /*145d0*/  IADD3 R4, R3, c[0x0][0x32c], RZ ;  /* 0x0000cb0003047a10 */ /* 0x000fe40007ffe0ff */
[----:B------:R-:W-:Y:S02]  /*145e0*/  IMNMX R0, R0, R3, !PT ;  /* 0x0000000300007217 */ /* 0x000fe40007800200 */
[----:B------:R-:W-:Y:S02]  /*145f0*/  IMNMX R2, R2, R4, PT ;  /* 0x0000000402027217 */ /* 0x000fe40003800200 */
.L_x_1032:
        /* <DEDUP_REMOVED lines=126> */
[----:B------:R-:W-:Y:S01]  /*14de0*/  FMNMX.FTZ R3, R238, R3, !PT ;  /* 0x00000003ee037209 */ /* 0x000fe20007810000 */
[----:B------:R-:W1:Y:S01]  /*14df0*/  SHFL.BFLY PT, R5, R130, 0x2, 0x1f ;  /* 0x0c401f0082057f89 */ /* 0x000e6200000e0000 */
[----:B------:R-:W-:Y:S02]  /*14e00*/  FMNMX.FTZ R4, R87, R4, !PT ;  /* 0x0000000457047209 */ /* 0x000fe40007810000 */
[----:B------:R-:W-:Y:S02]  /*14e10*/  FMNMX.FTZ R3, R243, R3, !PT ;  /* 0x00000003f3037209 */ /* 0x000fe40007810000 */
[----:B------:R-:W-:Y:S02]  /*14e20*/  FMNMX.FTZ R4, R98, R4, !PT ;  /* 0x0000000462047209 */ /* 0x000fe40007810000 */
[----:B------:R-:W-:Y:S02]  /*14e30*/  FMNMX.FTZ R3, R245, R3, !PT ;  /* 0x00000003f5037209 */ /* 0x000fe40007810000 */
[----:B------:R-:W-:Y:S02]  /*14e40*/  FMNMX.FTZ R4, R99, R4, !PT ;  /* 0x0000000463047209 */ /* 0x000fe40007810000 */
[----:B------:R-:W-:Y:S01]  /*14e50*/  ISETP.GT.AND P2, PT, R0, 0x41, !P2 ;  /* 0x000000410000780c */ /* 0x000fe20005744270 */
[----:B------:R-:W2:Y:S01]  /*14e60*/  SHFL.BFLY PT, R129, R3, 0x2, 0x1f ;  /* 0x0c401f0003817f89 */ /* 0x000ea200000e0000 */
[----:B------:R-:W-:Y:S02]  /*14e70*/  FMNMX.FTZ R4, R199, R4, !PT ;  /* 0x00000004c7047209 */ /* 0x000fe40007810000 */
[----:B------:R-:W-:Y:S02]  /*14e80*/  ISETP.LT.OR P2, PT, R2, 0x42, P2 ;  /* 0x000000420200780c */ /* 0x000fe40001741670 */
[----:B------:R-:W-:Y:S02]  /*14e90*/  FMNMX.FTZ R4, R200, R4, !PT ;  /* 0x00000004c8047209 */ /* 0x000fe40007810000 */
[----:B------:R-:W-:Y:S02]  /*14ea0*/  FSEL R75, R75, -INF , !P2 ;  /* 0xff8000004b4b7808 */ /* 0x000fe40005000000 */
[----:B------:R-:W-:Y:S02]  /*14eb0*/  FMNMX.FTZ R4, R208, R4, !PT ;  /* 0x00000004d0047209 */ /* 0x000fe40007810000 */
        /* <DEDUP_REMOVED lines=8> */
[C---:B------:R-:W-:Y:S02]  /*14f40*/  ISETP.GT.AND P1, PT, R0.reuse, 0x49, !P1 ;  /* 0x000000490000780c */ /* 0x040fe40004f24270 */
[----:B------:R-:W-:Y:S02]  /*14f50*/  ISETP.GT.AND P0, PT, R0, 0x59, !P0 ;  /* 0x000000590000780c */ /* 0x000fe40004704270 */
[C---:B------:R-:W-:Y:S02]  /*14f60*/  ISETP.LT.OR P1, PT, R2.reuse, 0x4a, P1 ;  /* 0x0000004a0200780c */ /* 0x040fe40000f21670 */
[----:B------:R-:W-:Y:S02]  /*14f70*/  ISETP.LT.OR P0, PT, R2, 0x5a, P0 ;  /* 0x0000005a0200780c */ /* 0x000fe40000701670 */
[----:B------:R-:W-:Y:S02]  /*14f80*/  FSEL R79, R79, -INF , !P1 ;  /* 0xff8000004f4f7808 */ /* 0x000fe40004800000 */
[----:B------:R-:W-:Y:S02]  /*14f90*/  FSEL R42, R95, -INF , !P0 ;  /* 0xff8000005f2a7808 */ /* 0x000fe40004000000 */
[C---:B------:R-:W-:Y:S02]  /*14fa0*/  ISETP.GT.AND P6, PT, R0.reuse, 0x50, !P6 ;  /* 0x000000500000780c */ /* 0x040fe400077c4270 */
[C---:B------:R-:W-:Y:S02]  /*14fb0*/  ISETP.GT.AND P5, PT, R0.reuse, 0x51, !P5 ;  /* 0x000000510000780c */ /* 0x040fe40006fa4270 */
[----:B------:R-:W-:Y:S02]  /*14fc0*/  ISETP.GT.AND P4, PT, R0, 0x58, !P4 ;  /* 0x000000580000780c */ /* 0x000fe40006784270 */
[C---:B------:R-:W-:Y:S02]  /*14fd0*/  ISETP.LT.OR P6, PT, R2.reuse, 0x51, P6 ;  /* 0x000000510200780c */ /* 0x040fe400037c1670 */
[C---:B------:R-:W-:Y:S02]  /*14fe0*/  ISETP.LT.OR P5, PT, R2.reuse, 0x52, P5 ;  /* 0x000000520200780c */ /* 0x040fe40002fa1670 */
[----:B------:R-:W-:Y:S02]  /*14ff0*/  ISETP.LT.OR P4, PT, R2, 0x59, P4 ;  /* 0x000000590200780c */ /* 0x000fe40002781670 */
[----:B------:R-:W-:Y:S02]  /*15000*/  FSEL R90, R90, -INF , !P6 ;  /* 0xff8000005a5a7808 */ /* 0x000fe40007000000 */
[----:B------:R-:W-:Y:S02]  /*15010*/  FSEL R91, R91, -INF , !P5 ;  /* 0xff8000005b5b7808 */ /* 0x000fe40006800000 */
[----:B------:R-:W-:Y:S02]  /*15020*/  FSEL R94, R94, -INF , !P4 ;  /* 0xff8000005e5e7808 */ /* 0x000fe40006000000 */
[----:B-1----:R-:W-:Y:S02]  /*15030*/  FMNMX.FTZ R130, R130, R5, !PT ;  /* 0x0000000582827209 */ /* 0x002fe40007810000 */
[----:B--2---:R-:W-:Y:S02]  /*15040*/  FMNMX.FTZ R129, R3, R129, !PT ;  /* 0x0000008103817209 */ /* 0x004fe40007810000 */
        /* <DEDUP_REMOVED lines=8> */
[----:B------:R-:W-:Y:S03]  /*150d0*/  FMNMX.FTZ R5, R15, R5, !PT ;  /* 0x000000050f057209 */ /* 0x000fe60007810000 */
[----:B------:R-:W2:Y:S01]  /*150e0*/  SHFL.BFLY PT, R7, R3, 0x2, 0x1f ;  /* 0x0c401f0003077f89 */ /* 0x000ea200000e0000 */
[----:B------:R-:W-:Y:S04]  /*150f0*/  FMNMX.FTZ R5, R57, R5, !PT ;  /* 0x0000000539057209 */ /* 0x000fe80007810000 */
[----:B------:R-:W-:Y:S02]  /*15100*/  FMNMX.FTZ R5, R60, R5, !PT ;  /* 0x000000053c057209 */ /* 0x000fe40007810000 */
[----:B-1----:R-:W-:Y:S02]  /*15110*/  FMNMX.FTZ R130, R130, R6, !PT ;  /* 0x0000000682827209 */ /* 0x002fe40007810000 */
[----:B------:R-:W1:Y:S01]  /*15120*/  SHFL.BFLY PT, R6, R129, 0x1, 0x1f ;  /* 0x0c201f0081067f89 */ /* 0x000e6200000e0000 */
[----:B------:R-:W-:Y:S02]  /*15130*/  FMNMX.FTZ R5, R61, R5, !PT ;  /* 0x000000053d057209 */ /* 0x000fe40007810000 */
[C---:B------:R-:W-:Y:S01]  /*15140*/  FMUL.FTZ R43, R130.reuse, c[0x0][0x2d0] ;  /* 0x0000b400822b7a20 */ /* 0x040fe20000410000 */
[----:B------:R-:W-:Y:S02]  /*15150*/  FSETP.NEU.FTZ.AND P2, PT, R130, -INF , PT ;  /* 0xff8000008200780b */ /* 0x000fe40003f5d000 */
[----:B------:R-:W-:Y:S02]  /*15160*/  FMNMX.FTZ R5, R71, R5, !PT ;  /* 0x0000000547057209 */ /* 0x000fe40007810000 */
[----:B------:R-:W-:Y:S02]  /*15170*/  FSEL R43, R43, RZ, P2 ;  /* 0x000000ff2b2b7208 */ /* 0x000fe40001000000 */
[----:B------:R-:W-:Y:S03]  /*15180*/  FMNMX.FTZ R5, R72, R5, !PT ;  /* 0x0000000548057209 */ /* 0x000fe60007810000 */
[--C-:B------:R-:W-:Y:S01]  /*15190*/  FFMA.FTZ R4, R52, c[0x0][0x2d0], -R43.reuse ;  /* 0x0000b40034047a23 */ /* 0x100fe2000001082b */
[----:B------:R-:W-:Y:S01]  /*151a0*/  FMNMX.FTZ R5, R73, R5, !PT ;  /* 0x0000000549057209 */ /* 0x000fe20007810000 */
[--C-:B------:R-:W-:Y:S01]  /*151b0*/  FFMA.FTZ R16, R188, c[0x0][0x2d0], -R43.reuse ;  /* 0x0000b400bc107a23 */ /* 0x100fe2000001082b */
[----:B--2---:R-:W-:Y:S01]  /*151c0*/  FMNMX.FTZ R3, R3, R7, !PT ;  /* 0x0000000703037209 */ /* 0x004fe20007810000 */
[----:B------:R2:W3:Y:S04]  /*151d0*/  MUFU.EX2 R25, R4 ;  /* 0x0000000400197308 */ /* 0x0004e80000000800 */
[----:B------:R-:W4:Y:S01]  /*151e0*/  SHFL.BFLY PT, R128, R3, 0x1, 0x1f ;  /* 0x0c201f0003807f89 */ /* 0x000f2200000e0000 */
[----:B-1----:R-:W-:Y:S05]  /*151f0*/  FMNMX.FTZ R129, R129, R6, !PT ;  /* 0x0000000681817209 */ /* 0x002fea0007810000 */
[----:B------:R-:W-:Y:S01]  /*15200*/  MUFU.EX2 R56, R16 ;  /* 0x0000001000387308 */ /* 0x000fe20000000800 */
[C---:B------:R-:W-:Y:S01]  /*15210*/  FSETP.NEU.FTZ.AND P1, PT, R129.reuse, -INF , PT ;  /* 0xff8000008100780b */ /* 0x040fe20003f3d000 */
[----:B------:R-:W-:Y:S05]  /*15220*/  FMUL.FTZ R64, R129, c[0x0][0x2d0] ;  /* 0x0000b40081407a20 */ /* 0x000fea0000410000 */
[----:B------:R-:W-:Y:S05]  /*15230*/  FSEL R64, R64, RZ, P1 ;  /* 0x000000ff40407208 */ /* 0x000fea0000800000 */
[--C-:B------:R-:W-:Y:S01]  /*15240*/  FFMA.FTZ R0, R19, c[0x0][0x2d0], -R64.reuse ;  /* 0x0000b40013007a23 */ /* 0x100fe20000010840 */
[----:B--2---:R-:W-:Y:S01]  /*15250*/  FMNMX.FTZ R4, R76, R5, !PT ;  /* 0x000000054c047209 */ /* 0x004fe20007810000 */
[--C-:B------:R-:W-:Y:S02]  /*15260*/  FFMA.FTZ R5, R183, c[0x0][0x2d0], -R43.reuse ;  /* 0x0000b400b7057a23 */ /* 0x100fe4000001082b */
[----:B------:R-:W-:Y:S01]  /*15270*/  MUFU.EX2 R22, R0 ;  /* 0x0000000000167308 */ /* 0x000fe20000000800 */
[--C-:B------:R-:W-:Y:S01]  /*15280*/  FFMA.FTZ R2, R53, c[0x0][0x2d0], -R64.reuse ;  /* 0x0000b40035027a23 */ /* 0x100fe20000010840 */
[----:B------:R-:W-:Y:S01]  /*15290*/  FMNMX.FTZ R4, R77, R4, !PT ;  /* 0x000000044d047209 */ /* 0x000fe20007810000 */
[--C-:B------:R-:W-:Y:S01]  /*152a0*/  FFMA.FTZ R28, R84, c[0x0][0x2d0], -R64.reuse ;  /* 0x0000b400541c7a23 */ /* 0x100fe20000010840 */
[----:B----4-:R-:W-:Y:S01]  /*152b0*/  FMNMX.FTZ R128, R3, R128, !PT ;  /* 0x0000008003807209 */ /* 0x010fe20007810000 */
[--C-:B------:R-:W-:Y:S01]  /*152c0*/  FFMA.FTZ R3, R68, c[0x0][0x2d0], -R64.reuse ;  /* 0x0000b40044037a23 */ /* 0x100fe20000010840 */
[----:B---3--:R-:W-:Y:S02]  /*152d0*/  MOV R68, R25 ;  /* 0x0000001900447202 */ /* 0x008fe40000000f00 */
[C---:B------:R-:W-:Y:S01]  /*152e0*/  FSETP.NEU.FTZ.AND P0, PT, R128.reuse, -INF , PT ;  /* 0xff8000008000780b */ /* 0x040fe20003f1d000 */
[----:B------:R-:W-:Y:S01]  /*152f0*/  FMUL.FTZ R65, R128, c[0x0][0x2d0] ;  /* 0x0000b40080417a20 */ /* 0x000fe20000410000 */
[----:B------:R1:W-:Y:S04]  /*15300*/  MUFU.EX2 R23, R5 ;  /* 0x0000000500177308 */ /* 0x0003e80000000800 */
[----:B------:R-:W-:Y:S06]  /*15310*/  FSEL R65, R65, RZ, P0 ;  /* 0x000000ff41417208 */ /* 0x000fec0000000000 */
[----:B------:R2:W-:Y:S10]  /*15320*/  MUFU.EX2 R175, R3 ;  /* 0x0000000300af7308 */ /* 0x0005f40000000800 */
[----:B------:R-:W3:Y:S01]  /*15330*/  MUFU.EX2 R174, R2 ;  /* 0x0000000200ae7308 */ /* 0x000ee20000000800 */
[----:B-1----:R-:W-:Y:S01]  /*15340*/  FMNMX.FTZ R5, R88, R4, !PT ;  /* 0x0000000458057209 */ /* 0x002fe20007810000 */
[----:B------:R-:W-:Y:S03]  /*15350*/  FFMA.FTZ R4, R184, c[0x0][0x2d0], -R43 ;  /* 0x0000b400b8047a23 */ /* 0x000fe6000001082b */
[----:B------:R-:W-:Y:S05]  /*15360*/  FMNMX.FTZ R5, R89, R5, !PT ;  /* 0x0000000559057209 */ /* 0x000fea0007810000 */
[----:B------:R1:W-:Y:S01]  /*15370*/  MUFU.EX2 R172, R4 ;  /* 0x0000000400ac7308 */ /* 0x0003e20000000800 */
[----:B--2---:R-:W-:Y:S02]  /*15380*/  FFMA.FTZ R3, R8, c[0x0][0x2d0], -R65 ;  /* 0x0000b40008037a23 */ /* 0x004fe40000010841 */
[--C-:B------:R-:W-:Y:S07]  /*15390*/  FFMA.FTZ R8, R69, c[0x0][0x2d0], -R64.reuse ;  /* 0x0000b40045087a23 */ /* 0x100fee0000010840 */
[----:B------:R2:W-:Y:S01]  /*153a0*/  MUFU.EX2 R135, R3 ;  /* 0x0000000300877308 */ /* 0x0005e20000000800 */
[----:B---3--:R-:W-:Y:S09]  /*153b0*/  F2FP.PACK_AB R47, R175, R174 ;  /* 0x000000aeaf2f723e */ /* 0x008ff200000000ff */
[----:B------:R-:W-:Y:S01]  /*153c0*/  MUFU.EX2 R53, R8 ;  /* 0x0000000800357308 */ /* 0x000fe20000000800 */
[----:B-1----:R-:W-:Y:S01]  /*153d0*/  FMNMX.FTZ R4, R92, R5, !PT ;  /* 0x000000055c047209 */ /* 0x002fe20007810000 */
[----:B------:R-:W-:Y:S03]  /*153e0*/  FFMA.FTZ R5, R185, c[0x0][0x2d0], -R43 ;  /* 0x0000b400b9057a23 */ /* 0x000fe6000001082b */
[----:B------:R-:W-:Y:S05]  /*153f0*/  FMNMX.FTZ R4, R93, R4, !PT ;  /* 0x000000045d047209 */ /* 0x000fea0007810000 */
[----:B------:R1:W3:Y:S01]  /*15400*/  MUFU.EX2 R182, R5 ;  /* 0x0000000500b67308 */ /* 0x0002e20000000800 */
[----:B------:R-:W-:Y:S01]  /*15410*/  FMNMX.FTZ R4, R74, R4, !PT ;  /* 0x000000044a047209 */ /* 0x000fe20007810000 */
[--C-:B--2---:R-:W-:Y:S03]  /*15420*/  FFMA.FTZ R3, R9, c[0x0][0x2d0], -R65.reuse ;  /* 0x0000b40009037a23 */ /* 0x104fe60000010841 */
[----:B------:R-:W-:Y:S05]  /*15430*/  FMNMX.FTZ R4, R75, R4, !PT ;  /* 0x000000044b047209 */ /* 0x000fea0007810000 */
[----:B------:R2:W4:Y:S01]  /*15440*/  MUFU.EX2 R173, R3 ;  /* 0x0000000300ad7308 */ /* 0x0005220000000800 */
[----:B------:R-:W-:Y:S04]  /*15450*/  FMNMX.FTZ R4, R78, R4, !PT ;  /* 0x000000044e047209 */ /* 0x000fe80007810000 */
[----:B------:R-:W-:Y:S04]  /*15460*/  FMNMX.FTZ R4, R79, R4, !PT ;  /* 0x000000044f047209 */ /* 0x000fe80007810000 */
[----:B------:R-:W-:Y:S04]  /*15470*/  FMNMX.FTZ R4, R90, R4, !PT ;  /* 0x000000045a047209 */ /* 0x000fe80007810000 */
[----:B------:R-:W-:Y:S01]  /*15480*/  FMNMX.FTZ R0, R91, R4, !PT ;  /* 0x000000045b007209 */ /* 0x000fe20007810000 */
[--C-:B-1----:R-:W-:Y:S01]  /*15490*/  FFMA.FTZ R5, R18, c[0x0][0x2d0], -R64.reuse ;  /* 0x0000b40012057a23 */ /* 0x102fe20000010840 */
[----:B---3--:R-:W-:Y:S01]  /*154a0*/  F2FP.PACK_AB R46, R182, R172 ;  /* 0x000000acb62e723e */ /* 0x008fe200000000ff */
[--C-:B------:R-:W-:Y:S01]  /*154b0*/  FFMA.FTZ R4, R13, c[0x0][0x2d0], -R65.reuse ;  /* 0x0000b4000d047a23 */ /* 0x100fe20000010841 */
[----:B------:R-:W-:Y:S01]  /*154c0*/  FMNMX.FTZ R0, R94, R0, !PT ;  /* 0x000000005e007209 */ /* 0x000fe20007810000 */
[----:B------:R-:W1:Y:S03]  /*154d0*/  MUFU.EX2 R24, R5 ;  /* 0x0000000500187308 */ /* 0x000e660000000800 */
[----:B------:R-:W-:Y:S01]  /*154e0*/  FMNMX.FTZ R0, R42, R0, !PT ;  /* 0x000000002a007209 */ /* 0x000fe20007810000 */
[----:B--2---:R-:W-:Y:S01]  /*154f0*/  FFMA.FTZ R3, R12, c[0x0][0x2d0], -R65 ;  /* 0x0000b4000c037a23 */ /* 0x004fe20000010841 */
[----:B----4-:R-:W-:Y:S01]  /*15500*/  F2FP.PACK_AB R36, R173, R135 ;  /* 0x00000087ad24723e */ /* 0x010fe200000000ff */
[----:B------:R-:W-:Y:S02]  /*15510*/  FFMA.FTZ R12, R80, c[0x0][0x2d0], -R64 ;  /* 0x0000b400500c7a23 */ /* 0x000fe40000010840 */
[----:B------:R-:W2:Y:S02]  /*15520*/  SHFL.BFLY PT, R2, R0, 0x2, 0x1f ;  /* 0x0c401f0000027f89 */ /* 0x000ea400000e0000 */
[----:B------:R2:W-:Y:S10]  /*15530*/  MUFU.EX2 R5, R3 ;  /* 0x0000000300057308 */ /* 0x0005f40000000800 */
[----:B------:R3:W-:Y:S01]  /*15540*/  MUFU.EX2 R176, R4 ;  /* 0x0000000400b07308 */ /* 0x0007e20000000800 */
[----:B-1----:R-:W-:Y:S02]  /*15550*/  IMAD.MOV.U32 R69, RZ, RZ, R24 ;  /* 0x000000ffff457224 */ /* 0x002fe400078e0018 */
[----:B------:R-:W-:Y:S07]  /*15560*/  FFMA.FTZ R24, R81, c[0x0][0x2d0], -R64 ;  /* 0x0000b40051187a23 */ /* 0x000fee0000010840 */
[----:B------:R-:W-:Y:S01]  /*15570*/  MUFU.EX2 R30, R24 ;  /* 0x00000018001e7308 */ /* 0x000fe20000000800 */
[----:B--2---:R-:W-:Y:S01]  /*15580*/  FMNMX.FTZ R3, R0, R2, !PT ;  /* 0x0000000200037209 */ /* 0x004fe20007810000 */
[----:B------:R-:W-:Y:S01]  /*15590*/  FFMA.FTZ R2, R186, c[0x0][0x2d0], -R43 ;  /* 0x0000b400ba027a23 */ /* 0x000fe2000001082b */
[----:B------:R-:W-:Y:S07]  /*155a0*/  FSEL R0, R130, RZ, P2 ;  /* 0x000000ff82007208 */ /* 0x000fee0001000000 */
[----:B------:R1:W-:Y:S01]  /*155b0*/  MUFU.EX2 R52, R2 ;  /* 0x0000000200347308 */ /* 0x0003e20000000800 */
[----:B------:R-:W-:Y:S02]  /*155c0*/  FADD.FTZ R0, -R0, R131 ;  /* 0x0000008300007221 */ /* 0x000fe40000010100 */
[----:B------:R-:W-:Y:S01]  /*155d0*/  IMAD.MOV.U32 R131, RZ, RZ, R23 ;  /* 0x000000ffff837224 */ /* 0x000fe200078e0017 */
[----:B---3--:R-:W2:Y:S01]  /*155e0*/  SHFL.BFLY PT, R4, R3, 0x1, 0x1f ;  /* 0x0c201f0003047f89 */ /* 0x008ea200000e0000 */
[----:B------:R-:W-:Y:S03]  /*155f0*/  FMUL.FTZ R0, R0, c[0x0][0x2d0] ;  /* 0x0000b40000007a20 */ /* 0x000fe60000410000 */
[----:B------:R-:W-:Y:S02]  /*15600*/  F2FP.PACK_AB R44, R131, R68 ;  /* 0x00000044832c723e */ /* 0x000fe400000000ff */
[----:B------:R3:W4:Y:S01]  /*15610*/  MUFU.EX2 R41, R0 ;  /* 0x0000000000297308 */ /* 0x0007220000000800 */
[----:B-1----:R-:W-:Y:S02]  /*15620*/  FSEL R2, R129, RZ, P1 ;  /* 0x000000ff81027208 */ /* 0x002fe40000800000 */
[----:B--2---:R-:W-:Y:S03]  /*15630*/  FMNMX.FTZ R3, R3, R4, !PT ;  /* 0x0000000403037209 */ /* 0x004fe60007810000 */
[----:B------:R-:W-:Y:S01]  /*15640*/  FADD.FTZ R2, -R2, R132 ;  /* 0x0000008402027221 */ /* 0x000fe20000010100 */
[----:B------:R-:W-:Y:S02]  /*15650*/  MOV R132, R22 ;  /* 0x0000001600847202 */ /* 0x000fe40000000f00 */
[----:B------:R-:W1:Y:S01]  /*15660*/  LDSM.16.MT88.4 R20, [R213+0x100] ;  /* 0x00010000d514783b */ /* 0x000e620000004200 */
[----:B------:R-:W-:Y:S01]  /*15670*/  FMUL.FTZ R2, R2, c[0x0][0x2d0] ;  /* 0x0000b40002027a20 */ /* 0x000fe20000410000 */
[----:B---3--:R-:W-:Y:S01]  /*15680*/  FSEL R0, R128, RZ, P0 ;  /* 0x000000ff80007208 */ /* 0x008fe20000000000 */
[----:B----4-:R-:W-:Y:S01]  /*15690*/  FMUL.FTZ R16, R41, R148 ;  /* 0x0000009429107220 */ /* 0x010fe20000410000 */
[----:B------:R-:W-:Y:S01]  /*156a0*/  F2FP.PACK_AB R45, R132, R69 ;  /* 0x00000045842d723e */ /* 0x000fe200000000ff */
[----:B------:R-:W2:Y:S01]  /*156b0*/  MUFU.EX2 R40, R2 ;  /* 0x0000000200287308 */ /* 0x000ea20000000800 */
[C---:B------:R-:W-:Y:S01]  /*156c0*/  FMUL.FTZ R66, R3.reuse, c[0x0][0x2d0] ;  /* 0x0000b40003427a20 */ /* 0x040fe20000410000 */
[----:B------:R-:W-:Y:S01]  /*156d0*/  FSETP.NEU.FTZ.AND P0, PT, R3, -INF , PT ;  /* 0xff8000000300780b */ /* 0x000fe20003f1d000 */
[----:B------:R-:W-:Y:S02]  /*156e0*/  FADD.FTZ R0, -R0, R133 ;  /* 0x0000008500007221 */ /* 0x000fe40000010100 */
[----:B------:R-:W-:Y:S01]  /*156f0*/  IMAD.MOV.U32 R133, RZ, RZ, R5 ;  /* 0x000000ffff857224 */ /* 0x000fe200078e0005 */
[----:B------:R-:W-:Y:S01]  /*15700*/  FSEL R66, R66, RZ, P0 ;  /* 0x000000ff42427208 */ /* 0x000fe20000000000 */
[----:B------:R-:W-:Y:S02]  /*15710*/  FMUL.FTZ R0, R0, c[0x0][0x2d0] ;  /* 0x0000b40000007a20 */ /* 0x000fe40000410000 */
[C---:B------:R-:W-:Y:S01]  /*15720*/  FMUL.FTZ R17, R41.reuse, R149 ;  /* 0x0000009529117220 */ /* 0x040fe20000410000 */
[----:B------:R-:W-:Y:S01]  /*15730*/  F2FP.PACK_AB R38, R176, R133 ;  /* 0x00000085b026723e */ /* 0x000fe200000000ff */
[----:B------:R3:W4:Y:S01]  /*15740*/  MUFU.EX2 R2, R0 ;  /* 0x0000000000027308 */ /* 0x0007220000000800 */
[--C-:B------:R-:W-:Y:S02]  /*15750*/  FFMA.FTZ R4, R14, c[0x0][0x2d0], -R66.reuse ;  /* 0x0000b4000e047a23 */ /* 0x100fe40000010842 */
[C---:B------:R-:W-:Y:S02]  /*15760*/  FMUL.FTZ R112, R41.reuse, R112 ;  /* 0x0000007029707220 */ /* 0x040fe40000410000 */
[C---:B------:R-:W-:Y:S02]  /*15770*/  FMUL.FTZ R113, R41.reuse, R113 ;  /* 0x0000007129717220 */ /* 0x040fe40000410000 */
[C---:B------:R-:W-:Y:S02]  /*15780*/  FMUL.FTZ R100, R41.reuse, R100 ;  /* 0x0000006429647220 */ /* 0x040fe40000410000 */
[C---:B------:R-:W-:Y:S01]  /*15790*/  FMUL.FTZ R101, R41.reuse, R101 ;  /* 0x0000006529657220 */ /* 0x040fe20000410000 */
[----:B------:R5:W-:Y:S01]  /*157a0*/  MUFU.EX2 R6, R4 ;  /* 0x0000000400067308 */ /* 0x000be20000000800 */
[----:B------:R-:W-:Y:S02]  /*157b0*/  FMUL.FTZ R116, R41, R116 ;  /* 0x0000007429747220 */ /* 0x000fe40000410000 */
[C---:B--2---:R-:W-:Y:S02]  /*157c0*/  FMUL.FTZ R7, R40.reuse, R139 ;  /* 0x0000008b28077220 */ /* 0x044fe40000410000 */
[C---:B------:R-:W-:Y:S02]  /*157d0*/  FMUL.FTZ R18, R40.reuse, R150 ;  /* 0x0000009628127220 */ /* 0x040fe40000410000 */
[C---:B------:R-:W-:Y:S02]  /*157e0*/  FMUL.FTZ R19, R40.reuse, R151 ;  /* 0x0000009728137220 */ /* 0x040fe40000410000 */
[C---:B------:R-:W-:Y:S01]  /*157f0*/  FMUL.FTZ R102, R40.reuse, R102 ;  /* 0x0000006628667220 */ /* 0x040fe20000410000 */
[----:B------:R-:W-:Y:S01]  /*15800*/  LDSM.16.MT88.4 R148, [R213+0x2900] ;  /* 0x00290000d594783b */ /* 0x000fe20000004200 */
[C---:B------:R-:W-:Y:S02]  /*15810*/  FMUL.FTZ R103, R40.reuse, R103 ;  /* 0x0000006728677220 */ /* 0x040fe40000410000 */
[----:B------:R-:W-:Y:S02]  /*15820*/  FMUL.FTZ R114, R40, R114 ;  /* 0x0000007228727220 */ /* 0x000fe40000410000 */
[--C-:B---3--:R-:W-:Y:S02]  /*15830*/  FFMA.FTZ R0, R10, c[0x0][0x2d0], -R66.reuse ;  /* 0x0000b4000a007a23 */ /* 0x108fe40000010842 */
[C---:B----4-:R-:W-:Y:S01]  /*15840*/  FMUL.FTZ R25, R2.reuse, R157 ;  /* 0x0000009d02197220 */ /* 0x050fe20000410000 */
[----:B------:R-:W-:Y:S01]  /*15850*/  MOV R157, R53 ;  /* 0x00000035009d7202 */ /* 0x000fe20000000f00 */
[----:B------:R2:W-:Y:S01]  /*15860*/  MUFU.EX2 R5, R0 ;  /* 0x0000000000057308 */ /* 0x0005e20000000800 */
[C---:B------:R-:W-:Y:S02]  /*15870*/  FMUL.FTZ R8, R2.reuse, R140 ;  /* 0x0000008c02087220 */ /* 0x040fe40000410000 */
[C---:B------:R-:W-:Y:S02]  /*15880*/  FMUL.FTZ R13, R2.reuse, R145 ;  /* 0x00000091020d7220 */ /* 0x040fe40000410000 */
[--C-:B-----5:R-:W-:Y:S02]  /*15890*/  FFMA.FTZ R4, R15, c[0x0][0x2d0], -R66.reuse ;  /* 0x0000b4000f047a23 */ /* 0x120fe40000010842 */
[C---:B------:R-:W-:Y:S02]  /*158a0*/  FMUL.FTZ R104, R2.reuse, R104 ;  /* 0x0000006802687220 */ /* 0x040fe40000410000 */
[C---:B------:R-:W-:Y:S01]  /*158b0*/  FMUL.FTZ R105, R2.reuse, R105 ;  /* 0x0000006902697220 */ /* 0x040fe20000410000 */
[----:B------:R3:W4:Y:S01]  /*158c0*/  MUFU.EX2 R9, R4 ;  /* 0x0000000400097308 */ /* 0x0007220000000800 */
[C---:B------:R-:W-:Y:S02]  /*158d0*/  FMUL.FTZ R24, R2.reuse, R156 ;  /* 0x0000009c02187220 */ /* 0x040fe40000410000 */
[C---:B------:R-:W-:Y:S01]  /*158e0*/  FMUL.FTZ R29, R2.reuse, R161 ;  /* 0x000000a1021d7220 */ /* 0x040fe20000410000 */
[----:B------:R-:W-:Y:S01]  /*158f0*/  MOV R161, R30 ;  /* 0x0000001e00a17202 */ /* 0x000fe20000000f00 */
[C---:B------:R-:W-:Y:S02]  /*15900*/  FMUL.FTZ R108, R2.reuse, R108 ;  /* 0x0000006c026c7220 */ /* 0x040fe40000410000 */
[----:B------:R-:W-:Y:S02]  /*15910*/  FMUL.FTZ R109, R2, R109 ;  /* 0x0000006d026d7220 */ /* 0x000fe40000410000 */
[C---:B------:R-:W-:Y:S02]  /*15920*/  FMUL.FTZ R115, R40.reuse, R115 ;  /* 0x0000007328737220 */ /* 0x040fe40000410000 */
[----:B------:R-:W-:Y:S02]  /*15930*/  FMUL.FTZ R117, R41, R117 ;  /* 0x0000007529757220 */ /* 0x000fe40000410000 */
[C---:B------:R-:W-:Y:S02]  /*15940*/  FMUL.FTZ R118, R40.reuse, R118 ;  /* 0x0000007628767220 */ /* 0x040fe40000410000 */
[----:B--2---:R-:W-:Y:S02]  /*15950*/  FFMA.FTZ R0, R11, c[0x0][0x2d0], -R66 ;  /* 0x0000b4000b007a23 */ /* 0x004fe40000010842 */
[----:B------:R-:W-:Y:S02]  /*15960*/  FMUL.FTZ R119, R40, R119 ;  /* 0x0000007728777220 */ /* 0x000fe40000410000 */
[----:B------:R2:W5:Y:S01]  /*15970*/  MUFU.EX2 R58, R0 ;  /* 0x00000000003a7308 */ /* 0x0005620000000800 */
[C---:B------:R-:W-:Y:S02]  /*15980*/  FMUL.FTZ R120, R2.reuse, R120 ;  /* 0x0000007802787220 */ /* 0x040fe40000410000 */
[C---:B------:R-:W-:Y:S02]  /*15990*/  FMUL.FTZ R121, R2.reuse, R121 ;  /* 0x0000007902797220 */ /* 0x040fe40000410000 */
[----:B---3--:R-:W-:Y:S02]  /*159a0*/  FFMA.FTZ R4, R187, c[0x0][0x2d0], -R43 ;  /* 0x0000b400bb047a23 */ /* 0x008fe4000001082b */
[----:B----4-:R-:W-:Y:S02]  /*159b0*/  IMAD.MOV.U32 R139, RZ, RZ, R9 ;  /* 0x000000ffff8b7224 */ /* 0x010fe400078e0009 */
[C---:B------:R-:W-:Y:S01]  /*159c0*/  FMUL.FTZ R9, R2.reuse, R141 ;  /* 0x0000008d02097220 */ /* 0x040fe20000410000 */
[----:B------:R3:W4:Y:S01]  /*159d0*/  MUFU.EX2 R31, R4 ;  /* 0x00000004001f7308 */ /* 0x0007220000000800 */
[C---:B------:R-:W-:Y:S02]  /*159e0*/  FMUL.FTZ R124, R2.reuse, R124 ;  /* 0x0000007c027c7220 */ /* 0x040fe40000410000 */
[----:B------:R-:W-:Y:S07]  /*159f0*/  FMUL.FTZ R125, R2, R125 ;  /* 0x0000007d027d7220 */ /* 0x000fee0000410000 */
[----:B------:R1:W-:Y:S01]  /*15a00*/  MUFU.EX2 R141, R28 ;  /* 0x0000001c008d7308 */ /* 0x0003e20000000800 */
[----:B--2---:R-:W-:Y:S02]  /*15a10*/  FSEL R0, R3, RZ, P0 ;  /* 0x000000ff03007208 */ /* 0x004fe40000000000 */
[----:B------:R-:W-:Y:S03]  /*15a20*/  ISETP.GT.AND P0, PT, R229, UR4, PT ;  /* 0x00000004e5007c0c */ /* 0x000fe6000bf04270 */
[----:B------:R-:W-:Y:S01]  /*15a30*/  FADD.FTZ R0, -R0, R134 ;  /* 0x0000008600007221 */ /* 0x000fe20000010100 */
[----:B------:R-:W-:Y:S01]  /*15a40*/  MOV R134, R5 ;  /* 0x0000000500867202 */ /* 0x000fe20000000f00 */
[C---:B------:R-:W-:Y:S01]  /*15a50*/  FMUL.FTZ R5, R41.reuse, R137 ;  /* 0x0000008929057220 */ /* 0x040fe20000410000 */
[----:B------:R-:W-:Y:S01]  /*15a60*/  MOV R137, R6 ;  /* 0x0000000600897202 */ /* 0x000fe20000000f00 */
[----:B------:R-:W-:Y:S01]  /*15a70*/  FMUL.FTZ R0, R0, c[0x0][0x2d0] ;  /* 0x0000b40000007a20 */ /* 0x000fe20000410000 */
[----:B-----5:R-:W-:Y:S01]  /*15a80*/  F2FP.PACK_AB R37, R58, R134 ;  /* 0x000000863a25723e */ /* 0x020fe200000000ff */
[----:B---3--:R-:W-:Y:S01]  /*15a90*/  FMUL.FTZ R4, R41, R136 ;  /* 0x0000008829047220 */ /* 0x008fe20000410000 */
[----:B------:R-:W-:Y:S01]  /*15aa0*/  F2FP.PACK_AB R39, R139, R137 ;  /* 0x000000898b27723e */ /* 0x000fe200000000ff */
[----:B------:R-:W-:Y:S02]  /*15ab0*/  FMUL.FTZ R6, R40, R138 ;  /* 0x0000008a28067220 */ /* 0x000fe40000410000 */
[----:B------:R-:W2:Y:S01]  /*15ac0*/  MUFU.EX2 R0, R0 ;  /* 0x0000000000007308 */ /* 0x000ea20000000800 */
[----:B----4-:R-:W-:Y:S04]  /*15ad0*/  IMAD.MOV.U32 R136, RZ, RZ, R31 ;  /* 0x000000ffff887224 */ /* 0x010fe800078e001f */
[-C--:B-1----:R-:W-:Y:S05]  /*15ae0*/  HMMA.16816.F32 R4, R44, R20.reuse, R4 ;  /* 0x000000142c04723c */ /* 0x082fea0000001804 */
[----:B------:R1:W3:Y:S01]  /*15af0*/  MUFU.EX2 R138, R12 ;  /* 0x0000000c008a7308 */ /* 0x0002e20000000800 */
[----:B------:R-:W-:Y:S02]  /*15b00*/  FMUL.FTZ R28, R2, R160 ;  /* 0x000000a0021c7220 */ /* 0x000fe40000410000 */
[C---:B--2---:R-:W-:Y:S04]  /*15b10*/  FMUL.FTZ R10, R0.reuse, R142 ;  /* 0x0000008e000a7220 */ /* 0x044fe80000410000 */
[C---:B------:R-:W-:Y:S02]  /*15b20*/  FMUL.FTZ R11, R0.reuse, R143 ;  /* 0x0000008f000b7220 */ /* 0x040fe40000410000 */
[C---:B------:R-:W-:Y:S01]  /*15b30*/  FMUL.FTZ R26, R0.reuse, R158 ;  /* 0x0000009e001a7220 */ /* 0x040fe20000410000 */
[----:B------:R-:W-:Y:S01]  /*15b40*/  MOV R158, R52 ;  /* 0x00000034009e7202 */ /* 0x000fe20000000f00 */
[C---:B------:R-:W-:Y:S01]  /*15b50*/  FMUL.FTZ R27, R0.reuse, R159 ;  /* 0x0000009f001b7220 */ /* 0x040fe20000410000 */
[----:B------:R-:W-:Y:S01]  /*15b60*/  MOV R159, R58 ;  /* 0x0000003a009f7202 */ /* 0x000fe20000000f00 */
[----:B------:R-:W-:Y:S01]  /*15b70*/  FMUL.FTZ R106, R0, R106 ;  /* 0x0000006a006a7220 */ /* 0x000fe20000410000 */
[C---:B------:R-:W-:Y:S04]  /*15b80*/  HMMA.16816.F32 R8, R36.reuse, R20, R8 ;  /* 0x000000142408723c */ /* 0x040fe80000001808 */
[----:B-1----:R-:W-:Y:S02]  /*15b90*/  FMUL.FTZ R12, R2, R144 ;  /* 0x00000090020c7220 */ /* 0x002fe40000410000 */
[C---:B------:R-:W-:Y:S02]  /*15ba0*/  FMUL.FTZ R14, R0.reuse, R146 ;  /* 0x00000092000e7220 */ /* 0x040fe40000410000 */
[----:B------:R-:W-:Y:S04]  /*15bb0*/  FFMA.FTZ R20, R189, c[0x0][0x2d0], -R43 ;  /* 0x0000b400bd147a23 */ /* 0x000fe8000001082b */
[----:B------:R1:W2:Y:S01]  /*15bc0*/  MUFU.EX2 R95, R20 ;  /* 0x00000014005f7308 */ /* 0x0002a20000000800 */
[C---:B------:R-:W-:Y:S02]  /*15bd0*/  FMUL.FTZ R15, R0.reuse, R147 ;  /* 0x00000093000f7220 */ /* 0x040fe40000410000 */
[C---:B------:R-:W-:Y:S02]  /*15be0*/  FMUL.FTZ R107, R0.reuse, R107 ;  /* 0x0000006b006b7220 */ /* 0x040fe40000410000 */
[C---:B------:R-:W-:Y:S02]  /*15bf0*/  FMUL.FTZ R110, R0.reuse, R110 ;  /* 0x0000006e006e7220 */ /* 0x040fe40000410000 */
[C---:B------:R-:W-:Y:S01]  /*15c00*/  FMUL.FTZ R111, R0.reuse, R111 ;  /* 0x0000006f006f7220 */ /* 0x040fe20000410000 */
[-C--:B------:R-:W-:Y:S03]  /*15c10*/  HMMA.16816.F32 R12, R36, R22.reuse, R12 ;  /* 0x00000016240c723c */ /* 0x080fe6000000180c */
[----:B------:R-:W-:Y:S02]  /*15c20*/  IMAD.MOV.U32 R142, RZ, RZ, R182 ;  /* 0x000000ffff8e7224 */ /* 0x000fe400078e00b6 */
[C---:B------:R-:W-:Y:S01]  /*15c30*/  FMUL.FTZ R21, R41.reuse, R153 ;  /* 0x0000009929157220 */ /* 0x040fe20000410000 */
[----:B------:R-:W-:Y:S01]  /*15c40*/  MOV R153, R134 ;  /* 0x0000008600997202 */ /* 0x000fe20000000f00 */
[C---:B------:R-:W-:Y:S01]  /*15c50*/  FMUL.FTZ R30, R0.reuse, R162 ;  /* 0x000000a2001e7220 */ /* 0x040fe20000410000 */
[C---:B------:R-:W-:Y:S04]  /*15c60*/  HMMA.16816.F32 R16, R44.reuse, R22, R16 ;  /* 0x000000162c10723c */ /* 0x040fe80000001810 */
[C---:B------:R-:W-:Y:S02]  /*15c70*/  FMUL.FTZ R31, R0.reuse, R163 ;  /* 0x000000a3001f7220 */ /* 0x040fe40000410000 */
[----:B------:R-:W-:Y:S02]  /*15c80*/  FMUL.FTZ R122, R0, R122 ;  /* 0x0000007a007a7220 */ /* 0x000fe40000410000 */
[----:B-1----:R-:W-:Y:S02]  /*15c90*/  FMUL.FTZ R20, R41, R152 ;  /* 0x0000009829147220 */ /* 0x002fe40000410000 */
[----:B------:R-:W4:Y:S02]  /*15ca0*/  LDL.LU R152, [R1+0x14] ;  /* 0x0000140001987983 */ /* 0x000f240000300800 */
[C---:B------:R-:W-:Y:S01]  /*15cb0*/  FMUL.FTZ R22, R40.reuse, R154 ;  /* 0x0000009a28167220 */ /* 0x040fe20000410000 */
[----:B------:R-:W-:Y:S01]  /*15cc0*/  MOV R154, R133 ;  /* 0x00000085009a7202 */ /* 0x000fe20000000f00 */
[----:B------:R-:W-:Y:S02]  /*15cd0*/  FMUL.FTZ R23, R40, R155 ;  /* 0x0000009b28177220 */ /* 0x000fe40000410000 */
[----:B------:R-:W-:Y:S02]  /*15ce0*/  IMAD.MOV.U32 R162, RZ, RZ, R56 ;  /* 0x000000ffffa27224 */ /* 0x000fe400078e0038 */
[----:B------:R-:W-:Y:S02]  /*15cf0*/  FFMA.FTZ R56, R67, c[0x0][0x2d0], -R65 ;  /* 0x0000b40043387a23 */ /* 0x000fe40000010841 */
[----:B------:R-:W-:Y:S01]  /*15d00*/  IMAD.MOV.U32 R163, RZ, RZ, R139 ;  /* 0x000000ffffa37224 */ /* 0x000fe200078e008b */
[-C--:B------:R-:W-:Y:S01]  /*15d10*/  HMMA.16816.F32 R20, R44, R32.reuse, R20 ;  /* 0x000000202c14723c */ /* 0x080fe20000001814 */
[----:B------:R1:W-:Y:S02]  /*15d20*/  MUFU.EX2 R140, R56 ;  /* 0x00000038008c7308 */ /* 0x0003e40000000800 */
[C---:B------:R-:W-:Y:S02]  /*15d30*/  FMUL.FTZ R123, R0.reuse, R123 ;  /* 0x0000007b007b7220 */ /* 0x040fe40000410000 */
[C---:B------:R-:W-:Y:S02]  /*15d40*/  FMUL.FTZ R126, R0.reuse, R126 ;  /* 0x0000007e007e7220 */ /* 0x040fe40000410000 */
[----:B------:R-:W-:Y:S01]  /*15d50*/  FMUL.FTZ R127, R0, R127 ;  /* 0x0000007f007f7220 */ /* 0x000fe20000410000 */
[C---:B------:R-:W-:Y:S04]  /*15d60*/  HMMA.16816.F32 R24, R36.reuse, R32, R24 ;  /* 0x000000202418723c */ /* 0x040fe80000001818 */
[----:B------:R-:W-:Y:S03]  /*15d70*/  IMAD.MOV.U32 R155, RZ, RZ, R174 ;  /* 0x000000ffff9b7224 */ /* 0x000fe600078e00ae */
[--C-:B------:R-:W-:Y:S01]  /*15d80*/  FFMA.FTZ R32, R54, c[0x0][0x2d0], -R65.reuse ;  /* 0x0000b40036207a23 */ /* 0x100fe20000010841 */
[-C--:B------:R-:W-:Y:S03]  /*15d90*/  HMMA.16816.F32 R28, R36, R34.reuse, R28 ;  /* 0x00000022241c723c */ /* 0x080fe6000000181c */
[----:B------:R5:W-:Y:S01]  /*15da0*/  MUFU.EX2 R156, R32 ;  /* 0x00000020009c7308 */ /* 0x000be20000000800 */
[----:B------:R-:W-:Y:S04]  /*15db0*/  FMUL.FTZ R33, R41, R165 ;  /* 0x000000a529217220 */ /* 0x000fe80000410000 */
[C---:B------:R-:W-:Y:S04]  /*15dc0*/  HMMA.16816.F32 R100, R44.reuse, R34, R100 ;  /* 0x000000222c64723c */ /* 0x040fe80000001864 */
[--C-:B-1----:R-:W-:Y:S03]  /*15dd0*/  FFMA.FTZ R56, R70, c[0x0][0x2d0], -R65.reuse ;  /* 0x0000b40046387a23 */ /* 0x102fe60000010841 */
[C---:B------:R-:W-:Y:S01]  /*15de0*/  FMUL.FTZ R34, R40.reuse, R166 ;  /* 0x000000a628227220 */ /* 0x040fe20000410000 */
[----:B------:R1:W1:Y:S01]  /*15df0*/  MUFU.EX2 R59, R56 ;  /* 0x00000038003b7308 */ /* 0x0002620000000800 */
[----:B------:R-:W-:Y:S03]  /*15e00*/  FMUL.FTZ R35, R40, R167 ;  /* 0x000000a728237220 */ /* 0x000fe60000410000 */
[----:B-----5:R-:W-:Y:S02]  /*15e10*/  FFMA.FTZ R32, R55, c[0x0][0x2d0], -R65 ;  /* 0x0000b40037207a23 */ /* 0x020fe40000010841 */
[----:B------:R-:W5:Y:S04]  /*15e20*/  LDSM.16.MT88.4 R52, [R215+0x100] ;  /* 0x00010000d734783b */ /* 0x000f680000004200 */
[----:B------:R2:W-:Y:S01]  /*15e30*/  MUFU.EX2 R160, R32 ;  /* 0x0000002000a07308 */ /* 0x0005e20000000800 */
[--C-:B-1----:R-:W-:Y:S09]  /*15e40*/  FFMA.FTZ R56, R61, c[0x0][0x2d0], -R66.reuse ;  /* 0x0000b4003d387a23 */ /* 0x102ff20000010842 */
[----:B------:R-:W-:Y:S01]  /*15e50*/  MUFU.EX2 R249, R56 ;  /* 0x0000003800f97308 */ /* 0x000fe20000000800 */
[----:B--2---:R-:W-:Y:S07]  /*15e60*/  FMUL.FTZ R32, R41, R164 ;  /* 0x000000a429207220 */ /* 0x004fee0000410000 */
[-C--:B------:R-:W-:Y:S08]  /*15e70*/  HMMA.16816.F32 R32, R44, R48.reuse, R32 ;  /* 0x000000302c20723c */ /* 0x080ff00000001820 */
[C---:B------:R-:W-:Y:S07]  /*15e80*/  HMMA.16816.F32 R104, R36.reuse, R48, R104 ;  /* 0x000000302468723c */ /* 0x040fee0000001868 */
[--C-:B------:R-:W-:Y:S01]  /*15e90*/  FFMA.FTZ R48, R190, c[0x0][0x2d0], -R43.reuse ;  /* 0x0000b400be307a23 */ /* 0x100fe2000001082b */
[-C--:B------:R-:W-:Y:S03]  /*15ea0*/  HMMA.16816.F32 R108, R36, R50.reuse, R108 ;  /* 0x00000032246c723c */ /* 0x080fe6000000186c */
[----:B------:R1:W-:Y:S05]  /*15eb0*/  MUFU.EX2 R252, R48 ;  /* 0x0000003000fc7308 */ /* 0x0003ea0000000800 */
[C---:B------:R-:W-:Y:S08]  /*15ec0*/  HMMA.16816.F32 R112, R44.reuse, R50, R112 ;  /* 0x000000322c70723c */ /* 0x040ff00000001870 */
[-C--:B-----5:R-:W-:Y:S08]  /*15ed0*/  HMMA.16816.F32 R116, R44, R52.reuse, R116 ;  /* 0x000000342c74723c */ /* 0x0a0ff00000001874 */
[C---:B------:R-:W-:Y:S04]  /*15ee0*/  HMMA.16816.F32 R120, R36.reuse, R52, R120 ;  /* 0x000000342478723c */ /* 0x040fe80000001878 */
[--C-:B-1----:R-:W-:Y:S03]  /*15ef0*/  FFMA.FTZ R48, R57, c[0x0][0x2d0], -R66.reuse ;  /* 0x0000b40039307a23 */ /* 0x102fe60000010842 */
[--C-:B------:R-:W-:Y:S01]  /*15f00*/  FFMA.FTZ R52, R71, c[0x0][0x2d0], -R66.reuse ;  /* 0x0000b40047347a23 */ /* 0x100fe20000010842 */
[----:B------:R1:W-:Y:S01]  /*15f10*/  MUFU.EX2 R251, R48 ;  /* 0x0000003000fb7308 */ /* 0x0003e20000000800 */
[-C--:B------:R-:W-:Y:S07]  /*15f20*/  HMMA.16816.F32 R124, R36, R54.reuse, R124 ;  /* 0x00000036247c723c */ /* 0x080fee000000187c */
[C---:B------:R-:W-:Y:S02]  /*15f30*/  FMUL.FTZ R36, R41.reuse, R168 ;  /* 0x000000a829247220 */ /* 0x040fe40000410000 */
[----:B------:R2:W5:Y:S03]  /*15f40*/  MUFU.EX2 R248, R52 ;  /* 0x0000003400f87308 */ /* 0x0005660000000800 */
[----:B------:R-:W-:Y:S02]  /*15f50*/  FMUL.FTZ R37, R41, R169 ;  /* 0x000000a929257220 */ /* 0x000fe40000410000 */
[C---:B------:R-:W-:Y:S02]  /*15f60*/  FMUL.FTZ R38, R40.reuse, R170 ;  /* 0x000000aa28267220 */ /* 0x040fe40000410000 */
[----:B------:R-:W-:Y:S07]  /*15f70*/  FMUL.FTZ R39, R40, R171 ;  /* 0x000000ab28277220 */ /* 0x000fee0000410000 */
[----:B------:R-:W-:Y:S04]  /*15f80*/  HMMA.16816.F32 R36, R44, R54, R36 ;  /* 0x000000362c24723c */ /* 0x000fe80000001824 */
[----:B-1----:R-:W-:Y:S02]  /*15f90*/  FFMA.FTZ R48, R60, c[0x0][0x2d0], -R66 ;  /* 0x0000b4003c307a23 */ /* 0x002fe40000010842 */
[--C-:B------:R-:W-:Y:S01]  /*15fa0*/  FFMA.FTZ R60, R96, c[0x0][0x2d0], -R64.reuse ;  /* 0x0000b400603c7a23 */ /* 0x100fe20000010840 */
[----:B------:R-:W-:Y:S01]  /*15fb0*/  F2FP.PACK_AB R47, R141, R161 ;  /* 0x000000a18d2f723e */ /* 0x000fe200000000ff */
[----:B------:R1:W1:Y:S01]  /*15fc0*/  MUFU.EX2 R250, R48 ;  /* 0x0000003000fa7308 */ /* 0x0002620000000800 */
[----:B------:R-:W-:Y:S03]  /*15fd0*/  F2FP.PACK_AB R44, R136, R158 ;  /* 0x0000009e882c723e */ /* 0x000fe600000000ff */
[--C-:B--2---:R-:W-:Y:S01]  /*15fe0*/  FFMA.FTZ R52, R191, c[0x0][0x2d0], -R43.reuse ;  /* 0x0000b400bf347a23 */ /* 0x104fe2000001082b */
[----:B---3--:R-:W-:Y:S02]  /*15ff0*/  F2FP.PACK_AB R45, R138, R157 ;  /* 0x0000009d8a2d723e */ /* 0x008fe400000000ff */
[----:B------:R-:W-:Y:S02]  /*16000*/  F2FP.PACK_AB R46, R95, R162 ;  /* 0x000000a25f2e723e */ /* 0x000fe400000000ff */
[----:B------:R-:W-:Y:S01]  /*16010*/  MOV R191, R59 ;  /* 0x0000003b00bf7202 */ /* 0x000fe20000000f00 */
[----:B------:R2:W-:Y:S01]  /*16020*/  MUFU.EX2 R190, R52 ;  /* 0x0000003400be7308 */ /* 0x0005e20000000800 */
[----:B-----5:R-:W-:Y:S01]  /*16030*/  F2FP.PACK_AB R55, R248, R249 ;  /* 0x000000f9f837723e */ /* 0x020fe200000000ff */
[----:B------:R-:W-:Y:S01]  /*16040*/  LDSM.16.MT88.4 R56, [R216+0x900] ;  /* 0x00090000d838783b */ /* 0x000fe20000004200 */
[----:B------:R-:W-:Y:S07]  /*16050*/  F2FP.PACK_AB R54, R191, R140 ;  /* 0x0000008cbf36723e */ /* 0x000fee00000000ff */
[----:B------:R3:W-:Y:S01]  /*16060*/  MUFU.EX2 R166, R60 ;  /* 0x0000003c00a67308 */ /* 0x0007e20000000800 */
[----:B-1----:R-:W1:Y:S01]  /*16070*/  LDSM.16.MT88.4 R48, [R213+0x900] ;  /* 0x00090000d530783b */ /* 0x002e620000004200 */
[----:B------:R-:W-:Y:S01]  /*16080*/  F2FP.PACK_AB R53, R250, R251 ;  /* 0x000000fbfa35723e */ /* 0x000fe200000000ff */
[--C-:B--2---:R-:W-:Y:S07]  /*16090*/  FFMA.FTZ R52, R85, c[0x0][0x2d0], -R64.reuse ;  /* 0x0000b40055347a23 */ /* 0x104fee0000010840 */
[----:B------:R2:W-:Y:S01]  /*160a0*/  MUFU.EX2 R167, R52 ;  /* 0x0000003400a77308 */ /* 0x0005e20000000800 */
[----:B---3--:R-:W3:Y:S01]  /*160b0*/  LDSM.16.MT88.4 R60, [R214+0x900] ;  /* 0x00090000d63c783b */ /* 0x008ee20000004200 */
[----:B--2---:R-:W-:Y:S01]  /*160c0*/  F2FP.PACK_AB R52, R160, R156 ;  /* 0x0000009ca034723e */ /* 0x004fe200000000ff */
[-C--:B-1----:R-:W-:Y:S08]  /*160d0*/  HMMA.16816.F32 R4, R44, R48.reuse, R4 ;  /* 0x000000302c04723c */ /* 0x082ff00000001804 */
        /* <DEDUP_REMOVED lines=12> */
[----:B------:R1:W-:Y:S07]  /*161a0*/  MUFU.EX2 R188, R48 ;  /* 0x0000003000bc7308 */ /* 0x0003ee0000000800 */
        /* <DEDUP_REMOVED lines=19> */
[----:B-1----:R-:W-:Y:S09]  /*162e0*/  FFMA.FTZ R48, R82, c[0x0][0x2d0], -R65 ;  /* 0x0000b40052307a23 */ /* 0x002ff20000010841 */
[----:B------:R1:W-:Y:S01]  /*162f0*/  MUFU.EX2 R165, R48 ;  /* 0x0000003000a57308 */ /* 0x0003e20000000800 */
[--C-:B--2---:R-:W-:Y:S01]  /*16300*/  FFMA.FTZ R56, R195, c[0x0][0x2d0], -R43.reuse ;  /* 0x0000b400c3387a23 */ /* 0x104fe2000001082b */
[----:B------:R-:W-:Y:S08]  /*16310*/  MOV R195, R138 ;  /* 0x0000008a00c37202 */ /* 0x000ff00000000f00 */
[----:B------:R2:W-:Y:S01]  /*16320*/  MUFU.EX2 R183, R56 ;  /* 0x0000003800b77308 */ /* 0x0005e20000000800 */
[----:B---3--:R-:W-:Y:S01]  /*16330*/  FFMA.FTZ R60, R197, c[0x0][0x2d0], -R64 ;  /* 0x0000b400c53c7a23 */ /* 0x008fe20000010840 */
[----:B------:R-:W-:Y:S08]  /*16340*/  MOV R197, R176 ;  /* 0x000000b000c57202 */ /* 0x000ff00000000f00 */
        /* <DEDUP_REMOVED lines=9> */
[-C--:B------:R-:W-:Y:S01]  /*163e0*/  HMMA.16816.F32 R124, R52, R50.reuse, R124 ;  /* 0x00000032347c723c */ /* 0x080fe2000000187c */
[----:B------:R-:W1:Y:S02]  /*163f0*/  LDSM.16.MT88.4 R52, [R216+0x1100] ;  /* 0x00110000d834783b */ /* 0x000e640000004200 */
[----:B------:R3:W2:Y:S01]  /*16400*/  MUFU.EX2 R179, R48 ;  /* 0x0000003000b37308 */ /* 0x0006a20000000800 */
[----:B-----5:R-:W-:Y:S04]  /*16410*/  F2FP.PACK_AB R49, R181, R182 ;  /* 0x000000b6b531723e */ /* 0x020fe800000000ff */
[----:B------:R-:W-:Y:S07]  /*16420*/  HMMA.16816.F32 R36, R44, R50, R36 ;  /* 0x000000322c24723c */ /* 0x000fee0000001824 */
[----:B------:R-:W-:Y:S02]  /*16430*/  F2FP.PACK_AB R44, R190, R252 ;  /* 0x000000fcbe2c723e */ /* 0x000fe400000000ff */
[----:B------:R-:W-:Y:S03]  /*16440*/  F2FP.PACK_AB R45, R166, R167 ;  /* 0x000000a7a62d723e */ /* 0x000fe600000000ff */
[----:B------:R-:W-:Y:S02]  /*16450*/  F2FP.PACK_AB R46, R188, R189 ;  /* 0x000000bdbc2e723e */ /* 0x000fe400000000ff */
[----:B------:R-:W-:Y:S02]  /*16460*/  F2FP.PACK_AB R47, R186, R187 ;  /* 0x000000bbba2f723e */ /* 0x000fe400000000ff */
[----:B------:R-:W-:Y:S01]  /*16470*/  F2FP.PACK_AB R50, R184, R185 ;  /* 0x000000b9b832723e */ /* 0x000fe200000000ff */
[--C-:B---3--:R-:W-:Y:S01]  /*16480*/  FFMA.FTZ R48, R198, c[0x0][0x2d0], -R43.reuse ;  /* 0x0000b400c6307a23 */ /* 0x108fe2000001082b */
[----:B--2---:R-:W-:Y:S03]  /*16490*/  F2FP.PACK_AB R51, R179, R180 ;  /* 0x000000b4b333723e */ /* 0x004fe600000000ff */
[-C--:B------:R-:W-:Y:S01]  /*164a0*/  HMMA.16816.F32 R4, R44, R56.reuse, R4 ;  /* 0x000000382c04723c */ /* 0x080fe20000001804 */
[----:B------:R2:W-:Y:S02]  /*164b0*/  MUFU.EX2 R178, R48 ;  /* 0x0000003000b27308 */ /* 0x0005e40000000800 */
[----:B------:R-:W-:Y:S02]  /*164c0*/  IMAD.MOV.U32 R198, RZ, RZ, R136 ;  /* 0x000000ffffc67224 */ /* 0x000fe400078e0088 */
[----:B--2---:R-:W-:Y:S01]  /*164d0*/  FFMA.FTZ R48, R196, c[0x0][0x2d0], -R64 ;  /* 0x0000b400c4307a23 */ /* 0x004fe20000010840 */
[----:B------:R-:W-:Y:S05]  /*164e0*/  MOV R196, R137 ;  /* 0x0000008900c47202 */ /* 0x000fea0000000f00 */
[----:B------:R2:W-:Y:S02]  /*164f0*/  MUFU.EX2 R177, R48 ;  /* 0x0000003000b17308 */ /* 0x0005e40000000800 */
[----:B--2---:R-:W-:Y:S07]  /*16500*/  F2FP.PACK_AB R48, R164, R165 ;  /* 0x000000a5a430723e */ /* 0x004fee00000000ff */
[C---:B------:R-:W-:Y:S07]  /*16510*/  HMMA.16816.F32 R8, R48.reuse, R56, R8 ;  /* 0x000000383008723c */ /* 0x040fee0000001808 */
[--C-:B------:R-:W-:Y:S01]  /*16520*/  FFMA.FTZ R56, R203, c[0x0][0x2d0], -R43.reuse ;  /* 0x0000b400cb387a23 */ /* 0x100fe2000001082b */
[-C--:B------:R-:W-:Y:S04]  /*16530*/  HMMA.16816.F32 R12, R48, R58.reuse, R12 ;  /* 0x0000003a300c723c */ /* 0x080fe8000000180c */
[----:B------:R-:W-:Y:S02]  /*16540*/  MOV R203, R175 ;  /* 0x000000af00cb7202 */ /* 0x000fe40000000f00 */
[----:B------:R2:W-:Y:S02]  /*16550*/  MUFU.EX2 R175, R56 ;  /* 0x0000003800af7308 */ /* 0x0005e40000000800 */
[C---:B------:R-:W-:Y:S08]  /*16560*/  HMMA.16816.F32 R16, R44.reuse, R58, R16 ;  /* 0x0000003a2c10723c */ /* 0x040ff00000001810 */
[-C--:B-1----:R-:W-:Y:S08]  /*16570*/  HMMA.16816.F32 R20, R44, R52.reuse, R20 ;  /* 0x000000342c14723c */ /* 0x082ff00000001814 */
[C---:B------:R-:W-:Y:S04]  /*16580*/  HMMA.16816.F32 R24, R48.reuse, R52, R24 ;  /* 0x000000343018723c */ /* 0x040fe80000001818 */
[----:B--2---:R-:W-:Y:S04]  /*16590*/  FFMA.FTZ R56, R204, c[0x0][0x2d0], -R43 ;  /* 0x0000b400cc387a23 */ /* 0x004fe8000001082b */
[-C--:B------:R-:W-:Y:S01]  /*165a0*/  HMMA.16816.F32 R28, R48, R54.reuse, R28 ;  /* 0x00000036301c723c */ /* 0x080fe2000000181c */
[----:B------:R1:W-:Y:S03]  /*165b0*/  MUFU.EX2 R174, R56 ;  /* 0x0000003800ae7308 */ /* 0x0003e60000000800 */
[----:B------:R-:W-:Y:S02]  /*165c0*/  FFMA.FTZ R52, R98, c[0x0][0x2d0], -R65 ;  /* 0x0000b40062347a23 */ /* 0x000fe40000010841 */
[----:B------:R-:W-:Y:S02]  /*165d0*/  IMAD.MOV.U32 R204, RZ, RZ, R142 ;  /* 0x000000ffffcc7224 */ /* 0x000fe400078e008e */
[C---:B------:R-:W-:Y:S03]  /*165e0*/  HMMA.16816.F32 R100, R44.reuse, R54, R100 ;  /* 0x000000362c64723c */ /* 0x040fe60000001864 */
[----:B------:R2:W-:Y:S01]  /*165f0*/  MUFU.EX2 R133, R52 ;  /* 0x0000003400857308 */ /* 0x0005e20000000800 */
[----:B------:R-:W-:Y:S04]  /*16600*/  IMAD.MOV.U32 R142, RZ, RZ, R135 ;  /* 0x000000ffff8e7224 */ /* 0x000fe800078e0087 */
[-C--:B------:R-:W-:Y:S08]  /*16610*/  HMMA.16816.F32 R32, R44, R60.reuse, R32 ;  /* 0x0000003c2c20723c */ /* 0x080ff00000001820 */
[C---:B------:R-:W-:Y:S04]  /*16620*/  HMMA.16816.F32 R104, R48.reuse, R60, R104 ;  /* 0x0000003c3068723c */ /* 0x040fe80000001868 */
[----:B-1----:R-:W-:Y:S01]  /*16630*/  FFMA.FTZ R56, R201, c[0x0][0x2d0], -R64 ;  /* 0x0000b400c9387a23 */ /* 0x002fe20000010840 */
[----:B------:R-:W-:Y:S02]  /*16640*/  MOV R201, R172 ;  /* 0x000000ac00c97202 */ /* 0x000fe40000000f00 */
[----:B------:R-:W-:Y:S01]  /*16650*/  FFMA.FTZ R60, R89, c[0x0][0x2d0], -R66 ;  /* 0x0000b400593c7a23 */ /* 0x000fe20000010842 */
[-C--:B------:R-:W-:Y:S01]  /*16660*/  HMMA.16816.F32 R108, R48, R62.reuse, R108 ;  /* 0x0000003e306c723c */ /* 0x080fe2000000186c */
[----:B------:R1:W-:Y:S03]  /*16670*/  MUFU.EX2 R172, R56 ;  /* 0x0000003800ac7308 */ /* 0x0003e60000000800 */
[--C-:B--2---:R-:W-:Y:S04]  /*16680*/  FFMA.FTZ R52, R99, c[0x0][0x2d0], -R65.reuse ;  /* 0x0000b40063347a23 */ /* 0x104fe80000010841 */
[C---:B------:R-:W-:Y:S03]  /*16690*/  HMMA.16816.F32 R112, R44.reuse, R62, R112 ;  /* 0x0000003e2c70723c */ /* 0x040fe60000001870 */
[----:B------:R2:W-:Y:S10]  /*166a0*/  MUFU.EX2 R135, R52 ;  /* 0x0000003400877308 */ /* 0x0005f40000000800 */
        /* <DEDUP_REMOVED lines=10> */
[----:B--2---:R-:W-:Y:S01]  /*16750*/  FFMA.FTZ R52, R200, c[0x0][0x2d0], -R65 ;  /* 0x0000b400c8347a23 */ /* 0x004fe20000010841 */
[----:B------:R-:W-:Y:S07]  /*16760*/  MOV R200, R131 ;  /* 0x0000008300c87202 */ /* 0x000fee0000000f00 */
[----:B------:R2:W5:Y:S01]  /*16770*/  MUFU.EX2 R134, R52 ;  /* 0x0000003400867308 */ /* 0x0005620000000800 */
[----:B---3--:R-:W-:Y:S02]  /*16780*/  FFMA.FTZ R60, R207, c[0x0][0x2d0], -R64 ;  /* 0x0000b400cf3c7a23 */ /* 0x008fe40000010840 */
[----:B------:R-:W-:Y:S02]  /*16790*/  IMAD.MOV.U32 R207, RZ, RZ, R69 ;  /* 0x000000ffffcf7224 */ /* 0x000fe400078e0045 */
[--C-:B--2---:R-:W-:Y:S01]  /*167a0*/  FFMA.FTZ R52, R205, c[0x0][0x2d0], -R43.reuse ;  /* 0x0000b400cd347a23 */ /* 0x104fe2000001082b */
[-C--:B-1----:R-:W-:Y:S01]  /*167b0*/  HMMA.16816.F32 R116, R44, R56.reuse, R116 ;  /* 0x000000382c74723c */ /* 0x082fe20000001874 */
[----:B------:R-:W2:Y:S03]  /*167c0*/  LDL.LU R205, [R1+0x10] ;  /* 0x0000100001cd7983 */ /* 0x000ea60000300800 */
[----:B------:R1:W-:Y:S04]  /*167d0*/  MUFU.EX2 R131, R52 ;  /* 0x0000003400837308 */ /* 0x0003e80000000800 */
[C---:B------:R-:W-:Y:S07]  /*167e0*/  HMMA.16816.F32 R120, R48.reuse, R56, R120 ;  /* 0x000000383078723c */ /* 0x040fee0000001878 */
[--C-:B------:R-:W-:Y:S01]  /*167f0*/  FFMA.FTZ R56, R93, c[0x0][0x2d0], -R66.reuse ;  /* 0x0000b4005d387a23 */ /* 0x100fe20000010842 */
[-C--:B------:R-:W-:Y:S01]  /*16800*/  HMMA.16816.F32 R124, R48, R58.reuse, R124 ;  /* 0x0000003a307c723c */ /* 0x080fe2000000187c */
[----:B------:R3:W-:Y:S06]  /*16810*/  MUFU.EX2 R93, R60 ;  /* 0x0000003c005d7308 */ /* 0x0007ec0000000800 */
[--C-:B------:R-:W-:Y:S01]  /*16820*/  FFMA.FTZ R48, R211, c[0x0][0x2d0], -R43.reuse ;  /* 0x0000b400d3307a23 */ /* 0x100fe2000001082b */
[----:B------:R-:W-:Y:S03]  /*16830*/  HMMA.16816.F32 R36, R44, R58, R36 ;  /* 0x0000003a2c24723c */ /* 0x000fe60000001824 */
[----:B------:R4:W-:Y:S01]  /*16840*/  MUFU.EX2 R95, R48 ;  /* 0x00000030005f7308 */ /* 0x0009e20000000800 */
[----:B-1----:R-:W-:Y:S01]  /*16850*/  FFMA.FTZ R52, R88, c[0x0][0x2d0], -R66 ;  /* 0x0000b40058347a23 */ /* 0x002fe20000010842 */
[----:B-----5:R-:W-:Y:S01]  /*16860*/  F2FP.PACK_AB R50, R134, R132 ;  /* 0x000000848632723e */ /* 0x020fe200000000ff */
[----:B------:R-:W-:Y:S01]  /*16870*/  IMAD.MOV.U32 R211, RZ, RZ, R142 ;  /* 0x000000ffffd37224 */ /* 0x000fe200078e008e */
[----:B------:R-:W-:Y:S02]  /*16880*/  F2FP.PACK_AB R44, R178, R183 ;  /* 0x000000b7b22c723e */ /* 0x000fe400000000ff */
[----:B------:R-:W-:Y:S03]  /*16890*/  F2FP.PACK_AB R45, R176, R177 ;  /* 0x000000b1b02d723e */ /* 0x000fe600000000ff */
[----:B------:R-:W-:Y:S01]  /*168a0*/  F2FP.PACK_AB R46, R174, R175 ;  /* 0x000000afae2e723e */ /* 0x000fe200000000ff */
[----:B------:R-:W1:Y:S01]  /*168b0*/  MUFU.EX2 R99, R52 ;  /* 0x0000003400637308 */ /* 0x000e620000000800 */
[----:B------:R-:W-:Y:S02]  /*168c0*/  F2FP.PACK_AB R47, R173, R172 ;  /* 0x000000acad2f723e */ /* 0x000fe400000000ff */
[----:B------:R-:W-:Y:S01]  /*168d0*/  MOV R142, R68 ;  /* 0x00000044008e7202 */ /* 0x000fe20000000f00 */
[----:B---3--:R-:W-:Y:S06]  /*168e0*/  LDSM.16.MT88.4 R60, [R214+0x1900] ;  /* 0x00190000d63c783b */ /* 0x008fec0000004200 */
[----:B------:R3:W5:Y:S01]  /*168f0*/  MUFU.EX2 R96, R56 ;  /* 0x0000003800607308 */ /* 0x0007620000000800 */
[--C-:B----4-:R-:W-:Y:S02]  /*16900*/  FFMA.FTZ R48, R206, c[0x0][0x2d0], -R64.reuse ;  /* 0x0000b400ce307a23 */ /* 0x110fe40000010840 */
[----:B------:R-:W4:Y:S07]  /*16910*/  LDL.LU R206, [R1+0xc] ;  /* 0x00000c0001ce7983 */ /* 0x000f2e0000300800 */
[----:B------:R5:W-:Y:S01]  /*16920*/  MUFU.EX2 R89, R48 ;  /* 0x0000003000597308 */ /* 0x000be20000000800 */
[----:B------:R-:W4:Y:S01]  /*16930*/  LDL.LU R141, [R1+0x8] ;  /* 0x00000800018d7983 */ /* 0x000f220000300800 */
[----:B-1----:R-:W-:Y:S03]  /*16940*/  F2FP.PACK_AB R49, R98, R99 ;  /* 0x000000636231723e */ /* 0x002fe600000000ff */
[----:B------:R-:W1:Y:S08]  /*16950*/  LDSM.16.MT88.4 R52, [R213+0x1900] ;  /* 0x00190000d534783b */ /* 0x000e700000004200 */
[----:B---3--:R-:W3:Y:S01]  /*16960*/  LDSM.16.MT88.4 R56, [R216+0x1900] ;  /* 0x00190000d838783b */ /* 0x008ee20000004200 */
[----:B-----5:R-:W-:Y:S02]  /*16970*/  F2FP.PACK_AB R51, R96, R97 ;  /* 0x000000616033723e */ /* 0x020fe400000000ff */
[----:B------:R-:W-:Y:S01]  /*16980*/  F2FP.PACK_AB R48, R135, R133 ;  /* 0x000000858730723e */ /* 0x000fe200000000ff */
[-C--:B-1----:R-:W-:Y:S08]  /*16990*/  HMMA.16816.F32 R4, R44, R52.reuse, R4 ;  /* 0x000000342c04723c */ /* 0x082ff00000001804 */
[C---:B------:R-:W-:Y:S07]  /*169a0*/  HMMA.16816.F32 R8, R48.reuse, R52, R8 ;  /* 0x000000343008723c */ /* 0x040fee0000001808 */
[--C-:B------:R-:W-:Y:S01]  /*169b0*/  FFMA.FTZ R52, R234, c[0x0][0x2d0], -R43.reuse ;  /* 0x0000b400ea347a23 */ /* 0x100fe2000001082b */
[-C--:B------:R-:W-:Y:S03]  /*169c0*/  HMMA.16816.F32 R12, R48, R54.reuse, R12 ;  /* 0x00000036300c723c */ /* 0x080fe6000000180c */
[----:B------:R1:W-:Y:S05]  /*169d0*/  MUFU.EX2 R88, R52 ;  /* 0x0000003400587308 */ /* 0x0003ea0000000800 */
[C---:B------:R-:W-:Y:S08]  /*169e0*/  HMMA.16816.F32 R16, R44.reuse, R54, R16 ;  /* 0x000000362c10723c */ /* 0x040ff00000001810 */
[-C--:B---3--:R-:W-:Y:S08]  /*169f0*/  HMMA.16816.F32 R20, R44, R56.reuse, R20 ;  /* 0x000000382c14723c */ /* 0x088ff00000001814 */
        /* <DEDUP_REMOVED lines=21> */
[----:B-----5:R-:W-:Y:S09]  /*16b50*/  FFMA.FTZ R60, R78, c[0x0][0x2d0], -R66 ;  /* 0x0000b4004e3c7a23 */ /* 0x020ff20000010842 */
[----:B------:R5:W-:Y:S01]  /*16b60*/  MUFU.EX2 R68, R60 ;  /* 0x0000003c00447308 */ /* 0x000be20000000800 */
[----:B-1----:R-:W-:Y:S09]  /*16b70*/  FFMA.FTZ R52, R208, c[0x0][0x2d0], -R65 ;  /* 0x0000b400d0347a23 */ /* 0x002ff20000010841 */
        /* <DEDUP_REMOVED lines=9> */
[----:B--2---:R-:W-:Y:S07]  /*16c10*/  FFMA.FTZ R2, R2, R205, R211 ;  /* 0x000000cd02027223 */ /* 0x004fee00000100d3 */
[----:B---3--:R-:W2:Y:S01]  /*16c20*/  LDSM.16.MT88.4 R56, [R213+0x2100] ;  /* 0x00210000d538783b */ /* 0x008ea20000004200 */
[----:B------:R-:W-:Y:S01]  /*16c30*/  FADD.FTZ R2, R202, R2 ;  /* 0x00000002ca027221 */ /* 0x000fe20000010000 */
[-C--:B-1----:R-:W-:Y:S08]  /*16c40*/  HMMA.16816.F32 R116, R44, R52.reuse, R116 ;  /* 0x000000342c74723c */ /* 0x082ff00000001874 */
[C---:B------:R-:W-:Y:S07]  /*16c50*/  HMMA.16816.F32 R120, R48.reuse, R52, R120 ;  /* 0x000000343078723c */ /* 0x040fee0000001878 */
[----:B------:R-:W-:Y:S01]  /*16c60*/  FFMA.FTZ R52, R79, c[0x0][0x2d0], -R66 ;  /* 0x0000b4004f347a23 */ /* 0x000fe20000010842 */
[-C--:B------:R-:W-:Y:S03]  /*16c70*/  HMMA.16816.F32 R124, R48, R54.reuse, R124 ;  /* 0x00000036307c723c */ /* 0x080fe6000000187c */
[----:B------:R1:W3:Y:S04]  /*16c80*/  MUFU.EX2 R67, R52 ;  /* 0x0000003400437308 */ /* 0x0002e80000000800 */
[----:B------:R-:W-:Y:S01]  /*16c90*/  FFMA.FTZ R48, R240, c[0x0][0x2d0], -R43 ;  /* 0x0000b400f0307a23 */ /* 0x000fe2000001082b */
[----:B------:R-:W-:Y:S04]  /*16ca0*/  HMMA.16816.F32 R36, R44, R54, R36 ;  /* 0x000000362c24723c */ /* 0x000fe80000001824 */
[----:B------:R-:W-:Y:S01]  /*16cb0*/  F2FP.PACK_AB R50, R82, R84 ;  /* 0x000000545232723e */ /* 0x000fe200000000ff */
[----:B------:R5:W5:Y:S01]  /*16cc0*/  MUFU.EX2 R76, R48 ;  /* 0x00000030004c7308 */ /* 0x000b620000000800 */
[----:B------:R-:W-:Y:S02]  /*16cd0*/  F2FP.PACK_AB R49, R77, R80 ;  /* 0x000000504d31723e */ /* 0x000fe400000000ff */
[----:B------:R-:W-:Y:S04]  /*16ce0*/  F2FP.PACK_AB R44, R95, R131 ;  /* 0x000000835f2c723e */ /* 0x000fe800000000ff */
[----:B------:R-:W-:Y:S02]  /*16cf0*/  F2FP.PACK_AB R45, R93, R89 ;  /* 0x000000595d2d723e */ /* 0x000fe400000000ff */
[----:B------:R-:W-:Y:S02]  /*16d00*/  F2FP.PACK_AB R46, R92, R88 ;  /* 0x000000585c2e723e */ /* 0x000fe400000000ff */
[----:B------:R-:W-:Y:S01]  /*16d10*/  F2FP.PACK_AB R47, R87, R86 ;  /* 0x00000056572f723e */ /* 0x000fe200000000ff */
[----:B-1----:R-:W1:Y:S01]  /*16d20*/  LDSM.16.MT88.4 R52, [R216+0x2100] ;  /* 0x00210000d834783b */ /* 0x002e620000004200 */
[----:B---3--:R-:W-:Y:S01]  /*16d30*/  F2FP.PACK_AB R51, R67, R68 ;  /* 0x000000444333723e */ /* 0x008fe200000000ff */
[----:B----4-:R-:W-:Y:S04]  /*16d40*/  FFMA.FTZ R40, R40, R206, R207 ;  /* 0x000000ce28287223 */ /* 0x010fe800000100cf */
[-C--:B--2---:R-:W-:Y:S03]  /*16d50*/  HMMA.16816.F32 R4, R44, R56.reuse, R4 ;  /* 0x000000382c04723c */ /* 0x084fe60000001804 */
[----:B------:R-:W-:Y:S02]  /*16d60*/  FFMA.FTZ R41, R41, R141, R142 ;  /* 0x0000008d29297223 */ /* 0x000fe4000001008e */
[--C-:B-----5:R-:W-:Y:S01]  /*16d70*/  FFMA.FTZ R48, R237, c[0x0][0x2d0], -R64.reuse ;  /* 0x0000b400ed307a23 */ /* 0x120fe20000010840 */
[----:B------:R-:W-:Y:S03]  /*16d80*/  F2FP.PACK_AB R168, R76, R81 ;  /* 0x000000514ca8723e */ /* 0x000fe600000000ff */
[----:B------:R2:W3:Y:S03]  /*16d90*/  MUFU.EX2 R75, R48 ;  /* 0x00000030004b7308 */ /* 0x0004e60000000800 */
        /* <DEDUP_REMOVED lines=47> */
[----:B------:R-:W-:Y:S06]  /*17090*/  FFMA.FTZ R66, R42, c[0x0][0x2d0], -R66 ;  /* 0x0000b4002a427a23 */ /* 0x000fec0000010842 */
[----:B------:R-:W-:Y:S10]  /*170a0*/  MUFU.EX2 R43, R43 ;  /* 0x0000002b002b7308 */ /* 0x000ff40000000800 */
[----:B------:R-:W2:Y:S02]  /*170b0*/  MUFU.EX2 R66, R66 ;  /* 0x0000004200427308 */ /* 0x000ea40000000800 */
[----:B--2---:R-:W-:Y:S07]  /*170c0*/  F2FP.PACK_AB R47, R66, R43 ;  /* 0x0000002b422f723e */ /* 0x004fee00000000ff */
        /* <DEDUP_REMOVED lines=8> */
[----:B------:R-:W-:Y:S02]  /*17150*/  FFMA.FTZ R12, R0, R152, R153 ;  /* 0x00000098000c7223 */ /* 0x000fe40000010099 */
        /* <DEDUP_REMOVED lines=110> */
.L_x_1019:
[----:B-1----:R-:W3:Y:S04]  /*17840*/  LDL.LU R0, [R1+0x8] ;  /* 0x0000080001007983 */ /* 0x002ee80000300800 */
[----:B--2---:R-:W2:Y:S04]  /*17850*/  LDL.LU R4, [R1+0xc] ;  /* 0x00000c0001047983 */ /* 0x004ea80000300800 */
[----:B------:R-:W4:Y:S04]  /*17860*/  LDL.LU R9, [R1+0x10] ;  /* 0x0000100001097983 */ /* 0x000f280000300800 */
[----:B------:R-:W5:Y:S01]  /*17870*/  LDL.LU R2, [R1+0x14] ;  /* 0x0000140001027983 */ /* 0x000f620000300800 */
        /* <DEDUP_REMOVED lines=8> */
[----:B-----5:R-:W4:Y:S01]  /*17900*/  SHFL.BFLY PT, R8, R2, 0x2, 0x1f ;  /* 0x0c401f0002087f89 */ /* 0x020f2200000e0000 */
        /* <DEDUP_REMOVED lines=108> */
.L_x_961:
        /* <DEDUP_REMOVED lines=122> */
.L_x_1038:
        /* <DEDUP_REMOVED lines=184> */
.L_x_1037:
        /* <DEDUP_REMOVED lines=19> */
.L_x_1039:
        /* <DEDUP_REMOVED lines=42> */
.L_x_1041:
[----:B------:R-:W-:Y:S05]  /*196c0*/  BSYNC B0 ;  /* 0x0000000000007941 */ /* 0x000fea0003800000 */
.L_x_1040:
        /* <DEDUP_REMOVED lines=103> */
.L_x_1042:
        /* <DEDUP_REMOVED lines=12> */
.L_x_1485:


//--------------------- .text._ZN7cutlass13device_kernelIN5flash19enable_sm80_to_sm89INS1_16FlashAttnFwdSm80INS1_25CollectiveMainloopFwdSm80ILi4ELi1ELb0EN4cute5tupleIJNS5_1CILi128EEENS7_ILi96EEENS7_ILi64EEEEEELi64ENS_6half_tEfNS_4arch4Sm80ELb0ELb1ELb0ELb1ELb0ELb1ELb1ELb0EEENS1_21CollectiveEpilogueFwdINS6_IJS8_SA_S9_EEENS6_IJNS7_ILi1EEESI_SI_EEESC_SE_Li128ELb1ELb1ELb0ELb0EEENS1_19SingleTileSchedulerILb1ELb0ELb1ELi128EEEEEEEEEvNT_6ParamsE --------------------------
	.section	.text._ZN7cutlass13device_kernelIN5flash19enable_sm80_to_sm89INS1_16FlashAttnFwdSm80INS1_25CollectiveMainloopFwdSm80ILi4ELi1ELb0EN4cute5tupleIJNS5_1CILi128EEENS7_ILi96EEENS7_ILi64EEEEEELi64ENS_6half_tEfNS_4arch4Sm80ELb0ELb1ELb0ELb1ELb0ELb1ELb1ELb0EEENS1_21CollectiveEpilogueFwdINS6_IJS8_SA_S9_EEENS6_IJNS7_ILi1EEESI_SI_EEESC_SE_Li128ELb1ELb1ELb0ELb0EEENS1_19SingleTileSchedulerILb1ELb0ELb1ELi128EEEEEEEEEvNT_6ParamsE,"ax",@progbits
	.sectioninfo	@"SHI_REGISTERS=255"
	.align	128
.text._ZN7cutlass13device_kernelIN5flash19enable_sm80_to_sm89INS1_16FlashAttnFwdSm80INS1_25CollectiveMainloopFwdSm80ILi4ELi1ELb0EN4cute5tupleIJNS5_1CILi128EEENS7_ILi96EEENS7_ILi64EEEEEELi64ENS_6half_tEfNS_4arch4Sm80ELb0ELb1ELb0ELb1ELb0ELb1ELb1ELb0EEENS1_21CollectiveEpilogueFwdINS6_IJS8_SA_S9_EEENS6_IJNS7_ILi1EEESI_SI_EEESC_SE_Li128ELb1ELb1ELb0ELb0EEENS1_19SingleTileSchedulerILb1ELb0ELb1ELi128EEEEEEEEEvNT_6ParamsE:
        .type           _ZN7cutlass13device_kernelIN5flash19enable_sm80_to_sm89INS1_16FlashAttnFwdSm80INS1_25CollectiveMainloopFwdSm80ILi4ELi1ELb0EN4cute5tupleIJNS5_1CILi128EEENS7_ILi96EEENS7_ILi64EEEEEELi64ENS_6half_tEfNS_4arch4Sm80ELb0ELb1ELb0ELb1ELb0ELb1ELb1ELb0EEENS1_21CollectiveEpilogueFwdINS6_IJS8_SA_S9_EEENS6_IJNS7_ILi1EEESI_SI_EEESC_SE_Li128ELb1ELb1ELb0ELb0EEENS1_19SingleTileSchedulerILb1ELb0ELb1ELi128EEEEEEEEEvNT_6ParamsE,@function
        .size           _ZN7cutlass13device_kernelIN5flash19enable_sm80_to_sm89INS1_16FlashAttnFwdSm80INS1_25CollectiveMainloopFwdSm80ILi4ELi1ELb0EN4cute5tupleIJNS5_1CILi128EEENS7_ILi96EEENS7_ILi64EEEEEELi64ENS_6half_tEfNS_4arch4Sm80ELb0ELb1ELb0ELb1ELb0ELb1ELb1ELb0EEENS1_21CollectiveEpilogueFwdINS6_IJS8_SA_S9_EEENS6_IJNS7_ILi1EEESI_SI_EEESC_SE_Li128ELb1ELb1ELb0ELb0EEENS1_19SingleTileSchedulerILb1ELb0ELb1ELi128EEEEEEEEEvNT_6ParamsE,(.L_x_1486 - _ZN7cutlass13device_kernelIN5flash19enable_sm80_to_sm89INS1_16FlashAttnFwdSm80INS1_25CollectiveMainloopFwdSm80ILi4ELi1ELb0EN4cute5tupleIJNS5_1CILi128EEENS7_ILi96EEENS7_ILi64EEEEEELi64ENS_6half_tEfNS_4arch4Sm80ELb0ELb1ELb0ELb1ELb0ELb1ELb1ELb0EEENS1_21CollectiveEpilogueFwdINS6_IJS8_SA_S9_EEENS6_IJNS7_ILi1EEESI_SI_EEESC_SE_Li128ELb1ELb1ELb0ELb0EEENS1_19SingleTileSchedulerILb1ELb0ELb1ELi128EEEEEEEEEvNT_6ParamsE)
        .other          _ZN7cutlass13device_kernelIN5flash19enable_sm80_to_sm89INS1_16FlashAttnFwdSm80INS1_25CollectiveMainloopFwdSm80ILi4ELi1ELb0EN4cute5tupleIJNS5_1CILi128EEENS7_ILi96EEENS7_ILi64EEEEEELi64ENS_6half_tEfNS_4arch4Sm80ELb0ELb1ELb0ELb1ELb0ELb1ELb1ELb0EEENS1_21CollectiveEpilogueFwdINS6_IJS8_SA_S9_EEENS6_IJNS7_ILi1EEESI_SI_EEESC_SE_Li128ELb1ELb1ELb0ELb0EEENS1_19SingleTileSchedulerILb1ELb0ELb1ELi128EEEEEEEEEvNT_6ParamsE,@"STO_CUDA_ENTRY STV_DEFAULT"
_ZN7cutlass13device_kernelIN5flash19enable_sm80_to_sm89INS1_16FlashAttnFwdSm80INS1_25CollectiveMainloopFwdSm80ILi4ELi1ELb0EN4cute5tupleIJNS5_1CILi128EEENS7_ILi96EEENS7_ILi64EEEEEELi64ENS_6half_tEfNS_4arch4Sm80ELb0ELb1ELb0ELb1ELb0ELb1ELb1ELb0EEENS1_21CollectiveEpilogueFwdINS6_IJS8_SA_S9_EEENS6_IJNS7_ILi1EEESI_SI_EEESC_SE_Li128ELb1ELb1ELb0ELb0EEENS1_19SingleTileSchedulerILb1ELb0ELb1ELi128EEEEEEEEEvNT_6ParamsE:
        /* <DEDUP_REMOVED lines=17> */
.L_x_1044:
        /* <DEDUP_REMOVED lines=8> */
.L_x_1046:
[----:B------:R-:W-:-:S04]  /*0190*/  MOV R0, c[0x0][0x54c] ;  /* 0x0001530000007a02 */ /* 0x000fc80000000f00 */
.L_x_1045:
[----:B------:R-:W-:Y:S01]  /*01a0*/  USHF.L.U32 UR4, UR4, 0x7, URZ ;  /* 0x0000000704047899 */ /* 0x000fe2000800063f */
[----:B-----5:R-:W-:-:S05]  /*01b0*/  IMAD R0, R0, c[0x0][0x548], RZ ;  /* 0x0001520000007a24 */ /* 0x020fca00078e02ff */
[----:B------:R-:W-:-:S04]  /*01c0*/  MOV R12, UR4 ;  /* 0x00000004000c7c02 */ /* 0x000fc80008000f00 */
[----:B------:R-:W-:-:S04]  /*01d0*/  ISETP.GE.AND P0, PT, R12, R0, PT ;  /* 0x000000000c00720c */ /* 0x000fc80003f06270 */
[----:B------:R-:W-:-:S05]  /*01e0*/  SEL R0, R5, 0xffffffff, !P0 ;  /* 0xffffffff05007807 */ /* 0x000fca0004000000 */
[----:B------:R2:W-:Y:S01]  /*01f0*/  STL [R1+0x64], R0 ;  /* 0x0000640001007387 */ /* 0x0005e20000100800 */
[----:B------:R-:W-:Y:S05]  /*0200*/  BRA `(.L_x_1047) ;  /* 0x0000014000007947 */ /* 0x000fea0003800000 */
.L_x_1043:
[----:B------:R-:W-:-:S04]  /*0210*/  ISETP.NE.U32.AND P0, PT, RZ, c[0x0][0x568], PT ;  /* 0x00015a00ff007a0c */ /* 0x000fc80003f05070 */
[----:B------:R-:W-:-:S13]  /*0220*/  ISETP.NE.AND.EX P0, PT, RZ, c[0x0][0x56c], PT, P0 ;  /* 0x00015b00ff007a0c */ /* 0x000fda0003f05300 */
[----:B------:R-:W-:Y:S05]  /*0230*/  @!P0 BRA `(.L_x_1048) ;  /* 0x0000002000008947 */ /* 0x000fea0003800000 */
[----:B------:R1:W5:Y:S01]  /*0240*/  LDG.E R0, [R2.64] ;  /* 0x0000000802007981 */ /* 0x000362000c1e1900 */
[----:B------:R-:W-:Y:S05]  /*0250*/  BRA `(.L_x_1049) ;  /* 0x0000009000007947 */ /* 0x000fea0003800000 */
.L_x_1048:
        /* <DEDUP_REMOVED lines=8> */
.L_x_1050:
[----:B------:R-:W-:-:S04]  /*02e0*/  MOV R0, c[0x0][0x54c] ;  /* 0x0001530000007a02 */ /* 0x000fc80000000f00 */
.L_x_1049:
[----:B------:R-:W-:Y:S01]  /*02f0*/  USHF.L.U32 UR4, UR4, 0x7, URZ ;  /* 0x0000000704047899 */ /* 0x000fe2000800063f */
[----:B-----5:R-:W-:-:S05]  /*0300*/  IMAD R0, R0, c[0x0][0x548], RZ ;  /* 0x0001520000007a24 */ /* 0x020fca00078e02ff */
[----:B------:R-:W-:-:S04]  /*0310*/  MOV R12, UR4 ;  /* 0x00000004000c7c02 */ /* 0x000fc80008000f00 */
[----:B------:R-:W-:-:S04]  /*0320*/  ISETP.GE.AND P0, PT, R12, R0, PT ;  /* 0x000000000c00720c */ /* 0x000fc80003f06270 */
[----:B------:R-:W-:-:S05]  /*0330*/  SEL R0, R5, 0xffffffff, !P0 ;  /* 0xffffffff05007807 */ /* 0x000fca0004000000 */
[----:B------:R2:W-:Y:S04]  /*0340*/  STL [R1+0x64], R0 ;  /* 0x0000640001007387 */ /* 0x0005e80000100800 */
.L_x_1047:
        /* <DEDUP_REMOVED lines=39> */
.L_x_1051:
[----:B---3--:R-:W-:-:S04]  /*05c0*/  ISETP.NE.U32.AND P0, PT, RZ, c[0x0][0x368], PT ;  /* 0x0000da00ff007a0c */ /* 0x008fc80003f05070 */
[----:B------:R-:W-:-:S13]  /*05d0*/  ISETP.NE.AND.EX P0, PT, RZ, c[0x0][0x36c], PT, P0 ;  /* 0x0000db00ff007a0c */ /* 0x000fda0003f05300 */
[----:B------:R-:W-:Y:S05]  /*05e0*/  @!P0 BRA `(.L_x_1052) ;  /* 0x0000003000008947 */ /* 0x000fea0003800000 */
[----:B------:R-:W-:-:S05]  /*05f0*/  IMAD.WIDE R4, R15, R14, c[0x0][0x368] ;  /* 0x0000da000f047625 */ /* 0x000fca00078e020e */
[----:B------:R2:W5:Y:S01]  /*0600*/  LDG.E R10, [R4.64] ;  /* 0x00000008040a7981 */ /* 0x000562000c1e1900 */
[----:B------:R-:W-:Y:S05]  /*0610*/  BRA `(.L_x_1053) ;  /* 0x0000004000007947 */ /* 0x000fea0003800000 */
.L_x_1052:
[----:B------:R-:W-:Y:S05]  /*0620*/  @!P4 BRA `(.L_x_1053) ;  /* 0x000000300000c947 */ /* 0x000fea0003800000 */
[----:B------:R2:W3:Y:S04]  /*0630*/  LDG.E R6, [R4.64] ;  /* 0x0000000804067981 */ /* 0x0004e8000c1e1900 */
[----:B--2---:R-:W3:Y:S02]  /*0640*/  LDG.E R4, [R4.64+0x4] ;  /* 0x0000040804047981 */ /* 0x004ee4000c1e1900 */
[----:B---3--:R-:W-:Y:S02]  /*0650*/  IADD3 R10, -R6, R4, RZ ;  /* 0x00000004060a7210 */ /* 0x008fe40007ffe1ff */
.L_x_1053:
        /* <DEDUP_REMOVED lines=37> */
.L_x_1055:
[----:B------:R-:W-:-:S13]  /*08b0*/  ISETP.NE.AND P0, PT, R7, 0x1, PT ;  /* 0x000000010700780c */ /* 0x000fda0003f05270 */
[----:B------:R-:W-:-:S05]  /*08c0*/  @P0 IMAD.HI.U32 R2, R3, c[0x0][0x330], RZ ;  /* 0x0000cc0003020a27 */ /* 0x000fca00078e00ff */
[----:B------:R-:W-:-:S05]  /*08d0*/  @P0 SHF.R.U32.HI R3, RZ, c[0x0][0x334], R2 ;  /* 0x0000cd00ff030a19 */ /* 0x000fca0000011602 */
.L_x_1056:
[----:B------:R-:W-:-:S05]  /*08e0*/  IMAD R3, R3, R7, c[0x0][0x32c] ;  /* 0x0000cb0003037624 */ /* 0x000fca00078e0207 */
[----:B------:R-:W-:Y:S02]  /*08f0*/  IMNMX R5, R5, R3, PT ;  /* 0x0000000305057217 */ /* 0x000fe40003800200 */
.L_x_1054:
        /* <DEDUP_REMOVED lines=20> */
.L_x_1058:
[----:B------:R-:W-:-:S13]  /*0a40*/  ISETP.NE.AND P0, PT, R7, 0x1, PT ;  /* 0x000000010700780c */ /* 0x000fda0003f05270 */
[----:B------:R-:W-:-:S05]  /*0a50*/  @P0 IMAD.HI.U32 R3, R2, c[0x0][0x330], RZ ;  /* 0x0000cc0002030a27 */ /* 0x000fca00078e00ff */
[----:B------:R-:W-:-:S05]  /*0a60*/  @P0 SHF.R.U32.HI R2, RZ, c[0x0][0x334], R3 ;  /* 0x0000cd00ff020a19 */ /* 0x000fca0000011603 */
.L_x_1059:
[----:B------:R-:W-:-:S05]  /*0a70*/  IMAD R2, R2, c[0x0][0x32c], RZ ;  /* 0x0000cb0002027a24 */ /* 0x000fca00078e02ff */
[----:B------:R-:W-:-:S04]  /*0a80*/  IMNMX R4, R4, R2, !PT ;  /* 0x0000000204047217 */ /* 0x000fc80007800200 */
.L_x_1057:
        /* <DEDUP_REMOVED lines=341> */
.L_x_1095:
        /* <DEDUP_REMOVED lines=50> */
.L_x_1065:
[----:B------:R-:W-:Y:S05]  /*2300*/  BSYNC B0 ;  /* 0x0000000000007941 */ /* 0x000fea0003800000 */
.L_x_1064:
        /* <DEDUP_REMOVED lines=39> */
.L_x_1067:
[----:B------:R-:W-:Y:S05]  /*2580*/  BSYNC B0 ;  /* 0x0000000000007941 */ /* 0x000fea0003800000 */
.L_x_1066:
        /* <DEDUP_REMOVED lines=37> */
.L_x_1069:
[----:B------:R-:W-:Y:S05]  /*27e0*/  BSYNC B0 ;  /* 0x0000000000007941 */ /* 0x000fea0003800000 */
.L_x_1068:
        /* <DEDUP_REMOVED lines=76> */
.L_x_1073:
[----:B------:R-:W-:Y:S05]  /*2cb0*/  BSYNC B0 ;  /* 0x0000000000007941 */ /* 0x000fea0003800000 */
.L_x_1072:
        /* <DEDUP_REMOVED lines=59> */
.L_x_1071:
[----:B------:R-:W-:Y:S05]  /*3070*/  BSYNC B1 ;  /* 0x0000000000017941 */ /* 0x000fea0003800000 */
.L_x_1070:
        /* <DEDUP_REMOVED lines=64> */
.L_x_1077:
[----:B------:R-:W-:Y:S05]  /*3480*/  BSYNC B0 ;  /* 0x0000000000007941 */ /* 0x000fea0003800000 */
.L_x_1076:
        /* <DEDUP_REMOVED lines=59> */
.L_x_1075:
[----:B------:R-:W-:Y:S05]  /*3840*/  BSYNC B1 ;  /* 0x0000000000017941 */ /* 0x000fea0003800000 */
.L_x_1074:
        /* <DEDUP_REMOVED lines=62> */
.L_x_1080:
[----:B------:R-:W-:Y:S05]  /*3c30*/  BSYNC B0 ;  /* 0x0000000000007941 */ /* 0x000fea0003800000 */
.L_x_1079:
        /* <DEDUP_REMOVED lines=59> */
.L_x_1063:
        /* <DEDUP_REMOVED lines=196> */
.L_x_1082:
[----:B------:R-:W-:Y:S05]  /*4c30*/  BSYNC B0 ;  /* 0x0000000000007941 */ /* 0x000fea0003800000 */
.L_x_1081:
        /* <DEDUP_REMOVED lines=115> */
.L_x_1084:
[----:B------:R-:W-:Y:S05]  /*5370*/  BSYNC B0 ;  /* 0x0000000000007941 */ /* 0x000fea0003800000 */
.L_x_1083:
        /* <DEDUP_REMOVED lines=116> */
.L_x_1062:
        /* <DEDUP_REMOVED lines=22> */
.L_x_1086:
[----:B------:R-:W-:Y:S05]  /*5c20*/  BSYNC B0 ;  /* 0x0000000000007941 */ /* 0x000fea0003800000 */
.L_x_1085:
        /* <DEDUP_REMOVED lines=20> */
.L_x_1088:
[----:B------:R-:W-:Y:S05]  /*5d70*/  BSYNC B0 ;  /* 0x0000000000007941 */ /* 0x000fea0003800000 */
.L_x_1087:
        /* <DEDUP_REMOVED lines=19> */
.L_x_1078:
[----:B------:R-:W-:Y:S05]  /*5eb0*/  BSYNC B2 ;  /* 0x0000000000027941 */ /* 0x000fea0003800000 */
.L_x_1061:
        /* <DEDUP_REMOVED lines=108> */
.L_x_1090:
[----:B-1----:R-:W-:Y:S05]  /*6580*/  BSYNC B0 ;  /* 0x0000000000007941 */ /* 0x002fea0003800000 */
.L_x_1089:
        /* <DEDUP_REMOVED lines=21> */
.L_x_1092:
[----:B------:R-:W-:Y:S05]  /*66e0*/  BSYNC B0 ;  /* 0x0000000000007941 */ /* 0x000fea0003800000 */
.L_x_1091:
        /* <DEDUP_REMOVED lines=21> */
.L_x_1094:
[----:B------:R-:W-:Y:S05]  /*6840*/  BSYNC B0 ;  /* 0x0000000000007941 */ /* 0x000fea0003800000 */
.L_x_1093:
        /* <DEDUP_REMOVED lines=33> */
.L_x_1060:
        /* <DEDUP_REMOVED lines=21> */
.L_x_1097:
[----:B------:R-:W-:-:S13]  /*6bb0*/  ISETP.NE.AND P0, PT, R4, 0x1, PT ;  /* 0x000000010400780c */ /* 0x000fda0003f05270 */
[----:B------:R-:W-:-:S05]  /*6bc0*/  @P0 IMAD.HI.U32 R0, R2, c[0x0][0x330], RZ ;  /* 0x0000cc0002000a27 */ /* 0x000fca00078e00ff */
[----:B------:R-:W-:-:S05]  /*6bd0*/  @P0 SHF.R.U32.HI R2, RZ, c[0x0][0x334], R0 ;  /* 0x0000cd00ff020a19 */ /* 0x000fca0000011600 */
.L_x_1098:
[----:B------:R-:W-:-:S05]  /*6be0*/  IMAD R2, R2, R4, c[0x0][0x32c] ;  /* 0x0000cb0002027624 */ /* 0x000fca00078e0204 */
[----:B------:R-:W-:-:S03]  /*6bf0*/  IMNMX R3, R3, R2, PT ;  /* 0x0000000203037217 */ /* 0x000fc60003800200 */
.L_x_1096:
        /* <DEDUP_REMOVED lines=21> */
.L_x_1100:
[----:B------:R-:W-:-:S04]  /*6d50*/  MOV R2, c[0x0][0x32c] ;  /* 0x0000cb0000027a02 */ /* 0x000fc80000000f00 */
[----:B------:R-:W-:-:S13]  /*6d60*/  ISETP.NE.AND P0, PT, R2, 0x1, PT ;  /* 0x000000010200780c */ /* 0x000fda0003f05270 */
[----:B------:R-:W-:-:S05]  /*6d70*/  @P0 IMAD.HI.U32 R2, R0, c[0x0][0x330], RZ ;  /* 0x0000cc0000020a27 */ /* 0x000fca00078e00ff */
[----:B------:R-:W-:-:S05]  /*6d80*/  @P0 SHF.R.U32.HI R0, RZ, c[0x0][0x334], R2 ;  /* 0x0000cd00ff000a19 */ /* 0x000fca0000011602 */
.L_x_1101:
[----:B------:R-:W-:-:S05]  /*6d90*/  IMAD R0, R0, c[0x0][0x32c], RZ ;  /* 0x0000cb0000007a24 */ /* 0x000fca00078e02ff */
[----:B------:R-:W-:-:S05]  /*6da0*/  IMNMX R3, R3, R0, !PT ;  /* 0x0000000003037217 */ /* 0x000fca0007800200 */
.L_x_1099:
        /* <DEDUP_REMOVED lines=110> */
[C---:B------:R-:W-:Y:S01]  /*7490*/  IMAD R13, R5.reuse, c[0x0][0x1e4], R6 ;  /* 0x00007900050d7a24 */ /* 0x040fe200078e0206 */
        /* <DEDUP_REMOVED lines=69> */
.L_x_1104:
[----:B--2-4-:R-:W-:Y:S05]  /*78f0*/  BSYNC B0 ;  /* 0x0000000000007941 */ /* 0x014fea0003800000 */
.L_x_1103:
        /* <DEDUP_REMOVED lines=11> */
.L_x_1106:
[----:B------:R-:W-:Y:S05]  /*79b0*/  BSYNC B0 ;  /* 0x0000000000007941 */ /* 0x000fea0003800000 */
.L_x_1105:
        /* <DEDUP_REMOVED lines=11> */
.L_x_1108:
[----:B------:R-:W-:Y:S05]  /*7a70*/  BSYNC B0 ;  /* 0x0000000000007941 */ /* 0x000fea0003800000 */
.L_x_1107:
        /* <DEDUP_REMOVED lines=11> */
.L_x_1110:
[----:B------:R-:W-:Y:S05]  /*7b30*/  BSYNC B0 ;  /* 0x0000000000007941 */ /* 0x000fea0003800000 */
.L_x_1109:
        /* <DEDUP_REMOVED lines=11> */
.L_x_1112:
[----:B------:R-:W-:Y:S05]  /*7bf0*/  BSYNC B0 ;  /* 0x0000000000007941 */ /* 0x000fea0003800000 */
.L_x_1111:
        /* <DEDUP_REMOVED lines=11> */
.L_x_1114:
[----:B------:R-:W-:Y:S05]  /*7cb0*/  BSYNC B0 ;  /* 0x0000000000007941 */ /* 0x000fea0003800000 */
.L_x_1113:
        /* <DEDUP_REMOVED lines=11> */
.L_x_1116:
[----:B------:R-:W-:Y:S05]  /*7d70*/  BSYNC B0 ;  /* 0x0000000000007941 */ /* 0x000fea0003800000 */
.L_x_1115:
        /* <DEDUP_REMOVED lines=8> */
[C---:B------:R-:W-:Y:S02]  /*7e00*/  IMAD R80, R245.reuse, -0x60, R0 ;  /* 0xffffffa0f5507824 */ /* 0x040fe400078e0200 */
        /* <DEDUP_REMOVED lines=76> */
.L_x_1117:
        /* <DEDUP_REMOVED lines=69> */
.L_x_1121:
[----:B------:R-:W-:Y:S05]  /*8720*/  BSYNC B0 ;  /* 0x0000000000007941 */ /* 0x000fea0003800000 */
.L_x_1120:
        /* <DEDUP_REMOVED lines=45> */
.L_x_1123:
[----:B----4-:R-:W-:Y:S05]  /*8a00*/  BSYNC B0 ;  /* 0x0000000000007941 */ /* 0x010fea0003800000 */
.L_x_1122:
        /* <DEDUP_REMOVED lines=47> */
.L_x_1125:
[----:B--2---:R-:W-:Y:S05]  /*8d00*/  BSYNC B0 ;  /* 0x0000000000007941 */ /* 0x004fea0003800000 */
.L_x_1124:
        /* <DEDUP_REMOVED lines=45> */
.L_x_1127:
[----:B----4-:R-:W-:Y:S05]  /*8fe0*/  BSYNC B0 ;  /* 0x0000000000007941 */ /* 0x010fea0003800000 */
.L_x_1126:
        /* <DEDUP_REMOVED lines=80> */
.L_x_1131:
[----:B------:R-:W-:Y:S05]  /*94f0*/  BSYNC B0 ;  /* 0x0000000000007941 */ /* 0x000fea0003800000 */
.L_x_1130:
        /* <DEDUP_REMOVED lines=45> */
.L_x_1129:
[----:B------:R-:W-:Y:S05]  /*97d0*/  BSYNC B1 ;  /* 0x0000000000017941 */ /* 0x000fea0003800000 */
.L_x_1128:
        /* <DEDUP_REMOVED lines=49> */
.L_x_1135:
[----:B------:R-:W-:Y:S05]  /*9af0*/  BSYNC B0 ;  /* 0x0000000000007941 */ /* 0x000fea0003800000 */
.L_x_1134:
        /* <DEDUP_REMOVED lines=45> */
.L_x_1133:
[----:B------:R-:W-:Y:S05]  /*9dd0*/  BSYNC B1 ;  /* 0x0000000000017941 */ /* 0x000fea0003800000 */
.L_x_1132:
        /* <DEDUP_REMOVED lines=49> */
.L_x_1139:
[----:B------:R-:W-:Y:S05]  /*a0f0*/  BSYNC B0 ;  /* 0x0000000000007941 */ /* 0x000fea0003800000 */
.L_x_1138:
        /* <DEDUP_REMOVED lines=45> */
.L_x_1137:
[----:B------:R-:W-:Y:S05]  /*a3d0*/  BSYNC B1 ;  /* 0x0000000000017941 */ /* 0x000fea0003800000 */
.L_x_1136:
        /* <DEDUP_REMOVED lines=48> */
.L_x_1142:
[----:B------:R-:W-:Y:S05]  /*a6e0*/  BSYNC B0 ;  /* 0x0000000000007941 */ /* 0x000fea0003800000 */
.L_x_1141:
        /* <DEDUP_REMOVED lines=46> */
.L_x_1119:
        /* <DEDUP_REMOVED lines=75> */
.L_x_1144:
[----:B-1-3--:R-:W-:Y:S05]  /*ae80*/  BSYNC B0 ;  /* 0x0000000000007941 */ /* 0x00afea0003800000 */
.L_x_1143:
        /* <DEDUP_REMOVED lines=69> */
.L_x_1146:
[----:B-1-3--:R-:W-:Y:S05]  /*b2e0*/  BSYNC B0 ;  /* 0x0000000000007941 */ /* 0x00afea0003800000 */
.L_x_1145:
        /* <DEDUP_REMOVED lines=117> */
.L_x_1148:
[----:B------:R-:W-:Y:S05]  /*ba40*/  BSYNC B0 ;  /* 0x0000000000007941 */ /* 0x000fea0003800000 */
.L_x_1147:
        /* <DEDUP_REMOVED lines=102> */
.L_x_1150:
[----:B------:R-:W-:Y:S05]  /*c0b0*/  BSYNC B0 ;  /* 0x0000000000007941 */ /* 0x000fea0003800000 */
.L_x_1149:
        /* <DEDUP_REMOVED lines=102> */
.L_x_1152:
[----:B------:R-:W-:Y:S05]  /*c720*/  BSYNC B0 ;  /* 0x0000000000007941 */ /* 0x000fea0003800000 */
.L_x_1151:
        /* <DEDUP_REMOVED lines=41> */
[----:B------:R-:W-:Y:S01]  /*c9c0*/  HADD2.F32 R0, -RZ, R81.H0_H0 ;  /* 0x20000051ff007230 */ /* 0x000fe20000004100 */
        /* <DEDUP_REMOVED lines=59> */
.L_x_1140:
[----:B------:R-:W-:Y:S05]  /*cd80*/  BSYNC B2 ;  /* 0x0000000000027941 */ /* 0x000fea0003800000 */
.L_x_1118:
        /* <DEDUP_REMOVED lines=44> */
[----:B------:R-:W-:Y:S01]  /*d050*/  IMAD.MOV.U32 R3, RZ, RZ, c[0x0][0x208] ;  /* 0x00008200ff037624 */ /* 0x000fe200078e00ff */
[----:B------:R-:W-:Y:S01]  /*d060*/  IADD3 R228, R223, 0x800, RZ ;  /* 0x00000800dfe47810 */ /* 0x000fe20007ffe0ff */
[----:B------:R-:W-:Y:S01]  /*d070*/  IMAD R0, R208, c[0x0][0x20c], R0 ;  /* 0x00008300d0007a24 */ /* 0x000fe200078e0200 */
[----:B------:R-:W3:Y:S01]  /*d080*/  LDSM.16.M88.4 R20, [R212+0x4100] ;  /* 0x00410000d414783b */ /* 0x000ee20000000200 */
[C---:B------:R-:W-:Y:S01]  /*d090*/  IMAD.SHL.U32 R54, R3.reuse, 0x20, RZ ;  /* 0x0000002003367824 */ /* 0x040fe200078e00ff */
[----:B------:R-:W-:Y:S01]  /*d0a0*/  SHF.L.U64.HI R5, R3, R211, c[0x0][0x20c] ;  /* 0x0000830003057619 */ /* 0x000fe200000102d3 */
[----:B------:R-:W-:Y:S01]  /*d0b0*/  IMAD.IADD R0, R7, 0x1, R0 ;  /* 0x0000000107007824 */ /* 0x000fe200078e0200 */
[----:B------:R-:W4:Y:S01]  /*d0c0*/  LDSM.16.M88.4 R28, [R212+0x3100] ;  /* 0x00310000d41c783b */ /* 0x000f220000000200 */
[----:B------:R-:W-:Y:S01]  /*d0d0*/  IMAD.WIDE.U32 R6, R6, 0x60, R36 ;  /* 0x0000006006067825 */ /* 0x000fe200078e0024 */
[----:B------:R-:W-:-:S02]  /*d0e0*/  IADD3 R227, R223, 0x1000, RZ ;  /* 0x00001000dfe37810 */ /* 0x000fc40007ffe0ff */
[----:B------:R-:W3:Y:S01]  /*d0f0*/  LDSM.16.M88.4 R16, [R212+0x4900] ;  /* 0x00490000d410783b */ /* 0x000ee20000000200 */
[----:B------:R-:W-:Y:S01]  /*d100*/  IMAD R0, R0, 0x60, RZ ;  /* 0x0000006000007824 */ /* 0x000fe200078e02ff */
[----:B------:R-:W-:Y:S01]  /*d110*/  IADD3 R226, R223, 0x1800, RZ ;  /* 0x00001800dfe27810 */ /* 0x000fe20007ffe0ff */
[--C-:B------:R-:W-:Y:S01]  /*d120*/  IMAD R222, R2, 0x2, R219.reuse ;  /* 0x0000000202de7824 */ /* 0x100fe200078e02db */
[----:B------:R-:W3:Y:S01]  /*d130*/  LDSM.16.M88.4 R32, [R212+0x5100] ;  /* 0x00510000d420783b */ /* 0x000ee20000000200 */
[----:B------:R-:W-:Y:S01]  /*d140*/  IMAD.IADD R0, R7, 0x1, R0 ;  /* 0x0000000107007824 */ /* 0x000fe200078e0200 */
[----:B------:R-:W-:Y:S01]  /*d150*/  IADD3 R225, R223, 0x2000, RZ ;  /* 0x00002000dfe17810 */ /* 0x000fe20007ffe0ff */
[----:B------:R-:W-:Y:S01]  /*d160*/  IMAD R220, R4, 0x2, R219 ;  /* 0x0000000204dc7824 */ /* 0x000fe200078e02db */
[----:B------:R-:W-:Y:S03]  /*d170*/  LDSM.16.M88.4 R44, [R223] ;  /* 0x00000000df2c783b */ /* 0x000fe60000000200 */
[----:B------:R-:W-:Y:S01]  /*d180*/  IMAD R221, R2, 0x2, R220 ;  /* 0x0000000202dd7824 */ /* 0x000fe200078e02dc */
[----:B------:R-:W-:Y:S04]  /*d190*/  LDSM.16.M88.4 R40, [R223+0x800] ;  /* 0x00080000df28783b */ /* 0x000fe80000000200 */
[----:B------:R-:W-:Y:S01]  /*d1a0*/  LDSM.16.M88.4 R36, [R223+0x1000] ;  /* 0x00100000df24783b */ /* 0x000fe20000000200 */
[-C--:B-1----:R-:W-:Y:S08]  /*d1b0*/  HMMA.16816.F32 R140, R12, R24.reuse, RZ ;  /* 0x000000180c8c723c */ /* 0x082ff000000018ff */
[C---:B--2---:R-:W-:Y:S08]  /*d1c0*/  HMMA.16816.F32 R48, R8.reuse, R24, RZ ;  /* 0x000000180830723c */ /* 0x044ff000000018ff */
[-C--:B------:R-:W-:Y:S08]  /*d1d0*/  HMMA.16816.F32 R100, R8, R26.reuse, RZ ;  /* 0x0000001a0864723c */ /* 0x080ff000000018ff */
[----:B-----5:R-:W-:Y:S01]  /*d1e0*/  HMMA.16816.F32 R148, R12, R26, RZ ;  /* 0x0000001a0c94723c */ /* 0x020fe200000018ff */
[----:B------:R-:W1:Y:S07]  /*d1f0*/  LDSM.16.M88.4 R24, [R212+0x5900] ;  /* 0x00590000d418783b */ /* 0x000e6e0000000200 */
[-C--:B---3--:R-:W-:Y:S08]  /*d200*/  HMMA.16816.F32 R96, R8, R22.reuse, RZ ;  /* 0x000000160860723c */ /* 0x088ff000000018ff */
[C---:B------:R-:W-:Y:S07]  /*d210*/  HMMA.16816.F32 R144, R12.reuse, R22, RZ ;  /* 0x000000160c90723c */ /* 0x040fee00000018ff */
[C---:B------:R-:W-:Y:S01]  /*d220*/  LEA R22, P0, R6.reuse, c[0x0][0x1f8], 0x1 ;  /* 0x00007e0006167a11 */ /* 0x040fe200078008ff */
[----:B------:R-:W-:Y:S03]  /*d230*/  HMMA.16816.F32 R136, R12, R20, RZ ;  /* 0x000000140c88723c */ /* 0x000fe600000018ff */
[----:B------:R-:W-:Y:S01]  /*d240*/  LEA.HI.X R23, R6, c[0x0][0x1fc], R0, 0x1, P0 ;  /* 0x00007f0006177a11 */ /* 0x000fe200000f0c00 */
[----:B------:R-:W-:-:S04]  /*d250*/  IMAD.MOV.U32 R0, RZ, RZ, 0x40 ;  /* 0x00000040ff007424 */ /* 0x000fc800078e00ff */
[----:B------:R-:W-:Y:S07]  /*d260*/  HMMA.16816.F32 R68, R8, R20, RZ ;  /* 0x000000140844723c */ /* 0x000fee00000018ff */
[----:B------:R-:W-:Y:S01]  /*d270*/  IADD3 R20, P0, R54, R22, RZ ;  /* 0x0000001636147210 */ /* 0x000fe20007f1e0ff */
[----:B----4-:R-:W-:Y:S04]  /*d280*/  HMMA.16816.F32 R180, R12, R28, RZ ;  /* 0x0000001c0cb4723c */ /* 0x010fe800000018ff */
[----:B------:R-:W-:-:S04]  /*d290*/  IMAD.X R21, R5, 0x1, R23, P0 ;  /* 0x0000000105157824 */ /* 0x000fc800000e0617 */
[C---:B------:R-:W-:Y:S08]  /*d2a0*/  HMMA.16816.F32 R152, R12.reuse, R30, RZ ;  /* 0x0000001e0c98723c */ /* 0x040ff000000018ff */
[C---:B------:R-:W-:Y:S08]  /*d2b0*/  HMMA.16816.F32 R132, R12.reuse, R16, RZ ;  /* 0x000000100c84723c */ /* 0x040ff000000018ff */
[C---:B------:R-:W-:Y:S08]  /*d2c0*/  HMMA.16816.F32 R156, R12.reuse, R18, RZ ;  /* 0x000000120c9c723c */ /* 0x040ff000000018ff */
[C---:B------:R-:W-:Y:S08]  /*d2d0*/  HMMA.16816.F32 R124, R12.reuse, R32, RZ ;  /* 0x000000200c7c723c */ /* 0x040ff000000018ff */
[C---:B------:R-:W-:Y:S08]  /*d2e0*/  HMMA.16816.F32 R168, R12.reuse, R34, RZ ;  /* 0x000000220ca8723c */ /* 0x040ff000000018ff */
[C---:B-1----:R-:W-:Y:S08]  /*d2f0*/  HMMA.16816.F32 R116, R12.reuse, R24, RZ ;  /* 0x000000180c74723c */ /* 0x042ff000000018ff */
[----:B------:R-:W-:Y:S07]  /*d300*/  HMMA.16816.F32 R108, R12, R26, RZ ;  /* 0x0000001a0c6c723c */ /* 0x000fee00000018ff */
[-C--:B------:R-:W-:Y:S01]  /*d310*/  IADD3 R12, P0, R20, R54.reuse, RZ ;  /* 0x00000036140c7210 */ /* 0x080fe20007f1e0ff */
[----:B------:R-:W-:Y:S04]  /*d320*/  HMMA.16816.F32 R56, R8, R28, RZ ;  /* 0x0000001c0838723c */ /* 0x000fe800000018ff */
[----:B------:R-:W-:Y:S01]  /*d330*/  IMAD.X R13, R21, 0x1, R5, P0 ;  /* 0x00000001150d7824 */ /* 0x000fe200000e0605 */
[----:B------:R-:W-:-:S03]  /*d340*/  IADD3 R6, P0, R12, R54, RZ ;  /* 0x000000360c067210 */ /* 0x000fc60007f1e0ff */
[----:B------:R-:W-:Y:S01]  /*d350*/  HMMA.16816.F32 R92, R8, R30, RZ ;  /* 0x0000001e085c723c */ /* 0x000fe200000018ff */
[----:B------:R-:W-:Y:S01]  /*d360*/  LDSM.16.M88.4 R28, [R223+0x2000] ;  /* 0x00200000df1c783b */ /* 0x000fe20000000200 */
[----:B------:R-:W-:Y:S01]  /*d370*/  IMAD.X R7, R13, 0x1, R5, P0 ;  /* 0x000000010d077824 */ /* 0x000fe200000e0605 */
[----:B------:R-:W-:-:S05]  /*d380*/  IADD3 R14, P0, R6, R54, RZ ;  /* 0x00000036060e7210 */ /* 0x000fca0007f1e0ff */
[----:B------:R-:W-:Y:S01]  /*d390*/  HMMA.16816.F32 R64, R8, R16, RZ ;  /* 0x000000100840723c */ /* 0x000fe200000018ff */
[----:B------:R-:W-:-:S07]  /*d3a0*/  IMAD.X R15, R7, 0x1, R5, P0 ;  /* 0x00000001070f7824 */ /* 0x000fce00000e0605 */
[C---:B------:R-:W-:Y:S01]  /*d3b0*/  HMMA.16816.F32 R128, R8.reuse, R18, RZ ;  /* 0x000000120880723c */ /* 0x040fe200000018ff */
[----:B------:R-:W1:Y:S07]  /*d3c0*/  LDSM.16.M88.4 R16, [R222+0x8100] ;  /* 0x00810000de10783b */ /* 0x000e6e0000000200 */
[C---:B------:R-:W-:Y:S08]  /*d3d0*/  HMMA.16816.F32 R60, R8.reuse, R32, RZ ;  /* 0x00000020083c723c */ /* 0x040ff000000018ff */
[C---:B------:R-:W-:Y:S01]  /*d3e0*/  HMMA.16816.F32 R120, R8.reuse, R34, RZ ;  /* 0x000000220878723c */ /* 0x040fe200000018ff */
[----:B------:R-:W2:Y:S07]  /*d3f0*/  LDSM.16.M88.4 R32, [R223+0x1800] ;  /* 0x00180000df20783b */ /* 0x000eae0000000200 */
[C---:B------:R-:W-:Y:S08]  /*d400*/  HMMA.16816.F32 R76, R8.reuse, R24, RZ ;  /* 0x00000018084c723c */ /* 0x040ff000000018ff */
[----:B------:R-:W-:Y:S01]  /*d410*/  HMMA.16816.F32 R112, R8, R26, RZ ;  /* 0x0000001a0870723c */ /* 0x000fe200000018ff */
[----:B------:R-:W3:Y:S04]  /*d420*/  LDSM.16.M88.4 R24, [R223+0x2800] ;  /* 0x00280000df18783b */ /* 0x000ee80000000200 */
[----:B------:R-:W4:Y:S04]  /*d430*/  LDSM.16.M88.4 R8, [R222+0x6100] ;  /* 0x00610000de08783b */ /* 0x000f280000000200 */
[----:B------:R-:W-:Y:S01]  /*d440*/  @!PT LDS RZ, [RZ] ;  /* 0x00000000fffff984 */ /* 0x000fe20000000800 */
[----:B------:R-:W-:Y:S01]  /*d450*/  @!PT LDS RZ, [RZ] ;  /* 0x00000000fffff984 */ /* 0x000fe20000000800 */
[----:B------:R-:W-:Y:S01]  /*d460*/  @!PT LDS RZ, [RZ] ;  /* 0x00000000fffff984 */ /* 0x000fe20000000800 */
[----:B------:R2:W-:Y:S01]  /*d470*/  LDGSTS.E.BYPASS.LTC128B.128 [R231+0x100], [R22.64], !P3 ;  /* 0x0010000016e77fae */ /* 0x0005e2000d901d48 */
[C---:B------:R-:W-:Y:S01]  /*d480*/  ISETP.LT.OR P3, PT, R73.reuse, 0x41, P1 ;  /* 0x000000414900780c */ /* 0x040fe20000f61670 */
[----:B-1----:R-:W-:Y:S02]  /*d490*/  HMMA.16816.F32 R104, R16, R44, R56 ;  /* 0x0000002c1068723c */ /* 0x002fe40000001838 */
[----:B------:R1:W-:Y:S01]  /*d4a0*/  LDGSTS.E.BYPASS.LTC128B.128 [R231+0x900], [R20.64], !P4 ;  /* 0x0090000014e77fae */ /* 0x0003e2000e101d48 */
[----:B------:R-:W-:-:S02]  /*d4b0*/  ISETP.LT.OR P4, PT, R73, 0x31, P1 ;  /* 0x000000314900780c */ /* 0x000fc40000f81670 */
[----:B------:R-:W-:Y:S01]  /*d4c0*/  ISETP.LT.OR P1, PT, R73, 0x51, P1 ;  /* 0x000000514900780c */ /* 0x000fe20000f21670 */
[----:B------:R1:W-:Y:S01]  /*d4d0*/  LDGSTS.E.BYPASS.LTC128B.128 [R231+0x1100], [R12.64], !P2 ;  /* 0x011000000ce77fae */ /* 0x0003e2000d101d48 */
[----:B------:R-:W-:Y:S01]  /*d4e0*/  LOP3.LUT P2, RZ, R83, 0x4, RZ, 0xc0, !PT ;  /* 0x0000000453ff7812 */ /* 0x000fe2000784c0ff */
[----:B------:R-:W-:Y:S03]  /*d4f0*/  HMMA.16816.F32 R84, R16, R40, R48 ;  /* 0x000000281054723c */ /* 0x000fe60000001830 */
[----:B------:R-:W-:-:S05]  /*d500*/  SEL R0, R0, 0xffffffc0, !P2 ;  /* 0xffffffc000007807 */ /* 0x000fca0005000000 */
[----:B------:R1:W-:Y:S01]  /*d510*/  LDGSTS.E.BYPASS.LTC128B.128 [R231+0x1900], [R6.64], !P4 ;  /* 0x0190000006e77fae */ /* 0x0003e2000e101d48 */
[----:B------:R-:W-:Y:S01]  /*d520*/  IMAD.IADD R218, R212, 0x1, R0 ;  /* 0x00000001d4da7824 */ /* 0x000fe200078e0200 */
[C---:B------:R-:W-:Y:S01]  /*d530*/  HMMA.16816.F32 R68, R16.reuse, R36, R68 ;  /* 0x000000241044723c */ /* 0x040fe20000001844 */
[----:B------:R-:W-:Y:S01]  /*d540*/  IMAD.IADD R217, R0, 0x1, R223 ;  /* 0x0000000100d97824 */ /* 0x000fe200078e02df */
[----:B------:R4:W-:Y:S06]  /*d550*/  LDGSTS.E.BYPASS.LTC128B.128 [R231+0x2100], [R14.64], !P3 ;  /* 0x021000000ee77fae */ /* 0x0009ec000d901d48 */
[C---:B--2---:R-:W-:Y:S08]  /*d560*/  HMMA.16816.F32 R64, R16.reuse, R32, R64 ;  /* 0x000000201040723c */ /* 0x044ff00000001840 */
[C---:B---3--:R-:W-:Y:S08]  /*d570*/  HMMA.16816.F32 R76, R16.reuse, R24, R76 ;  /* 0x00000018104c723c */ /* 0x048ff0000000184c */
[----:B------:R-:W-:Y:S01]  /*d580*/  HMMA.16816.F32 R92, R16, R46, R92 ;  /* 0x0000002e105c723c */ /* 0x000fe2000000185c */
[----:B-1----:R-:W-:-:S05]  /*d590*/  IADD3 R6, P0, R14, R54, RZ ;  /* 0x000000360e067210 */ /* 0x002fca0007f1e0ff */
[----:B------:R-:W-:Y:S01]  /*d5a0*/  IMAD.X R7, R15, 0x1, R5, P0 ;  /* 0x000000010f077824 */ /* 0x000fe200000e0605 */
[----:B------:R-:W-:Y:S01]  /*d5b0*/  ISETP.GT.AND P0, PT, R208, R224, PT ;  /* 0x000000e0d000720c */ /* 0x000fe20003f04270 */
[C---:B----4-:R-:W-:Y:S01]  /*d5c0*/  HMMA.16816.F32 R12, R16.reuse, R28, R60 ;  /* 0x0000001c100c723c */ /* 0x050fe2000000183c */
[----:B------:R-:W-:Y:S02]  /*d5d0*/  IADD3 R224, R223, 0x2800, RZ ;  /* 0x00002800dfe07810 */ /* 0x000fe40007ffe0ff */
[----:B------:R1:W-:Y:S04]  /*d5e0*/  LDGSTS.E.BYPASS.LTC128B.128 [R231+0x2900], [R6.64], !P1 ;  /* 0x0290000006e77fae */ /* 0x0003e8000c901d48 */
[----:B------:R-:W-:Y:S01]  /*d5f0*/  LDSM.16.M88.4 R20, [R220+0x8100] ;  /* 0x00810000dc14783b */ /* 0x000fe20000000200 */
[C---:B------:R-:W-:Y:S03]  /*d600*/  HMMA.16816.F32 R100, R16.reuse, R42, R100 ;  /* 0x0000002a1064723c */ /* 0x040fe60000001864 */
[----:B------:R-:W2:Y:S04]  /*d610*/  LDSM.16.M88.4 R72, [R218+0x5100] ;  /* 0x00510000da48783b */ /* 0x000ea80000000200 */
[----:B------:R-:W3:Y:S01]  /*d620*/  LDSM.16.M88.4 R56, [R218+0x3900] ;  /* 0x00390000da38783b */ /* 0x000ee20000000200 */
[C---:B------:R-:W-:Y:S03]  /*d630*/  HMMA.16816.F32 R96, R16.reuse, R38, R96 ;  /* 0x000000261060723c */ /* 0x040fe60000001860 */
[----:B------:R-:W4:Y:S04]  /*d640*/  LDSM.16.M88.4 R88, [R218+0x5900] ;  /* 0x00590000da58783b */ /* 0x000f280000000200 */
[----:B------:R-:W-:Y:S01]  /*d650*/  LDSM.16.M88.4 R60, [R218+0x3100] ;  /* 0x00310000da3c783b */ /* 0x000fe20000000200 */
[C---:B------:R-:W-:Y:S03]  /*d660*/  HMMA.16816.F32 R176, R16.reuse, R34, R128 ;  /* 0x0000002210b0723c */ /* 0x040fe60000001880 */
[----:B------:R-:W-:Y:S04]  /*d670*/  LDSM.16.M88.4 R52, [R218+0x4100] ;  /* 0x00410000da34783b */ /* 0x000fe80000000200 */
[----:B------:R-:W-:Y:S01]  /*d680*/  LDSM.16.M88.4 R48, [R218+0x4900] ;  /* 0x00490000da30783b */ /* 0x000fe20000000200 */
[C---:B------:R-:W-:Y:S03]  /*d690*/  HMMA.16816.F32 R192, R16.reuse, R30, R120 ;  /* 0x0000001e10c0723c */ /* 0x040fe60000001878 */
[----:B------:R-:W0:Y:S05]  /*d6a0*/  LDGDEPBAR ;  /* 0x00000000000079af */ /* 0x000e2a0000000000 */
[----:B------:R-:W-:Y:S01]  /*d6b0*/  HMMA.16816.F32 R172, R16, R26, R112 ;  /* 0x0000001a10ac723c */ /* 0x000fe20000001870 */
[----:B------:R-:W1:Y:S07]  /*d6c0*/  LDSM.16.M88.4 R16, [R220+0x6100] ;  /* 0x00610000dc10783b */ /* 0x000e6e0000000200 */
[C---:B------:R-:W-:Y:S08]  /*d6d0*/  HMMA.16816.F32 R184, R8.reuse, R40, R140 ;  /* 0x0000002808b8723c */ /* 0x040ff0000000188c */
[C---:B------:R-:W-:Y:S08]  /*d6e0*/  HMMA.16816.F32 R188, R8.reuse, R36, R136 ;  /* 0x0000002408bc723c */ /* 0x040ff00000001888 */
[C---:B------:R-:W-:Y:S08]  /*d6f0*/  HMMA.16816.F32 R200, R8.reuse, R28, R124 ;  /* 0x0000001c08c8723c */ /* 0x040ff0000000187c */
[C---:B------:R-:W-:Y:S01]  /*d700*/  HMMA.16816.F32 R136, R8.reuse, R42, R148 ;  /* 0x0000002a0888723c */ /* 0x040fe20000001894 */
[----:B------:R-:W-:Y:S07]  /*d710*/  LDSM.16.M88.4 R40, [R217+0x800] ;  /* 0x00080000d928783b */ /* 0x000fee0000000200 */
        /* <DEDUP_REMOVED lines=9> */
[C---:B------:R-:W-:Y:S01]  /*d7b0*/  HMMA.16816.F32 R168, R8.reuse, R30, R168 ;  /* 0x0000001e08a8723c */ /* 0x040fe200000018a8 */
[----:B------:R-:W-:Y:S07]  /*d7c0*/  LDSM.16.M88.4 R28, [R217+0x2000] ;  /* 0x00200000d91c783b */ /* 0x000fee0000000200 */
[----:B------:R-:W-:Y:S01]  /*d7d0*/  HMMA.16816.F32 R164, R8, R26, R108 ;  /* 0x0000001a08a4723c */ /* 0x000fe2000000186c */
[----:B------:R-:W-:Y:S04]  /*d7e0*/  LDSM.16.M88.4 R8, [R221+0x8100] ;  /* 0x00810000dd08783b */ /* 0x000fe80000000200 */
[----:B------:R-:W-:Y:S03]  /*d7f0*/  LDSM.16.M88.4 R24, [R217+0x2800] ;  /* 0x00280000d918783b */ /* 0x000fe60000000200 */
[----:B--2---:R-:W-:Y:S01]  /*d800*/  HMMA.16816.F32 R132, R20, R72, R12 ;  /* 0x000000481484723c */ /* 0x004fe2000000180c */
[----:B------:R-:W2:Y:S01]  /*d810*/  LDSM.16.M88.4 R12, [R221+0x6100] ;  /* 0x00610000dd0c783b */ /* 0x000ea20000000200 */
[----:B------:R-:W-:-:S06]  /*d820*/  DEPBAR.LE SB0, 0x0 ;  /* 0x000080000000791a */ /* 0x000fcc0000000000 */
[C---:B---3--:R-:W-:Y:S08]  /*d830*/  HMMA.16816.F32 R152, R20.reuse, R56, R84 ;  /* 0x000000381498723c */ /* 0x048ff00000001854 */
[----:B----4-:R-:W-:Y:S08]  /*d840*/  HMMA.16816.F32 R128, R20, R88, R76 ;  /* 0x000000581480723c */ /* 0x010ff0000000184c */
[----:B-1----:R-:W-:Y:S08]  /*d850*/  HMMA.16816.F32 R84, R16, R56, R184 ;  /* 0x000000381054723c */ /* 0x002ff000000018b8 */
        /* <DEDUP_REMOVED lines=43> */
[----:B------:R-:W-:Y:S01]  /*db10*/  HMMA.16816.F32 R48, R12, R26, R16 ;  /* 0x0000001a0c30723c */ /* 0x000fe20000001810 */
[----:B------:R-:W-:Y:S06]  /*db20*/  BAR.SYNC.DEFER_BLOCKING 0x0 ;  /* 0x0000000000007b1d */ /* 0x000fec0000010000 */
[----:B------:R-:W-:Y:S05]  /*db30*/  @!P0 BRA `(.L_x_1153) ;  /* 0x000001d000008947 */ /* 0x000fea0003800000 */
[----:B------:R-:W-:-:S04]  /*db40*/  IADD3 R0, R245, -0x2, RZ ;  /* 0xfffffffef5007810 */ /* 0x000fc80007ffe0ff */
[----:B------:R-:W-:Y:S01]  /*db50*/  SHF.R.S32.HI R5, RZ, 0x1f, R0 ;  /* 0x0000001fff057819 */ /* 0x000fe20000011400 */
[----:B------:R-:W-:Y:S02]  /*db60*/  IMAD R3, R216, R0, RZ ;  /* 0x00000000d8037224 */ /* 0x000fe400078e02ff */
[----:B------:R-:W-:Y:S01]  /*db70*/  IMAD.WIDE.U32 R6, R0, R232, R238 ;  /* 0x000000e800067225 */ /* 0x000fe200078e00ee */
[----:B------:R-:W-:-:S03]  /*db80*/  SHF.L.U64.HI R0, R230, R211, c[0x0][0x1e4] ;  /* 0x00007900e6007619 */ /* 0x000fc600000102d3 */
[----:B------:R-:W-:Y:S01]  /*db90*/  IMAD R3, R5, R232, R3 ;  /* 0x000000e805037224 */ /* 0x000fe200078e0203 */
[----:B------:R-:W-:Y:S01]  /*dba0*/  LEA R14, P0, R6, c[0x0][0x1c8], 0x1 ;  /* 0x00007200060e7a11 */ /* 0x000fe200078008ff */
[----:B------:R-:W-:Y:S02]  /*dbb0*/  IMAD.SHL.U32 R5, R230, 0x20, RZ ;  /* 0x00000020e6057824 */ /* 0x000fe400078e00ff */
        /* <DEDUP_REMOVED lines=21> */
.L_x_1153:
[----:B------:R-:W-:Y:S01]  /*dd10*/  LOP3.LUT R0, R210, 0xffffffe0, RZ, 0xc0, !PT ;  /* 0xffffffe0d2007812 */ /* 0x000fe200078ec0ff */
[----:B------:R-:W-:Y:S01]  /*dd20*/  ULDC UR7, c[0x0][0x324] ;  /* 0x0000c90000077ab9 */ /* 0x000fe20000000800 */
[----:B------:R-:W-:Y:S01]  /*dd30*/  LEA.HI R3, R214, R215, RZ, 0x2 ;  /* 0x000000d7d6037211 */ /* 0x000fe200078f10ff */
[----:B------:R-:W-:Y:S01]  /*dd40*/  ULOP3.LUT UR7, URZ, UR7, URZ, 0x33, !UPT ;  /* 0x000000073f077292 */ /* 0x000fe2000f8e333f */
[----:B------:R-:W-:Y:S01]  /*dd50*/  SHF.R.S32.HI R5, RZ, 0x1f, R213 ;  /* 0x0000001fff057819 */ /* 0x000fe200000114d5 */
[----:B------:R-:W-:Y:S01]  /*dd60*/  IMAD.IADD R0, R215, 0x1, -R0 ;  /* 0x00000001d7007824 */ /* 0x000fe200078e0a00 */
[----:B------:R-:W-:Y:S01]  /*dd70*/  LOP3.LUT R3, R3, 0xfffffffc, RZ, 0xc0, !PT ;  /* 0xfffffffc03037812 */ /* 0x000fe200078ec0ff */
[----:B------:R-:W0:Y:S01]  /*dd80*/  LDGDEPBAR ;  /* 0x00000000000079af */ /* 0x000e220000000000 */
[----:B------:R-:W-:Y:S02]  /*dd90*/  LEA.HI R5, R5, R213, RZ, 0x2 ;  /* 0x000000d505057211 */ /* 0x000fe400078f10ff */
[----:B--2---:R-:W-:Y:S01]  /*dda0*/  SHF.R.S32.HI R7, RZ, 0x1f, R0 ;  /* 0x0000001fff077819 */ /* 0x004fe20000011400 */
[----:B------:R-:W-:Y:S01]  /*ddb0*/  IMAD.IADD R3, R215, 0x1, -R3 ;  /* 0x00000001d7037824 */ /* 0x000fe200078e0a03 */
[----:B------:R-:W-:-:S02]  /*ddc0*/  LOP3.LUT R6, R5, 0xffffffc, RZ, 0xc0, !PT ;  /* 0x0ffffffc05067812 */ /* 0x000fc400078ec0ff */
[----:B------:R-:W-:Y:S02]  /*ddd0*/  LEA.HI R7, R7, R0, RZ, 0x2 ;  /* 0x0000000007077211 */ /* 0x000fe400078f10ff */
[----:B------:R-:W-:Y:S01]  /*dde0*/  LEA.HI R5, R3, R3, RZ, 0x1 ;  /* 0x0000000303057211 */ /* 0x000fe200078f08ff */
[----:B------:R-:W-:Y:S01]  /*ddf0*/  IMAD.IADD R8, R213, 0x1, -R6 ;  /* 0x00000001d5087824 */ /* 0x000fe200078e0a06 */
[----:B------:R-:W-:Y:S02]  /*de00*/  LEA.HI.SX32 R6, R7, R209, 0x1e ;  /* 0x000000d107067211 */ /* 0x000fe400078ff2ff */
[C---:B------:R-:W-:Y:S01]  /*de10*/  LOP3.LUT R10, R5.reuse, 0x1ffffffe, RZ, 0xc0, !PT ;  /* 0x1ffffffe050a7812 */ /* 0x040fe200078ec0ff */
[----:B------:R-:W-:Y:S01]  /*de20*/  IMAD.SHL.U32 R9, R5, 0x20, RZ ;  /* 0x0000002005097824 */ /* 0x000fe200078e00ff */
[----:B------:R-:W-:Y:S01]  /*de30*/  ISETP.NE.AND P0, PT, R237, 0x1, PT ;  /* 0x00000001ed00780c */ /* 0x000fe20003f05270 */
[----:B------:R-:W-:Y:S02]  /*de40*/  IMAD R5, R8, 0x10, R6 ;  /* 0x0000001008057824 */ /* 0x000fe400078e0206 */
[----:B------:R-:W-:Y:S01]  /*de50*/  IMAD.IADD R8, R3, 0x1, -R10 ;  /* 0x0000000103087824 */ /* 0x000fe200078e0a0a */
[----:B------:R-:W-:-:S05]  /*de60*/  LOP3.LUT R6, R9, 0xffffffc0, RZ, 0xc0, !PT ;  /* 0xffffffc009067812 */ /* 0x000fca00078ec0ff */
[----:B------:R-:W-:-:S04]  /*de70*/  IMAD.IADD R3, R6, 0x1, R5 ;  /* 0x0000000106037824 */ /* 0x000fc800078e0205 */
[----:B------:R-:W-:-:S04]  /*de80*/  IMAD R9, R8, 0x8, R3 ;  /* 0x0000000808097824 */ /* 0x000fc800078e0203 */
[----:B------:R-:W-:Y:S01]  /*de90*/  @P0 IMAD.HI.U32 R3, R9, c[0x0][0x2c8], RZ ;  /* 0x0000b20009030a27 */ /* 0x000fe200078e00ff */
[----:B------:R1:W-:Y:S04]  /*dea0*/  STL [R1+0x60], R9 ;  /* 0x0000600901007387 */ /* 0x0003e80000100800 */
[----:B-1----:R-:W-:Y:S02]  /*deb0*/  @P0 SHF.R.U32.HI R9, RZ, c[0x0][0x2cc], R3 ;  /* 0x0000b300ff090a19 */ /* 0x002fe40000011603 */
[----:B------:R-:W-:-:S03]  /*dec0*/  LOP3.LUT R3, R7, 0x7ffffffc, RZ, 0xc0, !PT ;  /* 0x7ffffffc07037812 */ /* 0x000fc600078ec0ff */
[----:B------:R-:W1:Y:S02]  /*ded0*/  SHFL.IDX PT, R6, R9, RZ, 0x1c1f ;  /* 0x001c1fff09067589 */ /* 0x000e6400000e0000 */
[----:B------:R-:W-:Y:S01]  /*dee0*/  IMAD.IADD R3, R0, 0x1, -R3 ;  /* 0x0000000100037824 */ /* 0x000fe200078e0a03 */
[----:B------:R-:W-:-:S03]  /*def0*/  IADD3 R0, R235, 0x1, R80 ;  /* 0x00000001eb007810 */ /* 0x000fc60007ffe050 */
[----:B------:R-:W-:-:S04]  /*df00*/  IMAD.SHL.U32 R8, R3, 0x2, RZ ;  /* 0x0000000203087824 */ /* 0x000fc800078e00ff */
[--C-:B------:R-:W-:Y:S01]  /*df10*/  IMAD.IADD R13, R80, 0x1, -R8.reuse ;  /* 0x00000001500d7824 */ /* 0x100fe200078e0a08 */
[----:B------:R2:W-:Y:S01]  /*df20*/  STL [R1+0x30], R8 ;  /* 0x0000300801007387 */ /* 0x0005e20000100800 */
[----:B------:R-:W-:Y:S02]  /*df30*/  IADD3 R0, -R234, R0, -R8 ;  /* 0x00000000ea007210 */ /* 0x000fe40007ffe908 */
[----:B------:R-:W-:Y:S02]  /*df40*/  IADD3 R11, -R8, R235, R80 ;  /* 0x000000eb080b7210 */ /* 0x000fe40007ffe150 */
[C---:B------:R-:W-:Y:S02]  /*df50*/  IADD3 R10, R0.reuse, c[0x0][0x328], RZ ;  /* 0x0000ca00000a7a10 */ /* 0x040fe40007ffe0ff */
[----:B------:R-:W-:Y:S01]  /*df60*/  IADD3 R12, R0, UR7, RZ ;  /* 0x00000007000c7c10 */ /* 0x000fe2000fffe0ff */
[----:B------:R-:W-:Y:S02]  /*df70*/  IMAD.IADD R0, R82, 0x1, R81 ;  /* 0x0000000152007824 */ /* 0x000fe400078e0251 */
[----:B-1----:R-:W-:-:S02]  /*df80*/  IMAD.IADD R5, R10, 0x1, R6 ;  /* 0x000000010a057824 */ /* 0x002fc400078e0206 */
[----:B------:R-:W-:-:S03]  /*df90*/  IMAD.IADD R3, R12, 0x1, R6 ;  /* 0x000000010c037824 */ /* 0x000fc600078e0206 */
[----:B------:R-:W-:Y:S01]  /*dfa0*/  IMNMX R5, R5, R11, PT ;  /* 0x0000000b05057217 */ /* 0x000fe20003800200 */
[----:B------:R-:W-:Y:S05]  /*dfb0*/  @!P6 BRA `(.L_x_1154) ;  /* 0x000001400000e947 */ /* 0x000fea0003800000 */
[----:B------:R-:W-:Y:S01]  /*dfc0*/  IADD3 R6, -R234, R235, R6 ;  /* 0x000000ebea067210 */ /* 0x000fe20007ffe106 */
        /* <DEDUP_REMOVED lines=10> */
.L_x_1156:
[----:B------:R-:W-:-:S04]  /*e070*/  MOV R7, c[0x0][0x32c] ;  /* 0x0000cb0000077a02 */ /* 0x000fc80000000f00 */
[----:B------:R-:W-:-:S13]  /*e080*/  ISETP.NE.AND P0, PT, R7, 0x1, PT ;  /* 0x000000010700780c */ /* 0x000fda0003f05270 */
[----:B------:R-:W-:-:S05]  /*e090*/  @P0 IMAD.HI.U32 R7, R6, c[0x0][0x330], RZ ;  /* 0x0000cc0006070a27 */ /* 0x000fca00078e00ff */
[----:B------:R-:W-:Y:S02]  /*e0a0*/  @P0 SHF.R.U32.HI R6, RZ, c[0x0][0x334], R7 ;  /* 0x0000cd00ff060a19 */ /* 0x000fe40000011607 */
.L_x_1157:
[----:B------:R-:W-:Y:S05]  /*e0b0*/  BSYNC B0 ;  /* 0x0000000000007941 */ /* 0x000fea0003800000 */
.L_x_1155:
[----:B------:R-:W-:-:S05]  /*e0c0*/  IMAD R6, R6, c[0x0][0x32c], R13 ;  /* 0x0000cb0006067a24 */ /* 0x000fca00078e020d */
[----:B------:R-:W-:Y:S02]  /*e0d0*/  IADD3 R7, R6, c[0x0][0x32c], RZ ;  /* 0x0000cb0006077a10 */ /* 0x000fe40007ffe0ff */
[----:B------:R-:W-:Y:S02]  /*e0e0*/  IMNMX R3, R3, R6, !PT ;  /* 0x0000000603037217 */ /* 0x000fe40007800200 */
[----:B------:R-:W-:Y:S02]  /*e0f0*/  IMNMX R5, R5, R7, PT ;  /* 0x0000000705057217 */ /* 0x000fe40003800200 */
.L_x_1154:
[----:B--2---:R-:W1:Y:S02]  /*e100*/  SHFL.IDX PT, R8, R9, 0x1, 0x1c1f ;  /* 0x003c1f0009087f89 */ /* 0x004e6400000e0000 */
[----:B-1----:R-:W-:Y:S01]  /*e110*/  IMAD.IADD R7, R10, 0x1, R8 ;  /* 0x000000010a077824 */ /* 0x002fe200078e0208 */
[----:B------:R-:W-:-:S04]  /*e120*/  IADD3 R6, R12, R8, RZ ;  /* 0x000000080c067210 */ /* 0x000fc80007ffe0ff */
        /* <DEDUP_REMOVED lines=13> */
.L_x_1160:
[----:B------:R-:W-:-:S04]  /*e200*/  MOV R14, c[0x0][0x32c] ;  /* 0x0000cb00000e7a02 */ /* 0x000fc80000000f00 */
[----:B------:R-:W-:-:S13]  /*e210*/  ISETP.NE.AND P0, PT, R14, 0x1, PT ;  /* 0x000000010e00780c */ /* 0x000fda0003f05270 */
[----:B------:R-:W-:-:S05]  /*e220*/  @P0 IMAD.HI.U32 R14, R8, c[0x0][0x330], RZ ;  /* 0x0000cc00080e0a27 */ /* 0x000fca00078e00ff */
[----:B------:R-:W-:Y:S02]  /*e230*/  @P0 SHF.R.U32.HI R8, RZ, c[0x0][0x334], R14 ;  /* 0x0000cd00ff080a19 */ /* 0x000fe4000001160e */
.L_x_1161:
[----:B------:R-:W-:Y:S05]  /*e240*/  BSYNC B0 ;  /* 0x0000000000007941 */ /* 0x000fea0003800000 */
.L_x_1159:
[----:B------:R-:W-:-:S05]  /*e250*/  IMAD R8, R8, c[0x0][0x32c], R13 ;  /* 0x0000cb0008087a24 */ /* 0x000fca00078e020d */
[----:B------:R-:W-:Y:S02]  /*e260*/  IADD3 R14, R8, c[0x0][0x32c], RZ ;  /* 0x0000cb00080e7a10 */ /* 0x000fe40007ffe0ff */
[----:B------:R-:W-:Y:S02]  /*e270*/  IMNMX R6, R6, R8, !PT ;  /* 0x0000000806067217 */ /* 0x000fe40007800200 */
[----:B------:R-:W-:Y:S02]  /*e280*/  IMNMX R7, R7, R14, PT ;  /* 0x0000000e07077217 */ /* 0x000fe40003800200 */
.L_x_1158:
[C---:B------:R-:W-:Y:S01]  /*e290*/  ISETP.GE.AND P0, PT, R80.reuse, 0x9, PT ;  /* 0x000000095000780c */ /* 0x040fe20003f06270 */
        /* <DEDUP_REMOVED lines=117> */
[----:B------:R-:W-:Y:S02]  /*e9f0*/  ISETP.GE.AND P0, PT, R236, 0x1, PT ;  /* 0x00000001ec00780c */ /* 0x000fe40003f06270 */
[----:B------:R-:W-:-:S11]  /*ea00*/  IMNMX R5, R5, R11, PT ;  /* 0x0000000b05057217 */ /* 0x000fd60003800200 */
        /* <DEDUP_REMOVED lines=12> */
.L_x_1164:
[----:B------:R-:W-:-:S04]  /*ead0*/  MOV R30, c[0x0][0x32c] ;  /* 0x0000cb00001e7a02 */ /* 0x000fc80000000f00 */
[----:B------:R-:W-:-:S13]  /*eae0*/  ISETP.NE.AND P0, PT, R30, 0x1, PT ;  /* 0x000000011e00780c */ /* 0x000fda0003f05270 */
[----:B------:R-:W-:-:S05]  /*eaf0*/  @P0 IMAD.HI.U32 R30, R8, c[0x0][0x330], RZ ;  /* 0x0000cc00081e0a27 */ /* 0x000fca00078e00ff */
[----:B------:R-:W-:Y:S02]  /*eb00*/  @P0 SHF.R.U32.HI R8, RZ, c[0x0][0x334], R30 ;  /* 0x0000cd00ff080a19 */ /* 0x000fe4000001161e */
.L_x_1165:
[----:B------:R-:W-:Y:S05]  /*eb10*/  BSYNC B0 ;  /* 0x0000000000007941 */ /* 0x000fea0003800000 */
.L_x_1163:
[----:B------:R-:W-:-:S05]  /*eb20*/  IMAD R8, R8, c[0x0][0x32c], R13 ;  /* 0x0000cb0008087a24 */ /* 0x000fca00078e020d */
[----:B------:R-:W-:Y:S02]  /*eb30*/  IADD3 R30, R8, c[0x0][0x32c], RZ ;  /* 0x0000cb00081e7a10 */ /* 0x000fe40007ffe0ff */
[----:B------:R-:W-:Y:S02]  /*eb40*/  IMNMX R3, R3, R8, !PT ;  /* 0x0000000803037217 */ /* 0x000fe40007800200 */
[----:B------:R-:W-:Y:S02]  /*eb50*/  IMNMX R5, R5, R30, PT ;  /* 0x0000001e05057217 */ /* 0x000fe40003800200 */
.L_x_1162:
        /* <DEDUP_REMOVED lines=201> */
.L_x_1168:
[----:B------:R-:W-:-:S04]  /*f7f0*/  MOV R7, c[0x0][0x32c] ;  /* 0x0000cb0000077a02 */ /* 0x000fc80000000f00 */
[----:B------:R-:W-:-:S13]  /*f800*/  ISETP.NE.AND P0, PT, R7, 0x1, PT ;  /* 0x000000010700780c */ /* 0x000fda0003f05270 */
[----:B------:R-:W-:-:S05]  /*f810*/  @P0 IMAD.HI.U32 R7, R6, c[0x0][0x330], RZ ;  /* 0x0000cc0006070a27 */ /* 0x000fca00078e00ff */
[----:B------:R-:W-:Y:S02]  /*f820*/  @P0 SHF.R.U32.HI R6, RZ, c[0x0][0x334], R7 ;  /* 0x0000cd00ff060a19 */ /* 0x000fe40000011607 */
.L_x_1169:
[----:B------:R-:W-:Y:S05]  /*f830*/  BSYNC B0 ;  /* 0x0000000000007941 */ /* 0x000fea0003800000 */
.L_x_1167:
[----:B------:R-:W-:-:S05]  /*f840*/  IMAD R6, R6, c[0x0][0x32c], R13 ;  /* 0x0000cb0006067a24 */ /* 0x000fca00078e020d */
[----:B------:R-:W-:Y:S02]  /*f850*/  IADD3 R7, R6, c[0x0][0x32c], RZ ;  /* 0x0000cb0006077a10 */ /* 0x000fe40007ffe0ff */
[----:B------:R-:W-:Y:S02]  /*f860*/  IMNMX R3, R3, R6, !PT ;  /* 0x0000000603037217 */ /* 0x000fe40007800200 */
[----:B------:R-:W-:Y:S02]  /*f870*/  IMNMX R5, R5, R7, PT ;  /* 0x0000000705057217 */ /* 0x000fe40003800200 */
.L_x_1166:
[----:B------:R-:W-:Y:S01]  /*f880*/  ISETP.NE.AND P0, PT, R28, RZ, PT ;  /* 0x000000ff1c00720c */ /* 0x000fe20003f05270 */
        /* <DEDUP_REMOVED lines=33> */
[----:B------:R-:W-:Y:S01]  /*faa0*/  LDSM.16.MT88.4 R84, [R214+0x900] ;  /* 0x00090000d654783b */ /* 0x000fe20000004200 */
[----:B------:R-:W-:Y:S02]  /*fab0*/  ISETP.NE.AND P0, PT, R25, RZ, PT ;  /* 0x000000ff1900720c */ /* 0x000fe40003f05270 */
[----:B------:R-:W-:Y:S01]  /*fac0*/  FMNMX.FTZ R125, R61, R125, !PT ;  /* 0x0000007d3d7d7209 */ /* 0x000fe20007810000 */
[----:B------:R-:W-:Y:S01]  /*fad0*/  LDSM.16.MT88.4 R80, [R213+0x900] ;  /* 0x00090000d550783b */ /* 0x000fe20000004200 */
[----:B------:R-:W-:Y:S02]  /*fae0*/  ISETP.GT.AND P0, PT, R3, 0x11, !P0 ;  /* 0x000000110300780c */ /* 0x000fe40004704270 */
[----:B------:R-:W-:Y:S01]  /*faf0*/  FMNMX.FTZ R125, R69, R125, !PT ;  /* 0x0000007d457d7209 */ /* 0x000fe20007810000 */
[----:B------:R-:W-:Y:S01]  /*fb00*/  LDSM.16.MT88.4 R76, [R216+0x900] ;  /* 0x00090000d84c783b */ /* 0x000fe20000004200 */
[----:B------:R-:W-:-:S02]  /*fb10*/  ISETP.LT.OR P0, PT, R5, 0x12, P0 ;  /* 0x000000120500780c */ /* 0x000fc40000701670 */
[----:B------:R-:W-:Y:S01]  /*fb20*/  FMNMX.FTZ R125, R168, R125, !PT ;  /* 0x0000007da87d7209 */ /* 0x000fe20007810000 */
[----:B------:R-:W-:Y:S01]  /*fb30*/  LDSM.16.MT88.4 R64, [R213+0x1100] ;  /* 0x00110000d540783b */ /* 0x000fe20000004200 */
        /* <DEDUP_REMOVED lines=22> */
[----:B------:R-:W-:-:S02]  /*fca0*/  FMNMX.FTZ R126, R45, R126, !PT ;  /* 0x0000007e2d7e7209 */ /* 0x000fc40007810000 */
        /* <DEDUP_REMOVED lines=28> */
[----:B------:R-:W-:Y:S02]  /*fe70*/  FMNMX.FTZ R126, R211, R126, !PT ;  /* 0x0000007ed37e7209 */ /* 0x000fe40007810000 */
[----:B------:R-:W-:-:S02]  /*fe80*/  ISETP.NE.AND P0, PT, R17, RZ, PT ;  /* 0x000000ff1100720c */ /* 0x000fc40003f05270 */
[----:B------:R-:W-:Y:S02]  /*fe90*/  FMNMX.FTZ R126, R210, R126, !PT ;  /* 0x0000007ed27e7209 */ /* 0x000fe40007810000 */
[----:B------:R-:W-:Y:S02]  /*fea0*/  ISETP.GT.AND P0, PT, R3, 0x31, !P0 ;  /* 0x000000310300780c */ /* 0x000fe40004704270 */
[----:B------:R-:W-:Y:S02]  /*feb0*/  FMNMX.FTZ R126, R208, R126, !PT ;  /* 0x0000007ed07e7209 */ /* 0x000fe40007810000 */
[----:B------:R-:W-:Y:S02]  /*fec0*/  ISETP.LT.OR P0, PT, R5, 0x32, P0 ;  /* 0x000000320500780c */ /* 0x000fe40000701670 */
[----:B------:R-:W-:Y:S02]  /*fed0*/  FMNMX.FTZ R126, R207, R126, !PT ;  /* 0x0000007ecf7e7209 */ /* 0x000fe40007810000 */
[----:B------:R-:W-:-:S02]  /*fee0*/  FSEL R157, R147, -INF , !P0 ;  /* 0xff800000939d7808 */ /* 0x000fc40004000000 */
[----:B------:R-:W-:Y:S01]  /*fef0*/  ISETP.NE.AND P0, PT, R16, RZ, PT ;  /* 0x000000ff1000720c */ /* 0x000fe20003f05270 */
[----:B------:R-:W1:Y:S01]  /*ff00*/  SHFL.BFLY PT, R6, R126, 0x2, 0x1f ;  /* 0x0c401f007e067f89 */ /* 0x000e6200000e0000 */
        /* <DEDUP_REMOVED lines=13> */
[----:B------:R-:W-:Y:S02]  /*ffe0*/  ISETP.GT.AND P0, PT, R3, 0x40, !P6 ;  /* 0x000000400300780c */ /* 0x000fe40007704270 */
[----:B-1----:R-:W-:Y:S02]  /*fff0*/  FMNMX.FTZ R126, R126, R6, !PT ;  /* 0x000000067e7e7209 */ /* 0x002fe40007810000 */
[----:B------:R-:W-:Y:S02]  /*10000*/  ISETP.LT.OR P0, PT, R5, 0x41, P0 ;  /* 0x000000410500780c */ /* 0x000fe40000701670 */
[----:B------:R-:W-:Y:S01]  /*10010*/  FMNMX.FTZ R125, R201, R125, !PT ;  /* 0x0000007dc97d7209 */ /* 0x000fe20007810000 */
[----:B------:R-:W1:Y:S01]  /*10020*/  SHFL.BFLY PT, R6, R126, 0x1, 0x1f ;  /* 0x0c201f007e067f89 */ /* 0x000e6200000e0000 */
[----:B------:R-:W-:-:S02]  /*10030*/  FSEL R162, R134, -INF , !P0 ;  /* 0xff80000086a27808 */ /* 0x000fc40004000000 */
[----:B------:R-:W-:Y:S02]  /*10040*/  ISETP.GT.AND P0, PT, R3, 0x41, !P4 ;  /* 0x000000410300780c */ /* 0x000fe40006704270 */
[----:B------:R-:W-:Y:S02]  /*10050*/  FMNMX.FTZ R125, R204, R125, !PT ;  /* 0x0000007dcc7d7209 */ /* 0x000fe40007810000 */
[----:B------:R-:W-:Y:S02]  /*10060*/  ISETP.LT.OR P0, PT, R5, 0x42, P0 ;  /* 0x000000420500780c */ /* 0x000fe40000701670 */
[----:B------:R-:W-:Y:S02]  /*10070*/  ISETP.NE.AND P6, PT, R29, RZ, PT ;  /* 0x000000ff1d00720c */ /* 0x000fe40003fc5270 */
[----:B------:R-:W-:Y:S02]  /*10080*/  FSEL R163, R135, -INF , !P0 ;  /* 0xff80000087a37808 */ /* 0x000fe40004000000 */
[----:B------:R-:W-:-:S02]  /*10090*/  ISETP.GT.AND P0, PT, R3, 0x48, !P3 ;  /* 0x000000480300780c */ /* 0x000fc40005f04270 */
[----:B------:R-:W-:Y:S02]  /*100a0*/  FMNMX.FTZ R9, R57, R68, !PT ;  /* 0x0000004439097209 */ /* 0x000fe40007810000 */
[----:B------:R-:W-:Y:S02]  /*100b0*/  ISETP.LT.OR P0, PT, R5, 0x49, P0 ;  /* 0x000000490500780c */ /* 0x000fe40000701670 */
[----:B------:R-:W-:Y:S02]  /*100c0*/  LEA R215, R2, R214, 0x1 ;  /* 0x000000d602d77211 */ /* 0x000fe400078e08ff */
[----:B------:R-:W-:Y:S02]  /*100d0*/  FSEL R189, R122, -INF , !P0 ;  /* 0xff8000007abd7808 */ /* 0x000fe40004000000 */
[----:B------:R-:W-:Y:S01]  /*100e0*/  ISETP.GT.AND P0, PT, R3, 0x49, !P2 ;  /* 0x000000490300780c */ /* 0x000fe20005704270 */
[----:B------:R-:W-:Y:S01]  /*100f0*/  LDSM.16.MT88.4 R100, [R215+0x100] ;  /* 0x00010000d764783b */ /* 0x000fe20000004200 */
[----:B-1----:R-:W-:-:S02]  /*10100*/  FMNMX.FTZ R126, R126, R6, !PT ;  /* 0x000000067e7e7209 */ /* 0x002fc40007810000 */
[----:B------:R-:W-:Y:S01]  /*10110*/  ISETP.LT.OR P0, PT, R5, 0x4a, P0 ;  /* 0x0000004a0500780c */ /* 0x000fe20000701670 */
[----:B------:R-:W1:Y:S01]  /*10120*/  SHFL.BFLY PT, R6, R125, 0x2, 0x1f ;  /* 0x0c401f007d067f89 */ /* 0x000e6200000e0000 */
[----:B------:R-:W-:Y:S01]  /*10130*/  ISETP.NE.AND P3, PT, R32, RZ, PT ;  /* 0x000000ff2000720c */ /* 0x000fe20003f65270 */
[----:B------:R-:W-:Y:S01]  /*10140*/  FMUL.FTZ R7, R126, c[0x0][0x2d0] ;  /* 0x0000b4007e077a20 */ /* 0x000fe20000410000 */
[----:B------:R-:W-:Y:S02]  /*10150*/  FSEL R190, R123, -INF , !P0 ;  /* 0xff8000007bbe7808 */ /* 0x000fe40004000000 */
[----:B------:R-:W-:Y:S02]  /*10160*/  ISETP.GT.AND P0, PT, R3, 0x1, !P6 ;  /* 0x000000010300780c */ /* 0x000fe40007704270 */
[----:B------:R-:W-:Y:S02]  /*10170*/  ISETP.NE.AND P6, PT, R14, RZ, PT ;  /* 0x000000ff0e00720c */ /* 0x000fe40003fc5270 */
[----:B------:R-:W-:-:S02]  /*10180*/  ISETP.LT.OR P0, PT, R5, 0x2, P0 ;  /* 0x000000020500780c */ /* 0x000fc40000701670 */
[----:B------:R-:W-:Y:S02]  /*10190*/  ISETP.GT.AND P2, PT, R3, 0x50, !P6 ;  /* 0x000000500300780c */ /* 0x000fe40007744270 */
[----:B------:R-:W-:Y:S02]  /*101a0*/  FSEL R106, R167, -INF , !P0 ;  /* 0xff800000a76a7808 */ /* 0x000fe40004000000 */
[----:B------:R-:W-:Y:S02]  /*101b0*/  ISETP.GT.AND P0, PT, R3, RZ, !P1 ;  /* 0x000000ff0300720c */ /* 0x000fe40004f04270 */
[----:B------:R-:W-:Y:S02]  /*101c0*/  ISETP.NE.AND P4, PT, R31, RZ, PT ;  /* 0x000000ff1f00720c */ /* 0x000fe40003f85270 */
[----:B------:R-:W-:Y:S02]  /*101d0*/  ISETP.LT.OR P0, PT, R5, 0x1, P0 ;  /* 0x000000010500780c */ /* 0x000fe40000701670 */
[----:B------:R-:W-:-:S02]  /*101e0*/  ISETP.NE.AND P6, PT, R41, RZ, PT ;  /* 0x000000ff2900720c */ /* 0x000fc40003fc5270 */
[----:B------:R-:W-:Y:S02]  /*101f0*/  FSEL R105, R166, -INF , !P0 ;  /* 0xff800000a6697808 */ /* 0x000fe40004000000 */
[----:B------:R-:W-:Y:S02]  /*10200*/  FSETP.NEU.FTZ.AND P0, PT, R126, -INF , PT ;  /* 0xff8000007e00780b */ /* 0x000fe40003f1d000 */
[----:B-1----:R-:W-:Y:S02]  /*10210*/  FMNMX.FTZ R125, R125, R6, !PT ;  /* 0x000000067d7d7209 */ /* 0x002fe40007810000 */
[----:B------:R-:W-:Y:S02]  /*10220*/  FSEL R7, R7, RZ, P0 ;  /* 0x000000ff07077208 */ /* 0x000fe40000000000 */
[----:B------:R-:W-:Y:S01]  /*10230*/  FMNMX.FTZ R10, R105, R106, !PT ;  /* 0x0000006a690a7209 */ /* 0x000fe20007810000 */
[----:B------:R-:W1:Y:S01]  /*10240*/  SHFL.BFLY PT, R6, R125, 0x1, 0x1f ;  /* 0x0c201f007d067f89 */ /* 0x000e6200000e0000 */
[----:B------:R-:W-:Y:S01]  /*10250*/  ISETP.GT.AND P1, PT, R3, 0x51, !P3 ;  /* 0x000000510300780c */ /* 0x000fe20005f24270 */
[----:B------:R-:W-:Y:S01]  /*10260*/  FFMA.FTZ R8, R33, c[0x0][0x2d0], -R7 ;  /* 0x0000b40021087a23 */ /* 0x000fe20000010807 */
[----:B------:R-:W-:-:S03]  /*10270*/  ISETP.GT.AND P3, PT, R3, 0x59, !P6 ;  /* 0x000000590300780c */ /* 0x000fc60007764270 */
[----:B------:R2:W-:Y:S02]  /*10280*/  MUFU.EX2 R166, R8 ;  /* 0x0000000800a67308 */ /* 0x0005e40000000800 */
[----:B--2---:R-:W-:Y:S01]  /*10290*/  FFMA.FTZ R8, R35, c[0x0][0x2d0], -R7 ;  /* 0x0000b40023087a23 */ /* 0x004fe20000010807 */
[----:B-1----:R-:W-:-:S05]  /*102a0*/  FMNMX.FTZ R125, R125, R6, !PT ;  /* 0x000000067d7d7209 */ /* 0x002fca0007810000 */
[----:B------:R1:W2:Y:S01]  /*102b0*/  MUFU.EX2 R247, R8 ;  /* 0x0000000800f77308 */ /* 0x0002a20000000800 */
[C---:B------:R-:W-:Y:S01]  /*102c0*/  FSETP.NEU.FTZ.AND P0, PT, R125.reuse, -INF , PT ;  /* 0xff8000007d00780b */ /* 0x040fe20003f1d000 */
[----:B------:R-:W-:-:S05]  /*102d0*/  FMUL.FTZ R6, R125, c[0x0][0x2d0] ;  /* 0x0000b4007d067a20 */ /* 0x000fca0000410000 */
[----:B------:R-:W-:Y:S02]  /*102e0*/  FSEL R6, R6, RZ, P0 ;  /* 0x000000ff06067208 */ /* 0x000fe40000000000 */
[----:B------:R-:W-:Y:S01]  /*102f0*/  ISETP.GT.AND P0, PT, R3, 0x58, !P4 ;  /* 0x000000580300780c */ /* 0x000fe20006704270 */
[--C-:B------:R-:W-:Y:S01]  /*10300*/  FFMA.FTZ R3, R47, c[0x0][0x2d0], -R7.reuse ;  /* 0x0000b4002f037a23 */ /* 0x100fe20000010807 */
[C---:B------:R-:W-:Y:S02]  /*10310*/  ISETP.LT.OR P4, PT, R5.reuse, 0x51, P2 ;  /* 0x000000510500780c */ /* 0x040fe40001781670 */
[C---:B------:R-:W-:Y:S01]  /*10320*/  ISETP.LT.OR P2, PT, R5.reuse, 0x52, P1 ;  /* 0x000000520500780c */ /* 0x040fe20000f41670 */
[----:B------:R3:W-:Y:S01]  /*10330*/  MUFU.EX2 R219, R3 ;  /* 0x0000000300db7308 */ /* 0x0007e20000000800 */
[----:B-1----:R-:W-:Y:S01]  /*10340*/  FFMA.FTZ R8, R36, c[0x0][0x2d0], -R7 ;  /* 0x0000b40024087a23 */ /* 0x002fe20000010807 */
[----:B------:R-:W-:Y:S02]  /*10350*/  FSEL R184, R198, -INF , !P4 ;  /* 0xff800000c6b87808 */ /* 0x000fe40006000000 */
[----:B------:R-:W-:-:S02]  /*10360*/  ISETP.LT.OR P1, PT, R5, 0x59, P0 ;  /* 0x000000590500780c */ /* 0x000fc40000721670 */
[----:B------:R-:W-:Y:S02]  /*10370*/  FSEL R182, R199, -INF , !P2 ;  /* 0xff800000c7b67808 */ /* 0x000fe40005000000 */
[----:B------:R1:W-:Y:S01]  /*10380*/  MUFU.EX2 R212, R8 ;  /* 0x0000000800d47308 */ /* 0x0003e20000000800 */
[----:B------:R-:W-:Y:S02]  /*10390*/  ISETP.LT.OR P0, PT, R5, 0x5a, P3 ;  /* 0x0000005a0500780c */ /* 0x000fe40001f01670 */
[----:B------:R-:W-:Y:S02]  /*103a0*/  FSEL R183, R194, -INF , !P1 ;  /* 0xff800000c2b77808 */ /* 0x000fe40004800000 */
[----:B------:R-:W-:Y:S02]  /*103b0*/  FSEL R181, R195, -INF , !P0 ;  /* 0xff800000c3b57808 */ /* 0x000fe40004000000 */
[----:B--2---:R-:W-:Y:S01]  /*103c0*/  F2FP.PACK_AB R12, R247, R166 ;  /* 0x000000a6f70c723e */ /* 0x004fe200000000ff */
[----:B---3--:R-:W-:-:S04]  /*103d0*/  FFMA.FTZ R3, R46, c[0x0][0x2d0], -R6 ;  /* 0x0000b4002e037a23 */ /* 0x008fc80000010806 */
        /* <DEDUP_REMOVED lines=8> */
[----:B--2---:R-:W-:-:S03]  /*10460*/  F2FP.PACK_AB R14, R167, R212 ;  /* 0x000000d4a70e723e */ /* 0x004fc600000000ff */
[----:B------:R1:W-:Y:S02]  /*10470*/  MUFU.EX2 R238, R9 ;  /* 0x0000000900ee7308 */ /* 0x0003e40000000800 */
[----:B-1----:R-:W-:Y:S01]  /*10480*/  FMNMX.FTZ R9, R118, R8, !PT ;  /* 0x0000000876097209 */ /* 0x002fe20007810000 */
[----:B------:R-:W-:-:S03]  /*10490*/  FFMA.FTZ R8, R34, c[0x0][0x2d0], -R6 ;  /* 0x0000b40022087a23 */ /* 0x000fc60000010806 */
[----:B------:R-:W-:Y:S02]  /*104a0*/  FMNMX.FTZ R9, R119, R9, !PT ;  /* 0x0000000977097209 */ /* 0x000fe40007810000 */
[----:B------:R1:W-:Y:S02]  /*104b0*/  MUFU.EX2 R248, R8 ;  /* 0x0000000800f87308 */ /* 0x0003e40000000800 */
[----:B------:R-:W-:Y:S02]  /*104c0*/  FMNMX.FTZ R0, R131, R9, !PT ;  /* 0x0000000983007209 */ /* 0x000fe40007810000 */
[----:B------:R-:W-:Y:S02]  /*104d0*/  FMNMX.FTZ R9, R110, R10, !PT ;  /* 0x0000000a6e097209 */ /* 0x000fe40007810000 */
[----:B------:R-:W-:-:S04]  /*104e0*/  FMNMX.FTZ R0, R136, R0, !PT ;  /* 0x0000000088007209 */ /* 0x000fc80007810000 */
[----:B------:R-:W-:-:S04]  /*104f0*/  FMNMX.FTZ R0, R137, R0, !PT ;  /* 0x0000000089007209 */ /* 0x000fc80007810000 */
[----:B------:R-:W-:Y:S01]  /*10500*/  FMNMX.FTZ R0, R138, R0, !PT ;  /* 0x000000008a007209 */ /* 0x000fe20007810000 */
[----:B-1----:R-:W-:-:S03]  /*10510*/  FFMA.FTZ R8, R37, c[0x0][0x2d0], -R6 ;  /* 0x0000b40025087a23 */ /* 0x002fc60000010806 */
[----:B------:R-:W-:Y:S01]  /*10520*/  FMNMX.FTZ R0, R160, R0, !PT ;  /* 0x00000000a0007209 */ /* 0x000fe20007810000 */
[----:B------:R1:W2:Y:S03]  /*10530*/  MUFU.EX2 R249, R8 ;  /* 0x0000000800f97308 */ /* 0x0002a60000000800 */
[----:B------:R-:W-:-:S04]  /*10540*/  FMNMX.FTZ R0, R161, R0, !PT ;  /* 0x00000000a1007209 */ /* 0x000fc80007810000 */
[----:B------:R-:W-:-:S04]  /*10550*/  FMNMX.FTZ R0, R164, R0, !PT ;  /* 0x00000000a4007209 */ /* 0x000fc80007810000 */
[----:B------:R-:W-:Y:S02]  /*10560*/  FMNMX.FTZ R0, R165, R0, !PT ;  /* 0x00000000a5007209 */ /* 0x000fe40007810000 */
[----:B-1----:R-:W-:Y:S01]  /*10570*/  FMNMX.FTZ R8, R109, R9, !PT ;  /* 0x000000096d087209 */ /* 0x002fe20007810000 */
[--C-:B------:R-:W-:Y:S01]  /*10580*/  FFMA.FTZ R9, R40, c[0x0][0x2d0], -R6.reuse ;  /* 0x0000b40028097a23 */ /* 0x100fe20000010806 */
[----:B--2---:R-:W-:Y:S02]  /*10590*/  F2FP.PACK_AB R13, R249, R248 ;  /* 0x000000f8f90d723e */ /* 0x004fe400000000ff */
[----:B------:R-:W-:Y:S01]  /*105a0*/  FMNMX.FTZ R4, R112, R8, !PT ;  /* 0x0000000870047209 */ /* 0x000fe20007810000 */
[----:B------:R-:W-:Y:S01]  /*105b0*/  FFMA.FTZ R8, R42, c[0x0][0x2d0], -R6 ;  /* 0x0000b4002a087a23 */ /* 0x000fe20000010806 */
[----:B------:R-:W-:Y:S02]  /*105c0*/  MUFU.EX2 R250, R9 ;  /* 0x0000000900fa7308 */ /* 0x000fe40000000800 */
[----:B------:R-:W-:-:S04]  /*105d0*/  FMNMX.FTZ R4, R113, R4, !PT ;  /* 0x0000000471047209 */ /* 0x000fc80007810000 */
[----:B------:R-:W-:Y:S01]  /*105e0*/  FMNMX.FTZ R2, R116, R4, !PT ;  /* 0x0000000474027209 */ /* 0x000fe20007810000 */
[----:B------:R-:W-:Y:S01]  /*105f0*/  FFMA.FTZ R4, R43, c[0x0][0x2d0], -R7 ;  /* 0x0000b4002b047a23 */ /* 0x000fe20000010807 */
[----:B------:R-:W1:Y:S02]  /*10600*/  MUFU.EX2 R251, R8 ;  /* 0x0000000800fb7308 */ /* 0x000e640000000800 */
[----:B------:R-:W-:-:S04]  /*10610*/  FMNMX.FTZ R2, R117, R2, !PT ;  /* 0x0000000275027209 */ /* 0x000fc80007810000 */
[----:B------:R-:W-:Y:S02]  /*10620*/  FMNMX.FTZ R2, R127, R2, !PT ;  /* 0x000000027f027209 */ /* 0x000fe40007810000 */
[----:B------:R2:W3:Y:S01]  /*10630*/  MUFU.EX2 R230, R4 ;  /* 0x0000000400e67308 */ /* 0x0004e20000000800 */
[----:B-1----:R-:W-:-:S07]  /*10640*/  F2FP.PACK_AB R15, R251, R250 ;  /* 0x000000fafb0f723e */ /* 0x002fce00000000ff */
[C---:B------:R-:W-:Y:S01]  /*10650*/  HMMA.16816.F32 R16, R12.reuse, R88, RZ ;  /* 0x000000580c10723c */ /* 0x040fe200000018ff */
[----:B--2---:R-:W-:Y:S02]  /*10660*/  FMNMX.FTZ R4, R128, R2, !PT ;  /* 0x0000000280047209 */ /* 0x004fe40007810000 */
        /* <DEDUP_REMOVED lines=8> */
[----:B---3--:R-:W-:Y:S02]  /*106f0*/  F2FP.PACK_AB R8, R230, R238 ;  /* 0x000000eee608723e */ /* 0x008fe400000000ff */
[----:B------:R-:W-:Y:S01]  /*10700*/  FMNMX.FTZ R2, R156, R2, !PT ;  /* 0x000000029c027209 */ /* 0x000fe20007810000 */
[----:B------:R-:W-:Y:S03]  /*10710*/  HMMA.16816.F32 R24, R12, R96, RZ ;  /* 0x000000600c18723c */ /* 0x000fe600000018ff */
[----:B------:R-:W-:Y:S01]  /*10720*/  FMNMX.FTZ R2, R157, R2, !PT ;  /* 0x000000029d027209 */ /* 0x000fe20007810000 */
[----:B-1----:R-:W-:-:S03]  /*10730*/  FFMA.FTZ R0, R45, c[0x0][0x2d0], -R7 ;  /* 0x0000b4002d007a23 */ /* 0x002fc60000010807 */
        /* <DEDUP_REMOVED lines=43> */
[----:B------:R-:W-:Y:S02]  /*109f0*/  HMMA.16816.F32 R48, R8, R76, R24 ;  /* 0x0000004c0830723c */ /* 0x000fe40000001818 */
[----:B------:R-:W-:-:S03]  /*10a00*/  FSETP.NEU.FTZ.AND P0, PT, R124, -INF , PT ;  /* 0xff8000007c00780b */ /* 0x000fc60003f1d000 */
[----:B------:R1:W-:Y:S03]  /*10a10*/  MUFU.EX2 R235, R0 ;  /* 0x0000000000eb7308 */ /* 0x0003e60000000800 */
[----:B------:R-:W-:Y:S01]  /*10a20*/  HMMA.16816.F32 R28, R8, R82, R36 ;  /* 0x00000052081c723c */ /* 0x000fe20000001824 */
[----:B---3--:R-:W-:-:S07]  /*10a30*/  FFMA.FTZ R2, R107, c[0x0][0x2d0], -R7 ;  /* 0x0000b4006b027a23 */ /* 0x008fce0000010807 */
[----:B----4-:R-:W-:Y:S01]  /*10a40*/  HMMA.16816.F32 R16, R8, R92, R20 ;  /* 0x0000005c0810723c */ /* 0x010fe20000001814 */
[----:B------:R3:W4:Y:S01]  /*10a50*/  MUFU.EX2 R198, R2 ;  /* 0x0000000200c67308 */ /* 0x0007220000000800 */
        /* <DEDUP_REMOVED lines=11> */
[----:B----4-:R-:W-:Y:S01]  /*10b10*/  F2FP.PACK_AB R10, R198, R194 ;  /* 0x000000c2c60a723e */ /* 0x010fe200000000ff */
[----:B---3--:R-:W-:Y:S01]  /*10b20*/  FFMA.FTZ R2, R60, c[0x0][0x2d0], -R6 ;  /* 0x0000b4003c027a23 */ /* 0x008fe20000010806 */
[----:B--2---:R-:W-:Y:S01]  /*10b30*/  F2FP.PACK_AB R11, R233, R235 ;  /* 0x000000ebe90b723e */ /* 0x004fe200000000ff */
[----:B------:R-:W1:Y:S02]  /*10b40*/  LDSM.16.MT88.4 R60, [R214+0x1100] ;  /* 0x00110000d63c783b */ /* 0x000e640000004200 */
[----:B------:R2:W3:Y:S02]  /*10b50*/  MUFU.EX2 R239, R2 ;  /* 0x0000000200ef7308 */ /* 0x0004e40000000800 */
[----:B--2---:R-:W-:Y:S01]  /*10b60*/  FMUL.FTZ R2, R124, c[0x0][0x2d0] ;  /* 0x0000b4007c027a20 */ /* 0x004fe20000410000 */
[----:B---3--:R-:W-:-:S04]  /*10b70*/  F2FP.PACK_AB R9, R239, R221 ;  /* 0x000000ddef09723e */ /* 0x008fc800000000ff */
[----:B------:R-:W-:Y:S02]  /*10b80*/  FSEL R2, R2, RZ, P0 ;  /* 0x000000ff02027208 */ /* 0x000fe40000000000 */
[----:B------:R-:W-:Y:S01]  /*10b90*/  FSETP.NEU.FTZ.AND P0, PT, R3, -INF , PT ;  /* 0xff8000000300780b */ /* 0x000fe20003f1d000 */
[----:B------:R-:W-:Y:S02]  /*10ba0*/  HMMA.16816.F32 R140, R8, R64, R52 ;  /* 0x00000040088c723c */ /* 0x000fe40000001834 */
[--C-:B------:R-:W-:Y:S02]  /*10bb0*/  FFMA.FTZ R0, R57, c[0x0][0x2d0], -R2.reuse ;  /* 0x0000b40039007a23 */ /* 0x100fe40000010802 */
[----:B------:R-:W-:Y:S01]  /*10bc0*/  FFMA.FTZ R4, R115, c[0x0][0x2d0], -R2 ;  /* 0x0000b40073047a23 */ /* 0x000fe20000010802 */
[----:B------:R-:W2:Y:S01]  /*10bd0*/  LDSM.16.MT88.4 R56, [R216+0x1100] ;  /* 0x00110000d838783b */ /* 0x000ea20000004200 */
[----:B------:R3:W-:Y:S01]  /*10be0*/  MUFU.EX2 R217, R0 ;  /* 0x0000000000d97308 */ /* 0x0007e20000000800 */
[----:B------:R-:W-:-:S07]  /*10bf0*/  IMAD.MOV.U32 R115, RZ, RZ, R244 ;  /* 0x000000ffff737224 */ /* 0x000fce00078e00f4 */
[----:B------:R-:W-:Y:S01]  /*10c00*/  MUFU.EX2 R242, R4 ;  /* 0x0000000400f27308 */ /* 0x000fe20000000800 */
[----:B-1----:R-:W-:Y:S01]  /*10c10*/  HMMA.16816.F32 R148, R8, R60, R32 ;  /* 0x0000003c0894723c */ /* 0x002fe20000001820 */
[----:B---3--:R-:W-:-:S07]  /*10c20*/  FFMA.FTZ R0, R68, c[0x0][0x2d0], -R2 ;  /* 0x0000b40044007a23 */ /* 0x008fce0000010802 */
[----:B------:R-:W-:Y:S01]  /*10c30*/  HMMA.16816.F32 R120, R8, R62, R20 ;  /* 0x0000003e0878723c */ /* 0x000fe20000001814 */
[----:B------:R-:W1:Y:S01]  /*10c40*/  LDSM.16.MT88.4 R68, [R215+0x1100] ;  /* 0x00110000d744783b */ /* 0x000e620000004200 */
[----:B------:R3:W4:Y:S02]  /*10c50*/  MUFU.EX2 R218, R0 ;  /* 0x0000000000da7308 */ /* 0x0007240000000800 */
[----:B---3--:R-:W-:-:S04]  /*10c60*/  FFMA.FTZ R0, R108, c[0x0][0x2d0], -R2 ;  /* 0x0000b4006c007a23 */ /* 0x008fc80000010802 */
[----:B--2---:R-:W-:Y:S02]  /*10c70*/  HMMA.16816.F32 R144, R8, R56, R48 ;  /* 0x000000380890723c */ /* 0x004fe40000001830 */
[----:B------:R2:W-:Y:S02]  /*10c80*/  MUFU.EX2 R195, R0 ;  /* 0x0000000000c37308 */ /* 0x0005e40000000800 */
[----:B--2---:R-:W-:-:S04]  /*10c90*/  FFMA.FTZ R0, R111, c[0x0][0x2d0], -R2 ;  /* 0x0000b4006f007a23 */ /* 0x004fc80000010802 */
[C---:B-1----:R-:W-:Y:S02]  /*10ca0*/  HMMA.16816.F32 R152, R8.reuse, R68, R16 ;  /* 0x000000440898723c */ /* 0x042fe40000001810 */
[----:B------:R1:W2:Y:S06]  /*10cb0*/  MUFU.EX2 R240, R0 ;  /* 0x0000000000f07308 */ /* 0x0002ac0000000800 */
[----:B------:R-:W-:Y:S01]  /*10cc0*/  HMMA.16816.F32 R132, R8, R70, R12 ;  /* 0x000000460884723c */ /* 0x000fe2000000180c */
[----:B-1----:R-:W-:Y:S02]  /*10cd0*/  FFMA.FTZ R0, R114, c[0x0][0x2d0], -R2 ;  /* 0x0000b40072007a23 */ /* 0x002fe40000010802 */
[----:B------:R-:W-:-:S02]  /*10ce0*/  IMAD.MOV.U32 R114, RZ, RZ, R246 ;  /* 0x000000ffff727224 */ /* 0x000fc400078e00f6 */
[----:B------:R1:W-:Y:S02]  /*10cf0*/  MUFU.EX2 R234, R0 ;  /* 0x0000000000ea7308 */ /* 0x0003e40000000800 */
[----:B-1----:R-:W-:-:S05]  /*10d00*/  FMUL.FTZ R0, R3, c[0x0][0x2d0] ;  /* 0x0000b40003007a20 */ /* 0x002fca0000410000 */
[----:B------:R-:W-:-:S05]  /*10d10*/  FSEL R0, R0, RZ, P0 ;  /* 0x000000ff00007208 */ /* 0x000fca0000000000 */
[----:B------:R-:W-:-:S04]  /*10d20*/  FFMA.FTZ R4, R105, c[0x0][0x2d0], -R0 ;  /* 0x0000b40069047a23 */ /* 0x000fc80000010800 */
[----:B------:R1:W-:Y:S02]  /*10d30*/  MUFU.EX2 R174, R4 ;  /* 0x0000000400ae7308 */ /* 0x0003e40000000800 */
[--C-:B-1----:R-:W-:Y:S02]  /*10d40*/  FFMA.FTZ R4, R106, c[0x0][0x2d0], -R0.reuse ;  /* 0x0000b4006a047a23 */ /* 0x102fe40000010800 */
[----:B------:R-:W-:Y:S04]  /*10d50*/  HMMA.16816.F32 R104, R8, R66, R28 ;  /* 0x000000420868723c */ /* 0x000fe8000000181c */
[----:B------:R1:W3:Y:S02]  /*10d60*/  MUFU.EX2 R172, R4 ;  /* 0x0000000400ac7308 */ /* 0x0002e40000000800 */
[----:B-1----:R-:W-:-:S06]  /*10d70*/  FFMA.FTZ R4, R110, c[0x0][0x2d0], -R0 ;  /* 0x0000b4006e047a23 */ /* 0x002fcc0000010800 */
[----:B------:R1:W-:Y:S02]  /*10d80*/  MUFU.EX2 R237, R4 ;  /* 0x0000000400ed7308 */ /* 0x0003e40000000800 */
[----:B-1----:R-:W-:Y:S02]  /*10d90*/  FFMA.FTZ R4, R109, c[0x0][0x2d0], -R0 ;  /* 0x0000b4006d047a23 */ /* 0x002fe40000010800 */
[----:B------:R-:W-:Y:S04]  /*10da0*/  HMMA.16816.F32 R108, R8, R58, R24 ;  /* 0x0000003a086c723c */ /* 0x000fe80000001818 */
[----:B------:R1:W1:Y:S03]  /*10db0*/  MUFU.EX2 R232, R4 ;  /* 0x0000000400e87308 */ /* 0x0002660000000800 */
[----:B----4-:R-:W-:-:S02]  /*10dc0*/  F2FP.PACK_AB R8, R218, R217 ;  /* 0x000000d9da08723e */ /* 0x010fc400000000ff */
[----:B--2---:R-:W-:Y:S02]  /*10dd0*/  F2FP.PACK_AB R10, R240, R195 ;  /* 0x000000c3f00a723e */ /* 0x004fe400000000ff */
[----:B---3--:R-:W-:Y:S01]  /*10de0*/  F2FP.PACK_AB R9, R172, R174 ;  /* 0x000000aeac09723e */ /* 0x008fe200000000ff */
[----:B-1----:R-:W-:Y:S01]  /*10df0*/  FFMA.FTZ R4, R118, c[0x0][0x2d0], -R2 ;  /* 0x0000b40076047a23 */ /* 0x002fe20000010802 */
[----:B------:R-:W-:-:S03]  /*10e00*/  F2FP.PACK_AB R11, R232, R237 ;  /* 0x000000ede80b723e */ /* 0x000fc600000000ff */
[----:B------:R1:W-:Y:S04]  /*10e10*/  MUFU.EX2 R118, R4 ;  /* 0x0000000400767308 */ /* 0x0003e80000000800 */
[C---:B------:R-:W-:Y:S07]  /*10e20*/  HMMA.16816.F32 R28, R8.reuse, R74, RZ ;  /* 0x0000004a081c723c */ /* 0x040fee00000018ff */
[----:B------:R-:W-:Y:S01]  /*10e30*/  IMAD.MOV.U32 R75, RZ, RZ, R251 ;  /* 0x000000ffff4b7224 */ /* 0x000fe200078e00fb */
[----:B------:R-:W-:Y:S01]  /*10e40*/  HMMA.16816.F32 R20, R8, R72, RZ ;  /* 0x000000480814723c */ /* 0x000fe200000018ff */
[----:B------:R-:W-:Y:S01]  /*10e50*/  MOV R74, R243 ;  /* 0x000000f3004a7202 */ /* 0x000fe20000000f00 */
[----:B-1----:R-:W-:-:S05]  /*10e60*/  FFMA.FTZ R4, R119, c[0x0][0x2d0], -R2 ;  /* 0x0000b40077047a23 */ /* 0x002fca0000010802 */
[----:B------:R-:W-:Y:S01]  /*10e70*/  MOV R73, R248 ;  /* 0x000000f800497202 */ /* 0x000fe20000000f00 */
[----:B------:R1:W2:Y:S01]  /*10e80*/  MUFU.EX2 R220, R4 ;  /* 0x0000000400dc7308 */ /* 0x0002a20000000800 */
[----:B------:R-:W-:Y:S01]  /*10e90*/  IMAD.MOV.U32 R72, RZ, RZ, R249 ;  /* 0x000000ffff487224 */ /* 0x000fe200078e00f9 */
[C---:B------:R-:W-:Y:S07]  /*10ea0*/  HMMA.16816.F32 R16, R8.reuse, R96, RZ ;  /* 0x000000600810723c */ /* 0x040fee00000018ff */
[----:B------:R-:W-:Y:S01]  /*10eb0*/  IMAD.MOV.U32 R97, RZ, RZ, R242 ;  /* 0x000000ffff617224 */ /* 0x000fe200078e00f2 */
[----:B------:R-:W-:Y:S01]  /*10ec0*/  HMMA.16816.F32 R12, R8, R88, RZ ;  /* 0x00000058080c723c */ /* 0x000fe200000018ff */
[----:B------:R-:W-:-:S02]  /*10ed0*/  IMAD.MOV.U32 R96, RZ, RZ, R241 ;  /* 0x000000ffff607224 */ /* 0x000fc400078e00f1 */
[----:B-1----:R-:W-:Y:S02]  /*10ee0*/  FFMA.FTZ R4, R112, c[0x0][0x2d0], -R0 ;  /* 0x0000b40070047a23 */ /* 0x002fe40000010800 */
[----:B------:R-:W-:-:S03]  /*10ef0*/  IMAD.MOV.U32 R112, RZ, RZ, R247 ;  /* 0x000000ffff707224 */ /* 0x000fc600078e00f7 */
[C---:B------:R-:W-:Y:S01]  /*10f00*/  HMMA.16816.F32 R32, R8.reuse, R98, RZ ;  /* 0x000000620820723c */ /* 0x040fe200000018ff */
[----:B------:R1:W-:Y:S07]  /*10f10*/  MUFU.EX2 R252, R4 ;  /* 0x0000000400fc7308 */ /* 0x0003ee0000000800 */
[C---:B------:R-:W-:Y:S08]  /*10f20*/  HMMA.16816.F32 R36, R8.reuse, R90, RZ ;  /* 0x0000005a0824723c */ /* 0x040ff000000018ff */
[----:B------:R-:W-:Y:S01]  /*10f30*/  HMMA.16816.F32 R24, R8, R100, RZ ;  /* 0x000000640818723c */ /* 0x000fe200000018ff */
[----:B-1----:R-:W-:-:S02]  /*10f40*/  FFMA.FTZ R4, R113, c[0x0][0x2d0], -R0 ;  /* 0x0000b40071047a23 */ /* 0x002fc40000010800 */
[----:B------:R-:W-:Y:S02]  /*10f50*/  IMAD.MOV.U32 R113, RZ, RZ, R250 ;  /* 0x000000ffff717224 */ /* 0x000fe400078e00fa */
[----:B------:R1:W3:Y:S03]  /*10f60*/  MUFU.EX2 R119, R4 ;  /* 0x0000000400777308 */ /* 0x0002e60000000800 */
[----:B------:R-:W-:Y:S07]  /*10f70*/  HMMA.16816.F32 R40, R8, R102, RZ ;  /* 0x000000660828723c */ /* 0x000fee00000018ff */
[----:B------:R-:W-:-:S02]  /*10f80*/  F2FP.PACK_AB R8, R97, R234 ;  /* 0x000000ea6108723e */ /* 0x000fc400000000ff */
[----:B--2---:R-:W-:Y:S01]  /*10f90*/  F2FP.PACK_AB R10, R220, R118 ;  /* 0x00000076dc0a723e */ /* 0x004fe200000000ff */
[----:B-1----:R-:W-:Y:S01]  /*10fa0*/  FFMA.FTZ R4, R116, c[0x0][0x2d0], -R0 ;  /* 0x0000b40074047a23 */ /* 0x002fe20000010800 */
[----:B---3--:R-:W-:-:S03]  /*10fb0*/  F2FP.PACK_AB R9, R119, R252 ;  /* 0x000000fc7709723e */ /* 0x008fc600000000ff */
        /* <DEDUP_REMOVED lines=9> */
[----:B-1----:R-:W-:Y:S01]  /*11050*/  FFMA.FTZ R4, R131, c[0x0][0x2d0], -R2 ;  /* 0x0000b40083047a23 */ /* 0x002fe20000010802 */
[----:B------:R-:W-:-:S03]  /*11060*/  MOV R131, R97 ;  /* 0x0000006100837202 */ /* 0x000fc60000000f00 */
[----:B------:R1:W-:Y:S03]  /*11070*/  MUFU.EX2 R247, R4 ;  /* 0x0000000400f77308 */ /* 0x0003e60000000800 */
[C---:B------:R-:W-:Y:S08]  /*11080*/  HMMA.16816.F32 R52, R8.reuse, R84, R12 ;  /* 0x000000540834723c */ /* 0x040ff0000000180c */
[----:B------:R-:W-:Y:S01]  /*11090*/  HMMA.16816.F32 R12, R8, R82, R28 ;  /* 0x00000052080c723c */ /* 0x000fe2000000181c */
[----:B-1----:R-:W-:-:S07]  /*110a0*/  FFMA.FTZ R4, R136, c[0x0][0x2d0], -R2 ;  /* 0x0000b40088047a23 */ /* 0x002fce0000010802 */
[C---:B------:R-:W-:Y:S01]  /*110b0*/  HMMA.16816.F32 R20, R8.reuse, R78, R32 ;  /* 0x0000004e0814723c */ /* 0x040fe20000001820 */
[----:B------:R1:W2:Y:S07]  /*110c0*/  MUFU.EX2 R248, R4 ;  /* 0x0000000400f87308 */ /* 0x0002ae0000000800 */
[C---:B------:R-:W-:Y:S01]  /*110d0*/  HMMA.16816.F32 R44, R8.reuse, R92, R24 ;  /* 0x0000005c082c723c */ /* 0x040fe20000001818 */
[----:B------:R-:W-:Y:S07]  /*110e0*/  LDSM.16.MT88.4 R24, [R216+0x1900] ;  /* 0x00190000d818783b */ /* 0x000fee0000004200 */
[----:B------:R-:W-:Y:S01]  /*110f0*/  HMMA.16816.F32 R28, R8, R86, R36 ;  /* 0x00000056081c723c */ /* 0x000fe20000001824 */
[----:B-1----:R-:W-:-:S04]  /*11100*/  FFMA.FTZ R4, R137, c[0x0][0x2d0], -R2 ;  /* 0x0000b40089047a23 */ /* 0x002fc80000010802 */
[----:B------:R1:W-:Y:S03]  /*11110*/  MUFU.EX2 R249, R4 ;  /* 0x0000000400f97308 */ /* 0x0003e60000000800 */
[----:B------:R-:W-:Y:S01]  /*11120*/  HMMA.16816.F32 R32, R8, R94, R40 ;  /* 0x0000005e0820723c */ /* 0x000fe20000001828 */
[----:B------:R-:W-:Y:S01]  /*11130*/  IMAD.MOV.U32 R39, RZ, RZ, R236 ;  /* 0x000000ffff277224 */ /* 0x000fe200078e00ec */
[----:B------:R-:W-:Y:S01]  /*11140*/  MOV R38, R235 ;  /* 0x000000eb00267202 */ /* 0x000fe20000000f00 */
[----:B------:R-:W-:Y:S02]  /*11150*/  IMAD.MOV.U32 R37, RZ, RZ, R234 ;  /* 0x000000ffff257224 */ /* 0x000fe400078e00ea */
[----:B------:R-:W-:Y:S02]  /*11160*/  IMAD.MOV.U32 R36, RZ, RZ, R233 ;  /* 0x000000ffff247224 */ /* 0x000fe400078e00e9 */
[----:B--2---:R-:W-:-:S02]  /*11170*/  F2FP.PACK_AB R8, R248, R247 ;  /* 0x000000f7f808723e */ /* 0x004fc400000000ff */
[----:B------:R-:W-:Y:S01]  /*11180*/  MOV R43, R230 ;  /* 0x000000e6002b7202 */ /* 0x000fe20000000f00 */
[----:B-1----:R-:W-:-:S04]  /*11190*/  FFMA.FTZ R4, R138, c[0x0][0x2d0], -R2 ;  /* 0x0000b4008a047a23 */ /* 0x002fc80000010802 */
[----:B------:R1:W2:Y:S02]  /*111a0*/  MUFU.EX2 R250, R4 ;  /* 0x0000000400fa7308 */ /* 0x0002a40000000800 */
[----:B-1----:R-:W-:Y:S01]  /*111b0*/  FFMA.FTZ R4, R127, c[0x0][0x2d0], -R0 ;  /* 0x0000b4007f047a23 */ /* 0x002fe20000010800 */
[----:B------:R-:W-:Y:S02]  /*111c0*/  MOV R127, R239 ;  /* 0x000000ef007f7202 */ /* 0x000fe40000000f00 */
[----:B--2---:R-:W-:-:S03]  /*111d0*/  F2FP.PACK_AB R10, R250, R249 ;  /* 0x000000f9fa0a723e */ /* 0x004fc600000000ff */
        /* <DEDUP_REMOVED lines=8> */
[----:B------:R1:W-:Y:S02]  /*11260*/  MUFU.EX2 R244, R4 ;  /* 0x0000000400f47308 */ /* 0x0003e40000000800 */
[----:B-1----:R-:W-:Y:S02]  /*11270*/  FFMA.FTZ R4, R130, c[0x0][0x2d0], -R0 ;  /* 0x0000b40082047a23 */ /* 0x002fe40000010800 */
[----:B------:R-:W-:-:S04]  /*11280*/  IMAD.MOV.U32 R130, RZ, RZ, R237 ;  /* 0x000000ffff827224 */ /* 0x000fc800078e00ed */
[----:B------:R1:W2:Y:S02]  /*11290*/  MUFU.EX2 R242, R4 ;  /* 0x0000000400f27308 */ /* 0x0002a40000000800 */
[----:B-1----:R-:W-:Y:S01]  /*112a0*/  FFMA.FTZ R4, R173, c[0x0][0x2d0], -R7 ;  /* 0x0000b400ad047a23 */ /* 0x002fe20000010807 */
[----:B--2---:R-:W-:Y:S01]  /*112b0*/  F2FP.PACK_AB R11, R242, R244 ;  /* 0x000000f4f20b723e */ /* 0x004fe200000000ff */
[----:B------:R-:W-:-:S04]  /*112c0*/  IMAD.MOV.U32 R173, RZ, RZ, R232 ;  /* 0x000000ffffad7224 */ /* 0x000fc800078e00e8 */
[----:B------:R1:W2:Y:S02]  /*112d0*/  MUFU.EX2 R241, R4 ;  /* 0x0000000400f17308 */ /* 0x0002a40000000800 */
[C---:B------:R-:W-:Y:S01]  /*112e0*/  HMMA.16816.F32 R100, R8.reuse, R56, R16 ;  /* 0x000000380864723c */ /* 0x040fe20000001810 */
[----:B------:R-:W3:Y:S07]  /*112f0*/  LDSM.16.MT88.4 R16, [R213+0x1900] ;  /* 0x00190000d510783b */ /* 0x000eee0000004200 */
[----:B------:R-:W-:Y:S01]  /*11300*/  HMMA.16816.F32 R136, R8, R64, R48 ;  /* 0x000000400888723c */ /* 0x000fe20000001830 */
[----:B-1----:R-:W-:-:S02]  /*11310*/  FFMA.FTZ R4, R171, c[0x0][0x2d0], -R7 ;  /* 0x0000b400ab047a23 */ /* 0x002fc40000010807 */
[----:B------:R-:W-:Y:S02]  /*11320*/  IMAD.MOV.U32 R171, RZ, RZ, R96 ;  /* 0x000000ffffab7224 */ /* 0x000fe400078e0060 */
[----:B------:R1:W-:Y:S03]  /*11330*/  MUFU.EX2 R239, R4 ;  /* 0x0000000400ef7308 */ /* 0x0003e60000000800 */
[C---:B------:R-:W-:Y:S01]  /*11340*/  HMMA.16816.F32 R96, R8.reuse, R66, R12 ;  /* 0x000000420860723c */ /* 0x040fe2000000180c */
[----:B------:R-:W-:Y:S07]  /*11350*/  LDSM.16.MT88.4 R64, [R216+0x2100] ;  /* 0x00210000d840783b */ /* 0x000fee0000004200 */
[----:B------:R-:W-:Y:S01]  /*11360*/  HMMA.16816.F32 R92, R8, R58, R20 ;  /* 0x0000003a085c723c */ /* 0x000fe20000001814 */
[----:B------:R-:W4:Y:S01]  /*11370*/  LDSM.16.MT88.4 R20, [R215+0x1900] ;  /* 0x00190000d714783b */ /* 0x000f220000004200 */
[----:B-1----:R-:W-:-:S06]  /*11380*/  FFMA.FTZ R4, R176, c[0x0][0x2d0], -R7 ;  /* 0x0000b400b0047a23 */ /* 0x002fcc0000010807 */
[C---:B------:R-:W-:Y:S01]  /*11390*/  HMMA.16816.F32 R88, R8.reuse, R60, R52 ;  /* 0x0000003c0858723c */ /* 0x040fe20000001834 */
[----:B------:R1:W1:Y:S07]  /*113a0*/  MUFU.EX2 R240, R4 ;  /* 0x0000000400f07308 */ /* 0x00026e0000000800 */
[C---:B------:R-:W-:Y:S01]  /*113b0*/  HMMA.16816.F32 R84, R8.reuse, R62, R28 ;  /* 0x0000003e0854723c */ /* 0x040fe2000000181c */
[----:B------:R-:W3:Y:S04]  /*113c0*/  LDSM.16.MT88.4 R28, [R214+0x1900] ;  /* 0x00190000d61c783b */ /* 0x000ee80000004200 */
[----:B------:R-:W3:Y:S03]  /*113d0*/  LDSM.16.MT88.4 R60, [R213+0x2100] ;  /* 0x00210000d53c783b */ /* 0x000ee60000004200 */
[----:B------:R-:W-:Y:S01]  /*113e0*/  HMMA.16816.F32 R80, R8, R68, R44 ;  /* 0x000000440850723c */ /* 0x000fe2000000182c */
[----:B-1----:R-:W-:-:S04]  /*113f0*/  FFMA.FTZ R4, R177, c[0x0][0x2d0], -R7 ;  /* 0x0000b400b1047a23 */ /* 0x002fc80000010807 */
[----:B------:R1:W-:Y:S03]  /*11400*/  MUFU.EX2 R238, R4 ;  /* 0x0000000400ee7308 */ /* 0x0003e60000000800 */
[----:B------:R-:W-:Y:S01]  /*11410*/  HMMA.16816.F32 R76, R8, R70, R32 ;  /* 0x00000046084c723c */ /* 0x000fe20000001820 */
[----:B------:R-:W3:Y:S06]  /*11420*/  LDSM.16.MT88.4 R68, [R214+0x2100] ;  /* 0x00210000d644783b */ /* 0x000eec0000004200 */
[----:B--2---:R-:W-:-:S02]  /*11430*/  F2FP.PACK_AB R8, R241, R251 ;  /* 0x000000fbf108723e */ /* 0x004fc400000000ff */
[----:B------:R-:W-:Y:S01]  /*11440*/  F2FP.PACK_AB R10, R240, R239 ;  /* 0x000000eff00a723e */ /* 0x000fe200000000ff */
[----:B-1----:R-:W-:-:S04]  /*11450*/  FFMA.FTZ R4, R178, c[0x0][0x2d0], -R7 ;  /* 0x0000b400b2047a23 */ /* 0x002fc80000010807 */
[----:B------:R1:W-:Y:S02]  /*11460*/  MUFU.EX2 R237, R4 ;  /* 0x0000000400ed7308 */ /* 0x0003e40000000800 */
[----:B-1----:R-:W-:Y:S02]  /*11470*/  FFMA.FTZ R4, R168, c[0x0][0x2d0], -R6 ;  /* 0x0000b400a8047a23 */ /* 0x002fe40000010806 */
[----:B------:R-:W-:-:S04]  /*11480*/  IMAD.MOV.U32 R168, RZ, RZ, R72 ;  /* 0x000000ffffa87224 */ /* 0x000fc800078e0048 */
[----:B------:R1:W-:Y:S02]  /*11490*/  MUFU.EX2 R236, R4 ;  /* 0x0000000400ec7308 */ /* 0x0003e40000000800 */
[----:B-1----:R-:W-:Y:S01]  /*114a0*/  FFMA.FTZ R4, R170, c[0x0][0x2d0], -R6 ;  /* 0x0000b400aa047a23 */ /* 0x002fe20000010806 */
[----:B------:R-:W-:Y:S01]  /*114b0*/  MOV R170, R113 ;  /* 0x0000007100aa7202 */ /* 0x000fe20000000f00 */
[----:B------:R-:W-:Y:S01]  /*114c0*/  IMAD.MOV.U32 R113, RZ, RZ, R112 ;  /* 0x000000ffff717224 */ /* 0x000fe200078e0070 */
[----:B------:R-:W-:-:S03]  /*114d0*/  MOV R112, R166 ;  /* 0x000000a600707202 */ /* 0x000fc60000000f00 */
        /* <DEDUP_REMOVED lines=10> */
[C---:B---3--:R-:W-:Y:S07]  /*11580*/  HMMA.16816.F32 R56, R8.reuse, R16, R140 ;  /* 0x000000100838723c */ /* 0x048fee000000188c */
[----:B------:R-:W-:Y:S01]  /*11590*/  MOV R140, R198 ;  /* 0x000000c6008c7202 */ /* 0x000fe20000000f00 */
[----:B------:R-:W-:Y:S01]  /*115a0*/  IMAD.MOV.U32 R141, RZ, RZ, R195 ;  /* 0x000000ffff8d7224 */ /* 0x000fe200078e00c3 */
[----:B------:R-:W-:Y:S01]  /*115b0*/  HMMA.16816.F32 R48, R8, R24, R144 ;  /* 0x000000180830723c */ /* 0x000fe20000001890 */
[----:B------:R-:W-:-:S02]  /*115c0*/  IMAD.MOV.U32 R143, RZ, RZ, R43 ;  /* 0x000000ffff8f7224 */ /* 0x000fc400078e002b */
[----:B-1----:R-:W-:Y:S02]  /*115d0*/  FFMA.FTZ R4, R188, c[0x0][0x2d0], -R7 ;  /* 0x0000b400bc047a23 */ /* 0x002fe40000010807 */
[----:B------:R-:W-:Y:S02]  /*115e0*/  IMAD.MOV.U32 R142, RZ, RZ, R173 ;  /* 0x000000ffff8e7224 */ /* 0x000fe400078e00ad */
[----:B------:R1:W2:Y:S01]  /*115f0*/  MUFU.EX2 R230, R4 ;  /* 0x0000000400e67308 */ /* 0x0002a20000000800 */
[----:B------:R-:W-:Y:S01]  /*11600*/  MOV R144, R194 ;  /* 0x000000c200907202 */ /* 0x000fe20000000f00 */
[----:B------:R-:W-:Y:S01]  /*11610*/  HMMA.16816.F32 R52, R8, R18, R104 ;  /* 0x000000120834723c */ /* 0x000fe20000001868 */
[----:B------:R-:W-:Y:S02]  /*11620*/  IMAD.MOV.U32 R147, RZ, RZ, R36 ;  /* 0x000000ffff937224 */ /* 0x000fe400078e0024 */
[----:B------:R-:W-:Y:S02]  /*11630*/  IMAD.MOV.U32 R146, RZ, RZ, R37 ;  /* 0x000000ffff927224 */ /* 0x000fe400078e0025 */
[----:B------:R-:W-:-:S02]  /*11640*/  IMAD.MOV.U32 R145, RZ, RZ, R38 ;  /* 0x000000ffff917224 */ /* 0x000fc400078e0026 */
[----:B------:R-:W-:Y:S01]  /*11650*/  IMAD.MOV.U32 R106, RZ, RZ, R117 ;  /* 0x000000ffff6a7224 */ /* 0x000fe200078e0075 */
[C---:B------:R-:W-:Y:S01]  /*11660*/  HMMA.16816.F32 R44, R8.reuse, R26, R108 ;  /* 0x0000001a082c723c */ /* 0x040fe2000000186c */
[----:B------:R-:W-:Y:S01]  /*11670*/  IMAD.MOV.U32 R107, RZ, RZ, R74 ;  /* 0x000000ffff6b7224 */ /* 0x000fe200078e004a */
[----:B------:R-:W-:Y:S01]  /*11680*/  MOV R105, R127 ;  /* 0x0000007f00697202 */ /* 0x000fe20000000f00 */
[----:B------:R-:W-:Y:S02]  /*11690*/  IMAD.MOV.U32 R117, RZ, RZ, R73 ;  /* 0x000000ffff757224 */ /* 0x000fe400078e0049 */
[----:B------:R-:W3:Y:S01]  /*116a0*/  LDSM.16.MT88.4 R72, [R215+0x2100] ;  /* 0x00210000d748783b */ /* 0x000ee20000004200 */
[----:B-1----:R-:W-:Y:S02]  /*116b0*/  FFMA.FTZ R4, R179, c[0x0][0x2d0], -R6 ;  /* 0x0000b400b3047a23 */ /* 0x002fe40000010806 */
[----:B------:R-:W-:Y:S01]  /*116c0*/  IMAD.MOV.U32 R111, RZ, RZ, R39 ;  /* 0x000000ffff6f7224 */ /* 0x000fe200078e0027 */
[----:B----4-:R-:W-:Y:S01]  /*116d0*/  HMMA.16816.F32 R32, R8, R20, R152 ;  /* 0x000000140820723c */ /* 0x010fe20000001898 */
[----:B------:R1:W-:Y:S01]  /*116e0*/  MUFU.EX2 R199, R4 ;  /* 0x0000000400c77308 */ /* 0x0003e20000000800 */
[----:B------:R-:W-:-:S02]  /*116f0*/  IMAD.MOV.U32 R104, RZ, RZ, R129 ;  /* 0x000000ffff687224 */ /* 0x000fc400078e0081 */
[----:B------:R-:W-:Y:S02]  /*11700*/  IMAD.MOV.U32 R109, RZ, RZ, R167 ;  /* 0x000000ffff6d7224 */ /* 0x000fe400078e00a7 */
[----:B------:R-:W-:Y:S02]  /*11710*/  IMAD.MOV.U32 R110, RZ, RZ, R130 ;  /* 0x000000ffff6e7224 */ /* 0x000fe400078e0082 */
[C---:B------:R-:W-:Y:S07]  /*11720*/  HMMA.16816.F32 R40, R8.reuse, R28, R148 ;  /* 0x0000001c0828723c */ /* 0x040fee0000001894 */
[----:B------:R-:W-:Y:S01]  /*11730*/  IMAD.MOV.U32 R150, RZ, RZ, R144 ;  /* 0x000000ffff967224 */ /* 0x000fe200078e0090 */
[----:B------:R-:W-:Y:S01]  /*11740*/  HMMA.16816.F32 R36, R8, R30, R120 ;  /* 0x0000001e0824723c */ /* 0x000fe20000001878 */
[----:B-1----:R-:W-:Y:S01]  /*11750*/  FFMA.FTZ R4, R180, c[0x0][0x2d0], -R6 ;  /* 0x0000b400b4047a23 */ /* 0x002fe20000010806 */
[----:B------:R-:W-:Y:S01]  /*11760*/  MOV R151, R111 ;  /* 0x0000006f00977202 */ /* 0x000fe20000000f00 */
[----:B------:R-:W-:-:S02]  /*11770*/  IMAD.MOV.U32 R149, RZ, RZ, R145 ;  /* 0x000000ffff957224 */ /* 0x000fc400078e0091 */
[----:B------:R1:W4:Y:S01]  /*11780*/  MUFU.EX2 R198, R4 ;  /* 0x0000000400c67308 */ /* 0x0003220000000800 */
[----:B------:R-:W-:Y:S01]  /*11790*/  IMAD.MOV.U32 R148, RZ, RZ, R146 ;  /* 0x000000ffff947224 */ /* 0x000fe200078e0092 */
[----:B------:R-:W-:Y:S01]  /*117a0*/  MOV R146, R140 ;  /* 0x0000008c00927202 */ /* 0x000fe20000000f00 */
[----:B------:R-:W-:Y:S01]  /*117b0*/  HMMA.16816.F32 R12, R8, R22, R132 ;  /* 0x00000016080c723c */ /* 0x000fe20000001884 */
[----:B------:R-:W-:Y:S02]  /*117c0*/  IMAD.MOV.U32 R145, RZ, RZ, R141 ;  /* 0x000000ffff917224 */ /* 0x000fe400078e008d */
[----:B------:R-:W-:-:S04]  /*117d0*/  IMAD.MOV.U32 R144, RZ, RZ, R142 ;  /* 0x000000ffff907224 */ /* 0x000fc800078e008e */
[----:B------:R-:W-:Y:S02]  /*117e0*/  F2FP.PACK_AB R8, R237, R238 ;  /* 0x000000eeed08723e */ /* 0x000fe400000000ff */
[----:B--2---:R-:W-:Y:S01]  /*117f0*/  F2FP.PACK_AB R10, R230, R233 ;  /* 0x000000e9e60a723e */ /* 0x004fe200000000ff */
[----:B-1----:R-:W-:Y:S01]  /*11800*/  FFMA.FTZ R4, R185, c[0x0][0x2d0], -R6 ;  /* 0x0000b400b9047a23 */ /* 0x002fe20000010806 */
[----:B----4-:R-:W-:-:S03]  /*11810*/  F2FP.PACK_AB R9, R198, R199 ;  /* 0x000000c7c609723e */ /* 0x010fc600000000ff */
[----:B------:R1:W-:Y:S02]  /*11820*/  MUFU.EX2 R195, R4 ;  /* 0x0000000400c37308 */ /* 0x0003e40000000800 */
[----:B-1----:R-:W-:-:S06]  /*11830*/  FFMA.FTZ R4, R187, c[0x0][0x2d0], -R6 ;  /* 0x0000b400bb047a23 */ /* 0x002fcc0000010806 */
[----:B------:R1:W2:Y:S02]  /*11840*/  MUFU.EX2 R194, R4 ;  /* 0x0000000400c27308 */ /* 0x0002a40000000800 */
[----:B-1----:R-:W-:Y:S01]  /*11850*/  FFMA.FTZ R4, R160, c[0x0][0x2d0], -R2 ;  /* 0x0000b400a0047a23 */ /* 0x002fe20000010802 */
[----:B--2---:R-:W-:Y:S01]  /*11860*/  F2FP.PACK_AB R11, R194, R195 ;  /* 0x000000c3c20b723e */ /* 0x004fe200000000ff */
[----:B------:R-:W-:-:S04]  /*11870*/  IMAD.MOV.U32 R160, RZ, RZ, R110 ;  /* 0x000000ffffa07224 */ /* 0x000fc800078e006e */
[----:B------:R1:W-:Y:S02]  /*11880*/  MUFU.EX2 R188, R4 ;  /* 0x0000000400bc7308 */ /* 0x0003e40000000800 */
[C---:B------:R-:W-:Y:S08]  /*11890*/  HMMA.16816.F32 R56, R8.reuse, R60, R56 ;  /* 0x0000003c0838723c */ /* 0x040ff00000001838 */
[----:B------:R-:W-:Y:S01]  /*118a0*/  HMMA.16816.F32 R52, R8, R62, R52 ;  /* 0x0000003e0834723c */ /* 0x000fe20000001834 */
[----:B-1----:R-:W-:-:S02]  /*118b0*/  FFMA.FTZ R4, R161, c[0x0][0x2d0], -R2 ;  /* 0x0000b400a1047a23 */ /* 0x002fc40000010802 */
[----:B------:R-:W-:Y:S02]  /*118c0*/  IMAD.MOV.U32 R161, RZ, RZ, R143 ;  /* 0x000000ffffa17224 */ /* 0x000fe400078e008f */
[----:B------:R1:W2:Y:S03]  /*118d0*/  MUFU.EX2 R187, R4 ;  /* 0x0000000400bb7308 */ /* 0x0002a60000000800 */
[C---:B------:R-:W-:Y:S01]  /*118e0*/  HMMA.16816.F32 R48, R8.reuse, R64, R48 ;  /* 0x000000400830723c */ /* 0x040fe20000001830 */
[----:B------:R-:W4:Y:S07]  /*118f0*/  LDSM.16.MT88.4 R140, [R213+0x2900] ;  /* 0x00290000d58c783b */ /* 0x000f2e0000004200 */
[----:B------:R-:W-:Y:S01]  /*11900*/  HMMA.16816.F32 R44, R8, R66, R44 ;  /* 0x00000042082c723c */ /* 0x000fe2000000182c */
[----:B-1----:R-:W-:-:S07]  /*11910*/  FFMA.FTZ R4, R164, c[0x0][0x2d0], -R2 ;  /* 0x0000b400a4047a23 */ /* 0x002fce0000010802 */
[C---:B------:R-:W-:Y:S01]  /*11920*/  HMMA.16816.F32 R40, R8.reuse, R68, R40 ;  /* 0x000000440828723c */ /* 0x040fe20000001828 */
[----:B------:R1:W-:Y:S07]  /*11930*/  MUFU.EX2 R186, R4 ;  /* 0x0000000400ba7308 */ /* 0x0003ee0000000800 */
[----:B------:R-:W-:Y:S01]  /*11940*/  HMMA.16816.F32 R36, R8, R70, R36 ;  /* 0x000000460824723c */ /* 0x000fe20000001824 */
[----:B-1----:R-:W-:-:S07]  /*11950*/  FFMA.FTZ R4, R165, c[0x0][0x2d0], -R2 ;  /* 0x0000b400a5047a23 */ /* 0x002fce0000010802 */
[C---:B---3--:R-:W-:Y:S01]  /*11960*/  HMMA.16816.F32 R164, R8.reuse, R72, R32 ;  /* 0x0000004808a4723c */ /* 0x048fe20000001820 */
[----:B------:R1:W3:Y:S07]  /*11970*/  MUFU.EX2 R185, R4 ;  /* 0x0000000400b97308 */ /* 0x0002ee0000000800 */
[----:B------:R-:W-:Y:S01]  /*11980*/  HMMA.16816.F32 R32, R8, R74, R12 ;  /* 0x0000004a0820723c */ /* 0x000fe2000000180c */
[----:B------:R-:W-:Y:S06]  /*11990*/  LDSM.16.MT88.4 R12, [R215+0x2900] ;  /* 0x00290000d70c783b */ /* 0x000fec0000004200 */
        /* <DEDUP_REMOVED lines=13> */
[----:B--2---:R-:W-:-:S02]  /*11a70*/  F2FP.PACK_AB R11, R127, R178 ;  /* 0x000000b27f0b723e */ /* 0x004fc400000000ff */
[----:B------:R-:W-:-:S03]  /*11a80*/  MOV R211, R128 ;  /* 0x0000008000d37202 */ /* 0x000fc60000000f00 */
[----:B------:R1:W-:Y:S02]  /*11a90*/  MUFU.EX2 R175, R4 ;  /* 0x0000000400af7308 */ /* 0x0003e40000000800 */
[C---:B------:R-:W-:Y:S08]  /*11aa0*/  HMMA.16816.F32 R136, R8.reuse, R16, R136 ;  /* 0x000000100888723c */ /* 0x040ff00000001888 */
[----:B------:R-:W-:Y:S01]  /*11ab0*/  HMMA.16816.F32 R96, R8, R18, R96 ;  /* 0x000000120860723c */ /* 0x000fe20000001860 */
[----:B-1----:R-:W-:-:S02]  /*11ac0*/  FFMA.FTZ R4, R210, c[0x0][0x2d0], -R7 ;  /* 0x0000b400d2047a23 */ /* 0x002fc40000010807 */
[----:B------:R-:W-:Y:S02]  /*11ad0*/  IMAD.MOV.U32 R210, RZ, RZ, R131 ;  /* 0x000000ffffd27224 */ /* 0x000fe400078e0083 */
[----:B------:R1:W2:Y:S03]  /*11ae0*/  MUFU.EX2 R176, R4 ;  /* 0x0000000400b07308 */ /* 0x0002a60000000800 */
[C---:B------:R-:W-:Y:S08]  /*11af0*/  HMMA.16816.F32 R16, R8.reuse, R26, R92 ;  /* 0x0000001a0810723c */ /* 0x040ff0000000185c */
[----:B------:R-:W-:Y:S01]  /*11b00*/  HMMA.16816.F32 R152, R8, R24, R100 ;  /* 0x000000180898723c */ /* 0x000fe20000001864 */
[----:B-1----:R-:W-:-:S07]  /*11b10*/  FFMA.FTZ R4, R208, c[0x0][0x2d0], -R7 ;  /* 0x0000b400d0047a23 */ /* 0x002fce0000010807 */
[C---:B------:R-:W-:Y:S01]  /*11b20*/  HMMA.16816.F32 R88, R8.reuse, R28, R88 ;  /* 0x0000001c0858723c */ /* 0x040fe20000001858 */
[----:B------:R-:W-:Y:S01]  /*11b30*/  FFMA.FTZ R7, R207, c[0x0][0x2d0], -R7 ;  /* 0x0000b400cf077a23 */ /* 0x000fe20000010807 */
[----:B--2---:R-:W-:Y:S01]  /*11b40*/  F2FP.PACK_AB R120, R176, R175 ;  /* 0x000000afb078723e */ /* 0x004fe200000000ff */
[----:B------:R1:W-:Y:S01]  /*11b50*/  MUFU.EX2 R177, R4 ;  /* 0x0000000400b17308 */ /* 0x0003e20000000800 */
[----:B------:R-:W-:Y:S02]  /*11b60*/  IMAD.MOV.U32 R208, RZ, RZ, R149 ;  /* 0x000000ffffd07224 */ /* 0x000fe400078e0095 */
[----:B------:R-:W-:Y:S02]  /*11b70*/  IMAD.MOV.U32 R207, RZ, RZ, R150 ;  /* 0x000000ffffcf7224 */ /* 0x000fe400078e0096 */
[C---:B------:R-:W-:Y:S03]  /*11b80*/  HMMA.16816.F32 R84, R8.reuse, R30, R84 ;  /* 0x0000001e0854723c */ /* 0x040fe60000001854 */
[----:B------:R-:W2:Y:S05]  /*11b90*/  MUFU.EX2 R173, R7 ;  /* 0x0000000700ad7308 */ /* 0x000eaa0000000800 */
[----:B------:R-:W-:Y:S01]  /*11ba0*/  HMMA.16816.F32 R80, R8, R20, R80 ;  /* 0x000000140850723c */ /* 0x000fe20000001850 */
[----:B-1----:R-:W-:Y:S01]  /*11bb0*/  FFMA.FTZ R4, R206, c[0x0][0x2d0], -R6 ;  /* 0x0000b400ce047a23 */ /* 0x002fe20000010806 */
[----:B------:R-:W-:-:S03]  /*11bc0*/  MOV R206, R105 ;  /* 0x0000006900ce7202 */ /* 0x000fc60000000f00 */
[----:B------:R1:W-:Y:S03]  /*11bd0*/  MUFU.EX2 R129, R4 ;  /* 0x0000000400817308 */ /* 0x0003e60000000800 */
[----:B------:R-:W-:Y:S01]  /*11be0*/  HMMA.16816.F32 R76, R8, R22, R76 ;  /* 0x00000016084c723c */ /* 0x000fe2000000184c */
[----:B--2---:R-:W-:-:S06]  /*11bf0*/  F2FP.PACK_AB R122, R173, R177 ;  /* 0x000000b1ad7a723e */ /* 0x004fcc00000000ff */
[----:B------:R-:W-:-:S04]  /*11c00*/  FFMA.FTZ R8, R196, c[0x0][0x2d0], -R2 ;  /* 0x0000b400c4087a23 */ /* 0x000fc80000010802 */
[----:B------:R2:W-:Y:S01]  /*11c10*/  MUFU.EX2 R28, R8 ;  /* 0x00000008001c7308 */ /* 0x0005e20000000800 */
[----:B-1----:R-:W-:Y:S02]  /*11c20*/  FFMA.FTZ R4, R205, c[0x0][0x2d0], -R6 ;  /* 0x0000b400cd047a23 */ /* 0x002fe40000010806 */
[----:B------:R-:W-:-:S05]  /*11c30*/  IMAD.MOV.U32 R205, RZ, RZ, R107 ;  /* 0x000000ffffcd7224 */ /* 0x000fca00078e006b */
[----:B------:R1:W3:Y:S01]  /*11c40*/  MUFU.EX2 R130, R4 ;  /* 0x0000000400827308 */ /* 0x0002e20000000800 */
[----:B--2---:R-:W-:-:S07]  /*11c50*/  FFMA.FTZ R8, R197, c[0x0][0x2d0], -R2 ;  /* 0x0000b400c5087a23 */ /* 0x004fce0000010802 */
[----:B------:R2:W-:Y:S01]  /*11c60*/  MUFU.EX2 R30, R8 ;  /* 0x00000008001e7308 */ /* 0x0005e20000000800 */
[----:B-1----:R-:W-:Y:S01]  /*11c70*/  FFMA.FTZ R4, R201, c[0x0][0x2d0], -R6 ;  /* 0x0000b400c9047a23 */ /* 0x002fe20000010806 */
[----:B---3--:R-:W-:Y:S01]  /*11c80*/  F2FP.PACK_AB R121, R130, R129 ;  /* 0x000000818279723e */ /* 0x008fe200000000ff */
[----:B------:R-:W-:-:S05]  /*11c90*/  IMAD.MOV.U32 R201, RZ, RZ, R109 ;  /* 0x000000ffffc97224 */ /* 0x000fca00078e006d */
[----:B------:R1:W-:Y:S01]  /*11ca0*/  MUFU.EX2 R131, R4 ;  /* 0x0000000400837308 */ /* 0x0003e20000000800 */
[----:B------:R-:W3:Y:S01]  /*11cb0*/  LDSM.16.MT88.4 R108, [R214+0x2900] ;  /* 0x00290000d66c783b */ /* 0x000ee20000004200 */
[----:B------:R-:W-:Y:S02]  /*11cc0*/  FFMA.FTZ R6, R204, c[0x0][0x2d0], -R6 ;  /* 0x0000b400cc067a23 */ /* 0x000fe40000010806 */
[----:B------:R-:W-:-:S04]  /*11cd0*/  IMAD.MOV.U32 R204, RZ, RZ, R116 ;  /* 0x000000ffffcc7224 */ /* 0x000fc800078e0074 */
[----:B------:R-:W4:Y:S01]  /*11ce0*/  MUFU.EX2 R128, R6 ;  /* 0x0000000600807308 */ /* 0x000f220000000800 */
[--C-:B--2---:R-:W-:Y:S02]  /*11cf0*/  FFMA.FTZ R8, R192, c[0x0][0x2d0], -R2.reuse ;  /* 0x0000b400c0087a23 */ /* 0x104fe40000010802 */
[----:B-1----:R-:W-:-:S05]  /*11d00*/  FFMA.FTZ R4, R191, c[0x0][0x2d0], -R2 ;  /* 0x0000b400bf047a23 */ /* 0x002fca0000010802 */
[----:B------:R-:W-:Y:S01]  /*11d10*/  MUFU.EX2 R31, R8 ;  /* 0x00000008001f7308 */ /* 0x000fe20000000800 */
[----:B------:R-:W-:Y:S01]  /*11d20*/  IMAD.MOV.U32 R191, RZ, RZ, R5 ;  /* 0x000000ffffbf7224 */ /* 0x000fe200078e0005 */
[----:B----4-:R-:W-:-:S06]  /*11d30*/  F2FP.PACK_AB R123, R128, R131 ;  /* 0x00000083807b723e */ /* 0x010fcc00000000ff */
[----:B------:R1:W-:Y:S01]  /*11d40*/  MUFU.EX2 R95, R4 ;  /* 0x00000004005f7308 */ /* 0x0003e20000000800 */
[C---:B------:R-:W-:Y:S07]  /*11d50*/  HMMA.16816.F32 R132, R120.reuse, R140, R56 ;  /* 0x0000008c7884723c */ /* 0x040fee0000001838 */
[----:B------:R-:W-:Y:S01]  /*11d60*/  IMAD.MOV.U32 R59, RZ, RZ, R210 ;  /* 0x000000ffff3b7224 */ /* 0x000fe200078e00d2 */
[----:B------:R-:W-:Y:S01]  /*11d70*/  MOV R57, R161 ;  /* 0x000000a100397202 */ /* 0x000fe20000000f00 */
[----:B------:R-:W-:Y:S01]  /*11d80*/  IMAD.MOV.U32 R58, RZ, RZ, R211 ;  /* 0x000000ffff3a7224 */ /* 0x000fe200078e00d3 */
[----:B------:R-:W-:Y:S01]  /*11d90*/  MOV R211, R147 ;  /* 0x0000009300d37202 */ /* 0x000fe20000000f00 */
[----:B-1----:R-:W-:Y:S01]  /*11da0*/  FFMA.FTZ R4, R200, c[0x0][0x2d0], -R2 ;  /* 0x0000b400c8047a23 */ /* 0x002fe20000010802 */
[----:B---3--:R-:W-:Y:S01]  /*11db0*/  HMMA.16816.F32 R100, R120, R108, R40 ;  /* 0x0000006c7864723c */ /* 0x008fe20000001828 */
[----:B------:R-:W-:-:S02]  /*11dc0*/  IMAD.MOV.U32 R56, RZ, RZ, R144 ;  /* 0x000000ffff387224 */ /* 0x000fc400078e0090 */
[----:B------:R1:W-:Y:S01]  /*11dd0*/  MUFU.EX2 R94, R4 ;  /* 0x00000004005e7308 */ /* 0x0003e20000000800 */
[----:B------:R-:W-:Y:S02]  /*11de0*/  IMAD.MOV.U32 R210, RZ, RZ, R146 ;  /* 0x000000ffffd27224 */ /* 0x000fe400078e0092 */
[----:B------:R-:W-:Y:S02]  /*11df0*/  IMAD.MOV.U32 R200, RZ, RZ, R114 ;  /* 0x000000ffffc87224 */ /* 0x000fe400078e0072 */
[----:B------:R-:W-:Y:S01]  /*11e00*/  HMMA.16816.F32 R164, R120, R12, R164 ;  /* 0x0000000c78a4723c */ /* 0x000fe200000018a4 */
[----:B-1----:R-:W-:Y:S01]  /*11e10*/  FFMA.FTZ R4, R203, c[0x0][0x2d0], -R2 ;  /* 0x0000b400cb047a23 */ /* 0x002fe20000010802 */
[----:B------:R-:W-:-:S03]  /*11e20*/  MOV R203, R115 ;  /* 0x0000007300cb7202 */ /* 0x000fc60000000f00 */
[----:B------:R1:W-:Y:S02]  /*11e30*/  MUFU.EX2 R93, R4 ;  /* 0x00000004005d7308 */ /* 0x0003e40000000800 */
[--C-:B-1----:R-:W-:Y:S02]  /*11e40*/  FFMA.FTZ R4, R202, c[0x0][0x2d0], -R2.reuse ;  /* 0x0000b400ca047a23 */ /* 0x102fe40000010802 */
[----:B------:R-:W-:-:S04]  /*11e50*/  FFMA.FTZ R2, R193, c[0x0][0x2d0], -R2 ;  /* 0x0000b400c1027a23 */ /* 0x000fc80000010802 */
[----:B------:R1:W2:Y:S01]  /*11e60*/  MUFU.EX2 R92, R4 ;  /* 0x00000004005c7308 */ /* 0x0002a20000000800 */
[----:B------:R-:W-:-:S07]  /*11e70*/  IMAD.MOV.U32 R202, RZ, RZ, R118 ;  /* 0x000000ffffca7224 */ /* 0x000fce00078e0076 */
[----:B------:R3:W-:Y:S01]  /*11e80*/  MUFU.EX2 R29, R2 ;  /* 0x00000002001d7308 */ /* 0x0007e20000000800 */
[----:B-1----:R-:W-:Y:S01]  /*11e90*/  FFMA.FTZ R4, R162, c[0x0][0x2d0], -R0 ;  /* 0x0000b400a2047a23 */ /* 0x002fe20000010800 */
[----:B--2---:R-:W-:-:S06]  /*11ea0*/  F2FP.PACK_AB R6, R92, R93 ;  /* 0x0000005d5c06723e */ /* 0x004fcc00000000ff */
[----:B------:R1:W-:Y:S01]  /*11eb0*/  MUFU.EX2 R24, R4 ;  /* 0x0000000400187308 */ /* 0x0003e20000000800 */
[----:B---3--:R-:W-:-:S07]  /*11ec0*/  FFMA.FTZ R2, R184, c[0x0][0x2d0], -R0 ;  /* 0x0000b400b8027a23 */ /* 0x008fce0000010800 */
[----:B------:R2:W-:Y:S01]  /*11ed0*/  MUFU.EX2 R20, R2 ;  /* 0x0000000200147308 */ /* 0x0005e20000000800 */
[----:B-1----:R-:W-:-:S07]  /*11ee0*/  FFMA.FTZ R4, R163, c[0x0][0x2d0], -R0 ;  /* 0x0000b400a3047a23 */ /* 0x002fce0000010800 */
[----:B------:R1:W3:Y:S01]  /*11ef0*/  MUFU.EX2 R27, R4 ;  /* 0x00000004001b7308 */ /* 0x0002e20000000800 */
[----:B--2---:R-:W-:-:S07]  /*11f00*/  FFMA.FTZ R2, R182, c[0x0][0x2d0], -R0 ;  /* 0x0000b400b6027a23 */ /* 0x004fce0000010800 */
[----:B------:R2:W-:Y:S01]  /*11f10*/  MUFU.EX2 R21, R2 ;  /* 0x0000000200157308 */ /* 0x0005e20000000800 */
[----:B-1----:R-:W-:Y:S01]  /*11f20*/  FFMA.FTZ R4, R189, c[0x0][0x2d0], -R0 ;  /* 0x0000b400bd047a23 */ /* 0x002fe20000010800 */
[----:B---3--:R-:W-:Y:S01]  /*11f30*/  F2FP.PACK_AB R5, R27, R24 ;  /* 0x000000181b05723e */ /* 0x008fe200000000ff */
[----:B------:R-:W-:-:S05]  /*11f40*/  IMAD.MOV.U32 R189, RZ, RZ, R119 ;  /* 0x000000ffffbd7224 */ /* 0x000fca00078e0077 */
[----:B------:R1:W-:Y:S01]  /*11f50*/  MUFU.EX2 R26, R4 ;  /* 0x00000004001a7308 */ /* 0x0003e20000000800 */
[----:B--2---:R-:W-:-:S07]  /*11f60*/  FFMA.FTZ R2, R183, c[0x0][0x2d0], -R0 ;  /* 0x0000b400b7027a23 */ /* 0x004fce0000010800 */
        /* <DEDUP_REMOVED lines=8> */
[----:B------:R-:W-:Y:S01]  /*11ff0*/  HMMA.16816.F32 R160, R120, R158, R44 ;  /* 0x0000009e78a0723c */ /* 0x000fe2000000182c */
[----:B------:R-:W-:Y:S01]  /*12000*/  IMAD.MOV.U32 R55, RZ, RZ, R148 ;  /* 0x000000ffff377224 */ /* 0x000fe200078e0094 */
[----:B------:R3:W4:Y:S01]  /*12010*/  MUFU.EX2 R22, R0 ;  /* 0x0000000000167308 */ /* 0x0007220000000800 */
[----:B------:R-:W-:-:S04]  /*12020*/  IMAD.MOV.U32 R52, RZ, RZ, R104 ;  /* 0x000000ffff347224 */ /* 0x000fc800078e0068 */
[----:B------:R-:W-:Y:S01]  /*12030*/  MOV R45, R112 ;  /* 0x00000070002d7202 */ /* 0x000fe20000000f00 */
[----:B------:R-:W-:Y:S01]  /*12040*/  HMMA.16816.F32 R148, R120, R156, R48 ;  /* 0x0000009c7894723c */ /* 0x000fe20000001830 */
[----:B------:R-:W-:Y:S01]  /*12050*/  MOV R44, c[0x0][0x2c4] ;  /* 0x0000b100002c7a02 */ /* 0x000fe20000000f00 */
        /* <DEDUP_REMOVED lines=17> */
[----:B-1----:R-:W-:Y:S01]  /*12170*/  F2FP.PACK_AB R4, R94, R95 ;  /* 0x0000005f5e04723e */ /* 0x002fe200000000ff */
[----:B------:R-:W-:Y:S01]  /*12180*/  IMAD.MOV.U32 R49, RZ, RZ, R52 ;  /* 0x000000ffff317224 */ /* 0x000fe200078e0034 */
[----:B--2---:R-:W-:Y:S01]  /*12190*/  F2FP.PACK_AB R7, R25, R26 ;  /* 0x0000001a1907723e */ /* 0x004fe200000000ff */
[----:B------:R-:W-:Y:S01]  /*121a0*/  IMAD.MOV.U32 R51, RZ, RZ, R54 ;  /* 0x000000ffff337224 */ /* 0x000fe200078e0036 */
[----:B------:R-:W-:Y:S01]  /*121b0*/  MOV R58, R171 ;  /* 0x000000ab003a7202 */ /* 0x000fe20000000f00 */
[----:B------:R-:W-:Y:S01]  /*121c0*/  IMAD.MOV.U32 R52, RZ, RZ, R55 ;  /* 0x000000ffff347224 */ /* 0x000fe200078e0037 */
[----:B------:R-:W-:Y:S01]  /*121d0*/  F2FP.PACK_AB R168, R30, R28 ;  /* 0x0000001c1ea8723e */ /* 0x000fe200000000ff */
[----:B------:R-:W-:Y:S01]  /*121e0*/  IMAD.MOV.U32 R54, RZ, RZ, R56 ;  /* 0x000000ffff367224 */ /* 0x000fe200078e0038 */
[----:B------:R-:W-:Y:S01]  /*121f0*/  F2FP.PACK_AB R170, R29, R31 ;  /* 0x0000001f1daa723e */ /* 0x000fe200000000ff */
[----:B------:R-:W-:Y:S01]  /*12200*/  IMAD.MOV.U32 R55, RZ, RZ, R57 ;  /* 0x000000ffff377224 */ /* 0x000fe200078e0039 */
[----:B------:R-:W-:Y:S01]  /*12210*/  HMMA.16816.F32 R104, R4, R68, R88 ;  /* 0x000000440468723c */ /* 0x000fe20000001858 */
[----:B------:R-:W-:Y:S01]  /*12220*/  FADD.FTZ R2, R43, R42 ;  /* 0x0000002a2b027221 */ /* 0x000fe20000010000 */
[----:B------:R-:W-:Y:S01]  /*12230*/  F2FP.PACK_AB R169, R21, R20 ;  /* 0x0000001415a9723e */ /* 0x000fe200000000ff */
[----:B------:R-:W-:Y:S01]  /*12240*/  IMAD.MOV.U32 R42, RZ, RZ, R45 ;  /* 0x000000ffff2a7224 */ /* 0x000fe200078e002d */
[----:B------:R-:W-:Y:S01]  /*12250*/  MOV R45, R53 ;  /* 0x00000035002d7202 */ /* 0x000fe20000000f00 */
[----:B------:R-:W-:-:S02]  /*12260*/  IMAD.MOV.U32 R56, RZ, RZ, R59 ;  /* 0x000000ffff387224 */ /* 0x000fc400078e003b */
[----:B------:R-:W-:Y:S01]  /*12270*/  IMAD.MOV.U32 R57, RZ, RZ, R201 ;  /* 0x000000ffff397224 */ /* 0x000fe200078e00c9 */
[----:B------:R-:W-:Y:S01]  /*12280*/  MOV R43, R44 ;  /* 0x0000002c002b7202 */ /* 0x000fe20000000f00 */
[----:B------:R-:W-:Y:S01]  /*12290*/  IMAD.MOV.U32 R59, RZ, RZ, R222 ;  /* 0x000000ffff3b7224 */ /* 0x000fe200078e00de */
[C---:B------:R-:W-:Y:S01]  /*122a0*/  HMMA.16816.F32 R116, R4.reuse, R72, R80 ;  /* 0x000000480474723c */ /* 0x040fe20000001850 */
[----:B------:R-:W-:Y:S01]  /*122b0*/  IMAD.MOV.U32 R53, RZ, RZ, R54 ;  /* 0x000000ffff357224 */ /* 0x000fe200078e0036 */
[----:B------:R1:W5:Y:S01]  /*122c0*/  LDL.LU R222, [R1+0x80] ;  /* 0x0000800001de7983 */ /* 0x0003620000300800 */
[----:B------:R-:W-:Y:S01]  /*122d0*/  IMAD.MOV.U32 R54, RZ, RZ, R55 ;  /* 0x000000ffff367224 */ /* 0x000fe200078e0037 */
[----:B------:R-:W-:Y:S01]  /*122e0*/  MOV R55, R190 ;  /* 0x000000be00377202 */ /* 0x000fe20000000f00 */
[----:B------:R-:W-:Y:S02]  /*122f0*/  IMAD.MOV.U32 R44, RZ, RZ, R46 ;  /* 0x000000ffff2c7224 */ /* 0x000fe400078e002e */
[----:B------:R-:W-:Y:S01]  /*12300*/  IMAD.MOV.U32 R190, RZ, RZ, R56 ;  /* 0x000000ffffbe7224 */ /* 0x000fe200078e0038 */
[----:B------:R-:W-:Y:S01]  /*12310*/  MOV R56, R58 ;  /* 0x0000003a00387202 */ /* 0x000fe20000000f00 */
[----:B------:R-:W-:Y:S01]  /*12320*/  IMAD.MOV.U32 R46, RZ, RZ, R57 ;  /* 0x000000ffff2e7224 */ /* 0x000fe200078e0039 */
[----:B------:R-:W-:Y:S01]  /*12330*/  HMMA.16816.F32 R136, R4, R60, R136 ;  /* 0x0000003c0488723c */ /* 0x000fe20000001888 */
[----:B------:R-:W-:Y:S01]  /*12340*/  IMAD.MOV.U32 R57, RZ, RZ, R59 ;  /* 0x000000ffff397224 */ /* 0x000fe200078e003b */
[----:B------:R-:W-:Y:S01]  /*12350*/  MOV R59, R202 ;  /* 0x000000ca003b7202 */ /* 0x000fe20000000f00 */
[----:B------:R-:W-:-:S02]  /*12360*/  IMAD.MOV.U32 R58, RZ, RZ, R189 ;  /* 0x000000ffff3a7224 */ /* 0x000fc400078e00bd */
[----:B------:R-:W-:Y:S02]  /*12370*/  IMAD.MOV.U32 R201, RZ, RZ, R221 ;  /* 0x000000ffffc97224 */ /* 0x000fe400078e00dd */
[----:B---3--:R-:W-:Y:S01]  /*12380*/  @P6 IMAD.HI.U32 R0, R209, c[0x0][0x2c8], RZ ;  /* 0x0000b200d1006a27 */ /* 0x008fe200078e00ff */
[----:B------:R1:W5:Y:S01]  /*12390*/  LDL.LU R221, [R1+0x7c] ;  /* 0x00007c0001dd7983 */ /* 0x0003620000300800 */
[----:B------:R-:W-:Y:S02]  /*123a0*/  HMMA.16816.F32 R8, R4, R62, R96 ;  /* 0x0000003e0408723c */ /* 0x000fe40000001860 */
[----:B------:R-:W-:Y:S01]  /*123b0*/  IMAD.MOV.U32 R189, RZ, RZ, R203 ;  /* 0x000000ffffbd7224 */ /* 0x000fe200078e00cb */
[----:B------:R-:W-:Y:S01]  /*123c0*/  MOV R203, R191 ;  /* 0x000000bf00cb7202 */ /* 0x000fe20000000f00 */
[----:B------:R-:W-:Y:S02]  /*123d0*/  IMAD.MOV.U32 R202, RZ, RZ, R200 ;  /* 0x000000ffffca7224 */ /* 0x000fe400078e00c8 */
[----:B------:R-:W-:-:S02]  /*123e0*/  IMAD.MOV.U32 R200, RZ, RZ, R220 ;  /* 0x000000ffffc87224 */ /* 0x000fc400078e00dc */
[C---:B------:R-:W-:Y:S01]  /*123f0*/  HMMA.16816.F32 R152, R4.reuse, R64, R152 ;  /* 0x000000400498723c */ /* 0x040fe20000001898 */
[----:B------:R1:W5:Y:S01]  /*12400*/  LDL.LU R220, [R1+0x78] ;  /* 0x0000780001dc7983 */ /* 0x0003620000300800 */
[----:B------:R-:W-:Y:S01]  /*12410*/  IMAD.MOV.U32 R191, RZ, RZ, R219 ;  /* 0x000000ffffbf7224 */ /* 0x000fe200078e00db */
[----:B------:R-:W-:Y:S02]  /*12420*/  @P6 SHF.R.U32.HI R209, RZ, c[0x0][0x2cc], R0 ;  /* 0x0000b300ffd16a19 */ /* 0x000fe40000011600 */
[----:B------:R1:W5:Y:S03]  /*12430*/  LDL.LU R219, [R1+0x74] ;  /* 0x0000740001db7983 */ /* 0x0003660000300800 */
[----:B------:R-:W-:Y:S01]  /*12440*/  HMMA.16816.F32 R16, R4, R66, R16 ;  /* 0x000000420410723c */ /* 0x000fe20000001810 */
[----:B------:R-:W-:Y:S02]  /*12450*/  FADD.FTZ R2, R212, R2 ;  /* 0x00000002d4027221 */ /* 0x000fe40000010000 */
[----:B------:R-:W-:-:S05]  /*12460*/  FADD.FTZ R0, R43, R42 ;  /* 0x0000002a2b007221 */ /* 0x000fca0000010000 */
[C---:B------:R-:W-:Y:S08]  /*12470*/  HMMA.16816.F32 R68, R4.reuse, R70, R84 ;  /* 0x000000460444723c */ /* 0x040ff00000001854 */
[----:B------:R-:W-:Y:S07]  /*12480*/  HMMA.16816.F32 R72, R4, R74, R76 ;  /* 0x0000004a0448723c */ /* 0x000fee000000184c */
[----:B------:R-:W-:Y:S01]  /*12490*/  FADD.FTZ R7, R217, R218 ;  /* 0x000000dad9077221 */ /* 0x000fe20000010000 */
[----:B------:R-:W-:Y:S01]  /*124a0*/  HMMA.16816.F32 R112, R120, R110, R36 ;  /* 0x0000006e7870723c */ /* 0x000fe20000001824 */
[----:B------:R1:W5:Y:S04]  /*124b0*/  LDL.LU R218, [R1+0x70] ;  /* 0x0000700001da7983 */ /* 0x0003680000300800 */
[----:B------:R1:W5:Y:S01]  /*124c0*/  LDL.LU R217, [R1+0x6c] ;  /* 0x00006c0001d97983 */ /* 0x0003620000300800 */
[----:B------:R-:W-:-:S02]  /*124d0*/  FADD.FTZ R6, R44, R0 ;  /* 0x000000002c067221 */ /* 0x000fc40000010000 */
[----:B------:R-:W-:Y:S01]  /*124e0*/  FADD.FTZ R7, R45, R7 ;  /* 0x000000072d077221 */ /* 0x000fe20000010000 */
[----:B------:R1:W5:Y:S01]  /*124f0*/  LDL.LU R212, [R1+0x68] ;  /* 0x0000680001d47983 */ /* 0x0003620000300800 */
[----:B------:R-:W-:Y:S01]  /*12500*/  FADD.FTZ R2, R46, R2 ;  /* 0x000000022e027221 */ /* 0x000fe20000010000 */
[----:B----4-:R-:W-:Y:S01]  /*12510*/  F2FP.PACK_AB R171, R22, R23 ;  /* 0x0000001716ab723e */ /* 0x010fe200000000ff */
[----:B------:R-:W-:Y:S01]  /*12520*/  HMMA.16816.F32 R120, R120, R14, R32 ;  /* 0x0000000e7878723c */ /* 0x000fe20000001820 */
[----:B------:R-:W2:Y:S01]  /*12530*/  LDL.LU R43, [R1+0x20] ;  /* 0x00002000012b7983 */ /* 0x000ea20000300800 */
[----:B------:R-:W-:Y:S02]  /*12540*/  FADD.FTZ R0, R174, R172 ;  /* 0x000000acae007221 */ /* 0x000fe40000010000 */
[----:B------:R-:W-:Y:S02]  /*12550*/  FADD.FTZ R6, R47, R6 ;  /* 0x000000062f067221 */ /* 0x000fe40000010000 */
[----:B------:R-:W-:-:S02]  /*12560*/  FADD.FTZ R0, R50, R0 ;  /* 0x0000000032007221 */ /* 0x000fc40000010000 */
[----:B------:R-:W-:Y:S02]  /*12570*/  FADD.FTZ R7, R48, R7 ;  /* 0x0000000730077221 */ /* 0x000fe40000010000 */
[----:B------:R-:W-:Y:S02]  /*12580*/  FADD.FTZ R5, R53, R0 ;  /* 0x0000000035057221 */ /* 0x000fe40000010000 */
[----:B------:R-:W-:Y:S02]  /*12590*/  FADD.FTZ R2, R49, R2 ;  /* 0x0000000231027221 */ /* 0x000fe40000010000 */
[----:B------:R-:W-:Y:S02]  /*125a0*/  FADD.FTZ R6, R51, R6 ;  /* 0x0000000633067221 */ /* 0x000fe40000010000 */
[----:B------:R-:W-:Y:S01]  /*125b0*/  FADD.FTZ R7, R52, R7 ;  /* 0x0000000734077221 */ /* 0x000fe20000010000 */
[----:B------:R-:W-:Y:S01]  /*125c0*/  HMMA.16816.F32 R136, R168, R140, R136 ;  /* 0x0000008ca888723c */ /* 0x000fe20000001888 */
[----:B------:R-:W-:-:S02]  /*125d0*/  FADD.FTZ R5, R252, R5 ;  /* 0x00000005fc057221 */ /* 0x000fc40000010000 */
[----:B------:R-:W-:Y:S02]  /*125e0*/  FADD.FTZ R2, R54, R2 ;  /* 0x0000000236027221 */ /* 0x000fe40000010000 */
        /* <DEDUP_REMOVED lines=73> */
[----:B------:R-:W-:Y:S01]  /*12a80*/  FADD.FTZ R5, R23, R5 ;  /* 0x0000000517057221 */ /* 0x000fe20000010000 */
[----:B------:R-:W-:Y:S01]  /*12a90*/  STL [R1+0x14], R7 ;  /* 0x0000140701007387 */ /* 0x000fe20000100800 */
[----:B------:R-:W-:-:S03]  /*12aa0*/  FADD.FTZ R2, R29, R6 ;  /* 0x000000061d027221 */ /* 0x000fc60000010000 */
[----:B------:R3:W-:Y:S01]  /*12ab0*/  STL [R1+0x18], R0 ;  /* 0x0000180001007387 */ /* 0x0007e20000100800 */
[----:B------:R-:W-:-:S03]  /*12ac0*/  IMAD.MOV.U32 R211, RZ, RZ, c[0x0][0x32c] ;  /* 0x0000cb00ffd37624 */ /* 0x000fc600078e00ff */
[----:B------:R4:W-:Y:S02]  /*12ad0*/  STL [R1+0x1c], R2 ;  /* 0x00001c0201007387 */ /* 0x0009e40000100800 */
[----:B------:R-:W-:Y:S01]  /*12ae0*/  ISETP.GE.AND P3, PT, R211, 0x1, PT ;  /* 0x00000001d300780c */ /* 0x000fe20003f66270 */
[----:B---3--:R-:W-:-:S05]  /*12af0*/  FADD.FTZ R0, R22, R5 ;  /* 0x0000000516007221 */ /* 0x008fca0000010000 */
[----:B------:R1:W-:Y:S01]  /*12b00*/  STL [R1+0x24], R0 ;  /* 0x0000240001007387 */ /* 0x0003e20000100800 */
[----:B------:R-:W-:Y:S01]  /*12b10*/  HMMA.16816.F32 R152, R168, R156, R152 ;  /* 0x0000009ca898723c */ /* 0x000fe20000001898 */
[----:B------:R-:W-:-:S07]  /*12b20*/  IADD3 R230, R245, -0x2, RZ ;  /* 0xfffffffef5e67810 */ /* 0x000fce0007ffe0ff */
[C---:B------:R-:W-:Y:S08]  /*12b30*/  HMMA.16816.F32 R104, R168.reuse, R108, R104 ;  /* 0x0000006ca868723c */ /* 0x040ff00000001868 */
[C---:B------:R-:W-:Y:S08]  /*12b40*/  HMMA.16816.F32 R156, R168.reuse, R158, R16 ;  /* 0x0000009ea89c723c */ /* 0x040ff00000001810 */
[C---:B------:R-:W-:Y:S08]  /*12b50*/  HMMA.16816.F32 R108, R168.reuse, R110, R68 ;  /* 0x0000006ea86c723c */ /* 0x040ff00000001844 */
[C---:B------:R-:W-:Y:S08]  /*12b60*/  HMMA.16816.F32 R116, R168.reuse, R12, R116 ;  /* 0x0000000ca874723c */ /* 0x040ff00000001874 */
[----:B------:R-:W-:Y:S01]  /*12b70*/  HMMA.16816.F32 R168, R168, R14, R72 ;  /* 0x0000000ea8a8723c */ /* 0x000fe20000001848 */
[----:B--2---:R-:W-:-:S04]  /*12b80*/  IADD3 R4, R43, R209, RZ ;  /* 0x000000d12b047210 */ /* 0x004fc80007ffe0ff */
[----:B----4-:R-:W-:Y:S01]  /*12b90*/  IADD3 R2, R4, c[0x0][0x328], RZ ;  /* 0x0000ca0004027a10 */ /* 0x010fe20007ffe0ff */
        /* <DEDUP_REMOVED lines=11> */
.L_x_1171:
[----:B------:R-:W-:-:S13]  /*12c50*/  ISETP.NE.AND P0, PT, R5, 0x1, PT ;  /* 0x000000010500780c */ /* 0x000fda0003f05270 */
[----:B------:R-:W-:-:S05]  /*12c60*/  @P0 IMAD.HI.U32 R4, R0, c[0x0][0x330], RZ ;  /* 0x0000cc0000040a27 */ /* 0x000fca00078e00ff */
[----:B------:R-:W-:-:S05]  /*12c70*/  @P0 SHF.R.U32.HI R0, RZ, c[0x0][0x334], R4 ;  /* 0x0000cd00ff000a19 */ /* 0x000fca0000011604 */
.L_x_1172:
[----:B------:R-:W-:-:S05]  /*12c80*/  IMAD R0, R0, R5, c[0x0][0x32c] ;  /* 0x0000cb0000007624 */ /* 0x000fca00078e0205 */
[----:B------:R-:W-:-:S04]  /*12c90*/  IMNMX R2, R2, R0, PT ;  /* 0x0000000002027217 */ /* 0x000fc80003800200 */
.L_x_1170:
        /* <DEDUP_REMOVED lines=16> */
.L_x_1190:
[----:B------:R-:W-:Y:S04]  /*12da0*/  DEPBAR.LE SB0, 0x0 ;  /* 0x000080000000791a */ /* 0x000fe80000000000 */
[----:B------:R-:W-:Y:S01]  /*12db0*/  BAR.SYNC.DEFER_BLOCKING 0x0 ;  /* 0x0000000000007b1d */ /* 0x000fe20000010000 */
[----:B------:R-:W-:Y:S02]  /*12dc0*/  IMAD.MOV.U32 R200, RZ, RZ, 0x5 ;  /* 0x00000005ffc87424 */ /* 0x000fe400078e00ff */
[----:B------:R-:W-:Y:S02]  /*12dd0*/  IMAD.MOV.U32 R201, RZ, RZ, c[0x0][0x208] ;  /* 0x00008200ffc97624 */ /* 0x000fe400078e00ff */
[----:B------:R-:W-:Y:S03]  /*12de0*/  IMAD.MOV.U32 R131, RZ, RZ, c[0x0][0x208] ;  /* 0x00008200ff837624 */ /* 0x000fe600078e00ff */
[----:B------:R-:W-:Y:S02]  /*12df0*/  SHF.L.U32 R201, R201, 0x5, RZ ;  /* 0x00000005c9c97819 */ /* 0x000fe400000006ff */
[----:B------:R-:W-:Y:S01]  /*12e00*/  SHF.L.U64.HI R131, R131, R200, c[0x0][0x20c] ;  /* 0x0000830083837619 */ /* 0x000fe200000102c8 */
[----:B-----5:R-:W-:Y:S06]  /*12e10*/  LDSM.16.M88.4 R96, [R219+0x6100] ;  /* 0x00610000db60783b */ /* 0x020fec0000000200 */
[----:B------:R-:W2:Y:S06]  /*12e20*/  LDL R126, [R1+0x4] ;  /* 0x00000400017e7983 */ /* 0x000eac0000100800 */
[----:B------:R-:W3:Y:S06]  /*12e30*/  LDSM.16.M88.4 R16, [R212+0x3100] ;  /* 0x00310000d410783b */ /* 0x000eec0000000200 */
[----:B------:R-:W4:Y:S06]  /*12e40*/  LDSM.16.M88.4 R92, [R219+0x8100] ;  /* 0x00810000db5c783b */ /* 0x000f2c0000000200 */
[----:B------:R-:W2:Y:S06]  /*12e50*/  LDL.64 R192, [R1+0x50] ;  /* 0x0000500001c07983 */ /* 0x000eac0000100a00 */
[----:B------:R-:W2:Y:S06]  /*12e60*/  LDL.64 R124, [R1+0x58] ;  /* 0x00005800017c7983 */ /* 0x000eac0000100a00 */
[----:B------:R-:W1:Y:S06]  /*12e70*/  LDSM.16.M88.4 R32, [R212+0x3900] ;  /* 0x00390000d420783b */ /* 0x000e6c0000000200 */
[----:B------:R-:W2:Y:S06]  /*12e80*/  LDL.64 R234, [R1+0x40] ;  /* 0x0000400001ea7983 */ /* 0x000eac0000100a00 */
[----:B------:R-:W1:Y:S01]  /*12e90*/  LDSM.16.M88.4 R48, [R212+0x4100] ;  /* 0x00410000d430783b */ /* 0x000e620000000200 */
[-C--:B---3--:R-:W-:Y:S05]  /*12ea0*/  HMMA.16816.F32 R4, R96, R16.reuse, RZ ;  /* 0x000000106004723c */ /* 0x088fea00000018ff */
[----:B------:R-:W3:Y:S03]  /*12eb0*/  LDL.64 R232, [R1+0x48] ;  /* 0x0000480001e87983 */ /* 0x000ee60000100a00 */
[C---:B----4-:R-:W-:Y:S03]  /*12ec0*/  HMMA.16816.F32 R8, R92.reuse, R16, RZ ;  /* 0x000000105c08723c */ /* 0x050fe600000018ff */
[----:B------:R-:W4:Y:S06]  /*12ed0*/  LDSM.16.M88.4 R64, [R212+0x4900] ;  /* 0x00490000d440783b */ /* 0x000f2c0000000200 */
[----:B------:R-:W4:Y:S01]  /*12ee0*/  LDSM.16.M88.4 R80, [R212+0x5100] ;  /* 0x00510000d450783b */ /* 0x000f220000000200 */
[-C--:B------:R-:W-:Y:S05]  /*12ef0*/  HMMA.16816.F32 R12, R92, R18.reuse, RZ ;  /* 0x000000125c0c723c */ /* 0x080fea00000018ff */
[----:B------:R-:W4:Y:S03]  /*12f00*/  LDSM.16.M88.4 R172, [R212+0x5900] ;  /* 0x00590000d4ac783b */ /* 0x000f260000000200 */
[C---:B------:R-:W-:Y:S03]  /*12f10*/  HMMA.16816.F32 R16, R96.reuse, R18, RZ ;  /* 0x000000126010723c */ /* 0x040fe600000018ff */
[----:B------:R-:W-:Y:S05]  /*12f20*/  LDSM.16.M88.4 R176, [R222+0x6100] ;  /* 0x00610000deb0783b */ /* 0x000fea0000000200 */
[-C--:B-1----:R-:W-:Y:S01]  /*12f30*/  HMMA.16816.F32 R20, R96, R32.reuse, RZ ;  /* 0x000000206014723c */ /* 0x082fe200000018ff */
[----:B------:R-:W1:Y:S06]  /*12f40*/  LDSM.16.M88.4 R180, [R223] ;  /* 0x00000000dfb4783b */ /* 0x000e6c0000000200 */
[----:B------:R-:W1:Y:S01]  /*12f50*/  LDSM.16.M88.4 R184, [R222+0x8100] ;  /* 0x00810000deb8783b */ /* 0x000e620000000200 */
[C---:B------:R-:W-:Y:S05]  /*12f60*/  HMMA.16816.F32 R24, R92.reuse, R32, RZ ;  /* 0x000000205c18723c */ /* 0x040fea00000018ff */
[----:B------:R-:W1:Y:S03]  /*12f70*/  LDSM.16.M88.4 R188, [R228] ;  /* 0x00000000e4bc783b */ /* 0x000e660000000200 */
[-C--:B------:R-:W-:Y:S08]  /*12f80*/  HMMA.16816.F32 R28, R92, R34.reuse, RZ ;  /* 0x000000225c1c723c */ /* 0x080ff000000018ff */
[C---:B------:R-:W-:Y:S08]  /*12f90*/  HMMA.16816.F32 R32, R96.reuse, R34, RZ ;  /* 0x000000226020723c */ /* 0x040ff000000018ff */
[-C--:B------:R-:W-:Y:S08]  /*12fa0*/  HMMA.16816.F32 R36, R96, R48.reuse, RZ ;  /* 0x000000306024723c */ /* 0x080ff000000018ff */
[C---:B------:R-:W-:Y:S08]  /*12fb0*/  HMMA.16816.F32 R40, R92.reuse, R48, RZ ;  /* 0x000000305c28723c */ /* 0x040ff000000018ff */
        /* <DEDUP_REMOVED lines=14> */
[----:B------:R-:W4:Y:S07]  /*130a0*/  LDSM.16.M88.4 R172, [R227] ;  /* 0x00000000e3ac783b */ /* 0x000f2e0000000200 */
        /* <DEDUP_REMOVED lines=9> */
[----:B------:R-:W2:Y:S03]  /*13140*/  LDSM.16.M88.4 R188, [R225] ;  /* 0x00000000e1bc783b */ /* 0x000ea60000000200 */
[----:B--2---:R-:W-:Y:S04]  /*13150*/  ISETP.GT.AND P0, PT, R126, R230, PT ;  /* 0x000000e67e00720c */ /* 0x004fe80003f04270 */
[-C--:B----4-:R-:W-:Y:S08]  /*13160*/  HMMA.16816.F32 R36, R176, R172.reuse, R36 ;  /* 0x000000acb024723c */ /* 0x090ff00000001824 */
[C---:B------:R-:W-:Y:S04]  /*13170*/  HMMA.16816.F32 R40, R184.reuse, R172, R40 ;  /* 0x000000acb828723c */ /* 0x040fe80000001828 */
[----:B------:R-:W-:Y:S01]  /*13180*/  @!P0 SHF.R.S32.HI R0, RZ, 0x1f, R230 ;  /* 0x0000001fff008819 */ /* 0x000fe200000114e6 */
[----:B------:R-:W-:Y:S03]  /*13190*/  @!P0 IMAD.WIDE.U32 R2, R230, c[0x0][0x208], RZ ;  /* 0x00008200e6028a25 */ /* 0x000fe600078e00ff */
[-C--:B------:R-:W-:Y:S04]  /*131a0*/  HMMA.16816.F32 R44, R184, R174.reuse, R44 ;  /* 0x000000aeb82c723c */ /* 0x080fe8000000182c */
[----:B------:R-:W-:Y:S02]  /*131b0*/  @!P0 IMAD R0, R0, c[0x0][0x208], RZ ;  /* 0x0000820000008a24 */ /* 0x000fe400078e02ff */
[----:B------:R-:W-:Y:S02]  /*131c0*/  @!P0 IMAD.MOV.U32 R125, RZ, RZ, R193 ;  /* 0x000000ffff7d8224 */ /* 0x000fe400078e00c1 */
[C---:B------:R-:W-:Y:S01]  /*131d0*/  HMMA.16816.F32 R48, R176.reuse, R174, R48 ;  /* 0x000000aeb030723c */ /* 0x040fe20000001830 */
[----:B------:R-:W2:Y:S03]  /*131e0*/  LDSM.16.M88.4 R192, [R224] ;  /* 0x00000000e0c0783b */ /* 0x000ea60000000200 */
[----:B------:R-:W-:Y:S02]  /*131f0*/  @!P0 IMAD R0, R230, c[0x0][0x20c], R0 ;  /* 0x00008300e6008a24 */ /* 0x000fe400078e0200 */
[----:B------:R-:W-:Y:S02]  /*13200*/  @!P0 IMAD.WIDE.U32 R124, R2, 0x60, R124 ;  /* 0x00000060027c8825 */ /* 0x000fe400078e007c */
[-C--:B-1----:R-:W-:Y:S04]  /*13210*/  HMMA.16816.F32 R52, R176, R180.reuse, R52 ;  /* 0x000000b4b034723c */ /* 0x082fe80000001834 */
[----:B------:R-:W-:Y:S01]  /*13220*/  @!P0 IMAD.IADD R0, R3, 0x1, R0 ;  /* 0x0000000103008824 */ /* 0x000fe200078e0200 */
[----:B------:R-:W-:Y:S03]  /*13230*/  @!P0 LEA R2, P1, R124, c[0x0][0x1f8], 0x1 ;  /* 0x00007e007c028a11 */ /* 0x000fe600078208ff */
[C---:B------:R-:W-:Y:S04]  /*13240*/  HMMA.16816.F32 R56, R184.reuse, R180, R56 ;  /* 0x000000b4b838723c */ /* 0x040fe80000001838 */
[----:B------:R-:W-:Y:S01]  /*13250*/  @!P0 IMAD R0, R0, 0x60, RZ ;  /* 0x0000006000008824 */ /* 0x000fe200078e02ff */
[-C--:B------:R-:W-:Y:S02]  /*13260*/  @!P0 IADD3 R198, P2, R2, R201.reuse, RZ ;  /* 0x000000c902c68210 */ /* 0x080fe40007f5e0ff */
[----:B---3--:R-:W-:Y:S01]  /*13270*/  MOV R233, 0x5 ;  /* 0x0000000500e97802 */ /* 0x008fe20000000f00 */
[-C--:B------:R-:W-:Y:S04]  /*13280*/  HMMA.16816.F32 R60, R184, R182.reuse, R60 ;  /* 0x000000b6b83c723c */ /* 0x080fe8000000183c */
[----:B------:R-:W-:Y:S04]  /*13290*/  @!P0 IMAD.IADD R0, R125, 0x1, R0 ;  /* 0x000000017d008824 */ /* 0x000fe800078e0200 */
[C---:B------:R-:W-:Y:S04]  /*132a0*/  HMMA.16816.F32 R64, R176.reuse, R182, R64 ;  /* 0x000000b6b040723c */ /* 0x040fe80000001840 */
[----:B------:R-:W-:Y:S02]  /*132b0*/  @!P0 LEA.HI.X R3, R124, c[0x0][0x1fc], R0, 0x1, P1 ;  /* 0x00007f007c038a11 */ /* 0x000fe400008f0c00 */
[----:B------:R-:W-:Y:S02]  /*132c0*/  @!P0 IADD3 R196, P1, R198, R201, RZ ;  /* 0x000000c9c6c48210 */ /* 0x000fe40007f3e0ff */
[-C--:B------:R-:W-:Y:S01]  /*132d0*/  HMMA.16816.F32 R68, R176, R188.reuse, R68 ;  /* 0x000000bcb044723c */ /* 0x080fe20000001844 */
[----:B------:R-:W-:Y:S01]  /*132e0*/  @!PT LDS RZ, [RZ] ;  /* 0x00000000fffff984 */ /* 0x000fe20000000800 */
[----:B------:R-:W-:Y:S01]  /*132f0*/  @!PT LDS RZ, [RZ] ;  /* 0x00000000fffff984 */ /* 0x000fe20000000800 */
[----:B------:R-:W-:Y:S01]  /*13300*/  @!PT LDS RZ, [RZ] ;  /* 0x00000000fffff984 */ /* 0x000fe20000000800 */
[----:B------:R1:W-:Y:S03]  /*13310*/  @!P0 LDGSTS.E.BYPASS.LTC128B.128 [R231+0x100], [R2.64], !P5 ;  /* 0x0010000002e78fae */ /* 0x0003e6000e901d48 */
[----:B------:R-:W-:Y:S02]  /*13320*/  @!P0 IADD3.X R199, R3, R131, RZ, P2, !PT ;  /* 0x0000008303c78210 */ /* 0x000fe400017fe4ff */
[-C--:B------:R-:W-:Y:S02]  /*13330*/  @!P0 IADD3 R124, P3, R196, R201.reuse, RZ ;  /* 0x000000c9c47c8210 */ /* 0x080fe40007f7e0ff */
[C---:B------:R-:W-:Y:S01]  /*13340*/  HMMA.16816.F32 R72, R184.reuse, R188, R72 ;  /* 0x000000bcb848723c */ /* 0x040fe20000001848 */
[----:B------:R3:W-:Y:S03]  /*13350*/  @!P0 LDGSTS.E.BYPASS.LTC128B.128 [R231+0x900], [R198.64], !P5 ;  /* 0x00900000c6e78fae */ /* 0x0007e6000e901d48 */
[--C-:B------:R-:W-:Y:S04]  /*13360*/  @!P0 IMAD.X R197, R199, 0x1, R131.reuse, P1 ;  /* 0x00000001c7c58824 */ /* 0x100fe800008e0683 */
[-C--:B------:R-:W-:Y:S01]  /*13370*/  HMMA.16816.F32 R76, R184, R190.reuse, R76 ;  /* 0x000000beb84c723c */ /* 0x080fe2000000184c */
[----:B------:R3:W-:Y:S03]  /*13380*/  @!P0 LDGSTS.E.BYPASS.LTC128B.128 [R231+0x1100], [R196.64], !P5 ;  /* 0x01100000c4e78fae */ /* 0x0007e6000e901d48 */
[--C-:B------:R-:W-:Y:S04]  /*13390*/  @!P0 IMAD.X R125, R197, 0x1, R131.reuse, P3 ;  /* 0x00000001c57d8824 */ /* 0x100fe800018e0683 */
[C---:B------:R-:W-:Y:S01]  /*133a0*/  HMMA.16816.F32 R80, R176.reuse, R190, R80 ;  /* 0x000000beb050723c */ /* 0x040fe20000001850 */
[----:B------:R4:W-:Y:S03]  /*133b0*/  @!P0 LDGSTS.E.BYPASS.LTC128B.128 [R231+0x1900], [R124.64], !P5 ;  /* 0x019000007ce78fae */ /* 0x0009e6000e901d48 */
[-C--:B-1----:R-:W-:Y:S04]  /*133c0*/  @!P0 IADD3 R2, P2, R124, R201.reuse, RZ ;  /* 0x000000c97c028210 */ /* 0x082fe80007f5e0ff */
[-C--:B--2---:R-:W-:Y:S04]  /*133d0*/  HMMA.16816.F32 R84, R176, R192.reuse, R84 ;  /* 0x000000c0b054723c */ /* 0x084fe80000001854 */
[----:B------:R-:W-:Y:S01]  /*133e0*/  @!P0 IMAD.X R3, R125, 0x1, R131, P2 ;  /* 0x000000017d038824 */ /* 0x000fe200010e0683 */
[----:B------:R-:W-:Y:S03]  /*133f0*/  @!P0 IADD3 R172, P1, R2, R201, RZ ;  /* 0x000000c902ac8210 */ /* 0x000fe60007f3e0ff */
[C---:B------:R-:W-:Y:S01]  /*13400*/  HMMA.16816.F32 R88, R184.reuse, R192, R88 ;  /* 0x000000c0b858723c */ /* 0x040fe20000001858 */
[----:B------:R1:W-:Y:S03]  /*13410*/  @!P0 LDGSTS.E.BYPASS.LTC128B.128 [R231+0x2100], [R2.64], !P5 ;  /* 0x0210000002e78fae */ /* 0x0003e6000e901d48 */
[----:B------:R-:W-:Y:S03]  /*13420*/  @!P0 IADD3.X R173, R3, R131, RZ, P1, !PT ;  /* 0x0000008303ad8210 */ /* 0x000fe60000ffe4ff */
[----:B------:R-:W2:Y:S01]  /*13430*/  LDL R131, [R1+0x38] ;  /* 0x0000380001837983 */ /* 0x000ea20000100800 */
[-C--:B------:R-:W-:Y:S05]  /*13440*/  HMMA.16816.F32 R92, R184, R194.reuse, R92 ;  /* 0x000000c2b85c723c */ /* 0x080fea000000185c */
[----:B------:R1:W-:Y:S01]  /*13450*/  @!P0 LDGSTS.E.BYPASS.LTC128B.128 [R231+0x2900], [R172.64], !P5 ;  /* 0x02900000ace78fae */ /* 0x0003e2000e901d48 */
[C---:B------:R-:W-:Y:S02]  /*13460*/  ISETP.GT.AND P0, PT, R230.reuse, R126, PT ;  /* 0x0000007ee600720c */ /* 0x040fe40003f04270 */
[----:B------:R-:W-:Y:S03]  /*13470*/  HMMA.16816.F32 R96, R176, R194, R96 ;  /* 0x000000c2b060723c */ /* 0x000fe60000001860 */
[----:B---3--:R-:W-:Y:S06]  /*13480*/  LDSM.16.M88.4 R196, [R220+0x6100] ;  /* 0x00610000dcc4783b */ /* 0x008fec0000000200 */
[----:B------:R-:W3:Y:S03]  /*13490*/  LDSM.16.M88.4 R200, [R218+0x3100] ;  /* 0x00310000dac8783b */ /* 0x000ee60000000200 */
[----:B------:R-:W-:Y:S01]  /*134a0*/  @P0 IADD3 R0, R230, -0x1, RZ ;  /* 0xffffffffe6000810 */ /* 0x000fe20007ffe0ff */
[----:B----4-:R-:W-:Y:S02]  /*134b0*/  @P0 IMAD.MOV.U32 R125, RZ, RZ, R235 ;  /* 0x000000ffff7d0224 */ /* 0x010fe400078e00eb */
[----:B------:R-:W4:Y:S01]  /*134c0*/  LDSM.16.M88.4 R204, [R220+0x8100] ;  /* 0x00810000dccc783b */ /* 0x000f220000000200 */
[----:B-1----:R-:W-:Y:S01]  /*134d0*/  @P0 SHF.R.S32.HI R2, RZ, 0x1f, R0 ;  /* 0x0000001fff020819 */ /* 0x002fe20000011400 */
[----:B------:R-:W-:Y:S04]  /*134e0*/  IMAD.MOV.U32 R235, RZ, RZ, c[0x0][0x32c] ;  /* 0x0000cb00ffeb7624 */ /* 0x000fe800078e00ff */
[----:B------:R-:W0:Y:S01]  /*134f0*/  LDGDEPBAR ;  /* 0x00000000000079af */ /* 0x000e220000000000 */
[----:B------:R-:W-:Y:S02]  /*13500*/  @P0 IMAD R124, R2, c[0x0][0x1e0], RZ ;  /* 0x00007800027c0a24 */ /* 0x000fe400078e02ff */
[C---:B------:R-:W-:Y:S03]  /*13510*/  @P0 IMAD.WIDE.U32 R2, R0.reuse, c[0x0][0x1e0], RZ ;  /* 0x0000780000020a25 */ /* 0x040fe600078e00ff */
[----:B------:R-:W1:Y:S01]  /*13520*/  LDSM.16.M88.4 R172, [R218+0x3900] ;  /* 0x00390000daac783b */ /* 0x000e620000000200 */
[----:B------:R-:W-:Y:S04]  /*13530*/  @P0 IMAD R124, R0, c[0x0][0x1e4], R124 ;  /* 0x00007900007c0a24 */ /* 0x000fe800078e027c */
[----:B------:R-:W-:Y:S01]  /*13540*/  @P0 IMAD.IADD R0, R3, 0x1, R124 ;  /* 0x0000000103000824 */ /* 0x000fe200078e027c */
[----:B------:R-:W1:Y:S01]  /*13550*/  LDSM.16.M88.4 R180, [R218+0x4100] ;  /* 0x00410000dab4783b */ /* 0x000e620000000200 */
[----:B------:R-:W-:Y:S01]  /*13560*/  @P0 IMAD.MOV.U32 R124, RZ, RZ, R232 ;  /* 0x000000ffff7c0224 */ /* 0x000fe200078e00e8 */
[----:B------:R-:W-:Y:S01]  /*13570*/  MOV R232, c[0x0][0x1e0] ;  /* 0x0000780000e87a02 */ /* 0x000fe20000000f00 */
[----:B------:R-:W-:Y:S02]  /*13580*/  @P0 IMAD R0, R0, 0x60, RZ ;  /* 0x0000006000000824 */ /* 0x000fe400078e02ff */
[----:B------:R-:W-:Y:S01]  /*13590*/  @P0 IMAD.WIDE.U32 R124, R2, 0x60, R124 ;  /* 0x00000060027c0825 */ /* 0x000fe200078e007c */
[----:B------:R-:W1:Y:S03]  /*135a0*/  LDSM.16.M88.4 R184, [R218+0x4900] ;  /* 0x00490000dab8783b */ /* 0x000e660000000200 */
[----:B------:R-:W-:Y:S01]  /*135b0*/  @P0 IMAD.IADD R0, R125, 0x1, R0 ;  /* 0x000000017d000824 */ /* 0x000fe200078e0200 */
[----:B------:R-:W-:Y:S01]  /*135c0*/  @P0 LEA R2, P1, R124, c[0x0][0x1c8], 0x1 ;  /* 0x000072007c020a11 */ /* 0x000fe200078208ff */
[----:B------:R-:W-:Y:S01]  /*135d0*/  @P0 IMAD.SHL.U32 R126, R232, 0x20, RZ ;  /* 0x00000020e87e0824 */ /* 0x000fe200078e00ff */
[----:B------:R-:W1:Y:S02]  /*135e0*/  LDSM.16.M88.4 R176, [R218+0x5100] ;  /* 0x00510000dab0783b */ /* 0x000e640000000200 */
[----:B------:R-:W-:Y:S01]  /*135f0*/  @P0 LEA.HI.X R3, R124, c[0x0][0x1cc], R0, 0x1, P1 ;  /* 0x000073007c030a11 */ /* 0x000fe200008f0c00 */
[-C--:B---3--:R-:W-:Y:S03]  /*13600*/  HMMA.16816.F32 R4, R196, R200.reuse, R4 ;  /* 0x000000c8c404723c */ /* 0x088fe60000001804 */
[----:B------:R-:W-:Y:S02]  /*13610*/  LDSM.16.M88.4 R188, [R221+0x6100] ;  /* 0x00610000ddbc783b */ /* 0x000fe40000000200 */
[----:B------:R-:W-:Y:S03]  /*13620*/  @P0 SHF.L.U64.HI R0, R232, R233, c[0x0][0x1e4] ;  /* 0x00007900e8000619 */ /* 0x000fe600000102e9 */
[C---:B----4-:R-:W-:Y:S01]  /*13630*/  HMMA.16816.F32 R8, R204.reuse, R200, R8 ;  /* 0x000000c8cc08723c */ /* 0x050fe20000001808 */
[----:B------:R-:W-:Y:S06]  /*13640*/  LDSM.16.M88.4 R192, [R217] ;  /* 0x00000000d9c0783b */ /* 0x000fec0000000200 */
        /* <DEDUP_REMOVED lines=35> */
[-C--:B---3--:R-:W-:Y:S08]  /*13880*/  HMMA.16816.F32 R20, R188, R180.reuse, R20 ;  /* 0x000000b4bc14723c */ /* 0x088ff00000001814 */
[C---:B------:R-:W-:Y:S07]  /*13890*/  HMMA.16816.F32 R24, R200.reuse, R180, R24 ;  /* 0x000000b4c818723c */ /* 0x040fee0000001818 */
[----:B------:R-:W-:Y:S01]  /*138a0*/  @P0 IADD3 R180, P1, R126, R2, RZ ;  /* 0x000000027eb40210 */ /* 0x000fe20007f3e0ff */
[-C--:B------:R-:W-:Y:S04]  /*138b0*/  HMMA.16816.F32 R28, R200, R182.reuse, R28 ;  /* 0x000000b6c81c723c */ /* 0x080fe8000000181c */
[----:B------:R-:W-:Y:S04]  /*138c0*/  @P0 IMAD.X R181, R0, 0x1, R3, P1 ;  /* 0x0000000100b50824 */ /* 0x000fe800008e0603 */
[C---:B------:R-:W-:Y:S01]  /*138d0*/  HMMA.16816.F32 R32, R188.reuse, R182, R32 ;  /* 0x000000b6bc20723c */ /* 0x040fe20000001820 */
[----:B------:R-:W3:Y:S06]  /*138e0*/  LDL R182, [R1+0x30] ;  /* 0x0000300001b67983 */ /* 0x000eec0000100800 */
[----:B------:R-:W-:Y:S01]  /*138f0*/  @!PT LDS RZ, [RZ] ;  /* 0x00000000fffff984 */ /* 0x000fe20000000800 */
[----:B------:R-:W-:Y:S01]  /*13900*/  @!PT LDS RZ, [RZ] ;  /* 0x00000000fffff984 */ /* 0x000fe20000000800 */
[----:B------:R-:W-:Y:S01]  /*13910*/  @!PT LDS RZ, [RZ] ;  /* 0x00000000fffff984 */ /* 0x000fe20000000800 */
[----:B------:R1:W-:Y:S01]  /*13920*/  @P0 LDGSTS.E.BYPASS.LTC128B.128 [R231+0x3100], [R2.64], !P5 ;  /* 0x0310000002e70fae */ /* 0x0003e2000e901d48 */
[-C--:B------:R-:W-:Y:S01]  /*13930*/  HMMA.16816.F32 R36, R188, R208.reuse, R36 ;  /* 0x000000d0bc24723c */ /* 0x080fe20000001824 */
[----:B------:R-:W-:Y:S04]  /*13940*/  IMAD.MOV.U32 R183, RZ, RZ, c[0x0][0x2c4] ;  /* 0x0000b100ffb77624 */ /* 0x000fe800078e00ff */
[----:B------:R1:W-:Y:S01]  /*13950*/  @P0 LDGSTS.E.BYPASS.LTC128B.128 [R231+0x3900], [R180.64], !P5 ;  /* 0x03900000b4e70fae */ /* 0x0003e2000e901d48 */
[----:B------:R-:W-:Y:S02]  /*13960*/  ISETP.NE.AND P4, PT, R183, 0x1, PT ;  /* 0x00000001b700780c */ /* 0x000fe40003f85270 */
[C---:B------:R-:W-:Y:S03]  /*13970*/  HMMA.16816.F32 R40, R200.reuse, R208, R40 ;  /* 0x000000d0c828723c */ /* 0x040fe60000001828 */
[----:B------:R-:W2:Y:S05]  /*13980*/  LDL R209, [R1+0x2c] ;  /* 0x00002c0001d17983 */ /* 0x000eaa0000100800 */
[-C--:B------:R-:W-:Y:S08]  /*13990*/  HMMA.16816.F32 R44, R200, R210.reuse, R44 ;  /* 0x000000d2c82c723c */ /* 0x080ff0000000182c */
[C---:B------:R-:W-:Y:S01]  /*139a0*/  HMMA.16816.F32 R48, R188.reuse, R210, R48 ;  /* 0x000000d2bc30723c */ /* 0x040fe20000001830 */
[----:B------:R-:W2:Y:S07]  /*139b0*/  LDL R211, [R1+0x28] ;  /* 0x0000280001d37983 */ /* 0x000eae0000100800 */
[-C--:B----4-:R-:W-:Y:S08]  /*139c0*/  HMMA.16816.F32 R52, R188, R184.reuse, R52 ;  /* 0x000000b8bc34723c */ /* 0x090ff00000001834 */
[C---:B------:R-:W-:Y:S08]  /*139d0*/  HMMA.16816.F32 R56, R200.reuse, R184, R56 ;  /* 0x000000b8c838723c */ /* 0x040ff00000001838 */
[-C--:B------:R-:W-:Y:S08]  /*139e0*/  HMMA.16816.F32 R60, R200, R186.reuse, R60 ;  /* 0x000000bac83c723c */ /* 0x080ff0000000183c */
[C---:B------:R-:W-:Y:S08]  /*139f0*/  HMMA.16816.F32 R64, R188.reuse, R186, R64 ;  /* 0x000000babc40723c */ /* 0x040ff00000001840 */
[-C--:B-1----:R-:W-:Y:S08]  /*13a00*/  HMMA.16816.F32 R68, R188, R172.reuse, R68 ;  /* 0x000000acbc44723c */ /* 0x082ff00000001844 */
[C---:B------:R-:W-:Y:S01]  /*13a10*/  HMMA.16816.F32 R72, R200.reuse, R172, R72 ;  /* 0x000000acc848723c */ /* 0x040fe20000001848 */
[----:B------:R1:W4:Y:S07]  /*13a20*/  LDL R173, [R1+0x60] ;  /* 0x0000600001ad7983 */ /* 0x00032e0000100800 */
[-C--:B------:R-:W-:Y:S08]  /*13a30*/  HMMA.16816.F32 R76, R200, R174.reuse, R76 ;  /* 0x000000aec84c723c */ /* 0x080ff0000000184c */
[C---:B------:R-:W-:Y:S07]  /*13a40*/  HMMA.16816.F32 R80, R188.reuse, R174, R80 ;  /* 0x000000aebc50723c */ /* 0x040fee0000001850 */
[----:B------:R-:W-:Y:S01]  /*13a50*/  @P0 IADD3 R174, P2, R126, R180, RZ ;  /* 0x000000b47eae0210 */ /* 0x000fe20007f5e0ff */
[-C--:B------:R-:W-:Y:S04]  /*13a60*/  HMMA.16816.F32 R84, R188, R176.reuse, R84 ;  /* 0x000000b0bc54723c */ /* 0x080fe80000001854 */
[----:B------:R-:W-:Y:S02]  /*13a70*/  @P0 IADD3.X R175, R0, R181, RZ, P2, !PT ;  /* 0x000000b500af0210 */ /* 0x000fe400017fe4ff */
[----:B------:R-:W-:Y:S02]  /*13a80*/  @P0 IADD3 R124, P1, R126, R174, RZ ;  /* 0x000000ae7e7c0210 */ /* 0x000fe40007f3e0ff */
[C---:B------:R-:W-:Y:S01]  /*13a90*/  HMMA.16816.F32 R88, R200.reuse, R176, R88 ;  /* 0x000000b0c858723c */ /* 0x040fe20000001858 */
[----:B------:R1:W-:Y:S03]  /*13aa0*/  @P0 LDGSTS.E.BYPASS.LTC128B.128 [R231+0x4100], [R174.64], !P5 ;  /* 0x04100000aee70fae */ /* 0x0003e6000e901d48 */
[----:B------:R-:W-:Y:S01]  /*13ab0*/  @P0 IMAD.X R125, R0, 0x1, R175, P1 ;  /* 0x00000001007d0824 */ /* 0x000fe200008e06af */
[----:B------:R-:W-:Y:S03]  /*13ac0*/  @P0 IADD3 R2, P2, R126, R124, RZ ;  /* 0x0000007c7e020210 */ /* 0x000fe60007f5e0ff */
[-C--:B------:R-:W-:Y:S01]  /*13ad0*/  HMMA.16816.F32 R92, R200, R178.reuse, R92 ;  /* 0x000000b2c85c723c */ /* 0x080fe2000000185c */
[----:B------:R1:W-:Y:S03]  /*13ae0*/  @P0 LDGSTS.E.BYPASS.LTC128B.128 [R231+0x4900], [R124.64], !P5 ;  /* 0x049000007ce70fae */ /* 0x0003e6000e901d48 */
[----:B------:R-:W-:Y:S02]  /*13af0*/  @P0 IADD3.X R3, R0, R125, RZ, P2, !PT ;  /* 0x0000007d00030210 */ /* 0x000fe400017fe4ff */
[----:B------:R-:W-:Y:S02]  /*13b00*/  @P0 IADD3 R176, P1, R126, R2, RZ ;  /* 0x000000027eb00210 */ /* 0x000fe40007f3e0ff */
[----:B------:R-:W-:Y:S01]  /*13b10*/  HMMA.16816.F32 R96, R188, R178, R96 ;  /* 0x000000b2bc60723c */ /* 0x000fe20000001860 */
[----:B------:R1:W-:Y:S03]  /*13b20*/  @P0 LDGSTS.E.BYPASS.LTC128B.128 [R231+0x5100], [R2.64], !P5 ;  /* 0x0510000002e70fae */ /* 0x0003e6000e901d48 */
[----:B------:R-:W-:Y:S02]  /*13b30*/  @P0 IMAD.X R177, R0, 0x1, R3, P1 ;  /* 0x0000000100b10824 */ /* 0x000fe400008e0603 */
[----:B------:R-:W-:Y:S03]  /*13b40*/  IMAD R0, R230, -0x60, RZ ;  /* 0xffffffa0e6007824 */ /* 0x000fe600078e02ff */
[----:B------:R3:W-:Y:S06]  /*13b50*/  @P0 LDGSTS.E.BYPASS.LTC128B.128 [R231+0x5900], [R176.64], !P5 ;  /* 0x05900000b0e70fae */ /* 0x0007ec000e901d48 */
[----:B------:R-:W0:Y:S01]  /*13b60*/  LDGDEPBAR ;  /* 0x00000000000079af */ /* 0x000e220000000000 */
[----:B---3--:R-:W-:Y:S04]  /*13b70*/  IADD3 R177, -R182, 0x1, R0 ;  /* 0x00000001b6b17810 */ /* 0x008fe80007ffe100 */
[----:B--2---:R-:W-:Y:S04]  /*13b80*/  IADD3 R176, -R209, R177, R211 ;  /* 0x000000b1d1b07210 */ /* 0x004fe80007ffe1d3 */
[C---:B-1----:R-:W-:Y:S02]  /*13b90*/  IADD3 R175, R176.reuse, UR7, RZ ;  /* 0x00000007b0af7c10 */ /* 0x042fe4000fffe0ff */
[----:B------:R-:W-:Y:S01]  /*13ba0*/  IADD3 R174, R176, c[0x0][0x328], RZ ;  /* 0x0000ca00b0ae7a10 */ /* 0x000fe20007ffe0ff */
[----:B----4-:R-:W-:Y:S01]  /*13bb0*/  @P4 IMAD.MOV.U32 R173, RZ, RZ, R131 ;  /* 0x000000ffffad4224 */ /* 0x010fe200078e0083 */
[----:B------:R-:W-:Y:S04]  /*13bc0*/  ISETP.GE.AND P4, PT, R235, 0x1, PT ;  /* 0x00000001eb00780c */ /* 0x000fe80003f86270 */
[----:B------:R-:W1:Y:S02]  /*13bd0*/  SHFL.IDX PT, R126, R173, RZ, 0x1c1f ;  /* 0x001c1fffad7e7589 */ /* 0x000e6400000e0000 */
[----:B-1----:R-:W-:Y:S01]  /*13be0*/  IADD3 R131, R174, R126, RZ ;  /* 0x0000007eae837210 */ /* 0x002fe20007ffe0ff */
[----:B------:R-:W-:Y:S06]  /*13bf0*/  IMAD.IADD R2, R126, 0x1, R175 ;  /* 0x000000017e027824 */ /* 0x000fec00078e02af */
        /* <DEDUP_REMOVED lines=14> */
.L_x_1176:
[----:B------:R-:W-:Y:S04]  /*13ce0*/  MOV R124, c[0x0][0x32c] ;  /* 0x0000cb00007c7a02 */ /* 0x000fe80000000f00 */
[----:B------:R-:W-:Y:S11]  /*13cf0*/  ISETP.NE.AND P0, PT, R124, 0x1, PT ;  /* 0x000000017c00780c */ /* 0x000ff60003f05270 */
[----:B------:R-:W-:Y:S02]  /*13d00*/  @!UPT UIADD3 URZ, URZ, URZ, URZ ;  /* 0x0000003f3f3ff290 */ /* 0x000fe4000fffe03f */
[----:B------:R-:W-:Y:S05]  /*13d10*/  @P0 IMAD.HI.U32 R124, R3, c[0x0][0x330], RZ ;  /* 0x0000cc00037c0a27 */ /* 0x000fea00078e00ff */
[----:B------:R-:W-:Y:S02]  /*13d20*/  @P0 SHF.R.U32.HI R3, RZ, c[0x0][0x334], R124 ;  /* 0x0000cd00ff030a19 */ /* 0x000fe4000001167c */
.L_x_1177:
[----:B------:R-:W-:Y:S05]  /*13d30*/  BSYNC B0 ;  /* 0x0000000000007941 */ /* 0x000fea0003800000 */
.L_x_1175:
[----:B------:R-:W-:Y:S04]  /*13d40*/  IMAD.IADD R124, R0, 0x1, -R182 ;  /* 0x00000001007c7824 */ /* 0x000fe800078e0ab6 */
[----:B------:R-:W-:Y:S05]  /*13d50*/  IMAD R3, R3, c[0x0][0x32c], R124 ;  /* 0x0000cb0003037a24 */ /* 0x000fea00078e027c */
[----:B------:R-:W-:Y:S02]  /*13d60*/  IADD3 R124, R3, c[0x0][0x32c], RZ ;  /* 0x0000cb00037c7a10 */ /* 0x000fe40007ffe0ff */
[----:B------:R-:W-:Y:S02]  /*13d70*/  IMNMX R2, R2, R3, !PT ;  /* 0x0000000302027217 */ /* 0x000fe40007800200 */
[----:B------:R-:W-:Y:S02]  /*13d80*/  IMNMX R131, R131, R124, PT ;  /* 0x0000007c83837217 */ /* 0x000fe40003800200 */
.L_x_1174:
[----:B------:R-:W1:Y:S02]  /*13d90*/  SHFL.IDX PT, R3, R173, 0x1, 0x1c1f ;  /* 0x003c1f00ad037f89 */ /* 0x000e6400000e0000 */
[-C--:B-1----:R-:W-:Y:S02]  /*13da0*/  IADD3 R126, R174, R3.reuse, RZ ;  /* 0x00000003ae7e7210 */ /* 0x082fe40007ffe0ff */
[----:B------:R-:W-:Y:S01]  /*13db0*/  IADD3 R124, R175, R3, RZ ;  /* 0x00000003af7c7210 */ /* 0x000fe20007ffe0ff */
        /* <DEDUP_REMOVED lines=14> */
.L_x_1180:
[----:B------:R-:W-:Y:S04]  /*13ea0*/  MOV R125, c[0x0][0x32c] ;  /* 0x0000cb00007d7a02 */ /* 0x000fe80000000f00 */
[----:B------:R-:W-:Y:S11]  /*13eb0*/  ISETP.NE.AND P0, PT, R125, 0x1, PT ;  /* 0x000000017d00780c */ /* 0x000ff60003f05270 */
[----:B------:R-:W-:Y:S02]  /*13ec0*/  @!UPT UIADD3 URZ, URZ, URZ, URZ ;  /* 0x0000003f3f3ff290 */ /* 0x000fe4000fffe03f */
[----:B------:R-:W-:Y:S05]  /*13ed0*/  @P0 IMAD.HI.U32 R125, R3, c[0x0][0x330], RZ ;  /* 0x0000cc00037d0a27 */ /* 0x000fea00078e00ff */
[----:B------:R-:W-:Y:S02]  /*13ee0*/  @P0 SHF.R.U32.HI R3, RZ, c[0x0][0x334], R125 ;  /* 0x0000cd00ff030a19 */ /* 0x000fe4000001167d */
.L_x_1181:
[----:B------:R-:W-:Y:S05]  /*13ef0*/  BSYNC B0 ;  /* 0x0000000000007941 */ /* 0x000fea0003800000 */
.L_x_1179:
[----:B------:R-:W-:Y:S04]  /*13f00*/  IMAD.IADD R125, R0, 0x1, -R182 ;  /* 0x00000001007d7824 */ /* 0x000fe800078e0ab6 */
[----:B------:R-:W-:Y:S05]  /*13f10*/  IMAD R3, R3, c[0x0][0x32c], R125 ;  /* 0x0000cb0003037a24 */ /* 0x000fea00078e027d */
[----:B------:R-:W-:Y:S02]  /*13f20*/  IADD3 R125, R3, c[0x0][0x32c], RZ ;  /* 0x0000cb00037d7a10 */ /* 0x000fe40007ffe0ff */
[----:B------:R-:W-:Y:S02]  /*13f30*/  IMNMX R124, R124, R3, !PT ;  /* 0x000000037c7c7217 */ /* 0x000fe40007800200 */
[----:B------:R-:W-:Y:S02]  /*13f40*/  IMNMX R126, R126, R125, PT ;  /* 0x0000007d7e7e7217 */ /* 0x000fe40003800200 */
.L_x_1178:
        /* <DEDUP_REMOVED lines=17> */
.L_x_1184:
[----:B------:R-:W-:Y:S04]  /*14060*/  MOV R178, c[0x0][0x32c] ;  /* 0x0000cb0000b27a02 */ /* 0x000fe80000000f00 */
[----:B------:R-:W-:Y:S11]  /*14070*/  ISETP.NE.AND P0, PT, R178, 0x1, PT ;  /* 0x00000001b200780c */ /* 0x000ff60003f05270 */
[----:B------:R-:W-:Y:S02]  /*14080*/  @!UPT UIADD3 URZ, URZ, URZ, URZ ;  /* 0x0000003f3f3ff290 */ /* 0x000fe4000fffe03f */
[----:B------:R-:W-:Y:S05]  /*14090*/  @P0 IMAD.HI.U32 R178, R172, c[0x0][0x330], RZ ;  /* 0x0000cc00acb20a27 */ /* 0x000fea00078e00ff */
[----:B------:R-:W-:Y:S02]  /*140a0*/  @P0 SHF.R.U32.HI R172, RZ, c[0x0][0x334], R178 ;  /* 0x0000cd00ffac0a19 */ /* 0x000fe400000116b2 */
.L_x_1185:
[----:B------:R-:W-:Y:S05]  /*140b0*/  BSYNC B0 ;  /* 0x0000000000007941 */ /* 0x000fea0003800000 */
.L_x_1183:
[----:B------:R-:W-:Y:S04]  /*140c0*/  IMAD.IADD R178, R0, 0x1, -R182 ;  /* 0x0000000100b27824 */ /* 0x000fe800078e0ab6 */
[----:B------:R-:W-:Y:S05]  /*140d0*/  IMAD R172, R172, c[0x0][0x32c], R178 ;  /* 0x0000cb00acac7a24 */ /* 0x000fea00078e02b2 */
[----:B------:R-:W-:Y:S02]  /*140e0*/  IADD3 R178, R172, c[0x0][0x32c], RZ ;  /* 0x0000cb00acb27a10 */ /* 0x000fe40007ffe0ff */
[----:B------:R-:W-:Y:S02]  /*140f0*/  IMNMX R3, R3, R172, !PT ;  /* 0x000000ac03037217 */ /* 0x000fe40007800200 */
[----:B------:R-:W-:Y:S02]  /*14100*/  IMNMX R125, R125, R178, PT ;  /* 0x000000b27d7d7217 */ /* 0x000fe40003800200 */
.L_x_1182:
[C---:B------:R-:W-:Y:S02]  /*14110*/  ISETP.GE.AND P2, PT, R0.reuse, 0xa, PT ;  /* 0x0000000a0000780c */ /* 0x040fe40003f46270 */
[----:B------:R-:W-:Y:S02]  /*14120*/  ISETP.GE.AND P3, PT, R0, 0x9, PT ;  /* 0x000000090000780c */ /* 0x000fe40003f66270 */
[C---:B------:R-:W-:Y:S02]  /*14130*/  ISETP.GT.AND P0, PT, R2.reuse, 0x9, !P2 ;  /* 0x000000090200780c */ /* 0x040fe40005704270 */
[----:B------:R-:W-:Y:S02]  /*14140*/  ISETP.GT.AND P1, PT, R2, 0x8, !P3 ;  /* 0x000000080200780c */ /* 0x000fe40005f24270 */
[----:B------:R-:W-:Y:S02]  /*14150*/  ISETP.LT.OR P0, PT, R131, 0xa, P0 ;  /* 0x0000000a8300780c */ /* 0x000fe40000701670 */
[----:B------:R-:W-:Y:S02]  /*14160*/  LOP3.LUT R229, R229, 0xfffdffff, RZ, 0xc0, !PT ;  /* 0xfffdffffe5e57812 */ /* 0x000fe400078ec0ff */
[----:B------:R-:W-:Y:S02]  /*14170*/  ISETP.LT.OR P1, PT, R131, 0x9, P1 ;  /* 0x000000098300780c */ /* 0x000fe40000f21670 */
[----:B------:R-:W-:Y:S02]  /*14180*/  FSEL R179, R17, -INF , !P0 ;  /* 0xff80000011b37808 */ /* 0x000fe40004000000 */
[----:B------:R-:W-:Y:S02]  /*14190*/  ISETP.GT.AND P0, PT, R124, 0x9, !P2 ;  /* 0x000000097c00780c */ /* 0x000fe40005704270 */
[----:B------:R-:W-:Y:S02]  /*141a0*/  @P3 LOP3.LUT R229, R229, 0x20000, RZ, 0xfc, !PT ;  /* 0x00020000e5e53812 */ /* 0x000fe400078efcff */
[----:B------:R-:W-:Y:S02]  /*141b0*/  FSEL R178, R16, -INF , !P1 ;  /* 0xff80000010b27808 */ /* 0x000fe40004800000 */
[----:B------:R-:W-:Y:S02]  /*141c0*/  ISETP.GT.AND P1, PT, R124, 0x8, !P3 ;  /* 0x000000087c00780c */ /* 0x000fe40005f24270 */
[----:B------:R-:W-:Y:S02]  /*141d0*/  ISETP.LT.OR P0, PT, R126, 0xa, P0 ;  /* 0x0000000a7e00780c */ /* 0x000fe40000701670 */
[----:B------:R-:W-:Y:S02]  /*141e0*/  ISETP.GE.AND P3, PT, R0, 0x11, PT ;  /* 0x000000110000780c */ /* 0x000fe40003f66270 */
[----:B------:R-:W-:Y:S02]  /*141f0*/  LOP3.LUT R229, R229, 0xfffbffff, RZ, 0xc0, !PT ;  /* 0xfffbffffe5e57812 */ /* 0x000fe400078ec0ff */
        /* <DEDUP_REMOVED lines=8> */
[----:B------:R-:W-:Y:S02]  /*14280*/  ISETP.LT.OR P0, PT, R131, 0x12, P0 ;  /* 0x000000128300780c */ /* 0x000fe40000701670 */
[----:B------:R-:W-:Y:S02]  /*14290*/  @P3 LOP3.LUT R229, R229, 0x10000, RZ, 0xfc, !PT ;  /* 0x00010000e5e53812 */ /* 0x000fe400078efcff */
[----:B------:R-:W-:Y:S02]  /*142a0*/  FSEL R21, R21, -INF , !P0 ;  /* 0xff80000015157808 */ /* 0x000fe40004000000 */
[----:B------:R-:W-:Y:S02]  /*142b0*/  ISETP.GT.AND P0, PT, R124, 0x10, !P3 ;  /* 0x000000107c00780c */ /* 0x000fe40005f04270 */
[----:B------:R-:W-:Y:S02]  /*142c0*/  LOP3.LUT R229, R229, 0xffff7fff, RZ, 0xc0, !PT ;  /* 0xffff7fffe5e57812 */ /* 0x000fe400078ec0ff */
[----:B------:R-:W-:Y:S02]  /*142d0*/  ISETP.LT.OR P0, PT, R126, 0x11, P0 ;  /* 0x000000117e00780c */ /* 0x000fe40000701670 */
[----:B------:R-:W-:Y:S02]  /*142e0*/  @P2 LOP3.LUT R229, R229, 0x8000, RZ, 0xfc, !PT ;  /* 0x00008000e5e52812 */ /* 0x000fe400078efcff */
[----:B------:R-:W-:Y:S02]  /*142f0*/  FSEL R22, R22, -INF , !P0 ;  /* 0xff80000016167808 */ /* 0x000fe40004000000 */
[----:B------:R-:W-:Y:S02]  /*14300*/  ISETP.GT.AND P0, PT, R124, 0x11, !P2 ;  /* 0x000000117c00780c */ /* 0x000fe40005704270 */
[----:B------:R-:W-:Y:S02]  /*14310*/  ISETP.GE.AND P2, PT, R0, 0x19, PT ;  /* 0x000000190000780c */ /* 0x000fe40003f46270 */
[C---:B------:R-:W-:Y:S02]  /*14320*/  ISETP.LT.OR P0, PT, R126.reuse, 0x12, P0 ;  /* 0x000000127e00780c */ /* 0x040fe40000701670 */
        /* <DEDUP_REMOVED lines=38> */
[----:B------:R-:W-:Y:S02]  /*14590*/  ISETP.GE.AND P1, PT, R0, 0x2a, PT ;  /* 0x0000002a0000780c */ /* 0x000fe40003f26270 */
        /* <DEDUP_REMOVED lines=55> */
[----:B------:R-:W-:Y:S04]  /*14910*/  ISETP.LT.OR P0, PT, R126, 0x39, P0 ;  /* 0x000000397e00780c */ /* 0x000fe80000701670 */
        /* <DEDUP_REMOVED lines=187> */
.L_x_1188:
[----:B------:R-:W-:Y:S04]  /*154d0*/  MOV R2, c[0x0][0x32c] ;  /* 0x0000cb0000027a02 */ /* 0x000fe80000000f00 */
[----:B------:R-:W-:Y:S11]  /*154e0*/  ISETP.NE.AND P0, PT, R2, 0x1, PT ;  /* 0x000000010200780c */ /* 0x000ff60003f05270 */
[----:B------:R-:W-:Y:S02]  /*154f0*/  @!UPT UIADD3 URZ, URZ, URZ, URZ ;  /* 0x0000003f3f3ff290 */ /* 0x000fe4000fffe03f */
[----:B------:R-:W-:Y:S05]  /*15500*/  @P0 IMAD.HI.U32 R2, R0, c[0x0][0x330], RZ ;  /* 0x0000cc0000020a27 */ /* 0x000fea00078e00ff */
[----:B------:R-:W-:Y:S02]  /*15510*/  @P0 SHF.R.U32.HI R0, RZ, c[0x0][0x334], R2 ;  /* 0x0000cd00ff000a19 */ /* 0x000fe40000011602 */
.L_x_1189:
[----:B------:R-:W-:Y:S05]  /*15520*/  BSYNC B0 ;  /* 0x0000000000007941 */ /* 0x000fea0003800000 */
.L_x_1187:
[----:B------:R-:W-:Y:S02]  /*15530*/  IADD3 R2, R177, -0x1, RZ ;  /* 0xffffffffb1027810 */ /* 0x000fe40007ffe0ff */
[C-C-:B------:R-:W-:Y:S02]  /*15540*/  IADD3 R4, R3.reuse, UR7, R176.reuse ;  /* 0x0000000703047c10 */ /* 0x140fe4000fffe0b0 */
[----:B------:R-:W-:Y:S01]  /*15550*/  IADD3 R3, R3, c[0x0][0x328], R176 ;  /* 0x0000ca0003037a10 */ /* 0x000fe20007ffe0b0 */
[----:B------:R-:W-:Y:S05]  /*15560*/  IMAD R0, R0, c[0x0][0x32c], R2 ;  /* 0x0000cb0000007a24 */ /* 0x000fea00078e0202 */
[----:B------:R-:W-:Y:S02]  /*15570*/  IADD3 R2, R0, c[0x0][0x32c], RZ ;  /* 0x0000cb0000027a10 */ /* 0x000fe40007ffe0ff */
[----:B------:R-:W-:Y:S02]  /*15580*/  IMNMX R0, R4, R0, !PT ;  /* 0x0000000004007217 */ /* 0x000fe40007800200 */
[----:B------:R-:W-:Y:S02]  /*15590*/  IMNMX R2, R3, R2, PT ;  /* 0x0000000203027217 */ /* 0x000fe40003800200 */
.L_x_1186:
[----:B------:R-:W-:Y:S01]  /*155a0*/  ISETP.GT.AND P0, PT, R0, RZ, !P1 ;  /* 0x000000ff0000720c */ /* 0x000fe20004f04270 */
[----:B------:R-:W-:Y:S01]  /*155b0*/  LDSM.16.MT88.4 R36, [R216+0x100] ;  /* 0x00010000d824783b */ /* 0x000fe20000004200 */
[----:B------:R-:W-:Y:S02]  /*155c0*/  FMNMX.FTZ R126, R16, R127, !PT ;  /* 0x0000007f107e7209 */ /* 0x000fe40007810000 */
[----:B------:R-:W-:Y:S02]  /*155d0*/  ISETP.LT.OR P0, PT, R2, 0x1, P0 ;  /* 0x000000010200780c */ /* 0x000fe40000701670 */
[----:B------:R-:W-:Y:S02]  /*155e0*/  FMNMX.FTZ R126, R17, R126, !PT ;  /* 0x0000007e117e7209 */ /* 0x000fe40007810000 */
[----:B------:R-:W-:Y:S01]  /*155f0*/  FSEL R10, R10, -INF , !P0 ;  /* 0xff8000000a0a7808 */ /* 0x000fe20004000000 */
[----:B------:R-:W-:Y:S01]  /*15600*/  LDSM.16.MT88.4 R52, [R214+0x100] ;  /* 0x00010000d634783b */ /* 0x000fe20000004200 */
        /* <DEDUP_REMOVED lines=15> */
[----:B------:R-:W-:Y:S02]  /*15700*/  LOP3.LUT P2, RZ, R229, 0x2000, RZ, 0xc0, !PT ;  /* 0x00002000e5ff7812 */ /* 0x000fe4000784c0ff */
[----:B------:R-:W-:Y:S02]  /*15710*/  ISETP.LT.OR P0, PT, R2, 0xa, P0 ;  /* 0x0000000a0200780c */ /* 0x000fe40000701670 */
[----:B------:R-:W-:Y:S02]  /*15720*/  FMNMX.FTZ R126, R185, R126, !PT ;  /* 0x0000007eb97e7209 */ /* 0x000fe40007810000 */
[----:B------:R-:W-:Y:S02]  /*15730*/  FSEL R15, R15, -INF , !P0 ;  /* 0xff8000000f0f7808 */ /* 0x000fe40004000000 */
[C---:B------:R-:W-:Y:S02]  /*15740*/  LOP3.LUT P0, RZ, R229.reuse, 0x10000, RZ, 0xc0, !PT ;  /* 0x00010000e5ff7812 */ /* 0x040fe4000780c0ff */
[----:B------:R-:W-:Y:S02]  /*15750*/  FMNMX.FTZ R126, R186, R126, !PT ;  /* 0x0000007eba7e7209 */ /* 0x000fe40007810000 */
[----:B------:R-:W-:Y:S02]  /*15760*/  ISETP.GT.AND P0, PT, R0, 0x10, !P0 ;  /* 0x000000100000780c */ /* 0x000fe40004704270 */
[----:B------:R-:W-:Y:S02]  /*15770*/  LOP3.LUT P1, RZ, R229, 0x1000, RZ, 0xc0, !PT ;  /* 0x00001000e5ff7812 */ /* 0x000fe4000782c0ff */
        /* <DEDUP_REMOVED lines=34> */
[C---:B------:R-:W-:Y:S02]  /*159a0*/  LOP3.LUT P0, RZ, R229.reuse, 0x400, RZ, 0xc0, !PT ;  /* 0x00000400e5ff7812 */ /* 0x040fe4000780c0ff */
        /* <DEDUP_REMOVED lines=25> */
[----:B------:R-:W-:Y:S01]  /*15b40*/  FMNMX.FTZ R4, R13, R4, !PT ;  /* 0x000000040d047209 */ /* 0x000fe20007810000 */
[----:B------:R-:W1:Y:S01]  /*15b50*/  SHFL.BFLY PT, R5, R126, 0x2, 0x1f ;  /* 0x0c401f007e057f89 */ /* 0x000e6200000e0000 */
        /* <DEDUP_REMOVED lines=24> */
[----:B-1----:R-:W-:Y:S02]  /*15ce0*/  FMNMX.FTZ R126, R126, R5, !PT ;  /* 0x000000057e7e7209 */ /* 0x002fe40007810000 */
[----:B------:R-:W-:Y:S02]  /*15cf0*/  ISETP.GT.AND P0, PT, R0, 0x39, !P0 ;  /* 0x000000390000780c */ /* 0x000fe40004704270 */
[----:B------:R-:W-:Y:S01]  /*15d00*/  FMNMX.FTZ R3, R243, R3, !PT ;  /* 0x00000003f3037209 */ /* 0x000fe20007810000 */
[----:B------:R-:W1:Y:S01]  /*15d10*/  SHFL.BFLY PT, R5, R126, 0x1, 0x1f ;  /* 0x0c201f007e057f89 */ /* 0x000e6200000e0000 */
        /* <DEDUP_REMOVED lines=18> */
[----:B-1----:R-:W-:Y:S02]  /*15e40*/  FMNMX.FTZ R126, R126, R5, !PT ;  /* 0x000000057e7e7209 */ /* 0x002fe40007810000 */
[----:B------:R-:W-:Y:S02]  /*15e50*/  ISETP.LT.OR P0, PT, R2, 0x42, P0 ;  /* 0x000000420200780c */ /* 0x000fe40000701670 */
[----:B------:R-:W-:Y:S01]  /*15e60*/  LOP3.LUT P2, RZ, R229, 0x2, RZ, 0xc0, !PT ;  /* 0x00000002e5ff7812 */ /* 0x000fe2000784c0ff */
        /* <DEDUP_REMOVED lines=14> */
[----:B------:R-:W-:Y:S01]  /*15f50*/  FMNMX.FTZ R124, R251, R3, !PT ;  /* 0x00000003fb7c7209 */ /* 0x000fe20007810000 */
[----:B------:R-:W-:Y:S01]  /*15f60*/  MUFU.EX2 R41, R5 ;  /* 0x0000000500297308 */ /* 0x000fe20000000800 */
[----:B------:R-:W-:Y:S01]  /*15f70*/  FMNMX.FTZ R3, R15, R4, !PT ;  /* 0x000000040f037209 */ /* 0x000fe20007810000 */
[--C-:B------:R-:W-:Y:S01]  /*15f80*/  FFMA.FTZ R4, R16, c[0x0][0x2d0], -R71.reuse ;  /* 0x0000b40010047a23 */ /* 0x100fe20000010847 */
[----:B------:R-:W-:Y:S01]  /*15f90*/  ISETP.LT.OR P0, PT, R2, 0x49, P0 ;  /* 0x000000490200780c */ /* 0x000fe20000701670 */
[----:B------:R-:W1:Y:S01]  /*15fa0*/  SHFL.BFLY PT, R6, R125, 0x2, 0x1f ;  /* 0x0c401f007d067f89 */ /* 0x000e6200000e0000 */
[----:B------:R-:W-:Y:S02]  /*15fb0*/  FMNMX.FTZ R3, R56, R3, !PT ;  /* 0x0000000338037209 */ /* 0x000fe40007810000 */
[----:B------:R-:W-:Y:S02]  /*15fc0*/  FSEL R235, R78, -INF , !P0 ;  /* 0xff8000004eeb7808 */ /* 0x000fe40004000000 */
[----:B------:R-:W-:Y:S01]  /*15fd0*/  FMNMX.FTZ R3, R57, R3, !PT ;  /* 0x0000000339037209 */ /* 0x000fe20007810000 */
[----:B------:R2:W-:Y:S01]  /*15fe0*/  MUFU.EX2 R25, R4 ;  /* 0x0000000400197308 */ /* 0x0005e20000000800 */
[----:B------:R-:W-:Y:S02]  /*15ff0*/  LOP3.LUT P1, RZ, R229, 0x1, RZ, 0xc0, !PT ;  /* 0x00000001e5ff7812 */ /* 0x000fe4000782c0ff */
[----:B------:R-:W-:Y:S02]  /*16000*/  FMNMX.FTZ R3, R60, R3, !PT ;  /* 0x000000033c037209 */ /* 0x000fe40007810000 */
[----:B------:R-:W-:Y:S02]  /*16010*/  ISETP.GT.AND P0, PT, R0, 0x49, !P1 ;  /* 0x000000490000780c */ /* 0x000fe40004f04270 */
[----:B------:R-:W-:Y:S02]  /*16020*/  FMNMX.FTZ R124, R50, R124, !PT ;  /* 0x0000007c327c7209 */ /* 0x000fe40007810000 */
[----:B------:R-:W-:Y:S02]  /*16030*/  ISETP.LT.OR P0, PT, R2, 0x4a, P0 ;  /* 0x0000004a0200780c */ /* 0x000fe40000701670 */
[----:B------:R-:W-:Y:S02]  /*16040*/  FMNMX.FTZ R124, R51, R124, !PT ;  /* 0x0000007c337c7209 */ /* 0x000fe40007810000 */
[----:B------:R-:W-:Y:S02]  /*16050*/  FSEL R238, R79, -INF , !P0 ;  /* 0xff8000004fee7808 */ /* 0x000fe40004000000 */
[----:B------:R-:W-:Y:S01]  /*16060*/  ISETP.GT.AND P0, PT, R0, 0x50, !P4 ;  /* 0x000000500000780c */ /* 0x000fe20006704270 */
[----:B------:R-:W3:Y:S01]  /*16070*/  SHFL.BFLY PT, R7, R124, 0x2, 0x1f ;  /* 0x0c401f007c077f89 */ /* 0x000ee200000e0000 */
[----:B------:R-:W-:Y:S02]  /*16080*/  LOP3.LUT P4, RZ, R229, 0x40, RZ, 0xc0, !PT ;  /* 0x00000040e5ff7812 */ /* 0x000fe4000788c0ff */
[----:B-1----:R-:W-:Y:S02]  /*16090*/  FMNMX.FTZ R125, R125, R6, !PT ;  /* 0x000000067d7d7209 */ /* 0x002fe40007810000 */
[----:B------:R-:W-:Y:S02]  /*160a0*/  ISETP.LT.OR P0, PT, R2, 0x51, P0 ;  /* 0x000000510200780c */ /* 0x000fe40000701670 */
[----:B------:R-:W-:Y:S01]  /*160b0*/  ISETP.GT.AND P3, PT, R0, 0x58, !P3 ;  /* 0x000000580000780c */ /* 0x000fe20005f64270 */
[----:B------:R-:W1:Y:S01]  /*160c0*/  SHFL.BFLY PT, R6, R125, 0x1, 0x1f ;  /* 0x0c201f007d067f89 */ /* 0x000e6200000e0000 */
[----:B--2---:R-:W-:Y:S01]  /*160d0*/  FMNMX.FTZ R4, R84, R3, !PT ;  /* 0x0000000354047209 */ /* 0x004fe20007810000 */
[--C-:B------:R-:W-:Y:S01]  /*160e0*/  FFMA.FTZ R3, R17, c[0x0][0x2d0], -R71.reuse ;  /* 0x0000b40011037a23 */ /* 0x100fe20000010847 */
[----:B------:R-:W-:Y:S02]  /*160f0*/  FSEL R242, R90, -INF , !P0 ;  /* 0xff8000005af27808 */ /* 0x000fe40004000000 */
[----:B------:R-:W-:Y:S01]  /*16100*/  FMNMX.FTZ R4, R96, R4, !PT ;  /* 0x0000000460047209 */ /* 0x000fe20007810000 */
[----:B------:R2:W-:Y:S01]  /*16110*/  MUFU.EX2 R40, R3 ;  /* 0x0000000300287308 */ /* 0x0005e20000000800 */
[----:B------:R-:W-:Y:S04]  /*16120*/  ISETP.GT.AND P0, PT, R0, 0x51, !P6 ;  /* 0x000000510000780c */ /* 0x000fe80007704270 */
[----:B------:R-:W-:Y:S04]  /*16130*/  ISETP.LT.OR P0, PT, R2, 0x52, P0 ;  /* 0x000000520200780c */ /* 0x000fe80000701670 */
[----:B------:R-:W-:Y:S02]  /*16140*/  FSEL R236, R91, -INF , !P0 ;  /* 0xff8000005bec7808 */ /* 0x000fe40004000000 */
[----:B---3--:R-:W-:Y:S02]  /*16150*/  FMNMX.FTZ R124, R124, R7, !PT ;  /* 0x000000077c7c7209 */ /* 0x008fe40007810000 */
[----:B------:R-:W-:Y:S02]  /*16160*/  ISETP.GT.AND P0, PT, R0, 0x59, !P4 ;  /* 0x000000590000780c */ /* 0x000fe40006704270 */
[C---:B------:R-:W-:Y:S01]  /*16170*/  ISETP.LT.OR P4, PT, R2.reuse, 0x59, P3 ;  /* 0x000000590200780c */ /* 0x040fe20001f81670 */
[----:B------:R-:W3:Y:S01]  /*16180*/  SHFL.BFLY PT, R5, R124, 0x1, 0x1f ;  /* 0x0c201f007c057f89 */ /* 0x000ee200000e0000 */
[----:B------:R-:W-:Y:S02]  /*16190*/  ISETP.LT.OR P3, PT, R2, 0x5a, P0 ;  /* 0x0000005a0200780c */ /* 0x000fe40000761670 */
[----:B-1----:R-:W-:Y:S02]  /*161a0*/  FMNMX.FTZ R125, R125, R6, !PT ;  /* 0x000000067d7d7209 */ /* 0x002fe40007810000 */
[----:B------:R-:W-:Y:S02]  /*161b0*/  FSEL R178, R94, -INF , !P4 ;  /* 0xff8000005eb27808 */ /* 0x000fe40006000000 */
[C---:B------:R-:W-:Y:S01]  /*161c0*/  FSETP.NEU.FTZ.AND P1, PT, R125.reuse, -INF , PT ;  /* 0xff8000007d00780b */ /* 0x040fe20003f3d000 */
[----:B------:R-:W-:Y:S01]  /*161d0*/  FMUL.FTZ R92, R125, c[0x0][0x2d0] ;  /* 0x0000b4007d5c7a20 */ /* 0x000fe20000410000 */
[----:B--2---:R-:W-:Y:S02]  /*161e0*/  FMNMX.FTZ R3, R99, R4, !PT ;  /* 0x0000000463037209 */ /* 0x004fe40007810000 */
[----:B------:R-:W-:Y:S02]  /*161f0*/  FSEL R70, R95, -INF , !P3 ;  /* 0xff8000005f467808 */ /* 0x000fe40005800000 */
[----:B------:R-:W-:Y:S02]  /*16200*/  FMNMX.FTZ R3, R172, R3, !PT ;  /* 0x00000003ac037209 */ /* 0x000fe40007810000 */
[----:B------:R-:W-:Y:S02]  /*16210*/  FSEL R92, R92, RZ, P1 ;  /* 0x000000ff5c5c7208 */ /* 0x000fe40000800000 */
[----:B------:R-:W-:Y:S01]  /*16220*/  FMNMX.FTZ R4, R173, R3, !PT ;  /* 0x00000003ad047209 */ /* 0x000fe20007810000 */
[----:B------:R-:W-:Y:S02]  /*16230*/  FFMA.FTZ R3, R179, c[0x0][0x2d0], -R71 ;  /* 0x0000b400b3037a23 */ /* 0x000fe40000010847 */
[--C-:B------:R-:W-:Y:S01]  /*16240*/  FFMA.FTZ R2, R181, c[0x0][0x2d0], -R92.reuse ;  /* 0x0000b400b5027a23 */ /* 0x100fe2000001085c */
[----:B------:R-:W-:Y:S01]  /*16250*/  FMNMX.FTZ R4, R174, R4, !PT ;  /* 0x00000004ae047209 */ /* 0x000fe20007810000 */
[----:B------:R1:W2:Y:S01]  /*16260*/  MUFU.EX2 R61, R3 ;  /* 0x00000003003d7308 */ /* 0x0002a20000000800 */
[--C-:B------:R-:W-:Y:S01]  /*16270*/  FFMA.FTZ R0, R180, c[0x0][0x2d0], -R92.reuse ;  /* 0x0000b400b4007a23 */ /* 0x100fe2000001085c */
[----:B------:R-:W-:Y:S01]  /*16280*/  MOV R180, R50 ;  /* 0x0000003200b47202 */ /* 0x000fe20000000f00 */
[--C-:B------:R-:W-:Y:S01]  /*16290*/  FFMA.FTZ R16, R184, c[0x0][0x2d0], -R92.reuse ;  /* 0x0000b400b8107a23 */ /* 0x100fe2000001085c */
[----:B------:R-:W-:Y:S01]  /*162a0*/  FMNMX.FTZ R4, R175, R4, !PT ;  /* 0x00000004af047209 */ /* 0x000fe20007810000 */
[----:B------:R-:W-:Y:S01]  /*162b0*/  IMAD.MOV.U32 R181, RZ, RZ, R51 ;  /* 0x000000ffffb57224 */ /* 0x000fe200078e0033 */
[----:B---3--:R-:W-:Y:S01]  /*162c0*/  FMNMX.FTZ R124, R124, R5, !PT ;  /* 0x000000057c7c7209 */ /* 0x008fe20007810000 */
[----:B------:R-:W-:Y:S03]  /*162d0*/  IMAD.MOV.U32 R179, RZ, RZ, R49 ;  /* 0x000000ffffb37224 */ /* 0x000fe600078e0031 */
[----:B------:R-:W-:Y:S01]  /*162e0*/  MUFU.EX2 R44, R0 ;  /* 0x00000000002c7308 */ /* 0x000fe20000000800 */
[C---:B------:R-:W-:Y:S01]  /*162f0*/  FMUL.FTZ R93, R124.reuse, c[0x0][0x2d0] ;  /* 0x0000b4007c5d7a20 */ /* 0x040fe20000410000 */
[----:B------:R-:W-:Y:S04]  /*16300*/  FSETP.NEU.FTZ.AND P0, PT, R124, -INF , PT ;  /* 0xff8000007c00780b */ /* 0x000fe80003f1d000 */
[----:B------:R-:W-:Y:S04]  /*16310*/  FSEL R93, R93, RZ, P0 ;  /* 0x000000ff5d5d7208 */ /* 0x000fe80000000000 */
[----:B------:R3:W4:Y:S01]  /*16320*/  MUFU.EX2 R76, R2 ;  /* 0x00000002004c7308 */ /* 0x0007220000000800 */
[--C-:B------:R-:W-:Y:S01]  /*16330*/  FFMA.FTZ R24, R24, c[0x0][0x2d0], -R93.reuse ;  /* 0x0000b40018187a23 */ /* 0x100fe2000001085d */
[----:B-1----:R-:W-:Y:S01]  /*16340*/  FMNMX.FTZ R3, R176, R4, !PT ;  /* 0x00000004b0037209 */ /* 0x002fe20007810000 */
[--C-:B------:R-:W-:Y:S01]  /*16350*/  FFMA.FTZ R4, R18, c[0x0][0x2d0], -R92.reuse ;  /* 0x0000b40012047a23 */ /* 0x100fe2000001085c */
[----:B--2---:R-:W-:Y:S02]  /*16360*/  F2FP.PACK_AB R74, R61, R41 ;  /* 0x000000293d4a723e */ /* 0x004fe400000000ff */
[----:B------:R-:W-:Y:S04]  /*16370*/  FMNMX.FTZ R3, R177, R3, !PT ;  /* 0x00000003b1037209 */ /* 0x000fe80007810000 */
[----:B------:R1:W-:Y:S10]  /*16380*/  MUFU.EX2 R28, R4 ;  /* 0x00000004001c7308 */ /* 0x0003f40000000800 */
[----:B------:R-:W-:Y:S01]  /*16390*/  MUFU.EX2 R29, R16 ;  /* 0x00000010001d7308 */ /* 0x000fe20000000800 */
[----:B---3--:R-:W-:Y:S01]  /*163a0*/  FFMA.FTZ R2, R8, c[0x0][0x2d0], -R93 ;  /* 0x0000b40008027a23 */ /* 0x008fe2000001085d */
[----:B----4-:R-:W-:Y:S01]  /*163b0*/  F2FP.PACK_AB R75, R76, R44 ;  /* 0x0000002c4c4b723e */ /* 0x010fe200000000ff */
[----:B------:R-:W-:Y:S02]  /*163c0*/  FFMA.FTZ R8, R32, c[0x0][0x2d0], -R71 ;  /* 0x0000b40020087a23 */ /* 0x000fe40000010847 */
[----:B------:R-:W-:Y:S05]  /*163d0*/  FFMA.FTZ R32, R34, c[0x0][0x2d0], -R93 ;  /* 0x0000b40022207a23 */ /* 0x000fea000001085d */
[----:B------:R-:W-:Y:S01]  /*163e0*/  MUFU.EX2 R23, R2 ;  /* 0x0000000200177308 */ /* 0x000fe20000000800 */
[----:B-1----:R-:W-:Y:S01]  /*163f0*/  FMNMX.FTZ R4, R209, R3, !PT ;  /* 0x00000003d1047209 */ /* 0x002fe20007810000 */
[--C-:B------:R-:W-:Y:S03]  /*16400*/  FFMA.FTZ R3, R19, c[0x0][0x2d0], -R92.reuse ;  /* 0x0000b40013037a23 */ /* 0x100fe6000001085c */
[----:B------:R-:W-:Y:S05]  /*16410*/  FMNMX.FTZ R4, R211, R4, !PT ;  /* 0x00000004d3047209 */ /* 0x000fea0007810000 */
[----:B------:R1:W-:Y:S10]  /*16420*/  MUFU.EX2 R81, R3 ;  /* 0x0000000300517308 */ /* 0x0003f40000000800 */
[----:B------:R-:W-:Y:S10]  /*16430*/  MUFU.EX2 R30, R8 ;  /* 0x00000008001e7308 */ /* 0x000ff40000000800 */
[----:B------:R-:W-:Y:S01]  /*16440*/  MUFU.EX2 R46, R24 ;  /* 0x00000018002e7308 */ /* 0x000fe20000000800 */
[----:B-1----:R-:W-:Y:S01]  /*16450*/  FMNMX.FTZ R3, R235, R4, !PT ;  /* 0x00000004eb037209 */ /* 0x002fe20007810000 */
[----:B------:R-:W-:Y:S03]  /*16460*/  FFMA.FTZ R4, R21, c[0x0][0x2d0], -R71 ;  /* 0x0000b40015047a23 */ /* 0x000fe60000010847 */
[----:B------:R-:W-:Y:S05]  /*16470*/  FMNMX.FTZ R3, R238, R3, !PT ;  /* 0x00000003ee037209 */ /* 0x000fea0007810000 */
[----:B------:R-:W-:Y:S01]  /*16480*/  MUFU.EX2 R82, R4 ;  /* 0x0000000400527308 */ /* 0x000fe20000000800 */
[----:B------:R-:W-:Y:S04]  /*16490*/  FMNMX.FTZ R3, R242, R3, !PT ;  /* 0x00000003f2037209 */ /* 0x000fe80007810000 */
[----:B------:R-:W-:Y:S01]  /*164a0*/  FMNMX.FTZ R0, R236, R3, !PT ;  /* 0x00000003ec007209 */ /* 0x000fe20007810000 */
[--C-:B------:R-:W-:Y:S03]  /*164b0*/  FFMA.FTZ R3, R9, c[0x0][0x2d0], -R93.reuse ;  /* 0x0000b40009037a23 */ /* 0x100fe6000001085d */
[----:B------:R-:W-:Y:S01]  /*164c0*/  FMNMX.FTZ R0, R178, R0, !PT ;  /* 0x00000000b2007209 */ /* 0x000fe20007810000 */
[----:B------:R1:W2:Y:S03]  /*164d0*/  MUFU.EX2 R80, R3 ;  /* 0x0000000300507308 */ /* 0x0002a60000000800 */
[----:B------:R-:W-:Y:S05]  /*164e0*/  FMNMX.FTZ R0, R70, R0, !PT ;  /* 0x0000000046007209 */ /* 0x000fea0007810000 */
[----:B------:R-:W3:Y:S01]  /*164f0*/  SHFL.BFLY PT, R2, R0, 0x2, 0x1f ;  /* 0x0c401f0000027f89 */ /* 0x000ee200000e0000 */
[----:B-1----:R-:W-:Y:S01]  /*16500*/  FFMA.FTZ R3, R12, c[0x0][0x2d0], -R93 ;  /* 0x0000b4000c037a23 */ /* 0x002fe2000001085d */
[----:B--2---:R-:W-:Y:S01]  /*16510*/  MOV R184, R80 ;  /* 0x0000005000b87202 */ /* 0x004fe20000000f00 */
[----:B------:R-:W-:Y:S02]  /*16520*/  FFMA.FTZ R12, R183, c[0x0][0x2d0], -R71 ;  /* 0x0000b400b70c7a23 */ /* 0x000fe40000010847 */
[----:B------:R1:W-:Y:S01]  /*16530*/  MUFU.EX2 R45, R3 ;  /* 0x00000003002d7308 */ /* 0x0003e20000000800 */
[----:B------:R-:W-:Y:S02]  /*16540*/  IMAD.MOV.U32 R183, RZ, RZ, R81 ;  /* 0x000000ffffb77224 */ /* 0x000fe400078e0051 */
[----:B-1----:R-:W-:Y:S07]  /*16550*/  FFMA.FTZ R3, R13, c[0x0][0x2d0], -R93 ;  /* 0x0000b4000d037a23 */ /* 0x002fee000001085d */
        /* <DEDUP_REMOVED lines=21> */
[C---:B------:R-:W-:Y:S02]  /*166b0*/  FMUL.FTZ R5, R69.reuse, R133 ;  /* 0x0000008545057220 */ /* 0x040fe40000410000 */
[----:B------:R-:W-:Y:S01]  /*166c0*/  FADD.FTZ R0, -R0, R129 ;  /* 0x0000008100007221 */ /* 0x000fe20000010100 */
[----:B------:R-:W-:Y:S01]  /*166d0*/  FSEL R94, R94, RZ, P0 ;  /* 0x000000ff5e5e7208 */ /* 0x000fe20000000000 */
[----:B------:R-:W-:Y:S01]  /*166e0*/  IMAD.MOV.U32 R144, RZ, RZ, R41 ;  /* 0x000000ffff907224 */ /* 0x000fe200078e0029 */
[----:B------:R-:W-:Y:S01]  /*166f0*/  MOV R129, R23 ;  /* 0x0000001700817202 */ /* 0x000fe20000000f00 */
[----:B------:R-:W-:Y:S01]  /*16700*/  FMUL.FTZ R0, R0, c[0x0][0x2d0] ;  /* 0x0000b40000007a20 */ /* 0x000fe20000410000 */
[----:B------:R-:W2:Y:S01]  /*16710*/  LDSM.16.MT88.4 R20, [R213+0x100] ;  /* 0x00010000d514783b */ /* 0x000ea20000004200 */
[----:B------:R-:W-:Y:S01]  /*16720*/  FMUL.FTZ R17, R69, R145 ;  /* 0x0000009145117220 */ /* 0x000fe20000410000 */
[----:B------:R-:W-:Y:S01]  /*16730*/  MUFU.EX2 R133, R12 ;  /* 0x0000000c00857308 */ /* 0x000fe20000000800 */
[----:B------:R-:W-:Y:S01]  /*16740*/  F2FP.PACK_AB R64, R80, R129 ;  /* 0x000000815040723e */ /* 0x000fe200000000ff */
[--C-:B------:R-:W-:Y:S01]  /*16750*/  FFMA.FTZ R4, R14, c[0x0][0x2d0], -R94.reuse ;  /* 0x0000b4000e047a23 */ /* 0x100fe2000001085e */
[----:B------:R-:W-:Y:S01]  /*16760*/  MOV R145, R44 ;  /* 0x0000002c00917202 */ /* 0x000fe20000000f00 */
[----:B------:R-:W-:Y:S02]  /*16770*/  FFMA.FTZ R58, R57, c[0x0][0x2d0], -R94 ;  /* 0x0000b400393a7a23 */ /* 0x000fe4000001085e */
[----:B------:R-:W-:Y:S02]  /*16780*/  FMUL.FTZ R49, R69, R113 ;  /* 0x0000007145317220 */ /* 0x000fe40000410000 */
[----:B------:R-:W-:Y:S02]  /*16790*/  IMAD.MOV.U32 R113, RZ, RZ, R180 ;  /* 0x000000ffff717224 */ /* 0x000fe400078e00b4 */
[----:B------:R3:W4:Y:S01]  /*167a0*/  MUFU.EX2 R2, R0 ;  /* 0x0000000000027308 */ /* 0x0007220000000800 */
[--C-:B------:R-:W-:Y:S02]  /*167b0*/  FFMA.FTZ R62, R60, c[0x0][0x2d0], -R94.reuse ;  /* 0x0000b4003c3e7a23 */ /* 0x100fe4000001085e */
[----:B------:R-:W-:Y:S02]  /*167c0*/  FFMA.FTZ R44, R186, c[0x0][0x2d0], -R71 ;  /* 0x0000b400ba2c7a23 */ /* 0x000fe40000010847 */
[C---:B-1----:R-:W-:Y:S01]  /*167d0*/  FMUL.FTZ R18, R68.reuse, R146 ;  /* 0x0000009244127220 */ /* 0x042fe20000410000 */
[----:B------:R-:W-:Y:S01]  /*167e0*/  MOV R146, R45 ;  /* 0x0000002d00927202 */ /* 0x000fe20000000f00 */
[C---:B------:R-:W-:Y:S02]  /*167f0*/  FMUL.FTZ R19, R68.reuse, R147 ;  /* 0x0000009344137220 */ /* 0x040fe40000410000 */
[----:B------:R-:W-:Y:S01]  /*16800*/  IMAD.MOV.U32 R147, RZ, RZ, R61 ;  /* 0x000000ffff937224 */ /* 0x000fe200078e003d */
[----:B------:R1:W-:Y:S01]  /*16810*/  MUFU.EX2 R42, R4 ;  /* 0x00000004002a7308 */ /* 0x0003e20000000800 */
[C---:B------:R-:W-:Y:S02]  /*16820*/  FMUL.FTZ R6, R68.reuse, R134 ;  /* 0x0000008644067220 */ /* 0x040fe40000410000 */
[C---:B------:R-:W-:Y:S02]  /*16830*/  FMUL.FTZ R7, R68.reuse, R135 ;  /* 0x0000008744077220 */ /* 0x040fe40000410000 */
[C---:B------:R-:W-:Y:S02]  /*16840*/  FMUL.FTZ R34, R68.reuse, R162 ;  /* 0x000000a244227220 */ /* 0x040fe40000410000 */
[C---:B------:R-:W-:Y:S02]  /*16850*/  FMUL.FTZ R51, R68.reuse, R115 ;  /* 0x0000007344337220 */ /* 0x040fe40000410000 */
[----:B------:R-:W-:Y:S01]  /*16860*/  FMUL.FTZ R50, R68, R114 ;  /* 0x0000007244327220 */ /* 0x000fe20000410000 */
[----:B------:R5:W-:Y:S01]  /*16870*/  MUFU.EX2 R135, R32 ;  /* 0x0000002000877308 */ /* 0x000be20000000800 */
[----:B------:R-:W-:Y:S01]  /*16880*/  MOV R114, R179 ;  /* 0x000000b300727202 */ /* 0x000fe20000000f00 */
[--C-:B---3--:R-:W-:Y:S02]  /*16890*/  FFMA.FTZ R0, R10, c[0x0][0x2d0], -R94.reuse ;  /* 0x0000b4000a007a23 */ /* 0x108fe4000001085e */
[C---:B----4-:R-:W-:Y:S02]  /*168a0*/  FMUL.FTZ R8, R2.reuse, R136 ;  /* 0x0000008802087220 */ /* 0x050fe40000410000 */
[C---:B------:R-:W-:Y:S04]  /*168b0*/  FMUL.FTZ R9, R2.reuse, R137 ;  /* 0x0000008902097220 */ /* 0x040fe80000410000 */
[----:B------:R3:W-:Y:S01]  /*168c0*/  MUFU.EX2 R127, R0 ;  /* 0x00000000007f7308 */ /* 0x0007e20000000800 */
[C---:B------:R-:W-:Y:S02]  /*168d0*/  FMUL.FTZ R12, R2.reuse, R140 ;  /* 0x0000008c020c7220 */ /* 0x040fe40000410000 */
[C---:B------:R-:W-:Y:S02]  /*168e0*/  FMUL.FTZ R13, R2.reuse, R141 ;  /* 0x0000008d020d7220 */ /* 0x040fe40000410000 */
[--C-:B-1----:R-:W-:Y:S02]  /*168f0*/  FFMA.FTZ R4, R15, c[0x0][0x2d0], -R94.reuse ;  /* 0x0000b4000f047a23 */ /* 0x102fe4000001085e */
[C---:B------:R-:W-:Y:S01]  /*16900*/  FMUL.FTZ R24, R2.reuse, R152 ;  /* 0x0000009802187220 */ /* 0x040fe20000410000 */
[----:B------:R-:W-:Y:S01]  /*16910*/  MOV R152, R46 ;  /* 0x0000002e00987202 */ /* 0x000fe20000000f00 */
[C---:B------:R-:W-:Y:S01]  /*16920*/  FMUL.FTZ R41, R2.reuse, R105 ;  /* 0x0000006902297220 */ /* 0x040fe20000410000 */
[----:B------:R1:W4:Y:S01]  /*16930*/  MUFU.EX2 R95, R4 ;  /* 0x00000004005f7308 */ /* 0x0003220000000800 */
[C---:B------:R-:W-:Y:S02]  /*16940*/  FMUL.FTZ R45, R2.reuse, R109 ;  /* 0x0000006d022d7220 */ /* 0x040fe40000410000 */
[C---:B------:R-:W-:Y:S02]  /*16950*/  FMUL.FTZ R57, R2.reuse, R117 ;  /* 0x0000007502397220 */ /* 0x040fe40000410000 */
[----:B-----5:R-:W-:Y:S02]  /*16960*/  FMUL.FTZ R32, R69, R160 ;  /* 0x000000a045207220 */ /* 0x020fe40000410000 */
[C---:B------:R-:W-:Y:S02]  /*16970*/  FMUL.FTZ R60, R2.reuse, R168 ;  /* 0x000000a8023c7220 */ /* 0x040fe40000410000 */
[----:B------:R-:W-:Y:S01]  /*16980*/  FMUL.FTZ R61, R2, R169 ;  /* 0x000000a9023d7220 */ /* 0x000fe20000410000 */
[----:B------:R-:W-:Y:S01]  /*16990*/  MUFU.EX2 R137, R58 ;  /* 0x0000003a00897308 */ /* 0x000fe20000000800 */
[----:B---3--:R-:W-:Y:S09]  /*169a0*/  FFMA.FTZ R0, R11, c[0x0][0x2d0], -R94 ;  /* 0x0000b4000b007a23 */ /* 0x008ff2000001085e */
[----:B------:R3:W5:Y:S01]  /*169b0*/  MUFU.EX2 R128, R0 ;  /* 0x0000000000807308 */ /* 0x0007620000000800 */
[----:B-1----:R-:W-:Y:S01]  /*169c0*/  FFMA.FTZ R4, R182, c[0x0][0x2d0], -R92 ;  /* 0x0000b400b6047a23 */ /* 0x002fe2000001085c */
[----:B------:R-:W-:Y:S01]  /*169d0*/  MOV R182, R25 ;  /* 0x0000001900b67202 */ /* 0x000fe20000000f00 */
[----:B------:R-:W-:Y:S01]  /*169e0*/  FMUL.FTZ R25, R2, R153 ;  /* 0x0000009902197220 */ /* 0x000fe20000410000 */
[----:B----4-:R-:W-:Y:S01]  /*169f0*/  F2FP.PACK_AB R67, R95, R42 ;  /* 0x0000002a5f43723e */ /* 0x010fe200000000ff */
[----:B------:R-:W-:Y:S01]  /*16a00*/  IMAD.MOV.U32 R153, RZ, RZ, R85 ;  /* 0x000000ffff997224 */ /* 0x000fe200078e0055 */
[----:B------:R-:W-:Y:S04]  /*16a10*/  F2FP.PACK_AB R72, R40, R182 ;  /* 0x000000b62848723e */ /* 0x000fe800000000ff */
[----:B------:R1:W4:Y:S01]  /*16a20*/  MUFU.EX2 R43, R4 ;  /* 0x00000004002b7308 */ /* 0x0003220000000800 */
[----:B---3--:R-:W-:Y:S02]  /*16a30*/  FSEL R0, R3, RZ, P0 ;  /* 0x000000ff03007208 */ /* 0x008fe40000000000 */
[----:B-----5:R-:W-:Y:S03]  /*16a40*/  F2FP.PACK_AB R65, R128, R127 ;  /* 0x0000007f8041723e */ /* 0x020fe600000000ff */
[----:B------:R-:W-:Y:S02]  /*16a50*/  FADD.FTZ R0, -R0, R130 ;  /* 0x0000008200007221 */ /* 0x000fe40000010100 */
[----:B------:R-:W-:Y:S02]  /*16a60*/  IMAD.MOV.U32 R130, RZ, RZ, R28 ;  /* 0x000000ffff827224 */ /* 0x000fe400078e001c */
[----:B------:R-:W-:Y:S02]  /*16a70*/  FMUL.FTZ R0, R0, c[0x0][0x2d0] ;  /* 0x0000b40000007a20 */ /* 0x000fe40000410000 */
[----:B-1----:R-:W-:Y:S01]  /*16a80*/  FMUL.FTZ R4, R69, R132 ;  /* 0x0000008445047220 */ /* 0x002fe20000410000 */
[----:B------:R-:W-:Y:S01]  /*16a90*/  F2FP.PACK_AB R73, R81, R130 ;  /* 0x000000825149723e */ /* 0x000fe200000000ff */
[----:B------:R-:W-:Y:S02]  /*16aa0*/  IMAD.MOV.U32 R162, RZ, RZ, R130 ;  /* 0x000000ffffa27224 */ /* 0x000fe400078e0082 */
[----:B------:R-:W1:Y:S01]  /*16ab0*/  MUFU.EX2 R0, R0 ;  /* 0x0000000000007308 */ /* 0x000e620000000800 */
[----:B------:R-:W-:Y:S02]  /*16ac0*/  FFMA.FTZ R28, R33, c[0x0][0x2d0], -R93 ;  /* 0x0000b400211c7a23 */ /* 0x000fe4000001085d */
[----:B------:R-:W-:Y:S01]  /*16ad0*/  FMUL.FTZ R33, R69, R161 ;  /* 0x000000a145217220 */ /* 0x000fe20000410000 */
[-C--:B--2---:R-:W-:Y:S01]  /*16ae0*/  HMMA.16816.F32 R4, R72, R20.reuse, R4 ;  /* 0x000000144804723c */ /* 0x084fe20000001804 */
[----:B----4-:R-:W-:Y:S01]  /*16af0*/  IMAD.MOV.U32 R141, RZ, RZ, R43 ;  /* 0x000000ffff8d7224 */ /* 0x010fe200078e002b */
[----:B------:R-:W-:Y:S04]  /*16b00*/  MOV R161, R182 ;  /* 0x000000b600a17202 */ /* 0x000fe80000000f00 */
[----:B------:R2:W3:Y:S01]  /*16b10*/  MUFU.EX2 R47, R28 ;  /* 0x0000001c002f7308 */ /* 0x0004e20000000800 */
[C---:B-1----:R-:W-:Y:S02]  /*16b20*/  FMUL.FTZ R10, R0.reuse, R138 ;  /* 0x0000008a000a7220 */ /* 0x042fe40000410000 */
[C---:B------:R-:W-:Y:S03]  /*16b30*/  FMUL.FTZ R11, R0.reuse, R139 ;  /* 0x0000008b000b7220 */ /* 0x040fe60000410000 */
[----:B------:R-:W-:Y:S01]  /*16b40*/  MOV R139, R40 ;  /* 0x00000028008b7202 */ /* 0x000fe20000000f00 */
[C---:B------:R-:W-:Y:S01]  /*16b50*/  FMUL.FTZ R14, R0.reuse, R142 ;  /* 0x0000008e000e7220 */ /* 0x040fe20000410000 */
[----:B------:R-:W-:Y:S01]  /*16b60*/  MOV R142, R82 ;  /* 0x00000052008e7202 */ /* 0x000fe20000000f00 */
[C---:B------:R-:W-:Y:S01]  /*16b70*/  FMUL.FTZ R26, R0.reuse, R154 ;  /* 0x0000009a001a7220 */ /* 0x040fe20000410000 */
[----:B------:R-:W-:Y:S01]  /*16b80*/  MOV R154, R83 ;  /* 0x00000053009a7202 */ /* 0x000fe20000000f00 */
[C---:B------:R-:W-:Y:S01]  /*16b90*/  FMUL.FTZ R63, R0.reuse, R171 ;  /* 0x000000ab003f7220 */ /* 0x040fe20000410000 */
[C---:B------:R-:W-:Y:S01]  /*16ba0*/  HMMA.16816.F32 R8, R64.reuse, R20, R8 ;  /* 0x000000144008723c */ /* 0x040fe20000001808 */
[C---:B------:R-:W-:Y:S01]  /*16bb0*/  FMUL.FTZ R15, R0.reuse, R143 ;  /* 0x0000008f000f7220 */ /* 0x040fe20000410000 */
[----:B------:R-:W-:Y:S01]  /*16bc0*/  LDSM.16.MT88.4 R80, [R213+0x900] ;  /* 0x00090000d550783b */ /* 0x000fe20000004200 */
[----:B------:R-:W-:Y:S02]  /*16bd0*/  IMAD.MOV.U32 R171, RZ, RZ, R161 ;  /* 0x000000ffffab7224 */ /* 0x000fe400078e00a1 */
[----:B------:R-:W-:Y:S02]  /*16be0*/  FMUL.FTZ R27, R0, R155 ;  /* 0x0000009b001b7220 */ /* 0x000fe40000410000 */
[--C-:B------:R-:W-:Y:S01]  /*16bf0*/  FFMA.FTZ R20, R35, c[0x0][0x2d0], -R92.reuse ;  /* 0x0000b40023147a23 */ /* 0x100fe2000001085c */
[-C--:B------:R-:W-:Y:S01]  /*16c00*/  HMMA.16816.F32 R12, R64, R22.reuse, R12 ;  /* 0x00000016400c723c */ /* 0x080fe2000000180c */
[----:B------:R-:W-:Y:S02]  /*16c10*/  FMUL.FTZ R35, R68, R163 ;  /* 0x000000a344237220 */ /* 0x000fe40000410000 */
[----:B------:R1:W-:Y:S01]  /*16c20*/  MUFU.EX2 R132, R20 ;  /* 0x0000001400847308 */ /* 0x0003e20000000800 */
[----:B------:R-:W-:Y:S01]  /*16c30*/  MOV R163, R129 ;  /* 0x0000008100a37202 */ /* 0x000fe20000000f00 */
[----:B------:R-:W-:Y:S02]  /*16c40*/  FMUL.FTZ R21, R69, R149 ;  /* 0x0000009545157220 */ /* 0x000fe40000410000 */
[C---:B--2---:R-:W-:Y:S01]  /*16c50*/  FMUL.FTZ R28, R2.reuse, R156 ;  /* 0x0000009c021c7220 */ /* 0x044fe20000410000 */
[C---:B------:R-:W-:Y:S01]  /*16c60*/  HMMA.16816.F32 R16, R72.reuse, R22, R16 ;  /* 0x000000164810723c */ /* 0x040fe20000001810 */
[----:B------:R-:W-:Y:S03]  /*16c70*/  IMAD.MOV.U32 R156, RZ, RZ, R29 ;  /* 0x000000ffff9c7224 */ /* 0x000fe600078e001d */
[----:B------:R-:W-:Y:S01]  /*16c80*/  FMUL.FTZ R29, R2, R157 ;  /* 0x0000009d021d7220 */ /* 0x000fe20000410000 */
[----:B------:R-:W-:Y:S01]  /*16c90*/  MOV R157, R30 ;  /* 0x0000001e009d7202 */ /* 0x000fe20000000f00 */
[----:B------:R-:W-:Y:S01]  /*16ca0*/  FMUL.FTZ R30, R0, R158 ;  /* 0x0000009e001e7220 */ /* 0x000fe20000410000 */
[----:B------:R2:W-:Y:S01]  /*16cb0*/  MUFU.EX2 R149, R62 ;  /* 0x0000003e00957308 */ /* 0x0005e20000000800 */
[C---:B------:R-:W-:Y:S04]  /*16cc0*/  FMUL.FTZ R23, R68.reuse, R151 ;  /* 0x0000009744177220 */ /* 0x040fe80000410000 */
[----:B------:R-:W-:Y:S02]  /*16cd0*/  FMUL.FTZ R22, R68, R150 ;  /* 0x0000009644167220 */ /* 0x000fe40000410000 */
[C---:B------:R-:W-:Y:S02]  /*16ce0*/  FMUL.FTZ R31, R0.reuse, R159 ;  /* 0x0000009f001f7220 */ /* 0x040fe40000410000 */
[----:B------:R-:W-:Y:S01]  /*16cf0*/  FFMA.FTZ R40, R185, c[0x0][0x2d0], -R71 ;  /* 0x0000b400b9287a23 */ /* 0x000fe20000010847 */
[----:B------:R4:W-:Y:S01]  /*16d00*/  MUFU.EX2 R150, R44 ;  /* 0x0000002c00967308 */ /* 0x0009e20000000800 */
[C---:B------:R-:W-:Y:S02]  /*16d10*/  FMUL.FTZ R43, R0.reuse, R107 ;  /* 0x0000006b002b7220 */ /* 0x040fe40000410000 */
[C---:B-1----:R-:W-:Y:S01]  /*16d20*/  FMUL.FTZ R20, R69.reuse, R148 ;  /* 0x0000009445147220 */ /* 0x042fe20000410000 */
[----:B------:R-:W-:Y:S01]  /*16d30*/  MOV R148, R76 ;  /* 0x0000004c00947202 */ /* 0x000fe20000000f00 */
[----:B------:R-:W-:Y:S02]  /*16d40*/  IMAD.MOV.U32 R151, RZ, RZ, R77 ;  /* 0x000000ffff977224 */ /* 0x000fe400078e004d */
[----:B------:R-:W1:Y:S01]  /*16d50*/  LDSM.16.MT88.4 R76, [R215+0x100] ;  /* 0x00010000d74c783b */ /* 0x000e620000004200 */
[----:B------:R-:W-:Y:S02]  /*16d60*/  IMAD.MOV.U32 R169, RZ, RZ, R163 ;  /* 0x000000ffffa97224 */ /* 0x000fe400078e00a3 */
[-C--:B------:R-:W-:Y:S01]  /*16d70*/  HMMA.16816.F32 R20, R72, R36.reuse, R20 ;  /* 0x000000244814723c */ /* 0x080fe20000001814 */
[----:B------:R5:W-:Y:S01]  /*16d80*/  MUFU.EX2 R158, R88 ;  /* 0x00000058009e7308 */ /* 0x000be20000000800 */
[----:B---3--:R-:W-:Y:S02]  /*16d90*/  IMAD.MOV.U32 R159, RZ, RZ, R47 ;  /* 0x000000ffff9f7224 */ /* 0x008fe400078e002f */
[C---:B--2---:R-:W-:Y:S01]  /*16da0*/  FMUL.FTZ R62, R0.reuse, R170 ;  /* 0x000000aa003e7220 */ /* 0x044fe20000410000 */
[----:B------:R-:W-:Y:S01]  /*16db0*/  MOV R170, R162 ;  /* 0x000000a200aa7202 */ /* 0x000fe20000000f00 */
[C---:B------:R-:W-:Y:S02]  /*16dc0*/  FMUL.FTZ R46, R0.reuse, R110 ;  /* 0x0000006e002e7220 */ /* 0x040fe40000410000 */
[C---:B------:R-:W-:Y:S01]  /*16dd0*/  HMMA.16816.F32 R24, R64.reuse, R36, R24 ;  /* 0x000000244018723c */ /* 0x040fe20000001818 */
[C---:B------:R-:W-:Y:S02]  /*16de0*/  FMUL.FTZ R47, R0.reuse, R111 ;  /* 0x0000006f002f7220 */ /* 0x040fe40000410000 */
[----:B------:R2:W-:Y:S01]  /*16df0*/  MUFU.EX2 R138, R40 ;  /* 0x00000028008a7308 */ /* 0x0005e20000000800 */
[----:B------:R-:W-:Y:S02]  /*16e00*/  FMUL.FTZ R58, R0, R118 ;  /* 0x00000076003a7220 */ /* 0x000fe40000410000 */
[----:B----4-:R-:W-:Y:S02]  /*16e10*/  FMUL.FTZ R44, R2, R108 ;  /* 0x0000006c022c7220 */ /* 0x010fe40000410000 */
[-C--:B------:R-:W-:Y:S01]  /*16e20*/  HMMA.16816.F32 R28, R64, R38.reuse, R28 ;  /* 0x00000026401c723c */ /* 0x080fe2000000181c */
[----:B------:R-:W-:Y:S03]  /*16e30*/  FFMA.FTZ R36, R48, c[0x0][0x2d0], -R93 ;  /* 0x0000b40030247a23 */ /* 0x000fe6000001085d */
[----:B------:R-:W-:Y:S01]  /*16e40*/  FMUL.FTZ R37, R69, R101 ;  /* 0x0000006545257220 */ /* 0x000fe20000410000 */
[----:B------:R3:W-:Y:S01]  /*16e50*/  MUFU.EX2 R136, R36 ;  /* 0x0000002400887308 */ /* 0x0007e20000000800 */
[----:B------:R-:W-:Y:S02]  /*16e60*/  FFMA.FTZ R48, R187, c[0x0][0x2d0], -R92 ;  /* 0x0000b400bb307a23 */ /* 0x000fe4000001085c */
[C---:B------:R-:W-:Y:S01]  /*16e70*/  HMMA.16816.F32 R32, R72.reuse, R38, R32 ;  /* 0x000000264820723c */ /* 0x040fe20000001820 */
[----:B------:R-:W-:Y:S01]  /*16e80*/  IMAD.MOV.U32 R143, RZ, RZ, R42 ;  /* 0x000000ffff8f7224 */ /* 0x000fe200078e002a */
[----:B-----5:R-:W-:Y:S02]  /*16e90*/  LDSM.16.MT88.4 R88, [R214+0x900] ;  /* 0x00090000d658783b */ /* 0x020fe40000004200 */
[C---:B------:R-:W-:Y:S02]  /*16ea0*/  FMUL.FTZ R42, R0.reuse, R106 ;  /* 0x0000006a002a7220 */ /* 0x040fe40000410000 */
[----:B------:R-:W-:Y:S01]  /*16eb0*/  FMUL.FTZ R59, R0, R119 ;  /* 0x00000077003b7220 */ /* 0x000fe20000410000 */
[----:B------:R4:W-:Y:S01]  /*16ec0*/  MUFU.EX2 R140, R48 ;  /* 0x00000030008c7308 */ /* 0x0009e20000000800 */
[C---:B------:R-:W-:Y:S04]  /*16ed0*/  FMUL.FTZ R38, R68.reuse, R102 ;  /* 0x0000006644267220 */ /* 0x040fe80000410000 */
[----:B------:R-:W-:Y:S02]  /*16ee0*/  FMUL.FTZ R39, R68, R103 ;  /* 0x0000006744277220 */ /* 0x000fe40000410000 */
[----:B--2---:R-:W-:Y:S02]  /*16ef0*/  FMUL.FTZ R40, R2, R104 ;  /* 0x0000006802287220 */ /* 0x004fe40000410000 */
[C---:B---3--:R-:W-:Y:S07]  /*16f00*/  FMUL.FTZ R36, R69.reuse, R100 ;  /* 0x0000006445247220 */ /* 0x048fee0000410000 */
[-C--:B------:R-:W-:Y:S01]  /*16f10*/  HMMA.16816.F32 R36, R72, R52.reuse, R36 ;  /* 0x000000344824723c */ /* 0x080fe20000001824 */
[C---:B----4-:R-:W-:Y:S01]  /*16f20*/  FMUL.FTZ R48, R69.reuse, R112 ;  /* 0x0000007045307220 */ /* 0x050fe20000410000 */
[----:B------:R-:W-:Y:S06]  /*16f30*/  MOV R112, R181 ;  /* 0x000000b500707202 */ /* 0x000fec0000000f00 */
        /* <DEDUP_REMOVED lines=14> */
[----:B---3--:R-:W-:Y:S01]  /*17020*/  F2FP.PACK_AB R77, R137, R134 ;  /* 0x00000086894d723e */ /* 0x008fe200000000ff */
[----:B------:R-:W1:Y:S01]  /*17030*/  LDSM.16.MT88.4 R84, [R216+0x900] ;  /* 0x00090000d854783b */ /* 0x000e620000004200 */
[----:B------:R2:W3:Y:S04]  /*17040*/  MUFU.EX2 R103, R76 ;  /* 0x0000004c00677308 */ /* 0x0004e80000000800 */
[C---:B------:R-:W-:Y:S02]  /*17050*/  FMUL.FTZ R64, R69.reuse, R120 ;  /* 0x0000007845407220 */ /* 0x040fe40000410000 */
[----:B------:R-:W-:Y:S02]  /*17060*/  FMUL.FTZ R65, R69, R121 ;  /* 0x0000007945417220 */ /* 0x000fe40000410000 */
[----:B------:R-:W4:Y:S01]  /*17070*/  LDL.LU R121, [R1+0x14] ;  /* 0x0000140001797983 */ /* 0x000f220000300800 */
[C---:B------:R-:W-:Y:S02]  /*17080*/  FMUL.FTZ R66, R68.reuse, R122 ;  /* 0x0000007a44427220 */ /* 0x040fe40000410000 */
[----:B------:R-:W-:Y:S01]  /*17090*/  FMUL.FTZ R67, R68, R123 ;  /* 0x0000007b44437220 */ /* 0x000fe20000410000 */
[----:B------:R-:W5:Y:S06]  /*170a0*/  LDL.LU R120, [R1+0x18] ;  /* 0x0000180001787983 */ /* 0x000f6c0000300800 */
[----:B------:R-:W-:Y:S01]  /*170b0*/  HMMA.16816.F32 R64, R72, R78, R64 ;  /* 0x0000004e4840723c */ /* 0x000fe20000001840 */
[--C-:B--2---:R-:W-:Y:S06]  /*170c0*/  FFMA.FTZ R76, R188, c[0x0][0x2d0], -R92.reuse ;  /* 0x0000b400bc4c7a23 */ /* 0x104fec000001085c */
[----:B------:R-:W-:Y:S02]  /*170d0*/  F2FP.PACK_AB R72, R142, R154 ;  /* 0x0000009a8e48723e */ /* 0x000fe400000000ff */
[----:B------:R-:W-:Y:S01]  /*170e0*/  F2FP.PACK_AB R73, R141, R153 ;  /* 0x000000998d49723e */ /* 0x000fe200000000ff */
[----:B------:R2:W-:Y:S02]  /*170f0*/  MUFU.EX2 R102, R76 ;  /* 0x0000004c00667308 */ /* 0x0005e40000000800 */
[----:B------:R-:W-:Y:S02]  /*17100*/  F2FP.PACK_AB R74, R133, R157 ;  /* 0x0000009d854a723e */ /* 0x000fe400000000ff */
[----:B------:R-:W-:Y:S02]  /*17110*/  F2FP.PACK_AB R75, R132, R156 ;  /* 0x0000009c844b723e */ /* 0x000fe400000000ff */
[----:B------:R-:W-:Y:S02]  /*17120*/  F2FP.PACK_AB R78, R136, R135 ;  /* 0x00000087884e723e */ /* 0x000fe400000000ff */
[----:B---3--:R-:W-:Y:S03]  /*17130*/  F2FP.PACK_AB R79, R103, R149 ;  /* 0x00000095674f723e */ /* 0x008fe600000000ff */
[-C--:B------:R-:W-:Y:S01]  /*17140*/  HMMA.16816.F32 R4, R72, R80.reuse, R4 ;  /* 0x000000504804723c */ /* 0x080fe20000001804 */
[----:B--2---:R-:W-:Y:S04]  /*17150*/  FFMA.FTZ R76, R189, c[0x0][0x2d0], -R71 ;  /* 0x0000b400bd4c7a23 */ /* 0x004fe80000010847 */
        /* <DEDUP_REMOVED lines=8> */
[C---:B------:R-:W-:Y:S01]  /*171e0*/  HMMA.16816.F32 R24, R76.reuse, R84, R24 ;  /* 0x000000544c18723c */ /* 0x040fe20000001818 */
[----:B--2---:R-:W-:Y:S06]  /*171f0*/  FFMA.FTZ R80, R193, c[0x0][0x2d0], -R92 ;  /* 0x0000b400c1507a23 */ /* 0x004fec000001085c */
        /* <DEDUP_REMOVED lines=9> */
[--C-:B------:R-:W-:Y:S01]  /*17290*/  FFMA.FTZ R88, R99, c[0x0][0x2d0], -R94.reuse ;  /* 0x0000b40063587a23 */ /* 0x100fe2000001085e */
[-C--:B------:R-:W-:Y:S01]  /*172a0*/  HMMA.16816.F32 R44, R76, R90.reuse, R44 ;  /* 0x0000005a4c2c723c */ /* 0x080fe2000000182c */
[----:B--2---:R-:W-:Y:S06]  /*172b0*/  FFMA.FTZ R84, R194, c[0x0][0x2d0], -R71 ;  /* 0x0000b400c2547a23 */ /* 0x004fec0000010847 */
[----:B------:R2:W-:Y:S01]  /*172c0*/  MUFU.EX2 R111, R88 ;  /* 0x00000058006f7308 */ /* 0x0005e20000000800 */
[C---:B------:R-:W-:Y:S09]  /*172d0*/  HMMA.16816.F32 R48, R72.reuse, R90, R48 ;  /* 0x0000005a4830723c */ /* 0x040ff20000001830 */
[----:B------:R3:W3:Y:S03]  /*172e0*/  MUFU.EX2 R160, R84 ;  /* 0x0000005400a07308 */ /* 0x0006e60000000800 */
[----:B-1----:R-:W-:Y:S07]  /*172f0*/  FFMA.FTZ R80, R98, c[0x0][0x2d0], -R93 ;  /* 0x0000b40062507a23 */ /* 0x002fee000001085d */
[----:B------:R1:W-:Y:S01]  /*17300*/  MUFU.EX2 R100, R80 ;  /* 0x0000005000647308 */ /* 0x0003e20000000800 */
[----:B--2---:R-:W-:Y:S09]  /*17310*/  FFMA.FTZ R88, R172, c[0x0][0x2d0], -R94 ;  /* 0x0000b400ac587a23 */ /* 0x004ff2000001085e */
[----:B------:R2:W-:Y:S01]  /*17320*/  MUFU.EX2 R110, R88 ;  /* 0x00000058006e7308 */ /* 0x0005e20000000800 */
[----:B---3--:R-:W-:Y:S09]  /*17330*/  FFMA.FTZ R84, R195, c[0x0][0x2d0], -R71 ;  /* 0x0000b400c3547a23 */ /* 0x008ff20000010847 */
[----:B------:R3:W-:Y:S01]  /*17340*/  MUFU.EX2 R195, R84 ;  /* 0x0000005400c37308 */ /* 0x0007e20000000800 */
[----:B-1----:R-:W-:Y:S09]  /*17350*/  FFMA.FTZ R80, R131, c[0x0][0x2d0], -R93 ;  /* 0x0000b40083507a23 */ /* 0x002ff2000001085d */
[----:B------:R1:W1:Y:S01]  /*17360*/  MUFU.EX2 R105, R80 ;  /* 0x0000005000697308 */ /* 0x0002620000000800 */
[----:B--2---:R-:W-:Y:S02]  /*17370*/  FFMA.FTZ R88, R203, c[0x0][0x2d0], -R71 ;  /* 0x0000b400cb587a23 */ /* 0x004fe40000010847 */
[----:B------:R-:W-:Y:S07]  /*17380*/  IMAD.MOV.U32 R203, RZ, RZ, R150 ;  /* 0x000000ffffcb7224 */ /* 0x000fee00078e0096 */
[----:B------:R2:W-:Y:S01]  /*17390*/  MUFU.EX2 R191, R88 ;  /* 0x0000005800bf7308 */ /* 0x0005e20000000800 */
[----:B---3--:R-:W-:Y:S01]  /*173a0*/  FFMA.FTZ R84, R196, c[0x0][0x2d0], -R92 ;  /* 0x0000b400c4547a23 */ /* 0x008fe2000001085c */
[----:B------:R-:W-:Y:S01]  /*173b0*/  MOV R196, R160 ;  /* 0x000000a000c47202 */ /* 0x000fe20000000f00 */
[----:B------:R-:W-:Y:S02]  /*173c0*/  IMAD.MOV.U32 R160, RZ, RZ, R139 ;  /* 0x000000ffffa07224 */ /* 0x000fe400078e008b */
[----:B------:R-:W-:Y:S05]  /*173d0*/  IMAD.MOV.U32 R139, RZ, RZ, R95 ;  /* 0x000000ffff8b7224 */ /* 0x000fea00078e005f */
[----:B------:R3:W-:Y:S01]  /*173e0*/  MUFU.EX2 R194, R84 ;  /* 0x0000005400c27308 */ /* 0x0007e20000000800 */
[----:B------:R-:W-:Y:S02]  /*173f0*/  MOV R168, R160 ;  /* 0x000000a000a87202 */ /* 0x000fe40000000f00 */
[----:B------:R-:W-:Y:S08]  /*17400*/  LDSM.16.MT88.4 R160, [R216+0x2900] ;  /* 0x00290000d8a0783b */ /* 0x000ff00000004200 */
[----:B-1----:R-:W1:Y:S08]  /*17410*/  LDSM.16.MT88.4 R80, [R215+0x900] ;  /* 0x00090000d750783b */ /* 0x002e700000004200 */
[----:B--2---:R-:W-:Y:S01]  /*17420*/  LDSM.16.MT88.4 R88, [R214+0x1100] ;  /* 0x00110000d658783b */ /* 0x004fe20000004200 */
[--C-:B---3--:R-:W-:Y:S04]  /*17430*/  FFMA.FTZ R84, R96, c[0x0][0x2d0], -R94.reuse ;  /* 0x0000b40060547a23 */ /* 0x108fe8000001085e */
[----:B------:R2:W3:Y:S01]  /*17440*/  MUFU.EX2 R98, R84 ;  /* 0x0000005400627308 */ /* 0x0004e20000000800 */
[-C--:B-1----:R-:W-:Y:S02]  /*17450*/  HMMA.16816.F32 R52, R72, R80.reuse, R52 ;  /* 0x000000504834723c */ /* 0x082fe40000001834 */
[----:B--2---:R-:W1:Y:S06]  /*17460*/  LDSM.16.MT88.4 R84, [R213+0x1100] ;  /* 0x00110000d554783b */ /* 0x004e6c0000004200 */
[C---:B------:R-:W-:Y:S07]  /*17470*/  HMMA.16816.F32 R56, R76.reuse, R80, R56 ;  /* 0x000000504c38723c */ /* 0x040fee0000001838 */
[----:B------:R-:W-:Y:S01]  /*17480*/  FFMA.FTZ R80, R173, c[0x0][0x2d0], -R94 ;  /* 0x0000b400ad507a23 */ /* 0x000fe2000001085e */
[-C--:B------:R-:W-:Y:S03]  /*17490*/  HMMA.16816.F32 R60, R76, R82.reuse, R60 ;  /* 0x000000524c3c723c */ /* 0x080fe6000000183c */
[----:B------:R2:W1:Y:S01]  /*174a0*/  MUFU.EX2 R193, R80 ;  /* 0x0000005000c17308 */ /* 0x0004620000000800 */
[----:B----4-:R-:W-:Y:S03]  /*174b0*/  FFMA.FTZ R69, R69, R121, R171 ;  /* 0x0000007945457223 */ /* 0x010fe600000100ab */
[----:B------:R-:W-:Y:S01]  /*174c0*/  FFMA.FTZ R76, R198, c[0x0][0x2d0], -R92 ;  /* 0x0000b400c64c7a23 */ /* 0x000fe2000001085c */
[----:B------:R-:W-:Y:S01]  /*174d0*/  HMMA.16816.F32 R64, R72, R82, R64 ;  /* 0x000000524840723c */ /* 0x000fe20000001840 */
[----:B------:R-:W-:Y:S03]  /*174e0*/  IMAD.MOV.U32 R198, RZ, RZ, R158 ;  /* 0x000000ffffc67224 */ /* 0x000fe600078e009e */
[----:B------:R-:W-:Y:S01]  /*174f0*/  F2FP.PACK_AB R78, R104, R105 ;  /* 0x00000069684e723e */ /* 0x000fe200000000ff */
[----:B------:R4:W-:Y:S01]  /*17500*/  MUFU.EX2 R109, R76 ;  /* 0x0000004c006d7308 */ /* 0x0009e20000000800 */
[----:B---3--:R-:W-:Y:S01]  /*17510*/  F2FP.PACK_AB R77, R111, R98 ;  /* 0x000000626f4d723e */ /* 0x008fe200000000ff */
[----:B-----5:R-:W-:Y:S01]  /*17520*/  FFMA.FTZ R68, R68, R120, R170 ;  /* 0x0000007844447223 */ /* 0x020fe200000100aa */
[----:B------:R-:W-:Y:S01]  /*17530*/  F2FP.PACK_AB R72, R150, R138 ;  /* 0x0000008a9648723e */ /* 0x000fe200000000ff */
[----:B------:R-:W-:Y:S03]  /*17540*/  FADD.FTZ R69, R168, R69 ;  /* 0x00000045a8457221 */ /* 0x000fe60000010000 */
[----:B------:R-:W-:Y:S02]  /*17550*/  F2FP.PACK_AB R73, R102, R140 ;  /* 0x0000008c6649723e */ /* 0x000fe400000000ff */
[----:B------:R-:W-:Y:S02]  /*17560*/  F2FP.PACK_AB R75, R106, R107 ;  /* 0x0000006b6a4b723e */ /* 0x000fe400000000ff */
[----:B------:R-:W-:Y:S01]  /*17570*/  MOV R158, R183 ;  /* 0x000000b7009e7202 */ /* 0x000fe20000000f00 */
[----:B--2---:R-:W2:Y:S01]  /*17580*/  LDSM.16.MT88.4 R80, [R216+0x1100] ;  /* 0x00110000d850783b */ /* 0x004ea20000004200 */
[----:B-1----:R-:W-:Y:S02]  /*17590*/  F2FP.PACK_AB R79, R193, R110 ;  /* 0x0000006ec14f723e */ /* 0x002fe400000000ff */
[----:B------:R-:W-:Y:S01]  /*175a0*/  MOV R115, R158 ;  /* 0x0000009e00737202 */ /* 0x000fe20000000f00 */
[----:B------:R-:W-:Y:S04]  /*175b0*/  IMAD.MOV.U32 R158, RZ, RZ, R144 ;  /* 0x000000ffff9e7224 */ /* 0x000fe800078e0090 */
[----:B------:R-:W-:Y:S02]  /*175c0*/  FADD.FTZ R68, R115, R68 ;  /* 0x0000004473447221 */ /* 0x000fe40000010000 */
[----:B----4-:R-:W-:Y:S01]  /*175d0*/  FFMA.FTZ R76, R201, c[0x0][0x2d0], -R71 ;  /* 0x0000b400c94c7a23 */ /* 0x010fe20000010847 */
[----:B------:R-:W-:Y:S01]  /*175e0*/  MOV R201, R155 ;  /* 0x0000009b00c97202 */ /* 0x000fe20000000f00 */
[----:B------:R-:W-:Y:S02]  /*175f0*/  IMAD.MOV.U32 R155, RZ, RZ, R184 ;  /* 0x000000ffff9b7224 */ /* 0x000fe400078e00b8 */
[----:B------:R1:W-:Y:S01]  /*17600*/  MUFU.EX2 R192, R76 ;  /* 0x0000004c00c07308 */ /* 0x0003e20000000800 */
[----:B------:R-:W-:Y:S01]  /*17610*/  F2FP.PACK_AB R74, R198, R201 ;  /* 0x000000c9c64a723e */ /* 0x000fe200000000ff */
[----:B------:R-:W-:Y:S02]  /*17620*/  FADD.FTZ R69, R158, R69 ;  /* 0x000000459e457221 */ /* 0x000fe40000010000 */
[----:B------:R-:W-:Y:S04]  /*17630*/  IMAD.MOV.U32 R158, RZ, RZ, R139 ;  /* 0x000000ffff9e7224 */ /* 0x000fe800078e008b */
[-C--:B------:R-:W-:Y:S01]  /*17640*/  HMMA.16816.F32 R4, R72, R84.reuse, R4 ;  /* 0x000000544804723c */ /* 0x080fe20000001804 */
[----:B-1----:R-:W-:Y:S07]  /*17650*/  F2FP.PACK_AB R76, R100, R101 ;  /* 0x00000065644c723e */ /* 0x002fee00000000ff */
[C---:B------:R-:W-:Y:S07]  /*17660*/  HMMA.16816.F32 R8, R76.reuse, R84, R8 ;  /* 0x000000544c08723c */ /* 0x040fee0000001808 */
[--C-:B------:R-:W-:Y:S01]  /*17670*/  FFMA.FTZ R84, R204, c[0x0][0x2d0], -R92.reuse ;  /* 0x0000b400cc547a23 */ /* 0x100fe2000001085c */
[-C--:B------:R-:W-:Y:S01]  /*17680*/  HMMA.16816.F32 R12, R76, R86.reuse, R12 ;  /* 0x000000564c0c723c */ /* 0x080fe2000000180c */
[----:B------:R-:W-:Y:S02]  /*17690*/  MOV R204, R149 ;  /* 0x0000009500cc7202 */ /* 0x000fe40000000f00 */
        /* <DEDUP_REMOVED lines=8> */
[----:B------:R1:W-:Y:S03]  /*17720*/  MUFU.EX2 R190, R84 ;  /* 0x0000005400be7308 */ /* 0x0003e60000000800 */
[----:B------:R-:W-:Y:S04]  /*17730*/  IMAD.MOV.U32 R200, RZ, RZ, R136 ;  /* 0x000000ffffc87224 */ /* 0x000fe800078e0088 */
[C---:B------:R-:W-:Y:S03]  /*17740*/  HMMA.16816.F32 R32, R72.reuse, R82, R32 ;  /* 0x000000524820723c */ /* 0x040fe60000001820 */
[----:B------:R2:W-:Y:S05]  /*17750*/  MUFU.EX2 R186, R80 ;  /* 0x0000005000ba7308 */ /* 0x0005ea0000000800 */
[-C--:B------:R-:W-:Y:S08]  /*17760*/  HMMA.16816.F32 R36, R72, R88.reuse, R36 ;  /* 0x000000584824723c */ /* 0x080ff00000001824 */
[C---:B------:R-:W-:Y:S01]  /*17770*/  HMMA.16816.F32 R40, R76.reuse, R88, R40 ;  /* 0x000000584c28723c */ /* 0x040fe20000001828 */
[--C-:B-1----:R-:W-:Y:S03]  /*17780*/  FFMA.FTZ R84, R197, c[0x0][0x2d0], -R93.reuse ;  /* 0x0000b400c5547a23 */ /* 0x102fe6000001085d */
[----:B------:R-:W-:Y:S01]  /*17790*/  MOV R197, R138 ;  /* 0x0000008a00c57202 */ /* 0x000fe20000000f00 */
[----:B------:R1:W-:Y:S02]  /*177a0*/  MUFU.EX2 R108, R84 ;  /* 0x00000054006c7308 */ /* 0x0003e40000000800 */
[--C-:B------:R-:W-:Y:S01]  /*177b0*/  FFMA.FTZ R88, R175, c[0x0][0x2d0], -R94.reuse ;  /* 0x0000b400af587a23 */ /* 0x100fe2000001085e */
[-C--:B------:R-:W-:Y:S01]  /*177c0*/  HMMA.16816.F32 R44, R76, R90.reuse, R44 ;  /* 0x0000005a4c2c723c */ /* 0x080fe2000000182c */
[--C-:B--2---:R-:W-:Y:S03]  /*177d0*/  FFMA.FTZ R80, R202, c[0x0][0x2d0], -R93.reuse ;  /* 0x0000b400ca507a23 */ /* 0x104fe6000001085d */
[----:B------:R-:W-:Y:S03]  /*177e0*/  MOV R202, R132 ;  /* 0x0000008400ca7202 */ /* 0x000fe60000000f00 */
[----:B------:R2:W-:Y:S01]  /*177f0*/  MUFU.EX2 R165, R88 ;  /* 0x0000005800a57308 */ /* 0x0005e20000000800 */
[C---:B------:R-:W-:Y:S09]  /*17800*/  HMMA.16816.F32 R48, R72.reuse, R90, R48 ;  /* 0x0000005a4830723c */ /* 0x040ff20000001830 */
[----:B------:R3:W4:Y:S03]  /*17810*/  MUFU.EX2 R187, R80 ;  /* 0x0000005000bb7308 */ /* 0x0007260000000800 */
[----:B-1----:R-:W-:Y:S01]  /*17820*/  FFMA.FTZ R84, R199, c[0x0][0x2d0], -R93 ;  /* 0x0000b400c7547a23 */ /* 0x002fe2000001085d */
[----:B------:R-:W-:Y:S06]  /*17830*/  MOV R199, R137 ;  /* 0x0000008900c77202 */ /* 0x000fec0000000f00 */
[----:B------:R1:W-:Y:S01]  /*17840*/  MUFU.EX2 R188, R84 ;  /* 0x0000005400bc7308 */ /* 0x0003e20000000800 */
[----:B--2---:R-:W-:Y:S09]  /*17850*/  FFMA.FTZ R88, R176, c[0x0][0x2d0], -R94 ;  /* 0x0000b400b0587a23 */ /* 0x004ff2000001085e */
[----:B------:R2:W-:Y:S01]  /*17860*/  MUFU.EX2 R164, R88 ;  /* 0x0000005800a47308 */ /* 0x0005e20000000800 */
[----:B---3--:R-:W-:Y:S02]  /*17870*/  FFMA.FTZ R80, R206, c[0x0][0x2d0], -R71 ;  /* 0x0000b400ce507a23 */ /* 0x008fe40000010847 */
[----:B------:R-:W-:Y:S07]  /*17880*/  IMAD.MOV.U32 R206, RZ, RZ, R133 ;  /* 0x000000ffffce7224 */ /* 0x000fee00078e0085 */
[----:B------:R3:W-:Y:S01]  /*17890*/  MUFU.EX2 R184, R80 ;  /* 0x0000005000b87308 */ /* 0x0007e20000000800 */
[----:B-1----:R-:W1:Y:S01]  /*178a0*/  LDSM.16.MT88.4 R84, [R215+0x1100] ;  /* 0x00110000d754783b */ /* 0x002e620000004200 */
[--C-:B--2---:R-:W-:Y:S01]  /*178b0*/  FFMA.FTZ R88, R240, c[0x0][0x2d0], -R71.reuse ;  /* 0x0000b400f0587a23 */ /* 0x104fe20000010847 */
[----:B------:R-:W-:Y:S07]  /*178c0*/  MOV R240, R143 ;  /* 0x0000008f00f07202 */ /* 0x000fee0000000f00 */
[----:B------:R2:W-:Y:S01]  /*178d0*/  MUFU.EX2 R181, R88 ;  /* 0x0000005800b57308 */ /* 0x0005e20000000800 */
[--C-:B---3--:R-:W-:Y:S01]  /*178e0*/  FFMA.FTZ R80, R207, c[0x0][0x2d0], -R71.reuse ;  /* 0x0000b400cf507a23 */ /* 0x108fe20000010847 */
[----:B------:R-:W-:Y:S08]  /*178f0*/  MOV R207, R134 ;  /* 0x0000008600cf7202 */ /* 0x000ff00000000f00 */
[----:B------:R3:W-:Y:S01]  /*17900*/  MUFU.EX2 R185, R80 ;  /* 0x0000005000b97308 */ /* 0x0007e20000000800 */
[----:B--2---:R-:W-:Y:S01]  /*17910*/  LDSM.16.MT88.4 R88, [R214+0x1900] ;  /* 0x00190000d658783b */ /* 0x004fe20000004200 */
[-C--:B-1----:R-:W-:Y:S08]  /*17920*/  HMMA.16816.F32 R52, R72, R84.reuse, R52 ;  /* 0x000000544834723c */ /* 0x082ff00000001834 */
[C---:B------:R-:W-:Y:S01]  /*17930*/  HMMA.16816.F32 R56, R76.reuse, R84, R56 ;  /* 0x000000544c38723c */ /* 0x040fe20000001838 */
[----:B---3--:R-:W-:Y:S03]  /*17940*/  FFMA.FTZ R80, R208, c[0x0][0x2d0], -R92 ;  /* 0x0000b400d0507a23 */ /* 0x008fe6000001085c */
[----:B------:R-:W-:Y:S01]  /*17950*/  MOV R208, R135 ;  /* 0x0000008700d07202 */ /* 0x000fe20000000f00 */
[----:B------:R1:W-:Y:S02]  /*17960*/  MUFU.EX2 R167, R80 ;  /* 0x0000005000a77308 */ /* 0x0003e40000000800 */
[----:B------:R-:W-:Y:S01]  /*17970*/  FFMA.FTZ R84, R177, c[0x0][0x2d0], -R94 ;  /* 0x0000b400b1547a23 */ /* 0x000fe2000001085e */
[-C--:B------:R-:W-:Y:S07]  /*17980*/  HMMA.16816.F32 R60, R76, R86.reuse, R60 ;  /* 0x000000564c3c723c */ /* 0x080fee000000183c */
[----:B------:R-:W-:Y:S01]  /*17990*/  FFMA.FTZ R76, R210, c[0x0][0x2d0], -R92 ;  /* 0x0000b400d24c7a23 */ /* 0x000fe2000001085c */
        /* <DEDUP_REMOVED lines=13> */
[----:B---3--:R-:W-:Y:S02]  /*17a70*/  FFMA.FTZ R76, R234, c[0x0][0x2d0], -R71 ;  /* 0x0000b400ea4c7a23 */ /* 0x008fe40000010847 */
[----:B------:R-:W-:Y:S05]  /*17a80*/  IMAD.MOV.U32 R234, RZ, RZ, R142 ;  /* 0x000000ffffea7224 */ /* 0x000fea00078e008e */
        /* <DEDUP_REMOVED lines=27> */
[----:B------:R3:W-:Y:S03]  /*17c40*/  MUFU.EX2 R174, R84 ;  /* 0x0000005400ae7308 */ /* 0x0007e60000000800 */
[----:B-1----:R-:W-:Y:S07]  /*17c50*/  FFMA.FTZ R80, R233, c[0x0][0x2d0], -R93 ;  /* 0x0000b400e9507a23 */ /* 0x002fee000001085d */
[----:B------:R1:W-:Y:S01]  /*17c60*/  MUFU.EX2 R118, R80 ;  /* 0x0000005000767308 */ /* 0x0003e20000000800 */
[--C-:B--2---:R-:W-:Y:S09]  /*17c70*/  FFMA.FTZ R88, R235, c[0x0][0x2d0], -R94.reuse ;  /* 0x0000b400eb587a23 */ /* 0x104ff2000001085e */
[----:B------:R2:W-:Y:S01]  /*17c80*/  MUFU.EX2 R96, R88 ;  /* 0x0000005800607308 */ /* 0x0005e20000000800 */
[----:B---3--:R-:W-:Y:S09]  /*17c90*/  FFMA.FTZ R84, R245, c[0x0][0x2d0], -R71 ;  /* 0x0000b400f5547a23 */ /* 0x008ff20000010847 */
[----:B------:R3:W4:Y:S01]  /*17ca0*/  MUFU.EX2 R175, R84 ;  /* 0x0000005400af7308 */ /* 0x0007220000000800 */
[----:B-1----:R-:W-:Y:S09]  /*17cb0*/  FFMA.FTZ R80, R237, c[0x0][0x2d0], -R93 ;  /* 0x0000b400ed507a23 */ /* 0x002ff2000001085d */
[----:B------:R1:W5:Y:S01]  /*17cc0*/  MUFU.EX2 R177, R80 ;  /* 0x0000005000b17308 */ /* 0x0003620000000800 */
[--C-:B--2---:R-:W-:Y:S09]  /*17cd0*/  FFMA.FTZ R88, R238, c[0x0][0x2d0], -R94.reuse ;  /* 0x0000b400ee587a23 */ /* 0x104ff2000001085e */
[----:B------:R2:W-:Y:S01]  /*17ce0*/  MUFU.EX2 R95, R88 ;  /* 0x00000058005f7308 */ /* 0x0005e20000000800 */
[----:B---3--:R-:W-:Y:S01]  /*17cf0*/  FFMA.FTZ R84, R209, c[0x0][0x2d0], -R94 ;  /* 0x0000b400d1547a23 */ /* 0x008fe2000001085e */
[----:B----4-:R-:W-:Y:S08]  /*17d00*/  F2FP.PACK_AB R120, R175, R174 ;  /* 0x000000aeaf78723e */ /* 0x010ff000000000ff */
[----:B------:R3:W4:Y:S01]  /*17d10*/  MUFU.EX2 R116, R84 ;  /* 0x0000005400747308 */ /* 0x0007220000000800 */
[----:B-1----:R-:W1:Y:S08]  /*17d20*/  LDSM.16.MT88.4 R80, [R215+0x1900] ;  /* 0x00190000d750783b */ /* 0x002e700000004200 */
[----:B--2---:R-:W-:Y:S08]  /*17d30*/  LDSM.16.MT88.4 R88, [R216+0x2100] ;  /* 0x00210000d858783b */ /* 0x004ff00000004200 */
[----:B---3--:R-:W2:Y:S01]  /*17d40*/  LDSM.16.MT88.4 R84, [R213+0x2100] ;  /* 0x00210000d554783b */ /* 0x008ea20000004200 */
[-C--:B-1----:R-:W-:Y:S08]  /*17d50*/  HMMA.16816.F32 R52, R72, R80.reuse, R52 ;  /* 0x000000504834723c */ /* 0x082ff00000001834 */
[C---:B------:R-:W-:Y:S07]  /*17d60*/  HMMA.16816.F32 R56, R76.reuse, R80, R56 ;  /* 0x000000504c38723c */ /* 0x040fee0000001838 */
[--C-:B------:R-:W-:Y:S01]  /*17d70*/  FFMA.FTZ R80, R249, c[0x0][0x2d0], -R71.reuse ;  /* 0x0000b400f9507a23 */ /* 0x100fe20000010847 */
[-C--:B------:R-:W-:Y:S01]  /*17d80*/  HMMA.16816.F32 R60, R76, R82.reuse, R60 ;  /* 0x000000524c3c723c */ /* 0x080fe2000000183c */
[----:B------:R-:W-:Y:S02]  /*17d90*/  FFMA.FTZ R71, R247, c[0x0][0x2d0], -R71 ;  /* 0x0000b400f7477a23 */ /* 0x000fe40000010847 */
[----:B------:R1:W-:Y:S04]  /*17da0*/  MUFU.EX2 R131, R80 ;  /* 0x0000005000837308 */ /* 0x0003e80000000800 */
[--C-:B------:R-:W-:Y:S01]  /*17db0*/  FFMA.FTZ R76, R246, c[0x0][0x2d0], -R92.reuse ;  /* 0x0000b400f64c7a23 */ /* 0x100fe2000001085c */
[----:B------:R-:W-:Y:S01]  /*17dc0*/  HMMA.16816.F32 R64, R72, R82, R64 ;  /* 0x000000524840723c */ /* 0x000fe20000001840 */
[----:B-----5:R-:W-:Y:S03]  /*17dd0*/  F2FP.PACK_AB R78, R176, R177 ;  /* 0x000000b1b04e723e */ /* 0x020fe600000000ff */
[----:B----4-:R-:W-:Y:S01]  /*17de0*/  F2FP.PACK_AB R77, R97, R116 ;  /* 0x00000074614d723e */ /* 0x010fe200000000ff */
[----:B------:R3:W-:Y:S01]  /*17df0*/  MUFU.EX2 R173, R76 ;  /* 0x0000004c00ad7308 */ /* 0x0007e20000000800 */
[----:B------:R-:W-:Y:S02]  /*17e00*/  F2FP.PACK_AB R79, R95, R96 ;  /* 0x000000605f4f723e */ /* 0x000fe400000000ff */
[----:B------:R-:W-:Y:S04]  /*17e10*/  F2FP.PACK_AB R72, R185, R184 ;  /* 0x000000b8b948723e */ /* 0x000fe800000000ff */
[----:B------:R-:W-:Y:S02]  /*17e20*/  F2FP.PACK_AB R73, R182, R167 ;  /* 0x000000a7b649723e */ /* 0x000fe400000000ff */
[----:B------:R-:W-:Y:S01]  /*17e30*/  F2FP.PACK_AB R74, R181, R180 ;  /* 0x000000b4b54a723e */ /* 0x000fe200000000ff */
[----:B------:R4:W5:Y:S01]  /*17e40*/  MUFU.EX2 R130, R71 ;  /* 0x0000004700827308 */ /* 0x0009620000000800 */
[----:B------:R-:W-:Y:S01]  /*17e50*/  F2FP.PACK_AB R75, R179, R119 ;  /* 0x00000077b34b723e */ /* 0x000fe200000000ff */
[----:B-1----:R-:W1:Y:S06]  /*17e60*/  LDSM.16.MT88.4 R80, [R214+0x2100] ;  /* 0x00210000d650783b */ /* 0x002e6c0000004200 */
[-C--:B--2---:R-:W-:Y:S01]  /*17e70*/  HMMA.16816.F32 R4, R72, R84.reuse, R4 ;  /* 0x000000544804723c */ /* 0x084fe20000001804 */
[--C-:B---3--:R-:W-:Y:S04]  /*17e80*/  FFMA.FTZ R76, R248, c[0x0][0x2d0], -R92.reuse ;  /* 0x0000b400f84c7a23 */ /* 0x108fe8000001085c */
[----:B------:R2:W3:Y:S01]  /*17e90*/  MUFU.EX2 R172, R76 ;  /* 0x0000004c00ac7308 */ /* 0x0004e20000000800 */
[--C-:B----4-:R-:W-:Y:S01]  /*17ea0*/  FFMA.FTZ R71, R252, c[0x0][0x2d0], -R92.reuse ;  /* 0x0000b400fc477a23 */ /* 0x110fe2000001085c */
[----:B-----5:R-:W-:Y:S01]  /*17eb0*/  F2FP.PACK_AB R122, R130, R131 ;  /* 0x00000083827a723e */ /* 0x020fe200000000ff */
[----:B------:R-:W-:Y:S07]  /*17ec0*/  FFMA.FTZ R92, R114, c[0x0][0x2d0], -R92 ;  /* 0x0000b400725c7a23 */ /* 0x000fee000001085c */
[----:B------:R4:W-:Y:S01]  /*17ed0*/  MUFU.EX2 R129, R71 ;  /* 0x0000004700817308 */ /* 0x0009e20000000800 */
[----:B------:R-:W-:Y:S01]  /*17ee0*/  IMAD.MOV.U32 R114, RZ, RZ, R155 ;  /* 0x000000ffff727224 */ /* 0x000fe200078e009b */
[----:B------:R-:W-:Y:S02]  /*17ef0*/  MOV R155, R151 ;  /* 0x00000097009b7202 */ /* 0x000fe40000000f00 */
[----:B------:R-:W-:Y:S06]  /*17f00*/  MOV R151, R145 ;  /* 0x0000009100977202 */ /* 0x000fec0000000f00 */
[----:B------:R-:W5:Y:S01]  /*17f10*/  MUFU.EX2 R99, R92 ;  /* 0x0000005c00637308 */ /* 0x000f620000000800 */
[----:B--2---:R-:W-:Y:S02]  /*17f20*/  F2FP.PACK_AB R76, R118, R117 ;  /* 0x00000075764c723e */ /* 0x004fe400000000ff */
[----:B---3--:R-:W-:Y:S05]  /*17f30*/  F2FP.PACK_AB R121, R172, R173 ;  /* 0x000000adac79723e */ /* 0x008fea00000000ff */
[C---:B------:R-:W-:Y:S01]  /*17f40*/  HMMA.16816.F32 R8, R76.reuse, R84, R8 ;  /* 0x000000544c08723c */ /* 0x040fe20000001808 */
[--C-:B----4-:R-:W-:Y:S04]  /*17f50*/  FFMA.FTZ R71, R250, c[0x0][0x2d0], -R93.reuse ;  /* 0x0000b400fa477a23 */ /* 0x110fe8000001085d */
[----:B------:R2:W-:Y:S03]  /*17f60*/  MUFU.EX2 R92, R71 ;  /* 0x00000047005c7308 */ /* 0x0005e60000000800 */
[-C--:B------:R-:W-:Y:S01]  /*17f70*/  HMMA.16816.F32 R12, R76, R86.reuse, R12 ;  /* 0x000000564c0c723c */ /* 0x080fe2000000180c */
[----:B-----5:R-:W-:Y:S07]  /*17f80*/  F2FP.PACK_AB R123, R99, R129 ;  /* 0x00000081637b723e */ /* 0x020fee00000000ff */
[C---:B------:R-:W-:Y:S01]  /*17f90*/  HMMA.16816.F32 R16, R72.reuse, R86, R16 ;  /* 0x000000564810723c */ /* 0x040fe20000001810 */
[----:B------:R-:W3:Y:S07]  /*17fa0*/  LDSM.16.MT88.4 R84, [R215+0x2100] ;  /* 0x00210000d754783b */ /* 0x000eee0000004200 */
[-C--:B------:R-:W-:Y:S01]  /*17fb0*/  HMMA.16816.F32 R20, R72, R88.reuse, R20 ;  /* 0x000000584814723c */ /* 0x080fe20000001814 */
[--C-:B--2---:R-:W-:Y:S07]  /*17fc0*/  FFMA.FTZ R71, R251, c[0x0][0x2d0], -R93.reuse ;  /* 0x0000b400fb477a23 */ /* 0x104fee000001085d */
[C---:B------:R-:W-:Y:S01]  /*17fd0*/  HMMA.16816.F32 R24, R76.reuse, R88, R24 ;  /* 0x000000584c18723c */ /* 0x040fe20000001818 */
[----:B------:R2:W4:Y:S07]  /*17fe0*/  MUFU.EX2 R88, R71 ;  /* 0x0000004700587308 */ /* 0x00052e0000000800 */
[-C--:B------:R-:W-:Y:S08]  /*17ff0*/  HMMA.16816.F32 R28, R76, R90.reuse, R28 ;  /* 0x0000005a4c1c723c */ /* 0x080ff0000000181c */
[C---:B------:R-:W-:Y:S01]  /*18000*/  HMMA.16816.F32 R32, R72.reuse, R90, R32 ;  /* 0x0000005a4820723c */ /* 0x040fe20000001820 */
[----:B------:R-:W5:Y:S04]  /*18010*/  LDL.LU R91, [R1+0x1c] ;  /* 0x00001c00015b7983 */ /* 0x000f680000300800 */
[----:B------:R-:W5:Y:S03]  /*18020*/  LDL.LU R90, [R1+0x24] ;  /* 0x00002400015a7983 */ /* 0x000f660000300800 */
[-C--:B-1----:R-:W-:Y:S01]  /*18030*/  HMMA.16816.F32 R36, R72, R80.reuse, R36 ;  /* 0x000000504824723c */ /* 0x082fe20000001824 */
[--C-:B--2---:R-:W-:Y:S03]  /*18040*/  FFMA.FTZ R71, R113, c[0x0][0x2d0], -R93.reuse ;  /* 0x0000b40071477a23 */ /* 0x104fe6000001085d */
[----:B------:R-:W-:Y:S01]  /*18050*/  MOV R113, R148 ;  /* 0x0000009400717202 */ /* 0x000fe20000000f00 */
[----:B------:R-:W-:Y:S01]  /*18060*/  FFMA.FTZ R93, R112, c[0x0][0x2d0], -R93 ;  /* 0x0000b400705d7a23 */ /* 0x000fe2000001085d */
[----:B------:R-:W-:Y:S01]  /*18070*/  MOV R148, R146 ;  /* 0x0000009200947202 */ /* 0x000fe20000000f00 */
[----:B------:R-:W-:Y:S01]  /*18080*/  IMAD.MOV.U32 R112, RZ, RZ, R147 ;  /* 0x000000ffff707224 */ /* 0x000fe200078e0093 */
[----:B------:R1:W-:Y:S01]  /*18090*/  MUFU.EX2 R89, R71 ;  /* 0x0000004700597308 */ /* 0x0003e20000000800 */
[----:B------:R-:W2:Y:S01]  /*180a0*/  LDSM.16.MT88.4 R144, [R213+0x2900] ;  /* 0x00290000d590783b */ /* 0x000ea20000004200 */
[C---:B------:R-:W-:Y:S02]  /*180b0*/  HMMA.16816.F32 R40, R76.reuse, R80, R40 ;  /* 0x000000504c28723c */ /* 0x040fe40000001828 */
[----:B------:R-:W-:Y:S02]  /*180c0*/  MOV R241, R113 ;  /* 0x0000007100f17202 */ /* 0x000fe40000000f00 */
[----:B------:R-:W-:Y:S02]  /*180d0*/  MOV R243, R112 ;  /* 0x0000007000f37202 */ /* 0x000fe40000000f00 */
[----:B----4-:R-:W-:Y:S02]  /*180e0*/  F2FP.PACK_AB R168, R88, R92 ;  /* 0x0000005c58a8723e */ /* 0x010fe400000000ff */
[----:B------:R-:W4:Y:S01]  /*180f0*/  MUFU.EX2 R93, R93 ;  /* 0x0000005d005d7308 */ /* 0x000f220000000800 */
[-C--:B------:R-:W-:Y:S08]  /*18100*/  HMMA.16816.F32 R44, R76, R82.reuse, R44 ;  /* 0x000000524c2c723c */ /* 0x080ff0000000182c */
[C---:B------:R-:W-:Y:S01]  /*18110*/  HMMA.16816.F32 R48, R72.reuse, R82, R48 ;  /* 0x000000524830723c */ /* 0x040fe20000001830 */
[--C-:B-1----:R-:W-:Y:S07]  /*18120*/  FFMA.FTZ R71, R242, c[0x0][0x2d0], -R94.reuse ;  /* 0x0000b400f2477a23 */ /* 0x102fee000001085e */
[-C--:B---3--:R-:W-:Y:S01]  /*18130*/  HMMA.16816.F32 R52, R72, R84.reuse, R52 ;  /* 0x000000544834723c */ /* 0x088fe20000001834 */
[----:B------:R1:W-:Y:S03]  /*18140*/  MUFU.EX2 R80, R71 ;  /* 0x0000004700507308 */ /* 0x0003e60000000800 */
[----:B----4-:R-:W-:Y:S04]  /*18150*/  F2FP.PACK_AB R170, R93, R89 ;  /* 0x000000595daa723e */ /* 0x010fe800000000ff */
[C---:B------:R-:W-:Y:S08]  /*18160*/  HMMA.16816.F32 R56, R76.reuse, R84, R56 ;  /* 0x000000544c38723c */ /* 0x040ff00000001838 */
[-C--:B------:R-:W-:Y:S08]  /*18170*/  HMMA.16816.F32 R60, R76, R86.reuse, R60 ;  /* 0x000000564c3c723c */ /* 0x080ff0000000183c */
[----:B------:R-:W-:Y:S01]  /*18180*/  HMMA.16816.F32 R64, R72, R86, R64 ;  /* 0x000000564840723c */ /* 0x000fe20000001840 */
[----:B-1----:R-:W-:Y:S04]  /*18190*/  FFMA.FTZ R71, R236, c[0x0][0x2d0], -R94 ;  /* 0x0000b400ec477a23 */ /* 0x002fe8000001085e */
[----:B------:R1:W-:Y:S03]  /*181a0*/  MUFU.EX2 R81, R71 ;  /* 0x0000004700517308 */ /* 0x0003e60000000800 */
[-C--:B--2---:R-:W-:Y:S07]  /*181b0*/  HMMA.16816.F32 R132, R120, R144.reuse, R4 ;  /* 0x000000907884723c */ /* 0x084fee0000001804 */
[----:B------:R-:W-:Y:S05]  /*181c0*/  FADD.FTZ R4, R243, R69 ;  /* 0x00000045f3047221 */ /* 0x000fea0000010000 */
[----:B------:R-:W-:Y:S02]  /*181d0*/  FADD.FTZ R6, R154, R4 ;  /* 0x000000049a067221 */ /* 0x000fe40000010000 */
[--C-:B-1----:R-:W-:Y:S02]  /*181e0*/  FFMA.FTZ R71, R178, c[0x0][0x2d0], -R94.reuse ;  /* 0x0000b400b2477a23 */ /* 0x102fe4000001085e */
[----:B------:R-:W-:Y:S04]  /*181f0*/  FFMA.FTZ R94, R70, c[0x0][0x2d0], -R94 ;  /* 0x0000b400465e7a23 */ /* 0x000fe8000001085e */
[----:B------:R-:W-:Y:S10]  /*18200*/  MUFU.EX2 R71, R71 ;  /* 0x0000004700477308 */ /* 0x000ff40000000800 */
[----:B------:R-:W1:Y:S02]  /*18210*/  MUFU.EX2 R94, R94 ;  /* 0x0000005e005e7308 */ /* 0x000e640000000800 */
[----:B-1----:R-:W-:Y:S01]  /*18220*/  F2FP.PACK_AB R171, R94, R71 ;  /* 0x000000475eab723e */ /* 0x002fe200000000ff */
[----:B-----5:R-:W-:Y:S01]  /*18230*/  FFMA.FTZ R2, R2, R91, R169 ;  /* 0x0000005b02027223 */ /* 0x020fe200000100a9 */
[----:B------:R-:W-:Y:S03]  /*18240*/  F2FP.PACK_AB R169, R81, R80 ;  /* 0x0000005051a9723e */ /* 0x000fe600000000ff */
[----:B------:R-:W-:Y:S02]  /*18250*/  FADD.FTZ R70, R114, R2 ;  /* 0x0000000272467221 */ /* 0x000fe40000010000 */
[----:B------:R-:W-:Y:S01]  /*18260*/  FADD.FTZ R2, R151, R68 ;  /* 0x0000004497027221 */ /* 0x000fe20000010000 */
[----:B------:R-:W1:Y:S01]  /*18270*/  LDSM.16.MT88.4 R112, [R214+0x2900] ;  /* 0x00290000d670783b */ /* 0x000e620000004200 */
[----:B------:R-:W-:Y:S01]  /*18280*/  FFMA.FTZ R68, R0, R90, R127 ;  /* 0x0000005a00447223 */ /* 0x000fe2000001007f */
[C---:B------:R-:W-:Y:S01]  /*18290*/  HMMA.16816.F32 R136, R168.reuse, R144, R8 ;  /* 0x00000090a888723c */ /* 0x040fe20000001808 */
[----:B------:R-:W-:Y:S02]  /*182a0*/  FADD.FTZ R0, R148, R70 ;  /* 0x0000004694007221 */ /* 0x000fe40000010000 */
[----:B------:R-:W-:Y:S02]  /*182b0*/  FADD.FTZ R2, R241, R2 ;  /* 0x00000002f1027221 */ /* 0x000fe40000010000 */
[----:B------:R-:W-:Y:S02]  /*182c0*/  FADD.FTZ R0, R155, R0 ;  /* 0x000000009b007221 */ /* 0x000fe40000010000 */
[----:B------:R-:W-:Y:S01]  /*182d0*/  FADD.FTZ R8, R128, R68 ;  /* 0x0000004480087221 */ /* 0x000fe20000010000 */
[-C--:B------:R-:W-:Y:S01]  /*182e0*/  HMMA.16816.F32 R140, R168, R146.reuse, R12 ;  /* 0x00000092a88c723c */ /* 0x080fe2000000180c */
[----:B------:R-:W-:Y:S03]  /*182f0*/  FADD.FTZ R7, R152, R0 ;  /* 0x0000000098077221 */ /* 0x000fe60000010000 */
[----:B------:R-:W-:Y:S01]  /*18300*/  FADD.FTZ R4, R240, R8 ;  /* 0x00000008f0047221 */ /* 0x000fe20000010000 */
[----:B------:R-:W-:Y:S01]  /*18310*/  MOV R128, R125 ;  /* 0x0000007d00807202 */ /* 0x000fe20000000f00 */
[----:B------:R-:W-:Y:S02]  /*18320*/  FADD.FTZ R5, R153, R2 ;  /* 0x0000000299057221 */ /* 0x000fe40000010000 */
[----:B------:R-:W-:Y:S01]  /*18330*/  FADD.FTZ R2, R234, R6 ;  /* 0x00000006ea027221 */ /* 0x000fe20000010000 */
[C---:B------:R-:W-:Y:S03]  /*18340*/  HMMA.16816.F32 R144, R120.reuse, R146, R16 ;  /* 0x000000927890723c */ /* 0x040fe60000001810 */
[----:B------:R-:W-:Y:S02]  /*18350*/  FADD.FTZ R7, R159, R7 ;  /* 0x000000079f077221 */ /* 0x000fe40000010000 */
[----:B------:R-:W-:Y:S02]  /*18360*/  FADD.FTZ R4, R158, R4 ;  /* 0x000000049e047221 */ /* 0x000fe40000010000 */
[----:B------:R-:W-:Y:S01]  /*18370*/  FADD.FTZ R0, R210, R5 ;  /* 0x00000005d2007221 */ /* 0x000fe20000010000 */
        /* <DEDUP_REMOVED lines=12> */
[----:B------:R-:W-:Y:S01]  /*18440*/  FADD.FTZ R0, R101, R8 ;  /* 0x0000000865007221 */ /* 0x000fe20000010000 */
[----:B------:R-:W2:Y:S01]  /*18450*/  LDSM.16.MT88.4 R4, [R215+0x2900] ;  /* 0x00290000d704783b */ /* 0x000ea20000004200 */
        /* <DEDUP_REMOVED lines=10> */
[----:B------:R-:W3:Y:S01]  /*18500*/  LDL R12, [R1+0x34] ;  /* 0x00003400010c7983 */ /* 0x000ee20000100800 */
[----:B------:R-:W-:Y:S02]  /*18510*/  FADD.FTZ R0, R100, R0 ;  /* 0x0000000064007221 */ /* 0x000fe40000010000 */
[----:B------:R-:W-:Y:S01]  /*18520*/  FADD.FTZ R2, R107, R2 ;  /* 0x000000026b027221 */ /* 0x000fe20000010000 */
[-C--:B-1----:R-:W-:Y:S01]  /*18530*/  HMMA.16816.F32 R100, R120, R112.reuse, R36 ;  /* 0x000000707864723c */ /* 0x082fe20000001824 */
        /* <DEDUP_REMOVED lines=37> */
[----:B------:R-:W-:Y:S02]  /*18790*/  IMAD.MOV.U32 R127, RZ, RZ, R126 ;  /* 0x000000ffff7f7224 */ /* 0x000fe400078e007e */
        /* <DEDUP_REMOVED lines=19> */
[----:B------:R-:W-:Y:S02]  /*188d0*/  FADD.FTZ R5, R99, R5 ;  /* 0x0000000563057221 */ /* 0x000fe40000010000 */
        /* <DEDUP_REMOVED lines=9> */
[C---:B---3--:R-:W-:Y:S02]  /*18970*/  ISETP.GT.AND P0, PT, R230.reuse, R12, PT ;  /* 0x0000000ce600720c */ /* 0x048fe40003f04270 */
[----:B------:R-:W-:Y:S11]  /*18980*/  IADD3 R230, R230, -0x1, RZ ;  /* 0xffffffffe6e67810 */ /* 0x000ff60007ffe0ff */
[----:B-1----:R-:W-:-:S05]  /*18990*/  @P0 BRA `(.L_x_1190) ;  /* 0xffffa40000000947 */ /* 0x002fca000383ffff */
.L_x_1173:
        /* <DEDUP_REMOVED lines=24> */
.L_x_1192:
[----:B------:R-:W-:-:S04]  /*18b20*/  MOV R4, c[0x0][0x32c] ;  /* 0x0000cb0000047a02 */ /* 0x000fc80000000f00 */
[----:B------:R-:W-:-:S13]  /*18b30*/  ISETP.NE.AND P0, PT, R4, 0x1, PT ;  /* 0x000000010400780c */ /* 0x000fda0003f05270 */
[----:B------:R-:W-:-:S05]  /*18b40*/  @P0 IMAD.HI.U32 R4, R0, c[0x0][0x330], RZ ;  /* 0x0000cc0000040a27 */ /* 0x000fca00078e00ff */
[----:B------:R-:W-:-:S05]  /*18b50*/  @P0 SHF.R.U32.HI R0, RZ, c[0x0][0x334], R4 ;  /* 0x0000cd00ff000a19 */ /* 0x000fca0000011604 */
.L_x_1193:
[----:B------:R-:W-:-:S05]  /*18b60*/  IMAD R0, R0, c[0x0][0x32c], RZ ;  /* 0x0000cb0000007a24 */ /* 0x000fca00078e02ff */
[----:B------:R-:W-:-:S03]  /*18b70*/  IMNMX R2, R2, R0, !PT ;  /* 0x0000000002027217 */ /* 0x000fc60007800200 */
.L_x_1191:
[----:B------:R-:W2:Y:S01]  /*18b80*/  LDL R4, [R1+0x4] ;  /* 0x0000040001047983 */ /* 0x000ea20000100800 */
[----:B------:R-:W-:-:S05]  /*18b90*/  IADD3 R2, R2, 0x5f, RZ ;  /* 0x0000005f02027810 */ /* 0x000fca0007ffe0ff */
[----:B------:R-:W-:-:S05]  /*18ba0*/  IMAD.HI R2, R2, 0x2aaaaaab, RZ ;  /* 0x2aaaaaab02027827 */ /* 0x000fca00078e02ff */
[----:B------:R-:W-:-:S04]  /*18bb0*/  SHF.R.U32.HI R0, RZ, 0x1f, R2 ;  /* 0x0000001fff007819 */ /* 0x000fc80000011602 */
[----:B------:R-:W-:-:S04]  /*18bc0*/  LEA.HI.SX32 R0, R2, R0, 0x1c ;  /* 0x0000000002007211 */ /* 0x000fc800078fe2ff */
[----:B--2---:R-:W-:-:S04]  /*18bd0*/  IMNMX R4, R4, R0, !PT ;  /* 0x0000000004047217 */ /* 0x004fc80007800200 */
[----:B------:R-:W-:Y:S01]  /*18be0*/  ISETP.GE.AND P0, PT, R230, R4, PT ;  /* 0x00000004e600720c */ /* 0x000fe20003f06270 */
[----:B------:R1:W-:-:S12]  /*18bf0*/  STL [R1], R4 ;  /* 0x0000000401007387 */ /* 0x0003d80000100800 */
[----:B------:R-:W-:Y:S05]  /*18c00*/  @!P0 BRA `(.L_x_1194) ;  /* 0x0000370000008947 */ /* 0x000fea0003800000 */
[----:B------:R-:W-:Y:S01]  /*18c10*/  MOV R127, R125 ;  /* 0x0000007d007f7202 */ /* 0x000fe20000000f00 */
[----:B------:R-:W-:Y:S01]  /*18c20*/  IMAD.MOV.U32 R131, RZ, RZ, R3 ;  /* 0x000000ffff837224 */ /* 0x000fe200078e0003 */
[----:B------:R-:W-:Y:S01]  /*18c30*/  MOV R0, R126 ;  /* 0x0000007e00007202 */ /* 0x000fe20000000f00 */
[----:B------:R-:W-:Y:S01]  /*18c40*/  IMAD.MOV.U32 R232, RZ, RZ, R230 ;  /* 0x000000ffffe87224 */ /* 0x000fe200078e00e6 */
[----:B------:R-:W-:Y:S02]  /*18c50*/  MOV R130, R124 ;  /* 0x0000007c00827202 */ /* 0x000fe40000000f00 */
.L_x_1195:
[----:B------:R-:W2:Y:S01]  /*18c60*/  LDL R230, [R1+0x4] ;  /* 0x0000040001e67983 */ /* 0x000ea20000100800 */
[----:B------:R-:W-:Y:S04]  /*18c70*/  DEPBAR.LE SB0, 0x0 ;  /* 0x000080000000791a */ /* 0x000fe80000000000 */
[----:B------:R-:W-:Y:S01]  /*18c80*/  BAR.SYNC.DEFER_BLOCKING 0x0 ;  /* 0x0000000000007b1d */ /* 0x000fe20000010000 */
[----:B------:R-:W-:Y:S02]  /*18c90*/  MOV R126, c[0x0][0x208] ;  /* 0x00008200007e7a02 */ /* 0x000fe40000000f00 */
[----:B------:R-:W-:Y:S05]  /*18ca0*/  MOV R233, c[0x0][0x1e0] ;  /* 0x0000780000e97a02 */ /* 0x000fea0000000f00 */
[----:B-----5:R-:W-:Y:S08]  /*18cb0*/  LDSM.16.M88.4 R96, [R219+0x6100] ;  /* 0x00610000db60783b */ /* 0x020ff00000000200 */
[----:B------:R-:W3:Y:S06]  /*18cc0*/  LDL.64 R202, [R1+0x50] ;  /* 0x0000500001ca7983 */ /* 0x000eec0000100a00 */
[----:B------:R-:W4:Y:S06]  /*18cd0*/  LDL.64 R200, [R1+0x58] ;  /* 0x0000580001c87983 */ /* 0x000f2c0000100a00 */
[----:B------:R-:W1:Y:S08]  /*18ce0*/  LDSM.16.M88.4 R16, [R212+0x3100] ;  /* 0x00310000d410783b */ /* 0x000e700000000200 */
[----:B------:R-:W1:Y:S08]  /*18cf0*/  LDSM.16.M88.4 R92, [R219+0x8100] ;  /* 0x00810000db5c783b */ /* 0x000e700000000200 */
[----:B------:R-:W1:Y:S08]  /*18d00*/  LDSM.16.M88.4 R32, [R212+0x3900] ;  /* 0x00390000d420783b */ /* 0x000e700000000200 */
[----:B------:R-:W1:Y:S08]  /*18d10*/  LDSM.16.M88.4 R48, [R212+0x4100] ;  /* 0x00410000d430783b */ /* 0x000e700000000200 */
[----:B------:R-:W1:Y:S02]  /*18d20*/  LDSM.16.M88.4 R64, [R212+0x4900] ;  /* 0x00490000d440783b */ /* 0x000e640000000200 */
[-C--:B-1----:R-:W-:Y:S06]  /*18d30*/  HMMA.16816.F32 R4, R96, R16.reuse, RZ ;  /* 0x000000106004723c */ /* 0x082fec00000018ff */
[----:B------:R-:W1:Y:S02]  /*18d40*/  LDSM.16.M88.4 R80, [R212+0x5100] ;  /* 0x00510000d450783b */ /* 0x000e640000000200 */
[C---:B------:R-:W-:Y:S06]  /*18d50*/  HMMA.16816.F32 R8, R92.reuse, R16, RZ ;  /* 0x000000105c08723c */ /* 0x040fec00000018ff */
[----:B------:R-:W1:Y:S02]  /*18d60*/  LDSM.16.M88.4 R172, [R212+0x5900] ;  /* 0x00590000d4ac783b */ /* 0x000e640000000200 */
[-C--:B------:R-:W-:Y:S06]  /*18d70*/  HMMA.16816.F32 R12, R92, R18.reuse, RZ ;  /* 0x000000125c0c723c */ /* 0x080fec00000018ff */
[----:B------:R-:W-:Y:S02]  /*18d80*/  LDSM.16.M88.4 R176, [R222+0x6100] ;  /* 0x00610000deb0783b */ /* 0x000fe40000000200 */
[C---:B------:R-:W-:Y:S06]  /*18d90*/  HMMA.16816.F32 R16, R96.reuse, R18, RZ ;  /* 0x000000126010723c */ /* 0x040fec00000018ff */
[----:B------:R-:W1:Y:S02]  /*18da0*/  LDSM.16.M88.4 R180, [R223] ;  /* 0x00000000dfb4783b */ /* 0x000e640000000200 */
[-C--:B------:R-:W-:Y:S06]  /*18db0*/  HMMA.16816.F32 R20, R96, R32.reuse, RZ ;  /* 0x000000206014723c */ /* 0x080fec00000018ff */
[----:B------:R-:W1:Y:S02]  /*18dc0*/  LDSM.16.M88.4 R184, [R222+0x8100] ;  /* 0x00810000deb8783b */ /* 0x000e640000000200 */
[C---:B------:R-:W-:Y:S06]  /*18dd0*/  HMMA.16816.F32 R24, R92.reuse, R32, RZ ;  /* 0x000000205c18723c */ /* 0x040fec00000018ff */
[----:B------:R-:W1:Y:S02]  /*18de0*/  LDSM.16.M88.4 R188, [R228] ;  /* 0x00000000e4bc783b */ /* 0x000e640000000200 */
[-C--:B------:R-:W-:Y:S06]  /*18df0*/  HMMA.16816.F32 R28, R92, R34.reuse, RZ ;  /* 0x000000225c1c723c */ /* 0x080fec00000018ff */
[----:B------:R-:W1:Y:S02]  /*18e00*/  LDSM.16.M88.4 R192, [R227] ;  /* 0x00000000e3c0783b */ /* 0x000e640000000200 */
[C---:B------:R-:W-:Y:S06]  /*18e10*/  HMMA.16816.F32 R32, R96.reuse, R34, RZ ;  /* 0x000000226020723c */ /* 0x040fec00000018ff */
[----:B------:R-:W4:Y:S06]  /*18e20*/  LDL.64 R236, [R1+0x40] ;  /* 0x0000400001ec7983 */ /* 0x000f2c0000100a00 */
[----:B------:R-:W4:Y:S01]  /*18e30*/  LDL.64 R234, [R1+0x48] ;  /* 0x0000480001ea7983 */ /* 0x000f220000100a00 */
        /* <DEDUP_REMOVED lines=19> */
[-C--:B------:R-:W-:Y:S03]  /*18f70*/  HMMA.16816.F32 R12, R184, R182.reuse, R12 ;  /* 0x000000b6b80c723c */ /* 0x080fe6000000180c */
[----:B--2---:R-:W-:Y:S05]  /*18f80*/  ISETP.GT.AND P0, PT, R230, R232, PT ;  /* 0x000000e8e600720c */ /* 0x004fea0003f04270 */
[C---:B------:R-:W-:Y:S01]  /*18f90*/  HMMA.16816.F32 R16, R176.reuse, R182, R16 ;  /* 0x000000b6b010723c */ /* 0x040fe20000001810 */
[----:B------:R-:W2:Y:S07]  /*18fa0*/  LDSM.16.M88.4 R180, [R225] ;  /* 0x00000000e1b4783b */ /* 0x000eae0000000200 */
[-C--:B------:R-:W-:Y:S04]  /*18fb0*/  HMMA.16816.F32 R20, R176, R188.reuse, R20 ;  /* 0x000000bcb014723c */ /* 0x080fe80000001814 */
[----:B------:R-:W-:Y:S01]  /*18fc0*/  @!P0 SHF.R.S32.HI R2, RZ, 0x1f, R232 ;  /* 0x0000001fff028819 */ /* 0x000fe200000114e8 */
[----:B------:R-:W-:Y:S03]  /*18fd0*/  @!P0 IMAD.WIDE.U32 R124, R232, c[0x0][0x208], RZ ;  /* 0x00008200e87c8a25 */ /* 0x000fe600078e00ff */
[C---:B------:R-:W-:Y:S04]  /*18fe0*/  HMMA.16816.F32 R24, R184.reuse, R188, R24 ;  /* 0x000000bcb818723c */ /* 0x040fe80000001818 */
[----:B------:R-:W-:Y:S04]  /*18ff0*/  @!P0 IMAD R2, R2, c[0x0][0x208], RZ ;  /* 0x0000820002028a24 */ /* 0x000fe800078e02ff */
[-C--:B------:R-:W-:Y:S04]  /*19000*/  HMMA.16816.F32 R28, R184, R190.reuse, R28 ;  /* 0x000000beb81c723c */ /* 0x080fe8000000181c */
[----:B------:R-:W-:Y:S04]  /*19010*/  @!P0 IMAD R2, R232, c[0x0][0x20c], R2 ;  /* 0x00008300e8028a24 */ /* 0x000fe800078e0202 */
[C---:B------:R-:W-:Y:S01]  /*19020*/  HMMA.16816.F32 R32, R176.reuse, R190, R32 ;  /* 0x000000beb020723c */ /* 0x040fe20000001820 */
[----:B------:R-:W2:Y:S03]  /*19030*/  LDSM.16.M88.4 R188, [R224] ;  /* 0x00000000e0bc783b */ /* 0x000ea60000000200 */
[----:B---3--:R-:W-:Y:S02]  /*19040*/  @!P0 MOV R3, R203 ;  /* 0x000000cb00038202 */ /* 0x008fe40000000f00 */
[----:B------:R-:W-:Y:S02]  /*19050*/  @!P0 IADD3 R125, R125, R2, RZ ;  /* 0x000000027d7d8210 */ /* 0x000fe40007ffe0ff */
[-C--:B------:R-:W-:Y:S01]  /*19060*/  HMMA.16816.F32 R36, R176, R192.reuse, R36 ;  /* 0x000000c0b024723c */ /* 0x080fe20000001824 */
[----:B----4-:R-:W-:Y:S03]  /*19070*/  MOV R201, c[0x0][0x208] ;  /* 0x0000820000c97a02 */ /* 0x010fe60000000f00 */
[----:B------:R-:W-:Y:S02]  /*19080*/  @!P0 MOV R2, R200 ;  /* 0x000000c800028202 */ /* 0x000fe40000000f00 */
[----:B------:R-:W-:Y:S02]  /*19090*/  SHF.L.U32 R201, R201, 0x5, RZ ;  /* 0x00000005c9c97819 */ /* 0x000fe400000006ff */
[C---:B------:R-:W-:Y:S01]  /*190a0*/  HMMA.16816.F32 R40, R184.reuse, R192, R40 ;  /* 0x000000c0b828723c */ /* 0x040fe20000001828 */
[----:B------:R-:W-:Y:S03]  /*190b0*/  MOV R200, 0x5 ;  /* 0x0000000500c87802 */ /* 0x000fe60000000f00 */
[----:B------:R-:W-:Y:S01]  /*190c0*/  @!P0 IMAD.WIDE.U32 R2, R124, 0x60, R2 ;  /* 0x000000607c028825 */ /* 0x000fe200078e0002 */
[----:B------:R-:W-:Y:S03]  /*190d0*/  SHF.L.U64.HI R126, R126, R200, c[0x0][0x20c] ;  /* 0x000083007e7e7619 */ /* 0x000fe600000102c8 */
[-C--:B------:R-:W-:Y:S04]  /*190e0*/  HMMA.16816.F32 R44, R184, R194.reuse, R44 ;  /* 0x000000c2b82c723c */ /* 0x080fe8000000182c */
[----:B------:R-:W-:Y:S01]  /*190f0*/  @!P0 IMAD R124, R125, 0x60, RZ ;  /* 0x000000607d7c8824 */ /* 0x000fe200078e02ff */
[----:B------:R-:W-:Y:S03]  /*19100*/  @!P0 LEA R198, P1, R2, c[0x0][0x1f8], 0x1 ;  /* 0x00007e0002c68a11 */ /* 0x000fe600078208ff */
[C---:B------:R-:W-:Y:S04]  /*19110*/  HMMA.16816.F32 R48, R176.reuse, R194, R48 ;  /* 0x000000c2b030723c */ /* 0x040fe80000001830 */
[----:B------:R-:W-:Y:S02]  /*19120*/  @!P0 IADD3 R3, R3, R124, RZ ;  /* 0x0000007c03038210 */ /* 0x000fe40007ffe0ff */
[-C--:B------:R-:W-:Y:S02]  /*19130*/  @!P0 IADD3 R196, P2, R198, R201.reuse, RZ ;  /* 0x000000c9c6c48210 */ /* 0x080fe40007f5e0ff */
[-C--:B-1----:R-:W-:Y:S04]  /*19140*/  HMMA.16816.F32 R52, R176, R172.reuse, R52 ;  /* 0x000000acb034723c */ /* 0x082fe80000001834 */
[----:B------:R-:W-:Y:S02]  /*19150*/  @!P0 LEA.HI.X R199, R2, c[0x0][0x1fc], R3, 0x1, P1 ;  /* 0x00007f0002c78a11 */ /* 0x000fe400008f0c03 */
[-C--:B------:R-:W-:Y:S02]  /*19160*/  @!P0 IADD3 R128, P1, R196, R201.reuse, RZ ;  /* 0x000000c9c4808210 */ /* 0x080fe40007f3e0ff */
[C---:B------:R-:W-:Y:S01]  /*19170*/  HMMA.16816.F32 R56, R184.reuse, R172, R56 ;  /* 0x000000acb838723c */ /* 0x040fe20000001838 */
[----:B------:R-:W-:Y:S01]  /*19180*/  @!PT LDS RZ, [RZ] ;  /* 0x00000000fffff984 */ /* 0x000fe20000000800 */
[----:B------:R-:W-:Y:S01]  /*19190*/  @!PT LDS RZ, [RZ] ;  /* 0x00000000fffff984 */ /* 0x000fe20000000800 */
[----:B------:R-:W-:Y:S01]  /*191a0*/  @!PT LDS RZ, [RZ] ;  /* 0x00000000fffff984 */ /* 0x000fe20000000800 */
[----:B------:R1:W-:Y:S03]  /*191b0*/  @!P0 LDGSTS.E.BYPASS.LTC128B.128 [R231+0x100], [R198.64], !P5 ;  /* 0x00100000c6e78fae */ /* 0x0003e6000e901d48 */
[-C--:B------:R-:W-:Y:S02]  /*191c0*/  @!P0 IADD3.X R197, R199, R126.reuse, RZ, P2, !PT ;  /* 0x0000007ec7c58210 */ /* 0x080fe400017fe4ff */
[-C--:B------:R-:W-:Y:S02]  /*191d0*/  @!P0 IADD3 R124, P3, R128, R201.reuse, RZ ;  /* 0x000000c9807c8210 */ /* 0x080fe40007f7e0ff */
[-C--:B------:R-:W-:Y:S01]  /*191e0*/  HMMA.16816.F32 R60, R184, R174.reuse, R60 ;  /* 0x000000aeb83c723c */ /* 0x080fe2000000183c */
[----:B------:R1:W-:Y:S03]  /*191f0*/  @!P0 LDGSTS.E.BYPASS.LTC128B.128 [R231+0x900], [R196.64], !P5 ;  /* 0x00900000c4e78fae */ /* 0x0003e6000e901d48 */
[-C--:B------:R-:W-:Y:S02]  /*19200*/  @!P0 IADD3.X R129, R197, R126.reuse, RZ, P1, !PT ;  /* 0x0000007ec5818210 */ /* 0x080fe40000ffe4ff */
[-C--:B------:R-:W-:Y:S02]  /*19210*/  @!P0 IADD3 R2, P2, R124, R201.reuse, RZ ;  /* 0x000000c97c028210 */ /* 0x080fe40007f5e0ff */
[C---:B------:R-:W-:Y:S01]  /*19220*/  HMMA.16816.F32 R64, R176.reuse, R174, R64 ;  /* 0x000000aeb040723c */ /* 0x040fe20000001840 */
[----:B------:R3:W-:Y:S03]  /*19230*/  @!P0 LDGSTS.E.BYPASS.LTC128B.128 [R231+0x1100], [R128.64], !P5 ;  /* 0x0110000080e78fae */ /* 0x0007e6000e901d48 */
[-C--:B------:R-:W-:Y:S02]  /*19240*/  @!P0 IADD3.X R125, R129, R126.reuse, RZ, P3, !PT ;  /* 0x0000007e817d8210 */ /* 0x080fe40001ffe4ff */
[----:B------:R-:W-:Y:S02]  /*19250*/  @!P0 IADD3 R192, P1, R2, R201, RZ ;  /* 0x000000c902c08210 */ /* 0x000fe40007f3e0ff */
[-C--:B--2---:R-:W-:Y:S01]  /*19260*/  HMMA.16816.F32 R68, R176, R180.reuse, R68 ;  /* 0x000000b4b044723c */ /* 0x084fe20000001844 */
[----:B------:R2:W-:Y:S03]  /*19270*/  @!P0 LDGSTS.E.BYPASS.LTC128B.128 [R231+0x1900], [R124.64], !P5 ;  /* 0x019000007ce78fae */ /* 0x0005e6000e901d48 */
[-C--:B------:R-:W-:Y:S04]  /*19280*/  @!P0 IADD3.X R3, R125, R126.reuse, RZ, P2, !PT ;  /* 0x0000007e7d038210 */ /* 0x080fe800017fe4ff */
[C---:B------:R-:W-:Y:S01]  /*19290*/  HMMA.16816.F32 R72, R184.reuse, R180, R72 ;  /* 0x000000b4b848723c */ /* 0x040fe20000001848 */
[----:B------:R4:W-:Y:S03]  /*192a0*/  @!P0 LDGSTS.E.BYPASS.LTC128B.128 [R231+0x2100], [R2.64], !P5 ;  /* 0x0210000002e78fae */ /* 0x0009e6000e901d48 */
[----:B------:R-:W-:Y:S04]  /*192b0*/  @!P0 IADD3.X R193, R3, R126, RZ, P1, !PT ;  /* 0x0000007e03c18210 */ /* 0x000fe80000ffe4ff */
[-C--:B------:R-:W-:Y:S01]  /*192c0*/  HMMA.16816.F32 R76, R184, R182.reuse, R76 ;  /* 0x000000b6b84c723c */ /* 0x080fe2000000184c */
[----:B------:R2:W-:Y:S02]  /*192d0*/  @!P0 LDGSTS.E.BYPASS.LTC128B.128 [R231+0x2900], [R192.64], !P5 ;  /* 0x02900000c0e78fae */ /* 0x0005e4000e901d48 */
[C---:B------:R-:W-:Y:S02]  /*192e0*/  ISETP.GT.AND P0, PT, R232.reuse, R230, PT ;  /* 0x000000e6e800720c */ /* 0x040fe40003f04270 */
[----:B------:R-:W-:Y:S03]  /*192f0*/  IADD3 R230, R232, -0x1, RZ ;  /* 0xffffffffe8e67810 */ /* 0x000fe60007ffe0ff */
[C---:B------:R-:W-:Y:S01]  /*19300*/  HMMA.16816.F32 R80, R176.reuse, R182, R80 ;  /* 0x000000b6b050723c */ /* 0x040fe20000001850 */
[----:B-1----:R-:W-:Y:S07]  /*19310*/  LDSM.16.M88.4 R196, [R218+0x3100] ;  /* 0x00310000dac4783b */ /* 0x002fee0000000200 */
[-C--:B------:R-:W-:Y:S01]  /*19320*/  HMMA.16816.F32 R84, R176, R188.reuse, R84 ;  /* 0x000000bcb054723c */ /* 0x080fe20000001854 */
[----:B------:R-:W-:Y:S07]  /*19330*/  LDSM.16.M88.4 R200, [R220+0x8100] ;  /* 0x00810000dcc8783b */ /* 0x000fee0000000200 */
[C---:B------:R-:W-:Y:S01]  /*19340*/  HMMA.16816.F32 R88, R184.reuse, R188, R88 ;  /* 0x000000bcb858723c */ /* 0x040fe20000001858 */
[----:B------:R-:W0:Y:S07]  /*19350*/  LDGDEPBAR ;  /* 0x00000000000079af */ /* 0x000e2e0000000000 */
[-C--:B------:R-:W-:Y:S01]  /*19360*/  HMMA.16816.F32 R92, R184, R190.reuse, R92 ;  /* 0x000000beb85c723c */ /* 0x080fe2000000185c */
[----:B--2---:R-:W1:Y:S07]  /*19370*/  LDSM.16.M88.4 R192, [R220+0x6100] ;  /* 0x00610000dcc0783b */ /* 0x004e6e0000000200 */
[----:B------:R-:W-:Y:S01]  /*19380*/  HMMA.16816.F32 R96, R176, R190, R96 ;  /* 0x000000beb060723c */ /* 0x000fe20000001860 */
[----:B------:R-:W2:Y:S08]  /*19390*/  LDSM.16.M88.4 R204, [R218+0x3900] ;  /* 0x00390000dacc783b */ /* 0x000eb00000000200 */
[----:B------:R-:W2:Y:S08]  /*193a0*/  LDSM.16.M88.4 R208, [R218+0x4100] ;  /* 0x00410000dad0783b */ /* 0x000eb00000000200 */
[----:B------:R-:W2:Y:S08]  /*193b0*/  LDSM.16.M88.4 R172, [R218+0x4900] ;  /* 0x00490000daac783b */ /* 0x000eb00000000200 */
[----:B------:R-:W2:Y:S01]  /*193c0*/  LDSM.16.M88.4 R176, [R218+0x5100] ;  /* 0x00510000dab0783b */ /* 0x000ea20000000200 */
[-C--:B-1----:R-:W-:Y:S07]  /*193d0*/  HMMA.16816.F32 R4, R192, R196.reuse, R4 ;  /* 0x000000c4c004723c */ /* 0x082fee0000001804 */
[----:B------:R-:W1:Y:S01]  /*193e0*/  LDSM.16.M88.4 R180, [R218+0x5900] ;  /* 0x00590000dab4783b */ /* 0x000e620000000200 */
[C---:B------:R-:W-:Y:S07]  /*193f0*/  HMMA.16816.F32 R8, R200.reuse, R196, R8 ;  /* 0x000000c4c808723c */ /* 0x040fee0000001808 */
[----:B------:R-:W-:Y:S01]  /*19400*/  LDSM.16.M88.4 R184, [R221+0x6100] ;  /* 0x00610000ddb8783b */ /* 0x000fe20000000200 */
[-C--:B------:R-:W-:Y:S07]  /*19410*/  HMMA.16816.F32 R12, R200, R198.reuse, R12 ;  /* 0x000000c6c80c723c */ /* 0x080fee000000180c */
[----:B------:R-:W1:Y:S01]  /*19420*/  LDSM.16.M88.4 R188, [R217] ;  /* 0x00000000d9bc783b */ /* 0x000e620000000200 */
[C---:B------:R-:W-:Y:S07]  /*19430*/  HMMA.16816.F32 R16, R192.reuse, R198, R16 ;  /* 0x000000c6c010723c */ /* 0x040fee0000001810 */
[----:B------:R-:W-:Y:S01]  /*19440*/  LDSM.16.M88.4 R196, [R217+0x800] ;  /* 0x00080000d9c4783b */ /* 0x000fe20000000200 */
[-C--:B--2---:R-:W-:Y:S08]  /*19450*/  HMMA.16816.F32 R20, R192, R204.reuse, R20 ;  /* 0x000000ccc014723c */ /* 0x084ff00000001814 */
        /* <DEDUP_REMOVED lines=22> */
[----:B------:R-:W-:Y:S01]  /*195c0*/  HMMA.16816.F32 R96, R192, R182, R96 ;  /* 0x000000b6c060723c */ /* 0x000fe20000001860 */
[----:B------:R-:W1:Y:S01]  /*195d0*/  LDSM.16.M88.4 R180, [R217+0x2800] ;  /* 0x00280000d9b4783b */ /* 0x000e620000000200 */
[----:B------:R-:W-:Y:S06]  /*195e0*/  DEPBAR.LE SB0, 0x0 ;  /* 0x000080000000791a */ /* 0x000fec0000000000 */
[-C--:B------:R-:W-:Y:S01]  /*195f0*/  HMMA.16816.F32 R4, R184, R188.reuse, R4 ;  /* 0x000000bcb804723c */ /* 0x080fe20000001804 */
[----:B------:R-:W-:Y:S07]  /*19600*/  BAR.SYNC.DEFER_BLOCKING 0x0 ;  /* 0x0000000000007b1d */ /* 0x000fee0000010000 */
[C---:B--2---:R-:W-:Y:S08]  /*19610*/  HMMA.16816.F32 R8, R172.reuse, R188, R8 ;  /* 0x000000bcac08723c */ /* 0x044ff00000001808 */
[-C--:B------:R-:W-:Y:S08]  /*19620*/  HMMA.16816.F32 R12, R172, R190.reuse, R12 ;  /* 0x000000beac0c723c */ /* 0x080ff0000000180c */
[C---:B------:R-:W-:Y:S04]  /*19630*/  HMMA.16816.F32 R16, R184.reuse, R190, R16 ;  /* 0x000000beb810723c */ /* 0x040fe80000001810 */
[----:B----4-:R-:W-:Y:S02]  /*19640*/  FMNMX.FTZ R2, R4, R0, !PT ;  /* 0x0000000004027209 */ /* 0x010fe40007810000 */
        /* <DEDUP_REMOVED lines=80> */
[----:B---3--:R-:W1:Y:S01]  /*19b50*/  SHFL.BFLY PT, R129, R126, 0x2, 0x1f ;  /* 0x0c401f007e817f89 */ /* 0x008e6200000e0000 */
        /* <DEDUP_REMOVED lines=30> */
[----:B------:R-:W-:Y:S02]  /*19d40*/  FMNMX.FTZ R124, R47, R124, !PT ;  /* 0x0000007c2f7c7209 */ /* 0x000fe40007810000 */
[----:B--2---:R-:W-:Y:S02]  /*19d50*/  FMNMX.FTZ R3, R3, R125, !PT ;  /* 0x0000007d03037209 */ /* 0x004fe40007810000 */
[----:B------:R-:W-:Y:S03]  /*19d60*/  FMNMX.FTZ R124, R58, R124, !PT ;  /* 0x0000007c3a7c7209 */ /* 0x000fe60007810000 */
[----:B------:R-:W1:Y:S01]  /*19d70*/  SHFL.BFLY PT, R172, R3, 0x1, 0x1f ;  /* 0x0c201f0003ac7f89 */ /* 0x000e6200000e0000 */
[----:B------:R-:W-:Y:S02]  /*19d80*/  FMNMX.FTZ R124, R59, R124, !PT ;  /* 0x0000007c3b7c7209 */ /* 0x000fe40007810000 */
[----:B---3--:R-:W-:Y:S01]  /*19d90*/  FMNMX.FTZ R125, R2, R128, !PT ;  /* 0x00000080027d7209 */ /* 0x008fe20007810000 */
[----:B------:R-:W-:Y:S01]  /*19da0*/  FMUL.FTZ R2, R0, c[0x0][0x2d0] ;  /* 0x0000b40000027a20 */ /* 0x000fe20000410000 */
[----:B------:R-:W-:Y:S03]  /*19db0*/  FMNMX.FTZ R124, R62, R124, !PT ;  /* 0x0000007c3e7c7209 */ /* 0x000fe60007810000 */
[----:B------:R2:W3:Y:S01]  /*19dc0*/  MUFU.EX2 R129, R2 ;  /* 0x0000000200817308 */ /* 0x0004e20000000800 */
[----:B------:R-:W-:Y:S01]  /*19dd0*/  FMNMX.FTZ R124, R63, R124, !PT ;  /* 0x0000007c3f7c7209 */ /* 0x000fe20007810000 */
[----:B------:R-:W-:Y:S03]  /*19de0*/  FMUL.FTZ R176, R125, c[0x0][0x2d0] ;  /* 0x0000b4007db07a20 */ /* 0x000fe60000410000 */
[----:B------:R-:W-:Y:S01]  /*19df0*/  FMNMX.FTZ R124, R74, R124, !PT ;  /* 0x0000007c4a7c7209 */ /* 0x000fe20007810000 */
[--C-:B------:R-:W-:Y:S02]  /*19e00*/  FFMA.FTZ R6, R6, c[0x0][0x2d0], -R176.reuse ;  /* 0x0000b40006067a23 */ /* 0x100fe400000108b0 */
[--C-:B------:R-:W-:Y:S01]  /*19e10*/  FFMA.FTZ R22, R22, c[0x0][0x2d0], -R176.reuse ;  /* 0x0000b40016167a23 */ /* 0x100fe200000108b0 */
[----:B------:R-:W-:Y:S01]  /*19e20*/  FMNMX.FTZ R124, R75, R124, !PT ;  /* 0x0000007c4b7c7209 */ /* 0x000fe20007810000 */
[----:B------:R4:W-:Y:S01]  /*19e30*/  MUFU.EX2 R242, R6 ;  /* 0x0000000600f27308 */ /* 0x0009e20000000800 */
[--C-:B------:R-:W-:Y:S02]  /*19e40*/  FFMA.FTZ R7, R7, c[0x0][0x2d0], -R176.reuse ;  /* 0x0000b40007077a23 */ /* 0x100fe400000108b0 */
        /* <DEDUP_REMOVED lines=8> */
[----:B--2---:R-:W-:Y:S01]  /*19ed0*/  FADD.FTZ R2, -R125, R127 ;  /* 0x0000007f7d027221 */ /* 0x004fe20000010100 */
[----:B------:R-:W-:Y:S01]  /*19ee0*/  FMNMX.FTZ R0, R91, R124, !PT ;  /* 0x0000007c5b007209 */ /* 0x000fe20007810000 */
[--C-:B------:R-:W-:Y:S01]  /*19ef0*/  FFMA.FTZ R19, R19, c[0x0][0x2d0], -R176.reuse ;  /* 0x0000b40013137a23 */ /* 0x100fe200000108b0 */
[----:B-1----:R-:W-:Y:S01]  /*19f00*/  FMNMX.FTZ R124, R3, R172, !PT ;  /* 0x000000ac037c7209 */ /* 0x002fe20007810000 */
[----:B------:R-:W-:Y:S01]  /*19f10*/  FMUL.FTZ R2, R2, c[0x0][0x2d0] ;  /* 0x0000b40002027a20 */ /* 0x000fe20000410000 */
[----:B------:R-:W-:Y:S01]  /*19f20*/  FMNMX.FTZ R0, R94, R0, !PT ;  /* 0x000000005e007209 */ /* 0x000fe20007810000 */
[----:B------:R-:W-:Y:S01]  /*19f30*/  MUFU.EX2 R236, R23 ;  /* 0x0000001700ec7308 */ /* 0x000fe20000000800 */
[--C-:B------:R-:W-:Y:S02]  /*19f40*/  FFMA.FTZ R34, R34, c[0x0][0x2d0], -R176.reuse ;  /* 0x0000b40022227a23 */ /* 0x100fe400000108b0 */
[----:B------:R-:W-:Y:S01]  /*19f50*/  FFMA.FTZ R35, R35, c[0x0][0x2d0], -R176 ;  /* 0x0000b40023237a23 */ /* 0x000fe200000108b0 */
[----:B------:R-:W-:Y:S01]  /*19f60*/  FMNMX.FTZ R0, R95, R0, !PT ;  /* 0x000000005f007209 */ /* 0x000fe20007810000 */
[C---:B---3--:R-:W-:Y:S01]  /*19f70*/  FMUL.FTZ R100, R129.reuse, R100 ;  /* 0x0000006481647220 */ /* 0x048fe20000410000 */
[----:B----4-:R-:W-:Y:S01]  /*19f80*/  @P0 SHF.R.S32.HI R6, RZ, 0x1f, R230 ;  /* 0x0000001fff060819 */ /* 0x010fe200000114e6 */
[C---:B------:R-:W-:Y:S02]  /*19f90*/  FMUL.FTZ R101, R129.reuse, R101 ;  /* 0x0000006581657220 */ /* 0x040fe40000410000 */
[C---:B------:R-:W-:Y:S01]  /*19fa0*/  FMUL.FTZ R112, R129.reuse, R112 ;  /* 0x0000007081707220 */ /* 0x040fe20000410000 */
[----:B------:R1:W2:Y:S01]  /*19fb0*/  MUFU.EX2 R128, R2 ;  /* 0x0000000200807308 */ /* 0x0002a20000000800 */
[----:B------:R-:W3:Y:S01]  /*19fc0*/  SHFL.BFLY PT, R3, R0, 0x2, 0x1f ;  /* 0x0c401f0000037f89 */ /* 0x000ee200000e0000 */
[----:B------:R-:W-:Y:S01]  /*19fd0*/  @P0 IMAD R6, R6, c[0x0][0x1e0], RZ ;  /* 0x0000780006060a24 */ /* 0x000fe200078e02ff */
[----:B------:R-:W-:Y:S01]  /*19fe0*/  @P0 MOV R7, R237 ;  /* 0x000000ed00070202 */ /* 0x000fe20000000f00 */
[C---:B------:R-:W-:Y:S02]  /*19ff0*/  FMUL.FTZ R113, R129.reuse, R113 ;  /* 0x0000007181717220 */ /* 0x040fe40000410000 */
[----:B------:R-:W-:Y:S02]  /*1a000*/  @P0 IMAD R6, R230, c[0x0][0x1e4], R6 ;  /* 0x00007900e6060a24 */ /* 0x000fe400078e0206 */
[C---:B------:R-:W-:Y:S02]  /*1a010*/  FMUL.FTZ R120, R129.reuse, R120 ;  /* 0x0000007881787220 */ /* 0x040fe40000410000 */
[----:B------:R-:W-:Y:S01]  /*1a020*/  MUFU.EX2 R237, R22 ;  /* 0x0000001600ed7308 */ /* 0x000fe20000000800 */
[----:B------:R-:W-:Y:S02]  /*1a030*/  FMUL.FTZ R121, R129, R121 ;  /* 0x0000007981797220 */ /* 0x000fe40000410000 */
[--C-:B------:R-:W-:Y:S02]  /*1a040*/  FFMA.FTZ R54, R54, c[0x0][0x2d0], -R176.reuse ;  /* 0x0000b40036367a23 */ /* 0x100fe400000108b0 */
[--C-:B------:R-:W-:Y:S02]  /*1a050*/  FFMA.FTZ R55, R55, c[0x0][0x2d0], -R176.reuse ;  /* 0x0000b40037377a23 */ /* 0x100fe400000108b0 */
[--C-:B------:R-:W-:Y:S02]  /*1a060*/  FFMA.FTZ R38, R38, c[0x0][0x2d0], -R176.reuse ;  /* 0x0000b40026267a23 */ /* 0x100fe400000108b0 */
[--C-:B------:R-:W-:Y:S01]  /*1a070*/  FFMA.FTZ R39, R39, c[0x0][0x2d0], -R176.reuse ;  /* 0x0000b40027277a23 */ /* 0x100fe200000108b0 */
[----:B------:R2:W-:Y:S01]  /*1a080*/  MUFU.EX2 R250, R18 ;  /* 0x0000001200fa7308 */ /* 0x0005e20000000800 */
[--C-:B------:R-:W-:Y:S02]  /*1a090*/  FFMA.FTZ R50, R50, c[0x0][0x2d0], -R176.reuse ;  /* 0x0000b40032327a23 */ /* 0x100fe400000108b0 */
[----:B------:R-:W-:Y:S02]  /*1a0a0*/  FFMA.FTZ R51, R51, c[0x0][0x2d0], -R176 ;  /* 0x0000b40033337a23 */ /* 0x000fe400000108b0 */
[----:B-1----:R-:W-:Y:S01]  /*1a0b0*/  FADD.FTZ R2, -R124, R130 ;  /* 0x000000827c027221 */ /* 0x002fe20000010100 */
[----:B---3--:R-:W-:Y:S01]  /*1a0c0*/  FMNMX.FTZ R0, R0, R3, !PT ;  /* 0x0000000300007209 */ /* 0x008fe20007810000 */
[----:B------:R-:W-:Y:S02]  /*1a0d0*/  FMUL.FTZ R130, R126, c[0x0][0x2d0] ;  /* 0x0000b4007e827a20 */ /* 0x000fe40000410000 */
[----:B------:R-:W-:Y:S01]  /*1a0e0*/  FMUL.FTZ R2, R2, c[0x0][0x2d0] ;  /* 0x0000b40002027a20 */ /* 0x000fe20000410000 */
[----:B------:R1:W-:Y:S01]  /*1a0f0*/  MUFU.EX2 R252, R19 ;  /* 0x0000001300fc7308 */ /* 0x0003e20000000800 */
[--C-:B------:R-:W-:Y:S02]  /*1a100*/  FFMA.FTZ R20, R20, c[0x0][0x2d0], -R130.reuse ;  /* 0x0000b40014147a23 */ /* 0x100fe40000010882 */
[--C-:B------:R-:W-:Y:S02]  /*1a110*/  FFMA.FTZ R21, R21, c[0x0][0x2d0], -R130.reuse ;  /* 0x0000b40015157a23 */ /* 0x100fe40000010882 */
[--C-:B------:R-:W-:Y:S02]  /*1a120*/  FFMA.FTZ R64, R64, c[0x0][0x2d0], -R130.reuse ;  /* 0x0000b40040407a23 */ /* 0x100fe40000010882 */
[--C-:B------:R-:W-:Y:S02]  /*1a130*/  FFMA.FTZ R65, R65, c[0x0][0x2d0], -R130.reuse ;  /* 0x0000b40041417a23 */ /* 0x100fe40000010882 */
[--C-:B------:R-:W-:Y:S01]  /*1a140*/  FFMA.FTZ R16, R16, c[0x0][0x2d0], -R130.reuse ;  /* 0x0000b40010107a23 */ /* 0x100fe20000010882 */
[----:B------:R3:W4:Y:S01]  /*1a150*/  MUFU.EX2 R127, R2 ;  /* 0x00000002007f7308 */ /* 0x0007220000000800 */
[--C-:B------:R-:W-:Y:S02]  /*1a160*/  FFMA.FTZ R4, R4, c[0x0][0x2d0], -R130.reuse ;  /* 0x0000b40004047a23 */ /* 0x100fe40000010882 */
[--C-:B------:R-:W-:Y:S02]  /*1a170*/  FFMA.FTZ R5, R5, c[0x0][0x2d0], -R130.reuse ;  /* 0x0000b40005057a23 */ /* 0x100fe40000010882 */
[----:B--2---:R-:W-:Y:S02]  /*1a180*/  FMUL.FTZ R18, R128, R146 ;  /* 0x0000009280127220 */ /* 0x004fe40000410000 */
[--C-:B------:R-:W-:Y:S02]  /*1a190*/  FFMA.FTZ R17, R17, c[0x0][0x2d0], -R130.reuse ;  /* 0x0000b40011117a23 */ /* 0x100fe40000010882 */
[--C-:B------:R-:W-:Y:S01]  /*1a1a0*/  FFMA.FTZ R32, R32, c[0x0][0x2d0], -R130.reuse ;  /* 0x0000b40020207a23 */ /* 0x100fe20000010882 */
[----:B------:R-:W-:Y:S01]  /*1a1b0*/  MUFU.EX2 R247, R4 ;  /* 0x0000000400f77308 */ /* 0x000fe20000000800 */
[--C-:B------:R-:W-:Y:S02]  /*1a1c0*/  FFMA.FTZ R33, R33, c[0x0][0x2d0], -R130.reuse ;  /* 0x0000b40021217a23 */ /* 0x100fe40000010882 */
[C---:B------:R-:W-:Y:S02]  /*1a1d0*/  FMUL.FTZ R102, R128.reuse, R102 ;  /* 0x0000006680667220 */ /* 0x040fe40000410000 */
[C---:B-1----:R-:W-:Y:S02]  /*1a1e0*/  FMUL.FTZ R19, R128.reuse, R147 ;  /* 0x0000009380137220 */ /* 0x042fe40000410000 */
[C---:B------:R-:W-:Y:S02]  /*1a1f0*/  FMUL.FTZ R103, R128.reuse, R103 ;  /* 0x0000006780677220 */ /* 0x040fe40000410000 */
[C---:B------:R-:W-:Y:S01]  /*1a200*/  FMUL.FTZ R114, R128.reuse, R114 ;  /* 0x0000007280727220 */ /* 0x040fe20000410000 */
[----:B------:R-:W-:Y:S01]  /*1a210*/  MUFU.EX2 R244, R20 ;  /* 0x0000001400f47308 */ /* 0x000fe20000000800 */
[C---:B------:R-:W-:Y:S02]  /*1a220*/  FMUL.FTZ R115, R128.reuse, R115 ;  /* 0x0000007380737220 */ /* 0x040fe40000410000 */
[C---:B------:R-:W-:Y:S01]  /*1a230*/  FMUL.FTZ R122, R128.reuse, R122 ;  /* 0x0000007a807a7220 */ /* 0x040fe20000410000 */
[----:B---3--:R-:W1:Y:S01]  /*1a240*/  SHFL.BFLY PT, R2, R0, 0x1, 0x1f ;  /* 0x0c201f0000027f89 */ /* 0x008e6200000e0000 */
[C---:B----4-:R-:W-:Y:S02]  /*1a250*/  FMUL.FTZ R104, R127.reuse, R104 ;  /* 0x000000687f687220 */ /* 0x050fe40000410000 */
[C---:B------:R-:W-:Y:S02]  /*1a260*/  FMUL.FTZ R105, R127.reuse, R105 ;  /* 0x000000697f697220 */ /* 0x040fe40000410000 */
[C---:B------:R-:W-:Y:S01]  /*1a270*/  FMUL.FTZ R108, R127.reuse, R108 ;  /* 0x0000006c7f6c7220 */ /* 0x040fe20000410000 */
[----:B------:R-:W-:Y:S01]  /*1a280*/  MUFU.EX2 R249, R5 ;  /* 0x0000000500f97308 */ /* 0x000fe20000000800 */
[C---:B------:R-:W-:Y:S02]  /*1a290*/  FMUL.FTZ R109, R127.reuse, R109 ;  /* 0x0000006d7f6d7220 */ /* 0x040fe40000410000 */
[C---:B------:R-:W-:Y:S02]  /*1a2a0*/  FMUL.FTZ R116, R127.reuse, R116 ;  /* 0x000000747f747220 */ /* 0x040fe40000410000 */
[----:B------:R-:W-:Y:S02]  /*1a2b0*/  FMUL.FTZ R117, R127, R117 ;  /* 0x000000757f757220 */ /* 0x000fe40000410000 */
[----:B------:R-:W-:Y:S02]  /*1a2c0*/  FMUL.FTZ R123, R128, R123 ;  /* 0x0000007b807b7220 */ /* 0x000fe40000410000 */
[--C-:B------:R-:W-:Y:S01]  /*1a2d0*/  FFMA.FTZ R52, R52, c[0x0][0x2d0], -R130.reuse ;  /* 0x0000b40034347a23 */ /* 0x100fe20000010882 */
[----:B------:R-:W-:Y:S01]  /*1a2e0*/  MUFU.EX2 R243, R21 ;  /* 0x0000001500f37308 */ /* 0x000fe20000000800 */
[--C-:B------:R-:W-:Y:S02]  /*1a2f0*/  FFMA.FTZ R53, R53, c[0x0][0x2d0], -R130.reuse ;  /* 0x0000b40035357a23 */ /* 0x100fe40000010882 */
[--C-:B------:R-:W-:Y:S02]  /*1a300*/  FFMA.FTZ R36, R36, c[0x0][0x2d0], -R130.reuse ;  /* 0x0000b40024247a23 */ /* 0x100fe40000010882 */
[--C-:B------:R-:W-:Y:S02]  /*1a310*/  FFMA.FTZ R37, R37, c[0x0][0x2d0], -R130.reuse ;  /* 0x0000b40025257a23 */ /* 0x100fe40000010882 */
[--C-:B------:R-:W-:Y:S01]  /*1a320*/  FFMA.FTZ R48, R48, c[0x0][0x2d0], -R130.reuse ;  /* 0x0000b40030307a23 */ /* 0x100fe20000010882 */
[----:B-1----:R-:W-:Y:S01]  /*1a330*/  FMNMX.FTZ R3, R0, R2, !PT ;  /* 0x0000000200037209 */ /* 0x002fe20007810000 */
[--C-:B------:R-:W-:Y:S01]  /*1a340*/  FFMA.FTZ R49, R49, c[0x0][0x2d0], -R130.reuse ;  /* 0x0000b40031317a23 */ /* 0x100fe20000010882 */
[----:B------:R1:W-:Y:S01]  /*1a350*/  MUFU.EX2 R251, R16 ;  /* 0x0000001000fb7308 */ /* 0x0003e20000000800 */
[----:B------:R-:W-:Y:S02]  /*1a360*/  FFMA.FTZ R97, R97, c[0x0][0x2d0], -R130 ;  /* 0x0000b40061617a23 */ /* 0x000fe40000010882 */
[C---:B------:R-:W-:Y:S02]  /*1a370*/  FADD.FTZ R0, -R3.reuse, R131 ;  /* 0x0000008303007221 */ /* 0x040fe40000010100 */
[----:B------:R-:W-:Y:S02]  /*1a380*/  FMUL.FTZ R131, R124, c[0x0][0x2d0] ;  /* 0x0000b4007c837a20 */ /* 0x000fe40000410000 */
[----:B------:R-:W-:Y:S02]  /*1a390*/  FMUL.FTZ R2, R3, c[0x0][0x2d0] ;  /* 0x0000b40003027a20 */ /* 0x000fe40000410000 */
        /* <DEDUP_REMOVED lines=16> */
[----:B--2---:R-:W-:Y:S02]  /*1a4a0*/  FMUL.FTZ R17, R129, R145 ;  /* 0x0000009181117220 */ /* 0x004fe40000410000 */
[--C-:B------:R-:W-:Y:S02]  /*1a4b0*/  FFMA.FTZ R57, R57, c[0x0][0x2d0], -R131.reuse ;  /* 0x0000b40039397a23 */ /* 0x100fe40000010883 */
[--C-:B------:R-:W-:Y:S01]  /*1a4c0*/  FFMA.FTZ R58, R58, c[0x0][0x2d0], -R2.reuse ;  /* 0x0000b4003a3a7a23 */ /* 0x100fe20000010802 */
[----:B------:R2:W-:Y:S01]  /*1a4d0*/  MUFU.EX2 R246, R12 ;  /* 0x0000000c00f67308 */ /* 0x0005e20000000800 */
[--C-:B------:R-:W-:Y:S02]  /*1a4e0*/  FFMA.FTZ R59, R59, c[0x0][0x2d0], -R2.reuse ;  /* 0x0000b4003b3b7a23 */ /* 0x100fe40000010802 */
[--C-:B------:R-:W-:Y:S01]  /*1a4f0*/  FFMA.FTZ R60, R60, c[0x0][0x2d0], -R131.reuse ;  /* 0x0000b4003c3c7a23 */ /* 0x100fe20000010883 */
[----:B---3--:R-:W-:Y:S01]  /*1a500*/  @P0 SHF.L.U32 R13, R233, 0x5, RZ ;  /* 0x00000005e90d0819 */ /* 0x008fe200000006ff */
[--C-:B------:R-:W-:Y:S02]  /*1a510*/  FFMA.FTZ R61, R61, c[0x0][0x2d0], -R131.reuse ;  /* 0x0000b4003d3d7a23 */ /* 0x100fe40000010883 */
[--C-:B------:R-:W-:Y:S02]  /*1a520*/  FFMA.FTZ R62, R62, c[0x0][0x2d0], -R2.reuse ;  /* 0x0000b4003e3e7a23 */ /* 0x100fe40000010802 */
[--C-:B------:R-:W-:Y:S01]  /*1a530*/  FFMA.FTZ R63, R63, c[0x0][0x2d0], -R2.reuse ;  /* 0x0000b4003f3f7a23 */ /* 0x100fe20000010802 */
[----:B------:R3:W-:Y:S01]  /*1a540*/  MUFU.EX2 R240, R33 ;  /* 0x0000002100f07308 */ /* 0x0007e20000000800 */
[--C-:B------:R-:W-:Y:S02]  /*1a550*/  FFMA.FTZ R11, R11, c[0x0][0x2d0], -R2.reuse ;  /* 0x0000b4000b0b7a23 */ /* 0x100fe40000010802 */
[--C-:B------:R-:W-:Y:S02]  /*1a560*/  FFMA.FTZ R14, R14, c[0x0][0x2d0], -R2.reuse ;  /* 0x0000b4000e0e7a23 */ /* 0x100fe40000010802 */
[----:B-1----:R-:W-:Y:S02]  /*1a570*/  FMUL.FTZ R32, R129, R160 ;  /* 0x000000a081207220 */ /* 0x002fe40000410000 */
[----:B------:R-:W-:Y:S03]  /*1a580*/  @P0 IMAD.WIDE.U32 R4, R230, c[0x0][0x1e0], RZ ;  /* 0x00007800e6040a25 */ /* 0x000fe600078e00ff */
[----:B------:R1:W-:Y:S01]  /*1a590*/  MUFU.EX2 R181, R10 ;  /* 0x0000000a00b57308 */ /* 0x0003e20000000800 */
[--C-:B------:R-:W-:Y:S01]  /*1a5a0*/  FFMA.FTZ R15, R15, c[0x0][0x2d0], -R2.reuse ;  /* 0x0000b4000f0f7a23 */ /* 0x100fe20000010802 */
[----:B------:R-:W-:Y:S01]  /*1a5b0*/  @P0 IADD3 R5, R5, R6, RZ ;  /* 0x0000000605050210 */ /* 0x000fe20007ffe0ff */
[--C-:B------:R-:W-:Y:S01]  /*1a5c0*/  FFMA.FTZ R8, R8, c[0x0][0x2d0], -R131.reuse ;  /* 0x0000b40008087a23 */ /* 0x100fe20000010883 */
[----:B------:R-:W-:Y:S01]  /*1a5d0*/  @P0 MOV R6, R234 ;  /* 0x000000ea00060202 */ /* 0x000fe20000000f00 */
[--C-:B------:R-:W-:Y:S01]  /*1a5e0*/  FFMA.FTZ R25, R25, c[0x0][0x2d0], -R131.reuse ;  /* 0x0000b40019197a23 */ /* 0x100fe20000010883 */
[----:B------:R-:W-:Y:S01]  /*1a5f0*/  MOV R234, 0x5 ;  /* 0x0000000500ea7802 */ /* 0x000fe20000000f00 */
[----:B------:R-:W-:Y:S02]  /*1a600*/  FFMA.FTZ R9, R9, c[0x0][0x2d0], -R131 ;  /* 0x0000b40009097a23 */ /* 0x000fe40000010883 */
[----:B------:R-:W-:Y:S01]  /*1a610*/  FFMA.FTZ R26, R26, c[0x0][0x2d0], -R2 ;  /* 0x0000b4001a1a7a23 */ /* 0x000fe20000010802 */
[----:B------:R-:W-:Y:S01]  /*1a620*/  MUFU.EX2 R183, R14 ;  /* 0x0000000e00b77308 */ /* 0x000fe20000000800 */
[----:B------:R-:W-:Y:S01]  /*1a630*/  @P0 IMAD.WIDE.U32 R6, R4, 0x60, R6 ;  /* 0x0000006004060825 */ /* 0x000fe200078e0006 */
[----:B--2---:R-:W-:Y:S03]  /*1a640*/  @P0 SHF.L.U64.HI R12, R233, R234, c[0x0][0x1e4] ;  /* 0x00007900e90c0619 */ /* 0x004fe600000102ea */
[----:B---3--:R-:W-:Y:S01]  /*1a650*/  FMUL.FTZ R33, R129, R161 ;  /* 0x000000a181217220 */ /* 0x008fe20000410000 */
[----:B------:R-:W-:Y:S01]  /*1a660*/  @P0 LEA R4, P1, R6, c[0x0][0x1c8], 0x1 ;  /* 0x0000720006040a11 */ /* 0x000fe200078208ff */
[--C-:B------:R-:W-:Y:S02]  /*1a670*/  FFMA.FTZ R27, R27, c[0x0][0x2d0], -R2.reuse ;  /* 0x0000b4001b1b7a23 */ /* 0x100fe40000010802 */
[--C-:B------:R-:W-:Y:S01]  /*1a680*/  FFMA.FTZ R28, R28, c[0x0][0x2d0], -R131.reuse ;  /* 0x0000b4001c1c7a23 */ /* 0x100fe20000010883 */
[----:B------:R2:W-:Y:S01]  /*1a690*/  MUFU.EX2 R182, R11 ;  /* 0x0000000b00b67308 */ /* 0x0005e20000000800 */
[----:B------:R-:W-:Y:S02]  /*1a6a0*/  @P0 IMAD R5, R5, 0x60, RZ ;  /* 0x0000006005050824 */ /* 0x000fe400078e02ff */
[----:B------:R-:W-:Y:S01]  /*1a6b0*/  FFMA.FTZ R29, R29, c[0x0][0x2d0], -R131 ;  /* 0x0000b4001d1d7a23 */ /* 0x000fe20000010883 */
[----:B-1----:R-:W-:Y:S01]  /*1a6c0*/  @P0 IADD3 R10, P2, R13, R4, RZ ;  /* 0x000000040d0a0210 */ /* 0x002fe20007f5e0ff */
[----:B------:R-:W-:Y:S01]  /*1a6d0*/  FMUL.FTZ R0, R0, c[0x0][0x2d0] ;  /* 0x0000b40000007a20 */ /* 0x000fe20000410000 */
[----:B------:R-:W-:Y:S01]  /*1a6e0*/  @P0 IADD3 R5, R7, R5, RZ ;  /* 0x0000000507050210 */ /* 0x000fe20007ffe0ff */
[----:B------:R-:W-:Y:S02]  /*1a6f0*/  FFMA.FTZ R30, R30, c[0x0][0x2d0], -R2 ;  /* 0x0000b4001e1e7a23 */ /* 0x000fe40000010802 */
[----:B------:R-:W-:Y:S01]  /*1a700*/  FFMA.FTZ R99, R99, c[0x0][0x2d0], -R176 ;  /* 0x0000b40063637a23 */ /* 0x000fe200000108b0 */
[----:B------:R-:W-:Y:S01]  /*1a710*/  MUFU.EX2 R184, R15 ;  /* 0x0000000f00b87308 */ /* 0x000fe20000000800 */
[----:B------:R-:W-:Y:S01]  /*1a720*/  @P0 LEA.HI.X R5, R6, c[0x0][0x1cc], R5, 0x1, P1 ;  /* 0x0000730006050a11 */ /* 0x000fe200008f0c05 */
[--C-:B------:R-:W-:Y:S02]  /*1a730*/  FFMA.FTZ R93, R93, c[0x0][0x2d0], -R131.reuse ;  /* 0x0000b4005d5d7a23 */ /* 0x100fe40000010883 */
[--C-:B------:R-:W-:Y:S02]  /*1a740*/  FFMA.FTZ R24, R24, c[0x0][0x2d0], -R131.reuse ;  /* 0x0000b40018187a23 */ /* 0x100fe40000010883 */
[----:B------:R1:W-:Y:S01]  /*1a750*/  @P0 LDGSTS.E.BYPASS.LTC128B.128 [R231+0x3100], [R4.64], !P5 ;  /* 0x0310000004e70fae */ /* 0x0003e2000e901d48 */
[----:B------:R-:W-:Y:S02]  /*1a760*/  FFMA.FTZ R31, R31, c[0x0][0x2d0], -R2 ;  /* 0x0000b4001f1f7a23 */ /* 0x000fe40000010802 */
[--C-:B------:R-:W-:Y:S01]  /*1a770*/  FFMA.FTZ R68, R68, c[0x0][0x2d0], -R130.reuse ;  /* 0x0000b40044447a23 */ /* 0x100fe20000010882 */
[----:B------:R3:W-:Y:S01]  /*1a780*/  MUFU.EX2 R238, R8 ;  /* 0x0000000800ee7308 */ /* 0x0007e20000000800 */
[--C-:B------:R-:W-:Y:S02]  /*1a790*/  FFMA.FTZ R69, R69, c[0x0][0x2d0], -R130.reuse ;  /* 0x0000b40045457a23 */ /* 0x100fe40000010882 */
[--C-:B------:R-:W-:Y:S01]  /*1a7a0*/  FFMA.FTZ R80, R80, c[0x0][0x2d0], -R130.reuse ;  /* 0x0000b40050507a23 */ /* 0x100fe20000010882 */
[----:B--2---:R-:W-:Y:S01]  /*1a7b0*/  @P0 IADD3.X R11, R12, R5, RZ, P2, !PT ;  /* 0x000000050c0b0210 */ /* 0x004fe200017fe4ff */
[----:B------:R-:W-:Y:S02]  /*1a7c0*/  FFMA.FTZ R81, R81, c[0x0][0x2d0], -R130 ;  /* 0x0000b40051517a23 */ /* 0x000fe40000010882 */
[--C-:B------:R-:W-:Y:S02]  /*1a7d0*/  FFMA.FTZ R70, R70, c[0x0][0x2d0], -R176.reuse ;  /* 0x0000b40046467a23 */ /* 0x100fe400000108b0 */
[----:B------:R2:W-:Y:S01]  /*1a7e0*/  @P0 LDGSTS.E.BYPASS.LTC128B.128 [R231+0x3900], [R10.64], !P5 ;  /* 0x039000000ae70fae */ /* 0x0005e2000e901d48 */
[----:B------:R4:W-:Y:S01]  /*1a7f0*/  MUFU.EX2 R239, R9 ;  /* 0x0000000900ef7308 */ /* 0x0009e20000000800 */
[--C-:B------:R-:W-:Y:S02]  /*1a800*/  FFMA.FTZ R71, R71, c[0x0][0x2d0], -R176.reuse ;  /* 0x0000b40047477a23 */ /* 0x100fe400000108b0 */
[--C-:B------:R-:W-:Y:S02]  /*1a810*/  FFMA.FTZ R82, R82, c[0x0][0x2d0], -R176.reuse ;  /* 0x0000b40052527a23 */ /* 0x100fe400000108b0 */
[----:B------:R-:W-:Y:S02]  /*1a820*/  FFMA.FTZ R83, R83, c[0x0][0x2d0], -R176 ;  /* 0x0000b40053537a23 */ /* 0x000fe400000108b0 */
[--C-:B------:R-:W-:Y:S02]  /*1a830*/  FFMA.FTZ R74, R74, c[0x0][0x2d0], -R2.reuse ;  /* 0x0000b4004a4a7a23 */ /* 0x100fe40000010802 */
[--C-:B------:R-:W-:Y:S01]  /*1a840*/  FFMA.FTZ R75, R75, c[0x0][0x2d0], -R2.reuse ;  /* 0x0000b4004b4b7a23 */ /* 0x100fe20000010802 */
[----:B------:R-:W2:Y:S01]  /*1a850*/  MUFU.EX2 R0, R0 ;  /* 0x0000000000007308 */ /* 0x000ea20000000800 */
[--C-:B------:R-:W-:Y:S02]  /*1a860*/  FFMA.FTZ R78, R78, c[0x0][0x2d0], -R2.reuse ;  /* 0x0000b4004e4e7a23 */ /* 0x100fe40000010802 */
[----:B------:R-:W-:Y:S01]  /*1a870*/  FFMA.FTZ R79, R79, c[0x0][0x2d0], -R2 ;  /* 0x0000b4004f4f7a23 */ /* 0x000fe20000010802 */
[----:B---3--:R-:W-:Y:S01]  /*1a880*/  @P0 IADD3 R8, P1, R13, R10, RZ ;  /* 0x0000000a0d080210 */ /* 0x008fe20007f3e0ff */
[--C-:B------:R-:W-:Y:S02]  /*1a890*/  FFMA.FTZ R84, R84, c[0x0][0x2d0], -R130.reuse ;  /* 0x0000b40054547a23 */ /* 0x100fe40000010882 */
[--C-:B------:R-:W-:Y:S01]  /*1a8a0*/  FFMA.FTZ R85, R85, c[0x0][0x2d0], -R130.reuse ;  /* 0x0000b40055557a23 */ /* 0x100fe20000010882 */
[C---:B------:R-:W-:Y:S01]  /*1a8b0*/  @P0 IADD3 R6, P3, R13.reuse, R8, RZ ;  /* 0x000000080d060210 */ /* 0x040fe20007f7e0ff */
[----:B------:R-:W-:Y:S01]  /*1a8c0*/  FFMA.FTZ R96, R96, c[0x0][0x2d0], -R130 ;  /* 0x0000b40060607a23 */ /* 0x000fe20000010882 */
[----:B------:R3:W-:Y:S01]  /*1a8d0*/  MUFU.EX2 R210, R25 ;  /* 0x0000001900d27308 */ /* 0x0007e20000000800 */
[--C-:B------:R-:W-:Y:S01]  /*1a8e0*/  FFMA.FTZ R86, R86, c[0x0][0x2d0], -R176.reuse ;  /* 0x0000b40056567a23 */ /* 0x100fe200000108b0 */
[----:B-1----:R-:W-:Y:S01]  /*1a8f0*/  @P0 IADD3 R4, P2, R13, R6, RZ ;  /* 0x000000060d040210 */ /* 0x002fe20007f5e0ff */
[--C-:B------:R-:W-:Y:S01]  /*1a900*/  FFMA.FTZ R87, R87, c[0x0][0x2d0], -R176.reuse ;  /* 0x0000b40057577a23 */ /* 0x100fe200000108b0 */
[----:B----4-:R-:W-:Y:S01]  /*1a910*/  @P0 IADD3.X R9, R12, R11, RZ, P1, !PT ;  /* 0x0000000b0c090210 */ /* 0x010fe20000ffe4ff */
[----:B------:R-:W-:Y:S01]  /*1a920*/  FFMA.FTZ R98, R98, c[0x0][0x2d0], -R176 ;  /* 0x0000b40062627a23 */ /* 0x000fe200000108b0 */
[----:B--2---:R-:W-:Y:S01]  /*1a930*/  @P0 IADD3 R10, P1, R13, R4, RZ ;  /* 0x000000040d0a0210 */ /* 0x004fe20007f3e0ff */
[C---:B------:R-:W-:Y:S01]  /*1a940*/  FMUL.FTZ R13, R127.reuse, R141 ;  /* 0x0000008d7f0d7220 */ /* 0x040fe20000410000 */
[----:B------:R-:W-:Y:S01]  /*1a950*/  @P0 IADD3.X R7, R12, R9, RZ, P3, !PT ;  /* 0x000000090c070210 */ /* 0x000fe20001ffe4ff */
[----:B------:R1:W-:Y:S01]  /*1a960*/  @P0 LDGSTS.E.BYPASS.LTC128B.128 [R231+0x4100], [R8.64], !P5 ;  /* 0x0410000008e70fae */ /* 0x0003e2000e901d48 */
[----:B------:R2:W-:Y:S01]  /*1a970*/  MUFU.EX2 R180, R26 ;  /* 0x0000001a00b47308 */ /* 0x0005e20000000800 */
[--C-:B------:R-:W-:Y:S01]  /*1a980*/  FFMA.FTZ R92, R92, c[0x0][0x2d0], -R131.reuse ;  /* 0x0000b4005c5c7a23 */ /* 0x100fe20000010883 */
[----:B------:R-:W-:Y:S01]  /*1a990*/  @P0 IADD3.X R5, R12, R7, RZ, P2, !PT ;  /* 0x000000070c050210 */ /* 0x000fe200017fe4ff */
[--C-:B------:R-:W-:Y:S01]  /*1a9a0*/  FFMA.FTZ R90, R90, c[0x0][0x2d0], -R2.reuse ;  /* 0x0000b4005a5a7a23 */ /* 0x100fe20000010802 */
[----:B------:R-:W-:Y:S01]  /*1a9b0*/  MOV R130, R124 ;  /* 0x0000007c00827202 */ /* 0x000fe20000000f00 */
[----:B------:R-:W-:Y:S01]  /*1a9c0*/  FMUL.FTZ R14, R0, R142 ;  /* 0x0000008e000e7220 */ /* 0x000fe20000410000 */
[----:B------:R-:W-:Y:S01]  /*1a9d0*/  @P0 IADD3.X R11, R12, R5, RZ, P1, !PT ;  /* 0x000000050c0b0210 */ /* 0x000fe20000ffe4ff */
[----:B------:R4:W-:Y:S01]  /*1a9e0*/  @P0 LDGSTS.E.BYPASS.LTC128B.128 [R231+0x4900], [R6.64], !P5 ;  /* 0x0490000006e70fae */ /* 0x0009e2000e901d48 */
[C---:B------:R-:W-:Y:S02]  /*1a9f0*/  FMUL.FTZ R12, R127.reuse, R140 ;  /* 0x0000008c7f0c7220 */ /* 0x040fe40000410000 */
[C---:B------:R-:W-:Y:S01]  /*1aa00*/  FMUL.FTZ R15, R0.reuse, R143 ;  /* 0x0000008f000f7220 */ /* 0x040fe20000410000 */
[----:B------:R4:W-:Y:S01]  /*1aa10*/  MUFU.EX2 R179, R27 ;  /* 0x0000001b00b37308 */ /* 0x0009e20000000800 */
[C---:B------:R-:W-:Y:S02]  /*1aa20*/  FMUL.FTZ R106, R0.reuse, R106 ;  /* 0x0000006a006a7220 */ /* 0x040fe40000410000 */
[C---:B---3--:R-:W-:Y:S01]  /*1aa30*/  FMUL.FTZ R25, R127.reuse, R153 ;  /* 0x000000997f197220 */ /* 0x048fe20000410000 */
[----:B------:R3:W-:Y:S01]  /*1aa40*/  @P0 LDGSTS.E.BYPASS.LTC128B.128 [R231+0x5100], [R4.64], !P5 ;  /* 0x0510000004e70fae */ /* 0x0007e2000e901d48 */
[C---:B------:R-:W-:Y:S02]  /*1aa50*/  FMUL.FTZ R107, R0.reuse, R107 ;  /* 0x0000006b006b7220 */ /* 0x040fe40000410000 */
[C---:B------:R-:W-:Y:S02]  /*1aa60*/  FMUL.FTZ R110, R0.reuse, R110 ;  /* 0x0000006e006e7220 */ /* 0x040fe40000410000 */
[C---:B------:R-:W-:Y:S01]  /*1aa70*/  FMUL.FTZ R111, R0.reuse, R111 ;  /* 0x0000006f006f7220 */ /* 0x040fe20000410000 */
[----:B------:R3:W3:Y:S01]  /*1aa80*/  MUFU.EX2 R209, R24 ;  /* 0x0000001800d17308 */ /* 0x0006e20000000800 */
[C---:B------:R-:W-:Y:S01]  /*1aa90*/  FMUL.FTZ R118, R0.reuse, R118 ;  /* 0x0000007600767220 */ /* 0x040fe20000410000 */
[----:B------:R3:W-:Y:S01]  /*1aaa0*/  @P0 LDGSTS.E.BYPASS.LTC128B.128 [R231+0x5900], [R10.64], !P5 ;  /* 0x059000000ae70fae */ /* 0x0007e2000e901d48 */
[----:B--2---:R-:W-:Y:S02]  /*1aab0*/  FMUL.FTZ R26, R0, R154 ;  /* 0x0000009a001a7220 */ /* 0x004fe40000410000 */
[----:B-1----:R-:W-:Y:S01]  /*1aac0*/  FMUL.FTZ R8, R127, R136 ;  /* 0x000000887f087220 */ /* 0x002fe20000410000 */
[----:B------:R-:W-:Y:S01]  /*1aad0*/  F2FP.PACK_AB R136, R239, R238 ;  /* 0x000000eeef88723e */ /* 0x000fe200000000ff */
[----:B------:R-:W-:Y:S01]  /*1aae0*/  FMUL.FTZ R9, R127, R137 ;  /* 0x000000897f097220 */ /* 0x000fe20000410000 */
[----:B------:R-:W-:Y:S01]  /*1aaf0*/  F2FP.PACK_AB R137, R182, R181 ;  /* 0x000000b5b689723e */ /* 0x000fe200000000ff */
[----:B------:R-:W-:Y:S01]  /*1ab00*/  FMUL.FTZ R119, R0, R119 ;  /* 0x0000007700777220 */ /* 0x000fe20000410000 */
[----:B------:R-:W1:Y:S01]  /*1ab10*/  LDSM.16.MT88.4 R20, [R213+0x100] ;  /* 0x00010000d514783b */ /* 0x000e620000004200 */
[----:B------:R2:W-:Y:S01]  /*1ab20*/  MUFU.EX2 R211, R28 ;  /* 0x0000001c00d37308 */ /* 0x0005e20000000800 */
[--C-:B------:R-:W-:Y:S02]  /*1ab30*/  FFMA.FTZ R91, R91, c[0x0][0x2d0], -R2.reuse ;  /* 0x0000b4005b5b7a23 */ /* 0x100fe40000010802 */
[C---:B----4-:R-:W-:Y:S01]  /*1ab40*/  FMUL.FTZ R6, R128.reuse, R134 ;  /* 0x0000008680067220 */ /* 0x050fe20000410000 */
[----:B------:R-:W-:Y:S01]  /*1ab50*/  F2FP.PACK_AB R134, R203, R251 ;  /* 0x000000fbcb86723e */ /* 0x000fe200000000ff */
[----:B------:R-:W-:Y:S01]  /*1ab60*/  FMUL.FTZ R7, R128, R135 ;  /* 0x0000008780077220 */ /* 0x000fe20000410000 */
[----:B------:R-:W-:Y:S01]  /*1ab70*/  F2FP.PACK_AB R135, R252, R250 ;  /* 0x000000fafc87723e */ /* 0x000fe200000000ff */
[----:B------:R-:W4:Y:S01]  /*1ab80*/  LDSM.16.MT88.4 R172, [R216+0x100] ;  /* 0x00010000d8ac783b */ /* 0x000f220000004200 */
[C---:B------:R-:W-:Y:S02]  /*1ab90*/  FMUL.FTZ R27, R0.reuse, R155 ;  /* 0x0000009b001b7220 */ /* 0x040fe40000410000 */
[----:B---3--:R-:W-:Y:S01]  /*1aba0*/  FMUL.FTZ R4, R129, R132 ;  /* 0x0000008481047220 */ /* 0x008fe20000410000 */
[----:B------:R-:W-:Y:S01]  /*1abb0*/  F2FP.PACK_AB R132, R249, R247 ;  /* 0x000000f7f984723e */ /* 0x000fe200000000ff */
[----:B------:R-:W-:Y:S01]  /*1abc0*/  FMUL.FTZ R5, R129, R133 ;  /* 0x0000008581057220 */ /* 0x000fe20000410000 */
[----:B------:R-:W-:Y:S01]  /*1abd0*/  F2FP.PACK_AB R133, R245, R242 ;  /* 0x000000f2f585723e */ /* 0x000fe200000000ff */
[----:B------:R-:W-:Y:S01]  /*1abe0*/  MUFU.EX2 R199, R40 ;  /* 0x0000002800c77308 */ /* 0x000fe20000000800 */
[----:B------:R-:W3:Y:S01]  /*1abf0*/  LDSM.16.MT88.4 R140, [R214+0x100] ;  /* 0x00010000d68c783b */ /* 0x000ee20000004200 */
[C---:B------:R-:W-:Y:S01]  /*1ac00*/  FMUL.FTZ R24, R127.reuse, R152 ;  /* 0x000000987f187220 */ /* 0x040fe20000410000 */
[----:B------:R-:W-:Y:S01]  /*1ac10*/  MOV R152, R203 ;  /* 0x000000cb00987202 */ /* 0x000fe20000000f00 */
[----:B------:R-:W-:Y:S01]  /*1ac20*/  FMUL.FTZ R10, R0, R138 ;  /* 0x0000008a000a7220 */ /* 0x000fe20000410000 */
[----:B------:R-:W-:Y:S01]  /*1ac30*/  F2FP.PACK_AB R138, R248, R246 ;  /* 0x000000f6f88a723e */ /* 0x000fe200000000ff */
[----:B------:R-:W-:Y:S01]  /*1ac40*/  FMUL.FTZ R11, R0, R139 ;  /* 0x0000008b000b7220 */ /* 0x000fe20000410000 */
[----:B------:R-:W-:Y:S01]  /*1ac50*/  F2FP.PACK_AB R139, R184, R183 ;  /* 0x000000b7b88b723e */ /* 0x000fe200000000ff */
[--C-:B------:R-:W-:Y:S01]  /*1ac60*/  FFMA.FTZ R94, R94, c[0x0][0x2d0], -R2.reuse ;  /* 0x0000b4005e5e7a23 */ /* 0x100fe20000010802 */
[----:B------:R-:W3:Y:S01]  /*1ac70*/  LDSM.16.MT88.4 R144, [R215+0x100] ;  /* 0x00010000d790783b */ /* 0x000ee20000004200 */
[----:B--2---:R-:W-:Y:S01]  /*1ac80*/  FMUL.FTZ R28, R127, R156 ;  /* 0x0000009c7f1c7220 */ /* 0x004fe20000410000 */
[----:B------:R-:W-:Y:S01]  /*1ac90*/  MUFU.EX2 R200, R41 ;  /* 0x0000002900c87308 */ /* 0x000fe20000000800 */
[----:B------:R-:W-:Y:S02]  /*1aca0*/  FFMA.FTZ R2, R95, c[0x0][0x2d0], -R2 ;  /* 0x0000b4005f027a23 */ /* 0x000fe40000010802 */
[--C-:B------:R-:W-:Y:S02]  /*1acb0*/  FFMA.FTZ R72, R72, c[0x0][0x2d0], -R131.reuse ;  /* 0x0000b40048487a23 */ /* 0x100fe40000010883 */
[--C-:B------:R-:W-:Y:S01]  /*1acc0*/  FFMA.FTZ R73, R73, c[0x0][0x2d0], -R131.reuse ;  /* 0x0000b40049497a23 */ /* 0x100fe20000010883 */
[----:B------:R-:W2:Y:S01]  /*1acd0*/  LDL.LU R153, [R1+0x24] ;  /* 0x0000240001997983 */ /* 0x000ea20000300800 */
[--C-:B------:R-:W-:Y:S02]  /*1ace0*/  FFMA.FTZ R76, R76, c[0x0][0x2d0], -R131.reuse ;  /* 0x0000b4004c4c7a23 */ /* 0x100fe40000010883 */
[--C-:B------:R-:W-:Y:S01]  /*1acf0*/  FFMA.FTZ R77, R77, c[0x0][0x2d0], -R131.reuse ;  /* 0x0000b4004d4d7a23 */ /* 0x100fe20000010883 */
[----:B------:R-:W2:Y:S01]  /*1ad00*/  LDL.LU R154, [R1+0x1c] ;  /* 0x00001c00019a7983 */ /* 0x000ea20000300800 */
[----:B------:R-:W-:Y:S01]  /*1ad10*/  MUFU.EX2 R197, R44 ;  /* 0x0000002c00c57308 */ /* 0x000fe20000000800 */
[--C-:B------:R-:W-:Y:S01]  /*1ad20*/  FFMA.FTZ R88, R88, c[0x0][0x2d0], -R131.reuse ;  /* 0x0000b40058587a23 */ /* 0x100fe20000010883 */
[-C--:B-1----:R-:W-:Y:S01]  /*1ad30*/  HMMA.16816.F32 R4, R132, R20.reuse, R4 ;  /* 0x000000148404723c */ /* 0x082fe20000001804 */
[----:B------:R-:W2:Y:S04]  /*1ad40*/  LDL.LU R155, [R1+0x18] ;  /* 0x00001800019b7983 */ /* 0x000ea80000300800 */
[----:B------:R-:W2:Y:S01]  /*1ad50*/  LDL.LU R156, [R1+0x14] ;  /* 0x00001400019c7983 */ /* 0x000ea20000300800 */
[----:B------:R-:W-:Y:S02]  /*1ad60*/  FFMA.FTZ R89, R89, c[0x0][0x2d0], -R131 ;  /* 0x0000b40059597a23 */ /* 0x000fe40000010883 */
[----:B------:R-:W-:Y:S01]  /*1ad70*/  MUFU.EX2 R198, R45 ;  /* 0x0000002d00c67308 */ /* 0x000fe20000000800 */
[C---:B------:R-:W-:Y:S01]  /*1ad80*/  HMMA.16816.F32 R8, R136.reuse, R20, R8 ;  /* 0x000000148808723c */ /* 0x040fe20000001808 */
[----:B------:R-:W0:Y:S03]  /*1ad90*/  LDGDEPBAR ;  /* 0x00000000000079af */ /* 0x000e260000000000 */
[----:B------:R-:W-:Y:S03]  /*1ada0*/  MOV R131, R3 ;  /* 0x0000000300837202 */ /* 0x000fe60000000f00 */
[C---:B------:R-:W-:Y:S01]  /*1adb0*/  FMUL.FTZ R20, R129.reuse, R148 ;  /* 0x0000009481147220 */ /* 0x040fe20000410000 */
[-C--:B------:R-:W-:Y:S01]  /*1adc0*/  HMMA.16816.F32 R12, R136, R22.reuse, R12 ;  /* 0x00000016880c723c */ /* 0x080fe2000000180c */
[----:B------:R1:W1:Y:S03]  /*1add0*/  MUFU.EX2 R233, R29 ;  /* 0x0000001d00e97308 */ /* 0x0002660000000800 */
[----:B------:R-:W-:Y:S04]  /*1ade0*/  FMUL.FTZ R21, R129, R149 ;  /* 0x0000009581157220 */ /* 0x000fe80000410000 */
[C---:B------:R-:W-:Y:S03]  /*1adf0*/  HMMA.16816.F32 R16, R132.reuse, R22, R16 ;  /* 0x000000168410723c */ /* 0x040fe60000001810 */
[----:B------:R3:W-:Y:S04]  /*1ae00*/  MUFU.EX2 R177, R30 ;  /* 0x0000001e00b17308 */ /* 0x0007e80000000800 */
[C---:B------:R-:W-:Y:S02]  /*1ae10*/  FMUL.FTZ R22, R128.reuse, R150 ;  /* 0x0000009680167220 */ /* 0x040fe40000410000 */
[----:B------:R-:W-:Y:S02]  /*1ae20*/  FMUL.FTZ R23, R128, R151 ;  /* 0x0000009780177220 */ /* 0x000fe40000410000 */
[----:B------:R-:W-:Y:S02]  /*1ae30*/  LDSM.16.MT88.4 R148, [R214+0x900] ;  /* 0x00090000d694783b */ /* 0x000fe40000004200 */
[----:B------:R3:W-:Y:S03]  /*1ae40*/  MUFU.EX2 R178, R31 ;  /* 0x0000001f00b27308 */ /* 0x0007e60000000800 */
[-C--:B----4-:R-:W-:Y:S03]  /*1ae50*/  HMMA.16816.F32 R20, R132, R172.reuse, R20 ;  /* 0x000000ac8414723c */ /* 0x090fe60000001814 */
[----:B-1----:R-:W-:Y:S02]  /*1ae60*/  FMUL.FTZ R29, R127, R157 ;  /* 0x0000009d7f1d7220 */ /* 0x002fe40000410000 */
[----:B------:R-:W4:Y:S02]  /*1ae70*/  LDL R157, [R1] ;  /* 0x00000000019d7983 */ /* 0x000f240000100800 */
[----:B------:R1:W-:Y:S01]  /*1ae80*/  MUFU.EX2 R234, R34 ;  /* 0x0000002200ea7308 */ /* 0x0003e20000000800 */
[C---:B------:R-:W-:Y:S04]  /*1ae90*/  HMMA.16816.F32 R24, R136.reuse, R172, R24 ;  /* 0x000000ac8818723c */ /* 0x040fe80000001818 */
[C---:B---3--:R-:W-:Y:S05]  /*1aea0*/  FMUL.FTZ R30, R0.reuse, R158 ;  /* 0x0000009e001e7220 */ /* 0x048fea0000410000 */
[----:B------:R3:W3:Y:S03]  /*1aeb0*/  MUFU.EX2 R235, R35 ;  /* 0x0000002300eb7308 */ /* 0x0006e60000000800 */
[----:B------:R-:W-:Y:S07]  /*1aec0*/  FMUL.FTZ R31, R0, R159 ;  /* 0x0000009f001f7220 */ /* 0x000fee0000410000 */
[----:B------:R-:W-:Y:S01]  /*1aed0*/  MUFU.EX2 R172, R46 ;  /* 0x0000002e00ac7308 */ /* 0x000fe20000000800 */
[-C--:B------:R-:W-:Y:S03]  /*1aee0*/  HMMA.16816.F32 R28, R136, R174.reuse, R28 ;  /* 0x000000ae881c723c */ /* 0x080fe6000000181c */
[C---:B-1----:R-:W-:Y:S06]  /*1aef0*/  FMUL.FTZ R34, R128.reuse, R162 ;  /* 0x000000a280227220 */ /* 0x042fec0000410000 */
[----:B------:R1:W-:Y:S03]  /*1af00*/  MUFU.EX2 R208, R36 ;  /* 0x0000002400d07308 */ /* 0x0003e60000000800 */
[C---:B---3--:R-:W-:Y:S02]  /*1af10*/  FMUL.FTZ R35, R128.reuse, R163 ;  /* 0x000000a380237220 */ /* 0x048fe40000410000 */
[----:B------:R-:W-:Y:S05]  /*1af20*/  LDSM.16.MT88.4 R160, [R216+0x2900] ;  /* 0x00290000d8a0783b */ /* 0x000fea0000004200 */
[----:B------:R3:W-:Y:S01]  /*1af30*/  MUFU.EX2 R173, R47 ;  /* 0x0000002f00ad7308 */ /* 0x0007e20000000800 */
[C---:B------:R-:W-:Y:S08]  /*1af40*/  HMMA.16816.F32 R32, R132.reuse, R174, R32 ;  /* 0x000000ae8420723c */ /* 0x040ff00000001820 */
[-C--:B------:R-:W-:Y:S01]  /*1af50*/  HMMA.16816.F32 R100, R132, R140.reuse, R100 ;  /* 0x0000008c8464723c */ /* 0x080fe20000001864 */
[----:B------:R3:W2:Y:S03]  /*1af60*/  MUFU.EX2 R207, R37 ;  /* 0x0000002500cf7308 */ /* 0x0006a60000000800 */
[C---:B-1----:R-:W-:Y:S04]  /*1af70*/  FMUL.FTZ R36, R129.reuse, R164 ;  /* 0x000000a481247220 */ /* 0x042fe80000410000 */
[C---:B------:R-:W-:Y:S03]  /*1af80*/  HMMA.16816.F32 R104, R136.reuse, R140, R104 ;  /* 0x0000008c8868723c */ /* 0x040fe60000001868 */
[----:B------:R1:W-:Y:S01]  /*1af90*/  MUFU.EX2 R204, R38 ;  /* 0x0000002600cc7308 */ /* 0x0003e20000000800 */
[----:B---3--:R-:W-:Y:S04]  /*1afa0*/  LDSM.16.MT88.4 R44, [R213+0x1100] ;  /* 0x00110000d52c783b */ /* 0x008fe80000004200 */
[-C--:B------:R-:W-:Y:S05]  /*1afb0*/  HMMA.16816.F32 R108, R136, R142.reuse, R108 ;  /* 0x0000008e886c723c */ /* 0x080fea000000186c */
[----:B------:R3:W2:Y:S03]  /*1afc0*/  MUFU.EX2 R203, R39 ;  /* 0x0000002700cb7308 */ /* 0x0006a60000000800 */
[C---:B------:R-:W-:Y:S01]  /*1afd0*/  HMMA.16816.F32 R112, R132.reuse, R142, R112 ;  /* 0x0000008e8470723c */ /* 0x040fe20000001870 */
[----:B------:R-:W3:Y:S03]  /*1afe0*/  LDSM.16.MT88.4 R140, [R213+0x900] ;  /* 0x00090000d58c783b */ /* 0x000ee60000004200 */
[----:B------:R-:W-:Y:S03]  /*1aff0*/  FMUL.FTZ R37, R129, R165 ;  /* 0x000000a581257220 */ /* 0x000fe60000410000 */
[----:B------:R3:W-:Y:S01]  /*1b000*/  MUFU.EX2 R206, R48 ;  /* 0x0000003000ce7308 */ /* 0x0007e20000000800 */
[C---:B-1----:R-:W-:Y:S09]  /*1b010*/  FMUL.FTZ R38, R128.reuse, R166 ;  /* 0x000000a680267220 */ /* 0x042ff20000410000 */
[----:B------:R1:W-:Y:S01]  /*1b020*/  MUFU.EX2 R205, R49 ;  /* 0x0000003100cd7308 */ /* 0x0003e20000000800 */
[----:B---3--:R-:W-:Y:S09]  /*1b030*/  FMUL.FTZ R39, R128, R167 ;  /* 0x000000a780277220 */ /* 0x008ff20000410000 */
[----:B------:R3:W-:Y:S01]  /*1b040*/  MUFU.EX2 R202, R50 ;  /* 0x0000003200ca7308 */ /* 0x0007e20000000800 */
[-C--:B------:R-:W-:Y:S03]  /*1b050*/  HMMA.16816.F32 R36, R132, R144.reuse, R36 ;  /* 0x000000908424723c */ /* 0x080fe60000001824 */
[C---:B------:R-:W-:Y:S05]  /*1b060*/  FMUL.FTZ R48, R127.reuse, R168 ;  /* 0x000000a87f307220 */ /* 0x040fea0000410000 */
[C---:B------:R-:W-:Y:S01]  /*1b070*/  HMMA.16816.F32 R116, R136.reuse, R144, R116 ;  /* 0x000000908874723c */ /* 0x040fe20000001874 */
[----:B------:R3:W-:Y:S03]  /*1b080*/  MUFU.EX2 R201, R51 ;  /* 0x0000003300c97308 */ /* 0x0007e60000000800 */
[----:B-1----:R-:W-:Y:S07]  /*1b090*/  FMUL.FTZ R49, R127, R169 ;  /* 0x000000a97f317220 */ /* 0x002fee0000410000 */
[----:B------:R-:W-:Y:S01]  /*1b0a0*/  MUFU.EX2 R174, R42 ;  /* 0x0000002a00ae7308 */ /* 0x000fe20000000800 */
[C---:B---3--:R-:W-:Y:S09]  /*1b0b0*/  FMUL.FTZ R50, R0.reuse, R170 ;  /* 0x000000aa00327220 */ /* 0x048ff20000410000 */
[----:B------:R1:W3:Y:S01]  /*1b0c0*/  MUFU.EX2 R175, R43 ;  /* 0x0000002b00af7308 */ /* 0x0002e20000000800 */
[----:B------:R-:W-:Y:S09]  /*1b0d0*/  FMUL.FTZ R51, R0, R171 ;  /* 0x000000ab00337220 */ /* 0x000ff20000410000 */
[----:B------:R-:W-:Y:S01]  /*1b0e0*/  MUFU.EX2 R193, R64 ;  /* 0x0000004000c17308 */ /* 0x000fe20000000800 */
[-C--:B------:R-:W-:Y:S07]  /*1b0f0*/  HMMA.16816.F32 R48, R136, R146.reuse, R48 ;  /* 0x000000928830723c */ /* 0x080fee0000001830 */
[----:B------:R-:W-:Y:S01]  /*1b100*/  F2FP.PACK_AB R136, R210, R209 ;  /* 0x000000d1d288723e */ /* 0x000fe200000000ff */
[----:B------:R-:W-:Y:S01]  /*1b110*/  HMMA.16816.F32 R120, R132, R146, R120 ;  /* 0x000000928478723c */ /* 0x000fe20000001878 */
[----:B------:R-:W3:Y:S01]  /*1b120*/  LDSM.16.MT88.4 R144, [R216+0x900] ;  /* 0x00090000d890783b */ /* 0x000ee20000004200 */
[----:B------:R-:W-:Y:S02]  /*1b130*/  MUFU.EX2 R194, R65 ;  /* 0x0000004100c27308 */ /* 0x000fe40000000800 */
[----:B------:R-:W-:Y:S02]  /*1b140*/  F2FP.PACK_AB R138, R233, R211 ;  /* 0x000000d3e98a723e */ /* 0x000fe400000000ff */
[----:B------:R-:W-:Y:S02]  /*1b150*/  F2FP.PACK_AB R137, R179, R180 ;  /* 0x000000b4b389723e */ /* 0x000fe400000000ff */
[----:B------:R-:W-:Y:S01]  /*1b160*/  F2FP.PACK_AB R132, R243, R244 ;  /* 0x000000f4f384723e */ /* 0x000fe200000000ff */
[----:B-1----:R-:W1:Y:S03]  /*1b170*/  LDSM.16.MT88.4 R40, [R215+0x900] ;  /* 0x00090000d728783b */ /* 0x002e660000004200 */
[----:B------:R-:W-:Y:S01]  /*1b180*/  F2FP.PACK_AB R134, R240, R241 ;  /* 0x000000f1f086723e */ /* 0x000fe200000000ff */
[----:B------:R-:W-:Y:S01]  /*1b190*/  MUFU.EX2 R190, R66 ;  /* 0x0000004200be7308 */ /* 0x000fe20000000800 */
[----:B------:R-:W-:Y:S02]  /*1b1a0*/  F2FP.PACK_AB R133, R236, R237 ;  /* 0x000000edec85723e */ /* 0x000fe400000000ff */
[----:B------:R-:W-:Y:S02]  /*1b1b0*/  F2FP.PACK_AB R135, R235, R234 ;  /* 0x000000eaeb87723e */ /* 0x000fe400000000ff */
[----:B------:R-:W-:Y:S05]  /*1b1c0*/  F2FP.PACK_AB R139, R178, R177 ;  /* 0x000000b1b28b723e */ /* 0x000fea00000000ff */
[-C--:B------:R-:W-:Y:S01]  /*1b1d0*/  HMMA.16816.F32 R4, R132, R140.reuse, R4 ;  /* 0x0000008c8404723c */ /* 0x080fe20000001804 */
[----:B------:R3:W-:Y:S07]  /*1b1e0*/  MUFU.EX2 R189, R67 ;  /* 0x0000004300bd7308 */ /* 0x0007ee0000000800 */
[C---:B------:R-:W-:Y:S03]  /*1b1f0*/  HMMA.16816.F32 R8, R136.reuse, R140, R8 ;  /* 0x0000008c8808723c */ /* 0x040fe60000001808 */
[----:B------:R-:W-:Y:S05]  /*1b200*/  MUFU.EX2 R188, R56 ;  /* 0x0000003800bc7308 */ /* 0x000fea0000000800 */
[-C--:B------:R-:W-:Y:S05]  /*1b210*/  HMMA.16816.F32 R12, R136, R142.reuse, R12 ;  /* 0x0000008e880c723c */ /* 0x080fea000000180c */
[----:B------:R-:W1:Y:S03]  /*1b220*/  MUFU.EX2 R186, R57 ;  /* 0x0000003900ba7308 */ /* 0x000e660000000800 */
[C---:B------:R-:W-:Y:S01]  /*1b230*/  HMMA.16816.F32 R16, R132.reuse, R142, R16 ;  /* 0x0000008e8410723c */ /* 0x040fe20000001810 */
[----:B---3--:R-:W3:Y:S06]  /*1b240*/  LDSM.16.MT88.4 R64, [R216+0x1100] ;  /* 0x00110000d840783b */ /* 0x008eec0000004200 */
[----:B------:R-:W-:Y:S01]  /*1b250*/  MUFU.EX2 R167, R58 ;  /* 0x0000003a00a77308 */ /* 0x000fe20000000800 */
[-C--:B------:R-:W-:Y:S08]  /*1b260*/  HMMA.16816.F32 R20, R132, R144.reuse, R20 ;  /* 0x000000908414723c */ /* 0x080ff00000001814 */
[C---:B------:R-:W-:Y:S01]  /*1b270*/  HMMA.16816.F32 R24, R136.reuse, R144, R24 ;  /* 0x000000908818723c */ /* 0x040fe20000001818 */
[----:B------:R1:W1:Y:S07]  /*1b280*/  MUFU.EX2 R165, R59 ;  /* 0x0000003b00a57308 */ /* 0x00026e0000000800 */
[-C--:B------:R-:W-:Y:S03]  /*1b290*/  HMMA.16816.F32 R28, R136, R146.reuse, R28 ;  /* 0x00000092881c723c */ /* 0x080fe6000000181c */
[----:B------:R-:W-:Y:S05]  /*1b2a0*/  MUFU.EX2 R187, R60 ;  /* 0x0000003c00bb7308 */ /* 0x000fea0000000800 */
[C---:B------:R-:W-:Y:S01]  /*1b2b0*/  HMMA.16816.F32 R32, R132.reuse, R146, R32 ;  /* 0x000000928420723c */ /* 0x040fe20000001820 */
[----:B------:R-:W-:Y:S04]  /*1b2c0*/  LDSM.16.MT88.4 R144, [R213+0x2900] ;  /* 0x00290000d590783b */ /* 0x000fe80000004200 */
[----:B------:R-:W-:Y:S03]  /*1b2d0*/  MUFU.EX2 R185, R61 ;  /* 0x0000003d00b97308 */ /* 0x000fe60000000800 */
[-C--:B------:R-:W-:Y:S01]  /*1b2e0*/  HMMA.16816.F32 R100, R132, R148.reuse, R100 ;  /* 0x000000948464723c */ /* 0x080fe20000001864 */
[----:B-1----:R-:W-:Y:S06]  /*1b2f0*/  LDSM.16.MT88.4 R56, [R213+0x1900] ;  /* 0x00190000d538783b */ /* 0x002fec0000004200 */
[----:B------:R-:W-:Y:S01]  /*1b300*/  MUFU.EX2 R166, R62 ;  /* 0x0000003e00a67308 */ /* 0x000fe20000000800 */
[C---:B------:R-:W-:Y:S04]  /*1b310*/  HMMA.16816.F32 R104, R136.reuse, R148, R104 ;  /* 0x000000948868723c */ /* 0x040fe80000001868 */
[----:B--2---:R-:W-:Y:S02]  /*1b320*/  FFMA.FTZ R0, R0, R153, R181 ;  /* 0x0000009900007223 */ /* 0x004fe400000100b5 */
[----:B------:R-:W-:Y:S02]  /*1b330*/  FFMA.FTZ R127, R127, R154, R238 ;  /* 0x0000009a7f7f7223 */ /* 0x000fe400000100ee */
[-C--:B------:R-:W-:Y:S01]  /*1b340*/  HMMA.16816.F32 R108, R136, R150.reuse, R108 ;  /* 0x00000096886c723c */ /* 0x080fe2000000186c */
[----:B------:R1:W-:Y:S03]  /*1b350*/  MUFU.EX2 R164, R63 ;  /* 0x0000003f00a47308 */ /* 0x0003e60000000800 */
[----:B------:R-:W-:Y:S02]  /*1b360*/  FADD.FTZ R0, R182, R0 ;  /* 0x00000000b6007221 */ /* 0x000fe40000010000 */
[----:B------:R-:W-:Y:S02]  /*1b370*/  FFMA.FTZ R128, R128, R155, R242 ;  /* 0x0000009b80807223 */ /* 0x000fe400000100f2 */
[C---:B------:R-:W-:Y:S03]  /*1b380*/  HMMA.16816.F32 R112, R132.reuse, R150, R112 ;  /* 0x000000968470723c */ /* 0x040fe60000001870 */
[----:B------:R2:W-:Y:S01]  /*1b390*/  MUFU.EX2 R195, R52 ;  /* 0x0000003400c37308 */ /* 0x0005e20000000800 */
[----:B------:R-:W-:Y:S02]  /*1b3a0*/  FADD.FTZ R0, R183, R0 ;  /* 0x00000000b7007221 */ /* 0x000fe40000010000 */
[----:B------:R-:W-:Y:S02]  /*1b3b0*/  FFMA.FTZ R129, R129, R156, R247 ;  /* 0x0000009c81817223 */ /* 0x000fe400000100f7 */
[-C--:B------:R-:W-:Y:S05]  /*1b3c0*/  HMMA.16816.F32 R36, R132, R40.reuse, R36 ;  /* 0x000000288424723c */ /* 0x080fea0000001824 */
[----:B------:R3:W3:Y:S03]  /*1b3d0*/  MUFU.EX2 R196, R53 ;  /* 0x0000003500c47308 */ /* 0x0006e60000000800 */
[C---:B------:R-:W-:Y:S01]  /*1b3e0*/  HMMA.16816.F32 R116, R136.reuse, R40, R116 ;  /* 0x000000288874723c */ /* 0x040fe20000001874 */
[----:B-1----:R-:W-:Y:S06]  /*1b3f0*/  LDSM.16.MT88.4 R60, [R214+0x1900] ;  /* 0x00190000d63c783b */ /* 0x002fec0000004200 */
[----:B------:R1:W-:Y:S01]  /*1b400*/  MUFU.EX2 R192, R54 ;  /* 0x0000003600c07308 */ /* 0x0003e20000000800 */
[-C--:B------:R-:W-:Y:S04]  /*1b410*/  HMMA.16816.F32 R48, R136, R42.reuse, R48 ;  /* 0x0000002a8830723c */ /* 0x080fe80000001830 */
[----:B--2---:R-:W-:Y:S02]  /*1b420*/  F2FP.PACK_AB R52, R200, R199 ;  /* 0x000000c7c834723e */ /* 0x004fe400000000ff */
[----:B------:R-:W-:Y:S02]  /*1b430*/  F2FP.PACK_AB R40, R207, R208 ;  /* 0x000000d0cf28723e */ /* 0x000fe400000000ff */
[----:B------:R-:W-:Y:S01]  /*1b440*/  HMMA.16816.F32 R120, R132, R42, R120 ;  /* 0x0000002a8478723c */ /* 0x000fe20000001878 */
[----:B------:R2:W2:Y:S01]  /*1b450*/  MUFU.EX2 R191, R55 ;  /* 0x0000003700bf7308 */ /* 0x0004a20000000800 */
[----:B------:R-:W2:Y:S02]  /*1b460*/  LDSM.16.MT88.4 R132, [R214+0x1100] ;  /* 0x00110000d684783b */ /* 0x000ea40000004200 */
[----:B------:R-:W-:Y:S02]  /*1b470*/  F2FP.PACK_AB R41, R203, R204 ;  /* 0x000000cccb29723e */ /* 0x000fe400000000ff */
[----:B---3--:R-:W-:Y:S02]  /*1b480*/  F2FP.PACK_AB R53, R175, R174 ;  /* 0x000000aeaf35723e */ /* 0x008fe400000000ff */
[----:B------:R-:W-:Y:S02]  /*1b490*/  F2FP.PACK_AB R42, R205, R206 ;  /* 0x000000cecd2a723e */ /* 0x000fe400000000ff */
[----:B----4-:R-:W-:Y:S01]  /*1b4a0*/  ISETP.GT.AND P0, PT, R232, R157, PT ;  /* 0x0000009de800720c */ /* 0x010fe20003f04270 */
[----:B------:R-:W-:Y:S01]  /*1b4b0*/  MUFU.EX2 R97, R97 ;  /* 0x0000006100617308 */ /* 0x000fe20000000800 */
[----:B------:R-:W-:Y:S02]  /*1b4c0*/  F2FP.PACK_AB R43, R201, R202 ;  /* 0x000000cac92b723e */ /* 0x000fe400000000ff */
[----:B------:R-:W-:Y:S02]  /*1b4d0*/  MOV R232, R230 ;  /* 0x000000e600e87202 */ /* 0x000fe40000000f00 */
[----:B-1----:R-:W-:Y:S03]  /*1b4e0*/  F2FP.PACK_AB R54, R198, R197 ;  /* 0x000000c5c636723e */ /* 0x002fe600000000ff */
[-C--:B------:R-:W-:Y:S02]  /*1b4f0*/  HMMA.16816.F32 R4, R40, R44.reuse, R4 ;  /* 0x0000002c2804723c */ /* 0x080fe40000001804 */
[----:B------:R-:W-:Y:S03]  /*1b500*/  MUFU.EX2 R99, R99 ;  /* 0x0000006300637308 */ /* 0x000fe60000000800 */
[----:B--2---:R-:W-:Y:S07]  /*1b510*/  F2FP.PACK_AB R55, R173, R172 ;  /* 0x000000acad37723e */ /* 0x004fee00000000ff */
        /* <DEDUP_REMOVED lines=10> */
[----:B------:R-:W-:Y:S01]  /*1b5c0*/  MUFU.EX2 R81, R81 ;  /* 0x0000005100517308 */ /* 0x000fe20000000800 */
[-C--:B------:R-:W-:Y:S08]  /*1b5d0*/  HMMA.16816.F32 R28, R52, R66.reuse, R28 ;  /* 0x00000042341c723c */ /* 0x080ff0000000181c */
[C---:B------:R-:W-:Y:S01]  /*1b5e0*/  HMMA.16816.F32 R32, R40.reuse, R66, R32 ;  /* 0x000000422820723c */ /* 0x040fe20000001820 */
[----:B------:R-:W-:Y:S01]  /*1b5f0*/  LDSM.16.MT88.4 R64, [R214+0x2100] ;  /* 0x00210000d640783b */ /* 0x000fe20000004200 */
        /* <DEDUP_REMOVED lines=15> */
[----:B------:R-:W-:Y:S03]  /*1b6f0*/  F2FP.PACK_AB R45, R165, R167 ;  /* 0x000000a7a52d723e */ /* 0x000fe600000000ff */
        /* <DEDUP_REMOVED lines=8> */
[----:B------:R-:W-:Y:S02]  /*1b780*/  F2FP.PACK_AB R47, R164, R166 ;  /* 0x000000a6a42f723e */ /* 0x000fe400000000ff */
[----:B------:R-:W-:Y:S01]  /*1b790*/  MUFU.EX2 R87, R87 ;  /* 0x0000005700577308 */ /* 0x000fe20000000800 */
[-C--:B------:R-:W-:Y:S08]  /*1b7a0*/  HMMA.16816.F32 R4, R40, R56.reuse, R4 ;  /* 0x000000382804723c */ /* 0x080ff00000001804 */
[C---:B------:R-:W-:Y:S01]  /*1b7b0*/  HMMA.16816.F32 R8, R44.reuse, R56, R8 ;  /* 0x000000382c08723c */ /* 0x040fe20000001808 */
[----:B------:R-:W-:Y:S07]  /*1b7c0*/  MUFU.EX2 R98, R98 ;  /* 0x0000006200627308 */ /* 0x000fee0000000800 */
[-C--:B------:R-:W-:Y:S03]  /*1b7d0*/  HMMA.16816.F32 R12, R44, R58.reuse, R12 ;  /* 0x0000003a2c0c723c */ /* 0x080fe6000000180c */
[----:B------:R-:W2:Y:S05]  /*1b7e0*/  MUFU.EX2 R92, R92 ;  /* 0x0000005c005c7308 */ /* 0x000eaa0000000800 */
[C---:B------:R-:W-:Y:S01]  /*1b7f0*/  HMMA.16816.F32 R16, R40.reuse, R58, R16 ;  /* 0x0000003a2810723c */ /* 0x040fe20000001810 */
[----:B------:R-:W3:Y:S04]  /*1b800*/  LDSM.16.MT88.4 R56, [R215+0x1900] ;  /* 0x00190000d738783b */ /* 0x000ee80000004200 */
[----:B------:R-:W-:Y:S03]  /*1b810*/  MUFU.EX2 R91, R91 ;  /* 0x0000005b005b7308 */ /* 0x000fe60000000800 */
[-C--:B-1----:R-:W-:Y:S07]  /*1b820*/  HMMA.16816.F32 R20, R40, R52.reuse, R20 ;  /* 0x000000342814723c */ /* 0x082fee0000001814 */
[----:B------:R-:W-:Y:S01]  /*1b830*/  MUFU.EX2 R94, R94 ;  /* 0x0000005e005e7308 */ /* 0x000fe20000000800 */
[C---:B------:R-:W-:Y:S04]  /*1b840*/  HMMA.16816.F32 R24, R44.reuse, R52, R24 ;  /* 0x000000342c18723c */ /* 0x040fe80000001818 */
[----:B--2---:R-:W-:Y:S04]  /*1b850*/  F2FP.PACK_AB R170, R93, R92 ;  /* 0x0000005c5daa723e */ /* 0x004fe800000000ff */
[-C--:B------:R-:W-:Y:S01]  /*1b860*/  HMMA.16816.F32 R28, R44, R54.reuse, R28 ;  /* 0x000000362c1c723c */ /* 0x080fe2000000181c */
[----:B------:R-:W-:Y:S07]  /*1b870*/  MUFU.EX2 R72, R72 ;  /* 0x0000004800487308 */ /* 0x000fee0000000800 */
[C---:B------:R-:W-:Y:S01]  /*1b880*/  HMMA.16816.F32 R32, R40.reuse, R54, R32 ;  /* 0x000000362820723c */ /* 0x040fe20000001820 */
[----:B------:R-:W1:Y:S02]  /*1b890*/  LDSM.16.MT88.4 R52, [R213+0x2100] ;  /* 0x00210000d534783b */ /* 0x000e640000004200 */
[----:B------:R-:W2:Y:S05]  /*1b8a0*/  MUFU.EX2 R73, R73 ;  /* 0x0000004900497308 */ /* 0x000eaa0000000800 */
[-C--:B------:R-:W-:Y:S05]  /*1b8b0*/  HMMA.16816.F32 R100, R40, R60.reuse, R100 ;  /* 0x0000003c2864723c */ /* 0x080fea0000001864 */
[----:B------:R-:W-:Y:S03]  /*1b8c0*/  MUFU.EX2 R76, R76 ;  /* 0x0000004c004c7308 */ /* 0x000fe60000000800 */
[C---:B------:R-:W-:Y:S07]  /*1b8d0*/  HMMA.16816.F32 R104, R44.reuse, R60, R104 ;  /* 0x0000003c2c68723c */ /* 0x040fee0000001868 */
[----:B------:R-:W4:Y:S01]  /*1b8e0*/  MUFU.EX2 R77, R77 ;  /* 0x0000004d004d7308 */ /* 0x000f220000000800 */
[-C--:B------:R-:W-:Y:S08]  /*1b8f0*/  HMMA.16816.F32 R108, R44, R62.reuse, R108 ;  /* 0x0000003e2c6c723c */ /* 0x080ff0000000186c */
[C---:B------:R-:W-:Y:S01]  /*1b900*/  HMMA.16816.F32 R112, R40.reuse, R62, R112 ;  /* 0x0000003e2870723c */ /* 0x040fe20000001870 */
[----:B------:R-:W1:Y:S01]  /*1b910*/  LDSM.16.MT88.4 R60, [R216+0x2100] ;  /* 0x00210000d83c783b */ /* 0x000e620000004200 */
[----:B------:R-:W-:Y:S06]  /*1b920*/  MUFU.EX2 R74, R74 ;  /* 0x0000004a004a7308 */ /* 0x000fec0000000800 */
[-C--:B---3--:R-:W-:Y:S04]  /*1b930*/  HMMA.16816.F32 R36, R40, R56.reuse, R36 ;  /* 0x000000382824723c */ /* 0x088fe80000001824 */
[----:B------:R-:W3:Y:S04]  /*1b940*/  MUFU.EX2 R75, R75 ;  /* 0x0000004b004b7308 */ /* 0x000ee80000000800 */
[C---:B------:R-:W-:Y:S06]  /*1b950*/  HMMA.16816.F32 R116, R44.reuse, R56, R116 ;  /* 0x000000382c74723c */ /* 0x040fec0000001874 */
[----:B------:R-:W-:Y:S02]  /*1b960*/  MUFU.EX2 R78, R78 ;  /* 0x0000004e004e7308 */ /* 0x000fe40000000800 */
[-C--:B------:R-:W-:Y:S07]  /*1b970*/  HMMA.16816.F32 R48, R44, R58.reuse, R48 ;  /* 0x0000003a2c30723c */ /* 0x080fee0000001830 */
[----:B--2---:R-:W-:Y:S01]  /*1b980*/  F2FP.PACK_AB R44, R73, R72 ;  /* 0x00000048492c723e */ /* 0x004fe200000000ff */
[----:B------:R-:W-:Y:S01]  /*1b990*/  HMMA.16816.F32 R120, R40, R58, R120 ;  /* 0x0000003a2878723c */ /* 0x000fe20000001878 */
[----:B------:R-:W2:Y:S01]  /*1b9a0*/  MUFU.EX2 R79, R79 ;  /* 0x0000004f004f7308 */ /* 0x000ea20000000800 */
[----:B------:R-:W2:Y:S02]  /*1b9b0*/  LDSM.16.MT88.4 R56, [R215+0x2100] ;  /* 0x00210000d738783b */ /* 0x000ea40000004200 */
[----:B----4-:R-:W-:Y:S02]  /*1b9c0*/  F2FP.PACK_AB R46, R77, R76 ;  /* 0x0000004c4d2e723e */ /* 0x010fe400000000ff */
[----:B---3--:R-:W-:Y:S02]  /*1b9d0*/  F2FP.PACK_AB R45, R75, R74 ;  /* 0x0000004a4b2d723e */ /* 0x008fe400000000ff */
[----:B------:R-:W-:Y:S03]  /*1b9e0*/  F2FP.PACK_AB R40, R69, R68 ;  /* 0x000000444528723e */ /* 0x000fe600000000ff */
[----:B------:R-:W-:Y:S01]  /*1b9f0*/  MUFU.EX2 R88, R88 ;  /* 0x0000005800587308 */ /* 0x000fe20000000800 */
[----:B------:R-:W-:Y:S02]  /*1ba00*/  F2FP.PACK_AB R42, R81, R80 ;  /* 0x00000050512a723e */ /* 0x000fe400000000ff */
[----:B------:R-:W-:Y:S02]  /*1ba10*/  F2FP.PACK_AB R41, R71, R70 ;  /* 0x000000464729723e */ /* 0x000fe400000000ff */
[----:B------:R-:W-:Y:S05]  /*1ba20*/  F2FP.PACK_AB R43, R83, R82 ;  /* 0x00000052532b723e */ /* 0x000fea00000000ff */
[----:B------:R-:W3:Y:S02]  /*1ba30*/  MUFU.EX2 R89, R89 ;  /* 0x0000005900597308 */ /* 0x000ee40000000800 */
[-C--:B-1----:R-:W-:Y:S03]  /*1ba40*/  HMMA.16816.F32 R4, R40, R52.reuse, R4 ;  /* 0x000000342804723c */ /* 0x082fe60000001804 */
[----:B--2---:R-:W-:Y:S05]  /*1ba50*/  F2FP.PACK_AB R47, R79, R78 ;  /* 0x0000004e4f2f723e */ /* 0x004fea00000000ff */
[----:B------:R-:W1:Y:S02]  /*1ba60*/  MUFU.EX2 R90, R90 ;  /* 0x0000005a005a7308 */ /* 0x000e640000000800 */
[C---:B------:R-:W-:Y:S08]  /*1ba70*/  HMMA.16816.F32 R8, R44.reuse, R52, R8 ;  /* 0x000000342c08723c */ /* 0x040ff00000001808 */
[-C--:B------:R-:W-:Y:S01]  /*1ba80*/  HMMA.16816.F32 R12, R44, R54.reuse, R12 ;  /* 0x000000362c0c723c */ /* 0x080fe2000000180c */
[----:B------:R-:W2:Y:S03]  /*1ba90*/  MUFU.EX2 R52, R2 ;  /* 0x0000000200347308 */ /* 0x000ea60000000800 */
[----:B---3--:R-:W-:Y:S04]  /*1baa0*/  F2FP.PACK_AB R168, R89, R88 ;  /* 0x0000005859a8723e */ /* 0x008fe800000000ff */
[C---:B------:R-:W-:Y:S04]  /*1bab0*/  HMMA.16816.F32 R16, R40.reuse, R54, R16 ;  /* 0x000000362810723c */ /* 0x040fe80000001810 */
[----:B-1----:R-:W-:Y:S04]  /*1bac0*/  F2FP.PACK_AB R169, R91, R90 ;  /* 0x0000005a5ba9723e */ /* 0x002fe800000000ff */
[-C--:B------:R-:W-:Y:S08]  /*1bad0*/  HMMA.16816.F32 R20, R40, R60.reuse, R20 ;  /* 0x0000003c2814723c */ /* 0x080ff00000001814 */
[C---:B------:R-:W-:Y:S04]  /*1bae0*/  HMMA.16816.F32 R24, R44.reuse, R60, R24 ;  /* 0x0000003c2c18723c */ /* 0x040fe80000001818 */
[----:B--2---:R-:W-:Y:S01]  /*1baf0*/  F2FP.PACK_AB R171, R52, R94 ;  /* 0x0000005e34ab723e */ /* 0x004fe200000000ff */
[----:B------:R-:W-:Y:S01]  /*1bb00*/  FADD.FTZ R2, R239, R127 ;  /* 0x0000007fef027221 */ /* 0x000fe20000010000 */
[----:B------:R-:W-:Y:S02]  /*1bb10*/  MOV R127, R125 ;  /* 0x0000007d007f7202 */ /* 0x000fe40000000f00 */
        /* <DEDUP_REMOVED lines=9> */
[-C--:B------:R-:W-:Y:S07]  /*1bbb0*/  HMMA.16816.F32 R48, R44, R58.reuse, R48 ;  /* 0x0000003a2c30723c */ /* 0x080fee0000001830 */
[----:B------:R-:W-:Y:S01]  /*1bbc0*/  FADD.FTZ R44, R249, R129 ;  /* 0x00000081f92c7221 */ /* 0x000fe20000010000 */
[----:B------:R-:W-:Y:S04]  /*1bbd0*/  HMMA.16816.F32 R120, R40, R58, R120 ;  /* 0x0000003a2878723c */ /* 0x000fe80000001878 */
[----:B------:R-:W-:Y:S02]  /*1bbe0*/  FADD.FTZ R44, R251, R44 ;  /* 0x0000002cfb2c7221 */ /* 0x000fe40000010000 */
[----:B------:R-:W-:Y:S01]  /*1bbf0*/  FADD.FTZ R45, R245, R128 ;  /* 0x00000080f52d7221 */ /* 0x000fe20000010000 */
[----:B------:R-:W-:Y:S02]  /*1bc00*/  F2FP.PACK_AB R40, R85, R84 ;  /* 0x000000545528723e */ /* 0x000fe400000000ff */
[----:B------:R-:W-:Y:S03]  /*1bc10*/  F2FP.PACK_AB R42, R97, R96 ;  /* 0x00000060612a723e */ /* 0x000fe600000000ff */
[----:B------:R-:W-:Y:S01]  /*1bc20*/  FADD.FTZ R45, R250, R45 ;  /* 0x0000002dfa2d7221 */ /* 0x000fe20000010000 */
[----:B------:R-:W-:Y:S02]  /*1bc30*/  F2FP.PACK_AB R41, R87, R86 ;  /* 0x000000565729723e */ /* 0x000fe400000000ff */
[----:B------:R-:W-:Y:S07]  /*1bc40*/  F2FP.PACK_AB R43, R99, R98 ;  /* 0x00000062632b723e */ /* 0x000fee00000000ff */
        /* <DEDUP_REMOVED lines=25> */
[----:B------:R-:W2:Y:S03]  /*1bde0*/  LDSM.16.MT88.4 R8, [R215+0x2900] ;  /* 0x00290000d708783b */ /* 0x000ea60000004200 */
        /* <DEDUP_REMOVED lines=82> */
.L_x_1194:
[----:B------:R-:W2:Y:S02]  /*1c310*/  LDL R2, [R1+0x4] ;  /* 0x0000040001027983 */ /* 0x000ea40000100800 */
        /* <DEDUP_REMOVED lines=20> */
[----:B--2---:R-:W-:-:S03]  /*1c460*/  IMAD.MOV.U32 R3, RZ, RZ, R7 ;  /* 0x000000ffff037224 */ /* 0x004fc600078e0007 */
[----:B----4-:R-:W-:Y:S01]  /*1c470*/  @P1 IMAD.HI.U32 R0, R2, c[0x0][0x2c8], RZ ;  /* 0x0000b20002001a27 */ /* 0x010fe200078e00ff */
[----:B---3--:R-:W-:-:S05]  /*1c480*/  MOV R2, R4 ;  /* 0x0000000400027202 */ /* 0x008fca0000000f00 */
[----:B------:R1:W-:Y:S04]  /*1c490*/  STL.64 [R1+0x8], R2 ;  /* 0x0000080201007387 */ /* 0x0003e80000100a00 */
[----:B------:R1:W-:Y:S02]  /*1c4a0*/  @P1 STL [R1+0x10], R0 ;  /* 0x0000100001001387 */ /* 0x0003e40000100800 */
.L_x_1213:
[----:B------:R-:W-:Y:S04]  /*1c4b0*/  DEPBAR.LE SB0, 0x0 ;  /* 0x000080000000791a */ /* 0x000fe80000000000 */
[----:B------:R-:W-:Y:S01]  /*1c4c0*/  BAR.SYNC.DEFER_BLOCKING 0x0 ;  /* 0x0000000000007b1d */ /* 0x000fe20000010000 */
[----:B------:R-:W-:Y:S01]  /*1c4d0*/  IMAD.MOV.U32 R131, RZ, RZ, 0x5 ;  /* 0x00000005ff837424 */ /* 0x000fe200078e00ff */
[----:B------:R-:W-:Y:S01]  /*1c4e0*/  SHF.R.S32.HI R124, RZ, 0x1f, R230 ;  /* 0x0000001fff7c7819 */ /* 0x000fe200000114e6 */
[----:B------:R-:W-:Y:S02]  /*1c4f0*/  IMAD.MOV.U32 R200, RZ, RZ, c[0x0][0x208] ;  /* 0x00008200ffc87624 */ /* 0x000fe400078e00ff */
[----:B------:R-:W-:Y:S02]  /*1c500*/  IMAD.MOV.U32 R126, RZ, RZ, c[0x0][0x208] ;  /* 0x00008200ff7e7624 */ /* 0x000fe400078e00ff */
[----:B------:R-:W-:Y:S02]  /*1c510*/  IMAD.SHL.U32 R200, R200, 0x20, RZ ;  /* 0x00000020c8c87824 */ /* 0x000fe400078e00ff */
[----:B-1----:R-:W-:Y:S01]  /*1c520*/  IMAD R0, R230, UR10, RZ ;  /* 0x0000000ae6007c24 */ /* 0x002fe2000f8e02ff */
[----:B------:R-:W-:Y:S01]  /*1c530*/  SHF.L.U64.HI R126, R126, R131, c[0x0][0x20c] ;  /* 0x000083007e7e7619 */ /* 0x000fe20000010283 */
[----:B------:R-:W-:Y:S02]  /*1c540*/  IMAD.MOV.U32 R243, RZ, RZ, c[0x0][0x32c] ;  /* 0x0000cb00fff37624 */ /* 0x000fe400078e00ff */
[----:B------:R-:W-:Y:S01]  /*1c550*/  IMAD R0, R124, UR12, R0 ;  /* 0x0000000c7c007c24 */ /* 0x000fe2000f8e0200 */
[----:B-----5:R-:W-:Y:S06]  /*1c560*/  LDSM.16.M88.4 R96, [R219+0x6100] ;  /* 0x00610000db60783b */ /* 0x020fec0000000200 */
[----:B------:R-:W1:Y:S06]  /*1c570*/  LDSM.16.M88.4 R16, [R212+0x3100] ;  /* 0x00310000d410783b */ /* 0x000e6c0000000200 */
[----:B--2---:R-:W2:Y:S06]  /*1c580*/  LDL.64 R2, [R1+0x8] ;  /* 0x0000080001027983 */ /* 0x004eac0000100a00 */
[----:B------:R-:W3:Y:S06]  /*1c590*/  LDSM.16.M88.4 R92, [R219+0x8100] ;  /* 0x00810000db5c783b */ /* 0x000eec0000000200 */
[----:B------:R-:W4:Y:S06]  /*1c5a0*/  LDSM.16.M88.4 R32, [R212+0x3900] ;  /* 0x00390000d420783b */ /* 0x000f2c0000000200 */
[----:B------:R-:W2:Y:S06]  /*1c5b0*/  LDL R240, [R1+0x4] ;  /* 0x0000040001f07983 */ /* 0x000eac0000100800 */
[----:B------:R-:W4:Y:S06]  /*1c5c0*/  LDSM.16.M88.4 R48, [R212+0x4100] ;  /* 0x00410000d430783b */ /* 0x000f2c0000000200 */
[----:B------:R-:W2:Y:S01]  /*1c5d0*/  LDL.64 R234, [R1+0x40] ;  /* 0x0000400001ea7983 */ /* 0x000ea20000100a00 */
[-C--:B-1----:R-:W-:Y:S05]  /*1c5e0*/  HMMA.16816.F32 R4, R96, R16.reuse, RZ ;  /* 0x000000106004723c */ /* 0x082fea00000018ff */
[----:B------:R-:W1:Y:S06]  /*1c5f0*/  LDSM.16.M88.4 R64, [R212+0x4900] ;  /* 0x00490000d440783b */ /* 0x000e6c0000000200 */
[----:B------:R-:W2:Y:S01]  /*1c600*/  LDL.64 R232, [R1+0x48] ;  /* 0x0000480001e87983 */ /* 0x000ea20000100a00 */
[C---:B---3--:R-:W-:Y:S05]  /*1c610*/  HMMA.16816.F32 R8, R92.reuse, R16, RZ ;  /* 0x000000105c08723c */ /* 0x048fea00000018ff */
[----:B------:R-:W3:Y:S03]  /*1c620*/  LDSM.16.M88.4 R80, [R212+0x5100] ;  /* 0x00510000d450783b */ /* 0x000ee60000000200 */
[-C--:B------:R-:W-:Y:S03]  /*1c630*/  HMMA.16816.F32 R12, R92, R18.reuse, RZ ;  /* 0x000000125c0c723c */ /* 0x080fe600000018ff */
[----:B------:R1:W2:Y:S06]  /*1c640*/  LDL R131, [R1+0x60] ;  /* 0x0000600001837983 */ /* 0x0002ac0000100800 */
[----:B------:R-:W1:Y:S01]  /*1c650*/  LDSM.16.M88.4 R172, [R212+0x5900] ;  /* 0x00590000d4ac783b */ /* 0x000e620000000200 */
[C---:B------:R-:W-:Y:S05]  /*1c660*/  HMMA.16816.F32 R16, R96.reuse, R18, RZ ;  /* 0x000000126010723c */ /* 0x040fea00000018ff */
[----:B------:R-:W2:Y:S03]  /*1c670*/  LDL R242, [R1+0x28] ;  /* 0x0000280001f27983 */ /* 0x000ea60000100800 */
[-C--:B----4-:R-:W-:Y:S03]  /*1c680*/  HMMA.16816.F32 R20, R96, R32.reuse, RZ ;  /* 0x000000206014723c */ /* 0x090fe600000018ff */
[----:B------:R-:W-:Y:S05]  /*1c690*/  LDSM.16.M88.4 R176, [R222+0x6100] ;  /* 0x00610000deb0783b */ /* 0x000fea0000000200 */
[C---:B------:R-:W-:Y:S01]  /*1c6a0*/  HMMA.16816.F32 R24, R92.reuse, R32, RZ ;  /* 0x000000205c18723c */ /* 0x040fe200000018ff */
[----:B------:R-:W4:Y:S06]  /*1c6b0*/  LDL R241, [R1+0x2c] ;  /* 0x00002c0001f17983 */ /* 0x000f2c0000100800 */
[----:B------:R-:W1:Y:S01]  /*1c6c0*/  LDSM.16.M88.4 R180, [R223] ;  /* 0x00000000dfb4783b */ /* 0x000e620000000200 */
[-C--:B------:R-:W-:Y:S05]  /*1c6d0*/  HMMA.16816.F32 R28, R92, R34.reuse, RZ ;  /* 0x000000225c1c723c */ /* 0x080fea00000018ff */
[----:B------:R-:W1:Y:S03]  /*1c6e0*/  LDSM.16.M88.4 R184, [R222+0x8100] ;  /* 0x00810000deb8783b */ /* 0x000e660000000200 */
[C---:B------:R-:W-:Y:S03]  /*1c6f0*/  HMMA.16816.F32 R32, R96.reuse, R34, RZ ;  /* 0x000000226020723c */ /* 0x040fe600000018ff */
[----:B------:R-:W3:Y:S05]  /*1c700*/  LDSM.16.M88.4 R188, [R228] ;  /* 0x00000000e4bc783b */ /* 0x000eea0000000200 */
[-C--:B------:R-:W-:Y:S01]  /*1c710*/  HMMA.16816.F32 R36, R96, R48.reuse, RZ ;  /* 0x000000306024723c */ /* 0x080fe200000018ff */
[----:B------:R-:W3:Y:S07]  /*1c720*/  LDSM.16.M88.4 R192, [R227] ;  /* 0x00000000e3c0783b */ /* 0x000eee0000000200 */
[C---:B------:R-:W-:Y:S08]  /*1c730*/  HMMA.16816.F32 R40, R92.reuse, R48, RZ ;  /* 0x000000305c28723c */ /* 0x040ff000000018ff */
[-C--:B------:R-:W-:Y:S08]  /*1c740*/  HMMA.16816.F32 R44, R92, R50.reuse, RZ ;  /* 0x000000325c2c723c */ /* 0x080ff000000018ff */
[C---:B------:R-:W-:Y:S08]  /*1c750*/  HMMA.16816.F32 R48, R96.reuse, R50, RZ ;  /* 0x000000326030723c */ /* 0x040ff000000018ff */
[-C--:B-1----:R-:W-:Y:S08]  /*1c760*/  HMMA.16816.F32 R52, R96, R64.reuse, RZ ;  /* 0x000000406034723c */ /* 0x082ff000000018ff */
        /* <DEDUP_REMOVED lines=16> */
[----:B------:R-:W3:Y:S07]  /*1c870*/  LDSM.16.M88.4 R180, [R225] ;  /* 0x00000000e1b4783b */ /* 0x000eee0000000200 */
[-C--:B------:R-:W-:Y:S08]  /*1c880*/  HMMA.16816.F32 R20, R176, R188.reuse, R20 ;  /* 0x000000bcb014723c */ /* 0x080ff00000001814 */
[C---:B------:R-:W-:Y:S08]  /*1c890*/  HMMA.16816.F32 R24, R184.reuse, R188, R24 ;  /* 0x000000bcb818723c */ /* 0x040ff00000001818 */
[-C--:B------:R-:W-:Y:S08]  /*1c8a0*/  HMMA.16816.F32 R28, R184, R190.reuse, R28 ;  /* 0x000000beb81c723c */ /* 0x080ff0000000181c */
[C---:B------:R-:W-:Y:S01]  /*1c8b0*/  HMMA.16816.F32 R32, R176.reuse, R190, R32 ;  /* 0x000000beb020723c */ /* 0x040fe20000001820 */
[----:B------:R-:W2:Y:S07]  /*1c8c0*/  LDSM.16.M88.4 R188, [R224] ;  /* 0x00000000e0bc783b */ /* 0x000eae0000000200 */
[-C--:B------:R-:W-:Y:S04]  /*1c8d0*/  HMMA.16816.F32 R36, R176, R192.reuse, R36 ;  /* 0x000000c0b024723c */ /* 0x080fe80000001824 */
[----:B--2---:R-:W-:Y:S04]  /*1c8e0*/  IMAD.WIDE.U32 R2, R230, UR12, R2 ;  /* 0x0000000ce6027c25 */ /* 0x004fe8000f8e0002 */
[C---:B------:R-:W-:Y:S04]  /*1c8f0*/  HMMA.16816.F32 R40, R184.reuse, R192, R40 ;  /* 0x000000c0b828723c */ /* 0x040fe80000001828 */
[----:B------:R-:W-:Y:S01]  /*1c900*/  IMAD.IADD R0, R3, 0x1, R0 ;  /* 0x0000000103007824 */ /* 0x000fe200078e0200 */
[C---:B------:R-:W-:Y:S03]  /*1c910*/  LEA R196, P0, R2.reuse, c[0x0][0x1f8], 0x1 ;  /* 0x00007e0002c47a11 */ /* 0x040fe600078008ff */
[-C--:B------:R-:W-:Y:S04]  /*1c920*/  HMMA.16816.F32 R44, R184, R194.reuse, R44 ;  /* 0x000000c2b82c723c */ /* 0x080fe8000000182c */
[----:B------:R-:W-:Y:S02]  /*1c930*/  LEA.HI.X R197, R2, c[0x0][0x1fc], R0, 0x1, P0 ;  /* 0x00007f0002c57a11 */ /* 0x000fe400000f0c00 */
[-C--:B------:R-:W-:Y:S02]  /*1c940*/  IADD3 R124, P0, R196, R200.reuse, RZ ;  /* 0x000000c8c47c7210 */ /* 0x080fe40007f1e0ff */
[C---:B------:R-:W-:Y:S01]  /*1c950*/  HMMA.16816.F32 R48, R176.reuse, R194, R48 ;  /* 0x000000c2b030723c */ /* 0x040fe20000001830 */
[----:B------:R-:W-:Y:S01]  /*1c960*/  @!PT LDS RZ, [RZ] ;  /* 0x00000000fffff984 */ /* 0x000fe20000000800 */
[----:B------:R-:W-:Y:S01]  /*1c970*/  @!PT LDS RZ, [RZ] ;  /* 0x00000000fffff984 */ /* 0x000fe20000000800 */
[----:B------:R-:W-:Y:S01]  /*1c980*/  @!PT LDS RZ, [RZ] ;  /* 0x00000000fffff984 */ /* 0x000fe20000000800 */
[----:B------:R2:W-:Y:S03]  /*1c990*/  LDGSTS.E.BYPASS.LTC128B.128 [R231+0x100], [R196.64], !P5 ;  /* 0x00100000c4e77fae */ /* 0x0005e6000e901d48 */
[--C-:B------:R-:W-:Y:S01]  /*1c9a0*/  IMAD.X R125, R197, 0x1, R126.reuse, P0 ;  /* 0x00000001c57d7824 */ /* 0x100fe200000e067e */
[-C--:B------:R-:W-:Y:S03]  /*1c9b0*/  IADD3 R198, P1, R124, R200.reuse, RZ ;  /* 0x000000c87cc67210 */ /* 0x080fe60007f3e0ff */
[-C--:B-1----:R-:W-:Y:S01]  /*1c9c0*/  HMMA.16816.F32 R52, R176, R172.reuse, R52 ;  /* 0x000000acb034723c */ /* 0x082fe20000001834 */
[----:B------:R1:W-:Y:S03]  /*1c9d0*/  LDGSTS.E.BYPASS.LTC128B.128 [R231+0x900], [R124.64], !P5 ;  /* 0x009000007ce77fae */ /* 0x0003e6000e901d48 */
[--C-:B------:R-:W-:Y:S01]  /*1c9e0*/  IMAD.X R199, R125, 0x1, R126.reuse, P1 ;  /* 0x000000017dc77824 */ /* 0x100fe200008e067e */
[-C--:B------:R-:W-:Y:S03]  /*1c9f0*/  IADD3 R2, P0, R198, R200.reuse, RZ ;  /* 0x000000c8c6027210 */ /* 0x080fe60007f1e0ff */
[C---:B------:R-:W-:Y:S01]  /*1ca00*/  HMMA.16816.F32 R56, R184.reuse, R172, R56 ;  /* 0x000000acb838723c */ /* 0x040fe20000001838 */
[----:B------:R2:W-:Y:S03]  /*1ca10*/  LDGSTS.E.BYPASS.LTC128B.128 [R231+0x1100], [R198.64], !P5 ;  /* 0x01100000c6e77fae */ /* 0x0005e6000e901d48 */
[--C-:B------:R-:W-:Y:S04]  /*1ca20*/  IMAD.X R3, R199, 0x1, R126.reuse, P0 ;  /* 0x00000001c7037824 */ /* 0x100fe800000e067e */
[-C--:B------:R-:W-:Y:S01]  /*1ca30*/  HMMA.16816.F32 R60, R184, R174.reuse, R60 ;  /* 0x000000aeb83c723c */ /* 0x080fe2000000183c */
[----:B------:R4:W-:Y:S03]  /*1ca40*/  LDGSTS.E.BYPASS.LTC128B.128 [R231+0x1900], [R2.64], !P5 ;  /* 0x0190000002e77fae */ /* 0x0009e6000e901d48 */
[-C--:B--2---:R-:W-:Y:S04]  /*1ca50*/  IADD3 R196, P1, R2, R200.reuse, RZ ;  /* 0x000000c802c47210 */ /* 0x084fe80007f3e0ff */
[C---:B------:R-:W-:Y:S04]  /*1ca60*/  HMMA.16816.F32 R64, R176.reuse, R174, R64 ;  /* 0x000000aeb040723c */ /* 0x040fe80000001840 */
[--C-:B------:R-:W-:Y:S01]  /*1ca70*/  IMAD.X R197, R3, 0x1, R126.reuse, P1 ;  /* 0x0000000103c57824 */ /* 0x100fe200008e067e */
[----:B-1----:R-:W-:Y:S03]  /*1ca80*/  IADD3 R124, P0, R196, R200, RZ ;  /* 0x000000c8c47c7210 */ /* 0x002fe60007f1e0ff */
[-C--:B---3--:R-:W-:Y:S01]  /*1ca90*/  HMMA.16816.F32 R68, R176, R180.reuse, R68 ;  /* 0x000000b4b044723c */ /* 0x088fe20000001844 */
[----:B------:R1:W-:Y:S03]  /*1caa0*/  LDGSTS.E.BYPASS.LTC128B.128 [R231+0x2100], [R196.64], !P5 ;  /* 0x02100000c4e77fae */ /* 0x0003e6000e901d48 */
[----:B------:R-:W-:Y:S01]  /*1cab0*/  IMAD.X R125, R197, 0x1, R126, P0 ;  /* 0x00000001c57d7824 */ /* 0x000fe200000e067e */
[C---:B------:R-:W-:Y:S02]  /*1cac0*/  ISETP.GT.AND P0, PT, R230.reuse, R240, PT ;  /* 0x000000f0e600720c */ /* 0x040fe40003f04270 */
[----:B------:R-:W2:Y:S01]  /*1cad0*/  LDL R126, [R1+0x10] ;  /* 0x00001000017e7983 */ /* 0x000ea20000100800 */
[C---:B------:R-:W-:Y:S05]  /*1cae0*/  HMMA.16816.F32 R72, R184.reuse, R180, R72 ;  /* 0x000000b4b848723c */ /* 0x040fea0000001848 */
[----:B------:R3:W-:Y:S03]  /*1caf0*/  LDGSTS.E.BYPASS.LTC128B.128 [R231+0x2900], [R124.64], !P5 ;  /* 0x029000007ce77fae */ /* 0x0007e6000e901d48 */
[-C--:B------:R-:W-:Y:S03]  /*1cb00*/  HMMA.16816.F32 R76, R184, R182.reuse, R76 ;  /* 0x000000b6b84c723c */ /* 0x080fe6000000184c */
[----:B------:R-:W-:Y:S01]  /*1cb10*/  LDSM.16.M88.4 R200, [R218+0x3100] ;  /* 0x00310000dac8783b */ /* 0x000fe20000000200 */
[----:B------:R-:W-:Y:S04]  /*1cb20*/  @P0 IADD3 R0, R230, -0x1, RZ ;  /* 0xffffffffe6000810 */ /* 0x000fe80007ffe0ff */
[C---:B------:R-:W-:Y:S01]  /*1cb30*/  HMMA.16816.F32 R80, R176.reuse, R182, R80 ;  /* 0x000000b6b050723c */ /* 0x040fe20000001850 */
[----:B------:R-:W0:Y:S03]  /*1cb40*/  LDGDEPBAR ;  /* 0x00000000000079af */ /* 0x000e260000000000 */
[----:B----4-:R-:W-:Y:S03]  /*1cb50*/  @P0 SHF.R.S32.HI R2, RZ, 0x1f, R0 ;  /* 0x0000001fff020819 */ /* 0x010fe60000011400 */
[----:B-1----:R-:W1:Y:S01]  /*1cb60*/  LDSM.16.M88.4 R196, [R220+0x6100] ;  /* 0x00610000dcc4783b */ /* 0x002e620000000200 */
[-C--:B------:R-:W-:Y:S05]  /*1cb70*/  HMMA.16816.F32 R84, R176, R188.reuse, R84 ;  /* 0x000000bcb054723c */ /* 0x080fea0000001854 */
[----:B------:R-:W4:Y:S03]  /*1cb80*/  LDSM.16.M88.4 R204, [R220+0x8100] ;  /* 0x00810000dccc783b */ /* 0x000f260000000200 */
[C---:B------:R-:W-:Y:S03]  /*1cb90*/  HMMA.16816.F32 R88, R184.reuse, R188, R88 ;  /* 0x000000bcb858723c */ /* 0x040fe60000001858 */
[----:B------:R-:W4:Y:S01]  /*1cba0*/  LDSM.16.M88.4 R192, [R218+0x3900] ;  /* 0x00390000dac0783b */ /* 0x000f220000000200 */
[----:B---3--:R-:W-:Y:S02]  /*1cbb0*/  @P0 IMAD R124, R2, c[0x0][0x1e0], RZ ;  /* 0x00007800027c0a24 */ /* 0x008fe400078e02ff */
[C---:B------:R-:W-:Y:S02]  /*1cbc0*/  @P0 IMAD.WIDE.U32 R2, R0.reuse, c[0x0][0x1e0], RZ ;  /* 0x0000780000020a25 */ /* 0x040fe400078e00ff */
[-C--:B------:R-:W-:Y:S01]  /*1cbd0*/  HMMA.16816.F32 R92, R184, R190.reuse, R92 ;  /* 0x000000beb85c723c */ /* 0x080fe2000000185c */
[----:B------:R-:W3:Y:S03]  /*1cbe0*/  LDSM.16.M88.4 R172, [R218+0x4100] ;  /* 0x00410000daac783b */ /* 0x000ee60000000200 */
[----:B------:R-:W-:Y:S02]  /*1cbf0*/  @P0 IMAD R124, R0, c[0x0][0x1e4], R124 ;  /* 0x00007900007c0a24 */ /* 0x000fe400078e027c */
[----:B------:R-:W-:Y:S01]  /*1cc00*/  @P0 IMAD.MOV.U32 R125, RZ, RZ, R235 ;  /* 0x000000ffff7d0224 */ /* 0x000fe200078e00eb */
[----:B------:R-:W3:Y:S01]  /*1cc10*/  LDSM.16.M88.4 R180, [R218+0x4900] ;  /* 0x00490000dab4783b */ /* 0x000ee20000000200 */
[----:B------:R-:W-:Y:S04]  /*1cc20*/  HMMA.16816.F32 R96, R176, R190, R96 ;  /* 0x000000beb060723c */ /* 0x000fe80000001860 */
[----:B------:R-:W-:Y:S01]  /*1cc30*/  @P0 IMAD.IADD R0, R3, 0x1, R124 ;  /* 0x0000000103000824 */ /* 0x000fe200078e027c */
[----:B------:R-:W3:Y:S01]  /*1cc40*/  LDSM.16.M88.4 R176, [R218+0x5100] ;  /* 0x00510000dab0783b */ /* 0x000ee20000000200 */
[----:B------:R-:W-:Y:S02]  /*1cc50*/  @P0 IMAD.MOV.U32 R124, RZ, RZ, R232 ;  /* 0x000000ffff7c0224 */ /* 0x000fe400078e00e8 */
[----:B------:R-:W-:Y:S03]  /*1cc60*/  @P0 IMAD R0, R0, 0x60, RZ ;  /* 0x0000006000000824 */ /* 0x000fe600078e02ff */
[----:B------:R-:W3:Y:S01]  /*1cc70*/  LDSM.16.M88.4 R184, [R218+0x5900] ;  /* 0x00590000dab8783b */ /* 0x000ee20000000200 */
[----:B------:R-:W-:Y:S01]  /*1cc80*/  @P0 IMAD.WIDE.U32 R124, R2, 0x60, R124 ;  /* 0x00000060027c0825 */ /* 0x000fe200078e007c */
[-C--:B-1----:R-:W-:Y:S03]  /*1cc90*/  HMMA.16816.F32 R4, R196, R200.reuse, R4 ;  /* 0x000000c8c404723c */ /* 0x082fe60000001804 */
[----:B------:R-:W-:Y:S01]  /*1cca0*/  IMAD.MOV.U32 R232, RZ, RZ, c[0x0][0x2c4] ;  /* 0x0000b100ffe87624 */ /* 0x000fe200078e00ff */
[----:B------:R-:W-:Y:S01]  /*1ccb0*/  LDSM.16.M88.4 R188, [R221+0x6100] ;  /* 0x00610000ddbc783b */ /* 0x000fe20000000200 */
[----:B------:R-:W-:Y:S01]  /*1ccc0*/  @P0 LEA R2, P1, R124, c[0x0][0x1c8], 0x1 ;  /* 0x000072007c020a11 */ /* 0x000fe200078208ff */
[----:B------:R-:W-:Y:S02]  /*1ccd0*/  @P0 IMAD.IADD R0, R125, 0x1, R0 ;  /* 0x000000017d000824 */ /* 0x000fe400078e0200 */
[----:B------:R-:W-:Y:S01]  /*1cce0*/  ISETP.NE.AND P3, PT, R232, 0x1, PT ;  /* 0x00000001e800780c */ /* 0x000fe20003f65270 */
[C---:B----4-:R-:W-:Y:S01]  /*1ccf0*/  HMMA.16816.F32 R8, R204.reuse, R200, R8 ;  /* 0x000000c8cc08723c */ /* 0x050fe20000001808 */
[----:B------:R-:W-:Y:S03]  /*1cd00*/  LDSM.16.M88.4 R208, [R217+0x1000] ;  /* 0x00100000d9d0783b */ /* 0x000fe60000000200 */
[----:B------:R-:W-:Y:S04]  /*1cd10*/  @P0 LEA.HI.X R3, R124, c[0x0][0x1cc], R0, 0x1, P1 ;  /* 0x000073007c030a11 */ /* 0x000fe800008f0c00 */
[-C--:B------:R-:W-:Y:S08]  /*1cd20*/  HMMA.16816.F32 R12, R204, R202.reuse, R12 ;  /* 0x000000cacc0c723c */ /* 0x080ff0000000180c */
[C---:B------:R-:W-:Y:S01]  /*1cd30*/  HMMA.16816.F32 R16, R196.reuse, R202, R16 ;  /* 0x000000cac410723c */ /* 0x040fe20000001810 */
[----:B------:R-:W-:Y:S07]  /*1cd40*/  LDSM.16.M88.4 R200, [R221+0x8100] ;  /* 0x00810000ddc8783b */ /* 0x000fee0000000200 */
[-C--:B------:R-:W-:Y:S08]  /*1cd50*/  HMMA.16816.F32 R20, R196, R192.reuse, R20 ;  /* 0x000000c0c414723c */ /* 0x080ff00000001814 */
[C---:B------:R-:W-:Y:S08]  /*1cd60*/  HMMA.16816.F32 R24, R204.reuse, R192, R24 ;  /* 0x000000c0cc18723c */ /* 0x040ff00000001818 */
[-C--:B------:R-:W-:Y:S08]  /*1cd70*/  HMMA.16816.F32 R28, R204, R194.reuse, R28 ;  /* 0x000000c2cc1c723c */ /* 0x080ff0000000181c */
[C---:B------:R-:W-:Y:S01]  /*1cd80*/  HMMA.16816.F32 R32, R196.reuse, R194, R32 ;  /* 0x000000c2c420723c */ /* 0x040fe20000001820 */
[----:B------:R-:W1:Y:S07]  /*1cd90*/  LDSM.16.M88.4 R192, [R217] ;  /* 0x00000000d9c0783b */ /* 0x000e6e0000000200 */
        /* <DEDUP_REMOVED lines=18> */
[----:B------:R-:W-:Y:S08]  /*1cec0*/  HMMA.16816.F32 R96, R196, R186, R96 ;  /* 0x000000bac460723c */ /* 0x000ff00000001860 */
[-C--:B-1----:R-:W-:Y:S08]  /*1ced0*/  HMMA.16816.F32 R4, R188, R192.reuse, R4 ;  /* 0x000000c0bc04723c */ /* 0x082ff00000001804 */
[C---:B------:R-:W-:Y:S08]  /*1cee0*/  HMMA.16816.F32 R8, R200.reuse, R192, R8 ;  /* 0x000000c0c808723c */ /* 0x040ff00000001808 */
[-C--:B------:R-:W-:Y:S08]  /*1cef0*/  HMMA.16816.F32 R12, R200, R194.reuse, R12 ;  /* 0x000000c2c80c723c */ /* 0x080ff0000000180c */
[C---:B------:R-:W-:Y:S08]  /*1cf00*/  HMMA.16816.F32 R16, R188.reuse, R194, R16 ;  /* 0x000000c2bc10723c */ /* 0x040ff00000001810 */
[-C--:B---3--:R-:W-:Y:S08]  /*1cf10*/  HMMA.16816.F32 R20, R188, R172.reuse, R20 ;  /* 0x000000acbc14723c */ /* 0x088ff00000001814 */
[C---:B------:R-:W-:Y:S04]  /*1cf20*/  HMMA.16816.F32 R24, R200.reuse, R172, R24 ;  /* 0x000000acc818723c */ /* 0x040fe80000001818 */
[----:B--2---:R-:W-:Y:S02]  /*1cf30*/  @P3 SHF.R.U32.HI R131, RZ, c[0x0][0x2cc], R126 ;  /* 0x0000b300ff833a19 */ /* 0x004fe4000001167e */
[----:B------:R-:W-:Y:S02]  /*1cf40*/  ISETP.GE.AND P3, PT, R243, 0x1, PT ;  /* 0x00000001f300780c */ /* 0x000fe40003f66270 */
[-C--:B------:R-:W-:Y:S01]  /*1cf50*/  HMMA.16816.F32 R28, R200, R174.reuse, R28 ;  /* 0x000000aec81c723c */ /* 0x080fe2000000181c */
[----:B------:R-:W-:Y:S07]  /*1cf60*/  SHFL.IDX PT, R126, R131, RZ, 0x1c1f ;  /* 0x001c1fff837e7589 */ /* 0x000fee00000e0000 */
[C---:B------:R-:W-:Y:S01]  /*1cf70*/  HMMA.16816.F32 R32, R188.reuse, R174, R32 ;  /* 0x000000aebc20723c */ /* 0x040fe20000001820 */
[----:B------:R-:W1:Y:S01]  /*1cf80*/  LDSM.16.M88.4 R172, [R217+0x2800] ;  /* 0x00280000d9ac783b */ /* 0x000e620000000200 */
[----:B------:R-:W-:Y:S05]  /*1cf90*/  DEPBAR.LE SB0, 0x0 ;  /* 0x000080000000791a */ /* 0x000fea0000000000 */
[----:B------:R-:W-:Y:S01]  /*1cfa0*/  BAR.SYNC.DEFER_BLOCKING 0x0 ;  /* 0x0000000000007b1d */ /* 0x000fe20000010000 */
[-C--:B------:R-:W-:Y:S08]  /*1cfb0*/  HMMA.16816.F32 R36, R188, R208.reuse, R36 ;  /* 0x000000d0bc24723c */ /* 0x080ff00000001824 */
[C---:B------:R-:W-:Y:S08]  /*1cfc0*/  HMMA.16816.F32 R40, R200.reuse, R208, R40 ;  /* 0x000000d0c828723c */ /* 0x040ff00000001828 */
[-C--:B------:R-:W-:Y:S08]  /*1cfd0*/  HMMA.16816.F32 R44, R200, R210.reuse, R44 ;  /* 0x000000d2c82c723c */ /* 0x080ff0000000182c */
[C---:B------:R-:W-:Y:S08]  /*1cfe0*/  HMMA.16816.F32 R48, R188.reuse, R210, R48 ;  /* 0x000000d2bc30723c */ /* 0x040ff00000001830 */
[-C--:B----4-:R-:W-:Y:S08]  /*1cff0*/  HMMA.16816.F32 R52, R188, R180.reuse, R52 ;  /* 0x000000b4bc34723c */ /* 0x090ff00000001834 */
[C---:B------:R-:W-:Y:S01]  /*1d000*/  HMMA.16816.F32 R56, R200.reuse, R180, R56 ;  /* 0x000000b4c838723c */ /* 0x040fe20000001838 */
[----:B------:R-:W2:Y:S06]  /*1d010*/  LDL R180, [R1+0x30] ;  /* 0x0000300001b47983 */ /* 0x000eac0000100800 */
[----:B------:R-:W-:Y:S01]  /*1d020*/  @!PT LDS RZ, [RZ] ;  /* 0x00000000fffff984 */ /* 0x000fe20000000800 */
[----:B------:R-:W-:Y:S01]  /*1d030*/  @!PT LDS RZ, [RZ] ;  /* 0x00000000fffff984 */ /* 0x000fe20000000800 */
[----:B------:R-:W-:Y:S01]  /*1d040*/  @!PT LDS RZ, [RZ] ;  /* 0x00000000fffff984 */ /* 0x000fe20000000800 */
[----:B------:R3:W-:Y:S01]  /*1d050*/  @P0 LDGSTS.E.BYPASS.LTC128B.128 [R231+0x3100], [R2.64], !P5 ;  /* 0x0310000002e70fae */ /* 0x0007e2000e901d48 */
[-C--:B------:R-:W-:Y:S08]  /*1d060*/  HMMA.16816.F32 R60, R200, R182.reuse, R60 ;  /* 0x000000b6c83c723c */ /* 0x080ff0000000183c */
[C---:B------:R-:W-:Y:S08]  /*1d070*/  HMMA.16816.F32 R64, R188.reuse, R182, R64 ;  /* 0x000000b6bc40723c */ /* 0x040ff00000001840 */
[-C--:B------:R-:W-:Y:S08]  /*1d080*/  HMMA.16816.F32 R68, R188, R176.reuse, R68 ;  /* 0x000000b0bc44723c */ /* 0x080ff00000001844 */
[C---:B------:R-:W-:Y:S08]  /*1d090*/  HMMA.16816.F32 R72, R200.reuse, R176, R72 ;  /* 0x000000b0c848723c */ /* 0x040ff00000001848 */
[-C--:B------:R-:W-:Y:S08]  /*1d0a0*/  HMMA.16816.F32 R76, R200, R178.reuse, R76 ;  /* 0x000000b2c84c723c */ /* 0x080ff0000000184c */
[C---:B------:R-:W-:Y:S07]  /*1d0b0*/  HMMA.16816.F32 R80, R188.reuse, R178, R80 ;  /* 0x000000b2bc50723c */ /* 0x040fee0000001850 */
[----:B------:R-:W-:Y:S01]  /*1d0c0*/  @P0 IADD3 R178, P1, R2, UR4, RZ ;  /* 0x0000000402b20c10 */ /* 0x000fe2000ff3e0ff */
[-C--:B-1----:R-:W-:Y:S04]  /*1d0d0*/  HMMA.16816.F32 R84, R188, R172.reuse, R84 ;  /* 0x000000acbc54723c */ /* 0x082fe80000001854 */
[----:B------:R-:W-:Y:S02]  /*1d0e0*/  @P0 IADD3.X R179, R3, UR5, RZ, P1, !PT ;  /* 0x0000000503b30c10 */ /* 0x000fe40008ffe4ff */
[----:B------:R-:W-:Y:S02]  /*1d0f0*/  @P0 IADD3 R176, P2, R178, UR4, RZ ;  /* 0x00000004b2b00c10 */ /* 0x000fe4000ff5e0ff */
[C---:B------:R-:W-:Y:S01]  /*1d100*/  HMMA.16816.F32 R88, R200.reuse, R172, R88 ;  /* 0x000000acc858723c */ /* 0x040fe20000001858 */
[----:B------:R1:W-:Y:S03]  /*1d110*/  @P0 LDGSTS.E.BYPASS.LTC128B.128 [R231+0x3900], [R178.64], !P5 ;  /* 0x03900000b2e70fae */ /* 0x0003e6000e901d48 */
[----:B------:R-:W-:Y:S02]  /*1d120*/  @P0 IADD3.X R177, R179, UR5, RZ, P2, !PT ;  /* 0x00000005b3b10c10 */ /* 0x000fe400097fe4ff */
[----:B------:R-:W-:Y:S02]  /*1d130*/  @P0 IADD3 R124, P1, R176, UR4, RZ ;  /* 0x00000004b07c0c10 */ /* 0x000fe4000ff3e0ff */
[-C--:B------:R-:W-:Y:S01]  /*1d140*/  HMMA.16816.F32 R92, R200, R174.reuse, R92 ;  /* 0x000000aec85c723c */ /* 0x080fe2000000185c */
[----:B------:R1:W-:Y:S03]  /*1d150*/  @P0 LDGSTS.E.BYPASS.LTC128B.128 [R231+0x4100], [R176.64], !P5 ;  /* 0x04100000b0e70fae */ /* 0x0003e6000e901d48 */
[----:B------:R-:W-:Y:S02]  /*1d160*/  @P0 IADD3.X R125, R177, UR5, RZ, P1, !PT ;  /* 0x00000005b17d0c10 */ /* 0x000fe40008ffe4ff */
[----:B---3--:R-:W-:Y:S02]  /*1d170*/  @P0 IADD3 R2, P2, R124, UR4, RZ ;  /* 0x000000047c020c10 */ /* 0x008fe4000ff5e0ff */
[----:B------:R-:W-:Y:S01]  /*1d180*/  HMMA.16816.F32 R96, R188, R174, R96 ;  /* 0x000000aebc60723c */ /* 0x000fe20000001860 */
[----:B------:R3:W-:Y:S03]  /*1d190*/  @P0 LDGSTS.E.BYPASS.LTC128B.128 [R231+0x4900], [R124.64], !P5 ;  /* 0x049000007ce70fae */ /* 0x0007e6000e901d48 */
[----:B------:R-:W-:Y:S02]  /*1d1a0*/  @P0 IADD3.X R3, R125, UR5, RZ, P2, !PT ;  /* 0x000000057d030c10 */ /* 0x000fe400097fe4ff */
[----:B------:R-:W-:Y:S03]  /*1d1b0*/  @P0 IADD3 R172, P1, R2, UR4, RZ ;  /* 0x0000000402ac0c10 */ /* 0x000fe6000ff3e0ff */
[----:B------:R4:W-:Y:S03]  /*1d1c0*/  @P0 LDGSTS.E.BYPASS.LTC128B.128 [R231+0x5100], [R2.64], !P5 ;  /* 0x0510000002e70fae */ /* 0x0009e6000e901d48 */
[----:B------:R-:W-:Y:S05]  /*1d1d0*/  @P0 IADD3.X R173, R3, UR5, RZ, P1, !PT ;  /* 0x0000000503ad0c10 */ /* 0x000fea0008ffe4ff */
[----:B------:R2:W-:Y:S06]  /*1d1e0*/  @P0 LDGSTS.E.BYPASS.LTC128B.128 [R231+0x5900], [R172.64], !P5 ;  /* 0x05900000ace70fae */ /* 0x0005ec000e901d48 */
[----:B------:R-:W0:Y:S01]  /*1d1f0*/  LDGDEPBAR ;  /* 0x00000000000079af */ /* 0x000e220000000000 */
[----:B----4-:R-:W-:Y:S05]  /*1d200*/  IMAD R2, R230, -0x60, RZ ;  /* 0xffffffa0e6027824 */ /* 0x010fea00078e02ff */
[----:B--2---:R-:W-:Y:S01]  /*1d210*/  IADD3 R173, -R180, 0x1, R2 ;  /* 0x00000001b4ad7810 */ /* 0x004fe20007ffe102 */
[----:B------:R-:W-:Y:S03]  /*1d220*/  IMAD.IADD R174, R2, 0x1, -R180 ;  /* 0x0000000102ae7824 */ /* 0x000fe600078e0ab4 */
[----:B------:R-:W-:Y:S04]  /*1d230*/  IADD3 R173, -R241, R173, R242 ;  /* 0x000000adf1ad7210 */ /* 0x000fe80007ffe1f2 */
[C---:B------:R-:W-:Y:S02]  /*1d240*/  IADD3 R172, R173.reuse, c[0x0][0x328], RZ ;  /* 0x0000ca00adac7a10 */ /* 0x040fe40007ffe0ff */
[----:B------:R-:W-:Y:S03]  /*1d250*/  IADD3 R173, R173, UR7, RZ ;  /* 0x00000007adad7c10 */ /* 0x000fe6000fffe0ff */
[--C-:B---3--:R-:W-:Y:S02]  /*1d260*/  IMAD.IADD R124, R172, 0x1, R126.reuse ;  /* 0x00000001ac7c7824 */ /* 0x108fe400078e027e */
[----:B------:R-:W-:Y:S01]  /*1d270*/  IMAD.IADD R0, R173, 0x1, R126 ;  /* 0x00000001ad007824 */ /* 0x000fe200078e027e */
[----:B------:R-:W-:-:S05]  /*1d280*/  @!P3 BRA `(.L_x_1197) ;  /* 0x000001700000b947 */ /* 0x000fca0003800000 */
[----:B-1----:R-:W-:Y:S01]  /*1d290*/  IADD3 R3, -R241, R242, R126 ;  /* 0x000000f2f1037210 */ /* 0x002fe20007ffe17e */
        /* <DEDUP_REMOVED lines=12> */
.L_x_1199:
[----:B------:R-:W-:Y:S04]  /*1d360*/  MOV R125, c[0x0][0x32c] ;  /* 0x0000cb00007d7a02 */ /* 0x000fe80000000f00 */
[----:B------:R-:W-:Y:S11]  /*1d370*/  ISETP.NE.AND P0, PT, R125, 0x1, PT ;  /* 0x000000017d00780c */ /* 0x000ff60003f05270 */
[----:B------:R-:W-:Y:S02]  /*1d380*/  @!UPT UIADD3 URZ, URZ, URZ, URZ ;  /* 0x0000003f3f3ff290 */ /* 0x000fe4000fffe03f */
[----:B------:R-:W-:Y:S05]  /*1d390*/  @P0 IMAD.HI.U32 R125, R3, c[0x0][0x330], RZ ;  /* 0x0000cc00037d0a27 */ /* 0x000fea00078e00ff */
[----:B------:R-:W-:Y:S02]  /*1d3a0*/  @P0 SHF.R.U32.HI R3, RZ, c[0x0][0x334], R125 ;  /* 0x0000cd00ff030a19 */ /* 0x000fe4000001167d */
.L_x_1200:
[----:B------:R-:W-:Y:S05]  /*1d3b0*/  BSYNC B0 ;  /* 0x0000000000007941 */ /* 0x000fea0003800000 */
.L_x_1198:
[----:B------:R-:W-:Y:S05]  /*1d3c0*/  IMAD R3, R3, c[0x0][0x32c], R174 ;  /* 0x0000cb0003037a24 */ /* 0x000fea00078e02ae */
[----:B------:R-:W-:Y:S02]  /*1d3d0*/  IADD3 R125, R3, c[0x0][0x32c], RZ ;  /* 0x0000cb00037d7a10 */ /* 0x000fe40007ffe0ff */
[----:B------:R-:W-:Y:S02]  /*1d3e0*/  IMNMX R0, R0, R3, !PT ;  /* 0x0000000300007217 */ /* 0x000fe40007800200 */
[----:B------:R-:W-:Y:S02]  /*1d3f0*/  IMNMX R124, R124, R125, PT ;  /* 0x0000007d7c7c7217 */ /* 0x000fe40003800200 */
.L_x_1197:
[----:B-1----:R-:W1:Y:S02]  /*1d400*/  SHFL.IDX PT, R126, R131, 0x1, 0x1c1f ;  /* 0x003c1f00837e7f89 */ /* 0x002e6400000e0000 */
        /* <DEDUP_REMOVED lines=16> */
.L_x_1203:
[----:B------:R-:W-:Y:S04]  /*1d510*/  MOV R175, c[0x0][0x32c] ;  /* 0x0000cb0000af7a02 */ /* 0x000fe80000000f00 */
[----:B------:R-:W-:Y:S11]  /*1d520*/  ISETP.NE.AND P0, PT, R175, 0x1, PT ;  /* 0x00000001af00780c */ /* 0x000ff60003f05270 */
[----:B------:R-:W-:Y:S02]  /*1d530*/  @!UPT UIADD3 URZ, URZ, URZ, URZ ;  /* 0x0000003f3f3ff290 */ /* 0x000fe4000fffe03f */
[----:B------:R-:W-:Y:S05]  /*1d540*/  @P0 IMAD.HI.U32 R175, R126, c[0x0][0x330], RZ ;  /* 0x0000cc007eaf0a27 */ /* 0x000fea00078e00ff */
[----:B------:R-:W-:Y:S02]  /*1d550*/  @P0 SHF.R.U32.HI R126, RZ, c[0x0][0x334], R175 ;  /* 0x0000cd00ff7e0a19 */ /* 0x000fe400000116af */
.L_x_1204:
[----:B------:R-:W-:Y:S05]  /*1d560*/  BSYNC B0 ;  /* 0x0000000000007941 */ /* 0x000fea0003800000 */
.L_x_1202:
[----:B------:R-:W-:Y:S05]  /*1d570*/  IMAD R126, R126, c[0x0][0x32c], R174 ;  /* 0x0000cb007e7e7a24 */ /* 0x000fea00078e02ae */
[----:B------:R-:W-:Y:S02]  /*1d580*/  IADD3 R175, R126, c[0x0][0x32c], RZ ;  /* 0x0000cb007eaf7a10 */ /* 0x000fe40007ffe0ff */
[----:B------:R-:W-:Y:S02]  /*1d590*/  IMNMX R3, R3, R126, !PT ;  /* 0x0000007e03037217 */ /* 0x000fe40007800200 */
[----:B------:R-:W-:Y:S02]  /*1d5a0*/  IMNMX R125, R125, R175, PT ;  /* 0x000000af7d7d7217 */ /* 0x000fe40003800200 */
.L_x_1201:
[C---:B------:R-:W-:Y:S02]  /*1d5b0*/  ISETP.GE.AND P1, PT, R2.reuse, 0x2, PT ;  /* 0x000000020200780c */ /* 0x040fe40003f26270 */
[C---:B------:R-:W-:Y:S02]  /*1d5c0*/  ISETP.GE.AND P0, PT, R2.reuse, 0x9, PT ;  /* 0x000000090200780c */ /* 0x040fe40003f06270 */
[----:B------:R-:W-:Y:S02]  /*1d5d0*/  LOP3.LUT R229, R229, 0xffffdfff, RZ, 0xc0, !PT ;  /* 0xffffdfffe5e57812 */ /* 0x000fe400078ec0ff */
[C---:B------:R-:W-:Y:S02]  /*1d5e0*/  ISETP.GE.AND P2, PT, R2.reuse, 0xa, PT ;  /* 0x0000000a0200780c */ /* 0x040fe40003f46270 */
[C---:B------:R-:W-:Y:S02]  /*1d5f0*/  ISETP.GE.AND P6, PT, R2.reuse, 0x42, PT ;  /* 0x000000420200780c */ /* 0x040fe40003fc6270 */
[C---:B------:R-:W-:Y:S02]  /*1d600*/  ISETP.GE.AND P4, PT, R2.reuse, 0x49, PT ;  /* 0x000000490200780c */ /* 0x040fe40003f86270 */
[----:B------:R-:W-:Y:S02]  /*1d610*/  ISETP.GE.AND P3, PT, R2, 0x4a, PT ;  /* 0x0000004a0200780c */ /* 0x000fe40003f66270 */
[----:B------:R-:W-:Y:S02]  /*1d620*/  @P1 LOP3.LUT R229, R229, 0x2000, RZ, 0xfc, !PT ;  /* 0x00002000e5e51812 */ /* 0x000fe400078efcff */
[----:B------:R-:W-:Y:S02]  /*1d630*/  ISETP.GT.AND P1, PT, R0, 0x1, !P1 ;  /* 0x000000010000780c */ /* 0x000fe40004f24270 */
        /* <DEDUP_REMOVED lines=102> */
[----:B------:R-:W-:Y:S02]  /*1dca0*/  LOP3.LUT R229, R229, 0xfffeffff, RZ, 0xc0, !PT ;  /* 0xfffeffffe5e57812 */ /* 0x000fe400078ec0ff */
        /* <DEDUP_REMOVED lines=17> */
[----:B------:R-:W-:Y:S01]  /*1ddc0*/  ISETP.GE.AND P0, PT, R2, 0x5a, PT ;  /* 0x0000005a0200780c */ /* 0x000fe20003f06270 */
[----:B------:R-:W1:Y:S11]  /*1ddd0*/  SHFL.IDX PT, R4, R131, 0x2, 0x1c1f ;  /* 0x005c1f0083047f89 */ /* 0x000e7600000e0000 */
[----:B------:R-:W-:Y:S01]  /*1dde0*/  @!UPT UIADD3 URZ, URZ, URZ, URZ ;  /* 0x0000003f3f3ff290 */ /* 0x000fe2000fffe03f */
[----:B------:R-:W-:Y:S02]  /*1ddf0*/  @P0 LOP3.LUT R229, R229, 0x40000, RZ, 0xfc, !PT ;  /* 0x00040000e5e50812 */ /* 0x000fe400078efcff */
[----:B------:R-:W-:Y:S04]  /*1de00*/  ISETP.GT.AND P0, PT, R0, 0x59, !P0 ;  /* 0x000000590000780c */ /* 0x000fe80004704270 */
[----:B------:R-:W-:Y:S04]  /*1de10*/  ISETP.LT.OR P0, PT, R124, 0x5a, P0 ;  /* 0x0000005a7c00780c */ /* 0x000fe80000701670 */
[----:B------:R-:W-:Y:S01]  /*1de20*/  FSEL R239, R97, -INF , !P0 ;  /* 0xff80000061ef7808 */ /* 0x000fe20004000000 */
[--C-:B-1----:R-:W-:Y:S01]  /*1de30*/  IMAD.IADD R2, R172, 0x1, R4.reuse ;  /* 0x00000001ac027824 */ /* 0x102fe200078e0204 */
[----:B------:R-:W-:Y:S01]  /*1de40*/  ISETP.GE.AND P0, PT, R243, 0x1, PT ;  /* 0x00000001f300780c */ /* 0x000fe20003f06270 */
[----:B------:R-:W-:Y:S11]  /*1de50*/  IMAD.IADD R0, R173, 0x1, R4 ;  /* 0x00000001ad007824 */ /* 0x000ff600078e0204 */
[----:B------:R-:W-:Y:S01]  /*1de60*/  @!UPT UIADD3 URZ, URZ, URZ, URZ ;  /* 0x0000003f3f3ff290 */ /* 0x000fe2000fffe03f */
        /* <DEDUP_REMOVED lines=14> */
.L_x_1207:
[----:B------:R-:W-:Y:S04]  /*1df50*/  MOV R5, c[0x0][0x32c] ;  /* 0x0000cb0000057a02 */ /* 0x000fe80000000f00 */
[----:B------:R-:W-:Y:S11]  /*1df60*/  ISETP.NE.AND P0, PT, R5, 0x1, PT ;  /* 0x000000010500780c */ /* 0x000ff60003f05270 */
[----:B------:R-:W-:Y:S02]  /*1df70*/  @!UPT UIADD3 URZ, URZ, URZ, URZ ;  /* 0x0000003f3f3ff290 */ /* 0x000fe4000fffe03f */
[----:B------:R-:W-:Y:S05]  /*1df80*/  @P0 IMAD.HI.U32 R5, R4, c[0x0][0x330], RZ ;  /* 0x0000cc0004050a27 */ /* 0x000fea00078e00ff */
[----:B------:R-:W-:Y:S02]  /*1df90*/  @P0 SHF.R.U32.HI R4, RZ, c[0x0][0x334], R5 ;  /* 0x0000cd00ff040a19 */ /* 0x000fe40000011605 */
.L_x_1208:
[----:B------:R-:W-:Y:S05]  /*1dfa0*/  BSYNC B0 ;  /* 0x0000000000007941 */ /* 0x000fea0003800000 */
.L_x_1206:
[----:B------:R-:W-:Y:S05]  /*1dfb0*/  IMAD R4, R4, c[0x0][0x32c], R174 ;  /* 0x0000cb0004047a24 */ /* 0x000fea00078e02ae */
[----:B------:R-:W-:Y:S02]  /*1dfc0*/  IADD3 R5, R4, c[0x0][0x32c], RZ ;  /* 0x0000cb0004057a10 */ /* 0x000fe40007ffe0ff */
[----:B------:R-:W-:Y:S02]  /*1dfd0*/  IMNMX R0, R0, R4, !PT ;  /* 0x0000000400007217 */ /* 0x000fe40007800200 */
[----:B------:R-:W-:Y:S02]  /*1dfe0*/  IMNMX R2, R2, R5, PT ;  /* 0x0000000502027217 */ /* 0x000fe40003800200 */
.L_x_1205:
[----:B------:R-:W-:Y:S02]  /*1dff0*/  LOP3.LUT P0, RZ, R229, 0x20000, RZ, 0xc0, !PT ;  /* 0x00020000e5ff7812 */ /* 0x000fe4000780c0ff */
[----:B------:R-:W-:Y:S02]  /*1e000*/  P2R R4, PR, RZ, 0x40 ;  /* 0x00000040ff047803 */ /* 0x000fe40000000000 */
[----:B------:R-:W-:Y:S02]  /*1e010*/  ISETP.GT.AND P0, PT, R3, 0x8, !P0 ;  /* 0x000000080300780c */ /* 0x000fe40004704270 */
[----:B------:R-:W-:Y:S02]  /*1e020*/  P2R R5, PR, RZ, 0x20 ;  /* 0x00000020ff057803 */ /* 0x000fe40000000000 */
[----:B------:R-:W-:Y:S02]  /*1e030*/  ISETP.LT.OR P0, PT, R125, 0x9, P0 ;  /* 0x000000097d00780c */ /* 0x000fe40000701670 */
[C---:B------:R-:W-:Y:S02]  /*1e040*/  LOP3.LUT P5, RZ, R229.reuse, 0x40000, RZ, 0xc0, !PT ;  /* 0x00040000e5ff7812 */ /* 0x040fe400078ac0ff */
        /* <DEDUP_REMOVED lines=57> */
[----:B------:R-:W-:Y:S02]  /*1e3e0*/  ISETP.GT.AND P0, PT, R3, 0x41, !P6 ;  /* 0x000000410300780c */ /* 0x000fe40007704270 */
[----:B------:R-:W-:Y:S02]  /*1e3f0*/  LOP3.LUT P6, RZ, R229, 0x2000, RZ, 0xc0, !PT ;  /* 0x00002000e5ff7812 */ /* 0x000fe400078cc0ff */
        /* <DEDUP_REMOVED lines=21> */
[----:B------:R-:W-:Y:S04]  /*1e550*/  LOP3.LUT P0, RZ, R229, 0x10000, RZ, 0xc0, !PT ;  /* 0x00010000e5ff7812 */ /* 0x000fe8000780c0ff */
[----:B------:R-:W-:Y:S04]  /*1e560*/  ISETP.GT.AND P0, PT, R3, 0x58, !P0 ;  /* 0x000000580300780c */ /* 0x000fe80004704270 */
        /* <DEDUP_REMOVED lines=115> */
.L_x_1211:
[----:B------:R-:W-:Y:S04]  /*1eca0*/  MOV R4, c[0x0][0x32c] ;  /* 0x0000cb0000047a02 */ /* 0x000fe80000000f00 */
[----:B------:R-:W-:Y:S11]  /*1ecb0*/  ISETP.NE.AND P0, PT, R4, 0x1, PT ;  /* 0x000000010400780c */ /* 0x000ff60003f05270 */
[----:B------:R-:W-:Y:S02]  /*1ecc0*/  @!UPT UIADD3 URZ, URZ, URZ, URZ ;  /* 0x0000003f3f3ff290 */ /* 0x000fe4000fffe03f */
[----:B------:R-:W-:Y:S05]  /*1ecd0*/  @P0 IMAD.HI.U32 R4, R3, c[0x0][0x330], RZ ;  /* 0x0000cc0003040a27 */ /* 0x000fea00078e00ff */
[----:B------:R-:W-:Y:S02]  /*1ece0*/  @P0 SHF.R.U32.HI R3, RZ, c[0x0][0x334], R4 ;  /* 0x0000cd00ff030a19 */ /* 0x000fe40000011604 */
.L_x_1212:
[----:B------:R-:W-:Y:S05]  /*1ecf0*/  BSYNC B0 ;  /* 0x0000000000007941 */ /* 0x000fea0003800000 */
.L_x_1210:
[----:B------:R-:W-:Y:S05]  /*1ed00*/  IMAD R3, R3, c[0x0][0x32c], R174 ;  /* 0x0000cb0003037a24 */ /* 0x000fea00078e02ae */
[----:B------:R-:W-:Y:S02]  /*1ed10*/  IADD3 R4, R3, c[0x0][0x32c], RZ ;  /* 0x0000cb0003047a10 */ /* 0x000fe40007ffe0ff */
[----:B------:R-:W-:Y:S02]  /*1ed20*/  IMNMX R0, R0, R3, !PT ;  /* 0x0000000300007217 */ /* 0x000fe40007800200 */
[----:B------:R-:W-:Y:S02]  /*1ed30*/  IMNMX R2, R2, R4, PT ;  /* 0x0000000402027217 */ /* 0x000fe40003800200 */
.L_x_1209:
[----:B------:R-:W-:Y:S01]  /*1ed40*/  ISETP.GT.AND P0, PT, R0, RZ, !P1 ;  /* 0x000000ff0000720c */ /* 0x000fe20004f04270 */
[----:B------:R-:W-:Y:S01]  /*1ed50*/  LDSM.16.MT88.4 R36, [R216+0x100] ;  /* 0x00010000d824783b */ /* 0x000fe20000004200 */
[C---:B------:R-:W-:Y:S02]  /*1ed60*/  LOP3.LUT P1, RZ, R229.reuse, 0x800, RZ, 0xc0, !PT ;  /* 0x00000800e5ff7812 */ /* 0x040fe4000782c0ff */
        /* <DEDUP_REMOVED lines=64> */
[----:B------:R-:W-:Y:S01]  /*1f170*/  LOP3.LUT P0, RZ, R229, 0x40, RZ, 0xc0, !PT ;  /* 0x00000040e5ff7812 */ /* 0x000fe2000780c0ff */
[----:B------:R-:W-:Y:S01]  /*1f180*/  LDSM.16.MT88.4 R40, [R214+0x100] ;  /* 0x00010000d628783b */ /* 0x000fe20000004200 */
        /* <DEDUP_REMOVED lines=24> */
[----:B------:R-:W-:Y:S02]  /*1f310*/  FMNMX.FTZ R126, R239, R126, !PT ;  /* 0x0000007eef7e7209 */ /* 0x000fe40007810000 */
[----:B------:R-:W-:Y:S02]  /*1f320*/  FMNMX.FTZ R4, R12, R4, !PT ;  /* 0x000000040c047209 */ /* 0x000fe40007810000 */
[----:B------:R-:W-:Y:S01]  /*1f330*/  ISETP.LT.OR P0, PT, R2, 0x32, P0 ;  /* 0x000000320200780c */ /* 0x000fe20000701670 */
[----:B------:R-:W1:Y:S01]  /*1f340*/  SHFL.BFLY PT, R5, R126, 0x2, 0x1f ;  /* 0x0c401f007e057f89 */ /* 0x000e6200000e0000 */
[----:B------:R-:W-:Y:S02]  /*1f350*/  FMNMX.FTZ R3, R188, R3, !PT ;  /* 0x00000003bc037209 */ /* 0x000fe40007810000 */
[----:B------:R-:W-:Y:S02]  /*1f360*/  FMNMX.FTZ R4, R13, R4, !PT ;  /* 0x000000040d047209 */ /* 0x000fe40007810000 */
[----:B------:R-:W-:Y:S02]  /*1f370*/  FSEL R88, R59, -INF , !P0 ;  /* 0xff8000003b587808 */ /* 0x000fe40004000000 */
[----:B------:R-:W-:Y:S02]  /*1f380*/  FMNMX.FTZ R3, R192, R3, !PT ;  /* 0x00000003c0037209 */ /* 0x000fe40007810000 */
[----:B------:R-:W-:Y:S02]  /*1f390*/  LOP3.LUT P0, RZ, R229, 0x4, RZ, 0xc0, !PT ;  /* 0x00000004e5ff7812 */ /* 0x000fe4000780c0ff */
        /* <DEDUP_REMOVED lines=17> */
[----:B------:R-:W-:Y:S02]  /*1f4b0*/  FMNMX.FTZ R4, R84, R4, !PT ;  /* 0x0000000454047209 */ /* 0x000fe40007810000 */
[----:B-1----:R-:W-:Y:S02]  /*1f4c0*/  FMNMX.FTZ R126, R126, R5, !PT ;  /* 0x000000057e7e7209 */ /* 0x002fe40007810000 */
[----:B------:R-:W-:Y:S02]  /*1f4d0*/  FSEL R92, R63, -INF , !P0 ;  /* 0xff8000003f5c7808 */ /* 0x000fe40004000000 */
[----:B------:R-:W-:Y:S01]  /*1f4e0*/  ISETP.GT.AND P0, PT, R0, 0x40, !P1 ;  /* 0x000000400000780c */ /* 0x000fe20004f04270 */
[----:B------:R-:W1:Y:S01]  /*1f4f0*/  SHFL.BFLY PT, R6, R126, 0x1, 0x1f ;  /* 0x0c201f007e067f89 */ /* 0x000e6200000e0000 */
        /* <DEDUP_REMOVED lines=9> */
[----:B------:R-:W-:Y:S02]  /*1f590*/  ISETP.LT.OR P0, PT, R2, 0x42, P0 ;  /* 0x000000420200780c */ /* 0x000fe40000701670 */
[----:B------:R-:W-:Y:S02]  /*1f5a0*/  FMNMX.FTZ R3, R237, R3, !PT ;  /* 0x00000003ed037209 */ /* 0x000fe40007810000 */
[----:B------:R-:W-:Y:S02]  /*1f5b0*/  FMNMX.FTZ R4, R99, R4, !PT ;  /* 0x0000000463047209 */ /* 0x000fe40007810000 */
[----:B------:R-:W-:Y:S01]  /*1f5c0*/  FSEL R93, R75, -INF , !P0 ;  /* 0xff8000004b5d7808 */ /* 0x000fe20004000000 */
[----:B------:R-:W2:Y:S01]  /*1f5d0*/  SHFL.BFLY PT, R125, R3, 0x2, 0x1f ;  /* 0x0c401f00037d7f89 */ /* 0x000ea200000e0000 */
[----:B------:R-:W-:Y:S02]  /*1f5e0*/  ISETP.GT.AND P0, PT, R0, 0x48, !P4 ;  /* 0x000000480000780c */ /* 0x000fe40006704270 */
[----:B------:R-:W-:Y:S02]  /*1f5f0*/  FMNMX.FTZ R4, R190, R4, !PT ;  /* 0x00000004be047209 */ /* 0x000fe40007810000 */
[----:B------:R-:W-:Y:S02]  /*1f600*/  ISETP.LT.OR P0, PT, R2, 0x49, P0 ;  /* 0x000000490200780c */ /* 0x000fe40000701670 */
[----:B------:R-:W-:Y:S02]  /*1f610*/  FMNMX.FTZ R4, R191, R4, !PT ;  /* 0x00000004bf047209 */ /* 0x000fe40007810000 */
[----:B------:R-:W-:Y:S02]  /*1f620*/  FSEL R131, R78, -INF , !P0 ;  /* 0xff8000004e837808 */ /* 0x000fe40004000000 */
[----:B------:R-:W-:Y:S02]  /*1f630*/  ISETP.GT.AND P0, PT, R0, 0x49, !P3 ;  /* 0x000000490000780c */ /* 0x000fe40005f04270 */
        /* <DEDUP_REMOVED lines=15> */
[----:B------:R-:W-:Y:S02]  /*1f730*/  FMNMX.FTZ R5, R15, R5, !PT ;  /* 0x000000050f057209 */ /* 0x000fe40007810000 */
[----:B------:R-:W-:Y:S01]  /*1f740*/  FMNMX.FTZ R3, R211, R4, !PT ;  /* 0x00000004d3037209 */ /* 0x000fe20007810000 */
[--C-:B------:R-:W-:Y:S01]  /*1f750*/  FFMA.FTZ R4, R20, c[0x0][0x2d0], -R47.reuse ;  /* 0x0000b40014047a23 */ /* 0x100fe2000001082f */
[----:B------:R-:W-:Y:S01]  /*1f760*/  FMNMX.FTZ R5, R60, R5, !PT ;  /* 0x000000053c057209 */ /* 0x000fe20007810000 */
[----:B------:R-:W1:Y:S01]  /*1f770*/  SHFL.BFLY PT, R6, R125, 0x1, 0x1f ;  /* 0x0c201f007d067f89 */ /* 0x000e6200000e0000 */
        /* <DEDUP_REMOVED lines=9> */
[----:B------:R-:W-:Y:S01]  /*1f810*/  LOP3.LUT P1, RZ, R229, 0x4000, RZ, 0xc0, !PT ;  /* 0x00004000e5ff7812 */ /* 0x000fe2000782c0ff */
[----:B------:R-:W3:Y:S01]  /*1f820*/  SHFL.BFLY PT, R7, R3, 0x2, 0x1f ;  /* 0x0c401f0003077f89 */ /* 0x000ee200000e0000 */
[----:B------:R-:W-:Y:S02]  /*1f830*/  FMNMX.FTZ R5, R76, R5, !PT ;  /* 0x000000054c057209 */ /* 0x000fe40007810000 */
[----:B------:R-:W-:Y:S02]  /*1f840*/  FSEL R90, R90, -INF , !P0 ;  /* 0xff8000005a5a7808 */ /* 0x000fe40004000000 */
[----:B------:R-:W-:Y:S02]  /*1f850*/  ISETP.GT.AND P0, PT, R0, 0x51, !P1 ;  /* 0x000000510000780c */ /* 0x000fe40004f04270 */
[----:B-1----:R-:W-:Y:S02]  /*1f860*/  FMNMX.FTZ R125, R125, R6, !PT ;  /* 0x000000067d7d7209 */ /* 0x002fe40007810000 */
[----:B--2---:R-:W-:Y:S01]  /*1f870*/  FMNMX.FTZ R4, R77, R5, !PT ;  /* 0x000000054d047209 */ /* 0x004fe20007810000 */
[--C-:B------:R-:W-:Y:S01]  /*1f880*/  FFMA.FTZ R5, R175, c[0x0][0x2d0], -R47.reuse ;  /* 0x0000b400af057a23 */ /* 0x100fe2000001082f */
[C---:B------:R-:W-:Y:S01]  /*1f890*/  FSETP.NEU.FTZ.AND P1, PT, R125.reuse, -INF , PT ;  /* 0xff8000007d00780b */ /* 0x040fe20003f3d000 */
[----:B------:R-:W-:Y:S01]  /*1f8a0*/  FMUL.FTZ R68, R125, c[0x0][0x2d0] ;  /* 0x0000b4007d447a20 */ /* 0x000fe20000410000 */
[----:B------:R-:W-:Y:S01]  /*1f8b0*/  FMNMX.FTZ R4, R83, R4, !PT ;  /* 0x0000000453047209 */ /* 0x000fe20007810000 */
[----:B------:R1:W-:Y:S01]  /*1f8c0*/  MUFU.EX2 R21, R5 ;  /* 0x0000000500157308 */ /* 0x0003e20000000800 */
[----:B------:R-:W-:Y:S02]  /*1f8d0*/  ISETP.LT.OR P0, PT, R2, 0x52, P0 ;  /* 0x000000520200780c */ /* 0x000fe40000701670 */
[----:B------:R-:W-:Y:S02]  /*1f8e0*/  FSEL R68, R68, RZ, P1 ;  /* 0x000000ff44447208 */ /* 0x000fe40000800000 */
[----:B------:R-:W-:Y:S02]  /*1f8f0*/  LOP3.LUT P6, RZ, R229, 0x40000, RZ, 0xc0, !PT ;  /* 0x00040000e5ff7812 */ /* 0x000fe400078cc0ff */
[----:B------:R-:W-:Y:S01]  /*1f900*/  FSEL R91, R91, -INF , !P0 ;  /* 0xff8000005b5b7808 */ /* 0x000fe20004000000 */
[--C-:B------:R-:W-:Y:S01]  /*1f910*/  FFMA.FTZ R28, R35, c[0x0][0x2d0], -R68.reuse ;  /* 0x0000b400231c7a23 */ /* 0x100fe20000010844 */
[----:B------:R-:W-:Y:S02]  /*1f920*/  ISETP.GT.AND P0, PT, R0, 0x59, !P6 ;  /* 0x000000590000780c */ /* 0x000fe40007704270 */
[----:B---3--:R-:W-:Y:S02]  /*1f930*/  FMNMX.FTZ R3, R3, R7, !PT ;  /* 0x0000000703037209 */ /* 0x008fe40007810000 */
[----:B------:R-:W-:Y:S02]  /*1f940*/  ISETP.LT.OR P0, PT, R2, 0x5a, P0 ;  /* 0x0000005a0200780c */ /* 0x000fe40000701670 */
[----:B------:R-:W-:Y:S01]  /*1f950*/  LOP3.LUT P4, RZ, R229, 0x10000, RZ, 0xc0, !PT ;  /* 0x00010000e5ff7812 */ /* 0x000fe2000788c0ff */
[----:B------:R-:W2:Y:S01]  /*1f960*/  SHFL.BFLY PT, R124, R3, 0x1, 0x1f ;  /* 0x0c201f00037c7f89 */ /* 0x000ea200000e0000 */
[----:B------:R-:W-:Y:S02]  /*1f970*/  FSEL R46, R95, -INF , !P0 ;  /* 0xff8000005f2e7808 */ /* 0x000fe40004000000 */
[----:B------:R-:W-:Y:S04]  /*1f980*/  ISETP.GT.AND P3, PT, R0, 0x58, !P4 ;  /* 0x000000580000780c */ /* 0x000fe80006764270 */
[----:B------:R-:W-:Y:S01]  /*1f990*/  ISETP.LT.OR P3, PT, R2, 0x59, P3 ;  /* 0x000000590200780c */ /* 0x000fe20001f61670 */
[--C-:B------:R-:W-:Y:S01]  /*1f9a0*/  FFMA.FTZ R2, R18, c[0x0][0x2d0], -R68.reuse ;  /* 0x0000b40012027a23 */ /* 0x100fe20000010844 */
[----:B-1----:R-:W-:Y:S01]  /*1f9b0*/  FMNMX.FTZ R5, R87, R4, !PT ;  /* 0x0000000457057209 */ /* 0x002fe20007810000 */
[--C-:B------:R-:W-:Y:S01]  /*1f9c0*/  FFMA.FTZ R4, R176, c[0x0][0x2d0], -R47.reuse ;  /* 0x0000b400b0047a23 */ /* 0x100fe2000001082f */
[----:B------:R-:W-:Y:S01]  /*1f9d0*/  FSEL R94, R94, -INF , !P3 ;  /* 0xff8000005e5e7808 */ /* 0x000fe20005800000 */
[----:B------:R-:W-:Y:S01]  /*1f9e0*/  MUFU.EX2 R7, R2 ;  /* 0x0000000200077308 */ /* 0x000fe20000000800 */
[----:B------:R-:W-:Y:S04]  /*1f9f0*/  FMNMX.FTZ R5, R88, R5, !PT ;  /* 0x0000000558057209 */ /* 0x000fe80007810000 */
[----:B------:R-:W-:Y:S04]  /*1fa00*/  FMNMX.FTZ R5, R89, R5, !PT ;  /* 0x0000000559057209 */ /* 0x000fe80007810000 */
[----:B------:R-:W-:Y:S01]  /*1fa10*/  FMNMX.FTZ R5, R92, R5, !PT ;  /* 0x000000055c057209 */ /* 0x000fe20007810000 */
[----:B------:R1:W-:Y:S01]  /*1fa20*/  MUFU.EX2 R22, R4 ;  /* 0x0000000400167308 */ /* 0x0003e20000000800 */
[----:B--2---:R-:W-:Y:S01]  /*1fa30*/  FMNMX.FTZ R124, R3, R124, !PT ;  /* 0x0000007c037c7209 */ /* 0x004fe20007810000 */
[--C-:B------:R-:W-:Y:S01]  /*1fa40*/  FFMA.FTZ R3, R19, c[0x0][0x2d0], -R68.reuse ;  /* 0x0000b40013037a23 */ /* 0x100fe20000010844 */
[----:B------:R-:W-:Y:S02]  /*1fa50*/  FMNMX.FTZ R5, R74, R5, !PT ;  /* 0x000000054a057209 */ /* 0x000fe40007810000 */
[C---:B------:R-:W-:Y:S01]  /*1fa60*/  FSETP.NEU.FTZ.AND P0, PT, R124.reuse, -INF , PT ;  /* 0xff8000007c00780b */ /* 0x040fe20003f1d000 */
[----:B------:R-:W-:Y:S01]  /*1fa70*/  FMUL.FTZ R69, R124, c[0x0][0x2d0] ;  /* 0x0000b4007c457a20 */ /* 0x000fe20000410000 */
[----:B------:R-:W-:Y:S04]  /*1fa80*/  FMNMX.FTZ R5, R93, R5, !PT ;  /* 0x000000055d057209 */ /* 0x000fe80007810000 */
[----:B------:R-:W-:Y:S01]  /*1fa90*/  FSEL R69, R69, RZ, P0 ;  /* 0x000000ff45457208 */ /* 0x000fe20000000000 */
[----:B-1----:R-:W-:Y:S02]  /*1faa0*/  FFMA.FTZ R4, R177, c[0x0][0x2d0], -R47 ;  /* 0x0000b400b1047a23 */ /* 0x002fe4000001082f */
[----:B------:R1:W-:Y:S10]  /*1fab0*/  MUFU.EX2 R177, R3 ;  /* 0x0000000300b17308 */ /* 0x0003f40000000800 */
[----:B------:R2:W3:Y:S01]  /*1fac0*/  MUFU.EX2 R23, R4 ;  /* 0x0000000400177308 */ /* 0x0004e20000000800 */
[--C-:B-1----:R-:W-:Y:S02]  /*1fad0*/  FFMA.FTZ R3, R8, c[0x0][0x2d0], -R69.reuse ;  /* 0x0000b40008037a23 */ /* 0x102fe40000010845 */
[--C-:B------:R-:W-:Y:S07]  /*1fae0*/  FFMA.FTZ R8, R32, c[0x0][0x2d0], -R68.reuse ;  /* 0x0000b40020087a23 */ /* 0x100fee0000010844 */
[----:B------:R1:W-:Y:S01]  /*1faf0*/  MUFU.EX2 R75, R3 ;  /* 0x00000003004b7308 */ /* 0x0003e20000000800 */
[----:B------:R-:W-:Y:S02]  /*1fb00*/  FFMA.FTZ R32, R34, c[0x0][0x2d0], -R69 ;  /* 0x0000b40022207a23 */ /* 0x000fe40000010845 */
[----:B--2---:R-:W-:Y:S01]  /*1fb10*/  FFMA.FTZ R4, R16, c[0x0][0x2d0], -R68 ;  /* 0x0000b40010047a23 */ /* 0x004fe20000010844 */
[----:B---3--:R-:W-:Y:S01]  /*1fb20*/  MOV R95, R23 ;  /* 0x00000017005f7202 */ /* 0x008fe20000000f00 */
[----:B------:R-:W-:Y:S05]  /*1fb30*/  FFMA.FTZ R16, R180, c[0x0][0x2d0], -R47 ;  /* 0x0000b400b4107a23 */ /* 0x000fea000001082f */
[----:B------:R2:W-:Y:S01]  /*1fb40*/  MUFU.EX2 R174, R4 ;  /* 0x0000000400ae7308 */ /* 0x0005e20000000800 */
[----:B------:R-:W-:Y:S09]  /*1fb50*/  IMAD.MOV.U32 R180, RZ, RZ, R240 ;  /* 0x000000ffffb47224 */ /* 0x000ff200078e00f0 */
[----:B------:R-:W-:Y:S01]  /*1fb60*/  MUFU.EX2 R58, R8 ;  /* 0x00000008003a7308 */ /* 0x000fe20000000800 */
[--C-:B-1----:R-:W-:Y:S09]  /*1fb70*/  FFMA.FTZ R3, R9, c[0x0][0x2d0], -R69.reuse ;  /* 0x0000b40009037a23 */ /* 0x102ff20000010845 */
[----:B------:R-:W-:Y:S01]  /*1fb80*/  MUFU.EX2 R59, R16 ;  /* 0x00000010003b7308 */ /* 0x000fe20000000800 */
[----:B--2---:R-:W-:Y:S01]  /*1fb90*/  FMNMX.FTZ R4, R131, R5, !PT ;  /* 0x0000000583047209 */ /* 0x004fe20007810000 */
[--C-:B------:R-:W-:Y:S03]  /*1fba0*/  FFMA.FTZ R5, R17, c[0x0][0x2d0], -R68.reuse ;  /* 0x0000b40011057a23 */ /* 0x100fe60000010844 */
[----:B------:R-:W-:Y:S05]  /*1fbb0*/  FMNMX.FTZ R4, R172, R4, !PT ;  /* 0x00000004ac047209 */ /* 0x000fea0007810000 */
[----:B------:R-:W-:Y:S01]  /*1fbc0*/  MUFU.EX2 R24, R5 ;  /* 0x0000000500187308 */ /* 0x000fe20000000800 */
[----:B------:R-:W-:Y:S01]  /*1fbd0*/  FMNMX.FTZ R0, R90, R4, !PT ;  /* 0x000000045a007209 */ /* 0x000fe20007810000 */
[--C-:B------:R-:W-:Y:S03]  /*1fbe0*/  FFMA.FTZ R4, R13, c[0x0][0x2d0], -R69.reuse ;  /* 0x0000b4000d047a23 */ /* 0x100fe60000010845 */
[----:B------:R-:W-:Y:S05]  /*1fbf0*/  FMNMX.FTZ R0, R91, R0, !PT ;  /* 0x000000005b007209 */ /* 0x000fea0007810000 */
[----:B------:R1:W-:Y:S01]  /*1fc00*/  MUFU.EX2 R5, R3 ;  /* 0x0000000300057308 */ /* 0x0003e20000000800 */
[----:B------:R-:W-:Y:S04]  /*1fc10*/  FMNMX.FTZ R0, R94, R0, !PT ;  /* 0x000000005e007209 */ /* 0x000fe80007810000 */
[----:B------:R-:W-:Y:S05]  /*1fc20*/  FMNMX.FTZ R0, R46, R0, !PT ;  /* 0x000000002e007209 */ /* 0x000fea0007810000 */
[----:B------:R-:W-:Y:S01]  /*1fc30*/  MUFU.EX2 R176, R4 ;  /* 0x0000000400b07308 */ /* 0x000fe20000000800 */
[----:B------:R-:W2:Y:S01]  /*1fc40*/  SHFL.BFLY PT, R2, R0, 0x2, 0x1f ;  /* 0x0c401f0000027f89 */ /* 0x000ea200000e0000 */
[----:B-1----:R-:W-:Y:S02]  /*1fc50*/  FFMA.FTZ R3, R12, c[0x0][0x2d0], -R69 ;  /* 0x0000b4000c037a23 */ /* 0x002fe40000010845 */
[----:B------:R-:W-:Y:S06]  /*1fc60*/  FFMA.FTZ R12, R33, c[0x0][0x2d0], -R68 ;  /* 0x0000b400210c7a23 */ /* 0x000fec0000010844 */
[----:B------:R2:W-:Y:S02]  /*1fc70*/  MUFU.EX2 R6, R3 ;  /* 0x0000000300067308 */ /* 0x0005e40000000800 */
[----:B--2---:R-:W-:Y:S01]  /*1fc80*/  FMNMX.FTZ R3, R0, R2, !PT ;  /* 0x0000000200037209 */ /* 0x004fe20007810000 */
[----:B------:R-:W-:Y:S01]  /*1fc90*/  FFMA.FTZ R2, R178, c[0x0][0x2d0], -R47 ;  /* 0x0000b400b2027a23 */ /* 0x000fe2000001082f */
[----:B------:R-:W-:Y:S01]  /*1fca0*/  FSEL R0, R126, RZ, P2 ;  /* 0x000000ff7e007208 */ /* 0x000fe20001000000 */
[----:B------:R-:W-:Y:S05]  /*1fcb0*/  IMAD.MOV.U32 R178, RZ, RZ, R22 ;  /* 0x000000ffffb27224 */ /* 0x000fea00078e0016 */
[----:B------:R1:W-:Y:S01]  /*1fcc0*/  MUFU.EX2 R57, R2 ;  /* 0x0000000200397308 */ /* 0x0003e20000000800 */
[----:B------:R-:W2:Y:S01]  /*1fcd0*/  SHFL.BFLY PT, R4, R3, 0x1, 0x1f ;  /* 0x0c201f0003047f89 */ /* 0x000ea200000e0000 */
[----:B------:R-:W-:Y:S01]  /*1fce0*/  FADD.FTZ R0, -R0, R127 ;  /* 0x0000007f00007221 */ /* 0x000fe20000010100 */
[----:B------:R-:W-:Y:S02]  /*1fcf0*/  MOV R127, R7 ;  /* 0x00000007007f7202 */ /* 0x000fe40000000f00 */
[----:B------:R-:W-:Y:S01]  /*1fd00*/  F2FP.PACK_AB R50, R95, R178 ;  /* 0x000000b25f32723e */ /* 0x000fe200000000ff */
[----:B------:R-:W-:Y:S01]  /*1fd10*/  FMUL.FTZ R0, R0, c[0x0][0x2d0] ;  /* 0x0000b40000007a20 */ /* 0x000fe20000410000 */
[----:B------:R-:W-:Y:S03]  /*1fd20*/  F2FP.PACK_AB R51, R177, R127 ;  /* 0x0000007fb133723e */ /* 0x000fe600000000ff */
        /* <DEDUP_REMOVED lines=10> */
[----:B------:R-:W-:Y:S02]  /*1fdd0*/  IMAD.MOV.U32 R128, RZ, RZ, R6 ;  /* 0x000000ffff807224 */ /* 0x000fe400078e0006 */
[----:B------:R-:W-:Y:S01]  /*1fde0*/  FADD.FTZ R0, -R0, R129 ;  /* 0x0000008100007221 */ /* 0x000fe20000010100 */
[----:B------:R-:W-:Y:S01]  /*1fdf0*/  FSEL R70, R70, RZ, P0 ;  /* 0x000000ff46467208 */ /* 0x000fe20000000000 */
[C---:B------:R-:W-:Y:S01]  /*1fe00*/  FMUL.FTZ R17, R45.reuse, R145 ;  /* 0x000000912d117220 */ /* 0x040fe20000410000 */
[----:B------:R-:W-:Y:S01]  /*1fe10*/  MOV R129, R21 ;  /* 0x0000001500817202 */ /* 0x000fe20000000f00 */
[----:B------:R-:W-:Y:S01]  /*1fe20*/  FMUL.FTZ R0, R0, c[0x0][0x2d0] ;  /* 0x0000b40000007a20 */ /* 0x000fe20000410000 */
[----:B------:R-:W2:Y:S01]  /*1fe30*/  LDSM.16.MT88.4 R20, [R213+0x100] ;  /* 0x00010000d514783b */ /* 0x000ea20000004200 */
[----:B------:R-:W-:Y:S01]  /*1fe40*/  FMUL.FTZ R33, R45, R161 ;  /* 0x000000a12d217220 */ /* 0x000fe20000410000 */
[----:B------:R-:W-:Y:S01]  /*1fe50*/  F2FP.PACK_AB R48, R129, R173 ;  /* 0x000000ad8130723e */ /* 0x000fe200000000ff */
[----:B------:R3:W4:Y:S01]  /*1fe60*/  MUFU.EX2 R2, R0 ;  /* 0x0000000000027308 */ /* 0x0007220000000800 */
[--C-:B------:R-:W-:Y:S01]  /*1fe70*/  FFMA.FTZ R4, R14, c[0x0][0x2d0], -R70.reuse ;  /* 0x0000b4000e047a23 */ /* 0x100fe20000010846 */
[----:B------:R-:W-:Y:S01]  /*1fe80*/  F2FP.PACK_AB R54, R176, R128 ;  /* 0x00000080b036723e */ /* 0x000fe200000000ff */
[C---:B------:R-:W-:Y:S02]  /*1fe90*/  FMUL.FTZ R120, R45.reuse, R120 ;  /* 0x000000782d787220 */ /* 0x040fe40000410000 */
[C---:B------:R-:W-:Y:S02]  /*1fea0*/  FMUL.FTZ R121, R45.reuse, R121 ;  /* 0x000000792d797220 */ /* 0x040fe40000410000 */
[C---:B------:R-:W-:Y:S02]  /*1feb0*/  FMUL.FTZ R100, R45.reuse, R100 ;  /* 0x000000642d647220 */ /* 0x040fe40000410000 */
[C---:B------:R-:W-:Y:S01]  /*1fec0*/  FMUL.FTZ R101, R45.reuse, R101 ;  /* 0x000000652d657220 */ /* 0x040fe20000410000 */
[----:B------:R5:W-:Y:S01]  /*1fed0*/  MUFU.EX2 R31, R4 ;  /* 0x00000004001f7308 */ /* 0x000be20000000800 */
[----:B------:R-:W-:Y:S02]  /*1fee0*/  FMUL.FTZ R112, R45, R112 ;  /* 0x000000702d707220 */ /* 0x000fe40000410000 */
[C---:B-1----:R-:W-:Y:S02]  /*1fef0*/  FMUL.FTZ R6, R44.reuse, R134 ;  /* 0x000000862c067220 */ /* 0x042fe40000410000 */
[C---:B------:R-:W-:Y:S02]  /*1ff00*/  FMUL.FTZ R7, R44.reuse, R135 ;  /* 0x000000872c077220 */ /* 0x040fe40000410000 */
[C---:B------:R-:W-:Y:S02]  /*1ff10*/  FMUL.FTZ R18, R44.reuse, R146 ;  /* 0x000000922c127220 */ /* 0x040fe40000410000 */
[C---:B------:R-:W-:Y:S01]  /*1ff20*/  FMUL.FTZ R19, R44.reuse, R147 ;  /* 0x000000932c137220 */ /* 0x040fe20000410000 */
[----:B------:R1:W-:Y:S01]  /*1ff30*/  MUFU.EX2 R135, R28 ;  /* 0x0000001c00877308 */ /* 0x0003e20000000800 */
[C---:B------:R-:W-:Y:S01]  /*1ff40*/  FMUL.FTZ R34, R44.reuse, R162 ;  /* 0x000000a22c227220 */ /* 0x040fe20000410000 */
[----:B------:R-:W-:Y:S01]  /*1ff50*/  LDSM.16.MT88.4 R144, [R213+0x2900] ;  /* 0x00290000d590783b */ /* 0x000fe20000004200 */
[----:B------:R-:W-:Y:S02]  /*1ff60*/  FMUL.FTZ R35, R44, R163 ;  /* 0x000000a32c237220 */ /* 0x000fe40000410000 */
[--C-:B---3--:R-:W-:Y:S02]  /*1ff70*/  FFMA.FTZ R0, R10, c[0x0][0x2d0], -R70.reuse ;  /* 0x0000b4000a007a23 */ /* 0x108fe40000010846 */
[C---:B----4-:R-:W-:Y:S01]  /*1ff80*/  FMUL.FTZ R25, R2.reuse, R153 ;  /* 0x0000009902197220 */ /* 0x050fe20000410000 */
[----:B------:R-:W-:Y:S01]  /*1ff90*/  MOV R153, R58 ;  /* 0x0000003a00997202 */ /* 0x000fe20000000f00 */
[C---:B------:R-:W-:Y:S01]  /*1ffa0*/  FMUL.FTZ R116, R2.reuse, R116 ;  /* 0x0000007402747220 */ /* 0x040fe20000410000 */
[----:B------:R3:W-:Y:S01]  /*1ffb0*/  MUFU.EX2 R79, R0 ;  /* 0x00000000004f7308 */ /* 0x0007e20000000800 */
[C---:B------:R-:W-:Y:S02]  /*1ffc0*/  FMUL.FTZ R8, R2.reuse, R136 ;  /* 0x0000008802087220 */ /* 0x040fe40000410000 */
[C---:B------:R-:W-:Y:S02]  /*1ffd0*/  FMUL.FTZ R13, R2.reuse, R141 ;  /* 0x0000008d020d7220 */ /* 0x040fe40000410000 */
[--C-:B-----5:R-:W-:Y:S02]  /*1ffe0*/  FFMA.FTZ R4, R15, c[0x0][0x2d0], -R70.reuse ;  /* 0x0000b4000f047a23 */ /* 0x120fe40000010846 */
[----:B------:R-:W-:Y:S02]  /*1fff0*/  FMUL.FTZ R117, R2, R117 ;  /* 0x0000007502757220 */ /* 0x000fe40000410000 */
[----:B------:R-:W-:Y:S01]  /*20000*/  FMUL.FTZ R122, R44, R122 ;  /* 0x0000007a2c7a7220 */ /* 0x000fe20000410000 */
[----:B------:R4:W5:Y:S01]  /*20010*/  MUFU.EX2 R9, R4 ;  /* 0x0000000400097308 */ /* 0x0009620000000800 */
[----:B------:R-:W-:Y:S02]  /*20020*/  FMUL.FTZ R29, R2, R157 ;  /* 0x0000009d021d7220 */ /* 0x000fe40000410000 */
[----:B------:R-:W-:Y:S02]  /*20030*/  FMUL.FTZ R102, R44, R102 ;  /* 0x000000662c667220 */ /* 0x000fe40000410000 */
[----:B-1----:R-:W-:Y:S02]  /*20040*/  FMUL.FTZ R28, R2, R156 ;  /* 0x0000009c021c7220 */ /* 0x002fe40000410000 */
[----:B------:R-:W-:Y:S02]  /*20050*/  FMUL.FTZ R103, R44, R103 ;  /* 0x000000672c677220 */ /* 0x000fe40000410000 */
[C---:B------:R-:W-:Y:S02]  /*20060*/  FMUL.FTZ R104, R2.reuse, R104 ;  /* 0x0000006802687220 */ /* 0x040fe40000410000 */
[C---:B------:R-:W-:Y:S02]  /*20070*/  FMUL.FTZ R105, R2.reuse, R105 ;  /* 0x0000006902697220 */ /* 0x040fe40000410000 */
[----:B------:R-:W-:Y:S02]  /*20080*/  FMUL.FTZ R108, R2, R108 ;  /* 0x0000006c026c7220 */ /* 0x000fe40000410000 */
[----:B---3--:R-:W-:Y:S02]  /*20090*/  FFMA.FTZ R0, R11, c[0x0][0x2d0], -R70 ;  /* 0x0000b4000b007a23 */ /* 0x008fe40000010846 */
[----:B------:R-:W-:Y:S02]  /*200a0*/  FMUL.FTZ R123, R44, R123 ;  /* 0x0000007b2c7b7220 */ /* 0x000fe40000410000 */
[----:B------:R1:W3:Y:S01]  /*200b0*/  MUFU.EX2 R175, R0 ;  /* 0x0000000000af7308 */ /* 0x0002e20000000800 */
[C---:B------:R-:W-:Y:S02]  /*200c0*/  FMUL.FTZ R109, R2.reuse, R109 ;  /* 0x0000006d026d7220 */ /* 0x040fe40000410000 */
[----:B------:R-:W-:Y:S02]  /*200d0*/  FMUL.FTZ R113, R45, R113 ;  /* 0x000000712d717220 */ /* 0x000fe40000410000 */
[----:B----4-:R-:W-:Y:S01]  /*200e0*/  FFMA.FTZ R4, R179, c[0x0][0x2d0], -R47 ;  /* 0x0000b400b3047a23 */ /* 0x010fe2000001082f */
[----:B------:R-:W-:Y:S01]  /*200f0*/  MOV R179, R5 ;  /* 0x0000000500b37202 */ /* 0x000fe20000000f00 */
[----:B------:R-:W-:Y:S02]  /*20100*/  FMUL.FTZ R5, R45, R133 ;  /* 0x000000852d057220 */ /* 0x000fe40000410000 */
[----:B-----5:R-:W-:Y:S01]  /*20110*/  IMAD.MOV.U32 R136, RZ, RZ, R9 ;  /* 0x000000ffff887224 */ /* 0x020fe200078e0009 */
[----:B------:R4:W-:Y:S01]  /*20120*/  MUFU.EX2 R56, R4 ;  /* 0x0000000400387308 */ /* 0x0009e20000000800 */
[----:B------:R-:W-:Y:S01]  /*20130*/  F2FP.PACK_AB R52, R179, R75 ;  /* 0x0000004bb334723e */ /* 0x000fe200000000ff */
[----:B------:R-:W-:Y:S02]  /*20140*/  FMUL.FTZ R9, R2, R137 ;  /* 0x0000008902097220 */ /* 0x000fe40000410000 */
[----:B------:R-:W-:Y:S01]  /*20150*/  F2FP.PACK_AB R55, R136, R31 ;  /* 0x0000001f8837723e */ /* 0x000fe200000000ff */
[C---:B------:R-:W-:Y:S02]  /*20160*/  FMUL.FTZ R114, R44.reuse, R114 ;  /* 0x000000722c727220 */ /* 0x040fe40000410000 */
[----:B------:R-:W-:Y:S01]  /*20170*/  FMUL.FTZ R115, R44, R115 ;  /* 0x000000732c737220 */ /* 0x000fe20000410000 */
[----:B-1----:R-:W-:Y:S02]  /*20180*/  FSEL R0, R3, RZ, P0 ;  /* 0x000000ff03007208 */ /* 0x002fe40000000000 */
[----:B---3--:R-:W-:Y:S03]  /*20190*/  F2FP.PACK_AB R53, R175, R79 ;  /* 0x0000004faf35723e */ /* 0x008fe600000000ff */
[----:B------:R-:W-:Y:S02]  /*201a0*/  FADD.FTZ R0, -R0, R130 ;  /* 0x0000008200007221 */ /* 0x000fe40000010100 */
[----:B------:R-:W-:Y:S02]  /*201b0*/  IMAD.MOV.U32 R130, RZ, RZ, R24 ;  /* 0x000000ffff827224 */ /* 0x000fe400078e0018 */
[----:B------:R-:W-:Y:S02]  /*201c0*/  FMUL.FTZ R0, R0, c[0x0][0x2d0] ;  /* 0x0000b40000007a20 */ /* 0x000fe40000410000 */
[----:B----4-:R-:W-:Y:S01]  /*201d0*/  FMUL.FTZ R4, R45, R132 ;  /* 0x000000842d047220 */ /* 0x010fe20000410000 */
[----:B------:R-:W-:Y:S01]  /*201e0*/  F2FP.PACK_AB R49, R130, R174 ;  /* 0x000000ae8231723e */ /* 0x000fe200000000ff */
[--C-:B------:R-:W-:Y:S02]  /*201f0*/  FFMA.FTZ R24, R64, c[0x0][0x2d0], -R68.reuse ;  /* 0x0000b40040187a23 */ /* 0x100fe40000010844 */
[----:B------:R-:W1:Y:S01]  /*20200*/  MUFU.EX2 R0, R0 ;  /* 0x0000000000007308 */ /* 0x000e620000000800 */
[----:B------:R-:W-:Y:S03]  /*20210*/  FFMA.FTZ R64, R81, c[0x0][0x2d0], -R68 ;  /* 0x0000b40051407a23 */ /* 0x000fe60000010844 */
[-C--:B--2---:R-:W-:Y:S06]  /*20220*/  HMMA.16816.F32 R4, R48, R20.reuse, R4 ;  /* 0x000000143004723c */ /* 0x084fec0000001804 */
[----:B------:R-:W2:Y:S10]  /*20230*/  MUFU.EX2 R30, R24 ;  /* 0x00000018001e7308 */ /* 0x000eb40000000800 */
[----:B------:R-:W-:Y:S01]  /*20240*/  MUFU.EX2 R248, R64 ;  /* 0x0000004000f87308 */ /* 0x000fe20000000800 */
[C---:B-1----:R-:W-:Y:S02]  /*20250*/  FMUL.FTZ R10, R0.reuse, R138 ;  /* 0x0000008a000a7220 */ /* 0x042fe40000410000 */
[C---:B------:R-:W-:Y:S01]  /*20260*/  FMUL.FTZ R11, R0.reuse, R139 ;  /* 0x0000008b000b7220 */ /* 0x040fe20000410000 */
[----:B------:R-:W-:Y:S01]  /*20270*/  MOV R139, R56 ;  /* 0x00000038008b7202 */ /* 0x000fe20000000f00 */
[C---:B------:R-:W-:Y:S05]  /*20280*/  FMUL.FTZ R26, R0.reuse, R154 ;  /* 0x0000009a001a7220 */ /* 0x040fea0000410000 */
[----:B------:R1:W-:Y:S01]  /*20290*/  MUFU.EX2 R138, R12 ;  /* 0x0000000c008a7308 */ /* 0x0003e20000000800 */
[----:B------:R-:W-:Y:S01]  /*202a0*/  IMAD.MOV.U32 R154, RZ, RZ, R57 ;  /* 0x000000ffff9a7224 */ /* 0x000fe200078e0039 */
[C---:B------:R-:W-:Y:S04]  /*202b0*/  HMMA.16816.F32 R8, R52.reuse, R20, R8 ;  /* 0x000000143408723c */ /* 0x040fe80000001808 */
[C---:B------:R-:W-:Y:S01]  /*202c0*/  FMUL.FTZ R14, R0.reuse, R142 ;  /* 0x0000008e000e7220 */ /* 0x040fe20000410000 */
[----:B--2---:R-:W-:Y:S01]  /*202d0*/  MOV R157, R30 ;  /* 0x0000001e009d7202 */ /* 0x004fe20000000f00 */
[----:B------:R-:W-:Y:S01]  /*202e0*/  FMUL.FTZ R15, R0, R143 ;  /* 0x0000008f000f7220 */ /* 0x000fe20000410000 */
[----:B------:R-:W-:Y:S01]  /*202f0*/  MOV R142, R179 ;  /* 0x000000b3008e7202 */ /* 0x000fe20000000f00 */
[----:B------:R-:W-:Y:S04]  /*20300*/  FFMA.FTZ R20, R181, c[0x0][0x2d0], -R47 ;  /* 0x0000b400b5147a23 */ /* 0x000fe8000001082f */
[----:B------:R2:W-:Y:S01]  /*20310*/  MUFU.EX2 R134, R20 ;  /* 0x0000001400867308 */ /* 0x0005e20000000800 */
[C---:B------:R-:W-:Y:S02]  /*20320*/  FMUL.FTZ R21, R45.reuse, R149 ;  /* 0x000000952d157220 */ /* 0x040fe40000410000 */
[----:B------:R-:W-:Y:S02]  /*20330*/  FMUL.FTZ R24, R2, R152 ;  /* 0x0000009802187220 */ /* 0x000fe40000410000 */
[C---:B------:R-:W-:Y:S01]  /*20340*/  FMUL.FTZ R27, R0.reuse, R155 ;  /* 0x0000009b001b7220 */ /* 0x040fe20000410000 */
[----:B------:R-:W-:Y:S01]  /*20350*/  MOV R155, R175 ;  /* 0x000000af009b7202 */ /* 0x000fe20000000f00 */
[----:B------:R-:W-:Y:S02]  /*20360*/  FMUL.FTZ R30, R0, R158 ;  /* 0x0000009e001e7220 */ /* 0x000fe40000410000 */
[----:B-1----:R-:W-:Y:S01]  /*20370*/  FMUL.FTZ R12, R2, R140 ;  /* 0x0000008c020c7220 */ /* 0x002fe20000410000 */
[----:B------:R1:W-:Y:S01]  /*20380*/  MUFU.EX2 R152, R32 ;  /* 0x0000002000987308 */ /* 0x0003e20000000800 */
[----:B------:R-:W-:Y:S01]  /*20390*/  IMAD.MOV.U32 R158, RZ, RZ, R59 ;  /* 0x000000ffff9e7224 */ /* 0x000fe200078e003b */
[----:B------:R-:W-:Y:S01]  /*203a0*/  MOV R140, R31 ;  /* 0x0000001f008c7202 */ /* 0x000fe20000000f00 */
[----:B------:R-:W3:Y:S01]  /*203b0*/  LDSM.16.MT88.4 R56, [R215+0x100] ;  /* 0x00010000d738783b */ /* 0x000ee20000004200 */
[C---:B------:R-:W-:Y:S02]  /*203c0*/  FMUL.FTZ R118, R0.reuse, R118 ;  /* 0x0000007600767220 */ /* 0x040fe40000410000 */
[-C--:B------:R-:W-:Y:S03]  /*203d0*/  HMMA.16816.F32 R12, R52, R22.reuse, R12 ;  /* 0x00000016340c723c */ /* 0x080fe6000000180c */
[C---:B------:R-:W-:Y:S02]  /*203e0*/  FMUL.FTZ R119, R0.reuse, R119 ;  /* 0x0000007700777220 */ /* 0x040fe40000410000 */
[----:B------:R-:W-:Y:S02]  /*203f0*/  IMAD.MOV.U32 R149, RZ, RZ, R127 ;  /* 0x000000ffff957224 */ /* 0x000fe400078e007f */
[C---:B------:R-:W-:Y:S01]  /*20400*/  FMUL.FTZ R31, R0.reuse, R159 ;  /* 0x0000009f001f7220 */ /* 0x040fe20000410000 */
[C---:B------:R-:W-:Y:S04]  /*20410*/  HMMA.16816.F32 R16, R48.reuse, R22, R16 ;  /* 0x000000163010723c */ /* 0x040fe80000001810 */
[C---:B--2---:R-:W-:Y:S01]  /*20420*/  FMUL.FTZ R20, R45.reuse, R148 ;  /* 0x000000942d147220 */ /* 0x044fe20000410000 */
[----:B------:R-:W-:Y:S01]  /*20430*/  MOV R148, R128 ;  /* 0x0000008000947202 */ /* 0x000fe20000000f00 */
[----:B------:R-:W-:Y:S01]  /*20440*/  FMUL.FTZ R106, R0, R106 ;  /* 0x0000006a006a7220 */ /* 0x000fe20000410000 */
[----:B------:R-:W-:Y:S01]  /*20450*/  MOV R159, R95 ;  /* 0x0000005f009f7202 */ /* 0x000fe20000000f00 */
[C---:B------:R-:W-:Y:S01]  /*20460*/  FMUL.FTZ R22, R44.reuse, R150 ;  /* 0x000000962c167220 */ /* 0x040fe20000410000 */
[----:B------:R-:W-:Y:S03]  /*20470*/  MOV R150, R178 ;  /* 0x000000b200967202 */ /* 0x000fe60000000f00 */
[----:B------:R-:W-:Y:S01]  /*20480*/  FMUL.FTZ R23, R44, R151 ;  /* 0x000000972c177220 */ /* 0x000fe20000410000 */
[----:B------:R-:W-:Y:S01]  /*20490*/  MOV R151, R129 ;  /* 0x0000008100977202 */ /* 0x000fe20000000f00 */
[----:B-1----:R-:W-:Y:S02]  /*204a0*/  FMUL.FTZ R32, R45, R160 ;  /* 0x000000a02d207220 */ /* 0x002fe40000410000 */
[----:B------:R-:W-:Y:S01]  /*204b0*/  LDSM.16.MT88.4 R160, [R216+0x2900] ;  /* 0x00290000d8a0783b */ /* 0x000fe20000004200 */
[C---:B------:R-:W-:Y:S02]  /*204c0*/  FMUL.FTZ R107, R0.reuse, R107 ;  /* 0x0000006b006b7220 */ /* 0x040fe40000410000 */
[-C--:B------:R-:W-:Y:S03]  /*204d0*/  HMMA.16816.F32 R20, R48, R36.reuse, R20 ;  /* 0x000000243014723c */ /* 0x080fe60000001814 */
[C---:B------:R-:W-:Y:S02]  /*204e0*/  FMUL.FTZ R110, R0.reuse, R110 ;  /* 0x0000006e006e7220 */ /* 0x040fe40000410000 */
[----:B------:R-:W-:Y:S02]  /*204f0*/  FMUL.FTZ R111, R0, R111 ;  /* 0x0000006f006f7220 */ /* 0x000fe40000410000 */
[----:B------:R-:W-:Y:S01]  /*20500*/  IMAD.MOV.U32 R143, RZ, RZ, R130 ;  /* 0x000000ffff8f7224 */ /* 0x000fe200078e0082 */
[C---:B------:R-:W-:Y:S07]  /*20510*/  HMMA.16816.F32 R24, R52.reuse, R36, R24 ;  /* 0x000000243418723c */ /* 0x040fee0000001818 */
[--C-:B------:R-:W-:Y:S01]  /*20520*/  FFMA.FTZ R36, R65, c[0x0][0x2d0], -R69.reuse ;  /* 0x0000b40041247a23 */ /* 0x100fe20000010845 */
[-C--:B------:R-:W-:Y:S03]  /*20530*/  HMMA.16816.F32 R28, R52, R38.reuse, R28 ;  /* 0x00000026341c723c */ /* 0x080fe6000000181c */
[----:B------:R1:W-:Y:S01]  /*20540*/  MUFU.EX2 R156, R36 ;  /* 0x00000024009c7308 */ /* 0x0003e20000000800 */
[----:B------:R-:W-:Y:S04]  /*20550*/  FMUL.FTZ R37, R45, R165 ;  /* 0x000000a52d257220 */ /* 0x000fe80000410000 */
[C---:B------:R-:W-:Y:S07]  /*20560*/  HMMA.16816.F32 R32, R48.reuse, R38, R32 ;  /* 0x000000263020723c */ /* 0x040fee0000001820 */
[C---:B------:R-:W-:Y:S01]  /*20570*/  FMUL.FTZ R38, R44.reuse, R166 ;  /* 0x000000a62c267220 */ /* 0x040fe20000410000 */
[-C--:B------:R-:W-:Y:S04]  /*20580*/  HMMA.16816.F32 R100, R48, R40.reuse, R100 ;  /* 0x000000283064723c */ /* 0x080fe80000001864 */
[----:B------:R-:W-:Y:S04]  /*20590*/  FMUL.FTZ R39, R44, R167 ;  /* 0x000000a72c277220 */ /* 0x000fe80000410000 */
[C---:B------:R-:W-:Y:S04]  /*205a0*/  HMMA.16816.F32 R104, R52.reuse, R40, R104 ;  /* 0x000000283468723c */ /* 0x040fe80000001868 */
[----:B-1----:R-:W-:Y:S03]  /*205b0*/  FFMA.FTZ R36, R66, c[0x0][0x2d0], -R69 ;  /* 0x0000b40042247a23 */ /* 0x002fe60000010845 */
[--C-:B------:R-:W-:Y:S01]  /*205c0*/  FFMA.FTZ R40, R61, c[0x0][0x2d0], -R70.reuse ;  /* 0x0000b4003d287a23 */ /* 0x100fe20000010846 */
[----:B------:R1:W-:Y:S01]  /*205d0*/  MUFU.EX2 R132, R36 ;  /* 0x0000002400847308 */ /* 0x0003e20000000800 */
[-C--:B------:R-:W-:Y:S03]  /*205e0*/  HMMA.16816.F32 R108, R52, R42.reuse, R108 ;  /* 0x0000002a346c723c */ /* 0x080fe6000000186c */
[----:B------:R-:W-:Y:S01]  /*205f0*/  FMUL.FTZ R41, R2, R169 ;  /* 0x000000a902297220 */ /* 0x000fe20000410000 */
[----:B------:R-:W-:Y:S04]  /*20600*/  MOV R169, R176 ;  /* 0x000000b000a97202 */ /* 0x000fe80000000f00 */
[C---:B------:R-:W-:Y:S01]  /*20610*/  HMMA.16816.F32 R112, R48.reuse, R42, R112 ;  /* 0x0000002a3070723c */ /* 0x040fe20000001870 */
[----:B------:R2:W-:Y:S06]  /*20620*/  MUFU.EX2 R78, R40 ;  /* 0x00000028004e7308 */ /* 0x0005ec0000000800 */
[--C-:B------:R-:W-:Y:S02]  /*20630*/  FFMA.FTZ R42, R71, c[0x0][0x2d0], -R70.reuse ;  /* 0x0000b400472a7a23 */ /* 0x100fe40000010846 */
[----:B------:R-:W-:Y:S02]  /*20640*/  FMUL.FTZ R43, R0, R171 ;  /* 0x000000ab002b7220 */ /* 0x000fe40000410000 */
[----:B------:R4:W-:Y:S01]  /*20650*/  MUFU.EX2 R252, R42 ;  /* 0x0000002a00fc7308 */ /* 0x0009e20000000800 */
[----:B------:R-:W-:Y:S02]  /*20660*/  IMAD.MOV.U32 R171, RZ, RZ, R75 ;  /* 0x000000ffffab7224 */ /* 0x000fe400078e004b */
[----:B-1----:R-:W-:Y:S02]  /*20670*/  FFMA.FTZ R36, R67, c[0x0][0x2d0], -R69 ;  /* 0x0000b40043247a23 */ /* 0x002fe40000010845 */
[----:B------:R-:W-:Y:S05]  /*20680*/  LDSM.16.MT88.4 R64, [R214+0x900] ;  /* 0x00090000d640783b */ /* 0x000fea0000004200 */
[----:B------:R1:W5:Y:S01]  /*20690*/  MUFU.EX2 R137, R36 ;  /* 0x0000002400897308 */ /* 0x0003620000000800 */
[----:B--2---:R-:W-:Y:S02]  /*206a0*/  FMUL.FTZ R40, R2, R168 ;  /* 0x000000a802287220 */ /* 0x004fe40000410000 */
[----:B------:R-:W-:Y:S02]  /*206b0*/  IMAD.MOV.U32 R168, RZ, RZ, R177 ;  /* 0x000000ffffa87224 */ /* 0x000fe400078e00b1 */
[----:B----4-:R-:W-:Y:S02]  /*206c0*/  FMUL.FTZ R42, R0, R170 ;  /* 0x000000aa002a7220 */ /* 0x010fe40000410000 */
[--C-:B-1----:R-:W-:Y:S04]  /*206d0*/  FFMA.FTZ R36, R182, c[0x0][0x2d0], -R47.reuse ;  /* 0x0000b400b6247a23 */ /* 0x102fe8000001082f */
[----:B------:R1:W-:Y:S02]  /*206e0*/  MUFU.EX2 R141, R36 ;  /* 0x00000024008d7308 */ /* 0x0003e40000000800 */
[--C-:B-1----:R-:W-:Y:S02]  /*206f0*/  FFMA.FTZ R36, R60, c[0x0][0x2d0], -R70.reuse ;  /* 0x0000b4003c247a23 */ /* 0x102fe40000010846 */
[----:B------:R-:W1:Y:S06]  /*20700*/  LDSM.16.MT88.4 R60, [R213+0x900] ;  /* 0x00090000d53c783b */ /* 0x000e6c0000004200 */
[----:B------:R2:W4:Y:S02]  /*20710*/  MUFU.EX2 R133, R36 ;  /* 0x0000002400857308 */ /* 0x0005240000000800 */
[----:B--2---:R-:W-:Y:S07]  /*20720*/  FMUL.FTZ R36, R45, R164 ;  /* 0x000000a42d247220 */ /* 0x004fee0000410000 */
[-C--:B---3--:R-:W-:Y:S08]  /*20730*/  HMMA.16816.F32 R36, R48, R56.reuse, R36 ;  /* 0x000000383024723c */ /* 0x088ff00000001824 */
[C---:B------:R-:W-:Y:S07]  /*20740*/  HMMA.16816.F32 R116, R52.reuse, R56, R116 ;  /* 0x000000383474723c */ /* 0x040fee0000001874 */
[----:B------:R-:W-:Y:S01]  /*20750*/  FFMA.FTZ R56, R72, c[0x0][0x2d0], -R70 ;  /* 0x0000b40048387a23 */ /* 0x000fe20000010846 */
[-C--:B------:R-:W-:Y:S03]  /*20760*/  HMMA.16816.F32 R40, R52, R58.reuse, R40 ;  /* 0x0000003a3428723c */ /* 0x080fe60000001828 */
[----:B------:R2:W3:Y:S04]  /*20770*/  MUFU.EX2 R251, R56 ;  /* 0x0000003800fb7308 */ /* 0x0004e80000000800 */
[--C-:B------:R-:W-:Y:S01]  /*20780*/  FFMA.FTZ R52, R183, c[0x0][0x2d0], -R47.reuse ;  /* 0x0000b400b7347a23 */ /* 0x100fe2000001082f */
[----:B------:R-:W-:Y:S04]  /*20790*/  HMMA.16816.F32 R120, R48, R58, R120 ;  /* 0x0000003a3078723c */ /* 0x000fe80000001878 */
[----:B-----5:R-:W-:Y:S01]  /*207a0*/  F2FP.PACK_AB R54, R137, R132 ;  /* 0x000000848936723e */ /* 0x020fe200000000ff */
[----:B------:R5:W-:Y:S01]  /*207b0*/  MUFU.EX2 R250, R52 ;  /* 0x0000003400fa7308 */ /* 0x000be20000000800 */
[----:B----4-:R-:W-:Y:S02]  /*207c0*/  F2FP.PACK_AB R53, R78, R133 ;  /* 0x000000854e35723e */ /* 0x010fe400000000ff */
[----:B------:R-:W-:Y:S04]  /*207d0*/  F2FP.PACK_AB R48, R139, R154 ;  /* 0x0000009a8b30723e */ /* 0x000fe800000000ff */
[----:B------:R-:W-:Y:S02]  /*207e0*/  F2FP.PACK_AB R49, R138, R153 ;  /* 0x000000998a31723e */ /* 0x000fe400000000ff */
[----:B------:R-:W-:Y:S02]  /*207f0*/  F2FP.PACK_AB R50, R134, R158 ;  /* 0x0000009e8632723e */ /* 0x000fe400000000ff */
[----:B------:R-:W-:Y:S01]  /*20800*/  F2FP.PACK_AB R51, R135, R157 ;  /* 0x0000009d8733723e */ /* 0x000fe200000000ff */
[----:B--2---:R-:W2:Y:S01]  /*20810*/  LDSM.16.MT88.4 R56, [R216+0x900] ;  /* 0x00090000d838783b */ /* 0x004ea20000004200 */
[----:B---3--:R-:W-:Y:S05]  /*20820*/  F2FP.PACK_AB R55, R251, R252 ;  /* 0x000000fcfb37723e */ /* 0x008fea00000000ff */
[-C--:B-1----:R-:W-:Y:S03]  /*20830*/  HMMA.16816.F32 R4, R48, R60.reuse, R4 ;  /* 0x0000003c3004723c */ /* 0x082fe60000001804 */
[--C-:B-----5:R-:W-:Y:S04]  /*20840*/  FFMA.FTZ R52, R80, c[0x0][0x2d0], -R68.reuse ;  /* 0x0000b40050347a23 */ /* 0x120fe80000010844 */
        /* <DEDUP_REMOVED lines=32> */
[----:B--2---:R-:W-:Y:S08]  /*20a50*/  FFMA.FTZ R56, R86, c[0x0][0x2d0], -R69 ;  /* 0x0000b40056387a23 */ /* 0x004ff00000010845 */
[----:B------:R2:W4:Y:S01]  /*20a60*/  MUFU.EX2 R240, R56 ;  /* 0x0000003800f07308 */ /* 0x0005220000000800 */
[----:B---3--:R-:W-:Y:S01]  /*20a70*/  FFMA.FTZ R64, R188, c[0x0][0x2d0], -R68 ;  /* 0x0000b400bc407a23 */ /* 0x008fe20000010844 */
[----:B------:R-:W-:Y:S08]  /*20a80*/  MOV R188, R174 ;  /* 0x000000ae00bc7202 */ /* 0x000ff00000000f00 */
[----:B------:R3:W-:Y:S01]  /*20a90*/  MUFU.EX2 R179, R64 ;  /* 0x0000004000b37308 */ /* 0x0007e20000000800 */
[--C-:B--2---:R-:W-:Y:S01]  /*20aa0*/  FFMA.FTZ R56, R186, c[0x0][0x2d0], -R47.reuse ;  /* 0x0000b400ba387a23 */ /* 0x104fe2000001082f */
[-C--:B-1----:R-:W-:Y:S08]  /*20ab0*/  HMMA.16816.F32 R36, R48, R60.reuse, R36 ;  /* 0x0000003c3024723c */ /* 0x082ff00000001824 */
[----:B------:R1:W-:Y:S01]  /*20ac0*/  MUFU.EX2 R186, R56 ;  /* 0x0000003800ba7308 */ /* 0x0003e20000000800 */
[C---:B------:R-:W-:Y:S01]  /*20ad0*/  HMMA.16816.F32 R116, R52.reuse, R60, R116 ;  /* 0x0000003c3474723c */ /* 0x040fe20000001874 */
[----:B---3--:R-:W-:Y:S06]  /*20ae0*/  LDSM.16.MT88.4 R64, [R214+0x1100] ;  /* 0x00110000d640783b */ /* 0x008fec0000004200 */
[--C-:B------:R-:W-:Y:S01]  /*20af0*/  FFMA.FTZ R60, R83, c[0x0][0x2d0], -R70.reuse ;  /* 0x0000b400533c7a23 */ /* 0x100fe20000010846 */
[-C--:B------:R-:W-:Y:S03]  /*20b00*/  HMMA.16816.F32 R40, R52, R62.reuse, R40 ;  /* 0x0000003e3428723c */ /* 0x080fe60000001828 */
[----:B------:R-:W2:Y:S04]  /*20b10*/  MUFU.EX2 R182, R60 ;  /* 0x0000003c00b67308 */ /* 0x000ea80000000800 */
[----:B------:R-:W-:Y:S01]  /*20b20*/  FFMA.FTZ R52, R189, c[0x0][0x2d0], -R47 ;  /* 0x0000b400bd347a23 */ /* 0x000fe2000001082f */
[----:B------:R-:W-:Y:S01]  /*20b30*/  HMMA.16816.F32 R120, R48, R62, R120 ;  /* 0x0000003e3078723c */ /* 0x000fe20000001878 */
[----:B------:R-:W3:Y:S03]  /*20b40*/  LDL.LU R189, [R1+0x18] ;  /* 0x0000180001bd7983 */ /* 0x000ee60000300800 */
[----:B-1----:R-:W-:Y:S01]  /*20b50*/  FFMA.FTZ R56, R73, c[0x0][0x2d0], -R70 ;  /* 0x0000b40049387a23 */ /* 0x002fe20000010846 */
[----:B------:R1:W-:Y:S01]  /*20b60*/  MUFU.EX2 R181, R52 ;  /* 0x0000003400b57308 */ /* 0x0003e20000000800 */
[----:B----4-:R-:W-:Y:S01]  /*20b70*/  F2FP.PACK_AB R54, R240, R241 ;  /* 0x000000f1f036723e */ /* 0x010fe200000000ff */
[----:B------:R-:W4:Y:S01]  /*20b80*/  LDL.LU R170, [R1+0x1c] ;  /* 0x00001c0001aa7983 */ /* 0x000f220000300800 */
[----:B------:R-:W-:Y:S04]  /*20b90*/  F2FP.PACK_AB R49, R248, R249 ;  /* 0x000000f9f831723e */ /* 0x000fe800000000ff */
[----:B------:R-:W-:Y:S02]  /*20ba0*/  F2FP.PACK_AB R50, R246, R247 ;  /* 0x000000f7f632723e */ /* 0x000fe400000000ff */
[----:B------:R-:W-:Y:S01]  /*20bb0*/  F2FP.PACK_AB R51, R244, R245 ;  /* 0x000000f5f433723e */ /* 0x000fe200000000ff */
[----:B------:R5:W5:Y:S01]  /*20bc0*/  MUFU.EX2 R185, R56 ;  /* 0x0000003800b97308 */ /* 0x000b620000000800 */
[----:B--2---:R-:W-:Y:S01]  /*20bd0*/  F2FP.PACK_AB R55, R182, R183 ;  /* 0x000000b7b637723e */ /* 0x004fe200000000ff */
[----:B------:R-:W-:Y:S01]  /*20be0*/  LDSM.16.MT88.4 R60, [R216+0x1100] ;  /* 0x00110000d83c783b */ /* 0x000fe20000004200 */
[--C-:B-1----:R-:W-:Y:S02]  /*20bf0*/  FFMA.FTZ R52, R187, c[0x0][0x2d0], -R68.reuse ;  /* 0x0000b400bb347a23 */ /* 0x102fe40000010844 */
[----:B------:R-:W-:Y:S01]  /*20c00*/  IMAD.MOV.U32 R187, RZ, RZ, R141 ;  /* 0x000000ffffbb7224 */ /* 0x000fe200078e008d */
[----:B------:R-:W-:Y:S04]  /*20c10*/  MOV R141, R180 ;  /* 0x000000b4008d7202 */ /* 0x000fe80000000f00 */
[----:B------:R1:W-:Y:S01]  /*20c20*/  MUFU.EX2 R180, R52 ;  /* 0x0000003400b47308 */ /* 0x0003e20000000800 */
[----:B------:R-:W-:Y:S01]  /*20c30*/  F2FP.PACK_AB R48, R250, R187 ;  /* 0x000000bbfa30723e */ /* 0x000fe200000000ff */
[----:B-----5:R-:W2:Y:S01]  /*20c40*/  LDSM.16.MT88.4 R56, [R213+0x1100] ;  /* 0x00110000d538783b */ /* 0x020ea20000004200 */
[----:B------:R-:W-:Y:S02]  /*20c50*/  F2FP.PACK_AB R53, R184, R185 ;  /* 0x000000b9b835723e */ /* 0x000fe400000000ff */
[----:B-1----:R-:W-:Y:S03]  /*20c60*/  F2FP.PACK_AB R52, R242, R243 ;  /* 0x000000f3f234723e */ /* 0x002fe600000000ff */
[-C--:B--2---:R-:W-:Y:S08]  /*20c70*/  HMMA.16816.F32 R4, R48, R56.reuse, R4 ;  /* 0x000000383004723c */ /* 0x084ff00000001804 */
        /* <DEDUP_REMOVED lines=22> */
[--C-:B-----5:R-:W-:Y:S02]  /*20de0*/  FFMA.FTZ R60, R190, c[0x0][0x2d0], -R69.reuse ;  /* 0x0000b400be3c7a23 */ /* 0x120fe40000010845 */
[----:B------:R-:W-:Y:S02]  /*20df0*/  IMAD.MOV.U32 R190, RZ, RZ, R138 ;  /* 0x000000ffffbe7224 */ /* 0x000fe400078e008a */
[C---:B------:R-:W-:Y:S03]  /*20e00*/  HMMA.16816.F32 R112, R48.reuse, R66, R112 ;  /* 0x000000423070723c */ /* 0x040fe60000001870 */
[----:B------:R5:W-:Y:S10]  /*20e10*/  MUFU.EX2 R166, R60 ;  /* 0x0000003c00a67308 */ /* 0x000bf40000000800 */
[----:B------:R5:W-:Y:S01]  /*20e20*/  MUFU.EX2 R130, R64 ;  /* 0x0000004000827308 */ /* 0x000be20000000800 */
[----:B-1----:R-:W-:Y:S02]  /*20e30*/  FFMA.FTZ R56, R193, c[0x0][0x2d0], -R68 ;  /* 0x0000b400c1387a23 */ /* 0x002fe40000010844 */
[----:B------:R-:W-:Y:S07]  /*20e40*/  IMAD.MOV.U32 R193, RZ, RZ, R132 ;  /* 0x000000ffffc17224 */ /* 0x000fee00078e0084 */
[----:B------:R1:W-:Y:S01]  /*20e50*/  MUFU.EX2 R176, R56 ;  /* 0x0000003800b07308 */ /* 0x0003e20000000800 */
[--C-:B-----5:R-:W-:Y:S01]  /*20e60*/  FFMA.FTZ R60, R191, c[0x0][0x2d0], -R69.reuse ;  /* 0x0000b400bf3c7a23 */ /* 0x120fe20000010845 */
[----:B------:R-:W-:Y:S08]  /*20e70*/  MOV R191, R139 ;  /* 0x0000008b00bf7202 */ /* 0x000ff00000000f00 */
[----:B------:R5:W3:Y:S01]  /*20e80*/  MUFU.EX2 R173, R60 ;  /* 0x0000003c00ad7308 */ /* 0x000ae20000000800 */
[----:B------:R-:W-:Y:S09]  /*20e90*/  FFMA.FTZ R64, R89, c[0x0][0x2d0], -R70 ;  /* 0x0000b40059407a23 */ /* 0x000ff20000010846 */
[----:B------:R5:W-:Y:S01]  /*20ea0*/  MUFU.EX2 R129, R64 ;  /* 0x0000004000817308 */ /* 0x000be20000000800 */
[----:B-1----:R-:W-:Y:S09]  /*20eb0*/  FFMA.FTZ R56, R98, c[0x0][0x2d0], -R69 ;  /* 0x0000b40062387a23 */ /* 0x002ff20000010845 */
[----:B------:R1:W-:Y:S01]  /*20ec0*/  MUFU.EX2 R167, R56 ;  /* 0x0000003800a77308 */ /* 0x0003e20000000800 */
[--C-:B-----5:R-:W-:Y:S01]  /*20ed0*/  FFMA.FTZ R60, R196, c[0x0][0x2d0], -R47.reuse ;  /* 0x0000b400c43c7a23 */ /* 0x120fe2000001082f */
[----:B------:R-:W-:Y:S08]  /*20ee0*/  MOV R196, R140 ;  /* 0x0000008c00c47202 */ /* 0x000ff00000000f00 */
[----:B------:R5:W-:Y:S01]  /*20ef0*/  MUFU.EX2 R165, R60 ;  /* 0x0000003c00a57308 */ /* 0x000be20000000800 */
[----:B------:R-:W-:Y:S01]  /*20f00*/  FFMA.FTZ R64, R198, c[0x0][0x2d0], -R68 ;  /* 0x0000b400c6407a23 */ /* 0x000fe20000010844 */
[----:B------:R-:W-:Y:S02]  /*20f10*/  MOV R198, R159 ;  /* 0x0000009f00c67202 */ /* 0x000fe40000000f00 */
[----:B------:R-:W-:Y:S06]  /*20f20*/  MOV R159, R136 ;  /* 0x00000088009f7202 */ /* 0x000fec0000000f00 */
[----:B------:R5:W-:Y:S01]  /*20f30*/  MUFU.EX2 R127, R64 ;  /* 0x00000040007f7308 */ /* 0x000be20000000800 */
[----:B-1----:R-:W1:Y:S01]  /*20f40*/  LDSM.16.MT88.4 R56, [R215+0x1100] ;  /* 0x00110000d738783b */ /* 0x002e620000004200 */
[--C-:B-----5:R-:W-:Y:S08]  /*20f50*/  FFMA.FTZ R60, R87, c[0x0][0x2d0], -R70.reuse ;  /* 0x0000b400573c7a23 */ /* 0x120ff00000010846 */
[----:B------:R5:W1:Y:S01]  /*20f60*/  MUFU.EX2 R164, R60 ;  /* 0x0000003c00a47308 */ /* 0x000a620000000800 */
[----:B------:R-:W-:Y:S08]  /*20f70*/  LDSM.16.MT88.4 R64, [R214+0x1900] ;  /* 0x00190000d640783b */ /* 0x000ff00000004200 */
[----:B-----5:R-:W5:Y:S01]  /*20f80*/  LDSM.16.MT88.4 R60, [R213+0x1900] ;  /* 0x00190000d53c783b */ /* 0x020f620000004200 */
[-C--:B-1----:R-:W-:Y:S08]  /*20f90*/  HMMA.16816.F32 R36, R48, R56.reuse, R36 ;  /* 0x000000383024723c */ /* 0x082ff00000001824 */
[C---:B------:R-:W-:Y:S07]  /*20fa0*/  HMMA.16816.F32 R116, R52.reuse, R56, R116 ;  /* 0x000000383474723c */ /* 0x040fee0000001874 */
[----:B------:R-:W-:Y:S01]  /*20fb0*/  FFMA.FTZ R56, R92, c[0x0][0x2d0], -R70 ;  /* 0x0000b4005c387a23 */ /* 0x000fe20000010846 */
[-C--:B------:R-:W-:Y:S03]  /*20fc0*/  HMMA.16816.F32 R40, R52, R58.reuse, R40 ;  /* 0x0000003a3428723c */ /* 0x080fe60000001828 */
[----:B------:R1:W1:Y:S04]  /*20fd0*/  MUFU.EX2 R75, R56 ;  /* 0x00000038004b7308 */ /* 0x0002680000000800 */
[----:B------:R-:W-:Y:S01]  /*20fe0*/  FFMA.FTZ R52, R201, c[0x0][0x2d0], -R47 ;  /* 0x0000b400c9347a23 */ /* 0x000fe2000001082f */
[----:B------:R-:W-:Y:S04]  /*20ff0*/  HMMA.16816.F32 R120, R48, R58, R120 ;  /* 0x0000003a3078723c */ /* 0x000fe80000001878 */
[----:B---3--:R-:W-:Y:S01]  /*21000*/  F2FP.PACK_AB R54, R173, R166 ;  /* 0x000000a6ad36723e */ /* 0x008fe200000000ff */
[----:B------:R3:W-:Y:S01]  /*21010*/  MUFU.EX2 R128, R52 ;  /* 0x0000003400807308 */ /* 0x0007e20000000800 */
[----:B------:R-:W-:Y:S01]  /*21020*/  F2FP.PACK_AB R53, R130, R164 ;  /* 0x000000a48235723e */ /* 0x000fe200000000ff */
[----:B----4-:R-:W-:Y:S01]  /*21030*/  FFMA.FTZ R2, R2, R170, R171 ;  /* 0x000000aa02027223 */ /* 0x010fe200000100ab */
[----:B------:R-:W-:Y:S01]  /*21040*/  F2FP.PACK_AB R48, R181, R186 ;  /* 0x000000bab530723e */ /* 0x000fe200000000ff */
[----:B------:R-:W-:Y:S03]  /*21050*/  IMAD.MOV.U32 R201, RZ, RZ, R169 ;  /* 0x000000ffffc97224 */ /* 0x000fe600078e00a9 */
[----:B------:R-:W-:Y:S02]  /*21060*/  F2FP.PACK_AB R49, R179, R180 ;  /* 0x000000b4b331723e */ /* 0x000fe400000000ff */
[----:B------:R-:W-:Y:S02]  /*21070*/  F2FP.PACK_AB R50, R177, R178 ;  /* 0x000000b2b132723e */ /* 0x000fe400000000ff */
[----:B------:R-:W-:Y:S01]  /*21080*/  F2FP.PACK_AB R51, R176, R175 ;  /* 0x000000afb033723e */ /* 0x000fe200000000ff */
[----:B-1----:R-:W1:Y:S01]  /*21090*/  LDSM.16.MT88.4 R56, [R216+0x1900] ;  /* 0x00190000d838783b */ /* 0x002e620000004200 */
[----:B------:R-:W-:Y:S05]  /*210a0*/  F2FP.PACK_AB R55, R75, R129 ;  /* 0x000000814b37723e */ /* 0x000fea00000000ff */
[-C--:B-----5:R-:W-:Y:S03]  /*210b0*/  HMMA.16816.F32 R4, R48, R60.reuse, R4 ;  /* 0x0000003c3004723c */ /* 0x0a0fe60000001804 */
[--C-:B---3--:R-:W-:Y:S01]  /*210c0*/  FFMA.FTZ R52, R197, c[0x0][0x2d0], -R68.reuse ;  /* 0x0000b400c5347a23 */ /* 0x108fe20000010844 */
[----:B------:R-:W-:Y:S03]  /*210d0*/  MOV R197, R168 ;  /* 0x000000a800c57202 */ /* 0x000fe60000000f00 */
        /* <DEDUP_REMOVED lines=28> */
[----:B------:R3:W-:Y:S01]  /*212a0*/  MUFU.EX2 R89, R56 ;  /* 0x0000003800597308 */ /* 0x0007e20000000800 */
[----:B----4-:R-:W-:Y:S09]  /*212b0*/  FFMA.FTZ R64, R131, c[0x0][0x2d0], -R70 ;  /* 0x0000b40083407a23 */ /* 0x010ff20000010846 */
[----:B------:R4:W-:Y:S01]  /*212c0*/  MUFU.EX2 R72, R64 ;  /* 0x0000004000487308 */ /* 0x0009e20000000800 */
[----:B-1----:R-:W1:Y:S01]  /*212d0*/  LDSM.16.MT88.4 R60, [R215+0x1900] ;  /* 0x00190000d73c783b */ /* 0x002e620000004200 */
[----:B---3--:R-:W-:Y:S08]  /*212e0*/  FFMA.FTZ R56, R203, c[0x0][0x2d0], -R69 ;  /* 0x0000b400cb387a23 */ /* 0x008ff00000010845 */
[----:B------:R3:W5:Y:S01]  /*212f0*/  MUFU.EX2 R87, R56 ;  /* 0x0000003800577308 */ /* 0x0007620000000800 */
[----:B----4-:R-:W-:Y:S09]  /*21300*/  FFMA.FTZ R64, R210, c[0x0][0x2d0], -R68 ;  /* 0x0000b400d2407a23 */ /* 0x010ff20000010844 */
[----:B------:R4:W-:Y:S01]  /*21310*/  MUFU.EX2 R82, R64 ;  /* 0x0000004000527308 */ /* 0x0009e20000000800 */
[--C-:B---3--:R-:W-:Y:S01]  /*21320*/  FFMA.FTZ R56, R208, c[0x0][0x2d0], -R47.reuse ;  /* 0x0000b400d0387a23 */ /* 0x108fe2000001082f */
[-C--:B-1----:R-:W-:Y:S08]  /*21330*/  HMMA.16816.F32 R36, R48, R60.reuse, R36 ;  /* 0x0000003c3024723c */ /* 0x082ff00000001824 */
[----:B------:R1:W-:Y:S01]  /*21340*/  MUFU.EX2 R86, R56 ;  /* 0x0000003800567308 */ /* 0x0003e20000000800 */
[C---:B------:R-:W-:Y:S01]  /*21350*/  HMMA.16816.F32 R116, R52.reuse, R60, R116 ;  /* 0x0000003c3474723c */ /* 0x040fe20000001874 */
[----:B----4-:R-:W-:Y:S06]  /*21360*/  LDSM.16.MT88.4 R64, [R214+0x2100] ;  /* 0x00210000d640783b */ /* 0x010fec0000004200 */
[--C-:B------:R-:W-:Y:S01]  /*21370*/  FFMA.FTZ R60, R172, c[0x0][0x2d0], -R70.reuse ;  /* 0x0000b400ac3c7a23 */ /* 0x100fe20000010846 */
[-C--:B------:R-:W-:Y:S03]  /*21380*/  HMMA.16816.F32 R40, R52, R62.reuse, R40 ;  /* 0x0000003e3428723c */ /* 0x080fe60000001828 */
[----:B------:R3:W4:Y:S04]  /*21390*/  MUFU.EX2 R71, R60 ;  /* 0x0000003c00477308 */ /* 0x0007280000000800 */
[--C-:B------:R-:W-:Y:S01]  /*213a0*/  FFMA.FTZ R52, R232, c[0x0][0x2d0], -R47.reuse ;  /* 0x0000b400e8347a23 */ /* 0x100fe2000001082f */
[----:B------:R-:W-:Y:S04]  /*213b0*/  HMMA.16816.F32 R120, R48, R62, R120 ;  /* 0x0000003e3078723c */ /* 0x000fe80000001878 */
[----:B-1----:R-:W-:Y:S01]  /*213c0*/  FFMA.FTZ R56, R74, c[0x0][0x2d0], -R70 ;  /* 0x0000b4004a387a23 */ /* 0x002fe20000010846 */
[----:B------:R1:W-:Y:S01]  /*213d0*/  MUFU.EX2 R85, R52 ;  /* 0x0000003400557308 */ /* 0x0003e20000000800 */
[----:B-----5:R-:W-:Y:S02]  /*213e0*/  F2FP.PACK_AB R54, R87, R89 ;  /* 0x000000595736723e */ /* 0x020fe400000000ff */
[----:B------:R-:W-:Y:S04]  /*213f0*/  F2FP.PACK_AB R48, R128, R165 ;  /* 0x000000a58030723e */ /* 0x000fe800000000ff */
[----:B------:R-:W-:Y:S02]  /*21400*/  F2FP.PACK_AB R49, R127, R98 ;  /* 0x000000627f31723e */ /* 0x000fe400000000ff */
[----:B------:R-:W-:Y:S01]  /*21410*/  F2FP.PACK_AB R50, R99, R97 ;  /* 0x000000616332723e */ /* 0x000fe200000000ff */
[----:B------:R5:W2:Y:S01]  /*21420*/  MUFU.EX2 R74, R56 ;  /* 0x00000038004a7308 */ /* 0x000aa20000000800 */
[----:B------:R-:W-:Y:S01]  /*21430*/  F2FP.PACK_AB R51, R96, R95 ;  /* 0x0000005f6033723e */ /* 0x000fe200000000ff */
[----:B---3--:R-:W-:Y:S01]  /*21440*/  LDSM.16.MT88.4 R60, [R216+0x2100] ;  /* 0x00210000d83c783b */ /* 0x008fe20000004200 */
[----:B----4-:R-:W-:Y:S01]  /*21450*/  F2FP.PACK_AB R55, R71, R72 ;  /* 0x000000484737723e */ /* 0x010fe200000000ff */
[--C-:B-1----:R-:W-:Y:S06]  /*21460*/  FFMA.FTZ R52, R209, c[0x0][0x2d0], -R68.reuse ;  /* 0x0000b400d1347a23 */ /* 0x102fec0000010844 */
[----:B------:R1:W3:Y:S01]  /*21470*/  MUFU.EX2 R84, R52 ;  /* 0x0000003400547308 */ /* 0x0002e20000000800 */
[----:B-----5:R-:W4:Y:S01]  /*21480*/  LDSM.16.MT88.4 R56, [R213+0x2100] ;  /* 0x00210000d538783b */ /* 0x020f220000004200 */
[----:B--2---:R-:W-:Y:S02]  /*21490*/  F2FP.PACK_AB R53, R73, R74 ;  /* 0x0000004a4935723e */ /* 0x004fe400000000ff */
[----:B-1----:R-:W-:Y:S01]  /*214a0*/  F2FP.PACK_AB R52, R92, R88 ;  /* 0x000000585c34723e */ /* 0x002fe200000000ff */
[-C--:B----4-:R-:W-:Y:S08]  /*214b0*/  HMMA.16816.F32 R4, R48, R56.reuse, R4 ;  /* 0x000000383004723c */ /* 0x090ff00000001804 */
[C---:B------:R-:W-:Y:S07]  /*214c0*/  HMMA.16816.F32 R8, R52.reuse, R56, R8 ;  /* 0x000000383408723c */ /* 0x040fee0000001808 */
[--C-:B------:R-:W-:Y:S01]  /*214d0*/  FFMA.FTZ R56, R238, c[0x0][0x2d0], -R47.reuse ;  /* 0x0000b400ee387a23 */ /* 0x100fe2000001082f */
[-C--:B------:R-:W-:Y:S03]  /*214e0*/  HMMA.16816.F32 R12, R52, R58.reuse, R12 ;  /* 0x0000003a340c723c */ /* 0x080fe6000000180c */
[----:B------:R1:W-:Y:S01]  /*214f0*/  MUFU.EX2 R83, R56 ;  /* 0x0000003800537308 */ /* 0x0003e20000000800 */
[----:B------:R-:W-:Y:S04]  /*21500*/  FFMA.FTZ R47, R239, c[0x0][0x2d0], -R47 ;  /* 0x0000b400ef2f7a23 */ /* 0x000fe8000001082f */
[C---:B------:R-:W-:Y:S05]  /*21510*/  HMMA.16816.F32 R16, R48.reuse, R58, R16 ;  /* 0x0000003a3010723c */ /* 0x040fea0000001810 */
[----:B------:R2:W-:Y:S03]  /*21520*/  MUFU.EX2 R81, R47 ;  /* 0x0000002f00517308 */ /* 0x0005e60000000800 */
[-C--:B------:R-:W-:Y:S08]  /*21530*/  HMMA.16816.F32 R20, R48, R60.reuse, R20 ;  /* 0x0000003c3014723c */ /* 0x080ff00000001814 */
[C---:B------:R-:W-:Y:S01]  /*21540*/  HMMA.16816.F32 R24, R52.reuse, R60, R24 ;  /* 0x0000003c3418723c */ /* 0x040fe20000001818 */
[----:B-1----:R-:W1:Y:S07]  /*21550*/  LDSM.16.MT88.4 R56, [R215+0x2100] ;  /* 0x00210000d738783b */ /* 0x002e6e0000004200 */
[-C--:B------:R-:W-:Y:S04]  /*21560*/  HMMA.16816.F32 R28, R52, R62.reuse, R28 ;  /* 0x0000003e341c723c */ /* 0x080fe8000000181c */
[--C-:B--2---:R-:W-:Y:S02]  /*21570*/  FFMA.FTZ R47, R234, c[0x0][0x2d0], -R68.reuse ;  /* 0x0000b400ea2f7a23 */ /* 0x104fe40000010844 */
[----:B------:R-:W-:Y:S02]  /*21580*/  FFMA.FTZ R68, R237, c[0x0][0x2d0], -R68 ;  /* 0x0000b400ed447a23 */ /* 0x000fe40000010844 */
[C---:B------:R-:W-:Y:S01]  /*21590*/  HMMA.16816.F32 R32, R48.reuse, R62, R32 ;  /* 0x0000003e3020723c */ /* 0x040fe20000001820 */
[----:B------:R2:W-:Y:S07]  /*215a0*/  MUFU.EX2 R80, R47 ;  /* 0x0000002f00507308 */ /* 0x0005ee0000000800 */
[-C--:B------:R-:W-:Y:S03]  /*215b0*/  HMMA.16816.F32 R100, R48, R64.reuse, R100 ;  /* 0x000000403064723c */ /* 0x080fe60000001864 */
[----:B------:R-:W-:Y:S05]  /*215c0*/  MUFU.EX2 R77, R68 ;  /* 0x00000044004d7308 */ /* 0x000fea0000000800 */
[C---:B------:R-:W-:Y:S08]  /*215d0*/  HMMA.16816.F32 R104, R52.reuse, R64, R104 ;  /* 0x000000403468723c */ /* 0x040ff00000001868 */
[-C--:B------:R-:W-:Y:S04]  /*215e0*/  HMMA.16816.F32 R108, R52, R66.reuse, R108 ;  /* 0x00000042346c723c */ /* 0x080fe8000000186c */
[--C-:B--2---:R-:W-:Y:S04]  /*215f0*/  FFMA.FTZ R47, R211, c[0x0][0x2d0], -R69.reuse ;  /* 0x0000b400d32f7a23 */ /* 0x104fe80000010845 */
[C---:B------:R-:W-:Y:S01]  /*21600*/  HMMA.16816.F32 R112, R48.reuse, R66, R112 ;  /* 0x000000423070723c */ /* 0x040fe20000001870 */
[----:B------:R2:W-:Y:S07]  /*21610*/  MUFU.EX2 R76, R47 ;  /* 0x0000002f004c7308 */ /* 0x0005ee0000000800 */
[-C--:B-1----:R-:W-:Y:S08]  /*21620*/  HMMA.16816.F32 R36, R48, R56.reuse, R36 ;  /* 0x000000383024723c */ /* 0x082ff00000001824 */
[C---:B------:R-:W-:Y:S08]  /*21630*/  HMMA.16816.F32 R116, R52.reuse, R56, R116 ;  /* 0x000000383474723c */ /* 0x040ff00000001874 */
[-C--:B------:R-:W-:Y:S01]  /*21640*/  HMMA.16816.F32 R40, R52, R58.reuse, R40 ;  /* 0x0000003a3428723c */ /* 0x080fe20000001828 */
[----:B------:R-:W4:Y:S03]  /*21650*/  LDL.LU R54, [R1+0x24] ;  /* 0x0000240001367983 */ /* 0x000f260000300800 */
[----:B--2---:R-:W-:Y:S03]  /*21660*/  FFMA.FTZ R47, R233, c[0x0][0x2d0], -R69 ;  /* 0x0000b400e92f7a23 */ /* 0x004fe60000010845 */
[----:B------:R-:W-:Y:S01]  /*21670*/  FFMA.FTZ R53, R45, R194, R195 ;  /* 0x000000c22d357223 */ /* 0x000fe200000100c3 */
[----:B------:R1:W2:Y:S01]  /*21680*/  MUFU.EX2 R68, R47 ;  /* 0x0000002f00447308 */ /* 0x0002a20000000800 */
[----:B------:R-:W-:Y:S01]  /*21690*/  FFMA.FTZ R52, R44, R189, R188 ;  /* 0x000000bd2c347223 */ /* 0x000fe200000100bc */
[----:B------:R-:W-:Y:S04]  /*216a0*/  HMMA.16816.F32 R120, R48, R58, R120 ;  /* 0x0000003a3078723c */ /* 0x000fe80000001878 */
[----:B------:R-:W-:Y:S01]  /*216b0*/  IMAD.MOV.U32 R194, RZ, RZ, R135 ;  /* 0x000000ffffc27224 */ /* 0x000fe200078e0087 */
[----:B------:R-:W-:Y:S01]  /*216c0*/  F2FP.PACK_AB R44, R85, R86 ;  /* 0x00000056552c723e */ /* 0x000fe200000000ff */
[----:B------:R-:W-:Y:S01]  /*216d0*/  FADD.FTZ R52, R143, R52 ;  /* 0x000000348f347221 */ /* 0x000fe20000010000 */
[----:B---3--:R-:W-:Y:S01]  /*216e0*/  F2FP.PACK_AB R45, R82, R84 ;  /* 0x00000054522d723e */ /* 0x008fe200000000ff */
[----:B------:R-:W-:Y:S01]  /*216f0*/  FADD.FTZ R48, R142, R2 ;  /* 0x000000028e307221 */ /* 0x000fe20000010000 */
[----:B------:R-:W-:Y:S03]  /*21700*/  MOV R195, R134 ;  /* 0x0000008600c37202 */ /* 0x000fe60000000f00 */
[----:B------:R-:W-:Y:S01]  /*21710*/  IMAD.MOV.U32 R189, RZ, RZ, R141 ;  /* 0x000000ffffbd7224 */ /* 0x000fe200078e008d */
[----:B------:R-:W-:Y:S01]  /*21720*/  MOV R188, R137 ;  /* 0x0000008900bc7202 */ /* 0x000fe20000000f00 */
[----:B------:R-:W-:Y:S02]  /*21730*/  FADD.FTZ R53, R151, R53 ;  /* 0x0000003597357221 */ /* 0x000fe40000010000 */
[----:B------:R-:W-:Y:S01]  /*21740*/  FADD.FTZ R2, R149, R52 ;  /* 0x0000003495027221 */ /* 0x000fe20000010000 */
[----:B------:R-:W-:Y:S03]  /*21750*/  ISETP.GT.AND P0, PT, R230, R189, PT ;  /* 0x000000bde600720c */ /* 0x000fe60003f04270 */
[----:B------:R-:W-:Y:S02]  /*21760*/  FADD.FTZ R2, R197, R2 ;  /* 0x00000002c5027221 */ /* 0x000fe40000010000 */
[--C-:B-1----:R-:W-:Y:S01]  /*21770*/  FFMA.FTZ R47, R235, c[0x0][0x2d0], -R69.reuse ;  /* 0x0000b400eb2f7a23 */ /* 0x102fe20000010845 */
[----:B--2---:R-:W-:Y:S01]  /*21780*/  F2FP.PACK_AB R168, R68, R76 ;  /* 0x0000004c44a8723e */ /* 0x004fe200000000ff */
[----:B------:R-:W-:Y:S02]  /*21790*/  FFMA.FTZ R69, R236, c[0x0][0x2d0], -R69 ;  /* 0x0000b400ec457a23 */ /* 0x000fe40000010845 */
[----:B------:R1:W-:Y:S10]  /*217a0*/  MUFU.EX2 R63, R47 ;  /* 0x0000002f003f7308 */ /* 0x0003f40000000800 */
[----:B------:R-:W2:Y:S01]  /*217b0*/  MUFU.EX2 R69, R69 ;  /* 0x0000004500457308 */ /* 0x000ea20000000800 */
[--C-:B-1----:R-:W-:Y:S09]  /*217c0*/  FFMA.FTZ R47, R90, c[0x0][0x2d0], -R70.reuse ;  /* 0x0000b4005a2f7a23 */ /* 0x102ff20000010846 */
[----:B------:R1:W-:Y:S01]  /*217d0*/  MUFU.EX2 R61, R47 ;  /* 0x0000002f003d7308 */ /* 0x0003e20000000800 */
[----:B--2---:R-:W-:Y:S01]  /*217e0*/  F2FP.PACK_AB R170, R69, R63 ;  /* 0x0000003f45aa723e */ /* 0x004fe200000000ff */
[--C-:B-1----:R-:W-:Y:S08]  /*217f0*/  FFMA.FTZ R47, R91, c[0x0][0x2d0], -R70.reuse ;  /* 0x0000b4005b2f7a23 */ /* 0x102ff00000010846 */
[----:B------:R1:W2:Y:S02]  /*21800*/  MUFU.EX2 R62, R47 ;  /* 0x0000002f003e7308 */ /* 0x0002a40000000800 */
[--C-:B-1----:R-:W-:Y:S01]  /*21810*/  FFMA.FTZ R47, R94, c[0x0][0x2d0], -R70.reuse ;  /* 0x0000b4005e2f7a23 */ /* 0x102fe20000010846 */
[----:B--2---:R-:W-:Y:S01]  /*21820*/  F2FP.PACK_AB R169, R62, R61 ;  /* 0x0000003d3ea9723e */ /* 0x004fe200000000ff */
[----:B------:R-:W-:Y:S01]  /*21830*/  FFMA.FTZ R70, R46, c[0x0][0x2d0], -R70 ;  /* 0x0000b4002e467a23 */ /* 0x000fe20000010846 */
[----:B------:R-:W-:Y:S05]  /*21840*/  F2FP.PACK_AB R46, R81, R83 ;  /* 0x00000053512e723e */ /* 0x000fea00000000ff */
[----:B------:R1:W-:Y:S10]  /*21850*/  MUFU.EX2 R60, R47 ;  /* 0x0000002f003c7308 */ /* 0x0003f40000000800 */
[----:B------:R-:W2:Y:S01]  /*21860*/  MUFU.EX2 R70, R70 ;  /* 0x0000004600467308 */ /* 0x000ea20000000800 */
[----:B-1----:R-:W-:Y:S07]  /*21870*/  F2FP.PACK_AB R47, R77, R80 ;  /* 0x000000504d2f723e */ /* 0x002fee00000000ff */
[-C--:B------:R-:W-:Y:S01]  /*21880*/  HMMA.16816.F32 R132, R44, R144.reuse, R4 ;  /* 0x000000902c84723c */ /* 0x080fe20000001804 */
[----:B------:R-:W1:Y:S04]  /*21890*/  LDSM.16.MT88.4 R4, [R214+0x2900] ;  /* 0x00290000d604783b */ /* 0x000e680000004200 */
[----:B--2---:R-:W-:Y:S07]  /*218a0*/  F2FP.PACK_AB R171, R70, R60 ;  /* 0x0000003c46ab723e */ /* 0x004fee00000000ff */
[C---:B------:R-:W-:Y:S07]  /*218b0*/  HMMA.16816.F32 R136, R168.reuse, R144, R8 ;  /* 0x00000090a888723c */ /* 0x040fee0000001808 */
[----:B------:R-:W-:Y:S01]  /*218c0*/  FADD.FTZ R8, R150, R53 ;  /* 0x0000003596087221 */ /* 0x000fe20000010000 */
[-C--:B------:R-:W-:Y:S04]  /*218d0*/  HMMA.16816.F32 R140, R168, R146.reuse, R12 ;  /* 0x00000092a88c723c */ /* 0x080fe8000000180c */
[----:B------:R-:W-:Y:S02]  /*218e0*/  FADD.FTZ R9, R148, R48 ;  /* 0x0000003094097221 */ /* 0x000fe40000010000 */
[----:B------:R-:W-:Y:S02]  /*218f0*/  FADD.FTZ R8, R198, R8 ;  /* 0x00000008c6087221 */ /* 0x000fe40000010000 */
[C---:B------:R-:W-:Y:S04]  /*21900*/  HMMA.16816.F32 R144, R44.reuse, R146, R16 ;  /* 0x000000922c90723c */ /* 0x040fe80000001810 */
[----:B------:R-:W-:Y:S04]  /*21910*/  FADD.FTZ R10, R154, R8 ;  /* 0x000000089a0a7221 */ /* 0x000fe80000010000 */
[-C--:B------:R-:W-:Y:S04]  /*21920*/  HMMA.16816.F32 R148, R44, R160.reuse, R20 ;  /* 0x000000a02c94723c */ /* 0x080fe80000001814 */
[----:B----4-:R-:W-:Y:S02]  /*21930*/  FFMA.FTZ R12, R0, R54, R79 ;  /* 0x00000036000c7223 */ /* 0x010fe4000001004f */
        /* <DEDUP_REMOVED lines=20> */
[----:B------:R-:W2:Y:S01]  /*21a80*/  LDSM.16.MT88.4 R8, [R215+0x2900] ;  /* 0x00290000d708783b */ /* 0x000ea20000004200 */
        /* <DEDUP_REMOVED lines=85> */
.L_x_1196:
        /* <DEDUP_REMOVED lines=121> */
.L_x_1102:
        /* <DEDUP_REMOVED lines=124> */
.L_x_1215:
        /* <DEDUP_REMOVED lines=183> */
.L_x_1214:
        /* <DEDUP_REMOVED lines=19> */
.L_x_1216:
        /* <DEDUP_REMOVED lines=40> */
.L_x_1218:
[----:B------:R-:W-:Y:S05]  /*23e50*/  BSYNC B0 ;  /* 0x0000000000007941 */ /* 0x000fea0003800000 */
.L_x_1217:
        /* <DEDUP_REMOVED lines=103> */
.L_x_1219:
        /* <DEDUP_REMOVED lines=11> */
.L_x_1486:


//--------------------- .text._ZN7cutlass13device_kernelIN5flash19enable_sm80_to_sm89INS1_16FlashAttnFwdSm80INS1_25CollectiveMainloopFwdSm80ILi4ELi1ELb0EN4cute5tupleIJNS5_1CILi128EEENS7_ILi112EEENS7_ILi64EEEEEELi64ENS_6half_tEfNS_4arch4Sm80ELb1ELb0ELb0ELb0ELb0ELb0ELb1ELb0EEENS1_21CollectiveEpilogueFwdINS6_IJS8_SA_S9_EEENS6_IJNS7_ILi1EEESI_SI_EEESC_SE_Li128ELb0ELb1ELb0ELb0EEENS1_30DynamicPersistentTileSchedulerILi128ELi128ELb0ELb1ELb0EEEEEEEEEvNT_6ParamsE --------------------------
	.section	.text._ZN7cutlass13device_kernelIN5flash19enable_sm80_to_sm89INS1_16FlashAttnFwdSm80INS1_25CollectiveMainloopFwdSm80ILi4ELi1ELb0EN4cute5tupleIJNS5_1CILi128EEENS7_ILi112EEENS7_ILi64EEEEEELi64ENS_6half_tEfNS_4arch4Sm80ELb1ELb0ELb0ELb0ELb0ELb0ELb1ELb0EEENS1_21CollectiveEpilogueFwdINS6_IJS8_SA_S9_EEENS6_IJNS7_ILi1EEESI_SI_EEESC_SE_Li128ELb0ELb1ELb0ELb0EEENS1_30DynamicPersistentTileSchedulerILi128ELi128ELb0ELb1ELb0EEEEEEEEEvNT_6ParamsE,"ax",@progbits
	.sectioninfo	@"SHI_REGISTERS=255"
	.align	128
.text._ZN7cutlass13device_kernelIN5flash19enable_sm80_to_sm89INS1_16FlashAttnFwdSm80INS1_25CollectiveMainloopFwdSm80ILi4ELi1ELb0EN4cute5tupleIJNS5_1CILi128EEENS7_ILi112EEENS7_ILi64EEEEEELi64ENS_6half_tEfNS_4arch4Sm80ELb1ELb0ELb0ELb0ELb0ELb0ELb1ELb0EEENS1_21CollectiveEpilogueFwdINS6_IJS8_SA_S9_EEENS6_IJNS7_ILi1EEESI_SI_EEESC_SE_Li128ELb0ELb1ELb0ELb0EEENS1_30DynamicPersistentTileSchedulerILi128ELi128ELb0ELb1ELb0EEEEEEEEEvNT_6ParamsE:
        .type           _ZN7cutlass13device_kernelIN5flash19enable_sm80_to_sm89INS1_16FlashAttnFwdSm80INS1_25CollectiveMainloopFwdSm80ILi4ELi1ELb0EN4cute5tupleIJNS5_1CILi128EEENS7_ILi112EEENS7_ILi64EEEEEELi64ENS_6half_tEfNS_4arch4Sm80ELb1ELb0ELb0ELb0ELb0ELb0ELb1ELb0EEENS1_21CollectiveEpilogueFwdINS6_IJS8_SA_S9_EEENS6_IJNS7_ILi1EEESI_SI_EEESC_SE_Li128ELb0ELb1ELb0ELb0EEENS1_30DynamicPersistentTileSchedulerILi128ELi128ELb0ELb1ELb0EEEEEEEEEvNT_6ParamsE,@function
        .size           _ZN7cutlass13device_kernelIN5flash19enable_sm80_to_sm89INS1_16FlashAttnFwdSm80INS1_25CollectiveMainloopFwdSm80ILi4ELi1ELb0EN4cute5tupleIJNS5_1CILi128EEENS7_ILi112EEENS7_ILi64EEEEEELi64ENS_6half_tEfNS_4arch4Sm80ELb1ELb0ELb0ELb0ELb0ELb0ELb1ELb0EEENS1_21CollectiveEpilogueFwdINS6_IJS8_SA_S9_EEENS6_IJNS7_ILi1EEESI_SI_EEESC_SE_Li128ELb0ELb1ELb0ELb0EEENS1_30DynamicPersistentTileSchedulerILi128ELi128ELb0ELb1ELb0EEEEEEEEEvNT_6ParamsE,(.L_x_1487 - _ZN7cutlass13device_kernelIN5flash19enable_sm80_to_sm89INS1_16FlashAttnFwdSm80INS1_25CollectiveMainloopFwdSm80ILi4ELi1ELb0EN4cute5tupleIJNS5_1CILi128EEENS7_ILi112EEENS7_ILi64EEEEEELi64ENS_6half_tEfNS_4arch4Sm80ELb1ELb0ELb0ELb0ELb0ELb0ELb1ELb0EEENS1_21CollectiveEpilogueFwdINS6_IJS8_SA_S9_EEENS6_IJNS7_ILi1EEESI_SI_EEESC_SE_Li128ELb0ELb1ELb0ELb0EEENS1_30DynamicPersistentTileSchedulerILi128ELi128ELb0ELb1ELb0EEEEEEEEEvNT_6ParamsE)
        .other          _ZN7cutlass13device_kernelIN5flash19enable_sm80_to_sm89INS1_16FlashAttnFwdSm80INS1_25CollectiveMainloopFwdSm80ILi4ELi1ELb0EN4cute5tupleIJNS5_1CILi128EEENS7_ILi112EEENS7_ILi64EEEEEELi64ENS_6half_tEfNS_4arch4Sm80ELb1ELb0ELb0ELb0ELb0ELb0ELb1ELb0EEENS1_21CollectiveEpilogueFwdINS6_IJS8_SA_S9_EEENS6_IJNS7_ILi1EEESI_SI_EEESC_SE_Li128ELb0ELb1ELb0ELb0EEENS1_30DynamicPersistentTileSchedulerILi128ELi128ELb0ELb1ELb0EEEEEEEEEvNT_6ParamsE,@"STO_CUDA_ENTRY STV_DEFAULT"
_ZN7cutlass13device_kernelIN5flash19enable_sm80_to_sm89INS1_16FlashAttnFwdSm80INS1_25CollectiveMainloopFwdSm80ILi4ELi1ELb0EN4cute5tupleIJNS5_1CILi128EEENS7_ILi112EEENS7_ILi64EEEEEELi64ENS_6half_tEfNS_4arch4Sm80ELb1ELb0ELb0ELb0ELb0ELb0ELb1ELb0EEENS1_21CollectiveEpilogueFwdINS6_IJS8_SA_S9_EEENS6_IJNS7_ILi1EEESI_SI_EEESC_SE_Li128ELb0ELb1ELb0ELb0EEENS1_30DynamicPersistentTileSchedulerILi128ELi128ELb0ELb1ELb0EEEEEEEEEvNT_6ParamsE:
        /* <DEDUP_REMOVED lines=86> */
[--C-:B------:R-:W-:Y:S01]  /*0560*/  IMAD R4, R6, 0x2, R235.reuse ;  /* 0x0000000206047824 */ /* 0x100fe200078e02eb */
        /* <DEDUP_REMOVED lines=22> */
[C---:B------:R-:W-:Y:S02]  /*06d0*/  LOP3.LUT P5, RZ, R9.reuse, 0x4, RZ, 0xc0, !PT ;  /* 0x0000000409ff7812 */ /* 0x040fe400078ac0ff */
        /* <DEDUP_REMOVED lines=18> */
[----:B--2---:R-:W-:Y:S01]  /*0800*/  IADD3 R6, R4, 0x40, RZ ;  /* 0x0000004004067810 */ /* 0x004fe20007ffe0ff */
[----:B------:R-:W-:Y:S01]  /*0810*/  IMAD.IADD R233, R232, 0x1, R229 ;  /* 0x00000001e8e97824 */ /* 0x000fe200078e02e5 */
[----:B------:R-:W-:Y:S01]  /*0820*/  @P2 IADD3 R6, R4, -0x40, RZ ;  /* 0xffffffc004062810 */ /* 0x000fe20007ffe0ff */
[----:B------:R-:W-:Y:S01]  /*0830*/  IMAD.IADD R237, R232, 0x1, R236 ;  /* 0x00000001e8ed7824 */ /* 0x000fe200078e02ec */
[C---:B------:R-:W-:Y:S01]  /*0840*/  IADD3 R243, R239.reuse, 0x1800, RZ ;  /* 0x00001800eff37810 */ /* 0x040fe20007ffe0ff */
[----:B---3--:R-:W-:Y:S01]  /*0850*/  IMAD.IADD R2, R4, 0x1, R3 ;  /* 0x0000000104027824 */ /* 0x008fe200078e0203 */
[C---:B------:R-:W-:Y:S01]  /*0860*/  IADD3 R242, R239.reuse, 0x2000, RZ ;  /* 0x00002000eff27810 */ /* 0x040fe20007ffe0ff */
[----:B------:R-:W-:Y:S01]  /*0870*/  IMAD.IADD R232, R232, 0x1, R230 ;  /* 0x00000001e8e87824 */ /* 0x000fe200078e02e6 */
[----:B------:R-:W-:Y:S01]  /*0880*/  IADD3 R241, R239, 0x2800, RZ ;  /* 0x00002800eff17810 */ /* 0x000fe20007ffe0ff */
        /* <DEDUP_REMOVED lines=14> */
.L_x_1281:
        /* <DEDUP_REMOVED lines=19> */
.L_x_1221:
[----:B------:R-:W-:-:S04]  /*0aa0*/  MOV R0, c[0x0][0x554] ;  /* 0x0001550000007a02 */ /* 0x000fc80000000f00 */
[----:B------:R-:W-:Y:S02]  /*0ab0*/  ISETP.NE.AND P0, PT, R0, 0x1, PT ;  /* 0x000000010000780c */ /* 0x000fe40003f05270 */
[----:B------:R-:W-:-:S11]  /*0ac0*/  MOV R0, R2 ;  /* 0x0000000200007202 */ /* 0x000fd60000000f00 */
[----:B------:R-:W-:-:S05]  /*0ad0*/  @P0 IMAD.HI.U32 R4, R2, c[0x0][0x558], RZ ;  /* 0x0001560002040a27 */ /* 0x000fca00078e00ff */
[----:B------:R-:W-:-:S05]  /*0ae0*/  @P0 SHF.R.U32.HI R0, RZ, c[0x0][0x55c], R4 ;  /* 0x00015700ff000a19 */ /* 0x000fca0000011604 */
[----:B------:R-:W-:Y:S02]  /*0af0*/  IMAD R4, R0, c[0x0][0x554], RZ ;  /* 0x0001550000047a24 */ /* 0x000fe400078e02ff */
.L_x_1222:
[----:B------:R-:W-:Y:S05]  /*0b00*/  BSYNC B0 ;  /* 0x0000000000007941 */ /* 0x000fea0003800000 */
.L_x_1220:
        /* <DEDUP_REMOVED lines=56> */
[----:B------:R1:W-:Y:S01]  /*0e90*/  STL [R1+0x4], R31 ;  /* 0x0000041f01007387 */ /* 0x0003e20000100800 */
        /* <DEDUP_REMOVED lines=109> */
.L_x_1282:
[----:B------:R-:W-:Y:S05]  /*1570*/  BRA.DIV ~URZ, `(.L_x_1225) ;  /* 0x000122027f007947 */ /* 0x000fea000b800000 */
[----:B-1----:R1:W4:Y:S02]  /*1580*/  SHFL.IDX PT, R4, R3, RZ, 0x181f ;  /* 0x00181fff03047589 */ /* 0x00232400000e0000 */
.L_x_1283:
        /* <DEDUP_REMOVED lines=12> */
.L_x_1227:
[----:B------:R-:W-:Y:S05]  /*1650*/  BSYNC B0 ;  /* 0x0000000000007941 */ /* 0x000fea0003800000 */
.L_x_1226:
[----:B------:R-:W-:Y:S05]  /*1660*/  BRA.DIV ~URZ, `(.L_x_1228) ;  /* 0x000121827f007947 */ /* 0x000fea000b800000 */
[----:B------:R1:W2:Y:S04]  /*1670*/  SHFL.IDX PT, R6, R2, 0x1, 0x181f ;  /* 0x00381f0002067f89 */ /* 0x0002a800000e0000 */
[----:B---34-:R1:W3:Y:S02]  /*1680*/  SHFL.IDX PT, R4, R3, 0x1, 0x181f ;  /* 0x00381f0003047f89 */ /* 0x0182e400000e0000 */
.L_x_1284:
        /* <DEDUP_REMOVED lines=11> */
.L_x_1230:
[----:B------:R-:W-:Y:S05]  /*1740*/  BSYNC B0 ;  /* 0x0000000000007941 */ /* 0x000fea0003800000 */
.L_x_1229:
[----:B------:R-:W-:Y:S05]  /*1750*/  BRA.DIV ~URZ, `(.L_x_1231) ;  /* 0x000121627f007947 */ /* 0x000fea000b800000 */
[----:B--2---:R2:W4:Y:S02]  /*1760*/  SHFL.IDX PT, R6, R2, 0x2, 0x181f ;  /* 0x00581f0002067f89 */ /* 0x00452400000e0000 */
.L_x_1285:
[----:B------:R-:W-:Y:S05]  /*1770*/  BRA.DIV ~URZ, `(.L_x_1232) ;  /* 0x000121b27f007947 */ /* 0x000fea000b800000 */
[----:B---3--:R3:W1:Y:S02]  /*1780*/  SHFL.IDX PT, R4, R3, 0x2, 0x181f ;  /* 0x00581f0003047f89 */ /* 0x00866400000e0000 */
.L_x_1286:
        /* <DEDUP_REMOVED lines=11> */
.L_x_1234:
[----:B------:R-:W-:Y:S05]  /*1840*/  BSYNC B0 ;  /* 0x0000000000007941 */ /* 0x000fea0003800000 */
.L_x_1233:
[----:B------:R-:W-:Y:S05]  /*1850*/  BRA.DIV ~URZ, `(.L_x_1235) ;  /* 0x000121427f007947 */ /* 0x000fea000b800000 */
[----:B----4-:R4:W2:Y:S04]  /*1860*/  SHFL.IDX PT, R6, R2, 0x3, 0x181f ;  /* 0x00781f0002067f89 */ /* 0x0108a800000e0000 */
[----:B-1----:R4:W1:Y:S02]  /*1870*/  SHFL.IDX PT, R4, R3, 0x3, 0x181f ;  /* 0x00781f0003047f89 */ /* 0x00286400000e0000 */
.L_x_1287:
        /* <DEDUP_REMOVED lines=11> */
.L_x_1237:
[----:B------:R-:W-:Y:S05]  /*1930*/  BSYNC B0 ;  /* 0x0000000000007941 */ /* 0x000fea0003800000 */
.L_x_1236:
[----:B------:R-:W-:Y:S05]  /*1940*/  BRA.DIV ~URZ, `(.L_x_1238) ;  /* 0x000121227f007947 */ /* 0x000fea000b800000 */
[----:B--2---:R2:W3:Y:S02]  /*1950*/  SHFL.IDX PT, R6, R2, 0x4, 0x181f ;  /* 0x00981f0002067f89 */ /* 0x0044e400000e0000 */
.L_x_1288:
[----:B------:R-:W-:Y:S05]  /*1960*/  BRA.DIV ~URZ, `(.L_x_1239) ;  /* 0x000121727f007947 */ /* 0x000fea000b800000 */
[----:B-1----:R1:W2:Y:S02]  /*1970*/  SHFL.IDX PT, R4, R3, 0x4, 0x181f ;  /* 0x00981f0003047f89 */ /* 0x0022a400000e0000 */
.L_x_1289:
        /* <DEDUP_REMOVED lines=11> */
.L_x_1241:
[----:B------:R-:W-:Y:S05]  /*1a30*/  BSYNC B0 ;  /* 0x0000000000007941 */ /* 0x000fea0003800000 */
.L_x_1240:
[----:B------:R-:W-:Y:S05]  /*1a40*/  BRA.DIV ~URZ, `(.L_x_1242) ;  /* 0x000121027f007947 */ /* 0x000fea000b800000 */
[----:B---3--:R3:W1:Y:S04]  /*1a50*/  SHFL.IDX PT, R6, R2, 0x5, 0x181f ;  /* 0x00b81f0002067f89 */ /* 0x00866800000e0000 */
[----:B--2---:R3:W2:Y:S02]  /*1a60*/  SHFL.IDX PT, R4, R3, 0x5, 0x181f ;  /* 0x00b81f0003047f89 */ /* 0x0046a400000e0000 */
.L_x_1290:
        /* <DEDUP_REMOVED lines=11> */
.L_x_1244:
[----:B------:R-:W-:Y:S05]  /*1b20*/  BSYNC B0 ;  /* 0x0000000000007941 */ /* 0x000fea0003800000 */
.L_x_1243:
[----:B------:R-:W-:Y:S05]  /*1b30*/  BRA.DIV ~URZ, `(.L_x_1245) ;  /* 0x000120e27f007947 */ /* 0x000fea000b800000 */
[----:B-1----:R1:W3:Y:S02]  /*1b40*/  SHFL.IDX PT, R6, R2, 0x6, 0x181f ;  /* 0x00d81f0002067f89 */ /* 0x0022e400000e0000 */
.L_x_1291:
[----:B------:R-:W-:Y:S05]  /*1b50*/  BRA.DIV ~URZ, `(.L_x_1246) ;  /* 0x000121327f007947 */ /* 0x000fea000b800000 */
[----:B--2---:R2:W1:Y:S02]  /*1b60*/  SHFL.IDX PT, R4, R3, 0x6, 0x181f ;  /* 0x00d81f0003047f89 */ /* 0x00446400000e0000 */
.L_x_1292:
        /* <DEDUP_REMOVED lines=11> */
.L_x_1248:
[----:B------:R-:W-:Y:S05]  /*1c20*/  BSYNC B0 ;  /* 0x0000000000007941 */ /* 0x000fea0003800000 */
.L_x_1247:
[----:B------:R-:W-:Y:S05]  /*1c30*/  BRA.DIV ~URZ, `(.L_x_1249) ;  /* 0x000120c27f007947 */ /* 0x000fea000b800000 */
[----:B-1----:R1:W2:Y:S04]  /*1c40*/  SHFL.IDX PT, R4, R2, 0x7, 0x181f ;  /* 0x00f81f0002047f89 */ /* 0x0022a800000e0000 */
[----:B--234-:R-:W2:Y:S02]  /*1c50*/  SHFL.IDX PT, R3, R3, 0x7, 0x181f ;  /* 0x00f81f0003037f89 */ /* 0x01cea400000e0000 */
.L_x_1293:
[----:B------:R-:W3:Y:S04]  /*1c60*/  LDL.64 R136, [R1+0x28] ;  /* 0x0000280001887983 */ /* 0x000ee80000100a00 */
[----:B------:R-:W4:Y:S01]  /*1c70*/  LDL R225, [R1+0x4] ;  /* 0x0000040001e17983 */ /* 0x000f220000100800 */
        /* <DEDUP_REMOVED lines=17> */
[----:B------:R-:W-:Y:S01]  /*1d90*/  IMAD.MOV.U32 R204, RZ, RZ, -0x70 ;  /* 0xffffff90ffcc7424 */ /* 0x000fe200078e00ff */
[----:B------:R-:W-:Y:S01]  /*1da0*/  SHF.R.S32.HI R21, RZ, 0x1f, R20 ;  /* 0x0000001fff157819 */ /* 0x000fe20000011414 */
[----:B-1----:R-:W-:Y:S01]  /*1db0*/  IMAD.WIDE.U32 R2, R20, c[0x0][0x1e0], RZ ;  /* 0x0000780014027a25 */ /* 0x002fe200078e00ff */
[----:B------:R-:W-:-:S03]  /*1dc0*/  ULDC.64 UR4, c[0x0][0x208] ;  /* 0x0000820000047ab9 */ /* 0x000fc60000000a00 */
[----:B------:R-:W-:Y:S02]  /*1dd0*/  IMAD R204, R225, R204, 0x70 ;  /* 0x00000070e1cc7424 */ /* 0x000fe400078e02cc */
[----:B------:R-:W-:Y:S01]  /*1de0*/  IMAD R0, R21, c[0x0][0x1e0], RZ ;  /* 0x0000780015007a24 */ /* 0x000fe200078e02ff */
[----:B------:R-:W-:-:S04]  /*1df0*/  SHF.R.S32.HI R8, RZ, 0x1f, R9 ;  /* 0x0000001fff087819 */ /* 0x000fc80000011409 */
[----:B------:R-:W-:-:S04]  /*1e00*/  LEA.HI R8, R8, R9, RZ, 0x3 ;  /* 0x0000000908087211 */ /* 0x000fc800078f18ff */
[----:B------:R-:W-:-:S04]  /*1e10*/  SHF.R.S32.HI R8, RZ, 0x3, R8 ;  /* 0x00000003ff087819 */ /* 0x000fc80000011408 */
[----:B------:R-:W-:Y:S01]  /*1e20*/  IADD3 R22, R204, c[0x0][0x1d0], -R8 ;  /* 0x00007400cc167a10 */ /* 0x000fe20007ffe808 */
[----:B------:R-:W-:-:S03]  /*1e30*/  IMAD R0, R20, c[0x0][0x1e4], R0 ;  /* 0x0000790014007a24 */ /* 0x000fc600078e0200 */
[C---:B------:R-:W-:Y:S02]  /*1e40*/  ISETP.GE.AND P3, PT, R22.reuse, 0x1, PT ;  /* 0x000000011600780c */ /* 0x040fe40003f66270 */
[----:B------:R-:W-:Y:S01]  /*1e50*/  ISETP.GE.AND P2, PT, R22, 0x11, PT ;  /* 0x000000111600780c */ /* 0x000fe20003f46270 */
[----:B------:R-:W-:Y:S02]  /*1e60*/  IMAD.IADD R0, R3, 0x1, R0 ;  /* 0x0000000103007824 */ /* 0x000fe400078e0200 */
[----:B------:R-:W-:Y:S02]  /*1e70*/  IMAD.MOV.U32 R205, RZ, RZ, c[0x0][0x1e0] ;  /* 0x00007800ffcd7624 */ /* 0x000fe400078e00ff */
[----:B------:R-:W-:Y:S01]  /*1e80*/  IMAD R0, R0, 0x70, RZ ;  /* 0x0000007000007824 */ /* 0x000fe200078e02ff */
[----:B------:R-:W-:Y:S01]  /*1e90*/  ISETP.GE.AND P0, PT, R22, 0x21, PT ;  /* 0x000000211600780c */ /* 0x000fe20003f06270 */
[----:B------:R-:W-:Y:S02]  /*1ea0*/  IMAD.MOV.U32 R224, RZ, RZ, c[0x0][0x1e4] ;  /* 0x00007900ffe07624 */ /* 0x000fe400078e00ff */
[----:B------:R-:W-:-:S04]  /*1eb0*/  IMAD.WIDE.U32 R10, R205, 0x20, RZ ;  /* 0x00000020cd0a7825 */ /* 0x000fc800078e00ff */
[----:B------:R-:W-:Y:S01]  /*1ec0*/  IMAD.SHL.U32 R8, R224, 0x20, RZ ;  /* 0x00000020e0087824 */ /* 0x000fe200078e00ff */
[----:B------:R-:W-:Y:S02]  /*1ed0*/  USHF.L.U32 UR7, UR4, 0x5, URZ ;  /* 0x0000000504077899 */ /* 0x000fe4000800063f */
[----:B------:R-:W-:Y:S02]  /*1ee0*/  UMOV UR6, 0x5 ;  /* 0x0000000500067882 */ /* 0x000fe40000000000 */
[----:B------:R-:W-:Y:S01]  /*1ef0*/  USHF.L.U64.HI UR5, UR4, UR6, UR5 ;  /* 0x0000000604057299 */ /* 0x000fe20008010205 */
[----:B------:R-:W-:Y:S01]  /*1f00*/  BAR.SYNC.DEFER_BLOCKING 0x0 ;  /* 0x0000000000007b1d */ /* 0x000fe20000010000 */
[----:B--2---:R-:W-:Y:S02]  /*1f10*/  IMAD.MOV.U32 R207, RZ, RZ, R5 ;  /* 0x000000ffffcf7224 */ /* 0x004fe400078e0005 */
[----:B---3--:R-:W-:-:S04]  /*1f20*/  IMAD.MOV.U32 R206, RZ, RZ, R6 ;  /* 0x000000ffffce7224 */ /* 0x008fc800078e0006 */
[----:B------:R-:W-:-:S04]  /*1f30*/  IMAD.WIDE.U32 R2, R2, 0x70, R206 ;  /* 0x0000007002027825 */ /* 0x000fc800078e00ce */
[----:B------:R-:W-:Y:S01]  /*1f40*/  IMAD.IADD R3, R3, 0x1, R0 ;  /* 0x0000000103037824 */ /* 0x000fe200078e0200 */
[C---:B------:R-:W-:Y:S02]  /*1f50*/  @P3 LEA R6, P5, R2.reuse, c[0x0][0x1c8], 0x1 ;  /* 0x0000720002063a11 */ /* 0x040fe400078a08ff */
[C---:B------:R-:W-:Y:S02]  /*1f60*/  @P2 LEA R0, P1, R205.reuse, R2, 0x4 ;  /* 0x00000002cd002211 */ /* 0x040fe400078220ff */
[----:B------:R-:W-:Y:S02]  /*1f70*/  @P3 LEA.HI.X R7, R2, c[0x0][0x1cc], R3, 0x1, P5 ;  /* 0x0000730002073a11 */ /* 0x000fe400028f0c03 */
[C---:B------:R-:W-:Y:S02]  /*1f80*/  @P2 LEA R4, P5, R0.reuse, c[0x0][0x1c8], 0x1 ;  /* 0x0000720000042a11 */ /* 0x040fe400078a08ff */
        /* <DEDUP_REMOVED lines=14> */
[----:B------:R-:W-:-:S03]  /*2070*/  ISETP.GE.AND P2, PT, R22, 0x51, PT ;  /* 0x000000511600780c */ /* 0x000fc60003f46270 */
[----:B------:R3:W-:Y:S01]  /*2080*/  @P0 LDGSTS.E.BYPASS.LTC128B.128 [R246+0x4900], [R8.64], !P6 ;  /* 0x0490000008f60fae */ /* 0x0007e2000f101d48 */
[----:B------:R-:W-:Y:S01]  /*2090*/  ISETP.GE.AND P1, PT, R22, 0x61, PT ;  /* 0x000000611600780c */ /* 0x000fe20003f26270 */
[----:B--2---:R-:W-:-:S04]  /*20a0*/  @P5 IMAD.WIDE.U32 R4, R205, 0x30, R2 ;  /* 0x00000030cd045825 */ /* 0x004fc800078e0002 */
[----:B------:R-:W-:Y:S01]  /*20b0*/  @P5 IMAD.IADD R0, R5, 0x1, R0 ;  /* 0x0000000105005824 */ /* 0x000fe200078e0200 */
[----:B------:R-:W-:-:S03]  /*20c0*/  @P5 LEA R10, P0, R4, c[0x0][0x1c8], 0x1 ;  /* 0x00007200040a5a11 */ /* 0x000fc600078008ff */
[----:B------:R-:W-:Y:S01]  /*20d0*/  @P2 IMAD.MOV.U32 R5, RZ, RZ, R3 ;  /* 0x000000ffff052224 */ /* 0x000fe200078e0003 */
[----:B------:R-:W-:Y:S02]  /*20e0*/  @P5 LEA.HI.X R11, R4, c[0x0][0x1cc], R0, 0x1, P0 ;  /* 0x00007300040b5a11 */ /* 0x000fe400000f0c00 */
[C---:B------:R-:W-:Y:S01]  /*20f0*/  @P3 LEA R0, P0, R205.reuse, R2, 0x6 ;  /* 0x00000002cd003211 */ /* 0x040fe200078030ff */
[----:B------:R-:W-:Y:S02]  /*2100*/  @P2 IMAD.MOV.U32 R4, RZ, RZ, R2 ;  /* 0x000000ffff042224 */ /* 0x000fe400078e0002 */
[----:B-1----:R-:W-:Y:S01]  /*2110*/  @P2 IMAD R7, R224, 0x50, RZ ;  /* 0x00000050e0072824 */ /* 0x002fe200078e02ff */
[C---:B------:R-:W-:Y:S01]  /*2120*/  @P3 LEA.HI.X R6, R205.reuse, R3, R224, 0x6, P0 ;  /* 0x00000003cd063211 */ /* 0x040fe200000f34e0 */
[----:B------:R-:W-:Y:S01]  /*2130*/  @P2 IMAD.WIDE.U32 R4, R205, 0x50, R4 ;  /* 0x00000050cd042825 */ /* 0x000fe200078e0004 */
[C---:B---3--:R-:W-:Y:S01]  /*2140*/  @P3 LEA R8, P0, R0.reuse, c[0x0][0x1c8], 0x1 ;  /* 0x0000720000083a11 */ /* 0x048fe200078008ff */
[----:B------:R1:W-:Y:S03]  /*2150*/  @P5 LDGSTS.E.BYPASS.LTC128B.128 [R246+0x5100], [R10.64], !P6 ;  /* 0x051000000af65fae */ /* 0x0003e6000f101d48 */
[----:B------:R-:W-:Y:S01]  /*2160*/  @P3 LEA.HI.X R9, R0, c[0x0][0x1cc], R6, 0x1, P0 ;  /* 0x0000730000093a11 */ /* 0x000fe200000f0c06 */
[----:B------:R-:W-:Y:S01]  /*2170*/  @P2 IMAD.IADD R0, R5, 0x1, R7 ;  /* 0x0000000105002824 */ /* 0x000fe200078e0207 */
[----:B------:R-:W-:Y:S01]  /*2180*/  @P2 LEA R6, P0, R4, c[0x0][0x1c8], 0x1 ;  /* 0x0000720004062a11 */ /* 0x000fe200078008ff */
[----:B------:R-:W-:-:S02]  /*2190*/  @P1 IMAD R12, R224, 0x60, RZ ;  /* 0x00000060e00c1824 */ /* 0x000fc400078e02ff */
[----:B------:R-:W-:Y:S01]  /*21a0*/  @P1 IMAD.WIDE.U32 R2, R205, 0x60, R2 ;  /* 0x00000060cd021825 */ /* 0x000fe200078e0002 */
[----:B------:R-:W-:Y:S01]  /*21b0*/  @P2 LEA.HI.X R7, R4, c[0x0][0x1cc], R0, 0x1, P0 ;  /* 0x0000730004072a11 */ /* 0x000fe200000f0c00 */
[----:B------:R1:W-:Y:S02]  /*21c0*/  @P3 LDGSTS.E.BYPASS.LTC128B.128 [R246+0x5900], [R8.64], !P6 ;  /* 0x0590000008f63fae */ /* 0x0003e4000f101d48 */
[----:B------:R-:W-:Y:S01]  /*21d0*/  @P1 IMAD.IADD R0, R3, 0x1, R12 ;  /* 0x0000000103001824 */ /* 0x000fe200078e020c */
[C---:B------:R-:W-:Y:S01]  /*21e0*/  @P1 LEA R4, P0, R2.reuse, c[0x0][0x1c8], 0x1 ;  /* 0x0000720002041a11 */ /* 0x040fe200078008ff */
[----:B------:R2:W-:Y:S03]  /*21f0*/  @P2 LDGSTS.E.BYPASS.LTC128B.128 [R246+0x6100], [R6.64], !P6 ;  /* 0x0610000006f62fae */ /* 0x0005e6000f101d48 */
[----:B------:R-:W-:-:S05]  /*2200*/  @P1 LEA.HI.X R5, R2, c[0x0][0x1cc], R0, 0x1, P0 ;  /* 0x0000730002051a11 */ /* 0x000fca00000f0c00 */
[----:B------:R2:W-:Y:S04]  /*2210*/  @P1 LDGSTS.E.BYPASS.LTC128B.128 [R246+0x6900], [R4.64], !P6 ;  /* 0x0690000004f61fae */ /* 0x0005e8000f101d48 */
[----:B------:R-:W0:Y:S01]  /*2220*/  LDGDEPBAR ;  /* 0x00000000000079af */ /* 0x000e220000000000 */
[----:B------:R-:W-:-:S04]  /*2230*/  DEPBAR.LE SB0, 0x1 ;  /* 0x000080400000791a */ /* 0x000fc80000000000 */
[----:B------:R-:W-:-:S04]  /*2240*/  DEPBAR.LE SB0, 0x0 ;  /* 0x000080000000791a */ /* 0x000fc80000000000 */
[----:B------:R-:W-:Y:S06]  /*2250*/  BAR.SYNC.DEFER_BLOCKING 0x0 ;  /* 0x0000000000007b1d */ /* 0x000fec0000010000 */
[----:B-1----:R-:W-:Y:S04]  /*2260*/  LDSM.16.M88.4 R8, [R235+0x2000] ;  /* 0x00200000eb08783b */ /* 0x002fe80000000200 */
[----:B------:R-:W1:Y:S04]  /*2270*/  LDSM.16.M88.4 R24, [R228] ;  /* 0x00000000e418783b */ /* 0x000e680000000200 */
[----:B------:R-:W3:Y:S04]  /*2280*/  LDSM.16.M88.4 R16, [R228+0x800] ;  /* 0x00080000e410783b */ /* 0x000ee80000000200 */
[----:B------:R-:W1:Y:S04]  /*2290*/  LDSM.16.M88.4 R28, [R228+0x1000] ;  /* 0x00100000e41c783b */ /* 0x000e680000000200 */
[----:B------:R-:W1:Y:S04]  /*22a0*/  LDSM.16.M88.4 R32, [R228+0x1800] ;  /* 0x00180000e420783b */ /* 0x000e680000000200 */
[----:B------:R-:W1:Y:S04]  /*22b0*/  LDSM.16.M88.4 R36, [R228+0x2000] ;  /* 0x00200000e424783b */ /* 0x000e680000000200 */
[----:B------:R-:W3:Y:S04]  /*22c0*/  LDSM.16.M88.4 R40, [R228+0x2800] ;  /* 0x00280000e428783b */ /* 0x000ee80000000200 */
[----:B------:R-:W3:Y:S04]  /*22d0*/  LDSM.16.M88.4 R96, [R228+0x3000] ;  /* 0x00300000e460783b */ /* 0x000ee80000000200 */
[----:B--2---:R-:W-:Y:S04]  /*22e0*/  LDSM.16.M88.4 R4, [R238+0x2000] ;  /* 0x00200000ee04783b */ /* 0x004fe80000000200 */
[----:B------:R-:W2:Y:S04]  /*22f0*/  LDSM.16.M88.4 R100, [R239] ;  /* 0x00000000ef64783b */ /* 0x000ea80000000200 */
[----:B------:R-:W2:Y:S04]  /*2300*/  LDSM.16.M88.4 R104, [R245] ;  /* 0x00000000f568783b */ /* 0x000ea80000000200 */
[----:B------:R-:W2:Y:S04]  /*2310*/  LDSM.16.M88.4 R108, [R244] ;  /* 0x00000000f46c783b */ /* 0x000ea80000000200 */
[----:B------:R-:W2:Y:S04]  /*2320*/  LDSM.16.M88.4 R112, [R243] ;  /* 0x00000000f370783b */ /* 0x000ea80000000200 */
[----:B------:R-:W2:Y:S04]  /*2330*/  LDSM.16.M88.4 R116, [R242] ;  /* 0x00000000f274783b */ /* 0x000ea80000000200 */
[----:B------:R-:W2:Y:S04]  /*2340*/  LDSM.16.M88.4 R120, [R241] ;  /* 0x00000000f178783b */ /* 0x000ea80000000200 */
[----:B------:R-:W2:Y:S01]  /*2350*/  LDSM.16.M88.4 R124, [R240] ;  /* 0x00000000f07c783b */ /* 0x000ea20000000200 */
[C---:B-1----:R-:W-:Y:S03]  /*2360*/  HMMA.16816.F32 R92, R8.reuse, R24, RZ ;  /* 0x00000018085c723c */ /* 0x042fe600000018ff */
[----:B------:R-:W1:Y:S05]  /*2370*/  LDSM.16.M88.4 R12, [R235] ;  /* 0x00000000eb0c783b */ /* 0x000e6a0000000200 */
[C---:B---3--:R-:W-:Y:S08]  /*2380*/  HMMA.16816.F32 R84, R8.reuse, R16, RZ ;  /* 0x000000100854723c */ /* 0x048ff000000018ff */
        /* <DEDUP_REMOVED lines=11> */
[----:B------:R-:W-:Y:S01]  /*2440*/  HMMA.16816.F32 R8, R8, R98, RZ ;  /* 0x000000620808723c */ /* 0x000fe200000018ff */
[----:B------:R-:W-:-:S04]  /*2450*/  IMAD R0, R21, c[0x0][0x208], RZ ;  /* 0x0000820015007a24 */ /* 0x000fc800078e02ff */
[----:B------:R-:W-:-:S03]  /*2460*/  IMAD R0, R20, c[0x0][0x20c], R0 ;  /* 0x0000830014007a24 */ /* 0x000fc600078e0200 */
[----:B--2---:R-:W-:Y:S01]  /*2470*/  HMMA.16816.F32 R176, R4, R100, R92 ;  /* 0x0000006404b0723c */ /* 0x004fe2000000185c */
[----:B-----5:R-:W-:Y:S02]  /*2480*/  IMAD.MOV.U32 R2, RZ, RZ, R138 ;  /* 0x000000ffff027224 */ /* 0x020fe400078e008a */
[----:B----4-:R-:W-:-:S05]  /*2490*/  IMAD.MOV.U32 R3, RZ, RZ, R23 ;  /* 0x000000ffff037224 */ /* 0x010fca00078e0017 */
        /* <DEDUP_REMOVED lines=12> */
[----:B------:R-:W-:Y:S07]  /*2560*/  HMMA.16816.F32 R212, R4, R126, R8 ;  /* 0x0000007e04d4723c */ /* 0x000fee0000001808 */
[----:B------:R-:W-:-:S04]  /*2570*/  IMAD.WIDE.U32 R4, R20, c[0x0][0x208], RZ ;  /* 0x0000820014047a25 */ /* 0x000fc800078e00ff */
[----:B------:R-:W-:Y:S02]  /*2580*/  IMAD.IADD R0, R5, 0x1, R0 ;  /* 0x0000000105007824 */ /* 0x000fe400078e0200 */
[----:B------:R-:W-:Y:S01]  /*2590*/  IMAD.WIDE.U32 R2, R4, 0x70, R2 ;  /* 0x0000007004027825 */ /* 0x000fe200078e0002 */
[----:B-1----:R-:W-:Y:S01]  /*25a0*/  HMMA.16816.F32 R80, R12, R18, RZ ;  /* 0x000000120c50723c */ /* 0x002fe200000018ff */
[----:B------:R-:W1:Y:S02]  /*25b0*/  LDSM.16.M88.4 R4, [R238] ;  /* 0x00000000ee04783b */ /* 0x000e640000000200 */
[----:B------:R-:W-:Y:S01]  /*25c0*/  IMAD R0, R0, 0x70, RZ ;  /* 0x0000007000007824 */ /* 0x000fe200078e02ff */
[----:B------:R-:W-:-:S03]  /*25d0*/  LEA R20, P0, R2, c[0x0][0x1f8], 0x1 ;  /* 0x00007e0002147a11 */ /* 0x000fc600078008ff */
[----:B------:R-:W-:Y:S01]  /*25e0*/  IMAD.IADD R0, R3, 0x1, R0 ;  /* 0x0000000103007824 */ /* 0x000fe200078e0200 */
[----:B------:R-:W-:Y:S01]  /*25f0*/  IADD3 R18, P1, R20, UR7, RZ ;  /* 0x0000000714127c10 */ /* 0x000fe2000ff3e0ff */
[----:B------:R-:W-:Y:S03]  /*2600*/  HMMA.16816.F32 R84, R12, R16, RZ ;  /* 0x000000100c54723c */ /* 0x000fe600000018ff */
[----:B------:R-:W-:-:S04]  /*2610*/  LEA.HI.X R21, R2, c[0x0][0x1fc], R0, 0x1, P0 ;  /* 0x00007f0002157a11 */ /* 0x000fc800000f0c00 */
[----:B------:R-:W-:Y:S02]  /*2620*/  IADD3 R16, P0, R18, UR7, RZ ;  /* 0x0000000712107c10 */ /* 0x000fe4000ff1e0ff */
[----:B------:R-:W-:Y:S02]  /*2630*/  IADD3.X R19, R21, UR5, RZ, P1, !PT ;  /* 0x0000000515137c10 */ /* 0x000fe40008ffe4ff */
[----:B------:R-:W-:Y:S02]  /*2640*/  ISETP.GE.AND P1, PT, R136, c[0x0][0x1d4], PT ;  /* 0x0000750088007a0c */ /* 0x000fe40003f26270 */
[----:B------:R-:W-:Y:S02]  /*2650*/  IADD3 R10, P2, R16, UR7, RZ ;  /* 0x00000007100a7c10 */ /* 0x000fe4000ff5e0ff */
[----:B------:R-:W-:Y:S02]  /*2660*/  IADD3.X R17, R19, UR5, RZ, P0, !PT ;  /* 0x0000000513117c10 */ /* 0x000fe400087fe4ff */
[----:B------:R-:W-:-:S02]  /*2670*/  ISETP.LT.OR P3, PT, R22, 0x1, P1 ;  /* 0x000000011600780c */ /* 0x000fc40000f61670 */
[----:B------:R-:W-:Y:S02]  /*2680*/  IADD3.X R11, R17, UR5, RZ, P2, !PT ;  /* 0x00000005110b7c10 */ /* 0x000fe400097fe4ff */
[----:B------:R-:W-:Y:S02]  /*2690*/  IADD3 R8, P0, R10, UR7, RZ ;  /* 0x000000070a087c10 */ /* 0x000fe4000ff1e0ff */
[C---:B------:R-:W-:Y:S02]  /*26a0*/  ISETP.LT.OR P2, PT, R22.reuse, 0x11, P1 ;  /* 0x000000111600780c */ /* 0x040fe40000f41670 */
[----:B------:R-:W-:Y:S02]  /*26b0*/  IADD3.X R9, R11, UR5, RZ, P0, !PT ;  /* 0x000000050b097c10 */ /* 0x000fe400087fe4ff */
[----:B------:R-:W-:Y:S02]  /*26c0*/  ISETP.LT.OR P0, PT, R22, 0x21, P1 ;  /* 0x000000211600780c */ /* 0x000fe40000f01670 */
[----:B------:R-:W-:Y:S01]  /*26d0*/  IADD3 R2, P5, R8, UR7, RZ ;  /* 0x0000000708027c10 */ /* 0x000fe2000ffbe0ff */
[----:B------:R-:W-:Y:S01]  /*26e0*/  @!PT LDS RZ, [RZ] ;  /* 0x00000000fffff984 */ /* 0x000fe20000000800 */
[----:B------:R-:W-:Y:S01]  /*26f0*/  @!PT LDS RZ, [RZ] ;  /* 0x00000000fffff984 */ /* 0x000fe20000000800 */
[----:B------:R-:W-:Y:S01]  /*2700*/  @!PT LDS RZ, [RZ] ;  /* 0x00000000fffff984 */ /* 0x000fe20000000800 */
[----:B------:R2:W-:Y:S01]  /*2710*/  LDGSTS.E.BYPASS.LTC128B.128 [R246+0x100], [R20.64], !P3 ;  /* 0x0010000014f67fae */ /* 0x0005e2000d901d48 */
[----:B------:R-:W-:-:S02]  /*2720*/  ISETP.LT.OR P3, PT, R22, 0x41, P1 ;  /* 0x000000411600780c */ /* 0x000fc40000f61670 */
[----:B------:R-:W-:Y:S02]  /*2730*/  IADD3.X R3, R9, UR5, RZ, P5, !PT ;  /* 0x0000000509037c10 */ /* 0x000fe4000affe4ff */
[C---:B------:R-:W-:Y:S01]  /*2740*/  ISETP.LT.OR P5, PT, R22.reuse, 0x31, P1 ;  /* 0x000000311600780c */ /* 0x040fe20000fa1670 */
[----:B------:R3:W-:Y:S01]  /*2750*/  LDGSTS.E.BYPASS.LTC128B.128 [R246+0x900], [R18.64], !P2 ;  /* 0x0090000012f67fae */ /* 0x0007e2000d101d48 */
[C---:B------:R-:W-:Y:S02]  /*2760*/  ISETP.LT.OR P2, PT, R22.reuse, 0x51, P1 ;  /* 0x000000511600780c */ /* 0x040fe40000f41670 */
[----:B------:R-:W-:Y:S01]  /*2770*/  ISETP.LT.OR P1, PT, R22, 0x61, P1 ;  /* 0x000000611600780c */ /* 0x000fe20000f21670 */
[----:B------:R4:W-:Y:S01]  /*2780*/  LDGSTS.E.BYPASS.LTC128B.128 [R246+0x1100], [R16.64], !P0 ;  /* 0x0110000010f67fae */ /* 0x0009e2000c101d48 */
[C---:B------:R-:W-:Y:S07]  /*2790*/  HMMA.16816.F32 R76, R12.reuse, R28, RZ ;  /* 0x0000001c0c4c723c */ /* 0x040fee00000018ff */
[----:B------:R5:W-:Y:S01]  /*27a0*/  LDGSTS.E.BYPASS.LTC128B.128 [R246+0x1900], [R10.64], !P5 ;  /* 0x019000000af67fae */ /* 0x000be2000e901d48 */
[C---:B------:R-:W-:Y:S03]  /*27b0*/  HMMA.16816.F32 R88, R12.reuse, R30, RZ ;  /* 0x0000001e0c58723c */ /* 0x040fe600000018ff */
[----:B------:R5:W-:Y:S04]  /*27c0*/  LDGSTS.E.BYPASS.LTC128B.128 [R246+0x2100], [R8.64], !P3 ;  /* 0x0210000008f67fae */ /* 0x000be8000d901d48 */
[----:B------:R1:W-:Y:S01]  /*27d0*/  LDGSTS.E.BYPASS.LTC128B.128 [R246+0x2900], [R2.64], !P2 ;  /* 0x0290000002f67fae */ /* 0x0003e2000d101d48 */
[----:B------:R-:W-:Y:S01]  /*27e0*/  HMMA.16816.F32 R128, R12, R24, RZ ;  /* 0x000000180c80723c */ /* 0x000fe200000018ff */
[----:B----4-:R-:W-:-:S04]  /*27f0*/  IADD3 R16, P0, R2, UR7, RZ ;  /* 0x0000000702107c10 */ /* 0x010fc8000ff1e0ff */
[----:B------:R-:W-:-:S03]  /*2800*/  IADD3.X R17, R3, UR5, RZ, P0, !PT ;  /* 0x0000000503117c10 */ /* 0x000fc600087fe4ff */
[C---:B------:R-:W-:Y:S02]  /*2810*/  HMMA.16816.F32 R92, R12.reuse, R26, RZ ;  /* 0x0000001a0c5c723c */ /* 0x040fe400000018ff */
[----:B------:R3:W-:Y:S06]  /*2820*/  LDGSTS.E.BYPASS.LTC128B.128 [R246+0x3100], [R16.64], !P1 ;  /* 0x0310000010f67fae */ /* 0x0007ec000c901d48 */
[C---:B------:R-:W-:Y:S01]  /*2830*/  HMMA.16816.F32 R72, R12.reuse, R32, RZ ;  /* 0x000000200c48723c */ /* 0x040fe200000018ff */
[----:B-----5:R-:W-:Y:S04]  /*2840*/  LDSM.16.M88.4 R8, [R236+0x2000] ;  /* 0x00200000ec08783b */ /* 0x020fe80000000200 */
[----:B------:R-:W4:Y:S03]  /*2850*/  LDSM.16.M88.4 R60, [R234+0x800] ;  /* 0x00080000ea3c783b */ /* 0x000f260000000200 */
[C---:B------:R-:W-:Y:S01]  /*2860*/  HMMA.16816.F32 R28, R12.reuse, R36, RZ ;  /* 0x000000240c1c723c */ /* 0x040fe200000018ff */
[----:B------:R-:W5:Y:S04]  /*2870*/  LDSM.16.M88.4 R56, [R234+0x1000] ;  /* 0x00100000ea38783b */ /* 0x000f680000000200 */
[----:B------:R-:W1:Y:S03]  /*2880*/  LDSM.16.M88.4 R48, [R234+0x2000] ;  /* 0x00200000ea30783b */ /* 0x000e660000000200 */
[C---:B------:R-:W-:Y:S01]  /*2890*/  HMMA.16816.F32 R32, R12.reuse, R34, RZ ;  /* 0x000000220c20723c */ /* 0x040fe200000018ff */
[----:B------:R-:W1:Y:S04]  /*28a0*/  LDSM.16.M88.4 R64, [R234] ;  /* 0x00000000ea40783b */ /* 0x000e680000000200 */
[----:B------:R-:W1:Y:S03]  /*28b0*/  LDSM.16.M88.4 R52, [R234+0x1800] ;  /* 0x00180000ea34783b */ /* 0x000e660000000200 */
[C---:B------:R-:W-:Y:S01]  /*28c0*/  HMMA.16816.F32 R36, R12.reuse, R38, RZ ;  /* 0x000000260c24723c */ /* 0x040fe200000018ff */
[----:B------:R-:W4:Y:S04]  /*28d0*/  LDSM.16.M88.4 R44, [R234+0x2800] ;  /* 0x00280000ea2c783b */ /* 0x000f280000000200 */
[----:B------:R-:W4:Y:S03]  /*28e0*/  LDSM.16.M88.4 R68, [R234+0x3000] ;  /* 0x00300000ea44783b */ /* 0x000f260000000200 */
[C---:B------:R-:W-:Y:S01]  /*28f0*/  HMMA.16816.F32 R24, R12.reuse, R40, RZ ;  /* 0x000000280c18723c */ /* 0x040fe200000018ff */
[----:B------:R-:W0:Y:S07]  /*2900*/  LDGDEPBAR ;  /* 0x00000000000079af */ /* 0x000e2e0000000000 */
[C---:B--2---:R-:W-:Y:S01]  /*2910*/  HMMA.16816.F32 R20, R12.reuse, R42, RZ ;  /* 0x0000002a0c14723c */ /* 0x044fe200000018ff */
[----:B------:R-:W-:Y:S07]  /*2920*/  LDSM.16.M88.4 R40, [R231] ;  /* 0x00000000e728783b */ /* 0x000fee0000000200 */
[C---:B---3--:R-:W-:Y:S08]  /*2930*/  HMMA.16816.F32 R16, R12.reuse, R96, RZ ;  /* 0x000000600c10723c */ /* 0x048ff000000018ff */
[----:B------:R-:W-:Y:S08]  /*2940*/  HMMA.16816.F32 R12, R12, R98, RZ ;  /* 0x000000620c0c723c */ /* 0x000ff000000018ff */
[C---:B-1----:R-:W-:Y:S08]  /*2950*/  HMMA.16816.F32 R144, R4.reuse, R108, R76 ;  /* 0x0000006c0490723c */ /* 0x042ff0000000184c */
[C---:B------:R-:W-:Y:S08]  /*2960*/  HMMA.16816.F32 R136, R4.reuse, R100, R128 ;  /* 0x000000640488723c */ /* 0x040ff00000001880 */
[C---:B------:R-:W-:Y:S08]  /*2970*/  HMMA.16816.F32 R76, R4.reuse, R102, R92 ;  /* 0x00000066044c723c */ /* 0x040ff0000000185c */
[C---:B------:R-:W-:Y:S01]  /*2980*/  HMMA.16816.F32 R100, R4.reuse, R126, R12 ;  /* 0x0000007e0464723c */ /* 0x040fe2000000180c */
[----:B------:R-:W1:Y:S07]  /*2990*/  LDSM.16.M88.4 R12, [R236] ;  /* 0x00000000ec0c783b */ /* 0x000e6e0000000200 */
        /* <DEDUP_REMOVED lines=14> */
[----:B------:R-:W-:Y:S01]  /*2a80*/  HMMA.16816.F32 R168, R4, R124, R16 ;  /* 0x0000007c04a8723c */ /* 0x000fe20000001810 */
[----:B------:R-:W2:Y:S04]  /*2a90*/  LDSM.16.M88.4 R4, [R237+0x2000] ;  /* 0x00200000ed04783b */ /* 0x000ea80000000200 */
[----:B------:R-:W3:Y:S03]  /*2aa0*/  LDSM.16.M88.4 R16, [R231+0x3000] ;  /* 0x00300000e710783b */ /* 0x000ee60000000200 */
[C---:B----4-:R-:W-:Y:S08]  /*2ab0*/  HMMA.16816.F32 R116, R8.reuse, R60, R160 ;  /* 0x0000003c0874723c */ /* 0x050ff000000018a0 */
        /* <DEDUP_REMOVED lines=13> */
[----:B------:R-:W4:Y:S01]  /*2b90*/  LDSM.16.M88.4 R8, [R237] ;  /* 0x00000000ed08783b */ /* 0x000f220000000200 */
[----:B------:R-:W-:Y:S01]  /*2ba0*/  ISETP.GE.AND P0, PT, R225, 0x2, PT ;  /* 0x00000002e100780c */ /* 0x000fe20003f06270 */
[----:B------:R-:W-:-:S05]  /*2bb0*/  DEPBAR.LE SB0, 0x0 ;  /* 0x000080000000791a */ /* 0x000fca0000000000 */
[C---:B-1----:R-:W-:Y:S08]  /*2bc0*/  HMMA.16816.F32 R184, R12.reuse, R64, R136 ;  /* 0x000000400cb8723c */ /* 0x042ff00000001888 */
        /* <DEDUP_REMOVED lines=13> */
[----:B------:R-:W-:Y:S07]  /*2ca0*/  BSSY B0, `(.L_x_1250) ;  /* 0x0000043000007945 */ /* 0x000fee0003800000 */
[C---:B--2---:R-:W-:Y:S08]  /*2cb0*/  HMMA.16816.F32 R68, R4.reuse, R40, R108 ;  /* 0x000000280444723c */ /* 0x044ff0000000186c */
[C---:B------:R-:W-:Y:S08]  /*2cc0*/  HMMA.16816.F32 R88, R4.reuse, R42, R112 ;  /* 0x0000002a0458723c */ /* 0x040ff00000001870 */
[C---:B------:R-:W-:Y:S08]  /*2cd0*/  HMMA.16816.F32 R108, R4.reuse, R28, R132 ;  /* 0x0000001c046c723c */ /* 0x040ff00000001884 */
[C---:B------:R-:W-:Y:S08]  /*2ce0*/  HMMA.16816.F32 R92, R4.reuse, R36, R116 ;  /* 0x00000024045c723c */ /* 0x040ff00000001874 */
[C---:B------:R-:W-:Y:S08]  /*2cf0*/  HMMA.16816.F32 R112, R4.reuse, R30, R140 ;  /* 0x0000001e0470723c */ /* 0x040ff0000000188c */
[C---:B---3--:R-:W-:Y:S08]  /*2d00*/  HMMA.16816.F32 R132, R4.reuse, R18, R188 ;  /* 0x000000120484723c */ /* 0x048ff000000018bc */
[C---:B------:R-:W-:Y:S08]  /*2d10*/  HMMA.16816.F32 R96, R4.reuse, R38, R120 ;  /* 0x000000260460723c */ /* 0x040ff00000001878 */
[C---:B------:R-:W-:Y:S08]  /*2d20*/  HMMA.16816.F32 R104, R4.reuse, R32, R124 ;  /* 0x000000200468723c */ /* 0x040ff0000000187c */
[C---:B------:R-:W-:Y:S08]  /*2d30*/  HMMA.16816.F32 R100, R4.reuse, R34, R128 ;  /* 0x000000220464723c */ /* 0x040ff00000001880 */
[C---:B------:R-:W-:Y:S08]  /*2d40*/  HMMA.16816.F32 R116, R4.reuse, R24, R148 ;  /* 0x000000180474723c */ /* 0x040ff00000001894 */
[----:B------:R-:W-:Y:S08]  /*2d50*/  HMMA.16816.F32 R140, R4, R16, R192 ;  /* 0x00000010048c723c */ /* 0x000ff000000018c0 */
[C---:B----4-:R-:W-:Y:S08]  /*2d60*/  HMMA.16816.F32 R144, R8.reuse, R36, R136 ;  /* 0x000000240890723c */ /* 0x050ff00000001888 */
        /* <DEDUP_REMOVED lines=17> */
[----:B------:R-:W-:Y:S01]  /*2e80*/  @!UPT UIADD3 URZ, URZ, URZ, URZ ;  /* 0x0000003f3f3ff290 */ /* 0x000fe2000fffe03f */
[----:B------:R-:W-:Y:S11]  /*2e90*/  @!P0 BRA `(.L_x_1251) ;  /* 0x0000023000008947 */ /* 0x000ff60003800000 */
[----:B------:R-:W-:Y:S01]  /*2ea0*/  IADD3 R0, R225, -0x2, RZ ;  /* 0xfffffffee1007810 */ /* 0x000fe20007ffe0ff */
        /* <DEDUP_REMOVED lines=34> */
.L_x_1251:
[----:B------:R-:W-:Y:S05]  /*30d0*/  BSYNC B0 ;  /* 0x0000000000007941 */ /* 0x000fea0003800000 */
.L_x_1250:
[----:B--2---:R-:W2:Y:S04]  /*30e0*/  LDL R2, [R1+0x5c] ;  /* 0x00005c0001027983 */ /* 0x004ea80000100800 */
[----:B------:R-:W2:Y:S04]  /*30f0*/  LDL R0, [R1+0x80] ;  /* 0x0000800001007983 */ /* 0x000ea80000100800 */
        /* <DEDUP_REMOVED lines=17> */
[----:B------:R-:W-:Y:S04]  /*3210*/  LDSM.16.MT88.4 R60, [R230] ;  /* 0x00000000e63c783b */ /* 0x000fe80000004200 */
[----:B------:R-:W-:Y:S04]  /*3220*/  LDSM.16.MT88.4 R80, [R232] ;  /* 0x00000000e850783b */ /* 0x000fe80000004200 */
[----:B------:R-:W-:Y:S04]  /*3230*/  LDSM.16.MT88.4 R56, [R229+0x800] ;  /* 0x00080000e538783b */ /* 0x000fe80000004200 */
[----:B------:R-:W-:Y:S04]  /*3240*/  LDSM.16.MT88.4 R72, [R233+0x800] ;  /* 0x00080000e948783b */ /* 0x000fe80000004200 */
[----:B------:R-:W-:Y:S04]  /*3250*/  LDSM.16.MT88.4 R76, [R230+0x800] ;  /* 0x00080000e64c783b */ /* 0x000fe80000004200 */
        /* <DEDUP_REMOVED lines=16> */
[----:B------:R-:W-:Y:S02]  /*3360*/  ISETP.GT.AND P2, PT, R2, 0x1, PT ;  /* 0x000000010200780c */ /* 0x000fe40003f44270 */
[----:B------:R-:W-:Y:S01]  /*3370*/  FSEL R8, R68, -INF , P3 ;  /* 0xff80000044087808 */ /* 0x000fe20001800000 */
[----:B------:R-:W-:Y:S01]  /*3380*/  IMAD.MOV.U32 R68, RZ, RZ, R225 ;  /* 0x000000ffff447224 */ /* 0x000fe200078e00e1 */
[----:B------:R-:W-:Y:S02]  /*3390*/  FSEL R9, R69, -INF , P2 ;  /* 0xff80000045097808 */ /* 0x000fe40001000000 */
[----:B------:R-:W-:Y:S02]  /*33a0*/  ISETP.GT.AND P3, PT, R2, 0x8, PT ;  /* 0x000000080200780c */ /* 0x000fe40003f64270 */
[----:B------:R-:W-:-:S02]  /*33b0*/  IMNMX R0, R28, R0, PT ;  /* 0x000000001c007217 */ /* 0x000fc40003800200 */
[----:B------:R-:W-:Y:S02]  /*33c0*/  ISETP.GT.AND P2, PT, R2, 0x9, PT ;  /* 0x000000090200780c */ /* 0x000fe40003f44270 */
[----:B------:R-:W-:Y:S02]  /*33d0*/  FSEL R10, R88, -INF , P3 ;  /* 0xff800000580a7808 */ /* 0x000fe40001800000 */
[----:B------:R-:W-:Y:S02]  /*33e0*/  FMNMX.FTZ R3, R8, R9, !PT ;  /* 0x0000000908037209 */ /* 0x000fe40007810000 */
[----:B------:R-:W-:Y:S02]  /*33f0*/  ISETP.GT.AND P0, PT, R0, 0x1, PT ;  /* 0x000000010000780c */ /* 0x000fe40003f04270 */
[----:B------:R-:W-:Y:S02]  /*3400*/  FSEL R11, R89, -INF , P2 ;  /* 0xff800000590b7808 */ /* 0x000fe40001000000 */
[----:B------:R-:W-:-:S02]  /*3410*/  ISETP.GT.AND P3, PT, R2, 0x10, PT ;  /* 0x000000100200780c */ /* 0x000fc40003f64270 */
[----:B------:R-:W-:Y:S02]  /*3420*/  FMNMX.FTZ R3, R10, R3, !PT ;  /* 0x000000030a037209 */ /* 0x000fe40007810000 */
[----:B------:R-:W-:Y:S02]  /*3430*/  ISETP.GT.AND P1, PT, R0, RZ, PT ;  /* 0x000000ff0000720c */ /* 0x000fe40003f24270 */
[----:B------:R-:W-:Y:S02]  /*3440*/  FSEL R13, R71, -INF , P0 ;  /* 0xff800000470d7808 */ /* 0x000fe40000000000 */
[----:B------:R-:W-:Y:S02]  /*3450*/  ISETP.GT.AND P2, PT, R2, 0x11, PT ;  /* 0x000000110200780c */ /* 0x000fe40003f44270 */
[----:B------:R-:W-:Y:S02]  /*3460*/  FSEL R16, R92, -INF , P3 ;  /* 0xff8000005c107808 */ /* 0x000fe40001800000 */
[----:B------:R-:W-:-:S02]  /*3470*/  FMNMX.FTZ R3, R11, R3, !PT ;  /* 0x000000030b037209 */ /* 0x000fc40007810000 */
[----:B------:R-:W-:Y:S02]  /*3480*/  ISETP.GT.AND P0, PT, R0, 0x9, PT ;  /* 0x000000090000780c */ /* 0x000fe40003f04270 */
[----:B------:R-:W-:Y:S02]  /*3490*/  FSEL R12, R70, -INF , P1 ;  /* 0xff800000460c7808 */ /* 0x000fe40000800000 */
[----:B------:R-:W-:Y:S02]  /*34a0*/  FSEL R17, R93, -INF , P2 ;  /* 0xff8000005d117808 */ /* 0x000fe40001000000 */
[----:B------:R-:W-:Y:S02]  /*34b0*/  ISETP.GT.AND P3, PT, R2, 0x18, PT ;  /* 0x000000180200780c */ /* 0x000fe40003f64270 */
[----:B------:R-:W-:Y:S02]  /*34c0*/  FMNMX.FTZ R3, R16, R3, !PT ;  /* 0x0000000310037209 */ /* 0x000fe40007810000 */
[----:B------:R-:W-:-:S02]  /*34d0*/  ISETP.GT.AND P1, PT, R0, 0x8, PT ;  /* 0x000000080000780c */ /* 0x000fc40003f24270 */
[----:B------:R-:W-:Y:S02]  /*34e0*/  FSEL R15, R91, -INF , P0 ;  /* 0xff8000005b0f7808 */ /* 0x000fe40000000000 */
[----:B------:R-:W-:Y:S02]  /*34f0*/  ISETP.GT.AND P0, PT, R0, 0x11, PT ;  /* 0x000000110000780c */ /* 0x000fe40003f04270 */
[----:B------:R-:W-:Y:S02]  /*3500*/  ISETP.GT.AND P2, PT, R2, 0x19, PT ;  /* 0x000000190200780c */ /* 0x000fe40003f44270 */
[----:B------:R-:W-:Y:S02]  /*3510*/  FSEL R18, R96, -INF , P3 ;  /* 0xff80000060127808 */ /* 0x000fe40001800000 */
[----:B------:R-:W-:Y:S02]  /*3520*/  FMNMX.FTZ R3, R17, R3, !PT ;  /* 0x0000000311037209 */ /* 0x000fe40007810000 */
[----:B------:R-:W-:-:S02]  /*3530*/  FSEL R14, R90, -INF , P1 ;  /* 0xff8000005a0e7808 */ /* 0x000fc40000800000 */
[C---:B------:R-:W-:Y:S02]  /*3540*/  ISETP.GT.AND P1, PT, R0.reuse, 0x10, PT ;  /* 0x000000100000780c */ /* 0x040fe40003f24270 */
[----:B------:R-:W-:Y:S02]  /*3550*/  FSEL R21, R95, -INF , P0 ;  /* 0xff8000005f157808 */ /* 0x000fe40000000000 */
[----:B------:R-:W-:Y:S02]  /*3560*/  ISETP.GT.AND P0, PT, R0, 0x19, PT ;  /* 0x000000190000780c */ /* 0x000fe40003f04270 */
[----:B------:R-:W-:Y:S02]  /*3570*/  FSEL R19, R97, -INF , P2 ;  /* 0xff80000061137808 */ /* 0x000fe40001000000 */
[----:B------:R-:W-:Y:S02]  /*3580*/  ISETP.GT.AND P3, PT, R2, 0x20, PT ;  /* 0x000000200200780c */ /* 0x000fe40003f64270 */
[----:B------:R-:W-:-:S02]  /*3590*/  FMNMX.FTZ R4, R12, R13, !PT ;  /* 0x0000000d0c047209 */ /* 0x000fc40007810000 */
[----:B------:R-:W-:Y:S02]  /*35a0*/  FMNMX.FTZ R3, R18, R3, !PT ;  /* 0x0000000312037209 */ /* 0x000fe40007810000 */
[----:B------:R-:W-:Y:S02]  /*35b0*/  FSEL R20, R94, -INF , P1 ;  /* 0xff8000005e147808 */ /* 0x000fe40000800000 */
[----:B------:R-:W-:Y:S02]  /*35c0*/  ISETP.GT.AND P1, PT, R0, 0x18, PT ;  /* 0x000000180000780c */ /* 0x000fe40003f24270 */
[----:B------:R-:W-:Y:S02]  /*35d0*/  FSEL R29, R99, -INF , P0 ;  /* 0xff800000631d7808 */ /* 0x000fe40000000000 */
[----:B------:R-:W-:Y:S02]  /*35e0*/  ISETP.GT.AND P2, PT, R2, 0x21, PT ;  /* 0x000000210200780c */ /* 0x000fe40003f44270 */
[----:B------:R-:W-:-:S02]  /*35f0*/  FSEL R99, R104, -INF , P3 ;  /* 0xff80000068637808 */ /* 0x000fc40001800000 */
[----:B------:R-:W-:Y:S02]  /*3600*/  FMNMX.FTZ R4, R14, R4, !PT ;  /* 0x000000040e047209 */ /* 0x000fe40007810000 */
[----:B------:R-:W-:Y:S02]  /*3610*/  FMNMX.FTZ R3, R19, R3, !PT ;  /* 0x0000000313037209 */ /* 0x000fe40007810000 */
[----:B------:R-:W-:Y:S02]  /*3620*/  FSEL R22, R98, -INF , P1 ;  /* 0xff80000062167808 */ /* 0x000fe40000800000 */
[----:B------:R-:W-:Y:S02]  /*3630*/  FSEL R98, R105, -INF , P2 ;  /* 0xff80000069627808 */ /* 0x000fe40001000000 */
[----:B------:R-:W-:Y:S02]  /*3640*/  ISETP.GT.AND P3, PT, R2, 0x28, PT ;  /* 0x000000280200780c */ /* 0x000fe40003f64270 */
[----:B------:R-:W-:-:S02]  /*3650*/  FMNMX.FTZ R4, R15, R4, !PT ;  /* 0x000000040f047209 */ /* 0x000fc40007810000 */
[----:B------:R-:W-:Y:S02]  /*3660*/  FMNMX.FTZ R3, R99, R3, !PT ;  /* 0x0000000363037209 */ /* 0x000fe40007810000 */
[----:B------:R-:W-:Y:S02]  /*3670*/  ISETP.GT.AND P2, PT, R2, 0x29, PT ;  /* 0x000000290200780c */ /* 0x000fe40003f44270 */
[----:B------:R-:W-:Y:S02]  /*3680*/  FSEL R97, R100, -INF , P3 ;  /* 0xff80000064617808 */ /* 0x000fe40001800000 */
[----:B------:R-:W-:Y:S02]  /*3690*/  FMNMX.FTZ R4, R20, R4, !PT ;  /* 0x0000000414047209 */ /* 0x000fe40007810000 */
[----:B------:R-:W-:Y:S02]  /*36a0*/  FMNMX.FTZ R3, R98, R3, !PT ;  /* 0x0000000362037209 */ /* 0x000fe40007810000 */
[----:B------:R-:W-:-:S02]  /*36b0*/  FSEL R96, R101, -INF , P2 ;  /* 0xff80000065607808 */ /* 0x000fc40001000000 */
[----:B------:R-:W-:Y:S02]  /*36c0*/  ISETP.GT.AND P3, PT, R2, 0x30, PT ;  /* 0x000000300200780c */ /* 0x000fe40003f64270 */
[----:B------:R-:W-:Y:S02]  /*36d0*/  FMNMX.FTZ R4, R21, R4, !PT ;  /* 0x0000000415047209 */ /* 0x000fe40007810000 */
[----:B------:R-:W-:Y:S02]  /*36e0*/  FMNMX.FTZ R3, R97, R3, !PT ;  /* 0x0000000361037209 */ /* 0x000fe40007810000 */
[----:B------:R-:W-:Y:S02]  /*36f0*/  ISETP.GT.AND P1, PT, R0, 0x20, PT ;  /* 0x000000200000780c */ /* 0x000fe40003f24270 */
[----:B------:R-:W-:Y:S02]  /*3700*/  ISETP.GT.AND P2, PT, R2, 0x31, PT ;  /* 0x000000310200780c */ /* 0x000fe40003f44270 */
[----:B------:R-:W-:-:S02]  /*3710*/  FSEL R164, R108, -INF , P3 ;  /* 0xff8000006ca47808 */ /* 0x000fc40001800000 */
[----:B------:R-:W-:Y:S02]  /*3720*/  FMNMX.FTZ R4, R22, R4, !PT ;  /* 0x0000000416047209 */ /* 0x000fe40007810000 */
[----:B------:R-:W-:Y:S02]  /*3730*/  FMNMX.FTZ R3, R96, R3, !PT ;  /* 0x0000000360037209 */ /* 0x000fe40007810000 */
[----:B------:R-:W-:Y:S02]  /*3740*/  ISETP.GT.AND P0, PT, R0, 0x21, PT ;  /* 0x000000210000780c */ /* 0x000fe40003f04270 */
[----:B------:R-:W-:Y:S02]  /*3750*/  FSEL R106, R106, -INF , P1 ;  /* 0xff8000006a6a7808 */ /* 0x000fe40000800000 */
[----:B------:R-:W-:Y:S02]  /*3760*/  FSEL R163, R109, -INF , P2 ;  /* 0xff8000006da37808 */ /* 0x000fe40001000000 */
[----:B------:R-:W-:-:S02]  /*3770*/  ISETP.GT.AND P3, PT, R2, 0x38, PT ;  /* 0x000000380200780c */ /* 0x000fc40003f64270 */
[----:B------:R-:W-:Y:S02]  /*3780*/  FMNMX.FTZ R4, R29, R4, !PT ;  /* 0x000000041d047209 */ /* 0x000fe40007810000 */
[----:B------:R-:W-:Y:S02]  /*3790*/  FMNMX.FTZ R3, R164, R3, !PT ;  /* 0x00000003a4037209 */ /* 0x000fe40007810000 */
[----:B------:R-:W-:Y:S02]  /*37a0*/  FSEL R107, R107, -INF , P0 ;  /* 0xff8000006b6b7808 */ /* 0x000fe40000000000 */
        /* <DEDUP_REMOVED lines=11> */
[----:B------:R-:W-:Y:S02]  /*3860*/  ISETP.GT.AND P1, PT, R0, 0x30, PT ;  /* 0x000000300000780c */ /* 0x000fe40003f24270 */
[----:B------:R-:W-:Y:S02]  /*3870*/  FSEL R103, R103, -INF , P0 ;  /* 0xff80000067677808 */ /* 0x000fe40000000000 */
[----:B------:R-:W-:Y:S02]  /*3880*/  ISETP.GT.AND P2, PT, R2, 0x41, PT ;  /* 0x000000410200780c */ /* 0x000fe40003f44270 */
[----:B------:R-:W-:-:S02]  /*3890*/  FSEL R204, R116, -INF , P3 ;  /* 0xff80000074cc7808 */ /* 0x000fc40001800000 */
[----:B------:R-:W-:Y:S02]  /*38a0*/  FMNMX.FTZ R4, R102, R4, !PT ;  /* 0x0000000466047209 */ /* 0x000fe40007810000 */
[----:B------:R-:W-:Y:S02]  /*38b0*/  FMNMX.FTZ R3, R160, R3, !PT ;  /* 0x00000003a0037209 */ /* 0x000fe40007810000 */
[----:B------:R-:W-:Y:S02]  /*38c0*/  FSEL R168, R110, -INF , P1 ;  /* 0xff8000006ea87808 */ /* 0x000fe40000800000 */
[C---:B------:R-:W-:Y:S02]  /*38d0*/  ISETP.GT.AND P1, PT, R0.reuse, 0x38, PT ;  /* 0x000000380000780c */ /* 0x040fe40003f24270 */
[----:B------:R-:W-:Y:S02]  /*38e0*/  ISETP.GT.AND P0, PT, R0, 0x31, PT ;  /* 0x000000310000780c */ /* 0x000fe40003f04270 */
[----:B------:R-:W-:-:S02]  /*38f0*/  FSEL R252, R117, -INF , P2 ;  /* 0xff80000075fc7808 */ /* 0x000fc40001000000 */
[----:B------:R-:W-:Y:S02]  /*3900*/  ISETP.GT.AND P3, PT, R2, 0x48, PT ;  /* 0x000000480200780c */ /* 0x000fe40003f64270 */
[----:B------:R-:W-:Y:S02]  /*3910*/  FMNMX.FTZ R4, R103, R4, !PT ;  /* 0x0000000467047209 */ /* 0x000fe40007810000 */
[----:B------:R-:W-:Y:S02]  /*3920*/  FMNMX.FTZ R3, R204, R3, !PT ;  /* 0x00000003cc037209 */ /* 0x000fe40007810000 */
[----:B------:R-:W-:Y:S02]  /*3930*/  FSEL R165, R114, -INF , P1 ;  /* 0xff80000072a57808 */ /* 0x000fe40000800000 */
[----:B------:R-:W-:Y:S02]  /*3940*/  ISETP.GT.AND P1, PT, R0, 0x40, PT ;  /* 0x000000400000780c */ /* 0x000fe40003f24270 */
[----:B------:R-:W-:-:S02]  /*3950*/  FSEL R167, R111, -INF , P0 ;  /* 0xff8000006fa77808 */ /* 0x000fc40000000000 */
[----:B------:R-:W-:Y:S02]  /*3960*/  ISETP.GT.AND P2, PT, R2, 0x49, PT ;  /* 0x000000490200780c */ /* 0x000fe40003f44270 */
[----:B------:R-:W-:Y:S02]  /*3970*/  FSEL R247, R120, -INF , P3 ;  /* 0xff80000078f77808 */ /* 0x000fe40001800000 */
[----:B------:R-:W-:Y:S02]  /*3980*/  FMNMX.FTZ R4, R168, R4, !PT ;  /* 0x00000004a8047209 */ /* 0x000fe40007810000 */
[----:B------:R-:W-:Y:S02]  /*3990*/  FMNMX.FTZ R3, R252, R3, !PT ;  /* 0x00000003fc037209 */ /* 0x000fe40007810000 */
[----:B------:R-:W-:Y:S02]  /*39a0*/  ISETP.GT.AND P0, PT, R0, 0x39, PT ;  /* 0x000000390000780c */ /* 0x000fe40003f04270 */
[----:B------:R-:W-:-:S02]  /*39b0*/  FSEL R69, R118, -INF , P1 ;  /* 0xff80000076457808 */ /* 0x000fc40000800000 */
[----:B------:R-:W-:Y:S02]  /*39c0*/  ISETP.GT.AND P1, PT, R0, 0x48, PT ;  /* 0x000000480000780c */ /* 0x000fe40003f24270 */
[----:B------:R-:W-:Y:S02]  /*39d0*/  FSEL R227, R121, -INF , P2 ;  /* 0xff80000079e37808 */ /* 0x000fe40001000000 */
[----:B------:R-:W-:Y:S02]  /*39e0*/  ISETP.GT.AND P3, PT, R2, 0x50, PT ;  /* 0x000000500200780c */ /* 0x000fe40003f64270 */
[----:B------:R-:W-:Y:S02]  /*39f0*/  FMNMX.FTZ R4, R167, R4, !PT ;  /* 0x00000004a7047209 */ /* 0x000fe40007810000 */
[----:B------:R-:W-:Y:S02]  /*3a00*/  FMNMX.FTZ R3, R247, R3, !PT ;  /* 0x00000003f7037209 */ /* 0x000fe40007810000 */
[----:B------:R-:W-:-:S02]  /*3a10*/  FSEL R162, R115, -INF , P0 ;  /* 0xff80000073a27808 */ /* 0x000fc40000000000 */
[----:B------:R-:W-:Y:S02]  /*3a20*/  ISETP.GT.AND P0, PT, R0, 0x41, PT ;  /* 0x000000410000780c */ /* 0x000fe40003f04270 */
[----:B------:R-:W-:Y:S02]  /*3a30*/  FSEL R250, R122, -INF , P1 ;  /* 0xff8000007afa7808 */ /* 0x000fe40000800000 */
[----:B------:R-:W-:Y:S02]  /*3a40*/  ISETP.GT.AND P2, PT, R2, 0x51, PT ;  /* 0x000000510200780c */ /* 0x000fe40003f44270 */
[----:B------:R-:W-:Y:S02]  /*3a50*/  FSEL R71, R124, -INF , P3 ;  /* 0xff8000007c477808 */ /* 0x000fe40001800000 */
[----:B------:R-:W-:Y:S02]  /*3a60*/  FMNMX.FTZ R4, R165, R4, !PT ;  /* 0x00000004a5047209 */ /* 0x000fe40007810000 */
[----:B------:R-:W-:-:S02]  /*3a70*/  FMNMX.FTZ R3, R227, R3, !PT ;  /* 0x00000003e3037209 */ /* 0x000fc40007810000 */
[----:B------:R-:W-:Y:S02]  /*3a80*/  ISETP.GT.AND P1, PT, R2, 0x58, PT ;  /* 0x000000580200780c */ /* 0x000fe40003f24270 */
[----:B------:R-:W-:Y:S02]  /*3a90*/  FSEL R251, R119, -INF , P0 ;  /* 0xff80000077fb7808 */ /* 0x000fe40000000000 */
[----:B------:R-:W-:Y:S02]  /*3aa0*/  ISETP.GT.AND P0, PT, R0, 0x49, PT ;  /* 0x000000490000780c */ /* 0x000fe40003f04270 */
[----:B------:R-:W-:Y:S02]  /*3ab0*/  FSEL R244, R125, -INF , P2 ;  /* 0xff8000007df47808 */ /* 0x000fe40001000000 */
[----:B------:R-:W-:Y:S02]  /*3ac0*/  FMNMX.FTZ R4, R162, R4, !PT ;  /* 0x00000004a2047209 */ /* 0x000fe40007810000 */
[----:B------:R-:W-:-:S02]  /*3ad0*/  FMNMX.FTZ R3, R71, R3, !PT ;  /* 0x0000000347037209 */ /* 0x000fc40007810000 */
[----:B------:R-:W-:Y:S02]  /*3ae0*/  FSEL R243, R128, -INF , P1 ;  /* 0xff80000080f37808 */ /* 0x000fe40000800000 */
[----:B------:R-:W-:Y:S02]  /*3af0*/  ISETP.GT.AND P1, PT, R0, 0x50, PT ;  /* 0x000000500000780c */ /* 0x000fe40003f24270 */
[----:B------:R-:W-:Y:S02]  /*3b00*/  FSEL R225, R123, -INF , P0 ;  /* 0xff8000007be17808 */ /* 0x000fe40000000000 */
[----:B------:R-:W-:Y:S02]  /*3b10*/  ISETP.GT.AND P0, PT, R2, 0x59, PT ;  /* 0x000000590200780c */ /* 0x000fe40003f04270 */
[----:B------:R-:W-:Y:S02]  /*3b20*/  FMNMX.FTZ R4, R69, R4, !PT ;  /* 0x0000000445047209 */ /* 0x000fe40007810000 */
[----:B------:R-:W-:-:S02]  /*3b30*/  FMNMX.FTZ R3, R244, R3, !PT ;  /* 0x00000003f4037209 */ /* 0x000fc40007810000 */
[----:B------:R-:W-:Y:S02]  /*3b40*/  FSEL R237, R126, -INF , P1 ;  /* 0xff8000007eed7808 */ /* 0x000fe40000800000 */
[C---:B------:R-:W-:Y:S02]  /*3b50*/  ISETP.GT.AND P5, PT, R2.reuse, 0x60, PT ;  /* 0x000000600200780c */ /* 0x040fe40003fa4270 */
[C---:B------:R-:W-:Y:S02]  /*3b60*/  ISETP.GT.AND P3, PT, R2.reuse, 0x61, PT ;  /* 0x000000610200780c */ /* 0x040fe40003f64270 */
[C---:B------:R-:W-:Y:S02]  /*3b70*/  ISETP.GT.AND P2, PT, R2.reuse, 0x68, PT ;  /* 0x000000680200780c */ /* 0x040fe40003f44270 */
[----:B------:R-:W-:Y:S02]  /*3b80*/  ISETP.GT.AND P1, PT, R2, 0x69, PT ;  /* 0x000000690200780c */ /* 0x000fe40003f24270 */
[----:B------:R-:W-:-:S02]  /*3b90*/  FSEL R242, R129, -INF , P0 ;  /* 0xff80000081f27808 */ /* 0x000fc40000000000 */
[----:B------:R-:W-:Y:S02]  /*3ba0*/  FMNMX.FTZ R2, R251, R4, !PT ;  /* 0x00000004fb027209 */ /* 0x000fe40007810000 */
[----:B------:R-:W-:Y:S02]  /*3bb0*/  FMNMX.FTZ R3, R243, R3, !PT ;  /* 0x00000003f3037209 */ /* 0x000fe40007810000 */
[----:B------:R-:W-:Y:S02]  /*3bc0*/  FSEL R241, R140, -INF , P5 ;  /* 0xff8000008cf17808 */ /* 0x000fe40002800000 */
[----:B------:R-:W-:Y:S02]  /*3bd0*/  FMNMX.FTZ R2, R250, R2, !PT ;  /* 0x00000002fa027209 */ /* 0x000fe40007810000 */
[----:B------:R-:W-:Y:S02]  /*3be0*/  FMNMX.FTZ R3, R242, R3, !PT ;  /* 0x00000003f2037209 */ /* 0x000fe40007810000 */
[----:B------:R-:W-:-:S02]  /*3bf0*/  ISETP.GT.AND P0, PT, R0, 0x51, PT ;  /* 0x000000510000780c */ /* 0x000fc40003f04270 */
[----:B------:R-:W-:Y:S02]  /*3c00*/  FSEL R224, R141, -INF , P3 ;  /* 0xff8000008de07808 */ /* 0x000fe40001800000 */
[----:B------:R-:W-:Y:S02]  /*3c10*/  FMNMX.FTZ R2, R225, R2, !PT ;  /* 0x00000002e1027209 */ /* 0x000fe40007810000 */
[----:B------:R-:W-:Y:S02]  /*3c20*/  FMNMX.FTZ R3, R241, R3, !PT ;  /* 0x00000003f1037209 */ /* 0x000fe40007810000 */
[----:B------:R-:W-:Y:S02]  /*3c30*/  FSEL R236, R127, -INF , P0 ;  /* 0xff8000007fec7808 */ /* 0x000fe40000000000 */
[----:B------:R-:W-:Y:S02]  /*3c40*/  ISETP.GT.AND P0, PT, R0, 0x58, PT ;  /* 0x000000580000780c */ /* 0x000fe40003f04270 */
[----:B------:R-:W-:-:S02]  /*3c50*/  FSEL R239, R132, -INF , P2 ;  /* 0xff80000084ef7808 */ /* 0x000fc40001000000 */
[----:B------:R-:W-:Y:S02]  /*3c60*/  FMNMX.FTZ R2, R237, R2, !PT ;  /* 0x00000002ed027209 */ /* 0x000fe40007810000 */
[----:B------:R-:W-:Y:S02]  /*3c70*/  FMNMX.FTZ R3, R224, R3, !PT ;  /* 0x00000003e0037209 */ /* 0x000fe40007810000 */
[----:B------:R-:W-:Y:S02]  /*3c80*/  ISETP.GT.AND P3, PT, R0, 0x59, PT ;  /* 0x000000590000780c */ /* 0x000fe40003f64270 */
[----:B------:R-:W-:Y:S02]  /*3c90*/  FSEL R238, R133, -INF , P1 ;  /* 0xff80000085ee7808 */ /* 0x000fe40000800000 */
[----:B------:R-:W-:Y:S02]  /*3ca0*/  FSEL R235, R130, -INF , P0 ;  /* 0xff80000082eb7808 */ /* 0x000fe40000000000 */
[----:B------:R-:W-:-:S02]  /*3cb0*/  FMNMX.FTZ R2, R236, R2, !PT ;  /* 0x00000002ec027209 */ /* 0x000fc40007810000 */
[----:B------:R-:W-:Y:S02]  /*3cc0*/  FMNMX.FTZ R3, R239, R3, !PT ;  /* 0x00000003ef037209 */ /* 0x000fe40007810000 */
[----:B------:R-:W-:Y:S02]  /*3cd0*/  FSEL R234, R131, -INF , P3 ;  /* 0xff80000083ea7808 */ /* 0x000fe40001800000 */
[----:B------:R-:W-:Y:S02]  /*3ce0*/  ISETP.GT.AND P1, PT, R0, 0x60, PT ;  /* 0x000000600000780c */ /* 0x000fe40003f24270 */
[----:B------:R-:W-:Y:S02]  /*3cf0*/  FMNMX.FTZ R2, R235, R2, !PT ;  /* 0x00000002eb027209 */ /* 0x000fe40007810000 */
[----:B------:R-:W-:Y:S02]  /*3d00*/  FMNMX.FTZ R3, R238, R3, !PT ;  /* 0x00000003ee037209 */ /* 0x000fe40007810000 */
[----:B------:R-:W-:-:S02]  /*3d10*/  ISETP.GT.AND P0, PT, R0, 0x61, PT ;  /* 0x000000610000780c */ /* 0x000fc40003f04270 */
[----:B------:R-:W-:Y:S01]  /*3d20*/  FSEL R231, R142, -INF , P1 ;  /* 0xff8000008ee77808 */ /* 0x000fe20000800000 */
[----:B------:R-:W1:Y:S01]  /*3d30*/  SHFL.BFLY PT, R5, R3, 0x2, 0x1f ;  /* 0x0c401f0003057f89 */ /* 0x000e6200000e0000 */
[----:B------:R-:W-:Y:S02]  /*3d40*/  FMNMX.FTZ R2, R234, R2, !PT ;  /* 0x00000002ea027209 */ /* 0x000fe40007810000 */
[----:B------:R-:W-:Y:S02]  /*3d50*/  FSEL R228, R143, -INF , P0 ;  /* 0xff8000008fe47808 */ /* 0x000fe40000000000 */
[C---:B------:R-:W-:Y:S02]  /*3d60*/  ISETP.GT.AND P1, PT, R0.reuse, 0x68, PT ;  /* 0x000000680000780c */ /* 0x040fe40003f24270 */
[----:B------:R-:W-:Y:S02]  /*3d70*/  FMNMX.FTZ R2, R231, R2, !PT ;  /* 0x00000002e7027209 */ /* 0x000fe40007810000 */
[----:B------:R-:W-:-:S02]  /*3d80*/  ISETP.GT.AND P0, PT, R0, 0x69, PT ;  /* 0x000000690000780c */ /* 0x000fc40003f04270 */
[----:B------:R-:W-:Y:S02]  /*3d90*/  FSEL R245, R134, -INF , P1 ;  /* 0xff80000086f57808 */ /* 0x000fe40000800000 */
[----:B------:R-:W-:Y:S02]  /*3da0*/  FMNMX.FTZ R2, R228, R2, !PT ;  /* 0x00000002e4027209 */ /* 0x000fe40007810000 */
[----:B------:R-:W-:Y:S02]  /*3db0*/  FSEL R249, R135, -INF , P0 ;  /* 0xff80000087f97808 */ /* 0x000fe40000000000 */
[----:B------:R-:W-:-:S04]  /*3dc0*/  FMNMX.FTZ R2, R245, R2, !PT ;  /* 0x00000002f5027209 */ /* 0x000fc80007810000 */
[----:B------:R-:W-:Y:S02]  /*3dd0*/  FMNMX.FTZ R2, R249, R2, !PT ;  /* 0x00000002f9027209 */ /* 0x000fe40007810000 */
[----:B-1----:R-:W-:-:S03]  /*3de0*/  FMNMX.FTZ R0, R3, R5, !PT ;  /* 0x0000000503007209 */ /* 0x002fc60007810000 */
[----:B------:R-:W1:Y:S04]  /*3df0*/  SHFL.BFLY PT, R4, R2, 0x2, 0x1f ;  /* 0x0c401f0002047f89 */ /* 0x000e6800000e0000 */
[----:B------:R-:W2:Y:S01]  /*3e00*/  SHFL.BFLY PT, R3, R0, 0x1, 0x1f ;  /* 0x0c201f0000037f89 */ /* 0x000ea200000e0000 */
[----:B-1----:R-:W-:Y:S02]  /*3e10*/  FMNMX.FTZ R2, R2, R4, !PT ;  /* 0x0000000402027209 */ /* 0x002fe40007810000 */
[----:B--2---:R-:W-:-:S03]  /*3e20*/  FMNMX.FTZ R135, R0, R3, !PT ;  /* 0x0000000300877209 */ /* 0x004fc60007810000 */
[----:B------:R-:W1:Y:S01]  /*3e30*/  SHFL.BFLY PT, R5, R2, 0x1, 0x1f ;  /* 0x0c201f0002057f89 */ /* 0x000e6200000e0000 */
[C---:B------:R-:W-:Y:S01]  /*3e40*/  FSETP.NEU.FTZ.AND P0, PT, R135.reuse, -INF , PT ;  /* 0xff8000008700780b */ /* 0x040fe20003f1d000 */
[----:B------:R-:W-:-:S05]  /*3e50*/  FMUL.FTZ R0, R135, c[0x0][0x2d0] ;  /* 0x0000b40087007a20 */ /* 0x000fca0000410000 */
[----:B------:R-:W-:-:S05]  /*3e60*/  FSEL R4, R0, RZ, P0 ;  /* 0x000000ff00047208 */ /* 0x000fca0000000000 */
[----:B------:R-:W-:-:S04]  /*3e70*/  FFMA.FTZ R0, R8, c[0x0][0x2d0], -R4 ;  /* 0x0000b40008007a23 */ /* 0x000fc80000010804 */
[----:B------:R2:W-:Y:S01]  /*3e80*/  MUFU.EX2 R31, R0 ;  /* 0x00000000001f7308 */ /* 0x0005e20000000800 */
[----:B-1----:R-:W-:Y:S02]  /*3e90*/  FMNMX.FTZ R70, R2, R5, !PT ;  /* 0x0000000502467209 */ /* 0x002fe40007810000 */
[----:B------:R-:W1:Y:S02]  /*3ea0*/  SHFL.IDX PT, R2, R6, RZ, 0x1c1f ;  /* 0x001c1fff06027589 */ /* 0x000e6400000e0000 */
[C---:B------:R-:W-:Y:S01]  /*3eb0*/  FSETP.NEU.FTZ.AND P0, PT, R70.reuse, -INF , PT ;  /* 0xff8000004600780b */ /* 0x040fe20003f1d000 */
[----:B------:R-:W-:Y:S02]  /*3ec0*/  FMUL.FTZ R3, R70, c[0x0][0x2d0] ;  /* 0x0000b40046037a20 */ /* 0x000fe40000410000 */
[----:B--2---:R-:W-:-:S03]  /*3ed0*/  FFMA.FTZ R0, R9, c[0x0][0x2d0], -R4 ;  /* 0x0000b40009007a23 */ /* 0x004fc60000010804 */
[----:B------:R-:W-:Y:S01]  /*3ee0*/  FSEL R3, R3, RZ, P0 ;  /* 0x000000ff03037208 */ /* 0x000fe20000000000 */
[----:B------:R2:W3:Y:S01]  /*3ef0*/  MUFU.EX2 R166, R0 ;  /* 0x0000000000a67308 */ /* 0x0004e20000000800 */
[----:B-1----:R-:W-:Y:S02]  /*3f00*/  IMAD.IADD R2, R7, 0x1, R2 ;  /* 0x0000000107027824 */ /* 0x002fe400078e0202 */
[----:B--2---:R-:W-:Y:S01]  /*3f10*/  FFMA.FTZ R0, R10, c[0x0][0x2d0], -R4 ;  /* 0x0000b4000a007a23 */ /* 0x004fe20000010804 */
[----:B---3--:R-:W-:Y:S02]  /*3f20*/  F2FP.PACK_AB R8, R166, R31 ;  /* 0x0000001fa608723e */ /* 0x008fe400000000ff */
[----:B------:R-:W-:Y:S02]  /*3f30*/  IMNMX R2, R28, R2, PT ;  /* 0x000000021c027217 */ /* 0x000fe40003800200 */
[----:B------:R1:W-:Y:S02]  /*3f40*/  MUFU.EX2 R240, R0 ;  /* 0x0000000000f07308 */ /* 0x0003e40000000800 */
[----:B------:R-:W-:-:S02]  /*3f50*/  ISETP.GT.AND P3, PT, R2, RZ, PT ;  /* 0x000000ff0200720c */ /* 0x000fc40003f64270 */
[C---:B------:R-:W-:Y:S02]  /*3f60*/  ISETP.GT.AND P2, PT, R2.reuse, 0x1, PT ;  /* 0x000000010200780c */ /* 0x040fe40003f44270 */
[----:B------:R-:W-:-:S04]  /*3f70*/  ISETP.GT.AND P5, PT, R2, 0x60, PT ;  /* 0x000000600200780c */ /* 0x000fc80003fa4270 */
[----:B------:R-:W-:Y:S01]  /*3f80*/  FSEL R132, R220, -INF , P5 ;  /* 0xff800000dc847808 */ /* 0x000fe20002800000 */
        /* <DEDUP_REMOVED lines=25> */
[----:B-1----:R-:W-:-:S07]  /*4120*/  FFMA.FTZ R0, R19, c[0x0][0x2d0], -R4 ;  /* 0x0000b40013007a23 */ /* 0x002fce0000010804 */
[----:B------:R-:W-:Y:S01]  /*4130*/  HMMA.16816.F32 R16, R8, R62, RZ ;  /* 0x0000003e0810723c */ /* 0x000fe200000018ff */
[----:B------:R1:W-:Y:S02]  /*4140*/  MUFU.EX2 R88, R0 ;  /* 0x0000000000587308 */ /* 0x0003e40000000800 */
[----:B-1----:R-:W-:-:S06]  /*4150*/  FFMA.FTZ R0, R20, c[0x0][0x2d0], -R3 ;  /* 0x0000b40014007a23 */ /* 0x002fcc0000010803 */
        /* <DEDUP_REMOVED lines=17> */
[----:B------:R-:W-:Y:S02]  /*4270*/  FSEL R7, R152, -INF , P3 ;  /* 0xff80000098077808 */ /* 0x000fe40001800000 */
[----:B------:R-:W-:Y:S02]  /*4280*/  ISETP.GT.AND P3, PT, R2, 0x8, PT ;  /* 0x000000080200780c */ /* 0x000fe40003f64270 */
[----:B------:R-:W-:-:S03]  /*4290*/  IMNMX R0, R28, R0, PT ;  /* 0x000000001c007217 */ /* 0x000fc60003800200 */
[----:B------:R-:W-:Y:S01]  /*42a0*/  HMMA.16816.F32 R180, R8, R84, R32 ;  /* 0x0000005408b4723c */ /* 0x000fe20000001820 */
[C---:B------:R-:W-:Y:S02]  /*42b0*/  ISETP.GT.AND P1, PT, R0.reuse, RZ, PT ;  /* 0x000000ff0000720c */ /* 0x040fe40003f24270 */
[----:B------:R-:W-:-:S05]  /*42c0*/  ISETP.GT.AND P0, PT, R0, 0x1, PT ;  /* 0x000000010000780c */ /* 0x000fca0003f04270 */
[C---:B------:R-:W-:Y:S08]  /*42d0*/  HMMA.16816.F32 R116, R8.reuse, R58, R24 ;  /* 0x0000003a0874723c */ /* 0x040ff00000001818 */
[C---:B------:R-:W-:Y:S08]  /*42e0*/  HMMA.16816.F32 R176, R8.reuse, R74, R20 ;  /* 0x0000004a08b0723c */ /* 0x040ff00000001814 */
[C---:B------:R-:W-:Y:S07]  /*42f0*/  HMMA.16816.F32 R172, R8.reuse, R78, R16 ;  /* 0x0000004e08ac723c */ /* 0x040fee0000001810 */
[----:B------:R-:W-:Y:S01]  /*4300*/  FSEL R16, R155, -INF , P0 ;  /* 0xff8000009b107808 */ /* 0x000fe20000000000 */
[----:B------:R-:W-:Y:S01]  /*4310*/  HMMA.16816.F32 R124, R8, R86, R12 ;  /* 0x00000056087c723c */ /* 0x000fe2000000180c */
[----:B------:R-:W-:-:S04]  /*4320*/  ISETP.GT.AND P0, PT, R0, 0x9, PT ;  /* 0x000000090000780c */ /* 0x000fc80003f04270 */
[----:B------:R-:W-:Y:S02]  /*4330*/  FSEL R18, R151, -INF , P0 ;  /* 0xff80000097127808 */ /* 0x000fe40000000000 */
[----:B------:R-:W-:Y:S02]  /*4340*/  FSEL R8, R153, -INF , P2 ;  /* 0xff80000099087808 */ /* 0x000fe40001000000 */
[----:B------:R-:W-:Y:S02]  /*4350*/  ISETP.GT.AND P2, PT, R2, 0x9, PT ;  /* 0x000000090200780c */ /* 0x000fe40003f44270 */
[----:B------:R-:W-:Y:S02]  /*4360*/  FSEL R9, R148, -INF , P3 ;  /* 0xff80000094097808 */ /* 0x000fe40001800000 */
[----:B------:R-:W-:Y:S02]  /*4370*/  FMNMX.FTZ R5, R7, R8, !PT ;  /* 0x0000000807057209 */ /* 0x000fe40007810000 */
[----:B------:R-:W-:-:S02]  /*4380*/  FSEL R10, R149, -INF , P2 ;  /* 0xff800000950a7808 */ /* 0x000fc40001000000 */
[----:B------:R-:W-:Y:S02]  /*4390*/  ISETP.GT.AND P3, PT, R2, 0x10, PT ;  /* 0x000000100200780c */ /* 0x000fe40003f64270 */
[----:B------:R-:W-:Y:S02]  /*43a0*/  FMNMX.FTZ R5, R9, R5, !PT ;  /* 0x0000000509057209 */ /* 0x000fe40007810000 */
[----:B------:R-:W-:Y:S02]  /*43b0*/  FSEL R15, R154, -INF , P1 ;  /* 0xff8000009a0f7808 */ /* 0x000fe40000800000 */
[----:B------:R-:W-:Y:S02]  /*43c0*/  ISETP.GT.AND P1, PT, R0, 0x8, PT ;  /* 0x000000080000780c */ /* 0x000fe40003f24270 */
[----:B------:R-:W-:Y:S02]  /*43d0*/  ISETP.GT.AND P2, PT, R2, 0x11, PT ;  /* 0x000000110200780c */ /* 0x000fe40003f44270 */
[----:B------:R-:W-:-:S02]  /*43e0*/  FSEL R11, R144, -INF , P3 ;  /* 0xff800000900b7808 */ /* 0x000fc40001800000 */
[----:B------:R-:W-:Y:S02]  /*43f0*/  FMNMX.FTZ R5, R10, R5, !PT ;  /* 0x000000050a057209 */ /* 0x000fe40007810000 */
[----:B------:R-:W-:Y:S02]  /*4400*/  FSEL R17, R150, -INF , P1 ;  /* 0xff80000096117808 */ /* 0x000fe40000800000 */
[----:B------:R-:W-:Y:S02]  /*4410*/  FSEL R12, R145, -INF , P2 ;  /* 0xff800000910c7808 */ /* 0x000fe40001000000 */
[----:B------:R-:W-:Y:S02]  /*4420*/  ISETP.GT.AND P3, PT, R2, 0x18, PT ;  /* 0x000000180200780c */ /* 0x000fe40003f64270 */
[----:B------:R-:W-:Y:S02]  /*4430*/  FMNMX.FTZ R5, R11, R5, !PT ;  /* 0x000000050b057209 */ /* 0x000fe40007810000 */
[----:B------:R-:W-:-:S02]  /*4440*/  ISETP.GT.AND P1, PT, R0, 0x10, PT ;  /* 0x000000100000780c */ /* 0x000fc40003f24270 */
[----:B------:R-:W-:Y:S02]  /*4450*/  ISETP.GT.AND P2, PT, R2, 0x19, PT ;  /* 0x000000190200780c */ /* 0x000fe40003f44270 */
[----:B------:R-:W-:Y:S02]  /*4460*/  FSEL R13, R136, -INF , P3 ;  /* 0xff800000880d7808 */ /* 0x000fe40001800000 */
[----:B------:R-:W-:Y:S02]  /*4470*/  FMNMX.FTZ R5, R12, R5, !PT ;  /* 0x000000050c057209 */ /* 0x000fe40007810000 */
[----:B------:R-:W-:Y:S02]  /*4480*/  FSEL R19, R146, -INF , P1 ;  /* 0xff80000092137808 */ /* 0x000fe40000800000 */
[C---:B------:R-:W-:Y:S02]  /*4490*/  ISETP.GT.AND P0, PT, R0.reuse, 0x11, PT ;  /* 0x000000110000780c */ /* 0x040fe40003f04270 */
[----:B------:R-:W-:-:S02]  /*44a0*/  ISETP.GT.AND P1, PT, R0, 0x18, PT ;  /* 0x000000180000780c */ /* 0x000fc40003f24270 */
[----:B------:R-:W-:Y:S02]  /*44b0*/  FSEL R14, R137, -INF , P2 ;  /* 0xff800000890e7808 */ /* 0x000fe40001000000 */
[----:B------:R-:W-:Y:S02]  /*44c0*/  ISETP.GT.AND P3, PT, R2, 0x20, PT ;  /* 0x000000200200780c */ /* 0x000fe40003f64270 */
[----:B------:R-:W-:Y:S02]  /*44d0*/  FMNMX.FTZ R5, R13, R5, !PT ;  /* 0x000000050d057209 */ /* 0x000fe40007810000 */
[----:B------:R-:W-:Y:S02]  /*44e0*/  FSEL R20, R147, -INF , P0 ;  /* 0xff80000093147808 */ /* 0x000fe40000000000 */
[----:B------:R-:W-:Y:S02]  /*44f0*/  FSEL R21, R138, -INF , P1 ;  /* 0xff8000008a157808 */ /* 0x000fe40000800000 */
[----:B------:R-:W-:-:S02]  /*4500*/  ISETP.GT.AND P0, PT, R0, 0x19, PT ;  /* 0x000000190000780c */ /* 0x000fc40003f04270 */
[C---:B------:R-:W-:Y:S02]  /*4510*/  ISETP.GT.AND P2, PT, R2.reuse, 0x21, PT ;  /* 0x000000210200780c */ /* 0x040fe40003f44270 */
[----:B------:R-:W-:Y:S02]  /*4520*/  ISETP.GT.AND P1, PT, R2, 0x29, PT ;  /* 0x000000290200780c */ /* 0x000fe40003f24270 */
[----:B------:R-:W-:Y:S01]  /*4530*/  FSEL R40, R200, -INF , P3 ;  /* 0xff800000c8287808 */ /* 0x000fe20001800000 */
[----:B------:R-:W-:Y:S01]  /*4540*/  IMAD.MOV.U32 R200, RZ, RZ, R89 ;  /* 0x000000ffffc87224 */ /* 0x000fe200078e0059 */
[----:B------:R-:W-:Y:S02]  /*4550*/  FMNMX.FTZ R5, R14, R5, !PT ;  /* 0x000000050e057209 */ /* 0x000fe40007810000 */
[----:B------:R-:W-:Y:S02]  /*4560*/  FSEL R22, R139, -INF , P0 ;  /* 0xff8000008b167808 */ /* 0x000fe40000000000 */
[----:B------:R-:W-:-:S02]  /*4570*/  FSEL R41, R201, -INF , P2 ;  /* 0xff800000c9297808 */ /* 0x000fc40001000000 */
[----:B------:R-:W-:Y:S01]  /*4580*/  FSEL R42, R197, -INF , P1 ;  /* 0xff800000c52a7808 */ /* 0x000fe20000800000 */
[----:B------:R-:W-:Y:S01]  /*4590*/  IMAD.MOV.U32 R197, RZ, RZ, R88 ;  /* 0x000000ffffc57224 */ /* 0x000fe200078e0058 */
[C---:B------:R-:W-:Y:S02]  /*45a0*/  ISETP.GT.AND P0, PT, R2.reuse, 0x28, PT ;  /* 0x000000280200780c */ /* 0x040fe40003f04270 */
[C---:B------:R-:W-:Y:S02]  /*45b0*/  ISETP.GT.AND P3, PT, R2.reuse, 0x30, PT ;  /* 0x000000300200780c */ /* 0x040fe40003f64270 */
[C---:B------:R-:W-:Y:S02]  /*45c0*/  ISETP.GT.AND P2, PT, R2.reuse, 0x31, PT ;  /* 0x000000310200780c */ /* 0x040fe40003f44270 */
[----:B------:R-:W-:Y:S02]  /*45d0*/  ISETP.GT.AND P1, PT, R2, 0x39, PT ;  /* 0x000000390200780c */ /* 0x000fe40003f24270 */
[----:B------:R-:W-:-:S02]  /*45e0*/  FMNMX.FTZ R5, R40, R5, !PT ;  /* 0x0000000528057209 */ /* 0x000fc40007810000 */
[----:B------:R-:W-:Y:S02]  /*45f0*/  FSEL R43, R196, -INF , P0 ;  /* 0xff800000c42b7808 */ /* 0x000fe40000000000 */
[----:B------:R-:W-:Y:S01]  /*4600*/  FSEL R109, R192, -INF , P3 ;  /* 0xff800000c06d7808 */ /* 0x000fe20001800000 */
[----:B------:R-:W-:Y:S01]  /*4610*/  IMAD.MOV.U32 R192, RZ, RZ, R71 ;  /* 0x000000ffffc07224 */ /* 0x000fe200078e0047 */
[----:B------:R-:W-:Y:S01]  /*4620*/  FSEL R112, R193, -INF , P2 ;  /* 0xff800000c1707808 */ /* 0x000fe20001000000 */
[----:B------:R-:W-:Y:S01]  /*4630*/  IMAD.MOV.U32 R193, RZ, RZ, R69 ;  /* 0x000000ffffc17224 */ /* 0x000fe200078e0045 */
[----:B------:R-:W-:Y:S01]  /*4640*/  FSEL R110, R189, -INF , P1 ;  /* 0xff800000bd6e7808 */ /* 0x000fe20000800000 */
[----:B------:R-:W-:Y:S01]  /*4650*/  IMAD.MOV.U32 R189, RZ, RZ, R224 ;  /* 0x000000ffffbd7224 */ /* 0x000fe200078e00e0 */
[----:B------:R-:W-:Y:S02]  /*4660*/  FMNMX.FTZ R5, R41, R5, !PT ;  /* 0x0000000529057209 */ /* 0x000fe40007810000 */
        /* <DEDUP_REMOVED lines=18> */
[----:B------:R-:W-:Y:S02]  /*4790*/  FMNMX.FTZ R6, R15, R16, !PT ;  /* 0x000000100f067209 */ /* 0x000fe40007810000 */
[----:B------:R-:W-:Y:S01]  /*47a0*/  FSEL R133, R208, -INF , P0 ;  /* 0xff800000d0857808 */ /* 0x000fe20000000000 */
[----:B------:R-:W-:Y:S01]  /*47b0*/  IMAD.MOV.U32 R208, RZ, RZ, R249 ;  /* 0x000000ffffd07224 */ /* 0x000fe200078e00f9 */
[----:B------:R-:W-:-:S02]  /*47c0*/  FSEL R140, R156, -INF , P3 ;  /* 0xff8000009c8c7808 */ /* 0x000fc40001800000 */
[----:B------:R-:W-:Y:S02]  /*47d0*/  FSEL R139, R157, -INF , P2 ;  /* 0xff8000009d8b7808 */ /* 0x000fe40001000000 */
[----:B------:R-:W-:Y:S02]  /*47e0*/  FSEL R142, R65, -INF , P1 ;  /* 0xff800000418e7808 */ /* 0x000fe40000800000 */
[C---:B------:R-:W-:Y:S02]  /*47f0*/  ISETP.GT.AND P0, PT, R2.reuse, 0x58, PT ;  /* 0x000000580200780c */ /* 0x040fe40003f04270 */
[C---:B------:R-:W-:Y:S02]  /*4800*/  ISETP.GT.AND P3, PT, R2.reuse, 0x61, PT ;  /* 0x000000610200780c */ /* 0x040fe40003f64270 */
[C---:B------:R-:W-:Y:S02]  /*4810*/  ISETP.GT.AND P2, PT, R2.reuse, 0x68, PT ;  /* 0x000000680200780c */ /* 0x040fe40003f44270 */
[----:B------:R-:W-:-:S02]  /*4820*/  ISETP.GT.AND P1, PT, R2, 0x69, PT ;  /* 0x000000690200780c */ /* 0x000fc40003f24270 */
[----:B------:R-:W-:Y:S02]  /*4830*/  FMNMX.FTZ R2, R109, R5, !PT ;  /* 0x000000056d027209 */ /* 0x000fe40007810000 */
[----:B------:R-:W-:Y:S02]  /*4840*/  FMNMX.FTZ R5, R17, R6, !PT ;  /* 0x0000000611057209 */ /* 0x000fe40007810000 */
[----:B------:R-:W-:Y:S02]  /*4850*/  FMNMX.FTZ R2, R112, R2, !PT ;  /* 0x0000000270027209 */ /* 0x000fe40007810000 */
[----:B------:R-:W-:Y:S02]  /*4860*/  FMNMX.FTZ R5, R18, R5, !PT ;  /* 0x0000000512057209 */ /* 0x000fe40007810000 */
[----:B------:R-:W-:Y:S02]  /*4870*/  FSEL R143, R64, -INF , P0 ;  /* 0xff800000408f7808 */ /* 0x000fe40000000000 */
[----:B------:R-:W-:-:S02]  /*4880*/  ISETP.GT.AND P0, PT, R0, 0x20, PT ;  /* 0x000000200000780c */ /* 0x000fc40003f04270 */
[----:B------:R-:W-:Y:S02]  /*4890*/  FMNMX.FTZ R2, R111, R2, !PT ;  /* 0x000000026f027209 */ /* 0x000fe40007810000 */
[----:B------:R-:W-:Y:S02]  /*48a0*/  FMNMX.FTZ R5, R19, R5, !PT ;  /* 0x0000000513057209 */ /* 0x000fe40007810000 */
[----:B------:R-:W-:Y:S01]  /*48b0*/  FSEL R39, R202, -INF , P0 ;  /* 0xff800000ca277808 */ /* 0x000fe20000000000 */
[----:B------:R-:W-:Y:S01]  /*48c0*/  IMAD.MOV.U32 R202, RZ, RZ, R226 ;  /* 0x000000ffffca7224 */ /* 0x000fe200078e00e2 */
[----:B------:R-:W-:Y:S02]  /*48d0*/  FMNMX.FTZ R2, R110, R2, !PT ;  /* 0x000000026e027209 */ /* 0x000fe40007810000 */
[----:B------:R-:W-:Y:S02]  /*48e0*/  FMNMX.FTZ R5, R20, R5, !PT ;  /* 0x0000000514057209 */ /* 0x000fe40007810000 */
[----:B------:R-:W-:-:S02]  /*48f0*/  ISETP.GT.AND P0, PT, R0, 0x21, PT ;  /* 0x000000210000780c */ /* 0x000fc40003f04270 */
[----:B------:R-:W-:Y:S02]  /*4900*/  FMNMX.FTZ R2, R138, R2, !PT ;  /* 0x000000028a027209 */ /* 0x000fe40007810000 */
[----:B------:R-:W-:Y:S02]  /*4910*/  FMNMX.FTZ R5, R21, R5, !PT ;  /* 0x0000000515057209 */ /* 0x000fe40007810000 */
[----:B------:R-:W-:Y:S01]  /*4920*/  FSEL R38, R203, -INF , P0 ;  /* 0xff800000cb267808 */ /* 0x000fe20000000000 */
[----:B------:R-:W-:Y:S01]  /*4930*/  IMAD.MOV.U32 R203, RZ, RZ, R225 ;  /* 0x000000ffffcb7224 */ /* 0x000fe200078e00e1 */
[----:B------:R-:W-:Y:S02]  /*4940*/  ISETP.GT.AND P0, PT, R0, 0x28, PT ;  /* 0x000000280000780c */ /* 0x000fe40003f04270 */
[----:B------:R-:W-:Y:S02]  /*4950*/  FMNMX.FTZ R2, R134, R2, !PT ;  /* 0x0000000286027209 */ /* 0x000fe40007810000 */
[----:B------:R-:W-:-:S02]  /*4960*/  FMNMX.FTZ R5, R22, R5, !PT ;  /* 0x0000000516057209 */ /* 0x000fc40007810000 */
[----:B------:R-:W-:Y:S02]  /*4970*/  FSEL R37, R198, -INF , P0 ;  /* 0xff800000c6257808 */ /* 0x000fe40000000000 */
[C---:B------:R-:W-:Y:S02]  /*4980*/  ISETP.GT.AND P0, PT, R0.reuse, 0x29, PT ;  /* 0x000000290000780c */ /* 0x040fe40003f04270 */
[----:B------:R-:W-:Y:S02]  /*4990*/  FMNMX.FTZ R2, R133, R2, !PT ;  /* 0x0000000285027209 */ /* 0x000fe40007810000 */
[----:B------:R-:W-:Y:S02]  /*49a0*/  FMNMX.FTZ R5, R39, R5, !PT ;  /* 0x0000000527057209 */ /* 0x000fe40007810000 */
[----:B------:R-:W-:Y:S02]  /*49b0*/  FSEL R36, R199, -INF , P0 ;  /* 0xff800000c7247808 */ /* 0x000fe40000000000 */
[----:B------:R-:W-:-:S02]  /*49c0*/  ISETP.GT.AND P0, PT, R0, 0x30, PT ;  /* 0x000000300000780c */ /* 0x000fc40003f04270 */
[----:B------:R-:W-:Y:S02]  /*49d0*/  FMNMX.FTZ R2, R141, R2, !PT ;  /* 0x000000028d027209 */ /* 0x000fe40007810000 */
[----:B------:R-:W-:Y:S02]  /*49e0*/  FMNMX.FTZ R5, R38, R5, !PT ;  /* 0x0000000526057209 */ /* 0x000fe40007810000 */
[----:B------:R-:W-:Y:S02]  /*49f0*/  FSEL R108, R194, -INF , P0 ;  /* 0xff800000c26c7808 */ /* 0x000fe40000000000 */
[----:B------:R-:W-:Y:S02]  /*4a00*/  FMNMX.FTZ R2, R140, R2, !PT ;  /* 0x000000028c027209 */ /* 0x000fe40007810000 */
[----:B------:R-:W-:Y:S02]  /*4a10*/  FMNMX.FTZ R5, R37, R5, !PT ;  /* 0x0000000525057209 */ /* 0x000fe40007810000 */
[----:B------:R-:W-:-:S02]  /*4a20*/  ISETP.GT.AND P0, PT, R0, 0x31, PT ;  /* 0x000000310000780c */ /* 0x000fc40003f04270 */
[----:B------:R-:W-:Y:S02]  /*4a30*/  FMNMX.FTZ R2, R139, R2, !PT ;  /* 0x000000028b027209 */ /* 0x000fe40007810000 */
[----:B------:R-:W-:Y:S02]  /*4a40*/  FMNMX.FTZ R5, R36, R5, !PT ;  /* 0x0000000524057209 */ /* 0x000fe40007810000 */
[----:B------:R-:W-:Y:S02]  /*4a50*/  FSEL R71, R195, -INF , P0 ;  /* 0xff800000c3477808 */ /* 0x000fe40000000000 */
[----:B------:R-:W-:Y:S02]  /*4a60*/  ISETP.GT.AND P0, PT, R0, 0x38, PT ;  /* 0x000000380000780c */ /* 0x000fe40003f04270 */
[----:B------:R-:W-:Y:S02]  /*4a70*/  FMNMX.FTZ R2, R143, R2, !PT ;  /* 0x000000028f027209 */ /* 0x000fe40007810000 */
[----:B------:R-:W-:-:S02]  /*4a80*/  FMNMX.FTZ R5, R108, R5, !PT ;  /* 0x000000056c057209 */ /* 0x000fc40007810000 */
[----:B------:R-:W-:Y:S01]  /*4a90*/  FSEL R69, R190, -INF , P0 ;  /* 0xff800000be457808 */ /* 0x000fe20000000000 */
[----:B------:R-:W-:Y:S01]  /*4aa0*/  IMAD.MOV.U32 R190, RZ, RZ, R171 ;  /* 0x000000ffffbe7224 */ /* 0x000fe200078e00ab */
[----:B------:R-:W-:Y:S02]  /*4ab0*/  ISETP.GT.AND P0, PT, R0, 0x39, PT ;  /* 0x000000390000780c */ /* 0x000fe40003f04270 */
[----:B------:R-:W-:Y:S02]  /*4ac0*/  FMNMX.FTZ R2, R142, R2, !PT ;  /* 0x000000028e027209 */ /* 0x000fe40007810000 */
[----:B------:R-:W-:Y:S02]  /*4ad0*/  FMNMX.FTZ R5, R71, R5, !PT ;  /* 0x0000000547057209 */ /* 0x000fe40007810000 */
[----:B------:R-:W-:Y:S02]  /*4ae0*/  FSEL R68, R191, -INF , P0 ;  /* 0xff800000bf447808 */ /* 0x000fe40000000000 */
[----:B------:R-:W-:-:S02]  /*4af0*/  ISETP.GT.AND P0, PT, R0, 0x40, PT ;  /* 0x000000400000780c */ /* 0x000fc40003f04270 */
[----:B------:R-:W-:Y:S02]  /*4b00*/  FSEL R115, R221, -INF , P3 ;  /* 0xff800000dd737808 */ /* 0x000fe40001800000 */
[----:B------:R-:W-:Y:S02]  /*4b10*/  FMNMX.FTZ R2, R132, R2, !PT ;  /* 0x0000000284027209 */ /* 0x000fe40007810000 */
[----:B------:R-:W-:Y:S02]  /*4b20*/  FMNMX.FTZ R5, R69, R5, !PT ;  /* 0x0000000545057209 */ /* 0x000fe40007810000 */
[----:B------:R-:W-:Y:S02]  /*4b30*/  ISETP.GT.AND P3, PT, R0, 0x41, PT ;  /* 0x000000410000780c */ /* 0x000fe40003f64270 */
[----:B------:R-:W-:Y:S01]  /*4b40*/  FSEL R114, R216, -INF , P2 ;  /* 0xff800000d8727808 */ /* 0x000fe20001000000 */
[----:B------:R-:W-:Y:S01]  /*4b50*/  IMAD.MOV.U32 R216, RZ, RZ, R170 ;  /* 0x000000ffffd87224 */ /* 0x000fe200078e00aa */
[----:B------:R-:W-:-:S02]  /*4b60*/  FMNMX.FTZ R2, R115, R2, !PT ;  /* 0x0000000273027209 */ /* 0x000fc40007810000 */
[----:B------:R-:W-:Y:S01]  /*4b70*/  FSEL R155, R214, -INF , P0 ;  /* 0xff800000d69b7808 */ /* 0x000fe20000000000 */
[----:B------:R-:W-:Y:S01]  /*4b80*/  IMAD.MOV.U32 R214, RZ, RZ, R169 ;  /* 0x000000ffffd67224 */ /* 0x000fe200078e00a9 */
[----:B------:R-:W-:Y:S02]  /*4b90*/  FMNMX.FTZ R5, R68, R5, !PT ;  /* 0x0000000544057209 */ /* 0x000fe40007810000 */
[----:B------:R-:W-:Y:S02]  /*4ba0*/  FSEL R113, R217, -INF , P1 ;  /* 0xff800000d9717808 */ /* 0x000fe40000800000 */
[----:B------:R-:W-:Y:S02]  /*4bb0*/  FMNMX.FTZ R2, R114, R2, !PT ;  /* 0x0000000272027209 */ /* 0x000fe40007810000 */
[----:B------:R-:W-:Y:S01]  /*4bc0*/  FSEL R154, R215, -INF , P3 ;  /* 0xff800000d79a7808 */ /* 0x000fe20001800000 */
[----:B------:R-:W-:Y:S01]  /*4bd0*/  IMAD.MOV.U32 R215, RZ, RZ, R166 ;  /* 0x000000ffffd77224 */ /* 0x000fe200078e00a6 */
[----:B------:R-:W-:-:S02]  /*4be0*/  ISETP.GT.AND P1, PT, R0, 0x48, PT ;  /* 0x000000480000780c */ /* 0x000fc40003f24270 */
[----:B------:R-:W-:Y:S02]  /*4bf0*/  FMNMX.FTZ R5, R155, R5, !PT ;  /* 0x000000059b057209 */ /* 0x000fe40007810000 */
[----:B------:R-:W-:Y:S02]  /*4c00*/  FMNMX.FTZ R2, R113, R2, !PT ;  /* 0x0000000271027209 */ /* 0x000fe40007810000 */
[----:B------:R-:W-:Y:S02]  /*4c10*/  ISETP.GT.AND P0, PT, R0, 0x49, PT ;  /* 0x000000490000780c */ /* 0x000fe40003f04270 */
[----:B------:R-:W-:Y:S01]  /*4c20*/  FSEL R149, R210, -INF , P1 ;  /* 0xff800000d2957808 */ /* 0x000fe20000800000 */
[----:B------:R-:W1:Y:S01]  /*4c30*/  SHFL.BFLY PT, R6, R2, 0x2, 0x1f ;  /* 0x0c401f0002067f89 */ /* 0x000e6200000e0000 */
[----:B------:R-:W-:Y:S01]  /*4c40*/  FMNMX.FTZ R5, R154, R5, !PT ;  /* 0x000000059a057209 */ /* 0x000fe20007810000 */
[----:B------:R-:W-:Y:S01]  /*4c50*/  IMAD.MOV.U32 R210, RZ, RZ, R31 ;  /* 0x000000ffffd27224 */ /* 0x000fe200078e001f */
[----:B------:R-:W-:Y:S01]  /*4c60*/  FSEL R148, R211, -INF , P0 ;  /* 0xff800000d3947808 */ /* 0x000fe20000000000 */
[----:B------:R-:W-:Y:S01]  /*4c70*/  IMAD.MOV.U32 R211, RZ, RZ, R30 ;  /* 0x000000ffffd37224 */ /* 0x000fe200078e001e */
[----:B------:R-:W-:-:S02]  /*4c80*/  ISETP.GT.AND P1, PT, R0, 0x50, PT ;  /* 0x000000500000780c */ /* 0x000fc40003f24270 */
[----:B------:R-:W-:Y:S02]  /*4c90*/  FMNMX.FTZ R5, R149, R5, !PT ;  /* 0x0000000595057209 */ /* 0x000fe40007810000 */
[----:B------:R-:W-:Y:S02]  /*4ca0*/  ISETP.GT.AND P0, PT, R0, 0x51, PT ;  /* 0x000000510000780c */ /* 0x000fe40003f04270 */
[----:B------:R-:W-:Y:S02]  /*4cb0*/  FSEL R147, R158, -INF , P1 ;  /* 0xff8000009e937808 */ /* 0x000fe40000800000 */
[----:B------:R-:W-:Y:S02]  /*4cc0*/  FMNMX.FTZ R5, R148, R5, !PT ;  /* 0x0000000594057209 */ /* 0x000fe40007810000 */
[----:B------:R-:W-:Y:S02]  /*4cd0*/  FSEL R153, R159, -INF , P0 ;  /* 0xff8000009f997808 */ /* 0x000fe40000000000 */
        /* <DEDUP_REMOVED lines=11> */
[----:B------:R-:W-:Y:S02]  /*4d90*/  ISETP.GT.AND P1, PT, R0, 0x68, PT ;  /* 0x000000680000780c */ /* 0x000fe40003f24270 */
[----:B------:R-:W-:-:S02]  /*4da0*/  FSEL R146, R223, -INF , P0 ;  /* 0xff800000df927808 */ /* 0x000fc40000000000 */
[----:B------:R-:W-:Y:S02]  /*4db0*/  FMNMX.FTZ R5, R150, R5, !PT ;  /* 0x0000000596057209 */ /* 0x000fe40007810000 */
[----:B-1----:R-:W-:Y:S02]  /*4dc0*/  FMNMX.FTZ R2, R2, R6, !PT ;  /* 0x0000000602027209 */ /* 0x002fe40007810000 */
[----:B------:R-:W-:Y:S02]  /*4dd0*/  ISETP.GT.AND P0, PT, R0, 0x69, PT ;  /* 0x000000690000780c */ /* 0x000fe40003f04270 */
[----:B------:R-:W-:Y:S01]  /*4de0*/  FSEL R145, R218, -INF , P1 ;  /* 0xff800000da917808 */ /* 0x000fe20000800000 */
[----:B------:R-:W1:Y:S01]  /*4df0*/  SHFL.BFLY PT, R6, R2, 0x1, 0x1f ;  /* 0x0c201f0002067f89 */ /* 0x000e6200000e0000 */
[----:B------:R-:W-:Y:S02]  /*4e00*/  FMNMX.FTZ R0, R146, R5, !PT ;  /* 0x0000000592007209 */ /* 0x000fe40007810000 */
[----:B------:R-:W-:-:S02]  /*4e10*/  FSEL R144, R219, -INF , P0 ;  /* 0xff800000db907808 */ /* 0x000fc40000000000 */
        /* <DEDUP_REMOVED lines=9> */
[----:B------:R-:W1:Y:S02]  /*4eb0*/  SHFL.BFLY PT, R6, R0, 0x1, 0x1f ;  /* 0x0c201f0000067f89 */ /* 0x000e6400000e0000 */
[----:B------:R2:W-:Y:S02]  /*4ec0*/  MUFU.EX2 R157, R5 ;  /* 0x00000005009d7308 */ /* 0x0005e40000000800 */
[----:B--2---:R-:W-:-:S06]  /*4ed0*/  FFMA.FTZ R5, R8, c[0x0][0x2d0], -R2 ;  /* 0x0000b40008057a23 */ /* 0x004fcc0000010802 */
[----:B------:R2:W3:Y:S01]  /*4ee0*/  MUFU.EX2 R156, R5 ;  /* 0x00000005009c7308 */ /* 0x0004e20000000800 */
[----:B-1----:R-:W-:-:S04]  /*4ef0*/  FMNMX.FTZ R136, R0, R6, !PT ;  /* 0x0000000600887209 */ /* 0x002fc80007810000 */
        /* <DEDUP_REMOVED lines=9> */
[----:B-1----:R-:W-:Y:S01]  /*4f90*/  FFMA.FTZ R5, R12, c[0x0][0x2d0], -R2 ;  /* 0x0000b4000c057a23 */ /* 0x002fe20000010802 */
[----:B---3--:R-:W-:-:S05]  /*4fa0*/  F2FP.PACK_AB R12, R156, R157 ;  /* 0x0000009d9c0c723e */ /* 0x008fca00000000ff */
        /* <DEDUP_REMOVED lines=23> */
[----:B------:R1:W2:Y:S02]  /*5120*/  MUFU.EX2 R225, R5 ;  /* 0x0000000500e17308 */ /* 0x0002a40000000800 */
[----:B-1----:R-:W-:Y:S01]  /*5130*/  FFMA.FTZ R5, R21, c[0x0][0x2d0], -R0 ;  /* 0x0000b40015057a23 */ /* 0x002fe20000010800 */
[----:B--2---:R-:W-:-:S05]  /*5140*/  F2FP.PACK_AB R9, R225, R217 ;  /* 0x000000d9e109723e */ /* 0x004fca00000000ff */
[----:B------:R1:W-:Y:S02]  /*5150*/  MUFU.EX2 R226, R5 ;  /* 0x0000000500e27308 */ /* 0x0003e40000000800 */
[----:B-1----:R-:W-:Y:S02]  /*5160*/  FFMA.FTZ R5, R22, c[0x0][0x2d0], -R0 ;  /* 0x0000b40016057a23 */ /* 0x002fe40000010800 */
[----:B------:R-:W-:Y:S04]  /*5170*/  HMMA.16816.F32 R20, R12, R52, RZ ;  /* 0x000000340c14723c */ /* 0x000fe800000018ff */
[----:B------:R1:W2:Y:S02]  /*5180*/  MUFU.EX2 R199, R5 ;  /* 0x0000000500c77308 */ /* 0x0002a40000000800 */
[----:B-1----:R-:W-:Y:S01]  /*5190*/  FFMA.FTZ R5, R40, c[0x0][0x2d0], -R2 ;  /* 0x0000b40028057a23 */ /* 0x002fe20000010802 */
[----:B--2---:R-:W-:-:S05]  /*51a0*/  F2FP.PACK_AB R11, R199, R226 ;  /* 0x000000e2c70b723e */ /* 0x004fca00000000ff */
[----:B------:R1:W-:Y:S02]  /*51b0*/  MUFU.EX2 R223, R5 ;  /* 0x0000000500df7308 */ /* 0x0003e40000000800 */
[----:B------:R-:W-:Y:S07]  /*51c0*/  HMMA.16816.F32 R88, R8, R76, R16 ;  /* 0x0000004c0858723c */ /* 0x000fee0000001810 */
[----:B------:R-:W-:Y:S01]  /*51d0*/  IMAD.MOV.U32 R77, RZ, RZ, R28 ;  /* 0x000000ffff4d7224 */ /* 0x000fe200078e001c */
[----:B------:R-:W-:Y:S01]  /*51e0*/  HMMA.16816.F32 R16, R12, R80, RZ ;  /* 0x000000500c10723c */ /* 0x000fe200000018ff */
[----:B-1----:R-:W-:-:S04]  /*51f0*/  FFMA.FTZ R5, R41, c[0x0][0x2d0], -R2 ;  /* 0x0000b40029057a23 */ /* 0x002fc80000010802 */
[----:B------:R1:W2:Y:S03]  /*5200*/  MUFU.EX2 R224, R5 ;  /* 0x0000000500e07308 */ /* 0x0002a60000000800 */
[----:B------:R-:W-:Y:S08]  /*5210*/  HMMA.16816.F32 R28, R12, R50, RZ ;  /* 0x000000320c1c723c */ /* 0x000ff000000018ff */
[----:B------:R-:W-:Y:S01]  /*5220*/  HMMA.16816.F32 R44, R8, R56, R24 ;  /* 0x00000038082c723c */ /* 0x000fe20000001818 */
[----:B-1----:R-:W-:-:S07]  /*5230*/  FFMA.FTZ R5, R43, c[0x0][0x2d0], -R2 ;  /* 0x0000b4002b057a23 */ /* 0x002fce0000010802 */
[C---:B------:R-:W-:Y:S01]  /*5240*/  HMMA.16816.F32 R92, R8.reuse, R84, R16 ;  /* 0x00000054085c723c */ /* 0x040fe20000001810 */
[----:B------:R-:W1:Y:S01]  /*5250*/  LDSM.16.MT88.4 R16, [R229+0x1000] ;  /* 0x00100000e510783b */ /* 0x000e620000004200 */
[----:B------:R3:W-:Y:S06]  /*5260*/  MUFU.EX2 R195, R5 ;  /* 0x0000000500c37308 */ /* 0x0007ec0000000800 */
[----:B------:R-:W-:Y:S08]  /*5270*/  HMMA.16816.F32 R64, R8, R72, R20 ;  /* 0x000000480840723c */ /* 0x000ff00000001814 */
[----:B------:R-:W-:Y:S01]  /*5280*/  HMMA.16816.F32 R24, R12, R54, RZ ;  /* 0x000000360c18723c */ /* 0x000fe200000018ff */
[----:B---3--:R-:W-:-:S04]  /*5290*/  FFMA.FTZ R5, R42, c[0x0][0x2d0], -R2 ;  /* 0x0000b4002a057a23 */ /* 0x008fc80000010802 */
[----:B------:R3:W4:Y:S03]  /*52a0*/  MUFU.EX2 R194, R5 ;  /* 0x0000000500c27308 */ /* 0x0007260000000800 */
[C---:B------:R-:W-:Y:S08]  /*52b0*/  HMMA.16816.F32 R20, R12.reuse, R62, RZ ;  /* 0x0000003e0c14723c */ /* 0x040ff000000018ff */
[----:B------:R-:W-:Y:S01]  /*52c0*/  HMMA.16816.F32 R12, R12, R82, RZ ;  /* 0x000000520c0c723c */ /* 0x000fe200000018ff */
[----:B---3--:R-:W-:-:S07]  /*52d0*/  FFMA.FTZ R5, R39, c[0x0][0x2d0], -R0 ;  /* 0x0000b40027057a23 */ /* 0x008fce0000010800 */
[C---:B------:R-:W-:Y:S01]  /*52e0*/  HMMA.16816.F32 R32, R8.reuse, R58, R28 ;  /* 0x0000003a0820723c */ /* 0x040fe2000000181c */
[----:B------:R3:W-:Y:S07]  /*52f0*/  MUFU.EX2 R222, R5 ;  /* 0x0000000500de7308 */ /* 0x0007ee0000000800 */
[C---:B------:R-:W-:Y:S01]  /*5300*/  HMMA.16816.F32 R60, R8.reuse, R74, R24 ;  /* 0x0000004a083c723c */ /* 0x040fe20000001818 */
[----:B------:R-:W1:Y:S07]  /*5310*/  LDSM.16.MT88.4 R24, [R233+0x1000] ;  /* 0x00100000e918783b */ /* 0x000e6e0000004200 */
[----:B------:R-:W-:Y:S01]  /*5320*/  HMMA.16816.F32 R56, R8, R78, R20 ;  /* 0x0000004e0838723c */ /* 0x000fe20000001814 */
[----:B------:R-:W1:Y:S01]  /*5330*/  LDSM.16.MT88.4 R20, [R230+0x1000] ;  /* 0x00100000e614783b */ /* 0x000e620000004200 */
[----:B---3--:R-:W-:-:S04]  /*5340*/  FFMA.FTZ R5, R38, c[0x0][0x2d0], -R0 ;  /* 0x0000b40026057a23 */ /* 0x008fc80000010800 */
[----:B------:R3:W3:Y:S02]  /*5350*/  MUFU.EX2 R191, R5 ;  /* 0x0000000500bf7308 */ /* 0x0006e40000000800 */
[----:B------:R-:W-:Y:S07]  /*5360*/  HMMA.16816.F32 R28, R8, R86, R12 ;  /* 0x00000056081c723c */ /* 0x000fee000000180c */
[----:B--2---:R-:W-:Y:S02]  /*5370*/  F2FP.PACK_AB R12, R224, R223 ;  /* 0x000000dfe00c723e */ /* 0x004fe400000000ff */
[----:B----4-:R-:W-:Y:S01]  /*5380*/  F2FP.PACK_AB R14, R194, R195 ;  /* 0x000000c3c20e723e */ /* 0x010fe200000000ff */
[----:B---3--:R-:W-:Y:S01]  /*5390*/  FFMA.FTZ R5, R37, c[0x0][0x2d0], -R0 ;  /* 0x0000b40025057a23 */ /* 0x008fe20000010800 */
[----:B------:R-:W-:-:S03]  /*53a0*/  F2FP.PACK_AB R13, R191, R222 ;  /* 0x000000debf0d723e */ /* 0x000fc600000000ff */
[----:B------:R2:W-:Y:S02]  /*53b0*/  MUFU.EX2 R6, R5 ;  /* 0x0000000500067308 */ /* 0x0005e40000000800 */
[----:B--2---:R-:W-:-:S06]  /*53c0*/  FFMA.FTZ R5, R36, c[0x0][0x2d0], -R0 ;  /* 0x0000b40024057a23 */ /* 0x004fcc0000010800 */
[----:B------:R2:W3:Y:S02]  /*53d0*/  MUFU.EX2 R201, R5 ;  /* 0x0000000500c97308 */ /* 0x0004e40000000800 */
[----:B--2---:R-:W-:Y:S01]  /*53e0*/  FFMA.FTZ R5, R99, c[0x0][0x2d0], -R4 ;  /* 0x0000b40063057a23 */ /* 0x004fe20000010804 */
[----:B---3--:R-:W-:-:S05]  /*53f0*/  F2FP.PACK_AB R15, R201, R6 ;  /* 0x00000006c90f723e */ /* 0x008fca00000000ff */
[----:B------:R2:W-:Y:S02]  /*5400*/  MUFU.EX2 R221, R5 ;  /* 0x0000000500dd7308 */ /* 0x0005e40000000800 */
[C---:B-1----:R-:W-:Y:S08]  /*5410*/  HMMA.16816.F32 R44, R12.reuse, R16, R44 ;  /* 0x000000100c2c723c */ /* 0x042ff0000000182c */
[----:B------:R-:W-:Y:S01]  /*5420*/  HMMA.16816.F32 R40, R12, R18, R32 ;  /* 0x000000120c28723c */ /* 0x000fe20000001820 */
[----:B--2---:R-:W-:-:S04]  /*5430*/  FFMA.FTZ R5, R98, c[0x0][0x2d0], -R4 ;  /* 0x0000b40062057a23 */ /* 0x004fc80000010804 */
[----:B------:R1:W2:Y:S03]  /*5440*/  MUFU.EX2 R7, R5 ;  /* 0x0000000500077308 */ /* 0x0002a60000000800 */
[C---:B------:R-:W-:Y:S08]  /*5450*/  HMMA.16816.F32 R36, R12.reuse, R24, R64 ;  /* 0x000000180c24723c */ /* 0x040ff00000001840 */
        /* <DEDUP_REMOVED lines=25> */
[----:B------:R-:W-:-:S02]  /*55f0*/  IMAD.MOV.U32 R173, RZ, RZ, R215 ;  /* 0x000000ffffad7224 */ /* 0x000fc400078e00d7 */
[----:B------:R-:W-:Y:S02]  /*5600*/  IMAD.MOV.U32 R174, RZ, RZ, R210 ;  /* 0x000000ffffae7224 */ /* 0x000fe400078e00d2 */
[----:B------:R-:W-:Y:S02]  /*5610*/  IMAD.MOV.U32 R175, RZ, RZ, R211 ;  /* 0x000000ffffaf7224 */ /* 0x000fe400078e00d3 */
[----:B------:R-:W-:Y:S01]  /*5620*/  IMAD.MOV.U32 R184, RZ, RZ, R216 ;  /* 0x000000ffffb87224 */ /* 0x000fe200078e00d8 */
[----:B------:R-:W-:Y:S01]  /*5630*/  HMMA.16816.F32 R72, R8, R26, R176 ;  /* 0x0000001a0848723c */ /* 0x000fe200000018b0 */
[----:B------:R-:W-:Y:S02]  /*5640*/  IMAD.MOV.U32 R186, RZ, RZ, R198 ;  /* 0x000000ffffba7224 */ /* 0x000fe400078e00c6 */
[----:B------:R-:W-:Y:S02]  /*5650*/  IMAD.MOV.U32 R198, RZ, RZ, R208 ;  /* 0x000000ffffc67224 */ /* 0x000fe400078e00d0 */
[----:B------:R-:W-:-:S02]  /*5660*/  IMAD.MOV.U32 R185, RZ, RZ, R190 ;  /* 0x000000ffffb97224 */ /* 0x000fc400078e00be */
[----:B------:R-:W-:Y:S01]  /*5670*/  IMAD.MOV.U32 R177, RZ, RZ, R212 ;  /* 0x000000ffffb17224 */ /* 0x000fe200078e00d4 */
[----:B------:R-:W-:Y:S01]  /*5680*/  HMMA.16816.F32 R32, R8, R24, R128 ;  /* 0x000000180820723c */ /* 0x000fe20000001880 */
[----:B------:R-:W-:Y:S01]  /*5690*/  IMAD.MOV.U32 R179, RZ, RZ, R206 ;  /* 0x000000ffffb37224 */ /* 0x000fe200078e00ce */
[----:B------:R-:W-:Y:S01]  /*56a0*/  LDSM.16.MT88.4 R24, [R233+0x1800] ;  /* 0x00180000e918783b */ /* 0x000fe20000004200 */
[----:B------:R-:W-:Y:S02]  /*56b0*/  IMAD.MOV.U32 R178, RZ, RZ, R207 ;  /* 0x000000ffffb27224 */ /* 0x000fe400078e00cf */
[----:B------:R-:W-:Y:S02]  /*56c0*/  IMAD.MOV.U32 R187, RZ, RZ, R101 ;  /* 0x000000ffffbb7224 */ /* 0x000fe400078e0065 */
[----:B------:R-:W-:Y:S01]  /*56d0*/  IMAD.MOV.U32 R190, RZ, RZ, R100 ;  /* 0x000000ffffbe7224 */ /* 0x000fe200078e0064 */
[----:B-1----:R-:W-:Y:S01]  /*56e0*/  HMMA.16816.F32 R64, R12, R16, R92 ;  /* 0x000000100c40723c */ /* 0x002fe2000000185c */
[----:B------:R-:W-:-:S06]  /*56f0*/  IMAD.MOV.U32 R176, RZ, RZ, R77 ;  /* 0x000000ffffb07224 */ /* 0x000fcc00078e004d */
[----:B------:R-:W-:Y:S01]  /*5700*/  IMAD.MOV.U32 R94, RZ, RZ, R213 ;  /* 0x000000ffff5e7224 */ /* 0x000fe200078e00d5 */
[C---:B------:R-:W-:Y:S01]  /*5710*/  HMMA.16816.F32 R104, R8.reuse, R16, R180 ;  /* 0x000000100868723c */ /* 0x040fe200000018b4 */
[----:B------:R1:W-:Y:S01]  /*5720*/  MUFU.EX2 R213, R5 ;  /* 0x0000000500d57308 */ /* 0x0003e20000000800 */
[----:B------:R-:W-:Y:S02]  /*5730*/  IMAD.MOV.U32 R95, RZ, RZ, R203 ;  /* 0x000000ffff5f7224 */ /* 0x000fe400078e00cb */
[----:B------:R-:W-:Y:S02]  /*5740*/  IMAD.MOV.U32 R93, RZ, RZ, R204 ;  /* 0x000000ffff5d7224 */ /* 0x000fe400078e00cc */
[----:B------:R-:W-:Y:S02]  /*5750*/  IMAD.MOV.U32 R92, RZ, RZ, R172 ;  /* 0x000000ffff5c7224 */ /* 0x000fe400078e00ac */
[----:B------:R-:W-:Y:S01]  /*5760*/  IMAD.MOV.U32 R183, RZ, RZ, R209 ;  /* 0x000000ffffb77224 */ /* 0x000fe200078e00d1 */
[----:B------:R-:W-:Y:S01]  /*5770*/  HMMA.16816.F32 R100, R8, R18, R124 ;  /* 0x000000120864723c */ /* 0x000fe2000000187c */
[----:B------:R-:W-:-:S02]  /*5780*/  IMAD.MOV.U32 R180, RZ, RZ, R205 ;  /* 0x000000ffffb47224 */ /* 0x000fc400078e00cd */
[----:B------:R-:W-:Y:S02]  /*5790*/  IMAD.MOV.U32 R181, RZ, RZ, R201 ;  /* 0x000000ffffb57224 */ /* 0x000fe400078e00c9 */
[----:B------:R-:W-:Y:S02]  /*57a0*/  IMAD.MOV.U32 R182, RZ, RZ, R202 ;  /* 0x000000ffffb67224 */ /* 0x000fe400078e00ca */
[----:B------:R-:W-:Y:S01]  /*57b0*/  IMAD.MOV.U32 R172, RZ, RZ, R176 ;  /* 0x000000ffffac7224 */ /* 0x000fe200078e00b0 */
[----:B------:R-:W-:Y:S01]  /*57c0*/  HMMA.16816.F32 R28, R12, R18, R28 ;  /* 0x000000120c1c723c */ /* 0x000fe2000000181c */
[----:B-1----:R-:W-:Y:S01]  /*57d0*/  FFMA.FTZ R5, R112, c[0x0][0x2d0], -R2 ;  /* 0x0000b40070057a23 */ /* 0x002fe20000010802 */
[----:B------:R-:W1:Y:S01]  /*57e0*/  LDSM.16.MT88.4 R16, [R229+0x1800] ;  /* 0x00180000e510783b */ /* 0x000e620000004200 */
[----:B------:R-:W-:Y:S02]  /*57f0*/  IMAD.MOV.U32 R112, RZ, RZ, R95 ;  /* 0x000000ffff707224 */ /* 0x000fe400078e005f */
[----:B------:R2:W3:Y:S01]  /*5800*/  MUFU.EX2 R214, R5 ;  /* 0x0000000500d67308 */ /* 0x0004e20000000800 */
[----:B------:R-:W-:-:S02]  /*5810*/  IMAD.MOV.U32 R95, RZ, RZ, R175 ;  /* 0x000000ffff5f7224 */ /* 0x000fc400078e00af */
[----:B------:R-:W-:Y:S01]  /*5820*/  HMMA.16816.F32 R76, R12, R22, R56 ;  /* 0x000000160c4c723c */ /* 0x000fe20000001838 */
[----:B------:R-:W4:Y:S01]  /*5830*/  LDSM.16.MT88.4 R20, [R230+0x1800] ;  /* 0x00180000e614783b */ /* 0x000f220000004200 */
[----:B------:R-:W-:Y:S02]  /*5840*/  IMAD.MOV.U32 R175, RZ, RZ, R195 ;  /* 0x000000ffffaf7224 */ /* 0x000fe400078e00c3 */
[----:B------:R-:W-:Y:S02]  /*5850*/  IMAD.MOV.U32 R176, RZ, RZ, R200 ;  /* 0x000000ffffb07224 */ /* 0x000fe400078e00c8 */
[----:B--2---:R-:W-:Y:S01]  /*5860*/  FFMA.FTZ R5, R111, c[0x0][0x2d0], -R2 ;  /* 0x0000b4006f057a23 */ /* 0x004fe20000010802 */
        /* <DEDUP_REMOVED lines=9> */
[----:B------:R2:W3:Y:S01]  /*5900*/  MUFU.EX2 R210, R5 ;  /* 0x0000000500d27308 */ /* 0x0004e20000000800 */
[----:B------:R-:W-:Y:S02]  /*5910*/  IMAD.MOV.U32 R94, RZ, RZ, R174 ;  /* 0x000000ffff5e7224 */ /* 0x000fe400078e00ae */
[----:B------:R-:W-:Y:S02]  /*5920*/  IMAD.MOV.U32 R174, RZ, RZ, R197 ;  /* 0x000000ffffae7224 */ /* 0x000fe400078e00c5 */
[----:B--2---:R-:W-:Y:S01]  /*5930*/  FFMA.FTZ R5, R69, c[0x0][0x2d0], -R0 ;  /* 0x0000b40045057a23 */ /* 0x004fe20000010800 */
[----:B---3--:R-:W-:Y:S01]  /*5940*/  F2FP.PACK_AB R13, R210, R209 ;  /* 0x000000d1d20d723e */ /* 0x008fe200000000ff */
[----:B------:R-:W-:Y:S02]  /*5950*/  IMAD.MOV.U32 R69, RZ, RZ, R112 ;  /* 0x000000ffff457224 */ /* 0x000fe400078e0070 */
        /* <DEDUP_REMOVED lines=13> */
[----:B--2---:R-:W-:-:S06]  /*5a30*/  F2FP.PACK_AB R8, R206, R205 ;  /* 0x000000cdce08723e */ /* 0x004fcc00000000ff */
[----:B----4-:R-:W-:Y:S01]  /*5a40*/  HMMA.16816.F32 R108, R12, R20, R88 ;  /* 0x000000140c6c723c */ /* 0x010fe20000001858 */
        /* <DEDUP_REMOVED lines=14> */
[----:B------:R-:W1:Y:S02]  /*5b30*/  MUFU.EX2 R204, R5 ;  /* 0x0000000500cc7308 */ /* 0x000e640000000800 */
[----:B-1----:R-:W-:Y:S01]  /*5b40*/  F2FP.PACK_AB R11, R204, R203 ;  /* 0x000000cbcc0b723e */ /* 0x002fe200000000ff */
[----:B------:R-:W-:Y:S02]  /*5b50*/  FFMA.FTZ R5, R93, c[0x0][0x2d0], -R4 ;  /* 0x0000b4005d057a23 */ /* 0x000fe40000010804 */
[----:B------:R-:W-:-:S03]  /*5b60*/  IMAD.MOV.U32 R93, RZ, RZ, R173 ;  /* 0x000000ffff5d7224 */ /* 0x000fc600078e00ad */
[----:B------:R1:W-:Y:S01]  /*5b70*/  MUFU.EX2 R195, R5 ;  /* 0x0000000500c37308 */ /* 0x0003e20000000800 */
[----:B------:R-:W-:Y:S01]  /*5b80*/  IMAD.MOV.U32 R173, RZ, RZ, R199 ;  /* 0x000000ffffad7224 */ /* 0x000fe200078e00c7 */
[C---:B------:R-:W-:Y:S01]  /*5b90*/  HMMA.16816.F32 R60, R8.reuse, R16, R48 ;  /* 0x00000010083c723c */ /* 0x040fe20000001830 */
[----:B------:R-:W-:Y:S02]  /*5ba0*/  IMAD.MOV.U32 R112, RZ, RZ, R93 ;  /* 0x000000ffff707224 */ /* 0x000fe400078e005d */
[----:B------:R-:W-:Y:S02]  /*5bb0*/  IMAD.MOV.U32 R93, RZ, RZ, R95 ;  /* 0x000000ffff5d7224 */ /* 0x000fe400078e005f */
[----:B------:R-:W-:Y:S02]  /*5bc0*/  IMAD.MOV.U32 R95, RZ, RZ, R173 ;  /* 0x000000ffff5f7224 */ /* 0x000fe400078e00ad */
[----:B------:R-:W-:Y:S01]  /*5bd0*/  IMAD.MOV.U32 R173, RZ, RZ, R174 ;  /* 0x000000ffffad7224 */ /* 0x000fe200078e00ae */
[----:B------:R-:W-:Y:S01]  /*5be0*/  HMMA.16816.F32 R56, R8, R18, R52 ;  /* 0x000000120838723c */ /* 0x000fe20000001834 */
[----:B------:R-:W2:Y:S01]  /*5bf0*/  LDSM.16.MT88.4 R16, [R232+0x1800] ;  /* 0x00180000e810783b */ /* 0x000ea20000004200 */
[----:B------:R-:W-:-:S02]  /*5c00*/  IMAD.MOV.U32 R174, RZ, RZ, R176 ;  /* 0x000000ffffae7224 */ /* 0x000fc400078e00b0 */
[----:B------:R-:W-:Y:S02]  /*5c10*/  IMAD.MOV.U32 R176, RZ, RZ, R177 ;  /* 0x000000ffffb07224 */ /* 0x000fe400078e00b1 */
[----:B-1----:R-:W-:Y:S02]  /*5c20*/  FFMA.FTZ R5, R252, c[0x0][0x2d0], -R4 ;  /* 0x0000b400fc057a23 */ /* 0x002fe40000010804 */
[C---:B------:R-:W-:Y:S01]  /*5c30*/  HMMA.16816.F32 R48, R8.reuse, R24, R32 ;  /* 0x000000180830723c */ /* 0x040fe20000001820 */
[----:B------:R-:W-:Y:S01]  /*5c40*/  IMAD.MOV.U32 R177, RZ, RZ, R178 ;  /* 0x000000ffffb17224 */ /* 0x000fe200078e00b2 */
[----:B------:R1:W3:Y:S01]  /*5c50*/  MUFU.EX2 R197, R5 ;  /* 0x0000000500c57308 */ /* 0x0002e20000000800 */
[----:B------:R-:W-:Y:S02]  /*5c60*/  IMAD.MOV.U32 R178, RZ, RZ, R180 ;  /* 0x000000ffffb27224 */ /* 0x000fe400078e00b4 */
[----:B------:R-:W-:Y:S02]  /*5c70*/  IMAD.MOV.U32 R180, RZ, RZ, R194 ;  /* 0x000000ffffb47224 */ /* 0x000fe400078e00c2 */
[--C-:B------:R-:W-:Y:S01]  /*5c80*/  FFMA.FTZ R7, R134, c[0x0][0x2d0], -R2.reuse ;  /* 0x0000b40086077a23 */ /* 0x100fe20000010802 */
[----:B------:R-:W-:Y:S01]  /*5c90*/  HMMA.16816.F32 R44, R8, R26, R72 ;  /* 0x0000001a082c723c */ /* 0x000fe20000001848 */
[----:B------:R-:W4:Y:S01]  /*5ca0*/  LDSM.16.MT88.4 R24, [R229+0x2000] ;  /* 0x00200000e518783b */ /* 0x000f220000004200 */
[----:B------:R-:W-:-:S02]  /*5cb0*/  FFMA.FTZ R160, R132, c[0x0][0x2d0], -R2 ;  /* 0x0000b40084a07a23 */ /* 0x000fc40000010802 */
[--C-:B------:R-:W-:Y:S02]  /*5cc0*/  FFMA.FTZ R161, R115, c[0x0][0x2d0], -R2.reuse ;  /* 0x0000b40073a17a23 */ /* 0x100fe40000010802 */
[----:B------:R-:W-:Y:S02]  /*5cd0*/  FFMA.FTZ R162, R114, c[0x0][0x2d0], -R2 ;  /* 0x0000b40072a27a23 */ /* 0x000fe40000010802 */
[C---:B------:R-:W-:Y:S01]  /*5ce0*/  HMMA.16816.F32 R36, R8.reuse, R22, R84 ;  /* 0x000000160824723c */ /* 0x040fe20000001854 */
[----:B------:R-:W-:Y:S02]  /*5cf0*/  IMAD.MOV.U32 R252, RZ, RZ, R178 ;  /* 0x000000fffffc7224 */ /* 0x000fe400078e00b2 */
[----:B-1----:R-:W-:Y:S02]  /*5d00*/  FFMA.FTZ R5, R247, c[0x0][0x2d0], -R4 ;  /* 0x0000b400f7057a23 */ /* 0x002fe40000010804 */
[----:B------:R-:W-:Y:S02]  /*5d10*/  FFMA.FTZ R164, R113, c[0x0][0x2d0], -R2 ;  /* 0x0000b40071a47a23 */ /* 0x000fe40000010802 */
[----:B------:R1:W-:Y:S01]  /*5d20*/  MUFU.EX2 R199, R5 ;  /* 0x0000000500c77308 */ /* 0x0003e20000000800 */
[----:B------:R-:W-:Y:S01]  /*5d30*/  HMMA.16816.F32 R40, R8, R20, R80 ;  /* 0x000000140828723c */ /* 0x000fe20000001850 */
[----:B------:R-:W-:-:S02]  /*5d40*/  IMAD.MOV.U32 R68, RZ, RZ, R188 ;  /* 0x000000ffff447224 */ /* 0x000fc400078e00bc */
[----:B------:R-:W-:-:S05]  /*5d50*/  IMAD.MOV.U32 R163, RZ, RZ, R95 ;  /* 0x000000ffffa37224 */ /* 0x000fca00078e005f */
[----:B--2---:R-:W-:Y:S01]  /*5d60*/  HMMA.16816.F32 R52, R8, R16, R104 ;  /* 0x000000100834723c */ /* 0x004fe20000001868 */
[----:B-1----:R-:W-:-:S07]  /*5d70*/  FFMA.FTZ R5, R227, c[0x0][0x2d0], -R4 ;  /* 0x0000b400e3057a23 */ /* 0x002fce0000010804 */
[----:B------:R-:W-:Y:S01]  /*5d80*/  HMMA.16816.F32 R32, R8, R18, R100 ;  /* 0x000000120820723c */ /* 0x000fe20000001864 */
[----:B------:R-:W-:Y:S01]  /*5d90*/  IMAD.MOV.U32 R227, RZ, RZ, R198 ;  /* 0x000000ffffe37224 */ /* 0x000fe200078e00c6 */
[----:B------:R1:W2:Y:S06]  /*5da0*/  MUFU.EX2 R200, R5 ;  /* 0x0000000500c87308 */ /* 0x0002ac0000000800 */
[C---:B------:R-:W-:Y:S01]  /*5db0*/  HMMA.16816.F32 R104, R12.reuse, R22, R76 ;  /* 0x000000160c68723c */ /* 0x040fe2000000184c */
[----:B------:R-:W2:Y:S07]  /*5dc0*/  LDSM.16.MT88.4 R20, [R233+0x2000] ;  /* 0x00200000e914783b */ /* 0x000eae0000004200 */
[----:B------:R-:W-:Y:S01]  /*5dd0*/  HMMA.16816.F32 R96, R12, R16, R64 ;  /* 0x000000100c60723c */ /* 0x000fe20000001840 */
[----:B-1----:R-:W-:-:S04]  /*5de0*/  FFMA.FTZ R5, R193, c[0x0][0x2d0], -R3 ;  /* 0x0000b400c1057a23 */ /* 0x002fc80000010803 */
[----:B------:R1:W-:Y:S03]  /*5df0*/  MUFU.EX2 R193, R5 ;  /* 0x0000000500c17308 */ /* 0x0003e60000000800 */
[----:B------:R-:W-:Y:S01]  /*5e00*/  HMMA.16816.F32 R84, R12, R18, R28 ;  /* 0x000000120c54723c */ /* 0x000fe2000000181c */
[----:B------:R-:W4:Y:S04]  /*5e10*/  LDSM.16.MT88.4 R16, [R230+0x2000] ;  /* 0x00200000e610783b */ /* 0x000f280000004200 */
[----:B------:R-:W4:Y:S01]  /*5e20*/  LDSM.16.MT88.4 R12, [R232+0x2000] ;  /* 0x00200000e80c783b */ /* 0x000f220000004200 */
[----:B-1----:R-:W-:Y:S02]  /*5e30*/  FFMA.FTZ R5, R71, c[0x0][0x2d0], -R3 ;  /* 0x0000b40047057a23 */ /* 0x002fe40000010803 */
[----:B------:R-:W-:-:S02]  /*5e40*/  IMAD.MOV.U32 R71, RZ, RZ, R92 ;  /* 0x000000ffff477224 */ /* 0x000fc400078e005c */
[----:B------:R-:W-:Y:S01]  /*5e50*/  IMAD.MOV.U32 R92, RZ, RZ, R94 ;  /* 0x000000ffff5c7224 */ /* 0x000fe200078e005e */
[----:B------:R1:W1:Y:S01]  /*5e60*/  MUFU.EX2 R194, R5 ;  /* 0x0000000500c27308 */ /* 0x0002620000000800 */
[----:B------:R-:W-:Y:S02]  /*5e70*/  IMAD.MOV.U32 R94, RZ, RZ, R172 ;  /* 0x000000ffff5e7224 */ /* 0x000fe400078e00ac */
[----:B------:R-:W-:Y:S02]  /*5e80*/  IMAD.MOV.U32 R172, RZ, RZ, R179 ;  /* 0x000000ffffac7224 */ /* 0x000fe400078e00b3 */
[----:B------:R-:W-:Y:S02]  /*5e90*/  IMAD.MOV.U32 R179, RZ, RZ, R181 ;  /* 0x000000ffffb37224 */ /* 0x000fe400078e00b5 */
[----:B------:R-:W-:Y:S01]  /*5ea0*/  IMAD.MOV.U32 R181, RZ, RZ, R196 ;  /* 0x000000ffffb57224 */ /* 0x000fe200078e00c4 */
[----:B---3--:R-:W-:Y:S01]  /*5eb0*/  F2FP.PACK_AB R8, R197, R195 ;  /* 0x000000c3c508723e */ /* 0x008fe200000000ff */
[----:B------:R-:W-:Y:S01]  /*5ec0*/  IMAD.MOV.U32 R168, RZ, RZ, R71 ;  /* 0x000000ffffa87224 */ /* 0x000fe200078e0047 */
[----:B--2---:R-:W-:Y:S01]  /*5ed0*/  F2FP.PACK_AB R10, R200, R199 ;  /* 0x000000c7c80a723e */ /* 0x004fe200000000ff */
[----:B------:R-:W-:-:S02]  /*5ee0*/  IMAD.MOV.U32 R134, RZ, RZ, R189 ;  /* 0x000000ffff867224 */ /* 0x000fc400078e00bd */
[----:B------:R-:W-:Y:S02]  /*5ef0*/  IMAD.MOV.U32 R71, RZ, RZ, R183 ;  /* 0x000000ffff477224 */ /* 0x000fe400078e00b7 */
[----:B------:R-:W-:Y:S02]  /*5f00*/  IMAD.MOV.U32 R29, RZ, RZ, R92 ;  /* 0x000000ffff1d7224 */ /* 0x000fe400078e005c */
[----:B-1----:R-:W-:Y:S01]  /*5f10*/  FFMA.FTZ R5, R250, c[0x0][0x2d0], -R3 ;  /* 0x0000b400fa057a23 */ /* 0x002fe20000010803 */
[----:B------:R-:W-:Y:S01]  /*5f20*/  F2FP.PACK_AB R9, R194, R193 ;  /* 0x000000c1c209723e */ /* 0x000fe200000000ff */
[----:B------:R-:W-:Y:S02]  /*5f30*/  IMAD.MOV.U32 R250, RZ, RZ, R245 ;  /* 0x000000fffffa7224 */ /* 0x000fe400078e00f5 */
[----:B------:R1:W-:Y:S01]  /*5f40*/  MUFU.EX2 R196, R5 ;  /* 0x0000000500c47308 */ /* 0x0003e20000000800 */
[----:B------:R-:W-:Y:S01]  /*5f50*/  IMAD.MOV.U32 R183, RZ, RZ, R6 ;  /* 0x000000ffffb77224 */ /* 0x000fe200078e0006 */
[----:B------:R2:W5:Y:S01]  /*5f60*/  LDL.LU R245, [R1+0xcc] ;  /* 0x0000cc0001f57983 */ /* 0x0005620000300800 */
[----:B------:R-:W-:-:S02]  /*5f70*/  FFMA.FTZ R64, R140, c[0x0][0x2d0], -R2 ;  /* 0x0000b4008c407a23 */ /* 0x000fc40000010802 */
[--C-:B------:R-:W-:Y:S02]  /*5f80*/  FFMA.FTZ R66, R143, c[0x0][0x2d0], -R2.reuse ;  /* 0x0000b4008f427a23 */ /* 0x100fe40000010802 */
[--C-:B------:R-:W-:Y:S02]  /*5f90*/  FFMA.FTZ R67, R142, c[0x0][0x2d0], -R2.reuse ;  /* 0x0000b4008e437a23 */ /* 0x100fe40000010802 */
[--C-:B------:R-:W-:Y:S02]  /*5fa0*/  FFMA.FTZ R28, R138, c[0x0][0x2d0], -R2.reuse ;  /* 0x0000b4008a1c7a23 */ /* 0x100fe40000010802 */
[----:B------:R-:W-:Y:S02]  /*5fb0*/  FFMA.FTZ R65, R139, c[0x0][0x2d0], -R2 ;  /* 0x0000b4008b417a23 */ /* 0x000fe40000010802 */
[----:B------:R-:W-:Y:S02]  /*5fc0*/  IMAD.MOV.U32 R178, RZ, RZ, R179 ;  /* 0x000000ffffb27224 */ /* 0x000fe400078e00b3 */
[----:B------:R-:W-:-:S02]  /*5fd0*/  IMAD.MOV.U32 R132, RZ, RZ, R192 ;  /* 0x000000ffff847224 */ /* 0x000fc400078e00c0 */
[----:B-1----:R-:W-:Y:S02]  /*5fe0*/  FFMA.FTZ R5, R69, c[0x0][0x2d0], -R3 ;  /* 0x0000b40045057a23 */ /* 0x002fe40000010803 */
[----:B------:R-:W-:Y:S02]  /*5ff0*/  FFMA.FTZ R6, R133, c[0x0][0x2d0], -R2 ;  /* 0x0000b40085067a23 */ /* 0x000fe40000010802 */
[----:B------:R-:W1:Y:S01]  /*6000*/  MUFU.EX2 R198, R5 ;  /* 0x0000000500c67308 */ /* 0x000e620000000800 */
[----:B------:R-:W-:Y:S02]  /*6010*/  IMAD.MOV.U32 R179, RZ, RZ, R180 ;  /* 0x000000ffffb37224 */ /* 0x000fe400078e00b4 */
[----:B------:R-:W-:Y:S02]  /*6020*/  IMAD.MOV.U32 R180, RZ, RZ, R181 ;  /* 0x000000ffffb47224 */ /* 0x000fe400078e00b5 */
[----:B------:R-:W-:Y:S02]  /*6030*/  IMAD.MOV.U32 R181, RZ, RZ, R191 ;  /* 0x000000ffffb57224 */ /* 0x000fe400078e00bf */
[----:B------:R-:W-:Y:S01]  /*6040*/  IMAD.MOV.U32 R30, RZ, RZ, R112 ;  /* 0x000000ffff1e7224 */ /* 0x000fe200078e0070 */
[----:B------:R-:W-:Y:S01]  /*6050*/  MUFU.EX2 R139, R28 ;  /* 0x0000001c008b7308 */ /* 0x000fe20000000800 */
[----:B------:R-:W-:-:S02]  /*6060*/  IMAD.MOV.U32 R69, RZ, RZ, R93 ;  /* 0x000000ffff457224 */ /* 0x000fc400078e005d */
[----:B------:R-:W-:Y:S02]  /*6070*/  IMAD.MOV.U32 R167, RZ, RZ, R94 ;  /* 0x000000ffffa77224 */ /* 0x000fe400078e005e */
[----:B------:R-:W-:Y:S01]  /*6080*/  IMAD.MOV.U32 R247, RZ, RZ, R172 ;  /* 0x000000fffff77224 */ /* 0x000fe200078e00ac */
[----:B-1----:R-:W-:Y:S01]  /*6090*/  F2FP.PACK_AB R11, R198, R196 ;  /* 0x000000c4c60b723e */ /* 0x002fe200000000ff */
[----:B------:R-:W-:Y:S02]  /*60a0*/  FFMA.FTZ R5, R141, c[0x0][0x2d0], -R2 ;  /* 0x0000b4008d057a23 */ /* 0x000fe40000010802 */
[----:B------:R-:W-:-:S04]  /*60b0*/  FFMA.FTZ R2, R155, c[0x0][0x2d0], -R0 ;  /* 0x0000b4009b027a23 */ /* 0x000fc80000010800 */
[----:B----4-:R-:W-:Y:S01]  /*60c0*/  HMMA.16816.F32 R140, R8, R24, R60 ;  /* 0x00000018088c723c */ /* 0x010fe2000000183c */
[----:B------:R1:W-:Y:S06]  /*60d0*/  MUFU.EX2 R191, R6 ;  /* 0x0000000600bf7308 */ /* 0x0003ec0000000800 */
[----:B------:R-:W-:Y:S02]  /*60e0*/  IMAD.MOV.U32 R63, RZ, RZ, R134 ;  /* 0x000000ffff3f7224 */ /* 0x000fe400078e0086 */
[----:B------:R-:W-:Y:S02]  /*60f0*/  IMAD.MOV.U32 R134, RZ, RZ, R250 ;  /* 0x000000ffff867224 */ /* 0x000fe400078e00fa */
[----:B------:R-:W-:Y:S01]  /*6100*/  IMAD.MOV.U32 R250, RZ, RZ, R29 ;  /* 0x000000fffffa7224 */ /* 0x000fe200078e001d */
[----:B------:R3:W-:Y:S01]  /*6110*/  MUFU.EX2 R192, R5 ;  /* 0x0000000500c07308 */ /* 0x0007e20000000800 */
[----:B------:R-:W-:-:S02]  /*6120*/  IMAD.MOV.U32 R29, RZ, RZ, R168 ;  /* 0x000000ffff1d7224 */ /* 0x000fc400078e00a8 */
[----:B------:R-:W-:Y:S02]  /*6130*/  IMAD.MOV.U32 R168, RZ, RZ, R184 ;  /* 0x000000ffffa87224 */ /* 0x000fe400078e00b8 */
[----:B-1----:R-:W-:Y:S02]  /*6140*/  FFMA.FTZ R6, R154, c[0x0][0x2d0], -R0 ;  /* 0x0000b4009a067a23 */ /* 0x002fe40000010800 */
[----:B------:R-:W-:Y:S01]  /*6150*/  IMAD.MOV.U32 R184, RZ, RZ, R185 ;  /* 0x000000ffffb87224 */ /* 0x000fe200078e00b9 */
[----:B------:R1:W-:Y:S01]  /*6160*/  MUFU.EX2 R133, R2 ;  /* 0x0000000200857308 */ /* 0x0003e20000000800 */
[----:B------:R-:W-:Y:S02]  /*6170*/  IMAD.MOV.U32 R185, RZ, RZ, R186 ;  /* 0x000000ffffb97224 */ /* 0x000fe400078e00ba */
[----:B------:R-:W-:Y:S02]  /*6180*/  IMAD.MOV.U32 R186, RZ, RZ, R187 ;  /* 0x000000ffffba7224 */ /* 0x000fe400078e00bb */
[----:B------:R-:W-:-:S02]  /*6190*/  IMAD.MOV.U32 R187, RZ, RZ, R190 ;  /* 0x000000ffffbb7224 */ /* 0x000fc400078e00be */
[--C-:B---3--:R-:W-:Y:S01]  /*61a0*/  FFMA.FTZ R5, R149, c[0x0][0x2d0], -R0.reuse ;  /* 0x0000b40095057a23 */ /* 0x108fe20000010800 */
[----:B------:R-:W-:Y:S01]  /*61b0*/  MUFU.EX2 R189, R7 ;  /* 0x0000000700bd7308 */ /* 0x000fe20000000800 */
[----:B------:R-:W-:Y:S01]  /*61c0*/  HMMA.16816.F32 R112, R8, R26, R56 ;  /* 0x0000001a0870723c */ /* 0x000fe20000001838 */
[----:B-1----:R-:W-:-:S06]  /*61d0*/  FFMA.FTZ R2, R148, c[0x0][0x2d0], -R0 ;  /* 0x0000b40094027a23 */ /* 0x002fcc0000010800 */
[----:B------:R-:W1:Y:S01]  /*61e0*/  MUFU.EX2 R138, R6 ;  /* 0x00000006008a7308 */ /* 0x000e620000000800 */
[C---:B------:R-:W-:Y:S07]  /*61f0*/  HMMA.16816.F32 R100, R8.reuse, R20, R48 ;  /* 0x000000140864723c */ /* 0x040fee0000001830 */
[----:B------:R1:W-:Y:S01]  /*6200*/  MUFU.EX2 R188, R5 ;  /* 0x0000000500bc7308 */ /* 0x0003e20000000800 */
[C---:B------:R-:W-:Y:S07]  /*6210*/  HMMA.16816.F32 R92, R8.reuse, R22, R44 ;  /* 0x00000016085c723c */ /* 0x040fee000000182c */
[----:B------:R-:W3:Y:S01]  /*6220*/  MUFU.EX2 R190, R2 ;  /* 0x0000000200be7308 */ /* 0x000ee20000000800 */
[C---:B------:R-:W-:Y:S08]  /*6230*/  HMMA.16816.F32 R88, R8.reuse, R16, R40 ;  /* 0x000000100858723c */ /* 0x040ff00000001828 */
[C---:B------:R-:W-:Y:S08]  /*6240*/  HMMA.16816.F32 R80, R8.reuse, R18, R36 ;  /* 0x000000120850723c */ /* 0x040ff00000001824 */
[C---:B------:R-:W-:Y:S08]  /*6250*/  HMMA.16816.F32 R76, R8.reuse, R12, R52 ;  /* 0x0000000c084c723c */ /* 0x040ff00000001834 */
[----:B------:R-:W-:Y:S07]  /*6260*/  HMMA.16816.F32 R72, R8, R14, R32 ;  /* 0x0000000e0848723c */ /* 0x000fee0000001820 */
[----:B------:R-:W-:-:S02]  /*6270*/  FFMA.FTZ R11, R132, c[0x0][0x2d0], -R4 ;  /* 0x0000b400840b7a23 */ /* 0x000fc40000010804 */
[----:B------:R-:W-:Y:S02]  /*6280*/  IMAD.MOV.U32 R132, RZ, RZ, R227 ;  /* 0x000000ffff847224 */ /* 0x000fe400078e00e3 */
[----:B------:R-:W-:Y:S02]  /*6290*/  IMAD.MOV.U32 R227, RZ, RZ, R30 ;  /* 0x000000ffffe37224 */ /* 0x000fe400078e001e */
[----:B------:R-:W-:Y:S02]  /*62a0*/  IMAD.MOV.U32 R62, RZ, RZ, R132 ;  /* 0x000000ffff3e7224 */ /* 0x000fe400078e0084 */
[----:B------:R-:W-:Y:S02]  /*62b0*/  IMAD.MOV.U32 R132, RZ, RZ, R250 ;  /* 0x000000ffff847224 */ /* 0x000fe400078e00fa */
[----:B------:R-:W-:Y:S02]  /*62c0*/  IMAD.MOV.U32 R250, RZ, RZ, R227 ;  /* 0x000000fffffa7224 */ /* 0x000fe400078e00e3 */
[----:B------:R-:W-:-:S02]  /*62d0*/  IMAD.MOV.U32 R227, RZ, RZ, R29 ;  /* 0x000000ffffe37224 */ /* 0x000fc400078e001d */
[----:B------:R-:W-:Y:S02]  /*62e0*/  IMAD.MOV.U32 R59, RZ, RZ, R62 ;  /* 0x000000ffff3b7224 */ /* 0x000fe400078e003e */
[----:B------:R-:W-:Y:S02]  /*62f0*/  IMAD.MOV.U32 R62, RZ, RZ, R132 ;  /* 0x000000ffff3e7224 */ /* 0x000fe400078e0084 */
[----:B------:R-:W-:Y:S02]  /*6300*/  IMAD.MOV.U32 R132, RZ, RZ, R250 ;  /* 0x000000ffff847224 */ /* 0x000fe400078e00fa */
[--C-:B------:R-:W-:Y:S02]  /*6310*/  FFMA.FTZ R60, R63, c[0x0][0x2d0], -R4.reuse ;  /* 0x0000b4003f3c7a23 */ /* 0x100fe40000010804 */
[----:B------:R-:W-:Y:S01]  /*6320*/  IMAD.MOV.U32 R250, RZ, RZ, R227 ;  /* 0x000000fffffa7224 */ /* 0x000fe200078e00e3 */
[----:B-1----:R-:W-:Y:S01]  /*6330*/  F2FP.PACK_AB R5, R138, R133 ;  /* 0x000000858a05723e */ /* 0x002fe200000000ff */
[--C-:B------:R-:W-:Y:S01]  /*6340*/  FFMA.FTZ R10, R244, c[0x0][0x2d0], -R4.reuse ;  /* 0x0000b400f40a7a23 */ /* 0x100fe20000010804 */
[----:B------:R-:W-:Y:S01]  /*6350*/  F2FP.PACK_AB R6, R192, R191 ;  /* 0x000000bfc006723e */ /* 0x000fe200000000ff */
[--C-:B------:R-:W-:Y:S01]  /*6360*/  FFMA.FTZ R9, R243, c[0x0][0x2d0], -R4.reuse ;  /* 0x0000b400f3097a23 */ /* 0x100fe20000010804 */
[----:B---3--:R-:W-:Y:S01]  /*6370*/  F2FP.PACK_AB R7, R190, R188 ;  /* 0x000000bcbe07723e */ /* 0x008fe200000000ff */
[--C-:B------:R-:W-:Y:S01]  /*6380*/  FFMA.FTZ R8, R242, c[0x0][0x2d0], -R4.reuse ;  /* 0x0000b400f2087a23 */ /* 0x100fe20000010804 */
[----:B------:R2:W5:Y:S01]  /*6390*/  LDL.LU R244, [R1+0xc8] ;  /* 0x0000c80001f47983 */ /* 0x0005620000300800 */
[----:B------:R-:W-:-:S02]  /*63a0*/  FFMA.FTZ R47, R241, c[0x0][0x2d0], -R4 ;  /* 0x0000b400f12f7a23 */ /* 0x000fc40000010804 */
[--C-:B------:R-:W-:Y:S01]  /*63b0*/  FFMA.FTZ R61, R239, c[0x0][0x2d0], -R4.reuse ;  /* 0x0000b400ef3d7a23 */ /* 0x100fe20000010804 */
[----:B------:R2:W5:Y:S01]  /*63c0*/  LDL.LU R243, [R1+0xc4] ;  /* 0x0000c40001f37983 */ /* 0x0005620000300800 */
[----:B------:R-:W-:Y:S01]  /*63d0*/  FFMA.FTZ R63, R238, c[0x0][0x2d0], -R4 ;  /* 0x0000b400ee3f7a23 */ /* 0x000fe20000010804 */
[----:B------:R-:W-:Y:S01]  /*63e0*/  F2FP.PACK_AB R4, R189, R139 ;  /* 0x0000008bbd04723e */ /* 0x000fe200000000ff */
[----:B------:R-:W-:Y:S01]  /*63f0*/  IMAD.MOV.U32 R58, RZ, RZ, R59 ;  /* 0x000000ffff3a7224 */ /* 0x000fe200078e003b */
[----:B------:R2:W5:Y:S01]  /*6400*/  LDL.LU R242, [R1+0xc0] ;  /* 0x0000c00001f27983 */ /* 0x0005620000300800 */
[----:B------:R-:W-:Y:S02]  /*6410*/  IMAD.MOV.U32 R59, RZ, RZ, R62 ;  /* 0x000000ffff3b7224 */ /* 0x000fe400078e003e */
[----:B------:R-:W-:Y:S01]  /*6420*/  IMAD.MOV.U32 R30, RZ, RZ, R240 ;  /* 0x000000ffff1e7224 */ /* 0x000fe200078e00f0 */
[----:B------:R2:W5:Y:S01]  /*6430*/  LDL.LU R241, [R1+0xbc] ;  /* 0x0000bc0001f17983 */ /* 0x0005620000300800 */
[----:B------:R-:W-:-:S02]  /*6440*/  IMAD.MOV.U32 R62, RZ, RZ, R132 ;  /* 0x000000ffff3e7224 */ /* 0x000fc400078e0084 */
[----:B------:R-:W-:Y:S02]  /*6450*/  IMAD.MOV.U32 R132, RZ, RZ, R250 ;  /* 0x000000ffff847224 */ /* 0x000fe400078e00fa */
[----:B------:R-:W-:Y:S01]  /*6460*/  FFMA.FTZ R2, R236, c[0x0][0x2d0], -R3 ;  /* 0x0000b400ec027a23 */ /* 0x000fe20000010803 */
[----:B------:R-:W-:Y:S01]  /*6470*/  HMMA.16816.F32 R36, R4, R18, R104 ;  /* 0x000000120424723c */ /* 0x000fe20000001868 */
[----:B------:R-:W-:Y:S01]  /*6480*/  IMAD.MOV.U32 R57, RZ, RZ, R58 ;  /* 0x000000ffff397224 */ /* 0x000fe200078e003a */
[----:B------:R2:W5:Y:S01]  /*6490*/  LDL.LU R240, [R1+0xb8] ;  /* 0x0000b80001f07983 */ /* 0x0005620000300800 */
[----:B------:R-:W-:Y:S02]  /*64a0*/  IMAD.MOV.U32 R58, RZ, RZ, R59 ;  /* 0x000000ffff3a7224 */ /* 0x000fe400078e003b */
[----:B------:R-:W-:Y:S01]  /*64b0*/  IMAD.MOV.U32 R227, RZ, RZ, R30 ;  /* 0x000000ffffe37224 */ /* 0x000fe200078e001e */
[----:B------:R-:W-:Y:S01]  /*64c0*/  MUFU.EX2 R107, R64 ;  /* 0x00000040006b7308 */ /* 0x000fe20000000800 */
[----:B------:R-:W-:Y:S01]  /*64d0*/  IMAD.MOV.U32 R59, RZ, RZ, R62 ;  /* 0x000000ffff3b7224 */ /* 0x000fe200078e003e */
[----:B------:R2:W5:Y:S01]  /*64e0*/  LDL.LU R239, [R1+0xb4] ;  /* 0x0000b40001ef7983 */ /* 0x0005620000300800 */
[----:B------:R-:W-:-:S02]  /*64f0*/  IMAD.MOV.U32 R62, RZ, RZ, R132 ;  /* 0x000000ffff3e7224 */ /* 0x000fc400078e0084 */
[----:B------:R-:W-:Y:S01]  /*6500*/  IMAD.MOV.U32 R250, RZ, RZ, R227 ;  /* 0x000000fffffa7224 */ /* 0x000fe200078e00e3 */
[----:B------:R2:W5:Y:S01]  /*6510*/  LDL.LU R238, [R1+0xb0] ;  /* 0x0000b00001ee7983 */ /* 0x0005620000300800 */
[----:B------:R-:W-:Y:S01]  /*6520*/  IMAD.MOV.U32 R227, RZ, RZ, R68 ;  /* 0x000000ffffe37224 */ /* 0x000fe200078e0044 */
[----:B------:R1:W-:Y:S01]  /*6530*/  MUFU.EX2 R64, R2 ;  /* 0x0000000200407308 */ /* 0x0003e20000000800 */
[----:B------:R-:W-:Y:S02]  /*6540*/  IMAD.MOV.U32 R155, RZ, RZ, R58 ;  /* 0x000000ffff9b7224 */ /* 0x000fe400078e003a */
[----:B------:R-:W-:Y:S02]  /*6550*/  IMAD.MOV.U32 R154, RZ, RZ, R59 ;  /* 0x000000ffff9a7224 */ /* 0x000fe400078e003b */
[--C-:B------:R-:W-:Y:S02]  /*6560*/  FFMA.FTZ R46, R147, c[0x0][0x2d0], -R0.reuse ;  /* 0x0000b400932e7a23 */ /* 0x100fe40000010800 */
[----:B------:R-:W-:-:S02]  /*6570*/  FFMA.FTZ R44, R153, c[0x0][0x2d0], -R0 ;  /* 0x0000b400992c7a23 */ /* 0x000fc40000010800 */
[--C-:B------:R-:W-:Y:S02]  /*6580*/  FFMA.FTZ R31, R152, c[0x0][0x2d0], -R0.reuse ;  /* 0x0000b400981f7a23 */ /* 0x100fe40000010800 */
[--C-:B------:R-:W-:Y:S02]  /*6590*/  FFMA.FTZ R45, R151, c[0x0][0x2d0], -R0.reuse ;  /* 0x0000b400972d7a23 */ /* 0x100fe40000010800 */
[----:B------:R-:W-:Y:S02]  /*65a0*/  FFMA.FTZ R147, R150, c[0x0][0x2d0], -R0 ;  /* 0x0000b40096937a23 */ /* 0x000fe40000010800 */
[----:B-1----:R-:W-:Y:S02]  /*65b0*/  FADD.FTZ R2, R69, R62 ;  /* 0x0000003e45027221 */ /* 0x002fe40000010000 */
[--C-:B------:R-:W-:Y:S02]  /*65c0*/  FFMA.FTZ R146, R146, c[0x0][0x2d0], -R0.reuse ;  /* 0x0000b40092927a23 */ /* 0x100fe40000010800 */
[----:B------:R-:W-:-:S02]  /*65d0*/  FFMA.FTZ R145, R145, c[0x0][0x2d0], -R0 ;  /* 0x0000b40091917a23 */ /* 0x000fc40000010800 */
[----:B------:R-:W-:Y:S02]  /*65e0*/  FFMA.FTZ R172, R144, c[0x0][0x2d0], -R0 ;  /* 0x0000b40090ac7a23 */ /* 0x000fe40000010800 */
[--C-:B------:R-:W-:Y:S02]  /*65f0*/  FFMA.FTZ R0, R237, c[0x0][0x2d0], -R3.reuse ;  /* 0x0000b400ed007a23 */ /* 0x100fe40000010803 */
[--C-:B------:R-:W-:Y:S01]  /*6600*/  FFMA.FTZ R29, R235, c[0x0][0x2d0], -R3.reuse ;  /* 0x0000b400eb1d7a23 */ /* 0x100fe20000010803 */
[----:B------:R2:W5:Y:S01]  /*6610*/  LDL.LU R237, [R1+0xac] ;  /* 0x0000ac0001ed7983 */ /* 0x0005620000300800 */
[--C-:B------:R-:W-:Y:S02]  /*6620*/  FFMA.FTZ R30, R234, c[0x0][0x2d0], -R3.reuse ;  /* 0x0000b400ea1e7a23 */ /* 0x100fe40000010803 */
[--C-:B------:R-:W-:Y:S01]  /*6630*/  FFMA.FTZ R68, R231, c[0x0][0x2d0], -R3.reuse ;  /* 0x0000b400e7447a23 */ /* 0x100fe20000010803 */
[----:B------:R2:W5:Y:S01]  /*6640*/  LDL.LU R236, [R1+0xa8] ;  /* 0x0000a80001ec7983 */ /* 0x0005620000300800 */
[----:B------:R-:W-:-:S02]  /*6650*/  FFMA.FTZ R132, R228, c[0x0][0x2d0], -R3 ;  /* 0x0000b400e4847a23 */ /* 0x000fc40000010803 */
[--C-:B------:R-:W-:Y:S01]  /*6660*/  FFMA.FTZ R134, R134, c[0x0][0x2d0], -R3.reuse ;  /* 0x0000b40086867a23 */ /* 0x100fe20000010803 */
[----:B------:R2:W5:Y:S01]  /*6670*/  LDL.LU R235, [R1+0xa4] ;  /* 0x0000a40001eb7983 */ /* 0x0005620000300800 */
[----:B------:R-:W-:Y:S02]  /*6680*/  FFMA.FTZ R144, R57, c[0x0][0x2d0], -R3 ;  /* 0x0000b40039907a23 */ /* 0x000fe40000010803 */
[----:B------:R-:W-:Y:S01]  /*6690*/  FADD.FTZ R3, R155, R154 ;  /* 0x0000009a9b037221 */ /* 0x000fe20000010000 */
[----:B------:R2:W5:Y:S01]  /*66a0*/  LDL.LU R234, [R1+0xa0] ;  /* 0x0000a00001ea7983 */ /* 0x0005620000300800 */
[----:B------:R-:W-:Y:S02]  /*66b0*/  FADD.FTZ R2, R227, R2 ;  /* 0x00000002e3027221 */ /* 0x000fe40000010000 */
[----:B------:R-:W-:Y:S01]  /*66c0*/  IMAD.MOV.U32 R227, RZ, RZ, R247 ;  /* 0x000000ffffe37224 */ /* 0x000fe200078e00f7 */
[----:B------:R2:W5:Y:S01]  /*66d0*/  LDL.LU R231, [R1+0x9c] ;  /* 0x00009c0001e77983 */ /* 0x0005620000300800 */
[----:B------:R-:W-:-:S02]  /*66e0*/  IMAD.MOV.U32 R247, RZ, RZ, R252 ;  /* 0x000000fffff77224 */ /* 0x000fc400078e00fc */
[----:B------:R-:W-:Y:S01]  /*66f0*/  FADD.FTZ R3, R250, R3 ;  /* 0x00000003fa037221 */ /* 0x000fe20000010000 */
[----:B------:R2:W5:Y:S01]  /*6700*/  LDL.LU R228, [R1+0x98] ;  /* 0x0000980001e47983 */ /* 0x0005620000300800 */
[----:B------:R-:W-:Y:S02]  /*6710*/  IMAD.MOV.U32 R252, RZ, RZ, R165 ;  /* 0x000000fffffc7224 */ /* 0x000fe400078e00a5 */
[----:B------:R-:W-:Y:S01]  /*6720*/  IMAD.MOV.U32 R165, RZ, RZ, R71 ;  /* 0x000000ffffa57224 */ /* 0x000fe200078e0047 */
[----:B------:R-:W-:Y:S01]  /*6730*/  HMMA.16816.F32 R32, R4, R16, R108 ;  /* 0x000000100420723c */ /* 0x000fe2000000186c */
[----:B------:R-:W-:Y:S01]  /*6740*/  FADD.FTZ R2, R247, R2 ;  /* 0x00000002f7027221 */ /* 0x000fe20000010000 */
[----:B------:R-:W-:Y:S01]  /*6750*/  MUFU.EX2 R105, R11 ;  /* 0x0000000b00697308 */ /* 0x000fe20000000800 */
[----:B------:R-:W-:Y:S01]  /*6760*/  FADD.FTZ R3, R227, R3 ;  /* 0x00000003e3037221 */ /* 0x000fe20000010000 */
[----:B------:R-:W1:Y:S01]  /*6770*/  LDSM.16.MT88.4 R16, [R229+0x2800] ;  /* 0x00280000e510783b */ /* 0x000e620000004200 */
[----:B------:R-:W-:-:S02]  /*6780*/  IMAD.MOV.U32 R227, RZ, RZ, R184 ;  /* 0x000000ffffe37224 */ /* 0x000fc400078e00b8 */
[----:B------:R-:W-:Y:S01]  /*6790*/  FADD.FTZ R2, R165, R2 ;  /* 0x00000002a5027221 */ /* 0x000fe20000010000 */
[C---:B------:R-:W-:Y:S01]  /*67a0*/  HMMA.16816.F32 R48, R4.reuse, R20, R120 ;  /* 0x000000140430723c */ /* 0x040fe20000001878 */
[----:B------:R-:W-:Y:S01]  /*67b0*/  FADD.FTZ R28, R157, R156 ;  /* 0x0000009c9d1c7221 */ /* 0x000fe20000010000 */
[----:B------:R-:W3:Y:S01]  /*67c0*/  MUFU.EX2 R106, R10 ;  /* 0x0000000a006a7308 */ /* 0x000ee20000000800 */
[----:B------:R-:W-:Y:S01]  /*67d0*/  FADD.FTZ R2, R227, R2 ;  /* 0x00000002e3027221 */ /* 0x000fe20000010000 */
[----:B------:R-:W-:Y:S04]  /*67e0*/  LDSM.16.MT88.4 R152, [R229+0x3000] ;  /* 0x00300000e598783b */ /* 0x000fe80000004200 */
[----:B------:R-:W4:Y:S01]  /*67f0*/  LDL R227, [R1+0x5c] ;  /* 0x00005c0001e37983 */ /* 0x000f220000100800 */
[C---:B------:R-:W-:Y:S01]  /*6800*/  HMMA.16816.F32 R40, R4.reuse, R22, R116 ;  /* 0x000000160428723c */ /* 0x040fe20000001874 */
[----:B------:R-:W-:Y:S02]  /*6810*/  MUFU.EX2 R108, R9 ;  /* 0x00000009006c7308 */ /* 0x000fe40000000800 */
[----:B------:R-:W-:Y:S05]  /*6820*/  LDSM.16.MT88.4 R20, [R232+0x2800] ;  /* 0x00280000e814783b */ /* 0x000fea0000004200 */
[C---:B------:R-:W-:Y:S01]  /*6830*/  HMMA.16816.F32 R96, R4.reuse, R12, R96 ;  /* 0x0000000c0460723c */ /* 0x040fe20000001860 */
[----:B------:R2:W-:Y:S07]  /*6840*/  MUFU.EX2 R109, R8 ;  /* 0x00000008006d7308 */ /* 0x0005ee0000000800 */
[C---:B------:R-:W-:Y:S01]  /*6850*/  HMMA.16816.F32 R84, R4.reuse, R14, R84 ;  /* 0x0000000e0454723c */ /* 0x040fe20000001854 */
[----:B------:R-:W1:Y:S04]  /*6860*/  LDSM.16.MT88.4 R12, [R233+0x2800] ;  /* 0x00280000e90c783b */ /* 0x000e680000004200 */
[----:B--2---:R-:W2:Y:S01]  /*6870*/  LDSM.16.MT88.4 R8, [R230+0x2800] ;  /* 0x00280000e608783b */ /* 0x004ea20000004200 */
[----:B------:R3:W1:Y:S08]  /*6880*/  MUFU.EX2 R104, R0 ;  /* 0x0000000000687308 */ /* 0x0006700000000800 */
[----:B------:R-:W-:Y:S08]  /*6890*/  MUFU.EX2 R69, R29 ;  /* 0x0000001d00457308 */ /* 0x000ff00000000800 */
[----:B------:R-:W1:Y:S01]  /*68a0*/  MUFU.EX2 R71, R30 ;  /* 0x0000001e00477308 */ /* 0x000e620000000800 */
[----:B------:R-:W-:Y:S01]  /*68b0*/  HMMA.16816.F32 R56, R4, R24, R128 ;  /* 0x000000180438723c */ /* 0x000fe20000001880 */
[----:B---3--:R-:W-:-:S06]  /*68c0*/  FADD.FTZ R0, R159, R158 ;  /* 0x0000009e9f007221 */ /* 0x008fcc0000010000 */
[----:B------:R-:W-:Y:S01]  /*68d0*/  MUFU.EX2 R62, R46 ;  /* 0x0000002e003e7308 */ /* 0x000fe20000000800 */
[----:B------:R-:W-:Y:S07]  /*68e0*/  HMMA.16816.F32 R52, R4, R26, R124 ;  /* 0x0000001a0434723c */ /* 0x000fee000000187c */
[----:B------:R-:W-:Y:S01]  /*68f0*/  MUFU.EX2 R46, R44 ;  /* 0x0000002c002e7308 */ /* 0x000fe20000000800 */
[----:B------:R-:W-:-:S07]  /*6900*/  FADD.FTZ R4, R169, R28 ;  /* 0x0000001ca9047221 */ /* 0x000fce0000010000 */
[----:B------:R-:W3:Y:S01]  /*6910*/  MUFU.EX2 R65, R65 ;  /* 0x0000004100417308 */ /* 0x000ee20000000800 */
[----:B------:R-:W-:-:S07]  /*6920*/  FADD.FTZ R24, R166, R0 ;  /* 0x00000000a6187221 */ /* 0x000fce0000010000 */
[----:B------:R-:W-:Y:S01]  /*6930*/  MUFU.EX2 R66, R66 ;  /* 0x0000004200427308 */ /* 0x000fe20000000800 */
[----:B------:R-:W-:-:S07]  /*6940*/  FADD.FTZ R0, R170, R4 ;  /* 0x00000004aa007221 */ /* 0x000fce0000010000 */
[----:B------:R-:W1:Y:S08]  /*6950*/  MUFU.EX2 R67, R67 ;  /* 0x0000004300437308 */ /* 0x000e700000000800 */
[----:B------:R-:W-:Y:S08]  /*6960*/  MUFU.EX2 R44, R31 ;  /* 0x0000001f002c7308 */ /* 0x000ff00000000800 */
[----:B------:R-:W2:Y:S01]  /*6970*/  MUFU.EX2 R45, R45 ;  /* 0x0000002d002d7308 */ /* 0x000ea20000000800 */
[----:B------:R-:W-:-:S02]  /*6980*/  F2FP.PACK_AB R4, R106, R105 ;  /* 0x000000696a04723e */ /* 0x000fc400000000ff */
[----:B-1----:R-:W-:Y:S02]  /*6990*/  F2FP.PACK_AB R5, R64, R104 ;  /* 0x000000684005723e */ /* 0x002fe400000000ff */
[----:B------:R-:W-:Y:S02]  /*69a0*/  F2FP.PACK_AB R6, R109, R108 ;  /* 0x0000006c6d06723e */ /* 0x000fe400000000ff */
[----:B------:R-:W-:Y:S01]  /*69b0*/  F2FP.PACK_AB R7, R71, R69 ;  /* 0x000000454707723e */ /* 0x000fe200000000ff */
[----:B------:R-:W-:-:S06]  /*69c0*/  FADD.FTZ R24, R171, R24 ;  /* 0x00000018ab187221 */ /* 0x000fcc0000010000 */
[----:B------:R-:W-:Y:S01]  /*69d0*/  HMMA.16816.F32 R140, R4, R16, R140 ;  /* 0x00000010048c723c */ /* 0x000fe2000000188c */
[----:B------:R-:W-:-:S07]  /*69e0*/  FADD.FTZ R24, R217, R24 ;  /* 0x00000018d9187221 */ /* 0x000fce0000010000 */
[----:B------:R-:W-:Y:S01]  /*69f0*/  HMMA.16816.F32 R112, R4, R18, R112 ;  /* 0x000000120470723c */ /* 0x000fe20000001870 */
[----:B------:R-:W-:-:S07]  /*6a00*/  FADD.FTZ R0, R219, R0 ;  /* 0x00000000db007221 */ /* 0x000fce0000010000 */
[C---:B------:R-:W-:Y:S08]  /*6a10*/  HMMA.16816.F32 R100, R4.reuse, R12, R100 ;  /* 0x0000000c0464723c */ /* 0x040ff00000001864 */
[C---:B------:R-:W-:Y:S08]  /*6a20*/  HMMA.16816.F32 R92, R4.reuse, R14, R92 ;  /* 0x0000000e045c723c */ /* 0x040ff0000000185c */
[C---:B--2---:R-:W-:Y:S08]  /*6a30*/  HMMA.16816.F32 R88, R4.reuse, R8, R88 ;  /* 0x000000080458723c */ /* 0x044ff00000001858 */
[C---:B------:R-:W-:Y:S08]  /*6a40*/  HMMA.16816.F32 R80, R4.reuse, R10, R80 ;  /* 0x0000000a0450723c */ /* 0x040ff00000001850 */
[C---:B------:R-:W-:Y:S08]  /*6a50*/  HMMA.16816.F32 R76, R4.reuse, R20, R76 ;  /* 0x00000014044c723c */ /* 0x040ff0000000184c */
[----:B------:R-:W-:Y:S07]  /*6a60*/  HMMA.16816.F32 R72, R4, R22, R72 ;  /* 0x000000160448723c */ /* 0x000fee0000001848 */
[----:B---3--:R-:W-:-:S02]  /*6a70*/  F2FP.PACK_AB R4, R65, R107 ;  /* 0x0000006b4104723e */ /* 0x008fc400000000ff */
[----:B------:R-:W-:Y:S02]  /*6a80*/  F2FP.PACK_AB R5, R46, R62 ;  /* 0x0000003e2e05723e */ /* 0x000fe400000000ff */
[----:B------:R-:W-:Y:S02]  /*6a90*/  F2FP.PACK_AB R6, R67, R66 ;  /* 0x000000424306723e */ /* 0x000fe400000000ff */
[----:B------:R-:W-:Y:S01]  /*6aa0*/  F2FP.PACK_AB R7, R45, R44 ;  /* 0x0000002c2d07723e */ /* 0x000fe200000000ff */
[----:B------:R-:W-:Y:S02]  /*6ab0*/  IMAD.MOV.U32 R247, RZ, RZ, R185 ;  /* 0x000000fffff77224 */ /* 0x000fe400078e00b9 */
[----:B------:R-:W-:Y:S02]  /*6ac0*/  IMAD.MOV.U32 R165, RZ, RZ, R186 ;  /* 0x000000ffffa57224 */ /* 0x000fe400078e00ba */
[----:B------:R-:W-:Y:S02]  /*6ad0*/  FADD.FTZ R0, R218, R0 ;  /* 0x00000000da007221 */ /* 0x000fe40000010000 */
[----:B------:R-:W-:Y:S01]  /*6ae0*/  HMMA.16816.F32 R32, R4, R8, R32 ;  /* 0x000000080420723c */ /* 0x000fe20000001820 */
[----:B------:R-:W-:-:S06]  /*6af0*/  IMAD.MOV.U32 R128, RZ, RZ, R163 ;  /* 0x000000ffff807224 */ /* 0x000fcc00078e00a3 */
[----:B------:R-:W-:Y:S01]  /*6b00*/  FADD.FTZ R8, R225, R24 ;  /* 0x00000018e1087221 */ /* 0x000fe20000010000 */
[C---:B------:R-:W-:Y:S01]  /*6b10*/  HMMA.16816.F32 R116, R4.reuse, R20, R96 ;  /* 0x000000140474723c */ /* 0x040fe20000001860 */
[----:B------:R-:W-:Y:S02]  /*6b20*/  FADD.FTZ R0, R247, R0 ;  /* 0x00000000f7007221 */ /* 0x000fe40000010000 */
[----:B------:R-:W-:Y:S02]  /*6b30*/  FADD.FTZ R8, R226, R8 ;  /* 0x00000008e2087221 */ /* 0x000fe40000010000 */
[----:B------:R-:W-:Y:S02]  /*6b40*/  FADD.FTZ R2, R165, R2 ;  /* 0x00000002a5027221 */ /* 0x000fe40000010000 */
[----:B------:R-:W-:Y:S01]  /*6b50*/  IMAD.MOV.U32 R130, RZ, RZ, R174 ;  /* 0x000000ffff827224 */ /* 0x000fe200078e00ae */
[----:B------:R-:W-:Y:S01]  /*6b60*/  HMMA.16816.F32 R56, R4, R16, R56 ;  /* 0x000000100438723c */ /* 0x000fe20000001838 */
[----:B------:R-:W-:-:S02]  /*6b70*/  FADD.FTZ R3, R252, R3 ;  /* 0x00000003fc037221 */ /* 0x000fc40000010000 */
[----:B------:R-:W-:Y:S02]  /*6b80*/  IMAD.MOV.U32 R250, RZ, RZ, R168 ;  /* 0x000000fffffa7224 */ /* 0x000fe400078e00a8 */
[----:B------:R-:W-:-:S03]  /*6b90*/  FADD.FTZ R0, R167, R0 ;  /* 0x00000000a7007221 */ /* 0x000fc60000010000 */
[----:B------:R-:W-:Y:S01]  /*6ba0*/  HMMA.16816.F32 R52, R4, R18, R52 ;  /* 0x000000120434723c */ /* 0x000fe20000001834 */
[----:B------:R-:W-:-:S07]  /*6bb0*/  FADD.FTZ R2, R130, R2 ;  /* 0x0000000282027221 */ /* 0x000fce0000010000 */
[----:B------:R-:W-:Y:S01]  /*6bc0*/  HMMA.16816.F32 R48, R4, R12, R48 ;  /* 0x0000000c0430723c */ /* 0x000fe20000001830 */
[----:B------:R-:W-:-:S07]  /*6bd0*/  IMAD.MOV.U32 R252, RZ, RZ, R187 ;  /* 0x000000fffffc7224 */ /* 0x000fce00078e00bb */
[----:B------:R-:W-:Y:S01]  /*6be0*/  HMMA.16816.F32 R40, R4, R14, R40 ;  /* 0x0000000e0428723c */ /* 0x000fe20000001828 */
[----:B------:R-:W-:-:S07]  /*6bf0*/  FADD.FTZ R3, R250, R3 ;  /* 0x00000003fa037221 */ /* 0x000fce0000010000 */
[----:B------:R-:W-:Y:S01]  /*6c00*/  HMMA.16816.F32 R36, R4, R10, R36 ;  /* 0x0000000a0424723c */ /* 0x000fe20000001824 */
[----:B------:R-:W-:-:S07]  /*6c10*/  FADD.FTZ R0, R223, R0 ;  /* 0x00000000df007221 */ /* 0x000fce0000010000 */
[----:B------:R-:W-:Y:S01]  /*6c20*/  HMMA.16816.F32 R20, R4, R22, R84 ;  /* 0x000000160414723c */ /* 0x000fe20000001854 */
[----:B------:R-:W-:Y:S02]  /*6c30*/  IMAD.MOV.U32 R129, RZ, RZ, R173 ;  /* 0x000000ffff817224 */ /* 0x000fe400078e00ad */
[----:B------:R-:W-:Y:S01]  /*6c40*/  IMAD.MOV.U32 R156, RZ, RZ, R181 ;  /* 0x000000ffff9c7224 */ /* 0x000fe200078e00b5 */
[----:B------:R1:W-:Y:S01]  /*6c50*/  MUFU.EX2 R31, R60 ;  /* 0x0000003c001f7308 */ /* 0x0003e20000000800 */
[----:B------:R-:W-:Y:S01]  /*6c60*/  IMAD.MOV.U32 R174, RZ, RZ, R183 ;  /* 0x000000ffffae7224 */ /* 0x000fe200078e00b7 */
[----:B------:R-:W2:Y:S01]  /*6c70*/  LDSM.16.MT88.4 R168, [R233+0x3000] ;  /* 0x00300000e9a8783b */ /* 0x000ea20000004200 */
[----:B------:R-:W-:Y:S02]  /*6c80*/  FADD.FTZ R4, R128, R8 ;  /* 0x0000000880047221 */ /* 0x000fe40000010000 */
[----:B------:R-:W-:Y:S01]  /*6c90*/  IMAD.MOV.U32 R157, RZ, RZ, R180 ;  /* 0x000000ffff9d7224 */ /* 0x000fe200078e00b4 */
[----:B------:R-:W3:Y:S01]  /*6ca0*/  LDSM.16.MT88.4 R184, [R230+0x3000] ;  /* 0x00300000e6b8783b */ /* 0x000ee20000004200 */
[----:B------:R-:W-:-:S02]  /*6cb0*/  FADD.FTZ R7, R222, R4 ;  /* 0x00000004de077221 */ /* 0x000fc40000010000 */
[----:B------:R-:W-:Y:S02]  /*6cc0*/  FADD.FTZ R4, R220, R2 ;  /* 0x00000002dc047221 */ /* 0x000fe40000010000 */
[----:B------:R-:W-:Y:S02]  /*6cd0*/  IMAD.MOV.U32 R131, RZ, RZ, R179 ;  /* 0x000000ffff837224 */ /* 0x000fe400078e00b3 */
[----:B------:R-:W-:Y:S02]  /*6ce0*/  IMAD.MOV.U32 R217, RZ, RZ, R175 ;  /* 0x000000ffffd97224 */ /* 0x000fe400078e00af */
[----:B------:R-:W-:Y:S01]  /*6cf0*/  IMAD.MOV.U32 R247, RZ, RZ, R177 ;  /* 0x000000fffff77224 */ /* 0x000fe200078e00b1 */
[----:B------:R-:W-:Y:S01]  /*6d00*/  MUFU.EX2 R9, R147 ;  /* 0x0000009300097308 */ /* 0x000fe20000000800 */
[----:B------:R-:W-:Y:S01]  /*6d10*/  FADD.FTZ R3, R252, R3 ;  /* 0x00000003fc037221 */ /* 0x000fe20000010000 */
[----:B------:R-:W2:Y:S01]  /*6d20*/  LDSM.16.MT88.4 R12, [R232+0x3000] ;  /* 0x00300000e80c783b */ /* 0x000ea20000004200 */
[----:B------:R-:W-:-:S02]  /*6d30*/  FADD.FTZ R5, R224, R0 ;  /* 0x00000000e0057221 */ /* 0x000fc40000010000 */
[----:B------:R-:W-:-:S04]  /*6d40*/  FADD.FTZ R3, R129, R3 ;  /* 0x0000000381037221 */ /* 0x000fc80000010000 */
[----:B------:R-:W-:Y:S02]  /*6d50*/  FADD.FTZ R6, R221, R3 ;  /* 0x00000003dd067221 */ /* 0x000fe40000010000 */
[----:B------:R-:W-:Y:S02]  /*6d60*/  IMAD.MOV.U32 R173, RZ, RZ, R182 ;  /* 0x000000ffffad7224 */ /* 0x000fe400078e00b6 */
[----:B-1----:R-:W-:Y:S02]  /*6d70*/  IMAD.MOV.U32 R60, RZ, RZ, R156 ;  /* 0x000000ffff3c7224 */ /* 0x002fe400078e009c */
[----:B----4-:R-:W-:-:S04]  /*6d80*/  @P4 IMAD.HI.U32 R2, R227, c[0x0][0x2c8], RZ ;  /* 0x0000b200e3024a27 */ /* 0x010fc800078e00ff */
[----:B------:R-:W-:Y:S01]  /*6d90*/  IMAD.MOV.U32 R0, RZ, RZ, R227 ;  /* 0x000000ffff007224 */ /* 0x000fe200078e00e3 */
[----:B------:R-:W-:Y:S01]  /*6da0*/  @P4 SHF.R.U32.HI R0, RZ, c[0x0][0x2cc], R2 ;  /* 0x0000b300ff004a19 */ /* 0x000fe20000011602 */
[----:B------:R-:W-:-:S05]  /*6db0*/  IMAD.MOV.U32 R2, RZ, RZ, c[0x0][0x168] ;  /* 0x00005a00ff027624 */ /* 0x000fca00078e00ff */
[----:B------:R-:W-:Y:S01]  /*6dc0*/  IADD3 R3, R0, c[0x0][0x1d0], -R2 ;  /* 0x0000740000037a10 */ /* 0x000fe20007ffe802 */
[----:B------:R-:W-:-:S04]  /*6dd0*/  IMAD.MOV.U32 R2, RZ, RZ, RZ ;  /* 0x000000ffff027224 */ /* 0x000fc800078e00ff */
[----:B------:R-:W-:-:S05]  /*6de0*/  IMAD.HI R2, R3, -0x6db6db6d, R2 ;  /* 0x9249249303027827 */ /* 0x000fca00078e0202 */
[----:B------:R-:W-:Y:S01]  /*6df0*/  SHF.R.U32.HI R0, RZ, 0x1f, R2 ;  /* 0x0000001fff007819 */ /* 0x000fe20000011602 */
[----:B------:R-:W-:Y:S02]  /*6e00*/  IMAD.MOV.U32 R218, RZ, RZ, R173 ;  /* 0x000000ffffda7224 */ /* 0x000fe400078e00ad */
[----:B------:R-:W-:Y:S01]  /*6e10*/  IMAD.MOV.U32 R219, RZ, RZ, R174 ;  /* 0x000000ffffdb7224 */ /* 0x000fe200078e00ae */
[----:B------:R-:W-:Y:S01]  /*6e20*/  LEA.HI.SX32 R8, R2, R0, 0x1a ;  /* 0x0000000002087211 */ /* 0x000fe200078fd2ff */
[----:B------:R-:W-:Y:S02]  /*6e30*/  FADD.FTZ R0, R60, R7 ;  /* 0x000000073c007221 */ /* 0x000fe40000010000 */
[----:B------:R-:W-:Y:S02]  /*6e40*/  IMAD.MOV.U32 R110, RZ, RZ, R157 ;  /* 0x000000ffff6e7224 */ /* 0x000fe400078e009d */
[----:B------:R-:W-:Y:S02]  /*6e50*/  FADD.FTZ R3, R218, R6 ;  /* 0x00000006da037221 */ /* 0x000fe40000010000 */
[----:B------:R-:W-:-:S02]  /*6e60*/  FADD.FTZ R4, R248, R4 ;  /* 0x00000004f8047221 */ /* 0x000fc40000010000 */
[----:B------:R-:W-:Y:S02]  /*6e70*/  IMAD.MOV.U32 R111, RZ, RZ, R131 ;  /* 0x000000ffff6f7224 */ /* 0x000fe400078e0083 */
        /* <DEDUP_REMOVED lines=56> */
[----:B------:R-:W-:-:S05]  /*7200*/  FADD.FTZ R0, R69, R4 ;  /* 0x0000000445007221 */ /* 0x000fca0000010000 */
[----:B------:R-:W1:Y:S01]  /*7210*/  MUFU.EX2 R17, R162 ;  /* 0x000000a200117308 */ /* 0x000e620000000800 */
[----:B------:R-:W-:Y:S02]  /*7220*/  FADD.FTZ R5, R67, R5 ;  /* 0x0000000543057221 */ /* 0x000fe40000010000 */
[----:B------:R-:W-:-:S05]  /*7230*/  FADD.FTZ R4, R45, R3 ;  /* 0x000000032d047221 */ /* 0x000fca0000010000 */
[----:B------:R-:W2:Y:S01]  /*7240*/  MUFU.EX2 R16, R146 ;  /* 0x0000009200107308 */ /* 0x000ea20000000800 */
[----:B------:R-:W-:Y:S02]  /*7250*/  FADD.FTZ R3, R109, R2 ;  /* 0x000000026d037221 */ /* 0x000fe40000010000 */
[----:B------:R-:W-:-:S05]  /*7260*/  FADD.FTZ R2, R71, R0 ;  /* 0x0000000047027221 */ /* 0x000fca0000010000 */
[----:B------:R-:W2:Y:S01]  /*7270*/  MUFU.EX2 R27, R132 ;  /* 0x00000084001b7308 */ /* 0x000ea20000000800 */
[----:B-1----:R-:W-:-:S07]  /*7280*/  FADD.FTZ R0, R11, R5 ;  /* 0x000000050b007221 */ /* 0x002fce0000010000 */
[----:B------:R-:W1:Y:S01]  /*7290*/  MUFU.EX2 R19, R164 ;  /* 0x000000a400137308 */ /* 0x000e620000000800 */
[----:B----4-:R-:W-:-:S07]  /*72a0*/  FADD.FTZ R0, R10, R0 ;  /* 0x000000000a007221 */ /* 0x010fce0000010000 */
[----:B------:R-:W4:Y:S01]  /*72b0*/  MUFU.EX2 R18, R145 ;  /* 0x0000009100127308 */ /* 0x000f220000000800 */
[----:B------:R-:W-:-:S07]  /*72c0*/  FADD.FTZ R4, R9, R4 ;  /* 0x0000000409047221 */ /* 0x000fce0000010000 */
[----:B------:R-:W1:Y:S01]  /*72d0*/  MUFU.EX2 R25, R134 ;  /* 0x0000008600197308 */ /* 0x000e620000000800 */
[----:B------:R-:W-:-:S07]  /*72e0*/  FADD.FTZ R5, R28, R2 ;  /* 0x000000021c057221 */ /* 0x000fce0000010000 */
[----:B------:R-:W1:Y:S01]  /*72f0*/  MUFU.EX2 R30, R61 ;  /* 0x0000003d001e7308 */ /* 0x000e620000000800 */
[----:B------:R-:W-:-:S07]  /*7300*/  FADD.FTZ R3, R47, R3 ;  /* 0x000000032f037221 */ /* 0x000fce0000010000 */
[----:B------:R-:W1:Y:S01]  /*7310*/  MUFU.EX2 R24, R172 ;  /* 0x000000ac00187308 */ /* 0x000e620000000800 */
[----:B------:R-:W-:-:S07]  /*7320*/  FADD.FTZ R0, R17, R0 ;  /* 0x0000000011007221 */ /* 0x000fce0000010000 */
[----:B------:R-:W-:Y:S01]  /*7330*/  MUFU.EX2 R26, R144 ;  /* 0x00000090001a7308 */ /* 0x000fe20000000800 */
[----:B--2---:R-:W-:-:S07]  /*7340*/  FADD.FTZ R4, R16, R4 ;  /* 0x0000000410047221 */ /* 0x004fce0000010000 */
[----:B------:R-:W2:Y:S01]  /*7350*/  MUFU.EX2 R29, R63 ;  /* 0x0000003f001d7308 */ /* 0x000ea20000000800 */
[----:B------:R-:W-:Y:S01]  /*7360*/  FADD.FTZ R5, R27, R5 ;  /* 0x000000051b057221 */ /* 0x000fe20000010000 */
[----:B------:R-:W-:Y:S01]  /*7370*/  IMNMX R6, RZ, R8, !PT ;  /* 0x00000008ff067217 */ /* 0x000fe20007800200 */
[----:B------:R-:W-:Y:S02]  /*7380*/  FADD.FTZ R2, R31, R3 ;  /* 0x000000031f027221 */ /* 0x000fe40000010000 */
[----:B-1----:R-:W-:Y:S02]  /*7390*/  FADD.FTZ R0, R19, R0 ;  /* 0x0000000013007221 */ /* 0x002fe40000010000 */
[----:B----4-:R-:W-:Y:S02]  /*73a0*/  FADD.FTZ R3, R18, R4 ;  /* 0x0000000412037221 */ /* 0x010fe40000010000 */
[----:B------:R-:W-:Y:S01]  /*73b0*/  FADD.FTZ R4, R25, R5 ;  /* 0x0000000519047221 */ /* 0x000fe20000010000 */
[----:B------:R-:W-:Y:S01]  /*73c0*/  STL [R1+0x30], R6 ;  /* 0x0000300601007387 */ /* 0x000fe20000100800 */
[----:B------:R-:W-:-:S02]  /*73d0*/  FADD.FTZ R2, R30, R2 ;  /* 0x000000021e027221 */ /* 0x000fc40000010000 */
[----:B------:R-:W-:Y:S01]  /*73e0*/  FADD.FTZ R3, R24, R3 ;  /* 0x0000000318037221 */ /* 0x000fe20000010000 */
[----:B------:R1:W-:Y:S01]  /*73f0*/  STL [R1+0x10], R0 ;  /* 0x0000100001007387 */ /* 0x0003e20000100800 */
[----:B------:R-:W-:Y:S02]  /*7400*/  IMAD.MOV.U32 R252, RZ, RZ, R176 ;  /* 0x000000fffffc7224 */ /* 0x000fe400078e00b0 */
[----:B--2---:R-:W-:Y:S01]  /*7410*/  FADD.FTZ R2, R29, R2 ;  /* 0x000000021d027221 */ /* 0x004fe20000010000 */
[----:B------:R2:W-:Y:S02]  /*7420*/  STL [R1+0x18], R3 ;  /* 0x0000180301007387 */ /* 0x0005e40000100800 */
[----:B------:R-:W-:-:S04]  /*7430*/  IADD3 R247, R252, -0x2, RZ ;  /* 0xfffffffefcf77810 */ /* 0x000fc80007ffe0ff */
[----:B------:R-:W-:Y:S01]  /*7440*/  ISETP.GE.AND P0, PT, R247, R6, PT ;  /* 0x00000006f700720c */ /* 0x000fe20003f06270 */
[----:B-1----:R-:W-:-:S05]  /*7450*/  FADD.FTZ R0, R26, R4 ;  /* 0x000000041a007221 */ /* 0x002fca0000010000 */
[----:B------:R2:W-:Y:S04]  /*7460*/  STL [R1+0x1c], R0 ;  /* 0x00001c0001007387 */ /* 0x0005e80000100800 */
[----:B------:R2:W-:Y:S01]  /*7470*/  STL [R1+0x14], R2 ;  /* 0x0000140201007387 */ /* 0x0005e20000100800 */
[----:B------:R-:W-:Y:S02]  /*7480*/  F2FP.PACK_AB R124, R31, R47 ;  /* 0x0000002f1f7c723e */ /* 0x000fe400000000ff */
[----:B------:R-:W-:Y:S02]  /*7490*/  F2FP.PACK_AB R125, R27, R28 ;  /* 0x0000001c1b7d723e */ /* 0x000fe400000000ff */
[----:B------:R-:W-:Y:S02]  /*74a0*/  F2FP.PACK_AB R126, R29, R30 ;  /* 0x0000001e1d7e723e */ /* 0x000fe400000000ff */
[----:B------:R-:W-:-:S02]  /*74b0*/  F2FP.PACK_AB R127, R26, R25 ;  /* 0x000000191a7f723e */ /* 0x000fc400000000ff */
[----:B------:R-:W-:Y:S02]  /*74c0*/  F2FP.PACK_AB R128, R10, R11 ;  /* 0x0000000b0a80723e */ /* 0x000fe400000000ff */
[----:B------:R-:W-:Y:S02]  /*74d0*/  F2FP.PACK_AB R129, R16, R9 ;  /* 0x000000091081723e */ /* 0x000fe400000000ff */
[----:B------:R-:W-:Y:S02]  /*74e0*/  F2FP.PACK_AB R130, R19, R17 ;  /* 0x000000111382723e */ /* 0x000fe400000000ff */
[----:B------:R-:W-:Y:S01]  /*74f0*/  F2FP.PACK_AB R131, R24, R18 ;  /* 0x000000121883723e */ /* 0x000fe200000000ff */
[C---:B------:R-:W-:Y:S08]  /*7500*/  HMMA.16816.F32 R140, R124.reuse, R152, R140 ;  /* 0x000000987c8c723c */ /* 0x040ff0000000188c */
[C---:B------:R-:W-:Y:S08]  /*7510*/  HMMA.16816.F32 R148, R124.reuse, R154, R112 ;  /* 0x0000009a7c94723c */ /* 0x040ff00000001870 */
[C---:B------:R-:W-:Y:S08]  /*7520*/  HMMA.16816.F32 R160, R124.reuse, R168, R100 ;  /* 0x000000a87ca0723c */ /* 0x040ff00000001864 */
[C---:B------:R-:W-:Y:S08]  /*7530*/  HMMA.16816.F32 R164, R124.reuse, R170, R92 ;  /* 0x000000aa7ca4723c */ /* 0x040ff0000000185c */
[C---:B---3--:R-:W-:Y:S08]  /*7540*/  HMMA.16816.F32 R176, R124.reuse, R184, R88 ;  /* 0x000000b87cb0723c */ /* 0x048ff00000001858 */
        /* <DEDUP_REMOVED lines=12> */
[----:B--2---:R-:W2:Y:S01]  /*7610*/  LDL R252, [R1+0x80] ;  /* 0x0000800001fc7983 */ /* 0x004ea20000100800 */
        /* <DEDUP_REMOVED lines=10> */
.L_x_1253:
[----:B------:R-:W-:Y:S04]  /*76c0*/  DEPBAR.LE SB0, 0x0 ;  /* 0x000080000000791a */ /* 0x000fe80000000000 */
[----:B------:R-:W-:Y:S01]  /*76d0*/  WARPSYNC 0xffffffff ;  /* 0xffffffff00007948 */ /* 0x000fe20003800000 */
[----:B------:R-:W-:Y:S01]  /*76e0*/  BAR.SYNC.DEFER_BLOCKING 0x0 ;  /* 0x0000000000007b1d */ /* 0x000fe20000010000 */
[C---:B------:R-:W-:Y:S02]  /*76f0*/  ISETP.GE.AND P2, PT, R202.reuse, RZ, PT ;  /* 0x000000ffca00720c */ /* 0x040fe40003f46270 */
[----:B------:R-:W-:Y:S11]  /*7700*/  IADD3 R247, R202, -0x1, RZ ;  /* 0xffffffffcaf77810 */ /* 0x000ff60007ffe0ff */
[----:B-12---:R-:W-:Y:S02]  /*7710*/  @P2 SHF.R.S32.HI R0, RZ, 0x1f, R202 ;  /* 0x0000001fff002819 */ /* 0x006fe400000114ca */
[----:B------:R-:W-:Y:S03]  /*7720*/  @P2 MOV R135, 0x5 ;  /* 0x0000000500872802 */ /* 0x000fe60000000f00 */
[----:B------:R-:W-:Y:S04]  /*7730*/  @P2 IMAD R0, R0, c[0x0][0x208], RZ ;  /* 0x0000820000002a24 */ /* 0x000fe800078e02ff */
[C---:B------:R-:W-:Y:S01]  /*7740*/  @P2 IMAD R0, R202.reuse, c[0x0][0x20c], R0 ;  /* 0x00008300ca002a24 */ /* 0x040fe200078e0200 */
[----:B-----5:R-:W-:Y:S08]  /*7750*/  LDSM.16.M88.4 R112, [R235] ;  /* 0x00000000eb70783b */ /* 0x020ff00000000200 */
[----:B------:R-:W1:Y:S08]  /*7760*/  LDSM.16.M88.4 R16, [R228] ;  /* 0x00000000e410783b */ /* 0x000e700000000200 */
[----:B------:R-:W2:Y:S08]  /*7770*/  LDSM.16.M88.4 R108, [R235+0x2000] ;  /* 0x00200000eb6c783b */ /* 0x000eb00000000200 */
[----:B------:R-:W3:Y:S08]  /*7780*/  LDSM.16.M88.4 R32, [R228+0x800] ;  /* 0x00080000e420783b */ /* 0x000ef00000000200 */
[----:B------:R-:W4:Y:S04]  /*7790*/  LDL R2, [R1+0x4c] ;  /* 0x00004c0001027983 */ /* 0x000f280000100800 */
[----:B------:R-:W3:Y:S08]  /*77a0*/  LDSM.16.M88.4 R48, [R228+0x1000] ;  /* 0x00100000e430783b */ /* 0x000ef00000000200 */
[----:B------:R-:W4:Y:S01]  /*77b0*/  LDL.64 R196, [R1+0x40] ;  /* 0x0000400001c47983 */ /* 0x000f220000100a00 */
[-C--:B-1----:R-:W-:Y:S05]  /*77c0*/  HMMA.16816.F32 R4, R112, R16.reuse, RZ ;  /* 0x000000107004723c */ /* 0x082fea00000018ff */
[----:B------:R-:W1:Y:S03]  /*77d0*/  LDSM.16.M88.4 R64, [R228+0x1800] ;  /* 0x00180000e440783b */ /* 0x000e660000000200 */
[C---:B--2---:R-:W-:Y:S05]  /*77e0*/  HMMA.16816.F32 R8, R108.reuse, R16, RZ ;  /* 0x000000106c08723c */ /* 0x044fea00000018ff */
[----:B------:R-:W2:Y:S03]  /*77f0*/  LDSM.16.M88.4 R80, [R228+0x2000] ;  /* 0x00200000e450783b */ /* 0x000ea60000000200 */
[-C--:B------:R-:W-:Y:S05]  /*7800*/  HMMA.16816.F32 R12, R108, R18.reuse, RZ ;  /* 0x000000126c0c723c */ /* 0x080fea00000018ff */
[----:B------:R-:W1:Y:S03]  /*7810*/  LDSM.16.M88.4 R96, [R228+0x2800] ;  /* 0x00280000e460783b */ /* 0x000e660000000200 */
[C---:B------:R-:W-:Y:S05]  /*7820*/  HMMA.16816.F32 R16, R112.reuse, R18, RZ ;  /* 0x000000127010723c */ /* 0x040fea00000018ff */
[----:B------:R-:W1:Y:S03]  /*7830*/  LDSM.16.M88.4 R136, [R228+0x3000] ;  /* 0x00300000e488783b */ /* 0x000e660000000200 */
[-C--:B---3--:R-:W-:Y:S05]  /*7840*/  HMMA.16816.F32 R20, R112, R32.reuse, RZ ;  /* 0x000000207014723c */ /* 0x088fea00000018ff */
[----:B------:R-:W-:Y:S03]  /*7850*/  LDSM.16.M88.4 R188, [R238] ;  /* 0x00000000eebc783b */ /* 0x000fe60000000200 */
[C---:B------:R-:W-:Y:S05]  /*7860*/  HMMA.16816.F32 R24, R108.reuse, R32, RZ ;  /* 0x000000206c18723c */ /* 0x040fea00000018ff */
[----:B------:R-:W3:Y:S03]  /*7870*/  LDSM.16.M88.4 R192, [R239] ;  /* 0x00000000efc0783b */ /* 0x000ee60000000200 */
[-C--:B------:R-:W-:Y:S05]  /*7880*/  HMMA.16816.F32 R28, R108, R34.reuse, RZ ;  /* 0x000000226c1c723c */ /* 0x080fea00000018ff */
[----:B------:R-:W-:Y:S04]  /*7890*/  STL [R1+0x98], R235 ;  /* 0x000098eb01007387 */ /* 0x000fe80000100800 */
[----:B------:R-:W-:Y:S01]  /*78a0*/  STL [R1+0x9c], R228 ;  /* 0x00009ce401007387 */ /* 0x000fe20000100800 */
[C---:B------:R-:W-:Y:S03]  /*78b0*/  HMMA.16816.F32 R32, R112.reuse, R34, RZ ;  /* 0x000000227020723c */ /* 0x040fe600000018ff */
[----:B------:R-:W-:Y:S04]  /*78c0*/  STL [R1+0xa0], R239 ;  /* 0x0000a0ef01007387 */ /* 0x000fe80000100800 */
[----:B------:R-:W-:Y:S01]  /*78d0*/  STL [R1+0xa4], R238 ;  /* 0x0000a4ee01007387 */ /* 0x000fe20000100800 */
[-C--:B------:R-:W-:Y:S03]  /*78e0*/  HMMA.16816.F32 R36, R112, R48.reuse, RZ ;  /* 0x000000307024723c */ /* 0x080fe600000018ff */
        /* <DEDUP_REMOVED lines=8> */
[C---:B------:R-:W-:Y:S08]  /*7970*/  HMMA.16816.F32 R48, R112.reuse, R50, RZ ;  /* 0x000000327030723c */ /* 0x040ff000000018ff */
[-C--:B-1----:R-:W-:Y:S08]  /*7980*/  HMMA.16816.F32 R52, R112, R64.reuse, RZ ;  /* 0x000000407034723c */ /* 0x082ff000000018ff */
        /* <DEDUP_REMOVED lines=16> */
[-C--:B---3--:R-:W-:Y:S08]  /*7a90*/  HMMA.16816.F32 R4, R188, R192.reuse, R4 ;  /* 0x000000c0bc04723c */ /* 0x088ff00000001804 */
[C---:B-1----:R-:W-:Y:S08]  /*7aa0*/  HMMA.16816.F32 R8, R136.reuse, R192, R8 ;  /* 0x000000c08808723c */ /* 0x042ff00000001808 */
[-C--:B------:R-:W-:Y:S08]  /*7ab0*/  HMMA.16816.F32 R12, R136, R194.reuse, R12 ;  /* 0x000000c2880c723c */ /* 0x080ff0000000180c */
[C---:B------:R-:W-:Y:S01]  /*7ac0*/  HMMA.16816.F32 R16, R188.reuse, R194, R16 ;  /* 0x000000c2bc10723c */ /* 0x040fe20000001810 */
[----:B------:R-:W1:Y:S08]  /*7ad0*/  LDSM.16.M88.4 R192, [R245] ;  /* 0x00000000f5c0783b */ /* 0x000e700000000200 */
[----:B----4-:R-:W2:Y:S01]  /*7ae0*/  LDL R197, [R1+0x34] ;  /* 0x0000340001c57983 */ /* 0x010ea20000100800 */
        /* <DEDUP_REMOVED lines=27> */
[-C--:B------:R-:W-:Y:S07]  /*7ca0*/  HMMA.16816.F32 R108, R136, R194.reuse, R108 ;  /* 0x000000c2886c723c */ /* 0x080fee000000186c */
[----:B------:R-:W-:Y:S01]  /*7cb0*/  @P2 IMAD.WIDE.U32 R136, R202, c[0x0][0x208], RZ ;  /* 0x00008200ca882a25 */ /* 0x000fe200078e00ff */
[----:B------:R-:W-:Y:S04]  /*7cc0*/  HMMA.16816.F32 R112, R188, R194, R112 ;  /* 0x000000c2bc70723c */ /* 0x000fe80000001870 */
[----:B------:R-:W-:Y:S02]  /*7cd0*/  @P2 IMAD.MOV.U32 R138, RZ, RZ, R196 ;  /* 0x000000ffff8a2224 */ /* 0x000fe400078e00c4 */
[----:B------:R-:W-:Y:S01]  /*7ce0*/  @P2 IMAD.IADD R0, R137, 0x1, R0 ;  /* 0x0000000189002824 */ /* 0x000fe200078e0200 */
[----:B------:R-:W3:Y:S01]  /*7cf0*/  LDL R196, [R1+0x58] ;  /* 0x0000580001c47983 */ /* 0x000ee20000100800 */
[----:B------:R-:W-:Y:S03]  /*7d00*/  @P2 IMAD.MOV.U32 R139, RZ, RZ, R2 ;  /* 0x000000ffff8b2224 */ /* 0x000fe600078e0002 */
[----:B------:R-:W-:Y:S01]  /*7d10*/  STL [R1+0xc0], R236 ;  /* 0x0000c0ec01007387 */ /* 0x000fe20000100800 */
[----:B------:R-:W-:Y:S02]  /*7d20*/  @P2 IMAD.MOV.U32 R137, RZ, RZ, c[0x0][0x208] ;  /* 0x00008200ff892624 */ /* 0x000fe400078e00ff */
[----:B------:R-:W-:Y:S01]  /*7d30*/  @P2 IMAD.WIDE.U32 R138, R136, 0x70, R138 ;  /* 0x00000070888a2825 */ /* 0x000fe200078e008a */
[----:B------:R-:W-:Y:S03]  /*7d40*/  STL [R1+0xc4], R234 ;  /* 0x0000c4ea01007387 */ /* 0x000fe60000100800 */
[----:B------:R-:W-:Y:S01]  /*7d50*/  @P2 IMAD R2, R0, 0x70, RZ ;  /* 0x0000007000022824 */ /* 0x000fe200078e02ff */
[----:B------:R-:W-:Y:S01]  /*7d60*/  @P2 SHF.L.U64.HI R0, R137, R135, c[0x0][0x20c] ;  /* 0x0000830089002619 */ /* 0x000fe20000010287 */
[----:B------:R-:W-:Y:S01]  /*7d70*/  STL [R1+0xc8], R237 ;  /* 0x0000c8ed01007387 */ /* 0x000fe20000100800 */
[C---:B------:R-:W-:Y:S01]  /*7d80*/  @P2 LEA R136, P0, R138.reuse, c[0x0][0x1f8], 0x1 ;  /* 0x00007e008a882a11 */ /* 0x040fe200078008ff */
[----:B------:R-:W-:Y:S02]  /*7d90*/  @P2 IMAD.IADD R135, R139, 0x1, R2 ;  /* 0x000000018b872824 */ /* 0x000fe400078e0202 */
[----:B------:R-:W-:Y:S01]  /*7da0*/  @P2 IMAD.SHL.U32 R2, R137, 0x20, RZ ;  /* 0x0000002089022824 */ /* 0x000fe200078e00ff */
[----:B------:R-:W-:Y:S02]  /*7db0*/  STL [R1+0xcc], R231 ;  /* 0x0000cce701007387 */ /* 0x000fe40000100800 */
        /* <DEDUP_REMOVED lines=8> */
[-C--:B-1----:R-:W-:Y:S04]  /*7e40*/  @P2 IADD3 R136, P1, R138, R2.reuse, RZ ;  /* 0x000000028a882210 */ /* 0x082fe80007f3e0ff */
[----:B------:R-:W-:Y:S01]  /*7e50*/  @P2 IADD3 R192, P0, R136, R2, RZ ;  /* 0x0000000288c02210 */ /* 0x000fe20007f1e0ff */
[--C-:B------:R-:W-:Y:S05]  /*7e60*/  @P2 IMAD.X R137, R139, 0x1, R0.reuse, P1 ;  /* 0x000000018b892824 */ /* 0x100fea00008e0600 */
[----:B------:R1:W-:Y:S01]  /*7e70*/  @P2 LDGSTS.E.BYPASS.LTC128B.128 [R246+0x1100], [R136.64], !P6 ;  /* 0x0110000088f62fae */ /* 0x0003e2000f101d48 */
[----:B------:R-:W-:Y:S02]  /*7e80*/  @P2 IADD3.X R193, R137, R0, RZ, P0, !PT ;  /* 0x0000000089c12210 */ /* 0x000fe400007fe4ff */
[-C--:B----4-:R-:W-:Y:S05]  /*7e90*/  @P2 IADD3 R138, P0, R192, R2.reuse, RZ ;  /* 0x00000002c08a2210 */ /* 0x090fea0007f1e0ff */
[----:B------:R4:W-:Y:S01]  /*7ea0*/  @P2 LDGSTS.E.BYPASS.LTC128B.128 [R246+0x1900], [R192.64], !P6 ;  /* 0x01900000c0f62fae */ /* 0x0009e2000f101d48 */
[--C-:B------:R-:W-:Y:S07]  /*7eb0*/  @P2 IMAD.X R139, R193, 0x1, R0.reuse, P0 ;  /* 0x00000001c18b2824 */ /* 0x100fee00000e0600 */
[----:B------:R2:W-:Y:S01]  /*7ec0*/  @P2 LDGSTS.E.BYPASS.LTC128B.128 [R246+0x2100], [R138.64], !P6 ;  /* 0x021000008af62fae */ /* 0x0005e2000f101d48 */
[-C--:B-1----:R-:W-:Y:S05]  /*7ed0*/  @P2 IADD3 R136, P1, R138, R2.reuse, RZ ;  /* 0x000000028a882210 */ /* 0x082fea0007f3e0ff */
[--C-:B------:R-:W-:Y:S01]  /*7ee0*/  @P2 IMAD.X R137, R139, 0x1, R0.reuse, P1 ;  /* 0x000000018b892824 */ /* 0x100fe200008e0600 */
[----:B----4-:R-:W-:Y:S04]  /*7ef0*/  @P2 IADD3 R192, P0, R136, R2, RZ ;  /* 0x0000000288c02210 */ /* 0x010fe80007f1e0ff */
[----:B------:R2:W-:Y:S01]  /*7f00*/  @P2 LDGSTS.E.BYPASS.LTC128B.128 [R246+0x2900], [R136.64], !P6 ;  /* 0x0290000088f62fae */ /* 0x0005e2000f101d48 */
[----:B------:R-:W-:Y:S07]  /*7f10*/  @P2 IMAD.X R193, R137, 0x1, R0, P0 ;  /* 0x0000000189c12824 */ /* 0x000fee00000e0600 */
[----:B------:R1:W-:Y:S08]  /*7f20*/  @P2 LDGSTS.E.BYPASS.LTC128B.128 [R246+0x3100], [R192.64], !P6 ;  /* 0x03100000c0f62fae */ /* 0x0003f0000f101d48 */
[----:B------:R-:W-:Y:S08]  /*7f30*/  LDSM.16.M88.4 R188, [R234] ;  /* 0x00000000eabc783b */ /* 0x000ff00000000200 */
[----:B------:R4:W3:Y:S04]  /*7f40*/  LDL R0, [R1+0x20] ;  /* 0x0000200001007983 */ /* 0x0008e80000100800 */
[----:B--2---:R-:W2:Y:S08]  /*7f50*/  LDSM.16.M88.4 R136, [R236] ;  /* 0x00000000ec88783b */ /* 0x004eb00000000200 */
[----:B-1----:R-:W1:Y:S08]  /*7f60*/  LDSM.16.M88.4 R192, [R236+0x2000] ;  /* 0x00200000ecc0783b */ /* 0x002e700000000200 */
[----:B------:R-:W0:Y:S01]  /*7f70*/  LDGDEPBAR ;  /* 0x00000000000079af */ /* 0x000e220000000000 */
[-C--:B--2---:R-:W-:Y:S08]  /*7f80*/  HMMA.16816.F32 R4, R136, R188.reuse, R4 ;  /* 0x000000bc8804723c */ /* 0x084ff00000001804 */
        /* <DEDUP_REMOVED lines=19> */
[----:B---3--:R-:W-:Y:S04]  /*80c0*/  @P4 IMAD.MOV.U32 R0, RZ, RZ, R197 ;  /* 0x000000ffff004224 */ /* 0x008fe800078e00c5 */
[-C--:B-1----:R-:W-:Y:S01]  /*80d0*/  HMMA.16816.F32 R68, R136, R188.reuse, R68 ;  /* 0x000000bc8844723c */ /* 0x082fe20000001844 */
[----:B------:R-:W-:Y:S07]  /*80e0*/  SHFL.IDX PT, R2, R0, 0x2, 0x1c1f ;  /* 0x005c1f0000027f89 */ /* 0x000fee00000e0000 */
[C---:B------:R-:W-:Y:S01]  /*80f0*/  HMMA.16816.F32 R72, R192.reuse, R188, R72 ;  /* 0x000000bcc048723c */ /* 0x040fe20000001848 */
[----:B------:R-:W-:Y:S07]  /*8100*/  SHFL.IDX PT, R135, R0, 0x1, 0x1c1f ;  /* 0x003c1f0000877f89 */ /* 0x000fee00000e0000 */
        /* <DEDUP_REMOVED lines=14> */
[----:B------:R-:W2:Y:S01]  /*81f0*/  LDSM.16.M88.4 R188, [R237+0x2000] ;  /* 0x00200000edbc783b */ /* 0x000ea20000000200 */
[-C--:B-1----:R-:W-:Y:S08]  /*8200*/  HMMA.16816.F32 R4, R192, R136.reuse, R4 ;  /* 0x00000088c004723c */ /* 0x082ff00000001804 */
[C---:B--2---:R-:W-:Y:S08]  /*8210*/  HMMA.16816.F32 R8, R188.reuse, R136, R8 ;  /* 0x00000088bc08723c */ /* 0x044ff00000001808 */
        /* <DEDUP_REMOVED lines=27> */
[----:B------:R-:W1:Y:S01]  /*83d0*/  LDSM.16.M88.4 R136, [R231+0x3000] ;  /* 0x00300000e788783b */ /* 0x000e620000000200 */
[----:B------:R-:W-:Y:S07]  /*83e0*/  DEPBAR.LE SB0, 0x0 ;  /* 0x000080000000791a */ /* 0x000fee0000000000 */
[----:B------:R-:W-:Y:S01]  /*83f0*/  BAR.SYNC.DEFER_BLOCKING 0x0 ;  /* 0x0000000000007b1d */ /* 0x000fe20000010000 */
[-C--:B-1----:R-:W-:Y:S08]  /*8400*/  HMMA.16816.F32 R100, R192, R136.reuse, R100 ;  /* 0x00000088c064723c */ /* 0x082ff00000001864 */
[C---:B------:R-:W-:Y:S01]  /*8410*/  HMMA.16816.F32 R104, R188.reuse, R136, R104 ;  /* 0x00000088bc68723c */ /* 0x040fe20000001868 */
[----:B------:R-:W-:Y:S07]  /*8420*/  SHFL.IDX PT, R137, R0, 0x3, 0x1c1f ;  /* 0x007c1f0000897f89 */ /* 0x000fee00000e0000 */
[-C--:B------:R-:W-:Y:S01]  /*8430*/  HMMA.16816.F32 R108, R188, R138.reuse, R108 ;  /* 0x0000008abc6c723c */ /* 0x080fe2000000186c */
[----:B------:R1:W2:Y:S07]  /*8440*/  SHFL.IDX PT, R136, R0, RZ, 0x1c1f ;  /* 0x001c1fff00887589 */ /* 0x0002ae00000e0000 */
[----:B------:R-:W-:Y:S04]  /*8450*/  HMMA.16816.F32 R112, R192, R138, R112 ;  /* 0x0000008ac070723c */ /* 0x000fe80000001870 */
[----:B-1----:R-:W-:Y:S05]  /*8460*/  IMAD R0, R202, -0x70, RZ ;  /* 0xffffff90ca007824 */ /* 0x002fea00078e02ff */
[----:B------:R-:W-:Y:S04]  /*8470*/  IADD3 R0, -R196, 0x1, R0 ;  /* 0x00000001c4007810 */ /* 0x000fe80007ffe100 */
[----:B------:R-:W-:Y:S04]  /*8480*/  IADD3 R0, R0, c[0x0][0x1d0], RZ ;  /* 0x0000740000007a10 */ /* 0x000fe80007ffe0ff */
[----:B------:R-:W-:Y:S04]  /*8490*/  IADD3 R0, R0, -c[0x0][0x168], RZ ;  /* 0x80005a0000007a10 */ /* 0x000fe80007ffe0ff */
[C---:B--2---:R-:W-:Y:S01]  /*84a0*/  IADD3 R136, R0.reuse, R136, RZ ;  /* 0x0000008800887210 */ /* 0x044fe20007ffe0ff */
[C---:B------:R-:W-:Y:S02]  /*84b0*/  IMAD.IADD R2, R0.reuse, 0x1, R2 ;  /* 0x0000000100027824 */ /* 0x040fe400078e0202 */
[----:B------:R-:W-:Y:S01]  /*84c0*/  IMAD.IADD R135, R0, 0x1, R135 ;  /* 0x0000000100877824 */ /* 0x000fe200078e0287 */
[----:B------:R-:W-:Y:S01]  /*84d0*/  ISETP.GT.AND P3, PT, R136, RZ, PT ;  /* 0x000000ff8800720c */ /* 0x000fe20003f64270 */
[----:B------:R-:W-:Y:S01]  /*84e0*/  IMAD.IADD R0, R0, 0x1, R137 ;  /* 0x0000000100007824 */ /* 0x000fe200078e0289 */
[----:B------:R-:W-:Y:S02]  /*84f0*/  ISETP.GT.AND P2, PT, R136, 0x1, PT ;  /* 0x000000018800780c */ /* 0x000fe40003f44270 */
[----:B------:R-:W-:Y:S02]  /*8500*/  FSEL R188, R4, -INF , P3 ;  /* 0xff80000004bc7808 */ /* 0x000fe40001800000 */
[----:B------:R-:W-:Y:S02]  /*8510*/  ISETP.GT.AND P3, PT, R2, RZ, PT ;  /* 0x000000ff0200720c */ /* 0x000fe40003f64270 */
[----:B------:R-:W-:Y:S02]  /*8520*/  ISETP.GT.AND P0, PT, R135, 0x1, PT ;  /* 0x000000018700780c */ /* 0x000fe40003f04270 */
[----:B------:R-:W-:Y:S02]  /*8530*/  FSEL R197, R8, -INF , P3 ;  /* 0xff80000008c57808 */ /* 0x000fe40001800000 */
[C---:B------:R-:W-:Y:S02]  /*8540*/  ISETP.GT.AND P3, PT, R2.reuse, 0x8, PT ;  /* 0x000000080200780c */ /* 0x040fe40003f64270 */
[----:B------:R-:W-:Y:S02]  /*8550*/  FSEL R189, R5, -INF , P2 ;  /* 0xff80000005bd7808 */ /* 0x000fe40001000000 */
[----:B------:R-:W-:Y:S02]  /*8560*/  ISETP.GT.AND P2, PT, R2, 0x1, PT ;  /* 0x000000010200780c */ /* 0x000fe40003f44270 */
[----:B------:R-:W-:Y:S02]  /*8570*/  FSEL R191, R7, -INF , P0 ;  /* 0xff80000007bf7808 */ /* 0x000fe40000000000 */
[----:B------:R-:W-:Y:S02]  /*8580*/  FSEL R198, R9, -INF , P2 ;  /* 0xff80000009c67808 */ /* 0x000fe40001000000 */
[----:B------:R-:W-:Y:S02]  /*8590*/  ISETP.GT.AND P0, PT, R0, 0x1, PT ;  /* 0x000000010000780c */ /* 0x000fe40003f04270 */
[----:B------:R-:W-:Y:S02]  /*85a0*/  ISETP.GT.AND P2, PT, R2, 0x9, PT ;  /* 0x000000090200780c */ /* 0x000fe40003f44270 */
[----:B------:R-:W-:Y:S02]  /*85b0*/  FSEL R196, R12, -INF , P3 ;  /* 0xff8000000cc47808 */ /* 0x000fe40001800000 */
[----:B------:R-:W-:Y:S02]  /*85c0*/  ISETP.GT.AND P3, PT, R136, 0x8, PT ;  /* 0x000000088800780c */ /* 0x000fe40003f64270 */
[----:B------:R-:W-:Y:S02]  /*85d0*/  FMNMX.FTZ R137, R188, R3, !PT ;  /* 0x00000003bc897209 */ /* 0x000fe40007810000 */
[----:B------:R-:W-:Y:S02]  /*85e0*/  FSEL R201, R11, -INF , P0 ;  /* 0xff8000000bc97808 */ /* 0x000fe40000000000 */
[----:B------:R-:W-:Y:S02]  /*85f0*/  ISETP.GT.AND P0, PT, R0, 0x9, PT ;  /* 0x000000090000780c */ /* 0x000fe40003f04270 */
[----:B------:R-:W-:Y:S02]  /*8600*/  FSEL R199, R13, -INF , P2 ;  /* 0xff8000000dc77808 */ /* 0x000fe40001000000 */
[----:B------:R-:W-:Y:S02]  /*8610*/  ISETP.GT.AND P2, PT, R136, 0x9, PT ;  /* 0x000000098800780c */ /* 0x000fe40003f44270 */
[----:B------:R-:W-:Y:S02]  /*8620*/  FSEL R16, R16, -INF , P3 ;  /* 0xff80000010107808 */ /* 0x000fe40001800000 */
[----:B------:R-:W-:Y:S02]  /*8630*/  ISETP.GT.AND P3, PT, R136, 0x10, PT ;  /* 0x000000108800780c */ /* 0x000fe40003f64270 */
[----:B------:R-:W-:Y:S02]  /*8640*/  FMNMX.FTZ R137, R189, R137, !PT ;  /* 0x00000089bd897209 */ /* 0x000fe40007810000 */
        /* <DEDUP_REMOVED lines=11> */
[----:B------:R-:W-:Y:S02]  /*8700*/  FMNMX.FTZ R137, R17, R137, !PT ;  /* 0x0000008911897209 */ /* 0x000fe40007810000 */
        /* <DEDUP_REMOVED lines=31> */
[----:B------:R-:W-:Y:S02]  /*8900*/  FMNMX.FTZ R137, R36, R137, !PT ;  /* 0x0000008924897209 */ /* 0x000fe40007810000 */
        /* <DEDUP_REMOVED lines=21> */
[----:B------:R-:W-:Y:S02]  /*8a60*/  FSEL R51, R51, -INF , P0 ;  /* 0xff80000033337808 */ /* 0x000fe40000000000 */
[----:B------:R-:W-:Y:S02]  /*8a70*/  ISETP.GT.AND P0, PT, R135, 0x31, PT ;  /* 0x000000318700780c */ /* 0x000fe40003f04270 */
[C---:B------:R-:W-:Y:S02]  /*8a80*/  ISETP.GT.AND P2, PT, R2.reuse, 0x31, PT ;  /* 0x000000310200780c */ /* 0x040fe40003f44270 */
[----:B------:R-:W-:Y:S02]  /*8a90*/  ISETP.GT.AND P3, PT, R2, 0x38, PT ;  /* 0x000000380200780c */ /* 0x000fe40003f64270 */
[----:B------:R-:W-:Y:S02]  /*8aa0*/  FMNMX.FTZ R137, R49, R137, !PT ;  /* 0x0000008931897209 */ /* 0x000fe40007810000 */
[----:B------:R-:W-:Y:S02]  /*8ab0*/  ISETP.GT.AND P1, PT, R135, RZ, PT ;  /* 0x000000ff8700720c */ /* 0x000fe40003f24270 */
[----:B------:R-:W-:Y:S02]  /*8ac0*/  FSEL R242, R55, -INF , P0 ;  /* 0xff80000037f27808 */ /* 0x000fe40000000000 */
[----:B------:R-:W-:Y:S02]  /*8ad0*/  FSEL R238, R57, -INF , P2 ;  /* 0xff80000039ee7808 */ /* 0x000fe40001000000 */
[----:B------:R-:W-:Y:S02]  /*8ae0*/  FSEL R239, R60, -INF , P3 ;  /* 0xff8000003cef7808 */ /* 0x000fe40001800000 */
[----:B------:R-:W-:Y:S02]  /*8af0*/  FMNMX.FTZ R137, R52, R137, !PT ;  /* 0x0000008934897209 */ /* 0x000fe40007810000 */
[----:B------:R-:W-:Y:S02]  /*8b00*/  ISETP.GT.AND P0, PT, R0, 0x31, PT ;  /* 0x000000310000780c */ /* 0x000fe40003f04270 */
[----:B------:R-:W-:Y:S02]  /*8b10*/  ISETP.GT.AND P2, PT, R2, 0x39, PT ;  /* 0x000000390200780c */ /* 0x000fe40003f44270 */
[----:B------:R-:W-:Y:S02]  /*8b20*/  ISETP.GT.AND P3, PT, R136, 0x38, PT ;  /* 0x000000388800780c */ /* 0x000fe40003f64270 */
[----:B------:R-:W-:Y:S02]  /*8b30*/  FSEL R190, R6, -INF , P1 ;  /* 0xff80000006be7808 */ /* 0x000fe40000800000 */
[C---:B------:R-:W-:Y:S02]  /*8b40*/  ISETP.GT.AND P1, PT, R0.reuse, RZ, PT ;  /* 0x000000ff0000720c */ /* 0x040fe40003f24270 */
[----:B------:R-:W-:Y:S02]  /*8b50*/  FSEL R228, R61, -INF , P2 ;  /* 0xff8000003de47808 */ /* 0x000fe40001000000 */
[----:B------:R-:W-:Y:S02]  /*8b60*/  FMNMX.FTZ R137, R53, R137, !PT ;  /* 0x0000008935897209 */ /* 0x000fe40007810000 */
[----:B------:R-:W-:Y:S02]  /*8b70*/  FSEL R59, R59, -INF , P0 ;  /* 0xff8000003b3b7808 */ /* 0x000fe40000000000 */
[----:B------:R-:W-:Y:S02]  /*8b80*/  ISETP.GT.AND P0, PT, R0, 0x39, PT ;  /* 0x000000390000780c */ /* 0x000fe40003f04270 */
[----:B------:R-:W-:Y:S02]  /*8b90*/  ISETP.GT.AND P2, PT, R136, 0x39, PT ;  /* 0x000000398800780c */ /* 0x000fe40003f44270 */
[----:B------:R-:W-:Y:S02]  /*8ba0*/  FSEL R64, R64, -INF , P3 ;  /* 0xff80000040407808 */ /* 0x000fe40001800000 */
        /* <DEDUP_REMOVED lines=13> */
[C---:B------:R-:W-:Y:S02]  /*8c80*/  ISETP.GT.AND P3, PT, R2.reuse, 0x48, PT ;  /* 0x000000480200780c */ /* 0x040fe40003f64270 */
        /* <DEDUP_REMOVED lines=8> */
[----:B------:R-:W-:Y:S02]  /*8d10*/  FSEL R76, R76, -INF , P3 ;  /* 0xff8000004c4c7808 */ /* 0x000fe40001800000 */
[----:B------:R-:W-:Y:S01]  /*8d20*/  FSEL R29, R71, -INF , P0 ;  /* 0xff800000471d7808 */ /* 0x000fe20000000000 */
[----:B------:R-:W-:Y:S01]  /*8d30*/  STL [R1+0x8], R73 ;  /* 0x0000084901007387 */ /* 0x000fe20000100800 */
[----:B------:R-:W-:Y:S02]  /*8d40*/  ISETP.GT.AND P0, PT, R0, 0x41, PT ;  /* 0x000000410000780c */ /* 0x000fe40003f04270 */
[----:B------:R-:W-:Y:S02]  /*8d50*/  ISETP.GT.AND P2, PT, R2, 0x49, PT ;  /* 0x000000490200780c */ /* 0x000fe40003f44270 */
[----:B------:R-:W-:Y:S02]  /*8d60*/  ISETP.GT.AND P3, PT, R136, 0x48, PT ;  /* 0x000000488800780c */ /* 0x000fe40003f64270 */
[----:B------:R-:W-:Y:S02]  /*8d70*/  FMNMX.FTZ R137, R68, R137, !PT ;  /* 0x0000008944897209 */ /* 0x000fe40007810000 */
[----:B------:R-:W-:Y:S02]  /*8d80*/  FSEL R208, R22, -INF , P1 ;  /* 0xff80000016d07808 */ /* 0x000fe40000800000 */
[C---:B------:R-:W-:Y:S02]  /*8d90*/  ISETP.GT.AND P1, PT, R0.reuse, 0x10, PT ;  /* 0x000000100000780c */ /* 0x040fe40003f24270 */
[----:B------:R-:W-:Y:S02]  /*8da0*/  FSEL R244, R75, -INF , P0 ;  /* 0xff8000004bf47808 */ /* 0x000fe40000000000 */
[----:B------:R-:W-:Y:S02]  /*8db0*/  FSEL R77, R77, -INF , P2 ;  /* 0xff8000004d4d7808 */ /* 0x000fe40001000000 */
[----:B------:R-:W-:Y:S02]  /*8dc0*/  ISETP.GT.AND P0, PT, R0, 0x49, PT ;  /* 0x000000490000780c */ /* 0x000fe40003f04270 */
[----:B------:R-:W-:Y:S02]  /*8dd0*/  FSEL R80, R80, -INF , P3 ;  /* 0xff80000050507808 */ /* 0x000fe40001800000 */
[C---:B------:R-:W-:Y:S02]  /*8de0*/  ISETP.GT.AND P2, PT, R136.reuse, 0x49, PT ;  /* 0x000000498800780c */ /* 0x040fe40003f44270 */
[----:B------:R-:W-:Y:S02]  /*8df0*/  ISETP.GT.AND P3, PT, R136, 0x50, PT ;  /* 0x000000508800780c */ /* 0x000fe40003f64270 */
[----:B------:R-:W-:Y:S02]  /*8e00*/  FMNMX.FTZ R137, R15, R137, !PT ;  /* 0x000000890f897209 */ /* 0x000fe40007810000 */
[----:B------:R-:W-:Y:S02]  /*8e10*/  FSEL R215, R26, -INF , P1 ;  /* 0xff8000001ad77808 */ /* 0x000fe40000800000 */
[----:B------:R-:W-:Y:S02]  /*8e20*/  ISETP.GT.AND P1, PT, R0, 0x18, PT ;  /* 0x000000180000780c */ /* 0x000fe40003f24270 */
[----:B------:R-:W-:Y:S02]  /*8e30*/  FSEL R79, R79, -INF , P0 ;  /* 0xff8000004f4f7808 */ /* 0x000fe40000000000 */
[----:B------:R-:W-:Y:S02]  /*8e40*/  FSEL R81, R81, -INF , P2 ;  /* 0xff80000051517808 */ /* 0x000fe40001000000 */
[----:B------:R-:W-:Y:S02]  /*8e50*/  FMNMX.FTZ R137, R80, R137, !PT ;  /* 0x0000008950897209 */ /* 0x000fe40007810000 */
[C---:B------:R-:W-:Y:S02]  /*8e60*/  ISETP.GT.AND P0, PT, R135.reuse, 0x49, PT ;  /* 0x000000498700780c */ /* 0x040fe40003f04270 */
        /* <DEDUP_REMOVED lines=8> */
[C---:B------:R-:W-:Y:S02]  /*8ef0*/  ISETP.GT.AND P0, PT, R135.reuse, 0x51, PT ;  /* 0x000000518700780c */ /* 0x040fe40003f04270 */
[----:B------:R-:W-:Y:S02]  /*8f00*/  ISETP.GT.AND P2, PT, R136, 0x51, PT ;  /* 0x000000518800780c */ /* 0x000fe40003f44270 */
[----:B------:R-:W-:Y:S02]  /*8f10*/  FSEL R206, R34, -INF , P1 ;  /* 0xff80000022ce7808 */ /* 0x000fe40000800000 */
[----:B------:R-:W-:Y:S02]  /*8f20*/  ISETP.GT.AND P1, PT, R135, 0x20, PT ;  /* 0x000000208700780c */ /* 0x000fe40003f24270 */
[----:B------:R-:W-:Y:S02]  /*8f30*/  FSEL R218, R92, -INF , P3 ;  /* 0xff8000005cda7808 */ /* 0x000fe40001800000 */
[----:B------:R-:W-:Y:S02]  /*8f40*/  FSEL R13, R85, -INF , P2 ;  /* 0xff800000550d7808 */ /* 0x000fe40001000000 */
[----:B------:R-:W-:Y:S02]  /*8f50*/  FSEL R251, R87, -INF , P0 ;  /* 0xff80000057fb7808 */ /* 0x000fe40000000000 */
[----:B------:R-:W-:Y:S02]  /*8f60*/  ISETP.GT.AND P0, PT, R0, 0x51, PT ;  /* 0x000000510000780c */ /* 0x000fe40003f04270 */
[----:B------:R-:W-:Y:S02]  /*8f70*/  ISETP.GT.AND P3, PT, R136, 0x58, PT ;  /* 0x000000588800780c */ /* 0x000fe40003f64270 */
[----:B------:R-:W-:Y:S02]  /*8f80*/  FMNMX.FTZ R137, R14, R137, !PT ;  /* 0x000000890e897209 */ /* 0x000fe40007810000 */
[----:B------:R-:W-:Y:S02]  /*8f90*/  FSEL R38, R38, -INF , P1 ;  /* 0xff80000026267808 */ /* 0x000fe40000800000 */
[C---:B------:R-:W-:Y:S02]  /*8fa0*/  ISETP.GT.AND P1, PT, R0.reuse, 0x20, PT ;  /* 0x000000200000780c */ /* 0x040fe40003f24270 */
[----:B------:R-:W-:Y:S02]  /*8fb0*/  FSEL R234, R91, -INF , P0 ;  /* 0xff8000005bea7808 */ /* 0x000fe40000000000 */
[----:B------:R-:W-:Y:S02]  /*8fc0*/  ISETP.GT.AND P0, PT, R0, 0x59, PT ;  /* 0x000000590000780c */ /* 0x000fe40003f04270 */
[----:B------:R-:W-:Y:S02]  /*8fd0*/  FSEL R96, R96, -INF , P3 ;  /* 0xff80000060607808 */ /* 0x000fe40001800000 */
[----:B------:R-:W-:Y:S02]  /*8fe0*/  FMNMX.FTZ R137, R13, R137, !PT ;  /* 0x000000890d897209 */ /* 0x000fe40007810000 */
[----:B------:R-:W-:Y:S02]  /*8ff0*/  ISETP.GT.AND P5, PT, R136, 0x59, PT ;  /* 0x000000598800780c */ /* 0x000fe40003fa4270 */
[----:B------:R-:W-:Y:S02]  /*9000*/  FSEL R42, R42, -INF , P1 ;  /* 0xff8000002a2a7808 */ /* 0x000fe40000800000 */
[----:B------:R-:W-:Y:S02]  /*9010*/  ISETP.GT.AND P1, PT, R0, 0x28, PT ;  /* 0x000000280000780c */ /* 0x000fe40003f24270 */
[----:B------:R-:W-:Y:S02]  /*9020*/  ISETP.GT.AND P2, PT, R2, 0x51, PT ;  /* 0x000000510200780c */ /* 0x000fe40003f44270 */
[----:B------:R-:W-:Y:S02]  /*9030*/  FSEL R25, R95, -INF , P0 ;  /* 0xff8000005f197808 */ /* 0x000fe40000000000 */
[----:B------:R-:W-:Y:S02]  /*9040*/  FMNMX.FTZ R137, R96, R137, !PT ;  /* 0x0000008960897209 */ /* 0x000fe40007810000 */
[----:B------:R-:W-:Y:S02]  /*9050*/  ISETP.GT.AND P0, PT, R136, 0x60, PT ;  /* 0x000000608800780c */ /* 0x000fe40003f04270 */
[----:B------:R-:W-:Y:S02]  /*9060*/  FSEL R97, R97, -INF , P5 ;  /* 0xff80000061617808 */ /* 0x000fe40002800000 */
        /* <DEDUP_REMOVED lines=11> */
[----:B------:R-:W-:Y:S02]  /*9120*/  ISETP.GT.AND P2, PT, R135, 0x58, PT ;  /* 0x000000588700780c */ /* 0x000fe40003f44270 */
[----:B------:R-:W-:Y:S02]  /*9130*/  FMNMX.FTZ R137, R100, R137, !PT ;  /* 0x0000008964897209 */ /* 0x000fe40007810000 */
[----:B------:R-:W-:Y:S02]  /*9140*/  ISETP.GT.AND P5, PT, R136, 0x68, PT ;  /* 0x000000688800780c */ /* 0x000fe40003fa4270 */
[----:B------:R-:W-:Y:S02]  /*9150*/  FSEL R241, R54, -INF , P1 ;  /* 0xff80000036f17808 */ /* 0x000fe40000800000 */
[----:B------:R-:W-:Y:S02]  /*9160*/  ISETP.GT.AND P1, PT, R0, 0x30, PT ;  /* 0x000000300000780c */ /* 0x000fe40003f24270 */
[----:B------:R-:W-:Y:S02]  /*9170*/  FSEL R225, R98, -INF , P2 ;  /* 0xff80000062e17808 */ /* 0x000fe40001000000 */
[----:B------:R-:W-:Y:S02]  /*9180*/  FSEL R112, R112, -INF , P5 ;  /* 0xff80000070707808 */ /* 0x000fe40002800000 */
[----:B------:R-:W-:Y:S02]  /*9190*/  ISETP.GT.AND P2, PT, R136, 0x69, PT ;  /* 0x000000698800780c */ /* 0x000fe40003f44270 */
[----:B------:R-:W-:Y:S02]  /*91a0*/  FMNMX.FTZ R137, R101, R137, !PT ;  /* 0x0000008965897209 */ /* 0x000fe40007810000 */
[----:B------:R-:W-:Y:S02]  /*91b0*/  FSEL R58, R58, -INF , P1 ;  /* 0xff8000003a3a7808 */ /* 0x000fe40000800000 */
[----:B------:R-:W-:Y:S02]  /*91c0*/  ISETP.GT.AND P1, PT, R0, 0x38, PT ;  /* 0x000000380000780c */ /* 0x000fe40003f24270 */
[----:B------:R-:W-:Y:S02]  /*91d0*/  FSEL R113, R113, -INF , P2 ;  /* 0xff80000071717808 */ /* 0x000fe40001000000 */
[----:B------:R-:W-:Y:S02]  /*91e0*/  FMNMX.FTZ R137, R112, R137, !PT ;  /* 0x0000008970897209 */ /* 0x000fe40007810000 */
[----:B------:R-:W-:Y:S02]  /*91f0*/  FSEL R62, R62, -INF , P1 ;  /* 0xff8000003e3e7808 */ /* 0x000fe40000800000 */
[----:B------:R-:W-:Y:S02]  /*9200*/  ISETP.GT.AND P1, PT, R135, 0x38, PT ;  /* 0x000000388700780c */ /* 0x000fe40003f24270 */
[----:B------:R-:W-:Y:S02]  /*9210*/  FMNMX.FTZ R137, R113, R137, !PT ;  /* 0x0000008971897209 */ /* 0x000fe40007810000 */
[----:B------:R-:W-:Y:S02]  /*9220*/  FSEL R243, R66, -INF , P1 ;  /* 0xff80000042f37808 */ /* 0x000fe40000800000 */
[----:B------:R-:W-:Y:S01]  /*9230*/  ISETP.GT.AND P1, PT, R135, 0x40, PT ;  /* 0x000000408700780c */ /* 0x000fe20003f24270 */
[----:B------:R-:W1:Y:S01]  /*9240*/  SHFL.BFLY PT, R7, R137, 0x2, 0x1f ;  /* 0x0c401f0089077f89 */ /* 0x000e6200000e0000 */
[----:B------:R-:W-:Y:S02]  /*9250*/  FMNMX.FTZ R4, R190, R132, !PT ;  /* 0x00000084be047209 */ /* 0x000fe40007810000 */
[----:B------:R-:W-:Y:S02]  /*9260*/  FSEL R30, R70, -INF , P1 ;  /* 0xff800000461e7808 */ /* 0x000fe40000800000 */
[----:B------:R-:W-:Y:S02]  /*9270*/  ISETP.GT.AND P1, PT, R0, 0x40, PT ;  /* 0x000000400000780c */ /* 0x000fe40003f24270 */
[----:B------:R-:W-:Y:S02]  /*9280*/  FMNMX.FTZ R4, R191, R4, !PT ;  /* 0x00000004bf047209 */ /* 0x000fe40007810000 */
[----:B------:R-:W-:Y:S02]  /*9290*/  FSEL R74, R74, -INF , P1 ;  /* 0xff8000004a4a7808 */ /* 0x000fe40000800000 */
[----:B------:R-:W-:Y:S02]  /*92a0*/  FMNMX.FTZ R4, R18, R4, !PT ;  /* 0x0000000412047209 */ /* 0x000fe40007810000 */
[----:B------:R-:W-:Y:S01]  /*92b0*/  ISETP.GT.AND P1, PT, R0, 0x48, PT ;  /* 0x000000480000780c */ /* 0x000fe20003f24270 */
[----:B------:R-:W-:Y:S01]  /*92c0*/  STL [R1+0xc], R74 ;  /* 0x00000c4a01007387 */ /* 0x000fe20000100800 */
[----:B------:R-:W-:Y:S02]  /*92d0*/  FMNMX.FTZ R5, R19, R4, !PT ;  /* 0x0000000413057209 */ /* 0x000fe40007810000 */
[----:B------:R-:W-:Y:S01]  /*92e0*/  FMNMX.FTZ R4, R197, R133, !PT ;  /* 0x00000085c5047209 */ /* 0x000fe20007810000 */
[----:B------:R-:W-:Y:S01]  /*92f0*/  STL [R1], R88 ;  /* 0x0000005801007387 */ /* 0x000fe20000100800 */
[----:B------:R-:W-:Y:S02]  /*9300*/  FMNMX.FTZ R5, R208, R5, !PT ;  /* 0x00000005d0057209 */ /* 0x000fe40007810000 */
[----:B------:R-:W-:Y:S01]  /*9310*/  FMNMX.FTZ R4, R198, R4, !PT ;  /* 0x00000004c6047209 */ /* 0x000fe20007810000 */
[----:B------:R-:W-:Y:S01]  /*9320*/  STL [R1+0xd0], R241 ;  /* 0x0000d0f101007387 */ /* 0x000fe20000100800 */
[----:B------:R-:W-:Y:S02]  /*9330*/  FMNMX.FTZ R136, R209, R5, !PT ;  /* 0x00000005d1887209 */ /* 0x000fe40007810000 */
[----:B-1----:R-:W-:Y:S01]  /*9340*/  FMNMX.FTZ R137, R137, R7, !PT ;  /* 0x0000000789897209 */ /* 0x002fe20007810000 */
[----:B------:R-:W-:Y:S01]  /*9350*/  STL [R1+0xd4], R242 ;  /* 0x0000d4f201007387 */ /* 0x000fe20000100800 */
[----:B------:R-:W-:Y:S02]  /*9360*/  FMNMX.FTZ R136, R206, R136, !PT ;  /* 0x00000088ce887209 */ /* 0x000fe40007810000 */
[----:B------:R-:W-:Y:S01]  /*9370*/  FMNMX.FTZ R4, R196, R4, !PT ;  /* 0x00000004c4047209 */ /* 0x000fe20007810000 */
[----:B------:R-:W2:Y:S01]  /*9380*/  LDL.64 R8, [R1+0x38] ;  /* 0x0000380001087983 */ /* 0x000ea20000100a00 */
[----:B------:R-:W-:Y:S02]  /*9390*/  FMNMX.FTZ R136, R207, R136, !PT ;  /* 0x00000088cf887209 */ /* 0x000fe40007810000 */
[----:B------:R-:W-:Y:S02]  /*93a0*/  FMNMX.FTZ R4, R199, R4, !PT ;  /* 0x00000004c7047209 */ /* 0x000fe40007810000 */
[----:B------:R-:W-:Y:S01]  /*93b0*/  FMNMX.FTZ R136, R38, R136, !PT ;  /* 0x0000008826887209 */ /* 0x000fe20007810000 */
[----:B------:R-:W2:Y:S01]  /*93c0*/  LDL R7, [R1+0x48] ;  /* 0x0000480001077983 */ /* 0x000ea20000100800 */
        /* <DEDUP_REMOVED lines=11> */
[----:B------:R-:W-:Y:S02]  /*9480*/  FSEL R78, R78, -INF , P1 ;  /* 0xff8000004e4e7808 */ /* 0x000fe40000800000 */
[----:B------:R-:W-:Y:S02]  /*9490*/  ISETP.GT.AND P1, PT, R135, 0x48, PT ;  /* 0x000000488700780c */ /* 0x000fe40003f24270 */
        /* <DEDUP_REMOVED lines=23> */
[----:B------:R-:W-:Y:S01]  /*9610*/  FSEL R222, R99, -INF , P1 ;  /* 0xff80000063de7808 */ /* 0x000fe20000800000 */
[----:B------:R-:W-:Y:S01]  /*9620*/  IMAD.MOV.U32 R99, RZ, RZ, R82 ;  /* 0x000000ffff637224 */ /* 0x000fe200078e0052 */
[----:B------:R-:W-:Y:S02]  /*9630*/  FMNMX.FTZ R136, R29, R136, !PT ;  /* 0x000000881d887209 */ /* 0x000fe40007810000 */
[----:B------:R-:W-:Y:S02]  /*9640*/  FMNMX.FTZ R4, R238, R4, !PT ;  /* 0x00000004ee047209 */ /* 0x000fe40007810000 */
[----:B------:R-:W-:Y:S02]  /*9650*/  FMNMX.FTZ R5, R43, R5, !PT ;  /* 0x000000052b057209 */ /* 0x000fe40007810000 */
[----:B------:R-:W-:Y:S02]  /*9660*/  FMNMX.FTZ R136, R99, R136, !PT ;  /* 0x0000008863887209 */ /* 0x000fe40007810000 */
[----:B------:R-:W-:Y:S02]  /*9670*/  FMNMX.FTZ R4, R239, R4, !PT ;  /* 0x00000004ef047209 */ /* 0x000fe40007810000 */
[----:B------:R-:W-:Y:S02]  /*9680*/  FMNMX.FTZ R5, R240, R5, !PT ;  /* 0x00000005f0057209 */ /* 0x000fe40007810000 */
[----:B------:R-:W-:Y:S02]  /*9690*/  ISETP.GT.AND P0, PT, R135, 0x61, PT ;  /* 0x000000618700780c */ /* 0x000fe40003f04270 */
[----:B------:R-:W-:Y:S02]  /*96a0*/  FMNMX.FTZ R136, R31, R136, !PT ;  /* 0x000000881f887209 */ /* 0x000fe40007810000 */
[----:B------:R-:W-:Y:S02]  /*96b0*/  FMNMX.FTZ R4, R228, R4, !PT ;  /* 0x00000004e4047209 */ /* 0x000fe40007810000 */
[----:B------:R-:W-:Y:S02]  /*96c0*/  FSEL R94, R103, -INF , P0 ;  /* 0xff800000675e7808 */ /* 0x000fe40000000000 */
[----:B------:R-:W-:Y:S02]  /*96d0*/  MOV R103, R58 ;  /* 0x0000003a00677202 */ /* 0x000fe40000000f00 */
[----:B------:R-:W-:Y:S02]  /*96e0*/  FMNMX.FTZ R5, R47, R5, !PT ;  /* 0x000000052f057209 */ /* 0x000fe40007810000 */
        /* <DEDUP_REMOVED lines=9> */
[----:B------:R-:W-:Y:S02]  /*9780*/  FMNMX.FTZ R4, R62, R6, !PT ;  /* 0x000000063e047209 */ /* 0x000fe40007810000 */
[----:B------:R-:W-:Y:S01]  /*9790*/  FSEL R95, R102, -INF , P1 ;  /* 0xff800000665f7808 */ /* 0x000fe20000800000 */
[----:B------:R-:W1:Y:S01]  /*97a0*/  SHFL.BFLY PT, R6, R137, 0x1, 0x1f ;  /* 0x0c201f0089067f89 */ /* 0x000e6200000e0000 */
[----:B------:R-:W-:Y:S02]  /*97b0*/  FMNMX.FTZ R136, R222, R136, !PT ;  /* 0x00000088de887209 */ /* 0x000fe40007810000 */
[----:B------:R-:W-:Y:S02]  /*97c0*/  ISETP.GT.AND P3, PT, R135, 0x68, PT ;  /* 0x000000688700780c */ /* 0x000fe40003f64270 */
[----:B------:R-:W-:Y:S02]  /*97d0*/  FMNMX.FTZ R136, R95, R136, !PT ;  /* 0x000000885f887209 */ /* 0x000fe40007810000 */
[C---:B------:R-:W-:Y:S02]  /*97e0*/  ISETP.GT.AND P1, PT, R2.reuse, 0x60, PT ;  /* 0x000000600200780c */ /* 0x040fe40003f24270 */
[C---:B------:R-:W-:Y:S02]  /*97f0*/  ISETP.GT.AND P2, PT, R2.reuse, 0x61, PT ;  /* 0x000000610200780c */ /* 0x040fe40003f44270 */
[----:B------:R-:W-:Y:S02]  /*9800*/  ISETP.GT.AND P0, PT, R2, 0x68, PT ;  /* 0x000000680200780c */ /* 0x000fe40003f04270 */
[----:B------:R-:W-:Y:S02]  /*9810*/  FSEL R93, R114, -INF , P3 ;  /* 0xff800000725d7808 */ /* 0x000fe40001800000 */
[----:B------:R-:W-:Y:S02]  /*9820*/  ISETP.GT.AND P3, PT, R2, 0x69, PT ;  /* 0x000000690200780c */ /* 0x000fe40003f64270 */
[----:B------:R-:W-:Y:S02]  /*9830*/  FMNMX.FTZ R2, R77, R5, !PT ;  /* 0x000000054d027209 */ /* 0x000fe40007810000 */
[----:B------:R-:W-:Y:S02]  /*9840*/  FMNMX.FTZ R4, R63, R4, !PT ;  /* 0x000000043f047209 */ /* 0x000fe40007810000 */
[----:B------:R-:W-:Y:S02]  /*9850*/  ISETP.GT.AND P5, PT, R135, 0x69, PT ;  /* 0x000000698700780c */ /* 0x000fe40003fa4270 */
[----:B------:R-:W-:Y:S02]  /*9860*/  FMNMX.FTZ R136, R94, R136, !PT ;  /* 0x000000885e887209 */ /* 0x000fe40007810000 */
[----:B------:R-:W-:Y:S02]  /*9870*/  FMNMX.FTZ R5, R74, R4, !PT ;  /* 0x000000044a057209 */ /* 0x000fe40007810000 */
[----:B------:R-:W-:Y:S02]  /*9880*/  FMNMX.FTZ R2, R88, R2, !PT ;  /* 0x0000000258027209 */ /* 0x000fe40007810000 */
[----:B------:R-:W-:Y:S02]  /*9890*/  FSEL R92, R115, -INF , P5 ;  /* 0xff800000735c7808 */ /* 0x000fe40002800000 */
[----:B------:R-:W-:Y:S02]  /*98a0*/  FMNMX.FTZ R136, R93, R136, !PT ;  /* 0x000000885d887209 */ /* 0x000fe40007810000 */
[----:B------:R-:W-:Y:S02]  /*98b0*/  FMNMX.FTZ R5, R244, R5, !PT ;  /* 0x00000005f4057209 */ /* 0x000fe40007810000 */
[----:B------:R-:W-:Y:S02]  /*98c0*/  FMNMX.FTZ R2, R89, R2, !PT ;  /* 0x0000000259027209 */ /* 0x000fe40007810000 */
[----:B------:R-:W-:Y:S02]  /*98d0*/  FMNMX.FTZ R136, R92, R136, !PT ;  /* 0x000000885c887209 */ /* 0x000fe40007810000 */
[----:B------:R-:W-:Y:S02]  /*98e0*/  FMNMX.FTZ R4, R218, R2, !PT ;  /* 0x00000002da047209 */ /* 0x000fe40007810000 */
[----:B------:R-:W-:Y:S02]  /*98f0*/  FMNMX.FTZ R2, R78, R5, !PT ;  /* 0x000000054e027209 */ /* 0x000fe40007810000 */
[----:B------:R-:W3:Y:S01]  /*9900*/  SHFL.BFLY PT, R5, R136, 0x2, 0x1f ;  /* 0x0c401f0088057f89 */ /* 0x000ee200000e0000 */
[----:B------:R-:W-:Y:S02]  /*9910*/  FSEL R205, R104, -INF , P1 ;  /* 0xff80000068cd7808 */ /* 0x000fe40000800000 */
[----:B-1----:R-:W-:Y:S02]  /*9920*/  FMNMX.FTZ R137, R137, R6, !PT ;  /* 0x0000000689897209 */ /* 0x002fe40007810000 */
[----:B------:R-:W-:Y:S02]  /*9930*/  FMNMX.FTZ R4, R34, R4, !PT ;  /* 0x0000000422047209 */ /* 0x000fe40007810000 */
[----:B------:R-:W-:Y:S01]  /*9940*/  ISETP.GE.AND P5, PT, R202, 0x1, PT ;  /* 0x00000001ca00780c */ /* 0x000fe20003fa6270 */
[----:B------:R-:W-:Y:S01]  /*9950*/  FMUL.FTZ R6, R137, c[0x0][0x2d0] ;  /* 0x0000b40089067a20 */ /* 0x000fe20000410000 */
[----:B------:R-:W-:Y:S02]  /*9960*/  FSEL R195, R105, -INF , P2 ;  /* 0xff80000069c37808 */ /* 0x000fe40001000000 */
[----:B------:R-:W-:Y:S02]  /*9970*/  FMNMX.FTZ R4, R205, R4, !PT ;  /* 0x00000004cd047209 */ /* 0x000fe40007810000 */
[----:B------:R-:W-:Y:S01]  /*9980*/  FSEL R193, R109, -INF , P3 ;  /* 0xff8000006dc17808 */ /* 0x000fe20001800000 */
[----:B------:R-:W-:Y:S01]  /*9990*/  IMAD.MOV.U32 R109, RZ, RZ, R89 ;  /* 0x000000ffff6d7224 */ /* 0x000fe200078e0059 */
[----:B------:R-:W-:Y:S02]  /*99a0*/  FSETP.NEU.FTZ.AND P3, PT, R137, -INF , PT ;  /* 0xff8000008900780b */ /* 0x000fe40003f7d000 */
[----:B------:R-:W-:Y:S02]  /*99b0*/  FMNMX.FTZ R2, R79, R2, !PT ;  /* 0x000000024f027209 */ /* 0x000fe40007810000 */
[----:B------:R-:W-:Y:S01]  /*99c0*/  FSEL R194, R108, -INF , P0 ;  /* 0xff8000006cc27808 */ /* 0x000fe20000000000 */
[----:B------:R-:W-:Y:S01]  /*99d0*/  @P5 IMAD.WIDE.U32 R10, R247, c[0x0][0x1e0], RZ ;  /* 0x00007800f70a5a25 */ /* 0x000fe200078e00ff */
[----:B------:R-:W-:Y:S02]  /*99e0*/  FMNMX.FTZ R4, R195, R4, !PT ;  /* 0x00000004c3047209 */ /* 0x000fe40007810000 */
[----:B------:R-:W-:Y:S02]  /*99f0*/  FSEL R6, R6, RZ, P3 ;  /* 0x000000ff06067208 */ /* 0x000fe40001800000 */
[----:B------:R-:W-:Y:S02]  /*9a00*/  ISETP.GT.AND P1, PT, R0, 0x60, PT ;  /* 0x000000600000780c */ /* 0x000fe40003f24270 */
[----:B------:R-:W-:Y:S01]  /*9a10*/  FMNMX.FTZ R2, R28, R2, !PT ;  /* 0x000000021c027209 */ /* 0x000fe20007810000 */
[--C-:B------:R-:W-:Y:S01]  /*9a20*/  FFMA.FTZ R104, R68, c[0x0][0x2d0], -R6.reuse ;  /* 0x0000b40044687a23 */ /* 0x100fe20000010806 */
[----:B------:R-:W-:Y:S01]  /*9a30*/  FMNMX.FTZ R4, R194, R4, !PT ;  /* 0x00000004c2047209 */ /* 0x000fe20007810000 */
[--C-:B------:R-:W-:Y:S01]  /*9a40*/  FFMA.FTZ R87, R20, c[0x0][0x2d0], -R6.reuse ;  /* 0x0000b40014577a23 */ /* 0x100fe20000010806 */
[C---:B------:R-:W-:Y:S01]  /*9a50*/  ISETP.GT.AND P2, PT, R0.reuse, 0x61, PT ;  /* 0x000000610000780c */ /* 0x040fe20003f44270 */
[--C-:B------:R-:W-:Y:S01]  /*9a60*/  FFMA.FTZ R86, R21, c[0x0][0x2d0], -R6.reuse ;  /* 0x0000b40015567a23 */ /* 0x100fe20000010806 */
[----:B------:R-:W-:Y:S01]  /*9a70*/  ISETP.GT.AND P0, PT, R0, 0x69, PT ;  /* 0x000000690000780c */ /* 0x000fe20003f04270 */
[--C-:B------:R-:W-:Y:S01]  /*9a80*/  FFMA.FTZ R27, R14, c[0x0][0x2d0], -R6.reuse ;  /* 0x0000b4000e1b7a23 */ /* 0x100fe20000010806 */
[----:B------:R-:W-:Y:S01]  /*9a90*/  FSEL R250, R106, -INF , P1 ;  /* 0xff8000006afa7808 */ /* 0x000fe20000800000 */
[----:B------:R-:W-:Y:S01]  /*9aa0*/  MUFU.EX2 R115, R86 ;  /* 0x0000005600737308 */ /* 0x000fe20000000800 */
[----:B------:R-:W-:Y:S01]  /*9ab0*/  FMNMX.FTZ R4, R193, R4, !PT ;  /* 0x00000004c1047209 */ /* 0x000fe20007810000 */
[--C-:B------:R-:W-:Y:S01]  /*9ac0*/  FFMA.FTZ R26, R112, c[0x0][0x2d0], -R6.reuse ;  /* 0x0000b400701a7a23 */ /* 0x100fe20000010806 */
[----:B------:R-:W-:Y:S01]  /*9ad0*/  ISETP.GT.AND P1, PT, R0, 0x68, PT ;  /* 0x000000680000780c */ /* 0x000fe20003f24270 */
[--C-:B------:R-:W-:Y:S01]  /*9ae0*/  FFMA.FTZ R98, R36, c[0x0][0x2d0], -R6.reuse ;  /* 0x0000b40024627a23 */ /* 0x100fe20000010806 */
[----:B------:R-:W-:Y:S01]  /*9af0*/  FMNMX.FTZ R0, R234, R2, !PT ;  /* 0x00000002ea007209 */ /* 0x000fe20007810000 */
[----:B------:R-:W1:Y:S01]  /*9b00*/  SHFL.BFLY PT, R135, R4, 0x2, 0x1f ;  /* 0x0c401f0004877f89 */ /* 0x000e6200000e0000 */
[----:B------:R-:W-:Y:S01]  /*9b10*/  @P5 SHF.R.S32.HI R2, RZ, 0x1f, R247 ;  /* 0x0000001fff025819 */ /* 0x000fe200000114f7 */
[--C-:B------:R-:W-:Y:S01]  /*9b20*/  FFMA.FTZ R91, R37, c[0x0][0x2d0], -R6.reuse ;  /* 0x0000b400255b7a23 */ /* 0x100fe20000010806 */
[----:B---3--:R-:W-:Y:S01]  /*9b30*/  FMNMX.FTZ R136, R136, R5, !PT ;  /* 0x0000000588887209 */ /* 0x008fe20007810000 */
[--C-:B------:R-:W-:Y:S01]  /*9b40*/  FFMA.FTZ R242, R13, c[0x0][0x2d0], -R6.reuse ;  /* 0x0000b4000df27a23 */ /* 0x100fe20000010806 */
[----:B------:R-:W-:Y:S01]  /*9b50*/  FMNMX.FTZ R0, R231, R0, !PT ;  /* 0x00000000e7007209 */ /* 0x000fe20007810000 */
[----:B------:R-:W-:Y:S01]  /*9b60*/  @P5 IMAD R5, R2, c[0x0][0x1e0], RZ ;  /* 0x0000780002055a24 */ /* 0x000fe200078e02ff */
[----:B------:R-:W-:Y:S01]  /*9b70*/  FSEL R249, R107, -INF , P2 ;  /* 0xff8000006bf97808 */ /* 0x000fe20001000000 */
[----:B------:R-:W-:Y:S01]  /*9b80*/  FFMA.FTZ R2, R188, c[0x0][0x2d0], -R6 ;  /* 0x0000b400bc027a23 */ /* 0x000fe20000010806 */
[----:B------:R-:W-:Y:S01]  /*9b90*/  FSEL R71, R111, -INF , P0 ;  /* 0xff8000006f477808 */ /* 0x000fe20000000000 */
[----:B------:R-:W-:Y:S01]  /*9ba0*/  IMAD.MOV.U32 R107, RZ, RZ, R218 ;  /* 0x000000ffff6b7224 */ /* 0x000fe200078e00da */
[----:B------:R-:W-:Y:S01]  /*9bb0*/  FMNMX.FTZ R0, R25, R0, !PT ;  /* 0x0000000019007209 */ /* 0x000fe20007810000 */
[----:B------:R3:W-:Y:S01]  /*9bc0*/  MUFU.EX2 R192, R2 ;  /* 0x0000000200c07308 */ /* 0x0007e20000000800 */
[----:B------:R-:W-:Y:S01]  /*9bd0*/  @P5 IMAD R5, R247, c[0x0][0x1e4], R5 ;  /* 0x00007900f7055a24 */ /* 0x000fe200078e0205 */
[----:B------:R-:W-:Y:S01]  /*9be0*/  FSEL R226, R110, -INF , P1 ;  /* 0xff8000006ee27808 */ /* 0x000fe20000800000 */
[----:B------:R-:W4:Y:S01]  /*9bf0*/  SHFL.BFLY PT, R12, R136, 0x1, 0x1f ;  /* 0x0c201f00880c7f89 */ /* 0x000f2200000e0000 */
[----:B------:R-:W-:Y:S01]  /*9c00*/  FMNMX.FTZ R0, R250, R0, !PT ;  /* 0x00000000fa007209 */ /* 0x000fe20007810000 */
[----:B------:R-:W-:Y:S02]  /*9c10*/  @P5 IMAD.IADD R5, R11, 0x1, R5 ;  /* 0x000000010b055824 */ /* 0x000fe400078e0205 */
[--C-:B------:R-:W-:Y:S01]  /*9c20*/  FFMA.FTZ R237, R96, c[0x0][0x2d0], -R6.reuse ;  /* 0x0000b40060ed7a23 */ /* 0x100fe20000010806 */
[----:B------:R-:W-:Y:S01]  /*9c30*/  FMNMX.FTZ R0, R249, R0, !PT ;  /* 0x00000000f9007209 */ /* 0x000fe20007810000 */
[----:B------:R-:W-:Y:S01]  /*9c40*/  @P5 IMAD R5, R5, 0x70, RZ ;  /* 0x0000007005055824 */ /* 0x000fe200078e02ff */
[----:B------:R-:W-:Y:S01]  /*9c50*/  MOV R96, R47 ;  /* 0x0000002f00607202 */ /* 0x000fe20000000f00 */
[--C-:B------:R-:W-:Y:S01]  /*9c60*/  FFMA.FTZ R236, R101, c[0x0][0x2d0], -R6.reuse ;  /* 0x0000b40065ec7a23 */ /* 0x100fe20000010806 */
[----:B------:R-:W-:Y:S01]  /*9c70*/  FMNMX.FTZ R0, R226, R0, !PT ;  /* 0x00000000e2007209 */ /* 0x000fe20007810000 */
[--C-:B------:R-:W-:Y:S01]  /*9c80*/  FFMA.FTZ R241, R113, c[0x0][0x2d0], -R6.reuse ;  /* 0x0000b40071f17a23 */ /* 0x100fe20000010806 */
[----:B-1----:R-:W-:Y:S01]  /*9c90*/  FMNMX.FTZ R135, R4, R135, !PT ;  /* 0x0000008704877209 */ /* 0x002fe20007810000 */
[----:B------:R-:W-:Y:S01]  /*9ca0*/  MUFU.EX2 R113, R87 ;  /* 0x0000005700717308 */ /* 0x000fe20000000800 */
[----:B------:R-:W-:Y:S01]  /*9cb0*/  FMNMX.FTZ R0, R71, R0, !PT ;  /* 0x0000000047007209 */ /* 0x000fe20007810000 */
[--C-:B------:R-:W-:Y:S01]  /*9cc0*/  FFMA.FTZ R90, R48, c[0x0][0x2d0], -R6.reuse ;  /* 0x0000b400305a7a23 */ /* 0x100fe20000010806 */
[----:B------:R-:W-:Y:S01]  /*9cd0*/  MOV R101, R30 ;  /* 0x0000001e00657202 */ /* 0x000fe20000000f00 */
[--C-:B------:R-:W-:Y:S02]  /*9ce0*/  FFMA.FTZ R89, R49, c[0x0][0x2d0], -R6.reuse ;  /* 0x0000b40031597a23 */ /* 0x100fe40000010806 */
[--C-:B------:R-:W-:Y:S02]  /*9cf0*/  FFMA.FTZ R106, R80, c[0x0][0x2d0], -R6.reuse ;  /* 0x0000b400506a7a23 */ /* 0x100fe40000010806 */
[--C-:B------:R-:W-:Y:S01]  /*9d00*/  FFMA.FTZ R24, R97, c[0x0][0x2d0], -R6.reuse ;  /* 0x0000b40061187a23 */ /* 0x100fe20000010806 */
[----:B---3--:R-:W1:Y:S01]  /*9d10*/  SHFL.BFLY PT, R2, R0, 0x2, 0x1f ;  /* 0x0c401f0000027f89 */ /* 0x008e6200000e0000 */
[--C-:B------:R-:W-:Y:S01]  /*9d20*/  FFMA.FTZ R83, R32, c[0x0][0x2d0], -R6.reuse ;  /* 0x0000b40020537a23 */ /* 0x100fe20000010806 */
[----:B----4-:R-:W-:Y:S01]  /*9d30*/  FMNMX.FTZ R136, R136, R12, !PT ;  /* 0x0000000c88887209 */ /* 0x010fe20007810000 */
[--C-:B------:R-:W-:Y:S02]  /*9d40*/  FFMA.FTZ R82, R33, c[0x0][0x2d0], -R6.reuse ;  /* 0x0000b40021527a23 */ /* 0x100fe40000010806 */
[--C-:B------:R-:W-:Y:S01]  /*9d50*/  FFMA.FTZ R105, R15, c[0x0][0x2d0], -R6.reuse ;  /* 0x0000b4000f697a23 */ /* 0x100fe20000010806 */
[C---:B------:R-:W-:Y:S01]  /*9d60*/  FSETP.NEU.FTZ.AND P2, PT, R136.reuse, -INF , PT ;  /* 0xff8000008800780b */ /* 0x040fe20003f5d000 */
[----:B------:R-:W-:Y:S01]  /*9d70*/  MUFU.EX2 R139, R82 ;  /* 0x00000052008b7308 */ /* 0x000fe20000000800 */
[----:B------:R-:W-:Y:S02]  /*9d80*/  FMUL.FTZ R85, R136, c[0x0][0x2d0] ;  /* 0x0000b40088557a20 */ /* 0x000fe40000410000 */
[----:B------:R-:W-:Y:S03]  /*9d90*/  IMAD.MOV.U32 R97, RZ, RZ, R63 ;  /* 0x000000ffff617224 */ /* 0x000fe600078e003f */
[----:B------:R-:W-:Y:S05]  /*9da0*/  FSEL R85, R85, RZ, P2 ;  /* 0x000000ff55557208 */ /* 0x000fea0001000000 */
[--C-:B------:R-:W-:Y:S02]  /*9db0*/  FFMA.FTZ R101, R101, c[0x0][0x2d0], -R85.reuse ;  /* 0x0000b40065657a23 */ /* 0x100fe40000010855 */
[----:B------:R-:W-:Y:S01]  /*9dc0*/  FFMA.FTZ R99, R99, c[0x0][0x2d0], -R85 ;  /* 0x0000b40063637a23 */ /* 0x000fe20000010855 */
[----:B-1----:R-:W-:Y:S01]  /*9dd0*/  FMNMX.FTZ R0, R0, R2, !PT ;  /* 0x0000000200007209 */ /* 0x002fe20007810000 */
[--C-:B------:R-:W-:Y:S02]  /*9de0*/  FFMA.FTZ R2, R17, c[0x0][0x2d0], -R6.reuse ;  /* 0x0000b40011027a23 */ /* 0x100fe40000010806 */
[--C-:B------:R-:W-:Y:S02]  /*9df0*/  FFMA.FTZ R17, R100, c[0x0][0x2d0], -R6.reuse ;  /* 0x0000b40064117a23 */ /* 0x100fe40000010806 */
[----:B------:R1:W-:Y:S01]  /*9e00*/  MUFU.EX2 R227, R2 ;  /* 0x0000000200e37308 */ /* 0x0003e20000000800 */
[----:B------:R-:W-:Y:S04]  /*9e10*/  IMAD.MOV.U32 R100, RZ, RZ, R29 ;  /* 0x000000ffff647224 */ /* 0x000fe800078e001d */
[----:B------:R-:W-:Y:S01]  /*9e20*/  FFMA.FTZ R100, R100, c[0x0][0x2d0], -R85 ;  /* 0x0000b40064647a23 */ /* 0x000fe20000010855 */
[----:B-1----:R-:W1:Y:S01]  /*9e30*/  SHFL.BFLY PT, R2, R0, 0x1, 0x1f ;  /* 0x0c201f0000027f89 */ /* 0x002e6200000e0000 */
[----:B--2---:R-:W-:Y:S02]  /*9e40*/  @P5 IMAD.MOV.U32 R9, RZ, RZ, R7 ;  /* 0x000000ffff095224 */ /* 0x004fe400078e0007 */
[----:B------:R-:W-:Y:S02]  /*9e50*/  FFMA.FTZ R7, R189, c[0x0][0x2d0], -R6 ;  /* 0x0000b400bd077a23 */ /* 0x000fe40000010806 */
[----:B------:R-:W-:Y:S02]  /*9e60*/  @P5 IMAD.WIDE.U32 R8, R10, 0x70, R8 ;  /* 0x000000700a085825 */ /* 0x000fe400078e0008 */
[----:B------:R2:W3:Y:S03]  /*9e70*/  MUFU.EX2 R220, R7 ;  /* 0x0000000700dc7308 */ /* 0x0004e60000000800 */
[C---:B------:R-:W-:Y:S02]  /*9e80*/  @P5 LEA R4, P0, R8.reuse, c[0x0][0x1c8], 0x1 ;  /* 0x0000720008045a11 */ /* 0x040fe400078008ff */
[----:B------:R-:W-:Y:S02]  /*9e90*/  @P5 IADD3 R5, R9, R5, RZ ;  /* 0x0000000509055210 */ /* 0x000fe40007ffe0ff */
[----:B------:R-:W4:Y:S02]  /*9ea0*/  SHFL.BFLY PT, R9, R135, 0x1, 0x1f ;  /* 0x0c201f0087097f89 */ /* 0x000f2400000e0000 */
[----:B------:R-:W-:Y:S01]  /*9eb0*/  @P5 LEA.HI.X R5, R8, c[0x0][0x1cc], R5, 0x1, P0 ;  /* 0x0000730008055a11 */ /* 0x000fe200000f0c05 */
[----:B------:R-:W-:Y:S01]  /*9ec0*/  @P5 IMAD.MOV.U32 R8, RZ, RZ, c[0x0][0x1e0] ;  /* 0x00007800ff085624 */ /* 0x000fe200078e00ff */
[----:B-1----:R-:W-:Y:S01]  /*9ed0*/  FMNMX.FTZ R70, R0, R2, !PT ;  /* 0x0000000200467209 */ /* 0x002fe20007810000 */
[--C-:B------:R-:W-:Y:S03]  /*9ee0*/  FFMA.FTZ R0, R19, c[0x0][0x2d0], -R85.reuse ;  /* 0x0000b40013007a23 */ /* 0x100fe60000010855 */
[----:B------:R1:W-:Y:S01]  /*9ef0*/  @P5 LDGSTS.E.BYPASS.LTC128B.128 [R246+0x3900], [R4.64], !P6 ;  /* 0x0390000004f65fae */ /* 0x0003e2000f101d48 */
[----:B------:R1:W-:Y:S01]  /*9f00*/  MUFU.EX2 R224, R0 ;  /* 0x0000000000e07308 */ /* 0x0003e20000000800 */
[----:B------:R-:W-:Y:S02]  /*9f10*/  FMUL.FTZ R88, R70, c[0x0][0x2d0] ;  /* 0x0000b40046587a20 */ /* 0x000fe40000410000 */
[----:B--2---:R-:W-:Y:S01]  /*9f20*/  FFMA.FTZ R7, R16, c[0x0][0x2d0], -R6 ;  /* 0x0000b40010077a23 */ /* 0x004fe20000010806 */
[----:B---3--:R-:W-:Y:S06]  /*9f30*/  F2FP.PACK_AB R72, R220, R192 ;  /* 0x000000c0dc48723e */ /* 0x008fec00000000ff */
[----:B------:R-:W2:Y:S01]  /*9f40*/  MUFU.EX2 R248, R7 ;  /* 0x0000000700f87308 */ /* 0x000ea20000000800 */
[----:B----4-:R-:W-:Y:S01]  /*9f50*/  FMNMX.FTZ R135, R135, R9, !PT ;  /* 0x0000000987877209 */ /* 0x010fe20007810000 */
[--C-:B------:R-:W-:Y:S03]  /*9f60*/  FFMA.FTZ R9, R190, c[0x0][0x2d0], -R85.reuse ;  /* 0x0000b400be097a23 */ /* 0x100fe60000010855 */
[C---:B------:R-:W-:Y:S01]  /*9f70*/  FSETP.NEU.FTZ.AND P1, PT, R135.reuse, -INF , PT ;  /* 0xff8000008700780b */ /* 0x040fe20003f3d000 */
[----:B------:R-:W-:Y:S04]  /*9f80*/  FMUL.FTZ R84, R135, c[0x0][0x2d0] ;  /* 0x0000b40087547a20 */ /* 0x000fe80000410000 */
[----:B------:R3:W-:Y:S01]  /*9f90*/  MUFU.EX2 R102, R9 ;  /* 0x0000000900667308 */ /* 0x0007e20000000800 */
[----:B------:R-:W-:Y:S05]  /*9fa0*/  FSEL R84, R84, RZ, P1 ;  /* 0x000000ff54547208 */ /* 0x000fea0000800000 */
[--C-:B-1----:R-:W-:Y:S02]  /*9fb0*/  FFMA.FTZ R0, R197, c[0x0][0x2d0], -R84.reuse ;  /* 0x0000b400c5007a23 */ /* 0x102fe40000010854 */
[----:B------:R-:W-:Y:S02]  /*9fc0*/  FFMA.FTZ R86, R245, c[0x0][0x2d0], -R84 ;  /* 0x0000b400f5567a23 */ /* 0x000fe40000010854 */
[----:B------:R1:W-:Y:S01]  /*9fd0*/  MUFU.EX2 R138, R0 ;  /* 0x00000000008a7308 */ /* 0x0003e20000000800 */
[----:B------:R-:W-:Y:S01]  /*9fe0*/  FFMA.FTZ R197, R64, c[0x0][0x2d0], -R6 ;  /* 0x0000b40040c57a23 */ /* 0x000fe20000010806 */
[----:B--2---:R-:W-:Y:S01]  /*9ff0*/  F2FP.PACK_AB R74, R227, R248 ;  /* 0x000000f8e34a723e */ /* 0x004fe200000000ff */
[----:B------:R-:W-:Y:S02]  /*a000*/  @P5 IMAD.MOV.U32 R7, RZ, RZ, 0x5 ;  /* 0x00000005ff075424 */ /* 0x000fe400078e00ff */
[--C-:B------:R-:W-:Y:S03]  /*a010*/  FFMA.FTZ R109, R109, c[0x0][0x2d0], -R84.reuse ;  /* 0x0000b4006d6d7a23 */ /* 0x100fe60000010854 */
[C---:B------:R-:W-:Y:S01]  /*a020*/  @P5 SHF.L.U64.HI R7, R8.reuse, R7, c[0x0][0x1e4] ;  /* 0x0000790008075619 */ /* 0x040fe20000010207 */
[----:B------:R-:W-:Y:S02]  /*a030*/  @P5 IMAD.SHL.U32 R8, R8, 0x20, RZ ;  /* 0x0000002008085824 */ /* 0x000fe400078e00ff */
[----:B---3--:R-:W-:Y:S03]  /*a040*/  FFMA.FTZ R9, R191, c[0x0][0x2d0], -R85 ;  /* 0x0000b400bf097a23 */ /* 0x008fe60000010855 */
[----:B------:R-:W-:Y:S01]  /*a050*/  @P5 IADD3 R4, P0, R4, R8, RZ ;  /* 0x0000000804045210 */ /* 0x000fe20007f1e0ff */
[----:B------:R2:W3:Y:S04]  /*a060*/  MUFU.EX2 R219, R9 ;  /* 0x0000000900db7308 */ /* 0x0004e80000000800 */
[----:B------:R-:W-:Y:S05]  /*a070*/  @P5 IMAD.X R5, R7, 0x1, R5, P0 ;  /* 0x0000000107055824 */ /* 0x000fea00000e0605 */
[----:B------:R4:W-:Y:S01]  /*a080*/  @P5 LDGSTS.E.BYPASS.LTC128B.128 [R246+0x4100], [R4.64], !P6 ;  /* 0x0410000004f65fae */ /* 0x0009e2000f101d48 */
[----:B-1----:R-:W-:Y:S02]  /*a090*/  FFMA.FTZ R0, R198, c[0x0][0x2d0], -R84 ;  /* 0x0000b400c6007a23 */ /* 0x002fe40000010854 */
[----:B------:R-:W-:Y:S02]  /*a0a0*/  FFMA.FTZ R198, R53, c[0x0][0x2d0], -R6 ;  /* 0x0000b40035c67a23 */ /* 0x000fe40000010806 */
[----:B------:R1:W1:Y:S01]  /*a0b0*/  MUFU.EX2 R191, R0 ;  /* 0x0000000000bf7308 */ /* 0x0002620000000800 */
[----:B--2---:R-:W-:Y:S01]  /*a0c0*/  FFMA.FTZ R9, R18, c[0x0][0x2d0], -R85 ;  /* 0x0000b40012097a23 */ /* 0x004fe20000010855 */
[----:B---3--:R-:W-:Y:S08]  /*a0d0*/  F2FP.PACK_AB R73, R219, R102 ;  /* 0x00000066db49723e */ /* 0x008ff000000000ff */
[----:B------:R-:W2:Y:S01]  /*a0e0*/  MUFU.EX2 R223, R9 ;  /* 0x0000000900df7308 */ /* 0x000ea20000000800 */
[----:B----4-:R-:W-:Y:S01]  /*a0f0*/  @P5 IADD3 R4, P0, R4, R8, RZ ;  /* 0x0000000804045210 */ /* 0x010fe20007f1e0ff */
[----:B-1----:R-:W-:Y:S01]  /*a100*/  FFMA.FTZ R0, R196, c[0x0][0x2d0], -R84 ;  /* 0x0000b400c4007a23 */ /* 0x002fe20000010854 */
[----:B------:R-:W-:Y:S01]  /*a110*/  F2FP.PACK_AB R64, R191, R138 ;  /* 0x0000008abf40723e */ /* 0x000fe200000000ff */
[----:B------:R-:W-:Y:S01]  /*a120*/  FFMA.FTZ R196, R65, c[0x0][0x2d0], -R6 ;  /* 0x0000b40041c47a23 */ /* 0x000fe20000010806 */
[----:B------:R-:W-:Y:S05]  /*a130*/  @P5 IADD3.X R5, R5, R7, RZ, P0, !PT ;  /* 0x0000000705055210 */ /* 0x000fea00007fe4ff */
[----:B------:R1:W-:Y:S01]  /*a140*/  MUFU.EX2 R218, R0 ;  /* 0x0000000000da7308 */ /* 0x0003e20000000800 */
[----:B------:R3:W-:Y:S01]  /*a150*/  @P5 LDGSTS.E.BYPASS.LTC128B.128 [R246+0x4900], [R4.64], !P6 ;  /* 0x0490000004f65fae */ /* 0x0007e2000f101d48 */
[----:B--2---:R-:W-:Y:S01]  /*a160*/  F2FP.PACK_AB R75, R224, R223 ;  /* 0x000000dfe04b723e */ /* 0x004fe200000000ff */
[----:B-1----:R-:W-:Y:S02]  /*a170*/  FFMA.FTZ R0, R199, c[0x0][0x2d0], -R84 ;  /* 0x0000b400c7007a23 */ /* 0x002fe40000010854 */
[----:B------:R-:W-:Y:S05]  /*a180*/  FFMA.FTZ R199, R52, c[0x0][0x2d0], -R6 ;  /* 0x0000b40034c77a23 */ /* 0x000fea0000010806 */
[----:B------:R1:W2:Y:S01]  /*a190*/  MUFU.EX2 R221, R0 ;  /* 0x0000000000dd7308 */ /* 0x0002a20000000800 */
[----:B---3--:R-:W-:Y:S05]  /*a1a0*/  @P5 IADD3 R4, P0, R4, R8, RZ ;  /* 0x0000000804045210 */ /* 0x008fea0007f1e0ff */
[--C-:B------:R-:W-:Y:S05]  /*a1b0*/  @P5 IMAD.X R5, R5, 0x1, R7.reuse, P0 ;  /* 0x0000000105055824 */ /* 0x100fea00000e0607 */
[----:B------:R3:W-:Y:S01]  /*a1c0*/  @P5 LDGSTS.E.BYPASS.LTC128B.128 [R246+0x5100], [R4.64], !P6 ;  /* 0x0510000004f65fae */ /* 0x0007e2000f101d48 */
[----:B-1----:R-:W-:Y:S02]  /*a1d0*/  FSEL R0, R137, RZ, P3 ;  /* 0x000000ff89007208 */ /* 0x002fe40001800000 */
[----:B--2---:R-:W-:Y:S02]  /*a1e0*/  F2FP.PACK_AB R66, R221, R218 ;  /* 0x000000dadd42723e */ /* 0x004fe400000000ff */
[-C--:B---3--:R-:W-:Y:S05]  /*a1f0*/  @P5 IADD3 R4, P0, R4, R8.reuse, RZ ;  /* 0x0000000804045210 */ /* 0x088fea0007f1e0ff */
[--C-:B------:R-:W-:Y:S05]  /*a200*/  @P5 IMAD.X R5, R5, 0x1, R7.reuse, P0 ;  /* 0x0000000105055824 */ /* 0x100fea00000e0607 */
[----:B------:R1:W-:Y:S02]  /*a210*/  @P5 LDGSTS.E.BYPASS.LTC128B.128 [R246+0x5900], [R4.64], !P6 ;  /* 0x0590000004f65fae */ /* 0x0003e4000f101d48 */
[-C--:B-1----:R-:W-:Y:S04]  /*a220*/  @P5 IADD3 R4, P0, R4, R8.reuse, RZ ;  /* 0x0000000804045210 */ /* 0x082fe80007f1e0ff */
[----:B------:R-:W-:Y:S01]  /*a230*/  @P5 IADD3 R8, P3, R4, R8, RZ ;  /* 0x0000000804085210 */ /* 0x000fe20007f7e0ff */
[--C-:B------:R-:W-:Y:S01]  /*a240*/  @P5 IMAD.X R5, R5, 0x1, R7.reuse, P0 ;  /* 0x0000000105055824 */ /* 0x100fe200000e0607 */
[----:B------:R-:W-:Y:S03]  /*a250*/  FSETP.NEU.FTZ.AND P0, PT, R70, -INF , PT ;  /* 0xff8000004600780b */ /* 0x000fe60003f1d000 */
[----:B------:R-:W-:Y:S01]  /*a260*/  @P5 IMAD.X R9, R5, 0x1, R7, P3 ;  /* 0x0000000105095824 */ /* 0x000fe200018e0607 */
[----:B------:R-:W-:Y:S01]  /*a270*/  FSEL R88, R88, RZ, P0 ;  /* 0x000000ff58587208 */ /* 0x000fe20000000000 */
[----:B------:R1:W-:Y:S04]  /*a280*/  @P5 LDGSTS.E.BYPASS.LTC128B.128 [R246+0x6100], [R4.64], !P6 ;  /* 0x0610000004f65fae */ /* 0x0003e8000f101d48 */
[--C-:B------:R-:W-:Y:S02]  /*a290*/  FFMA.FTZ R2, R200, c[0x0][0x2d0], -R88.reuse ;  /* 0x0000b400c8027a23 */ /* 0x100fe40000010858 */
[--C-:B------:R-:W-:Y:S02]  /*a2a0*/  FFMA.FTZ R7, R201, c[0x0][0x2d0], -R88.reuse ;  /* 0x0000b400c9077a23 */ /* 0x100fe40000010858 */
[----:B------:R2:W-:Y:S01]  /*a2b0*/  MUFU.EX2 R188, R2 ;  /* 0x0000000200bc7308 */ /* 0x0005e20000000800 */
[----:B------:R3:W-:Y:S01]  /*a2c0*/  @P5 LDGSTS.E.BYPASS.LTC128B.128 [R246+0x6900], [R8.64], !P6 ;  /* 0x0690000008f65fae */ /* 0x0007e2000f101d48 */
[--C-:B------:R-:W-:Y:S02]  /*a2d0*/  FFMA.FTZ R250, R250, c[0x0][0x2d0], -R88.reuse ;  /* 0x0000b400fafa7a23 */ /* 0x100fe40000010858 */
[--C-:B------:R-:W-:Y:S02]  /*a2e0*/  FFMA.FTZ R249, R249, c[0x0][0x2d0], -R88.reuse ;  /* 0x0000b400f9f97a23 */ /* 0x100fe40000010858 */
[----:B------:R-:W-:Y:S02]  /*a2f0*/  FFMA.FTZ R226, R226, c[0x0][0x2d0], -R88 ;  /* 0x0000b400e2e27a23 */ /* 0x000fe40000010858 */
[----:B------:R-:W-:Y:S01]  /*a300*/  FFMA.FTZ R200, R81, c[0x0][0x2d0], -R6 ;  /* 0x0000b40051c87a23 */ /* 0x000fe20000010806 */
[----:B------:R-:W4:Y:S01]  /*a310*/  LDSM.16.MT88.4 R20, [R229] ;  /* 0x00000000e514783b */ /* 0x000f220000004200 */
[----:B------:R-:W3:Y:S01]  /*a320*/  MUFU.EX2 R190, R7 ;  /* 0x0000000700be7308 */ /* 0x000ee20000000800 */
[----:B------:R-:W-:Y:S06]  /*a330*/  IMAD.MOV.U32 R201, RZ, RZ, R62 ;  /* 0x000000ffffc97224 */ /* 0x000fec00078e003e */
[----:B------:R-:W-:Y:S01]  /*a340*/  LDSM.16.MT88.4 R52, [R230] ;  /* 0x00000000e634783b */ /* 0x000fe20000004200 */
[----:B-1----:R-:W-:Y:S01]  /*a350*/  FADD.FTZ R5, -R0, R3 ;  /* 0x0000000300057221 */ /* 0x002fe20000010100 */
[----:B------:R-:W-:Y:S02]  /*a360*/  FSEL R3, R136, RZ, P2 ;  /* 0x000000ff88037208 */ /* 0x000fe40001000000 */
[----:B------:R-:W-:Y:S02]  /*a370*/  FSEL R0, R70, RZ, P0 ;  /* 0x000000ff46007208 */ /* 0x000fe40000000000 */
[----:B--2---:R-:W-:Y:S01]  /*a380*/  FSEL R2, R135, RZ, P1 ;  /* 0x000000ff87027208 */ /* 0x004fe20000800000 */
[----:B------:R-:W-:Y:S01]  /*a390*/  FADD.FTZ R4, -R3, R132 ;  /* 0x0000008403047221 */ /* 0x000fe20000010100 */
[----:B------:R-:W-:Y:S01]  /*a3a0*/  MOV R132, R59 ;  /* 0x0000003b00847202 */ /* 0x000fe20000000f00 */
[----:B------:R-:W0:Y:S02]  /*a3b0*/  LDGDEPBAR ;  /* 0x00000000000079af */ /* 0x000e240000000000 */
[----:B------:R-:W-:Y:S02]  /*a3c0*/  FADD.FTZ R3, -R2, R133 ;  /* 0x0000008502037221 */ /* 0x000fe40000010100 */
[----:B------:R-:W-:Y:S02]  /*a3d0*/  FADD.FTZ R2, -R0, R134 ;  /* 0x0000008600027221 */ /* 0x000fe40000010100 */
[----:B------:R-:W-:Y:S01]  /*a3e0*/  FMUL.FTZ R0, R5, c[0x0][0x2d0] ;  /* 0x0000b40005007a20 */ /* 0x000fe20000410000 */
[----:B---3--:R-:W-:Y:S03]  /*a3f0*/  F2FP.PACK_AB R65, R190, R188 ;  /* 0x000000bcbe41723e */ /* 0x008fe600000000ff */
[----:B------:R1:W2:Y:S02]  /*a400*/  MUFU.EX2 R69, R0 ;  /* 0x0000000000457308 */ /* 0x0002a40000000800 */
[----:B-1----:R-:W-:Y:S02]  /*a410*/  FMUL.FTZ R0, R4, c[0x0][0x2d0] ;  /* 0x0000b40004007a20 */ /* 0x002fe40000410000 */
[C---:B--2---:R-:W-:Y:S06]  /*a420*/  FMUL.FTZ R5, R69.reuse, R145 ;  /* 0x0000009145057220 */ /* 0x044fec0000410000 */
[----:B------:R1:W2:Y:S01]  /*a430*/  MUFU.EX2 R68, R0 ;  /* 0x0000000000447308 */ /* 0x0002a20000000800 */
[C---:B------:R-:W-:Y:S02]  /*a440*/  FMUL.FTZ R4, R69.reuse, R144 ;  /* 0x0000009045047220 */ /* 0x040fe40000410000 */
[C---:B------:R-:W-:Y:S01]  /*a450*/  FMUL.FTZ R16, R69.reuse, R152 ;  /* 0x0000009845107220 */ /* 0x040fe20000410000 */
[----:B------:R-:W-:Y:S01]  /*a460*/  MOV R152, R17 ;  /* 0x0000001100987202 */ /* 0x000fe20000000f00 */
[C---:B------:R-:W-:Y:S02]  /*a470*/  FMUL.FTZ R17, R69.reuse, R153 ;  /* 0x0000009945117220 */ /* 0x040fe40000410000 */
[----:B------:R-:W-:Y:S02]  /*a480*/  IMAD.MOV.U32 R144, RZ, RZ, R34 ;  /* 0x000000ffff907224 */ /* 0x000fe400078e0022 */
[C---:B------:R-:W-:Y:S02]  /*a490*/  FMUL.FTZ R32, R69.reuse, R168 ;  /* 0x000000a845207220 */ /* 0x040fe40000410000 */
[C---:B------:R-:W-:Y:S02]  /*a4a0*/  FMUL.FTZ R33, R69.reuse, R169 ;  /* 0x000000a945217220 */ /* 0x040fe40000410000 */
[----:B------:R-:W-:Y:S02]  /*a4b0*/  IMAD.MOV.U32 R153, RZ, RZ, R42 ;  /* 0x000000ffff997224 */ /* 0x000fe400078e002a */
[C---:B------:R-:W-:Y:S02]  /*a4c0*/  FMUL.FTZ R48, R69.reuse, R184 ;  /* 0x000000b845307220 */ /* 0x040fe40000410000 */
[----:B------:R-:W-:Y:S02]  /*a4d0*/  FMUL.FTZ R49, R69, R185 ;  /* 0x000000b945317220 */ /* 0x000fe40000410000 */
[----:B------:R-:W-:Y:S02]  /*a4e0*/  IMAD.MOV.U32 R145, RZ, RZ, R78 ;  /* 0x000000ffff917224 */ /* 0x000fe400078e004e */
[----:B-1----:R-:W-:Y:S02]  /*a4f0*/  FMUL.FTZ R0, R3, c[0x0][0x2d0] ;  /* 0x0000b40003007a20 */ /* 0x002fe40000410000 */
[C---:B--2---:R-:W-:Y:S02]  /*a500*/  FMUL.FTZ R6, R68.reuse, R146 ;  /* 0x0000009244067220 */ /* 0x044fe40000410000 */
[----:B------:R1:W2:Y:S01]  /*a510*/  MUFU.EX2 R3, R0 ;  /* 0x0000000000037308 */ /* 0x0002a20000000800 */
[C---:B------:R-:W-:Y:S02]  /*a520*/  FMUL.FTZ R7, R68.reuse, R147 ;  /* 0x0000009344077220 */ /* 0x040fe40000410000 */
[----:B------:R-:W-:Y:S02]  /*a530*/  IMAD.MOV.U32 R147, RZ, RZ, R26 ;  /* 0x000000ffff937224 */ /* 0x000fe400078e001a */
[C---:B------:R-:W-:Y:S02]  /*a540*/  FMUL.FTZ R18, R68.reuse, R154 ;  /* 0x0000009a44127220 */ /* 0x040fe40000410000 */
[C---:B------:R-:W-:Y:S01]  /*a550*/  FMUL.FTZ R19, R68.reuse, R155 ;  /* 0x0000009b44137220 */ /* 0x040fe20000410000 */
[-C--:B----4-:R-:W-:Y:S05]  /*a560*/  HMMA.16816.F32 R4, R72, R20.reuse, R4 ;  /* 0x000000144804723c */ /* 0x090fea0000001804 */
[----:B------:R-:W-:Y:S02]  /*a570*/  IMAD.MOV.U32 R155, RZ, RZ, R25 ;  /* 0x000000ffff9b7224 */ /* 0x000fe400078e0019 */
[----:B------:R-:W-:Y:S02]  /*a580*/  IMAD.MOV.U32 R154, RZ, RZ, R28 ;  /* 0x000000ffff9a7224 */ /* 0x000fe400078e001c */
[C---:B------:R-:W-:Y:S03]  /*a590*/  FMUL.FTZ R34, R68.reuse, R170 ;  /* 0x000000aa44227220 */ /* 0x040fe60000410000 */
[----:B------:R-:W-:Y:S02]  /*a5a0*/  FMUL.FTZ R35, R68, R171 ;  /* 0x000000ab44237220 */ /* 0x000fe40000410000 */
[----:B------:R-:W-:Y:S02]  /*a5b0*/  IMAD.MOV.U32 R146, RZ, RZ, R77 ;  /* 0x000000ffff927224 */ /* 0x000fe400078e004d */
[----:B-1----:R-:W-:Y:S02]  /*a5c0*/  FMUL.FTZ R0, R2, c[0x0][0x2d0] ;  /* 0x0000b40002007a20 */ /* 0x002fe40000410000 */
[----:B------:R-:W-:Y:S02]  /*a5d0*/  FFMA.FTZ R2, R204, c[0x0][0x2d0], -R88 ;  /* 0x0000b400cc027a23 */ /* 0x000fe40000010858 */
[C---:B--2---:R-:W-:Y:S01]  /*a5e0*/  FMUL.FTZ R13, R3.reuse, R149 ;  /* 0x00000095030d7220 */ /* 0x044fe20000410000 */
[----:B------:R-:W-:Y:S01]  /*a5f0*/  MOV R149, R27 ;  /* 0x0000001b00957202 */ /* 0x000fe20000000f00 */
[----:B------:R1:W-:Y:S01]  /*a600*/  MUFU.EX2 R133, R2 ;  /* 0x0000000200857308 */ /* 0x0003e20000000800 */
[C---:B------:R-:W-:Y:S02]  /*a610*/  FMUL.FTZ R8, R3.reuse, R140 ;  /* 0x0000008c03087220 */ /* 0x040fe40000410000 */
[C---:B------:R-:W-:Y:S02]  /*a620*/  FMUL.FTZ R9, R3.reuse, R141 ;  /* 0x0000008d03097220 */ /* 0x040fe40000410000 */
[C---:B------:R-:W-:Y:S02]  /*a630*/  FMUL.FTZ R12, R3.reuse, R148 ;  /* 0x00000094030c7220 */ /* 0x040fe40000410000 */
[C---:B------:R-:W-:Y:S02]  /*a640*/  FMUL.FTZ R25, R3.reuse, R161 ;  /* 0x000000a103197220 */ /* 0x040fe40000410000 */
[C---:B------:R-:W-:Y:S01]  /*a650*/  FMUL.FTZ R28, R3.reuse, R164 ;  /* 0x000000a4031c7220 */ /* 0x040fe20000410000 */
[----:B------:R-:W2:Y:S01]  /*a660*/  MUFU.EX2 R0, R0 ;  /* 0x0000000000007308 */ /* 0x000ea20000000800 */
[----:B------:R-:W-:Y:S02]  /*a670*/  IMAD.MOV.U32 R141, RZ, RZ, R67 ;  /* 0x000000ffff8d7224 */ /* 0x000fe400078e0043 */
[C---:B------:R-:W-:Y:S02]  /*a680*/  FMUL.FTZ R29, R3.reuse, R165 ;  /* 0x000000a5031d7220 */ /* 0x040fe40000410000 */
[----:B------:R-:W-:Y:S02]  /*a690*/  IMAD.MOV.U32 R140, RZ, RZ, R31 ;  /* 0x000000ffff8c7224 */ /* 0x000fe400078e001f */
[----:B------:R-:W-:Y:S02]  /*a6a0*/  IMAD.MOV.U32 R161, RZ, RZ, R50 ;  /* 0x000000ffffa17224 */ /* 0x000fe400078e0032 */
[----:B------:R-:W-:Y:S01]  /*a6b0*/  FMUL.FTZ R50, R68, R186 ;  /* 0x000000ba44327220 */ /* 0x000fe20000410000 */
[----:B------:R-:W-:Y:S01]  /*a6c0*/  MUFU.EX2 R148, R90 ;  /* 0x0000005a00947308 */ /* 0x000fe20000000800 */
[----:B------:R-:W-:Y:S02]  /*a6d0*/  IMAD.MOV.U32 R204, RZ, RZ, R76 ;  /* 0x000000ffffcc7224 */ /* 0x000fe400078e004c */
[----:B------:R-:W-:Y:S02]  /*a6e0*/  FMUL.FTZ R56, R3, R120 ;  /* 0x0000007803387220 */ /* 0x000fe40000410000 */
[----:B-1----:R-:W-:Y:S02]  /*a6f0*/  FFMA.FTZ R2, R203, c[0x0][0x2d0], -R88 ;  /* 0x0000b400cb027a23 */ /* 0x002fe40000010858 */
[C---:B------:R-:W-:Y:S02]  /*a700*/  FMUL.FTZ R57, R3.reuse, R121 ;  /* 0x0000007903397220 */ /* 0x040fe40000410000 */
[C---:B------:R-:W-:Y:S01]  /*a710*/  FMUL.FTZ R60, R3.reuse, R124 ;  /* 0x0000007c033c7220 */ /* 0x040fe20000410000 */
[----:B------:R-:W1:Y:S01]  /*a720*/  MUFU.EX2 R189, R2 ;  /* 0x0000000200bd7308 */ /* 0x000e620000000800 */
[----:B------:R-:W-:Y:S02]  /*a730*/  IMAD.MOV.U32 R203, RZ, RZ, R24 ;  /* 0x000000ffffcb7224 */ /* 0x000fe400078e0018 */
[----:B------:R-:W-:Y:S02]  /*a740*/  FMUL.FTZ R24, R3, R160 ;  /* 0x000000a003187220 */ /* 0x000fe40000410000 */
[C---:B--2---:R-:W-:Y:S02]  /*a750*/  FMUL.FTZ R26, R0.reuse, R162 ;  /* 0x000000a2001a7220 */ /* 0x044fe40000410000 */
[----:B------:R-:W-:Y:S02]  /*a760*/  IMAD.MOV.U32 R162, RZ, RZ, R39 ;  /* 0x000000ffffa27224 */ /* 0x000fe400078e0027 */
[C---:B------:R-:W-:Y:S02]  /*a770*/  FMUL.FTZ R27, R0.reuse, R163 ;  /* 0x000000a3001b7220 */ /* 0x040fe40000410000 */
[----:B------:R-:W-:Y:S02]  /*a780*/  IMAD.MOV.U32 R163, RZ, RZ, R38 ;  /* 0x000000ffffa37224 */ /* 0x000fe400078e0026 */
[----:B------:R-:W2:Y:S01]  /*a790*/  LDSM.16.MT88.4 R36, [R233] ;  /* 0x00000000e924783b */ /* 0x000ea20000004200 */
[C---:B------:R-:W-:Y:S02]  /*a7a0*/  FMUL.FTZ R10, R0.reuse, R142 ;  /* 0x0000008e000a7220 */ /* 0x040fe40000410000 */
[C---:B------:R-:W-:Y:S02]  /*a7b0*/  FMUL.FTZ R11, R0.reuse, R143 ;  /* 0x0000008f000b7220 */ /* 0x040fe40000410000 */
[C---:B------:R-:W-:Y:S02]  /*a7c0*/  FMUL.FTZ R14, R0.reuse, R150 ;  /* 0x00000096000e7220 */ /* 0x040fe40000410000 */
[C---:B------:R-:W-:Y:S02]  /*a7d0*/  FMUL.FTZ R15, R0.reuse, R151 ;  /* 0x00000097000f7220 */ /* 0x040fe40000410000 */
[----:B------:R-:W-:Y:S01]  /*a7e0*/  MUFU.EX2 R151, R89 ;  /* 0x0000005900977308 */ /* 0x000fe20000000800 */
[C---:B------:R-:W-:Y:S01]  /*a7f0*/  FMUL.FTZ R30, R0.reuse, R166 ;  /* 0x000000a6001e7220 */ /* 0x040fe20000410000 */
[----:B-1----:R-:W-:Y:S01]  /*a800*/  F2FP.PACK_AB R67, R189, R133 ;  /* 0x00000085bd43723e */ /* 0x002fe200000000ff */
[----:B------:R-:W-:Y:S02]  /*a810*/  FMUL.FTZ R31, R0, R167 ;  /* 0x000000a7001f7220 */ /* 0x000fe40000410000 */
[----:B------:R-:W-:Y:S02]  /*a820*/  FFMA.FTZ R2, R208, c[0x0][0x2d0], -R85 ;  /* 0x0000b400d0027a23 */ /* 0x000fe40000010855 */
[----:B------:R-:W-:Y:S02]  /*a830*/  IMAD.MOV.U32 R150, RZ, RZ, R79 ;  /* 0x000000ffff967224 */ /* 0x000fe400078e004f */
[C---:B------:R-:W-:Y:S01]  /*a840*/  HMMA.16816.F32 R8, R64.reuse, R20, R8 ;  /* 0x000000144008723c */ /* 0x040fe20000001808 */
[----:B------:R1:W-:Y:S01]  /*a850*/  MUFU.EX2 R111, R2 ;  /* 0x00000002006f7308 */ /* 0x0003e20000000800 */
[----:B------:R-:W3:Y:S02]  /*a860*/  LDSM.16.MT88.4 R76, [R232] ;  /* 0x00000000e84c783b */ /* 0x000ee40000004200 */
[C---:B------:R-:W-:Y:S02]  /*a870*/  FMUL.FTZ R42, R0.reuse, R178 ;  /* 0x000000b2002a7220 */ /* 0x040fe40000410000 */
[----:B------:R-:W-:Y:S02]  /*a880*/  IMAD.MOV.U32 R142, RZ, RZ, R43 ;  /* 0x000000ffff8e7224 */ /* 0x000fe400078e002b */
[-C--:B------:R-:W-:Y:S04]  /*a890*/  HMMA.16816.F32 R12, R64, R22.reuse, R12 ;  /* 0x00000016400c723c */ /* 0x080fe8000000180c */
[C---:B------:R-:W-:Y:S02]  /*a8a0*/  FMUL.FTZ R20, R69.reuse, R156 ;  /* 0x0000009c45147220 */ /* 0x040fe40000410000 */
[----:B------:R-:W-:Y:S02]  /*a8b0*/  FMUL.FTZ R21, R69, R157 ;  /* 0x0000009d45157220 */ /* 0x000fe40000410000 */
[C---:B------:R-:W-:Y:S04]  /*a8c0*/  HMMA.16816.F32 R16, R72.reuse, R22, R16 ;  /* 0x000000164810723c */ /* 0x040fe80000001810 */
[C---:B------:R-:W-:Y:S02]  /*a8d0*/  FMUL.FTZ R43, R0.reuse, R179 ;  /* 0x000000b3002b7220 */ /* 0x040fe40000410000 */
[----:B------:R-:W-:Y:S02]  /*a8e0*/  FMUL.FTZ R58, R0, R122 ;  /* 0x0000007a003a7220 */ /* 0x000fe40000410000 */
[C---:B------:R-:W-:Y:S04]  /*a8f0*/  FMUL.FTZ R22, R68.reuse, R158 ;  /* 0x0000009e44167220 */ /* 0x040fe80000410000 */
[----:B------:R-:W-:Y:S01]  /*a900*/  FMUL.FTZ R23, R68, R159 ;  /* 0x0000009f44177220 */ /* 0x000fe20000410000 */
[----:B------:R-:W-:Y:S01]  /*a910*/  MOV R159, R40 ;  /* 0x00000028009f7202 */ /* 0x000fe20000000f00 */
[C---:B------:R-:W-:Y:S02]  /*a920*/  FMUL.FTZ R40, R3.reuse, R176 ;  /* 0x000000b003287220 */ /* 0x040fe40000410000 */
[----:B------:R-:W-:Y:S02]  /*a930*/  IMAD.MOV.U32 R158, RZ, RZ, R41 ;  /* 0x000000ffff9e7224 */ /* 0x000fe400078e0029 */
[----:B------:R-:W-:Y:S01]  /*a940*/  FMUL.FTZ R41, R3, R177 ;  /* 0x000000b103297220 */ /* 0x000fe20000410000 */
[-C--:B--2---:R-:W-:Y:S03]  /*a950*/  HMMA.16816.F32 R20, R72, R36.reuse, R20 ;  /* 0x000000244814723c */ /* 0x084fe60000001814 */
[----:B-1----:R-:W-:Y:S02]  /*a960*/  FFMA.FTZ R2, R209, c[0x0][0x2d0], -R85 ;  /* 0x0000b400d1027a23 */ /* 0x002fe40000010855 */
[----:B------:R-:W-:Y:S02]  /*a970*/  IMAD.MOV.U32 R156, RZ, RZ, R45 ;  /* 0x000000ffff9c7224 */ /* 0x000fe400078e002d */
[C---:B------:R-:W-:Y:S01]  /*a980*/  FMUL.FTZ R45, R3.reuse, R181 ;  /* 0x000000b5032d7220 */ /* 0x040fe20000410000 */
[C---:B------:R-:W-:Y:S04]  /*a990*/  HMMA.16816.F32 R24, R64.reuse, R36, R24 ;  /* 0x000000244018723c */ /* 0x040fe80000001818 */
[----:B------:R-:W-:Y:S02]  /*a9a0*/  IMAD.MOV.U32 R157, RZ, RZ, R44 ;  /* 0x000000ffff9d7224 */ /* 0x000fe400078e002c */
[----:B------:R-:W-:Y:S02]  /*a9b0*/  FMUL.FTZ R44, R3, R180 ;  /* 0x000000b4032c7220 */ /* 0x000fe40000410000 */
[-C--:B------:R-:W-:Y:S04]  /*a9c0*/  HMMA.16816.F32 R28, R64, R38.reuse, R28 ;  /* 0x00000026401c723c */ /* 0x080fe8000000181c */
[C---:B------:R-:W-:Y:S02]  /*a9d0*/  FMUL.FTZ R36, R69.reuse, R172 ;  /* 0x000000ac45247220 */ /* 0x040fe40000410000 */
[----:B------:R-:W-:Y:S02]  /*a9e0*/  FMUL.FTZ R37, R69, R173 ;  /* 0x000000ad45257220 */ /* 0x000fe40000410000 */
[C---:B------:R-:W-:Y:S04]  /*a9f0*/  HMMA.16816.F32 R32, R72.reuse, R38, R32 ;  /* 0x000000264820723c */ /* 0x040fe80000001820 */
[C---:B------:R-:W-:Y:S02]  /*aa00*/  FMUL.FTZ R46, R0.reuse, R182 ;  /* 0x000000b6002e7220 */ /* 0x040fe40000410000 */
[----:B------:R-:W-:Y:S02]  /*aa10*/  FMUL.FTZ R47, R0, R183 ;  /* 0x000000b7002f7220 */ /* 0x000fe40000410000 */
[C---:B------:R-:W-:Y:S04]  /*aa20*/  FMUL.FTZ R38, R68.reuse, R174 ;  /* 0x000000ae44267220 */ /* 0x040fe80000410000 */
[C---:B------:R-:W-:Y:S02]  /*aa30*/  FMUL.FTZ R39, R68.reuse, R175 ;  /* 0x000000af44277220 */ /* 0x040fe40000410000 */
[----:B------:R-:W-:Y:S02]  /*aa40*/  IMAD.MOV.U32 R160, RZ, RZ, R51 ;  /* 0x000000ffffa07224 */ /* 0x000fe400078e0033 */
[----:B------:R-:W-:Y:S02]  /*aa50*/  FMUL.FTZ R51, R68, R187 ;  /* 0x000000bb44337220 */ /* 0x000fe40000410000 */
[C---:B------:R-:W-:Y:S01]  /*aa60*/  FMUL.FTZ R59, R0.reuse, R123 ;  /* 0x0000007b003b7220 */ /* 0x040fe20000410000 */
[-C--:B------:R-:W-:Y:S03]  /*aa70*/  HMMA.16816.F32 R36, R72, R52.reuse, R36 ;  /* 0x000000344824723c */ /* 0x080fe60000001824 */
[----:B------:R-:W-:Y:S02]  /*aa80*/  FMUL.FTZ R61, R3, R125 ;  /* 0x0000007d033d7220 */ /* 0x000fe40000410000 */
[----:B------:R-:W-:Y:S01]  /*aa90*/  MUFU.EX2 R125, R98 ;  /* 0x00000062007d7308 */ /* 0x000fe20000000800 */
[C---:B------:R-:W-:Y:S02]  /*aaa0*/  FMUL.FTZ R62, R0.reuse, R126 ;  /* 0x0000007e003e7220 */ /* 0x040fe40000410000 */
[C---:B------:R-:W-:Y:S04]  /*aab0*/  HMMA.16816.F32 R40, R64.reuse, R52, R40 ;  /* 0x000000344028723c */ /* 0x040fe80000001828 */
[----:B------:R-:W-:Y:S02]  /*aac0*/  FMUL.FTZ R63, R0, R127 ;  /* 0x0000007f003f7220 */ /* 0x000fe40000410000 */
[----:B------:R-:W-:Y:S01]  /*aad0*/  FFMA.FTZ R89, R243, c[0x0][0x2d0], -R85 ;  /* 0x0000b400f3597a23 */ /* 0x000fe20000010855 */
[----:B------:R-:W1:Y:S01]  /*aae0*/  MUFU.EX2 R126, R83 ;  /* 0x00000053007e7308 */ /* 0x000e620000000800 */
[C---:B------:R-:W-:Y:S01]  /*aaf0*/  FMUL.FTZ R52, R69.reuse, R116 ;  /* 0x0000007445347220 */ /* 0x040fe20000410000 */
[-C--:B------:R-:W-:Y:S03]  /*ab00*/  HMMA.16816.F32 R44, R64, R54.reuse, R44 ;  /* 0x00000036402c723c */ /* 0x080fe6000000182c */
[C---:B------:R-:W-:Y:S02]  /*ab10*/  FMUL.FTZ R53, R69.reuse, R117 ;  /* 0x0000007545357220 */ /* 0x040fe40000410000 */
[----:B------:R-:W-:Y:S03]  /*ab20*/  IMAD.MOV.U32 R177, RZ, RZ, R201 ;  /* 0x000000ffffb17224 */ /* 0x000fe600078e00c9 */
[----:B------:R2:W4:Y:S01]  /*ab30*/  MUFU.EX2 R116, R2 ;  /* 0x0000000200747308 */ /* 0x0005220000000800 */
[C---:B------:R-:W-:Y:S07]  /*ab40*/  HMMA.16816.F32 R48, R72.reuse, R54, R48 ;  /* 0x000000364830723c */ /* 0x040fee0000001830 */
[C---:B------:R-:W-:Y:S02]  /*ab50*/  FMUL.FTZ R55, R68.reuse, R119 ;  /* 0x0000007744377220 */ /* 0x040fe40000410000 */
[----:B------:R-:W-:Y:S07]  /*ab60*/  FMUL.FTZ R54, R68, R118 ;  /* 0x0000007644367220 */ /* 0x000fee0000410000 */
[-C--:B---3--:R-:W-:Y:S03]  /*ab70*/  HMMA.16816.F32 R52, R72, R76.reuse, R52 ;  /* 0x0000004c4834723c */ /* 0x088fe60000001834 */
[--C-:B--2---:R-:W-:Y:S05]  /*ab80*/  FFMA.FTZ R2, R206, c[0x0][0x2d0], -R85.reuse ;  /* 0x0000b400ce027a23 */ /* 0x104fea0000010855 */
[C---:B------:R-:W-:Y:S01]  /*ab90*/  HMMA.16816.F32 R56, R64.reuse, R76, R56 ;  /* 0x0000004c4038723c */ /* 0x040fe20000001838 */
[----:B------:R-:W-:Y:S07]  /*aba0*/  MUFU.EX2 R206, R99 ;  /* 0x0000006300ce7308 */ /* 0x000fee0000000800 */
[-C--:B------:R-:W-:Y:S03]  /*abb0*/  HMMA.16816.F32 R60, R64, R78.reuse, R60 ;  /* 0x0000004e403c723c */ /* 0x080fe6000000183c */
[----:B------:R2:W-:Y:S04]  /*abc0*/  MUFU.EX2 R122, R2 ;  /* 0x00000002007a7308 */ /* 0x0005e80000000800 */
[C---:B------:R-:W-:Y:S02]  /*abd0*/  FMUL.FTZ R67, R68.reuse, R131 ;  /* 0x0000008344437220 */ /* 0x040fe40000410000 */
[C---:B------:R-:W-:Y:S03]  /*abe0*/  FMUL.FTZ R64, R69.reuse, R128 ;  /* 0x0000008045407220 */ /* 0x040fe60000410000 */
[----:B------:R-:W-:Y:S01]  /*abf0*/  FMUL.FTZ R65, R69, R129 ;  /* 0x0000008145417220 */ /* 0x000fe20000410000 */
[----:B------:R-:W-:Y:S01]  /*ac00*/  MUFU.EX2 R128, R91 ;  /* 0x0000005b00807308 */ /* 0x000fe20000000800 */
[----:B------:R-:W-:Y:S07]  /*ac10*/  FMUL.FTZ R66, R68, R130 ;  /* 0x0000008244427220 */ /* 0x000fee0000410000 */
[----:B------:R-:W-:Y:S01]  /*ac20*/  HMMA.16816.F32 R64, R72, R78, R64 ;  /* 0x0000004e4840723c */ /* 0x000fe20000001840 */
[----:B------:R-:W3:Y:S03]  /*ac30*/  LDSM.16.MT88.4 R76, [R229+0x800] ;  /* 0x00080000e54c783b */ /* 0x000ee60000004200 */
[--C-:B--2---:R-:W-:Y:S03]  /*ac40*/  FFMA.FTZ R2, R207, c[0x0][0x2d0], -R85.reuse ;  /* 0x0000b400cf027a23 */ /* 0x104fe60000010855 */
[----:B------:R-:W-:Y:S02]  /*ac50*/  F2FP.PACK_AB R72, R115, R113 ;  /* 0x000000717348723e */ /* 0x000fe400000000ff */
[----:B-1----:R-:W-:Y:S01]  /*ac60*/  F2FP.PACK_AB R74, R139, R126 ;  /* 0x0000007e8b4a723e */ /* 0x002fe200000000ff */
[----:B------:R1:W2:Y:S02]  /*ac70*/  MUFU.EX2 R134, R2 ;  /* 0x0000000200867308 */ /* 0x0002a40000000800 */
[----:B----4-:R-:W-:Y:S01]  /*ac80*/  F2FP.PACK_AB R73, R116, R111 ;  /* 0x0000006f7449723e */ /* 0x010fe200000000ff */
[--C-:B-1----:R-:W-:Y:S01]  /*ac90*/  FFMA.FTZ R2, R211, c[0x0][0x2d0], -R84.reuse ;  /* 0x0000b400d3027a23 */ /* 0x102fe20000010854 */
[----:B--2---:R-:W-:Y:S06]  /*aca0*/  F2FP.PACK_AB R75, R134, R122 ;  /* 0x0000007a864b723e */ /* 0x004fec00000000ff */
[----:B------:R1:W-:Y:S01]  /*acb0*/  MUFU.EX2 R114, R2 ;  /* 0x0000000200727308 */ /* 0x0003e20000000800 */
[-C--:B---3--:R-:W-:Y:S03]  /*acc0*/  HMMA.16816.F32 R4, R72, R76.reuse, R4 ;  /* 0x0000004c4804723c */ /* 0x088fe60000001804 */
[--C-:B-1----:R-:W-:Y:S06]  /*acd0*/  FFMA.FTZ R2, R212, c[0x0][0x2d0], -R84.reuse ;  /* 0x0000b400d4027a23 */ /* 0x102fec0000010854 */
[----:B------:R-:W-:Y:S10]  /*ace0*/  MUFU.EX2 R212, R89 ;  /* 0x0000005900d47308 */ /* 0x000ff40000000800 */
[----:B------:R1:W2:Y:S02]  /*acf0*/  MUFU.EX2 R117, R2 ;  /* 0x0000000200757308 */ /* 0x0002a40000000800 */
[--C-:B-1----:R-:W-:Y:S01]  /*ad00*/  FFMA.FTZ R2, R210, c[0x0][0x2d0], -R84.reuse ;  /* 0x0000b400d2027a23 */ /* 0x102fe20000010854 */
[----:B--2---:R-:W-:Y:S07]  /*ad10*/  F2FP.PACK_AB R80, R117, R114 ;  /* 0x000000727550723e */ /* 0x004fee00000000ff */
[----:B------:R1:W-:Y:S02]  /*ad20*/  MUFU.EX2 R119, R2 ;  /* 0x0000000200777308 */ /* 0x0003e40000000800 */
[----:B-1----:R-:W-:Y:S08]  /*ad30*/  FFMA.FTZ R2, R213, c[0x0][0x2d0], -R84 ;  /* 0x0000b400d5027a23 */ /* 0x002ff00000010854 */
[----:B------:R-:W-:Y:S10]  /*ad40*/  MUFU.EX2 R213, R200 ;  /* 0x000000c800d57308 */ /* 0x000ff40000000800 */
[----:B------:R1:W2:Y:S02]  /*ad50*/  MUFU.EX2 R143, R2 ;  /* 0x00000002008f7308 */ /* 0x0002a40000000800 */
[--C-:B-1----:R-:W-:Y:S01]  /*ad60*/  FFMA.FTZ R2, R215, c[0x0][0x2d0], -R88.reuse ;  /* 0x0000b400d7027a23 */ /* 0x102fe20000010858 */
[----:B--2---:R-:W-:Y:S07]  /*ad70*/  F2FP.PACK_AB R82, R143, R119 ;  /* 0x000000778f52723e */ /* 0x004fee00000000ff */
[----:B------:R1:W-:Y:S02]  /*ad80*/  MUFU.EX2 R108, R2 ;  /* 0x00000002006c7308 */ /* 0x0003e40000000800 */
[--C-:B-1----:R-:W-:Y:S08]  /*ad90*/  FFMA.FTZ R2, R217, c[0x0][0x2d0], -R88.reuse ;  /* 0x0000b400d9027a23 */ /* 0x102ff00000010858 */
[----:B------:R1:W2:Y:S02]  /*ada0*/  MUFU.EX2 R110, R2 ;  /* 0x00000002006e7308 */ /* 0x0002a40000000800 */
[--C-:B-1----:R-:W-:Y:S01]  /*adb0*/  FFMA.FTZ R2, R214, c[0x0][0x2d0], -R88.reuse ;  /* 0x0000b400d6027a23 */ /* 0x102fe20000010858 */
[----:B--2---:R-:W-:Y:S07]  /*adc0*/  F2FP.PACK_AB R81, R110, R108 ;  /* 0x0000006c6e51723e */ /* 0x004fee00000000ff */
[----:B------:R-:W-:Y:S10]  /*add0*/  MUFU.EX2 R214, R197 ;  /* 0x000000c500d67308 */ /* 0x000ff40000000800 */
[----:B------:R1:W-:Y:S02]  /*ade0*/  MUFU.EX2 R112, R2 ;  /* 0x0000000200707308 */ /* 0x0003e40000000800 */
[----:B-1----:R-:W-:Y:S08]  /*adf0*/  FFMA.FTZ R2, R216, c[0x0][0x2d0], -R88 ;  /* 0x0000b400d8027a23 */ /* 0x002ff00000010858 */
[----:B------:R-:W-:Y:S10]  /*ae00*/  MUFU.EX2 R216, R196 ;  /* 0x000000c400d87308 */ /* 0x000ff40000000800 */
[----:B------:R1:W2:Y:S02]  /*ae10*/  MUFU.EX2 R131, R2 ;  /* 0x0000000200837308 */ /* 0x0002a40000000800 */
[----:B-1----:R-:W-:Y:S01]  /*ae20*/  FFMA.FTZ R2, R163, c[0x0][0x2d0], -R85 ;  /* 0x0000b400a3027a23 */ /* 0x002fe20000010855 */
[----:B--2---:R-:W-:Y:S01]  /*ae30*/  F2FP.PACK_AB R83, R131, R112 ;  /* 0x000000708353723e */ /* 0x004fe200000000ff */
[----:B------:R-:W-:Y:S01]  /*ae40*/  IMAD.MOV.U32 R163, RZ, RZ, R162 ;  /* 0x000000ffffa37224 */ /* 0x000fe200078e00a2 */
[----:B------:R-:W-:Y:S05]  /*ae50*/  MOV R162, R161 ;  /* 0x000000a100a27202 */ /* 0x000fea0000000f00 */
[----:B------:R1:W-:Y:S01]  /*ae60*/  MUFU.EX2 R124, R2 ;  /* 0x00000002007c7308 */ /* 0x0003e20000000800 */
[----:B------:R-:W-:Y:S02]  /*ae70*/  IMAD.MOV.U32 R161, RZ, RZ, R160 ;  /* 0x000000ffffa17224 */ /* 0x000fe400078e00a0 */
[----:B------:R-:W-:Y:S01]  /*ae80*/  IMAD.MOV.U32 R160, RZ, RZ, R159 ;  /* 0x000000ffffa07224 */ /* 0x000fe200078e009f */
[C---:B------:R-:W-:Y:S04]  /*ae90*/  HMMA.16816.F32 R8, R80.reuse, R76, R8 ;  /* 0x0000004c5008723c */ /* 0x040fe80000001808 */
[----:B------:R-:W-:Y:S02]  /*aea0*/  IMAD.MOV.U32 R159, RZ, RZ, R158 ;  /* 0x000000ffff9f7224 */ /* 0x000fe400078e009e */
[----:B------:R-:W-:Y:S01]  /*aeb0*/  IMAD.MOV.U32 R158, RZ, RZ, R157 ;  /* 0x000000ffff9e7224 */ /* 0x000fe200078e009d */
[----:B------:R-:W-:Y:S01]  /*aec0*/  MOV R157, R156 ;  /* 0x0000009c009d7202 */ /* 0x000fe20000000f00 */
[-C--:B------:R-:W-:Y:S04]  /*aed0*/  HMMA.16816.F32 R12, R80, R78.reuse, R12 ;  /* 0x0000004e500c723c */ /* 0x080fe8000000180c */
[----:B------:R-:W-:Y:S02]  /*aee0*/  IMAD.MOV.U32 R156, RZ, RZ, R153 ;  /* 0x000000ffff9c7224 */ /* 0x000fe400078e0099 */
[----:B------:R-:W-:Y:S02]  /*aef0*/  IMAD.MOV.U32 R153, RZ, RZ, R150 ;  /* 0x000000ffff997224 */ /* 0x000fe400078e0096 */
[C---:B------:R-:W-:Y:S01]  /*af00*/  HMMA.16816.F32 R16, R72.reuse, R78, R16 ;  /* 0x0000004e4810723c */ /* 0x040fe20000001810 */
[----:B------:R-:W2:Y:S03]  /*af10*/  LDSM.16.MT88.4 R76, [R233+0x800] ;  /* 0x00080000e94c783b */ /* 0x000ea60000004200 */
[----:B------:R-:W-:Y:S02]  /*af20*/  IMAD.MOV.U32 R150, RZ, RZ, R142 ;  /* 0x000000ffff967224 */ /* 0x000fe400078e008e */
[----:B------:R-:W-:Y:S01]  /*af30*/  IMAD.MOV.U32 R142, RZ, RZ, R141 ;  /* 0x000000ffff8e7224 */ /* 0x000fe200078e008d */
[----:B------:R-:W-:Y:S01]  /*af40*/  MOV R141, R140 ;  /* 0x0000008c008d7202 */ /* 0x000fe20000000f00 */
[----:B------:R-:W-:Y:S04]  /*af50*/  IMAD.MOV.U32 R140, RZ, RZ, R132 ;  /* 0x000000ffff8c7224 */ /* 0x000fe800078e0084 */
[----:B------:R-:W-:Y:S02]  /*af60*/  IMAD.MOV.U32 R132, RZ, RZ, R107 ;  /* 0x000000ffff847224 */ /* 0x000fe400078e006b */
[----:B------:R-:W3:Y:S01]  /*af70*/  LDL.LU R107, [R1] ;  /* 0x00000000016b7983 */ /* 0x000ee20000300800 */
[----:B-1----:R-:W-:Y:S02]  /*af80*/  FFMA.FTZ R2, R163, c[0x0][0x2d0], -R85 ;  /* 0x0000b400a3027a23 */ /* 0x002fe40000010855 */
[----:B------:R-:W-:Y:S02]  /*af90*/  IMAD.MOV.U32 R163, RZ, RZ, R162 ;  /* 0x000000ffffa37224 */ /* 0x000fe400078e00a2 */
[----:B------:R-:W-:Y:S01]  /*afa0*/  IMAD.MOV.U32 R162, RZ, RZ, R161 ;  /* 0x000000ffffa27224 */ /* 0x000fe200078e00a1 */
[----:B------:R-:W-:Y:S01]  /*afb0*/  MOV R161, R160 ;  /* 0x000000a000a17202 */ /* 0x000fe20000000f00 */
[----:B------:R-:W-:Y:S01]  /*afc0*/  IMAD.MOV.U32 R160, RZ, RZ, R159 ;  /* 0x000000ffffa07224 */ /* 0x000fe200078e009f */
[----:B------:R1:W4:Y:S01]  /*afd0*/  MUFU.EX2 R127, R2 ;  /* 0x00000002007f7308 */ /* 0x0003220000000800 */
[----:B------:R-:W-:Y:S02]  /*afe0*/  IMAD.MOV.U32 R159, RZ, RZ, R158 ;  /* 0x000000ffff9f7224 */ /* 0x000fe400078e009e */
[----:B------:R-:W-:Y:S02]  /*aff0*/  IMAD.MOV.U32 R158, RZ, RZ, R157 ;  /* 0x000000ffff9e7224 */ /* 0x000fe400078e009d */
[----:B------:R-:W-:Y:S01]  /*b000*/  IMAD.MOV.U32 R157, RZ, RZ, R156 ;  /* 0x000000ffff9d7224 */ /* 0x000fe200078e009c */
[----:B------:R-:W-:Y:S01]  /*b010*/  MOV R156, R150 ;  /* 0x00000096009c7202 */ /* 0x000fe20000000f00 */
[----:B------:R-:W-:Y:S02]  /*b020*/  IMAD.MOV.U32 R150, RZ, RZ, R142 ;  /* 0x000000ffff967224 */ /* 0x000fe400078e008e */
[----:B------:R-:W-:Y:S02]  /*b030*/  IMAD.MOV.U32 R142, RZ, RZ, R141 ;  /* 0x000000ffff8e7224 */ /* 0x000fe400078e008d */
[----:B------:R-:W-:Y:S02]  /*b040*/  IMAD.MOV.U32 R141, RZ, RZ, R146 ;  /* 0x000000ffff8d7224 */ /* 0x000fe400078e0092 */
[----:B------:R-:W3:Y:S01]  /*b050*/  LDL.LU R146, [R1+0xc] ;  /* 0x00000c0001927983 */ /* 0x000ee20000300800 */
[----:B------:R-:W-:Y:S02]  /*b060*/  IMAD.MOV.U32 R164, RZ, RZ, R162 ;  /* 0x000000ffffa47224 */ /* 0x000fe400078e00a2 */
[----:B------:R-:W-:Y:S02]  /*b070*/  IMAD.MOV.U32 R162, RZ, RZ, R160 ;  /* 0x000000ffffa27224 */ /* 0x000fe400078e00a0 */
[----:B------:R-:W-:Y:S01]  /*b080*/  IMAD.MOV.U32 R160, RZ, RZ, R158 ;  /* 0x000000ffffa07224 */ /* 0x000fe200078e009e */
[-C--:B--2---:R-:W-:Y:S03]  /*b090*/  HMMA.16816.F32 R20, R72, R76.reuse, R20 ;  /* 0x0000004c4814723c */ /* 0x084fe60000001814 */
[----:B------:R-:W-:Y:S02]  /*b0a0*/  IMAD.MOV.U32 R158, RZ, RZ, R156 ;  /* 0x000000ffff9e7224 */ /* 0x000fe400078e009c */
[----:B-1----:R-:W-:Y:S01]  /*b0b0*/  FFMA.FTZ R2, R163, c[0x0][0x2d0], -R85 ;  /* 0x0000b400a3027a23 */ /* 0x002fe20000010855 */
[----:B------:R-:W-:Y:S01]  /*b0c0*/  MOV R163, R161 ;  /* 0x000000a100a37202 */ /* 0x000fe20000000f00 */
[----:B------:R-:W-:Y:S01]  /*b0d0*/  IMAD.MOV.U32 R156, RZ, RZ, R142 ;  /* 0x000000ffff9c7224 */ /* 0x000fe200078e008e */
[C---:B------:R-:W-:Y:S04]  /*b0e0*/  HMMA.16816.F32 R24, R80.reuse, R76, R24 ;  /* 0x0000004c5018723c */ /* 0x040fe80000001818 */
[----:B------:R-:W-:Y:S01]  /*b0f0*/  IMAD.MOV.U32 R161, RZ, RZ, R159 ;  /* 0x000000ffffa17224 */ /* 0x000fe200078e009f */
[----:B------:R-:W-:Y:S01]  /*b100*/  MOV R159, R157 ;  /* 0x0000009d009f7202 */ /* 0x000fe20000000f00 */
[----:B------:R-:W-:Y:S02]  /*b110*/  IMAD.MOV.U32 R157, RZ, RZ, R150 ;  /* 0x000000ffff9d7224 */ /* 0x000fe400078e0096 */
[-C--:B------:R-:W-:Y:S04]  /*b120*/  HMMA.16816.F32 R28, R80, R78.reuse, R28 ;  /* 0x0000004e501c723c */ /* 0x080fe8000000181c */
[----:B------:R-:W-:Y:S02]  /*b130*/  IMAD.MOV.U32 R150, RZ, RZ, R96 ;  /* 0x000000ffff967224 */ /* 0x000fe400078e0060 */
[----:B------:R-:W-:Y:S01]  /*b140*/  IMAD.MOV.U32 R165, RZ, RZ, R163 ;  /* 0x000000ffffa57224 */ /* 0x000fe200078e00a3 */
[----:B------:R-:W-:Y:S01]  /*b150*/  MOV R163, R161 ;  /* 0x000000a100a37202 */ /* 0x000fe20000000f00 */
[C---:B------:R-:W-:Y:S01]  /*b160*/  HMMA.16816.F32 R32, R72.reuse, R78, R32 ;  /* 0x0000004e4820723c */ /* 0x040fe20000001820 */
[----:B------:R-:W2:Y:S03]  /*b170*/  LDL.LU R96, [R1+0x8] ;  /* 0x0000080001607983 */ /* 0x000ea60000300800 */
[----:B------:R-:W-:Y:S01]  /*b180*/  IMAD.MOV.U32 R161, RZ, RZ, R159 ;  /* 0x000000ffffa17224 */ /* 0x000fe200078e009f */
[----:B------:R-:W-:Y:S01]  /*b190*/  MOV R159, R157 ;  /* 0x0000009d009f7202 */ /* 0x000fe20000000f00 */
[----:B------:R-:W-:Y:S01]  /*b1a0*/  IMAD.MOV.U32 R157, RZ, RZ, R150 ;  /* 0x000000ffff9d7224 */ /* 0x000fe200078e0096 */
[----:B------:R-:W1:Y:S01]  /*b1b0*/  LDSM.16.MT88.4 R76, [R230+0x800] ;  /* 0x00080000e64c783b */ /* 0x000e620000004200 */
[--C-:B------:R-:W-:Y:S06]  /*b1c0*/  FFMA.FTZ R132, R132, c[0x0][0x2d0], -R84.reuse ;  /* 0x0000b40084847a23 */ /* 0x100fec0000010854 */
[----:B------:R-:W-:Y:S01]  /*b1d0*/  MUFU.EX2 R132, R132 ;  /* 0x0000008400847308 */ /* 0x000fe20000000800 */
        /* <DEDUP_REMOVED lines=8> */
[----:B------:R-:W-:Y:S01]  /*b260*/  HMMA.16816.F32 R64, R72, R78, R64 ;  /* 0x0000004e4840723c */ /* 0x000fe20000001840 */
[----:B------:R-:W1:Y:S06]  /*b270*/  LDSM.16.MT88.4 R76, [R229+0x1000] ;  /* 0x00100000e54c783b */ /* 0x000e6c0000004200 */
[----:B------:R-:W-:Y:S02]  /*b280*/  F2FP.PACK_AB R74, R151, R148 ;  /* 0x00000094974a723e */ /* 0x000fe400000000ff */
[----:B----4-:R-:W-:Y:S03]  /*b290*/  F2FP.PACK_AB R73, R127, R124 ;  /* 0x0000007c7f49723e */ /* 0x010fe600000000ff */
[----:B---3--:R-:W-:Y:S01]  /*b2a0*/  FFMA.FTZ R107, R107, c[0x0][0x2d0], -R84 ;  /* 0x0000b4006b6b7a23 */ /* 0x008fe20000010854 */
[----:B------:R-:W-:Y:S02]  /*b2b0*/  MOV R142, R146 ;  /* 0x00000092008e7202 */ /* 0x000fe40000000f00 */
[----:B------:R3:W-:Y:S02]  /*b2c0*/  MUFU.EX2 R146, R2 ;  /* 0x0000000200927308 */ /* 0x0007e40000000800 */
[----:B------:R-:W-:Y:S04]  /*b2d0*/  MOV R181, R142 ;  /* 0x0000008e00b57202 */ /* 0x000fe80000000f00 */
[----:B------:R-:W-:Y:S04]  /*b2e0*/  MOV R185, R181 ;  /* 0x000000b500b97202 */ /* 0x000fe80000000f00 */
[----:B------:R-:W-:Y:S01]  /*b2f0*/  MUFU.EX2 R142, R199 ;  /* 0x000000c7008e7308 */ /* 0x000fe20000000800 */
[----:B---3--:R-:W-:Y:S02]  /*b300*/  FFMA.FTZ R2, R164, c[0x0][0x2d0], -R85 ;  /* 0x0000b400a4027a23 */ /* 0x008fe40000010855 */
[----:B------:R-:W-:Y:S07]  /*b310*/  IMAD.MOV.U32 R164, RZ, RZ, R162 ;  /* 0x000000ffffa47224 */ /* 0x000fee00078e00a2 */
[----:B------:R3:W4:Y:S01]  /*b320*/  MUFU.EX2 R150, R2 ;  /* 0x0000000200967308 */ /* 0x0007220000000800 */
[----:B------:R-:W-:Y:S02]  /*b330*/  IMAD.MOV.U32 R162, RZ, RZ, R160 ;  /* 0x000000ffffa27224 */ /* 0x000fe400078e00a0 */
[----:B------:R-:W-:Y:S02]  /*b340*/  IMAD.MOV.U32 R160, RZ, RZ, R158 ;  /* 0x000000ffffa07224 */ /* 0x000fe400078e009e */
[----:B------:R-:W-:Y:S02]  /*b350*/  IMAD.MOV.U32 R158, RZ, RZ, R156 ;  /* 0x000000ffff9e7224 */ /* 0x000fe400078e009c */
[----:B------:R-:W-:Y:S01]  /*b360*/  IMAD.MOV.U32 R156, RZ, RZ, R204 ;  /* 0x000000ffff9c7224 */ /* 0x000fe200078e00cc */
[----:B------:R-:W-:Y:S01]  /*b370*/  MOV R204, R242 ;  /* 0x000000f200cc7202 */ /* 0x000fe20000000f00 */
[--C-:B--2---:R-:W-:Y:S01]  /*b380*/  FFMA.FTZ R96, R96, c[0x0][0x2d0], -R84.reuse ;  /* 0x0000b40060607a23 */ /* 0x104fe20000010854 */
[----:B------:R-:W2:Y:S01]  /*b390*/  LDL.LU R242, [R1+0xd4] ;  /* 0x0000d40001f27983 */ /* 0x000ea20000300800 */
[----:B---3--:R-:W-:Y:S01]  /*b3a0*/  FFMA.FTZ R2, R165, c[0x0][0x2d0], -R84 ;  /* 0x0000b400a5027a23 */ /* 0x008fe20000010854 */
[----:B----4-:R-:W-:Y:S01]  /*b3b0*/  F2FP.PACK_AB R75, R150, R146 ;  /* 0x00000092964b723e */ /* 0x010fe200000000ff */
[----:B------:R-:W-:Y:S02]  /*b3c0*/  IMAD.MOV.U32 R165, RZ, RZ, R164 ;  /* 0x000000ffffa57224 */ /* 0x000fe400078e00a4 */
[----:B------:R3:W-:Y:S01]  /*b3d0*/  MUFU.EX2 R121, R2 ;  /* 0x0000000200797308 */ /* 0x0007e20000000800 */
[----:B------:R-:W-:Y:S02]  /*b3e0*/  IMAD.MOV.U32 R164, RZ, RZ, R163 ;  /* 0x000000ffffa47224 */ /* 0x000fe400078e00a3 */
[----:B------:R-:W-:Y:S01]  /*b3f0*/  IMAD.MOV.U32 R163, RZ, RZ, R162 ;  /* 0x000000ffffa37224 */ /* 0x000fe200078e00a2 */
[----:B------:R-:W-:Y:S01]  /*b400*/  MOV R162, R161 ;  /* 0x000000a100a27202 */ /* 0x000fe20000000f00 */
[----:B------:R-:W-:Y:S02]  /*b410*/  IMAD.MOV.U32 R161, RZ, RZ, R160 ;  /* 0x000000ffffa17224 */ /* 0x000fe400078e00a0 */
[----:B------:R-:W-:Y:S02]  /*b420*/  IMAD.MOV.U32 R160, RZ, RZ, R159 ;  /* 0x000000ffffa07224 */ /* 0x000fe400078e009f */
[----:B------:R-:W-:Y:S01]  /*b430*/  IMAD.MOV.U32 R159, RZ, RZ, R158 ;  /* 0x000000ffff9f7224 */ /* 0x000fe200078e009e */
[----:B------:R-:W-:Y:S01]  /*b440*/  MOV R158, R157 ;  /* 0x0000009d009e7202 */ /* 0x000fe20000000f00 */
[----:B------:R-:W-:Y:S02]  /*b450*/  IMAD.MOV.U32 R157, RZ, RZ, R156 ;  /* 0x000000ffff9d7224 */ /* 0x000fe400078e009c */
[----:B------:R-:W-:Y:S02]  /*b460*/  IMAD.MOV.U32 R156, RZ, RZ, R241 ;  /* 0x000000ffff9c7224 */ /* 0x000fe400078e00f1 */
[----:B------:R-:W4:Y:S01]  /*b470*/  LDL.LU R241, [R1+0xd0] ;  /* 0x0000d00001f17983 */ /* 0x000f220000300800 */
[----:B---3--:R-:W-:Y:S02]  /*b480*/  FFMA.FTZ R2, R165, c[0x0][0x2d0], -R84 ;  /* 0x0000b400a5027a23 */ /* 0x008fe40000010854 */
[----:B------:R-:W-:Y:S01]  /*b490*/  IMAD.MOV.U32 R165, RZ, RZ, R164 ;  /* 0x000000ffffa57224 */ /* 0x000fe200078e00a4 */
[----:B------:R-:W-:Y:S01]  /*b4a0*/  MOV R164, R163 ;  /* 0x000000a300a47202 */ /* 0x000fe20000000f00 */
[----:B------:R3:W-:Y:S01]  /*b4b0*/  MUFU.EX2 R129, R2 ;  /* 0x0000000200817308 */ /* 0x0007e20000000800 */
[----:B------:R-:W-:Y:S02]  /*b4c0*/  IMAD.MOV.U32 R163, RZ, RZ, R162 ;  /* 0x000000ffffa37224 */ /* 0x000fe400078e00a2 */
[----:B------:R-:W-:Y:S02]  /*b4d0*/  IMAD.MOV.U32 R162, RZ, RZ, R161 ;  /* 0x000000ffffa27224 */ /* 0x000fe400078e00a1 */
        /* <DEDUP_REMOVED lines=8> */
[----:B------:R-:W-:Y:S02]  /*b560*/  IMAD.MOV.U32 R155, RZ, RZ, R231 ;  /* 0x000000ffff9b7224 */ /* 0x000fe400078e00e7 */
[----:B------:R-:W-:Y:S01]  /*b570*/  IMAD.MOV.U32 R162, RZ, RZ, R160 ;  /* 0x000000ffffa27224 */ /* 0x000fe200078e00a0 */
[----:B------:R-:W-:Y:S01]  /*b580*/  MOV R160, R158 ;  /* 0x0000009e00a07202 */ /* 0x000fe20000000f00 */
[----:B------:R-:W-:Y:S01]  /*b590*/  IMAD.MOV.U32 R158, RZ, RZ, R155 ;  /* 0x000000ffff9e7224 */ /* 0x000fe200078e009b */
[----:B------:R-:W-:Y:S01]  /*b5a0*/  MOV R155, R237 ;  /* 0x000000ed009b7202 */ /* 0x000fe20000000f00 */
[----:B------:R1:W5:Y:S01]  /*b5b0*/  LDL.LU R231, [R1+0xcc] ;  /* 0x0000cc0001e77983 */ /* 0x0003620000300800 */
[--C-:B---3--:R-:W-:Y:S03]  /*b5c0*/  FFMA.FTZ R2, R165, c[0x0][0x2d0], -R84.reuse ;  /* 0x0000b400a5027a23 */ /* 0x108fe60000010854 */
[----:B------:R3:W5:Y:S01]  /*b5d0*/  LDL.LU R237, [R1+0xc8] ;  /* 0x0000c80001ed7983 */ /* 0x0007620000300800 */
[----:B------:R-:W-:Y:S02]  /*b5e0*/  IMAD.MOV.U32 R165, RZ, RZ, R163 ;  /* 0x000000ffffa57224 */ /* 0x000fe400078e00a3 */
[----:B------:R-:W-:Y:S02]  /*b5f0*/  IMAD.MOV.U32 R163, RZ, RZ, R161 ;  /* 0x000000ffffa37224 */ /* 0x000fe400078e00a1 */
[----:B------:R-:W-:Y:S02]  /*b600*/  IMAD.MOV.U32 R161, RZ, RZ, R159 ;  /* 0x000000ffffa17224 */ /* 0x000fe400078e009f */
[----:B------:R-:W-:Y:S02]  /*b610*/  IMAD.MOV.U32 R159, RZ, RZ, R157 ;  /* 0x000000ffff9f7224 */ /* 0x000fe400078e009d */
[----:B------:R-:W-:Y:S02]  /*b620*/  IMAD.MOV.U32 R157, RZ, RZ, R147 ;  /* 0x000000ffff9d7224 */ /* 0x000fe400078e0093 */
[----:B------:R1:W-:Y:S01]  /*b630*/  MUFU.EX2 R147, R2 ;  /* 0x0000000200937308 */ /* 0x0003e20000000800 */
[----:B------:R-:W-:Y:S02]  /*b640*/  IMAD.MOV.U32 R167, RZ, RZ, R165 ;  /* 0x000000ffffa77224 */ /* 0x000fe400078e00a5 */
[----:B------:R-:W-:Y:S02]  /*b650*/  IMAD.MOV.U32 R165, RZ, RZ, R163 ;  /* 0x000000ffffa57224 */ /* 0x000fe400078e00a3 */
[----:B------:R-:W-:Y:S02]  /*b660*/  IMAD.MOV.U32 R163, RZ, RZ, R161 ;  /* 0x000000ffffa37224 */ /* 0x000fe400078e00a1 */
[----:B------:R-:W-:Y:S02]  /*b670*/  IMAD.MOV.U32 R161, RZ, RZ, R159 ;  /* 0x000000ffffa17224 */ /* 0x000fe400078e009f */
[----:B------:R-:W-:Y:S02]  /*b680*/  IMAD.MOV.U32 R159, RZ, RZ, R157 ;  /* 0x000000ffff9f7224 */ /* 0x000fe400078e009d */
[----:B------:R-:W-:Y:S02]  /*b690*/  IMAD.MOV.U32 R157, RZ, RZ, R149 ;  /* 0x000000ffff9d7224 */ /* 0x000fe400078e0095 */
[----:B-1----:R-:W-:Y:S02]  /*b6a0*/  FFMA.FTZ R2, R166, c[0x0][0x2d0], -R84 ;  /* 0x0000b400a6027a23 */ /* 0x002fe40000010854 */
[----:B------:R-:W-:Y:S01]  /*b6b0*/  IMAD.MOV.U32 R166, RZ, RZ, R164 ;  /* 0x000000ffffa67224 */ /* 0x000fe200078e00a4 */
[----:B------:R-:W-:Y:S01]  /*b6c0*/  MOV R164, R162 ;  /* 0x000000a200a47202 */ /* 0x000fe20000000f00 */
[----:B------:R1:W1:Y:S01]  /*b6d0*/  MUFU.EX2 R149, R2 ;  /* 0x0000000200957308 */ /* 0x0002620000000800 */
[----:B------:R-:W-:Y:S01]  /*b6e0*/  IMAD.MOV.U32 R162, RZ, RZ, R160 ;  /* 0x000000ffffa27224 */ /* 0x000fe200078e00a0 */
[----:B------:R-:W-:Y:S01]  /*b6f0*/  MOV R160, R158 ;  /* 0x0000009e00a07202 */ /* 0x000fe20000000f00 */
[----:B------:R-:W-:Y:S01]  /*b700*/  IMAD.MOV.U32 R158, RZ, RZ, R155 ;  /* 0x000000ffff9e7224 */ /* 0x000fe200078e009b */
[----:B------:R-:W-:Y:S02]  /*b710*/  MOV R155, R234 ;  /* 0x000000ea009b7202 */ /* 0x000fe40000000f00 */
[----:B------:R3:W5:Y:S01]  /*b720*/  LDL.LU R234, [R1+0xc4] ;  /* 0x0000c40001ea7983 */ /* 0x0007620000300800 */
[----:B-1----:R-:W-:Y:S01]  /*b730*/  FFMA.FTZ R2, R167, c[0x0][0x2d0], -R88 ;  /* 0x0000b400a7027a23 */ /* 0x002fe20000010858 */
[----:B------:R-:W-:Y:S01]  /*b740*/  F2FP.PACK_AB R82, R149, R147 ;  /* 0x000000939552723e */ /* 0x000fe200000000ff */
        /* <DEDUP_REMOVED lines=13> */
[----:B------:R-:W-:Y:S01]  /*b820*/  FFMA.FTZ R87, R166, c[0x0][0x2d0], -R85 ;  /* 0x0000b400a6577a23 */ /* 0x000fe20000010855 */
[----:B------:R3:W5:Y:S01]  /*b830*/  LDL.LU R236, [R1+0xc0] ;  /* 0x0000c00001ec7983 */ /* 0x0007620000300800 */
[----:B------:R-:W-:Y:S02]  /*b840*/  IMAD.MOV.U32 R166, RZ, RZ, R165 ;  /* 0x000000ffffa67224 */ /* 0x000fe400078e00a5 */
[----:B------:R-:W-:Y:S01]  /*b850*/  IMAD.MOV.U32 R165, RZ, RZ, R164 ;  /* 0x000000ffffa57224 */ /* 0x000fe200078e00a4 */
[----:B------:R-:W-:Y:S01]  /*b860*/  MUFU.EX2 R215, R87 ;  /* 0x0000005700d77308 */ /* 0x000fe20000000800 */
[----:B------:R-:W-:Y:S01]  /*b870*/  IMAD.MOV.U32 R164, RZ, RZ, R163 ;  /* 0x000000ffffa47224 */ /* 0x000fe200078e00a3 */
[----:B------:R-:W-:Y:S01]  /*b880*/  MOV R163, R162 ;  /* 0x000000a200a37202 */ /* 0x000fe20000000f00 */
[----:B------:R-:W-:Y:S01]  /*b890*/  IMAD.MOV.U32 R162, RZ, RZ, R160 ;  /* 0x000000ffffa27224 */ /* 0x000fe200078e00a0 */
[----:B------:R-:W-:Y:S01]  /*b8a0*/  MOV R174, R165 ;  /* 0x000000a500ae7202 */ /* 0x000fe20000000f00 */
        /* <DEDUP_REMOVED lines=8> */
[----:B------:R-:W-:Y:S01]  /*b930*/  IMAD.MOV.U32 R145, RZ, RZ, R106 ;  /* 0x000000ffff917224 */ /* 0x000fe200078e006a */
[----:B------:R-:W-:Y:S01]  /*b940*/  MOV R170, R154 ;  /* 0x0000009a00aa7202 */ /* 0x000fe20000000f00 */
[--C-:B-1----:R-:W-:Y:S02]  /*b950*/  FFMA.FTZ R2, R240, c[0x0][0x2d0], -R88.reuse ;  /* 0x0000b400f0027a23 */ /* 0x102fe40000010858 */
[----:B------:R-:W-:Y:S01]  /*b960*/  IMAD.MOV.U32 R172, RZ, RZ, R145 ;  /* 0x000000ffffac7224 */ /* 0x000fe200078e0091 */
[----:B------:R3:W5:Y:S01]  /*b970*/  LDL.LU R240, [R1+0xbc] ;  /* 0x0000bc0001f07983 */ /* 0x0007620000300800 */
[----:B------:R1:W-:Y:S01]  /*b980*/  MUFU.EX2 R145, R2 ;  /* 0x0000000200917308 */ /* 0x0003e20000000800 */
[----:B------:R-:W-:Y:S01]  /*b990*/  FFMA.FTZ R72, R167, c[0x0][0x2d0], -R88 ;  /* 0x0000b400a7487a23 */ /* 0x000fe20000010858 */
[----:B------:R-:W-:Y:S01]  /*b9a0*/  MOV R167, R159 ;  /* 0x0000009f00a77202 */ /* 0x000fe20000000f00 */
[----:B------:R-:W-:Y:S02]  /*b9b0*/  IMAD.MOV.U32 R173, RZ, RZ, R164 ;  /* 0x000000ffffad7224 */ /* 0x000fe400078e00a4 */
[----:B------:R-:W-:Y:S02]  /*b9c0*/  IMAD.MOV.U32 R106, RZ, RZ, R244 ;  /* 0x000000ffff6a7224 */ /* 0x000fe400078e00f4 */
[--C-:B------:R-:W-:Y:S02]  /*b9d0*/  FFMA.FTZ R154, R93, c[0x0][0x2d0], -R85.reuse ;  /* 0x0000b4005d9a7a23 */ /* 0x100fe40000010855 */
[----:B------:R-:W-:Y:S01]  /*b9e0*/  FFMA.FTZ R98, R166, c[0x0][0x2d0], -R85 ;  /* 0x0000b400a6627a23 */ /* 0x000fe20000010855 */
[----:B------:R-:W3:Y:S01]  /*b9f0*/  MUFU.EX2 R123, R72 ;  /* 0x00000048007b7308 */ /* 0x000ee20000000800 */
[----:B------:R-:W-:Y:S02]  /*ba00*/  IMAD.MOV.U32 R165, RZ, RZ, R163 ;  /* 0x000000ffffa57224 */ /* 0x000fe400078e00a3 */
[----:B------:R-:W-:Y:S02]  /*ba10*/  IMAD.MOV.U32 R168, RZ, RZ, R158 ;  /* 0x000000ffffa87224 */ /* 0x000fe400078e009e */
[----:B------:R-:W-:Y:S02]  /*ba20*/  IMAD.MOV.U32 R169, RZ, RZ, R157 ;  /* 0x000000ffffa97224 */ /* 0x000fe400078e009d */
[----:B------:R-:W-:Y:S02]  /*ba30*/  IMAD.MOV.U32 R163, RZ, RZ, R155 ;  /* 0x000000ffffa37224 */ /* 0x000fe400078e009b */
[----:B------:R-:W-:Y:S01]  /*ba40*/  FFMA.FTZ R155, R92, c[0x0][0x2d0], -R85 ;  /* 0x0000b4005c9b7a23 */ /* 0x000fe20000010855 */
[----:B------:R-:W-:Y:S01]  /*ba50*/  MUFU.EX2 R211, R98 ;  /* 0x0000006200d37308 */ /* 0x000fe20000000800 */
[----:B------:R-:W-:Y:S02]  /*ba60*/  IMAD.MOV.U32 R164, RZ, RZ, R153 ;  /* 0x000000ffffa47224 */ /* 0x000fe400078e0099 */
[----:B------:R-:W-:Y:S02]  /*ba70*/  FFMA.FTZ R153, R94, c[0x0][0x2d0], -R85 ;  /* 0x0000b4005e997a23 */ /* 0x000fe40000010855 */
[----:B-1----:R-:W-:Y:S01]  /*ba80*/  FFMA.FTZ R2, R174, c[0x0][0x2d0], -R88 ;  /* 0x0000b400ae027a23 */ /* 0x002fe20000010858 */
[----:B------:R-:W-:Y:S01]  /*ba90*/  MOV R174, R173 ;  /* 0x000000ad00ae7202 */ /* 0x000fe20000000f00 */
[----:B------:R-:W-:Y:S02]  /*baa0*/  IMAD.MOV.U32 R173, RZ, RZ, R141 ;  /* 0x000000ffffad7224 */ /* 0x000fe400078e008d */
[----:B------:R-:W-:Y:S02]  /*bab0*/  IMAD.MOV.U32 R141, RZ, RZ, R140 ;  /* 0x000000ffff8d7224 */ /* 0x000fe400078e008c */
[----:B------:R-:W-:Y:S01]  /*bac0*/  IMAD.MOV.U32 R140, RZ, RZ, R144 ;  /* 0x000000ffff8c7224 */ /* 0x000fe200078e0090 */
[----:B------:R-:W-:Y:S01]  /*bad0*/  MOV R144, R97 ;  /* 0x0000006100907202 */ /* 0x000fe20000000f00 */
[----:B------:R-:W-:Y:S01]  /*bae0*/  IMAD.MOV.U32 R171, RZ, RZ, R152 ;  /* 0x000000ffffab7224 */ /* 0x000fe200078e0098 */
[----:B---3--:R-:W-:Y:S01]  /*baf0*/  F2FP.PACK_AB R81, R123, R118 ;  /* 0x000000767b51723e */ /* 0x008fe200000000ff */
[----:B------:R-:W-:Y:S02]  /*bb00*/  FFMA.FTZ R152, R95, c[0x0][0x2d0], -R85 ;  /* 0x0000b4005f987a23 */ /* 0x000fe40000010855 */
[----:B------:R-:W-:Y:S02]  /*bb10*/  IMAD.MOV.U32 R159, RZ, RZ, R105 ;  /* 0x000000ffff9f7224 */ /* 0x000fe400078e0069 */
[----:B------:R-:W-:Y:S02]  /*bb20*/  IMAD.MOV.U32 R158, RZ, RZ, R104 ;  /* 0x000000ffff9e7224 */ /* 0x000fe400078e0068 */
[----:B------:R-:W-:Y:S02]  /*bb30*/  IMAD.MOV.U32 R157, RZ, RZ, R103 ;  /* 0x000000ffff9d7224 */ /* 0x000fe400078e0067 */
[--C-:B------:R-:W-:Y:S02]  /*bb40*/  FFMA.FTZ R103, R252, c[0x0][0x2d0], -R85.reuse ;  /* 0x0000b400fc677a23 */ /* 0x100fe40000010855 */
[--C-:B------:R-:W-:Y:S02]  /*bb50*/  FFMA.FTZ R104, R251, c[0x0][0x2d0], -R85.reuse ;  /* 0x0000b400fb687a23 */ /* 0x100fe40000010855 */
[----:B------:R-:W-:Y:S02]  /*bb60*/  FFMA.FTZ R105, R225, c[0x0][0x2d0], -R85 ;  /* 0x0000b400e1697a23 */ /* 0x000fe40000010855 */
[----:B------:R-:W-:Y:S02]  /*bb70*/  IMAD.MOV.U32 R175, RZ, RZ, R174 ;  /* 0x000000ffffaf7224 */ /* 0x000fe400078e00ae */
[----:B------:R-:W-:Y:S02]  /*bb80*/  IMAD.MOV.U32 R174, RZ, RZ, R173 ;  /* 0x000000ffffae7224 */ /* 0x000fe400078e00ad */
[----:B------:R-:W-:Y:S01]  /*bb90*/  IMAD.MOV.U32 R173, RZ, RZ, R140 ;  /* 0x000000ffffad7224 */ /* 0x000fe200078e008c */
[----:B------:R-:W-:Y:S01]  /*bba0*/  MOV R140, R144 ;  /* 0x00000090008c7202 */ /* 0x000fe20000000f00 */
[----:B------:R-:W-:Y:S01]  /*bbb0*/  IMAD.MOV.U32 R166, RZ, RZ, R160 ;  /* 0x000000ffffa67224 */ /* 0x000fe200078e00a0 */
[----:B------:R-:W-:Y:S01]  /*bbc0*/  MOV R160, R106 ;  /* 0x0000006a00a07202 */ /* 0x000fe20000000f00 */
[----:B------:R-:W-:Y:S01]  /*bbd0*/  FFMA.FTZ R106, R222, c[0x0][0x2d0], -R85 ;  /* 0x0000b400de6a7a23 */ /* 0x000fe20000010855 */
[----:B------:R-:W1:Y:S01]  /*bbe0*/  MUFU.EX2 R144, R2 ;  /* 0x0000000200907308 */ /* 0x000e620000000800 */
[--C-:B------:R-:W-:Y:S02]  /*bbf0*/  FFMA.FTZ R92, R239, c[0x0][0x2d0], -R84.reuse ;  /* 0x0000b400ef5c7a23 */ /* 0x100fe40000010854 */
[--C-:B------:R-:W-:Y:S02]  /*bc00*/  FFMA.FTZ R93, R228, c[0x0][0x2d0], -R84.reuse ;  /* 0x0000b400e45d7a23 */ /* 0x100fe40000010854 */
[--C-:B------:R-:W-:Y:S02]  /*bc10*/  FFMA.FTZ R97, R235, c[0x0][0x2d0], -R84.reuse ;  /* 0x0000b400eb617a23 */ /* 0x100fe40000010854 */
[----:B------:R-:W-:Y:S02]  /*bc20*/  FFMA.FTZ R94, R174, c[0x0][0x2d0], -R84 ;  /* 0x0000b400ae5e7a23 */ /* 0x000fe40000010854 */
[----:B------:R-:W-:Y:S01]  /*bc30*/  IMAD.MOV.U32 R174, RZ, RZ, R172 ;  /* 0x000000ffffae7224 */ /* 0x000fe200078e00ac */
[----:B------:R-:W-:Y:S01]  /*bc40*/  MUFU.EX2 R178, R92 ;  /* 0x0000005c00b27308 */ /* 0x000fe20000000800 */
[----:B------:R-:W-:Y:S02]  /*bc50*/  IMAD.MOV.U32 R172, RZ, RZ, R157 ;  /* 0x000000ffffac7224 */ /* 0x000fe400078e009d */
[----:B------:R-:W-:Y:S02]  /*bc60*/  IMAD.MOV.U32 R183, RZ, RZ, R140 ;  /* 0x000000ffffb77224 */ /* 0x000fe400078e008c */
[----:B------:R-:W-:Y:S02]  /*bc70*/  IMAD.MOV.U32 R176, RZ, RZ, R159 ;  /* 0x000000ffffb07224 */ /* 0x000fe400078e009f */
[----:B------:R-:W-:Y:S02]  /*bc80*/  FFMA.FTZ R95, R175, c[0x0][0x2d0], -R84 ;  /* 0x0000b400af5f7a23 */ /* 0x000fe40000010854 */
[----:B------:R-:W-:Y:S01]  /*bc90*/  IMAD.MOV.U32 R180, RZ, RZ, R176 ;  /* 0x000000ffffb47224 */ /* 0x000fe200078e00b0 */
[----:B------:R-:W-:Y:S01]  /*bca0*/  MUFU.EX2 R140, R86 ;  /* 0x00000056008c7308 */ /* 0x000fe20000000800 */
[----:B------:R-:W-:Y:S02]  /*bcb0*/  IMAD.MOV.U32 R176, RZ, RZ, R141 ;  /* 0x000000ffffb07224 */ /* 0x000fe400078e008d */
[--C-:B------:R-:W-:Y:S01]  /*bcc0*/  FFMA.FTZ R130, R173, c[0x0][0x2d0], -R84.reuse ;  /* 0x0000b400ad827a23 */ /* 0x100fe20000010854 */
[----:B-1----:R-:W-:Y:S01]  /*bcd0*/  F2FP.PACK_AB R83, R144, R145 ;  /* 0x000000919053723e */ /* 0x002fe200000000ff */
[--C-:B------:R-:W-:Y:S01]  /*bce0*/  FFMA.FTZ R157, R205, c[0x0][0x2d0], -R84.reuse ;  /* 0x0000b400cd9d7a23 */ /* 0x100fe20000010854 */
[----:B------:R-:W-:Y:S01]  /*bcf0*/  MOV R173, R158 ;  /* 0x0000009e00ad7202 */ /* 0x000fe20000000f00 */
[--C-:B------:R-:W-:Y:S02]  /*bd00*/  FFMA.FTZ R158, R195, c[0x0][0x2d0], -R84.reuse ;  /* 0x0000b400c39e7a23 */ /* 0x100fe40000010854 */
[----:B------:R-:W-:Y:S01]  /*bd10*/  FFMA.FTZ R159, R194, c[0x0][0x2d0], -R84 ;  /* 0x0000b400c29f7a23 */ /* 0x000fe20000010854 */
[----:B------:R-:W-:Y:S01]  /*bd20*/  MUFU.EX2 R201, R93 ;  /* 0x0000005d00c97308 */ /* 0x000fe20000000800 */
[----:B------:R-:W-:Y:S02]  /*bd30*/  IMAD.MOV.U32 R175, RZ, RZ, R160 ;  /* 0x000000ffffaf7224 */ /* 0x000fe400078e00a0 */
[----:B------:R-:W-:Y:S02]  /*bd40*/  FFMA.FTZ R160, R193, c[0x0][0x2d0], -R84 ;  /* 0x0000b400c1a07a23 */ /* 0x000fe40000010854 */
[----:B------:R-:W-:Y:S02]  /*bd50*/  IMAD.MOV.U32 R184, RZ, RZ, R175 ;  /* 0x000000ffffb87224 */ /* 0x000fe400078e00af */
[----:B------:R-:W-:Y:S01]  /*bd60*/  IMAD.MOV.U32 R175, RZ, RZ, R171 ;  /* 0x000000ffffaf7224 */ /* 0x000fe200078e00ab */
[----:B------:R-:W-:Y:S01]  /*bd70*/  MOV R171, R169 ;  /* 0x000000a900ab7202 */ /* 0x000fe20000000f00 */
[----:B------:R-:W-:Y:S01]  /*bd80*/  IMAD.MOV.U32 R169, RZ, RZ, R167 ;  /* 0x000000ffffa97224 */ /* 0x000fe200078e00a7 */
[----:B------:R-:W-:Y:S01]  /*bd90*/  MUFU.EX2 R207, R95 ;  /* 0x0000005f00cf7308 */ /* 0x000fe20000000800 */
[----:B------:R-:W-:Y:S02]  /*bda0*/  IMAD.MOV.U32 R182, RZ, RZ, R173 ;  /* 0x000000ffffb67224 */ /* 0x000fe400078e00ad */
[----:B------:R-:W-:Y:S07]  /*bdb0*/  IMAD.MOV.U32 R167, RZ, RZ, R204 ;  /* 0x000000ffffa77224 */ /* 0x000fee00078e00cc */
[----:B------:R1:W-:Y:S01]  /*bdc0*/  MUFU.EX2 R209, R94 ;  /* 0x0000005e00d17308 */ /* 0x0003e20000000800 */
[--C-:B--2---:R-:W-:Y:S09]  /*bdd0*/  FFMA.FTZ R90, R242, c[0x0][0x2d0], -R85.reuse ;  /* 0x0000b400f25a7a23 */ /* 0x104ff20000010855 */
[----:B------:R-:W-:Y:S10]  /*bde0*/  MUFU.EX2 R200, R169 ;  /* 0x000000a900c87308 */ /* 0x000ff40000000800 */
[----:B------:R-:W-:Y:S01]  /*bdf0*/  MUFU.EX2 R210, R90 ;  /* 0x0000005a00d27308 */ /* 0x000fe20000000800 */
[----:B-1----:R-:W-:Y:S09]  /*be00*/  LDSM.16.MT88.4 R92, [R230+0x1800] ;  /* 0x00180000e65c783b */ /* 0x002ff20000004200 */
[----:B------:R1:W-:Y:S10]  /*be10*/  MUFU.EX2 R204, R100 ;  /* 0x0000006400cc7308 */ /* 0x0003f40000000800 */
[----:B------:R-:W-:Y:S01]  /*be20*/  MUFU.EX2 R194, R103 ;  /* 0x0000006700c27308 */ /* 0x000fe20000000800 */
[----:B----4-:R-:W-:Y:S02]  /*be30*/  FFMA.FTZ R91, R241, c[0x0][0x2d0], -R85 ;  /* 0x0000b400f15b7a23 */ /* 0x010fe40000010855 */
[----:B------:R2:W5:Y:S01]  /*be40*/  LDL.LU R241, [R1+0xb8] ;  /* 0x0000b80001f17983 */ /* 0x0005620000300800 */
[----:B------:R-:W-:Y:S03]  /*be50*/  FFMA.FTZ R85, R238, c[0x0][0x2d0], -R84 ;  /* 0x0000b400ee557a23 */ /* 0x000fe60000010854 */
[----:B------:R2:W5:Y:S03]  /*be60*/  LDL.LU R242, [R1+0xb4] ;  /* 0x0000b40001f27983 */ /* 0x0005660000300800 */
[----:B------:R3:W4:Y:S01]  /*be70*/  MUFU.EX2 R179, R85 ;  /* 0x0000005500b37308 */ /* 0x0007220000000800 */
[----:B------:R2:W5:Y:S01]  /*be80*/  LDL.LU R243, [R1+0xb0] ;  /* 0x0000b00001f37983 */ /* 0x0005620000300800 */
[--C-:B-1----:R-:W-:Y:S03]  /*be90*/  FFMA.FTZ R100, R156, c[0x0][0x2d0], -R88.reuse ;  /* 0x0000b4009c647a23 */ /* 0x102fe60000010858 */
[----:B------:R2:W5:Y:S01]  /*bea0*/  LDL.LU R244, [R1+0xac] ;  /* 0x0000ac0001f47983 */ /* 0x0005620000300800 */
[----:B------:R-:W-:Y:S03]  /*beb0*/  FFMA.FTZ R156, R71, c[0x0][0x2d0], -R88 ;  /* 0x0000b400479c7a23 */ /* 0x000fe60000010858 */
[----:B------:R2:W5:Y:S01]  /*bec0*/  LDL.LU R245, [R1+0xa8] ;  /* 0x0000a80001f57983 */ /* 0x0005620000300800 */
[----:B------:R-:W-:Y:S03]  /*bed0*/  MUFU.EX2 R141, R91 ;  /* 0x0000005b008d7308 */ /* 0x000fe60000000800 */
[----:B------:R2:W5:Y:S04]  /*bee0*/  LDL.LU R238, [R1+0xa4] ;  /* 0x0000a40001ee7983 */ /* 0x0005680000300800 */
[----:B------:R2:W5:Y:S03]  /*bef0*/  LDL.LU R239, [R1+0xa0] ;  /* 0x0000a00001ef7983 */ /* 0x0005660000300800 */
[----:B------:R-:W-:Y:S01]  /*bf00*/  MUFU.EX2 R103, R153 ;  /* 0x0000009900677308 */ /* 0x000fe20000000800 */
[----:B------:R2:W5:Y:S04]  /*bf10*/  LDL.LU R228, [R1+0x9c] ;  /* 0x00009c0001e47983 */ /* 0x0005680000300800 */
[----:B------:R2:W5:Y:S04]  /*bf20*/  LDL.LU R235, [R1+0x98] ;  /* 0x0000980001eb7983 */ /* 0x0005680000300800 */
[----:B------:R-:W2:Y:S01]  /*bf30*/  LDL.LU R72, [R1+0x10] ;  /* 0x0000100001487983 */ /* 0x000ea20000300800 */
[----:B------:R1:W-:Y:S03]  /*bf40*/  MUFU.EX2 R208, R174 ;  /* 0x000000ae00d07308 */ /* 0x0003e60000000800 */
[----:B------:R-:W4:Y:S04]  /*bf50*/  LDL.LU R80, [R1+0x18] ;  /* 0x0000180001507983 */ /* 0x000f280000300800 */
[----:B------:R-:W4:Y:S03]  /*bf60*/  LDL.LU R2, [R1+0x14] ;  /* 0x0000140001027983 */ /* 0x000f260000300800 */
[----:B------:R-:W-:Y:S01]  /*bf70*/  MUFU.EX2 R173, R198 ;  /* 0x000000c600ad7308 */ /* 0x000fe20000000800 */
[----:B---3--:R-:W-:Y:S09]  /*bf80*/  LDSM.16.MT88.4 R84, [R232+0x1000] ;  /* 0x00100000e854783b */ /* 0x008ff20000004200 */
[----:B------:R-:W-:Y:S01]  /*bf90*/  MUFU.EX2 R205, R180 ;  /* 0x000000b400cd7308 */ /* 0x000fe20000000800 */
[----:B-1----:R-:W-:Y:S02]  /*bfa0*/  IMAD.MOV.U32 R174, RZ, RZ, R170 ;  /* 0x000000ffffae7224 */ /* 0x002fe400078e00aa */
[----:B------:R-:W-:Y:S02]  /*bfb0*/  IMAD.MOV.U32 R170, RZ, RZ, R168 ;  /* 0x000000ffffaa7224 */ /* 0x000fe400078e00a8 */
[----:B------:R-:W-:Y:S01]  /*bfc0*/  IMAD.MOV.U32 R168, RZ, RZ, R165 ;  /* 0x000000ffffa87224 */ /* 0x000fe200078e00a5 */
[----:B------:R-:W-:Y:S01]  /*bfd0*/  MOV R165, R203 ;  /* 0x000000cb00a57202 */ /* 0x000fe20000000f00 */
[--C-:B------:R-:W-:Y:S03]  /*bfe0*/  FFMA.FTZ R98, R170, c[0x0][0x2d0], -R88.reuse ;  /* 0x0000b400aa627a23 */ /* 0x100fe60000010858 */
[----:B------:R1:W-:Y:S01]  /*bff0*/  MUFU.EX2 R180, R97 ;  /* 0x0000006100b47308 */ /* 0x0003e20000000800 */
[--C-:B------:R-:W-:Y:S09]  /*c000*/  FFMA.FTZ R99, R168, c[0x0][0x2d0], -R88.reuse ;  /* 0x0000b400a8637a23 */ /* 0x100ff20000010858 */
[----:B------:R-:W-:Y:S10]  /*c010*/  MUFU.EX2 R203, R96 ;  /* 0x0000006000cb7308 */ /* 0x000ff40000000800 */
[----:B------:R-:W-:Y:S01]  /*c020*/  MUFU.EX2 R197, R167 ;  /* 0x000000a700c57308 */ /* 0x000fe20000000800 */
[----:B-1----:R-:W-:Y:S02]  /*c030*/  FFMA.FTZ R97, R171, c[0x0][0x2d0], -R88 ;  /* 0x0000b400ab617a23 */ /* 0x002fe40000010858 */
[----:B------:R-:W-:Y:S07]  /*c040*/  LDSM.16.MT88.4 R168, [R233+0x3000] ;  /* 0x00300000e9a8783b */ /* 0x000fee0000004200 */
[----:B------:R-:W-:Y:S10]  /*c050*/  MUFU.EX2 R193, R104 ;  /* 0x0000006800c17308 */ /* 0x000ff40000000800 */
[----:B------:R-:W-:Y:S10]  /*c060*/  MUFU.EX2 R104, R162 ;  /* 0x000000a200687308 */ /* 0x000ff40000000800 */
[----:B------:R-:W-:Y:S10]  /*c070*/  MUFU.EX2 R120, R98 ;  /* 0x0000006200787308 */ /* 0x000ff40000000800 */
[----:B------:R-:W-:Y:S01]  /*c080*/  MUFU.EX2 R98, R158 ;  /* 0x0000009e00627308 */ /* 0x000fe20000000800 */
[----:B--2---:R-:W-:Y:S01]  /*c090*/  FFMA.FTZ R69, R69, R72, R192 ;  /* 0x0000004845457223 */ /* 0x004fe200000100c0 */
[----:B------:R-:W-:Y:S08]  /*c0a0*/  F2FP.PACK_AB R72, R128, R125 ;  /* 0x0000007d8048723e */ /* 0x000ff000000000ff */
[----:B------:R-:W-:Y:S01]  /*c0b0*/  MUFU.EX2 R192, R166 ;  /* 0x000000a600c07308 */ /* 0x000fe20000000800 */
[----:B----4-:R-:W-:Y:S01]  /*c0c0*/  FFMA.FTZ R102, R68, R80, R102 ;  /* 0x0000005044667223 */ /* 0x010fe20000010066 */
[----:B------:R-:W-:Y:S01]  /*c0d0*/  F2FP.PACK_AB R80, R129, R121 ;  /* 0x000000798150723e */ /* 0x000fe200000000ff */
[-C--:B------:R-:W-:Y:S03]  /*c0e0*/  HMMA.16816.F32 R4, R72, R76.reuse, R4 ;  /* 0x0000004c4804723c */ /* 0x080fe60000001804 */
[----:B------:R-:W-:Y:S02]  /*c0f0*/  FFMA.FTZ R68, R3, R2, R138 ;  /* 0x0000000203447223 */ /* 0x000fe4000001008a */
[----:B------:R-:W2:Y:S01]  /*c100*/  LDL.LU R3, [R1+0x1c] ;  /* 0x00001c0001037983 */ /* 0x000ea20000300800 */
[----:B------:R-:W-:Y:S01]  /*c110*/  FFMA.FTZ R2, R172, c[0x0][0x2d0], -R88 ;  /* 0x0000b400ac027a23 */ /* 0x000fe20000010858 */
[----:B------:R-:W-:Y:S01]  /*c120*/  MUFU.EX2 R138, R109 ;  /* 0x0000006d008a7308 */ /* 0x000fe20000000800 */
[C---:B------:R-:W-:Y:S04]  /*c130*/  HMMA.16816.F32 R8, R80.reuse, R76, R8 ;  /* 0x0000004c5008723c */ /* 0x040fe80000001808 */
[----:B------:R-:W-:Y:S04]  /*c140*/  FADD.FTZ R68, R191, R68 ;  /* 0x00000044bf447221 */ /* 0x000fe80000010000 */
[-C--:B------:R-:W-:Y:S01]  /*c150*/  HMMA.16816.F32 R12, R80, R78.reuse, R12 ;  /* 0x0000004e500c723c */ /* 0x080fe2000000180c */
[----:B------:R1:W-:Y:S03]  /*c160*/  MUFU.EX2 R172, R2 ;  /* 0x0000000200ac7308 */ /* 0x0003e60000000800 */
[----:B------:R-:W-:Y:S04]  /*c170*/  FADD.FTZ R68, R218, R68 ;  /* 0x00000044da447221 */ /* 0x000fe80000010000 */
[C---:B------:R-:W-:Y:S01]  /*c180*/  HMMA.16816.F32 R16, R72.reuse, R78, R16 ;  /* 0x0000004e4810723c */ /* 0x040fe20000001810 */
[----:B------:R-:W3:Y:S02]  /*c190*/  LDSM.16.MT88.4 R76, [R233+0x1000] ;  /* 0x00100000e94c783b */ /* 0x000ee40000004200 */
[----:B------:R-:W-:Y:S10]  /*c1a0*/  MUFU.EX2 R191, R165 ;  /* 0x000000a500bf7308 */ /* 0x000ff40000000800 */
[----:B------:R-:W-:Y:S01]  /*c1b0*/  MUFU.EX2 R109, R99 ;  /* 0x00000063006d7308 */ /* 0x000fe20000000800 */
[--C-:B-1----:R-:W-:Y:S09]  /*c1c0*/  FFMA.FTZ R2, R176, c[0x0][0x2d0], -R88.reuse ;  /* 0x0000b400b0027a23 */ /* 0x102ff20000010858 */
[----:B------:R1:W4:Y:S10]  /*c1d0*/  MUFU.EX2 R176, R2 ;  /* 0x0000000200b07308 */ /* 0x0003340000000800 */
[----:B------:R-:W-:Y:S01]  /*c1e0*/  MUFU.EX2 R99, R157 ;  /* 0x0000009d00637308 */ /* 0x000fe20000000800 */
[-C--:B---3--:R-:W-:Y:S03]  /*c1f0*/  HMMA.16816.F32 R20, R72, R76.reuse, R20 ;  /* 0x0000004c4814723c */ /* 0x088fe60000001814 */
[--C-:B-1----:R-:W-:Y:S05]  /*c200*/  FFMA.FTZ R2, R177, c[0x0][0x2d0], -R88.reuse ;  /* 0x0000b400b1027a23 */ /* 0x102fea0000010858 */
[C---:B------:R-:W-:Y:S01]  /*c210*/  HMMA.16816.F32 R24, R80.reuse, R76, R24 ;  /* 0x0000004c5018723c */ /* 0x040fe20000001818 */
[----:B------:R1:W-:Y:S07]  /*c220*/  MUFU.EX2 R177, R2 ;  /* 0x0000000200b17308 */ /* 0x0003ee0000000800 */
[-C--:B------:R-:W-:Y:S08]  /*c230*/  HMMA.16816.F32 R28, R80, R78.reuse, R28 ;  /* 0x0000004e501c723c */ /* 0x080ff0000000181c */
[C---:B------:R-:W-:Y:S01]  /*c240*/  HMMA.16816.F32 R32, R72.reuse, R78, R32 ;  /* 0x0000004e4820723c */ /* 0x040fe20000001820 */
[----:B------:R-:W3:Y:S03]  /*c250*/  LDSM.16.MT88.4 R76, [R230+0x1000] ;  /* 0x00100000e64c783b */ /* 0x000ee60000004200 */
[--C-:B-1----:R-:W-:Y:S02]  /*c260*/  FFMA.FTZ R2, R183, c[0x0][0x2d0], -R88.reuse ;  /* 0x0000b400b7027a23 */ /* 0x102fe40000010858 */
[----:B------:R-:W-:Y:S10]  /*c270*/  MUFU.EX2 R183, R182 ;  /* 0x000000b600b77308 */ /* 0x000ff40000000800 */
[----:B------:R1:W1:Y:S10]  /*c280*/  MUFU.EX2 R181, R2 ;  /* 0x0000000200b57308 */ /* 0x0002740000000800 */
[----:B------:R-:W-:Y:S01]  /*c290*/  MUFU.EX2 R182, R101 ;  /* 0x0000006500b67308 */ /* 0x000fe20000000800 */
[-C--:B---3--:R-:W-:Y:S09]  /*c2a0*/  HMMA.16816.F32 R36, R72, R76.reuse, R36 ;  /* 0x0000004c4824723c */ /* 0x088ff20000001824 */
[----:B------:R-:W-:Y:S03]  /*c2b0*/  MUFU.EX2 R101, R154 ;  /* 0x0000009a00657308 */ /* 0x000fe60000000800 */
[----:B-1----:R-:W-:Y:S01]  /*c2c0*/  FFMA.FTZ R2, R185, c[0x0][0x2d0], -R88 ;  /* 0x0000b400b9027a23 */ /* 0x002fe20000010858 */
[C---:B------:R-:W-:Y:S06]  /*c2d0*/  HMMA.16816.F32 R40, R80.reuse, R76, R40 ;  /* 0x0000004c5028723c */ /* 0x040fec0000001828 */
[----:B------:R1:W-:Y:S02]  /*c2e0*/  MUFU.EX2 R196, R2 ;  /* 0x0000000200c47308 */ /* 0x0003e40000000800 */
[-C--:B------:R-:W-:Y:S08]  /*c2f0*/  HMMA.16816.F32 R44, R80, R78.reuse, R44 ;  /* 0x0000004e502c723c */ /* 0x080ff0000000182c */
[C---:B------:R-:W-:Y:S01]  /*c300*/  HMMA.16816.F32 R48, R72.reuse, R78, R48 ;  /* 0x0000004e4830723c */ /* 0x040fe20000001830 */
[----:B------:R-:W3:Y:S07]  /*c310*/  LDSM.16.MT88.4 R76, [R229+0x1800] ;  /* 0x00180000e54c783b */ /* 0x000eee0000004200 */
[-C--:B------:R-:W-:Y:S04]  /*c320*/  HMMA.16816.F32 R52, R72, R84.reuse, R52 ;  /* 0x000000544834723c */ /* 0x080fe80000001834 */
[----:B-1----:R-:W-:Y:S04]  /*c330*/  FADD.FTZ R2, R220, R69 ;  /* 0x00000045dc027221 */ /* 0x002fe80000010000 */
[C---:B------:R-:W-:Y:S04]  /*c340*/  HMMA.16816.F32 R56, R80.reuse, R84, R56 ;  /* 0x000000545038723c */ /* 0x040fe80000001838 */
[----:B------:R-:W-:Y:S04]  /*c350*/  FADD.FTZ R2, R248, R2 ;  /* 0x00000002f8027221 */ /* 0x000fe80000010000 */
[-C--:B------:R-:W-:Y:S04]  /*c360*/  HMMA.16816.F32 R60, R80, R86.reuse, R60 ;  /* 0x00000056503c723c */ /* 0x080fe8000000183c */
[----:B------:R-:W-:Y:S02]  /*c370*/  FADD.FTZ R96, R227, R2 ;  /* 0x00000002e3607221 */ /* 0x000fe40000010000 */
[----:B------:R-:W-:Y:S01]  /*c380*/  FADD.FTZ R2, R221, R68 ;  /* 0x00000044dd027221 */ /* 0x000fe20000010000 */
[----:B------:R-:W-:Y:S01]  /*c390*/  F2FP.PACK_AB R80, R179, R140 ;  /* 0x0000008cb350723e */ /* 0x000fe200000000ff */
[----:B------:R-:W-:Y:S01]  /*c3a0*/  HMMA.16816.F32 R64, R72, R86, R64 ;  /* 0x000000564840723c */ /* 0x000fe20000001840 */
[----:B------:R-:W-:Y:S03]  /*c3b0*/  LDSM.16.MT88.4 R84, [R232+0x1800] ;  /* 0x00180000e854783b */ /* 0x000fe60000004200 */
[----:B------:R-:W-:Y:S01]  /*c3c0*/  F2FP.PACK_AB R82, R201, R178 ;  /* 0x000000b2c952723e */ /* 0x000fe200000000ff */
[----:B------:R-:W-:Y:S01]  /*c3d0*/  FADD.FTZ R2, R114, R2 ;  /* 0x0000000272027221 */ /* 0x000fe20000010000 */
[----:B----4-:R-:W-:Y:S02]  /*c3e0*/  F2FP.PACK_AB R81, R176, R172 ;  /* 0x000000acb051723e */ /* 0x010fe400000000ff */
[----:B------:R-:W-:Y:S01]  /*c3f0*/  F2FP.PACK_AB R72, R173, R142 ;  /* 0x0000008ead48723e */ /* 0x000fe200000000ff */
[----:B------:R-:W-:Y:S03]  /*c400*/  FADD.FTZ R2, R117, R2 ;  /* 0x0000000275027221 */ /* 0x000fe60000010000 */
        /* <DEDUP_REMOVED lines=8> */
[----:B------:R-:W-:Y:S03]  /*c490*/  LDSM.16.MT88.4 R76, [R229+0x2000] ;  /* 0x00200000e54c783b */ /* 0x000fe60000004200 */
[----:B--2---:R-:W-:Y:S02]  /*c4a0*/  FFMA.FTZ R3, R0, R3, R188 ;  /* 0x0000000300037223 */ /* 0x004fe400000100bc */
[--C-:B------:R-:W-:Y:S01]  /*c4b0*/  FFMA.FTZ R0, R184, c[0x0][0x2d0], -R88.reuse ;  /* 0x0000b400b8007a23 */ /* 0x100fe20000010858 */
[----:B------:R-:W-:Y:S02]  /*c4c0*/  MUFU.EX2 R188, R107 ;  /* 0x0000006b00bc7308 */ /* 0x000fe40000000800 */
[----:B------:R-:W-:Y:S03]  /*c4d0*/  LDSM.16.MT88.4 R184, [R230+0x3000] ;  /* 0x00300000e6b8783b */ /* 0x000fe60000004200 */
[----:B------:R-:W-:Y:S04]  /*c4e0*/  FADD.FTZ R3, R190, R3 ;  /* 0x00000003be037221 */ /* 0x000fe80000010000 */
[----:B------:R-:W-:Y:S01]  /*c4f0*/  FADD.FTZ R3, R133, R3 ;  /* 0x0000000385037221 */ /* 0x000fe20000010000 */
[----:B------:R1:W-:Y:S03]  /*c500*/  MUFU.EX2 R195, R0 ;  /* 0x0000000000c37308 */ /* 0x0003e60000000800 */
[----:B------:R-:W-:Y:S04]  /*c510*/  FADD.FTZ R69, R189, R3 ;  /* 0x00000003bd457221 */ /* 0x000fe80000010000 */
[----:B------:R-:W-:Y:S03]  /*c520*/  FADD.FTZ R69, R108, R69 ;  /* 0x000000456c457221 */ /* 0x000fe60000010000 */
[----:B------:R-:W-:Y:S10]  /*c530*/  MUFU.EX2 R190, R105 ;  /* 0x0000006900be7308 */ /* 0x000ff40000000800 */
[----:B------:R-:W-:Y:S01]  /*c540*/  MUFU.EX2 R105, R152 ;  /* 0x0000009800697308 */ /* 0x000fe20000000800 */
[--C-:B-1----:R-:W-:Y:S09]  /*c550*/  FFMA.FTZ R0, R175, c[0x0][0x2d0], -R88.reuse ;  /* 0x0000b400af007a23 */ /* 0x102ff20000010858 */
[----:B------:R1:W-:Y:S10]  /*c560*/  MUFU.EX2 R198, R0 ;  /* 0x0000000000c67308 */ /* 0x0003f40000000800 */
[----:B------:R-:W-:Y:S10]  /*c570*/  MUFU.EX2 R108, R100 ;  /* 0x00000064006c7308 */ /* 0x000ff40000000800 */
[----:B------:R2:W3:Y:S01]  /*c580*/  MUFU.EX2 R100, R155 ;  /* 0x0000009b00647308 */ /* 0x0004e20000000800 */
[----:B-1----:R-:W-:Y:S02]  /*c590*/  FFMA.FTZ R0, R174, c[0x0][0x2d0], -R88 ;  /* 0x0000b400ae007a23 */ /* 0x002fe40000010858 */
[----:B------:R-:W1:Y:S07]  /*c5a0*/  LDSM.16.MT88.4 R88, [R233+0x1800] ;  /* 0x00180000e958783b */ /* 0x000e6e0000004200 */
[----:B------:R4:W-:Y:S10]  /*c5b0*/  MUFU.EX2 R199, R0 ;  /* 0x0000000000c77308 */ /* 0x0009f40000000800 */
[----:B------:R-:W-:Y:S01]  /*c5c0*/  MUFU.EX2 R189, R106 ;  /* 0x0000006a00bd7308 */ /* 0x000fe20000000800 */
[----:B--2---:R-:W-:Y:S09]  /*c5d0*/  LDSM.16.MT88.4 R152, [R229+0x3000] ;  /* 0x00300000e598783b */ /* 0x004ff20000004200 */
[----:B------:R-:W-:Y:S01]  /*c5e0*/  MUFU.EX2 R107, R164 ;  /* 0x000000a4006b7308 */ /* 0x000fe20000000800 */
[----:B----4-:R-:W-:Y:S04]  /*c5f0*/  FADD.FTZ R0, R219, R102 ;  /* 0x00000066db007221 */ /* 0x010fe80000010000 */
[----:B------:R-:W-:Y:S05]  /*c600*/  FADD.FTZ R0, R223, R0 ;  /* 0x00000000df007221 */ /* 0x000fea0000010000 */
[----:B------:R-:W2:Y:S01]  /*c610*/  MUFU.EX2 R102, R161 ;  /* 0x000000a100667308 */ /* 0x000ea20000000800 */
[----:B------:R-:W-:Y:S02]  /*c620*/  FADD.FTZ R71, R224, R0 ;  /* 0x00000000e0477221 */ /* 0x000fe40000010000 */
[----:B------:R-:W-:Y:S01]  /*c630*/  FADD.FTZ R0, R113, R96 ;  /* 0x0000006071007221 */ /* 0x000fe20000010000 */
[-C--:B-1----:R-:W-:Y:S03]  /*c640*/  HMMA.16816.F32 R20, R72, R88.reuse, R20 ;  /* 0x000000584814723c */ /* 0x082fe60000001814 */
[----:B------:R-:W-:Y:S03]  /*c650*/  FADD.FTZ R68, R115, R0 ;  /* 0x0000000073447221 */ /* 0x000fe60000010000 */
[----:B------:R-:W1:Y:S01]  /*c660*/  MUFU.EX2 R106, R163 ;  /* 0x000000a3006a7308 */ /* 0x000e620000000800 */
[----:B------:R-:W-:Y:S02]  /*c670*/  FADD.FTZ R0, R110, R69 ;  /* 0x000000456e007221 */ /* 0x000fe40000010000 */
[----:B------:R-:W4:Y:S01]  /*c680*/  LDL R110, [R1+0x30] ;  /* 0x00003000016e7983 */ /* 0x000f220000100800 */
[C---:B------:R-:W-:Y:S04]  /*c690*/  HMMA.16816.F32 R24, R80.reuse, R88, R24 ;  /* 0x000000585018723c */ /* 0x040fe80000001818 */
[----:B------:R-:W-:Y:S02]  /*c6a0*/  FADD.FTZ R69, R112, R0 ;  /* 0x0000000070457221 */ /* 0x000fe40000010000 */
[----:B------:R-:W-:Y:S01]  /*c6b0*/  FADD.FTZ R3, R111, R71 ;  /* 0x000000476f037221 */ /* 0x000fe20000010000 */
[----:B------:R-:W-:Y:S01]  /*c6c0*/  MUFU.EX2 R133, R97 ;  /* 0x0000006100857308 */ /* 0x000fe20000000800 */
[-C--:B------:R-:W-:Y:S04]  /*c6d0*/  HMMA.16816.F32 R28, R80, R90.reuse, R28 ;  /* 0x0000005a501c723c */ /* 0x080fe8000000181c */
[----:B------:R-:W-:Y:S02]  /*c6e0*/  FADD.FTZ R71, R119, R2 ;  /* 0x0000000277477221 */ /* 0x000fe40000010000 */
[----:B------:R-:W-:Y:S02]  /*c6f0*/  FADD.FTZ R3, R116, R3 ;  /* 0x0000000374037221 */ /* 0x000fe40000010000 */
[C---:B------:R-:W-:Y:S01]  /*c700*/  HMMA.16816.F32 R32, R72.reuse, R90, R32 ;  /* 0x0000005a4820723c */ /* 0x040fe20000001820 */
[----:B------:R-:W1:Y:S01]  /*c710*/  LDSM.16.MT88.4 R88, [R233+0x2000] ;  /* 0x00200000e958783b */ /* 0x000e620000004200 */
[----:B------:R2:W-:Y:S02]  /*c720*/  MUFU.EX2 R111, R130 ;  /* 0x00000082006f7308 */ /* 0x0005e40000000800 */
[----:B------:R-:W-:Y:S02]  /*c730*/  FADD.FTZ R3, R122, R3 ;  /* 0x000000037a037221 */ /* 0x000fe40000010000 */
[----:B------:R-:W-:Y:S02]  /*c740*/  FADD.FTZ R68, R126, R68 ;  /* 0x000000447e447221 */ /* 0x000fe40000010000 */
[-C--:B------:R-:W-:Y:S04]  /*c750*/  HMMA.16816.F32 R36, R72, R92.reuse, R36 ;  /* 0x0000005c4824723c */ /* 0x080fe80000001824 */
[----:B------:R-:W-:Y:S02]  /*c760*/  FADD.FTZ R0, R134, R3 ;  /* 0x0000000386007221 */ /* 0x000fe40000010000 */
[----:B------:R-:W-:Y:S01]  /*c770*/  FADD.FTZ R3, R131, R69 ;  /* 0x0000004583037221 */ /* 0x000fe20000010000 */
[----:B---3--:R-:W-:Y:S01]  /*c780*/  F2FP.PACK_AB R131, R100, R101 ;  /* 0x000000656483723e */ /* 0x008fe200000000ff */
[C---:B------:R-:W-:Y:S01]  /*c790*/  HMMA.16816.F32 R40, R80.reuse, R92, R40 ;  /* 0x0000005c5028723c */ /* 0x040fe20000001828 */
[----:B------:R-:W-:Y:S03]  /*c7a0*/  MUFU.EX2 R69, R156 ;  /* 0x0000009c00457308 */ /* 0x000fe60000000800 */
[----:B------:R-:W-:Y:S02]  /*c7b0*/  FADD.FTZ R3, R118, R3 ;  /* 0x0000000376037221 */ /* 0x000fe40000010000 */
[----:B------:R-:W-:Y:S01]  /*c7c0*/  FADD.FTZ R0, R124, R0 ;  /* 0x000000007c007221 */ /* 0x000fe20000010000 */
[----:B------:R-:W-:Y:S01]  /*c7d0*/  F2FP.PACK_AB R124, R98, R99 ;  /* 0x00000063627c723e */ /* 0x000fe200000000ff */
[-C--:B------:R-:W-:Y:S04]  /*c7e0*/  HMMA.16816.F32 R44, R80, R94.reuse, R44 ;  /* 0x0000005e502c723c */ /* 0x080fe8000000182c */
[----:B--2---:R-:W-:Y:S01]  /*c7f0*/  F2FP.PACK_AB R130, R102, R104 ;  /* 0x000000686682723e */ /* 0x004fe200000000ff */
[----:B------:R-:W-:Y:S02]  /*c800*/  FADD.FTZ R96, R127, R0 ;  /* 0x000000007f607221 */ /* 0x000fe40000010000 */
[----:B------:R-:W-:Y:S01]  /*c810*/  FADD.FTZ R0, R123, R3 ;  /* 0x000000037b007221 */ /* 0x000fe20000010000 */
[C---:B------:R-:W-:Y:S01]  /*c820*/  HMMA.16816.F32 R48, R72.reuse, R94, R48 ;  /* 0x0000005e4830723c */ /* 0x040fe20000001830 */
[----:B------:R-:W2:Y:S03]  /*c830*/  LDSM.16.MT88.4 R92, [R230+0x2000] ;  /* 0x00200000e65c783b */ /* 0x000ea60000004200 */
[----:B------:R-:W-:Y:S02]  /*c840*/  FADD.FTZ R0, R145, R0 ;  /* 0x0000000091007221 */ /* 0x000fe40000010000 */
[----:B------:R-:W-:Y:S02]  /*c850*/  FADD.FTZ R3, R146, R96 ;  /* 0x0000006092037221 */ /* 0x000fe40000010000 */
[-C--:B------:R-:W-:Y:S04]  /*c860*/  HMMA.16816.F32 R52, R72, R84.reuse, R52 ;  /* 0x000000544834723c */ /* 0x080fe80000001834 */
[----:B------:R-:W-:Y:S02]  /*c870*/  FADD.FTZ R0, R144, R0 ;  /* 0x0000000090007221 */ /* 0x000fe40000010000 */
[----:B------:R-:W-:Y:S02]  /*c880*/  FADD.FTZ R2, R139, R68 ;  /* 0x000000448b027221 */ /* 0x000fe40000010000 */
[C---:B------:R-:W-:Y:S04]  /*c890*/  HMMA.16816.F32 R56, R80.reuse, R84, R56 ;  /* 0x000000545038723c */ /* 0x040fe80000001838 */
[----:B------:R-:W-:Y:S02]  /*c8a0*/  FADD.FTZ R68, R143, R71 ;  /* 0x000000478f447221 */ /* 0x000fe40000010000 */
[----:B------:R-:W3:Y:S01]  /*c8b0*/  MUFU.EX2 R71, R226 ;  /* 0x000000e200477308 */ /* 0x000ee20000000800 */
[----:B------:R-:W-:Y:S01]  /*c8c0*/  FADD.FTZ R2, R125, R2 ;  /* 0x000000027d027221 */ /* 0x000fe20000010000 */
[-C--:B------:R-:W-:Y:S04]  /*c8d0*/  HMMA.16816.F32 R60, R80, R86.reuse, R60 ;  /* 0x00000056503c723c */ /* 0x080fe8000000183c */
[----:B------:R-:W-:Y:S01]  /*c8e0*/  FADD.FTZ R97, R128, R2 ;  /* 0x0000000280617221 */ /* 0x000fe20000010000 */
[----:B-1----:R-:W-:Y:S01]  /*c8f0*/  F2FP.PACK_AB R128, R106, R107 ;  /* 0x0000006b6a80723e */ /* 0x002fe200000000ff */
        /* <DEDUP_REMOVED lines=20> */
[----:B---3--:R-:W-:Y:S01]  /*ca40*/  F2FP.PACK_AB R127, R69, R71 ;  /* 0x00000047457f723e */ /* 0x008fe200000000ff */
        /* <DEDUP_REMOVED lines=10> */
[----:B------:R-:W3:Y:S07]  /*caf0*/  LDSM.16.MT88.4 R76, [R229+0x2800] ;  /* 0x00280000e54c783b */ /* 0x000eee0000004200 */
[-C--:B------:R-:W-:Y:S08]  /*cb00*/  HMMA.16816.F32 R20, R72, R88.reuse, R20 ;  /* 0x000000584814723c */ /* 0x080ff00000001814 */
[C---:B------:R-:W-:Y:S08]  /*cb10*/  HMMA.16816.F32 R24, R80.reuse, R88, R24 ;  /* 0x000000585018723c */ /* 0x040ff00000001818 */
[-C--:B------:R-:W-:Y:S08]  /*cb20*/  HMMA.16816.F32 R28, R80, R90.reuse, R28 ;  /* 0x0000005a501c723c */ /* 0x080ff0000000181c */
[C---:B------:R-:W-:Y:S01]  /*cb30*/  HMMA.16816.F32 R32, R72.reuse, R90, R32 ;  /* 0x0000005a4820723c */ /* 0x040fe20000001820 */
[----:B------:R-:W3:Y:S07]  /*cb40*/  LDSM.16.MT88.4 R88, [R233+0x2800] ;  /* 0x00280000e958783b */ /* 0x000eee0000004200 */
[-C--:B--2---:R-:W-:Y:S08]  /*cb50*/  HMMA.16816.F32 R36, R72, R92.reuse, R36 ;  /* 0x0000005c4824723c */ /* 0x084ff00000001824 */
[C---:B------:R-:W-:Y:S08]  /*cb60*/  HMMA.16816.F32 R40, R80.reuse, R92, R40 ;  /* 0x0000005c5028723c */ /* 0x040ff00000001828 */
[-C--:B------:R-:W-:Y:S08]  /*cb70*/  HMMA.16816.F32 R44, R80, R94.reuse, R44 ;  /* 0x0000005e502c723c */ /* 0x080ff0000000182c */
[C---:B------:R-:W-:Y:S01]  /*cb80*/  HMMA.16816.F32 R48, R72.reuse, R94, R48 ;  /* 0x0000005e4830723c */ /* 0x040fe20000001830 */
[----:B------:R-:W2:Y:S07]  /*cb90*/  LDSM.16.MT88.4 R92, [R230+0x2800] ;  /* 0x00280000e65c783b */ /* 0x000eae0000004200 */
[-C--:B-1----:R-:W-:Y:S08]  /*cba0*/  HMMA.16816.F32 R52, R72, R84.reuse, R52 ;  /* 0x000000544834723c */ /* 0x082ff00000001834 */
        /* <DEDUP_REMOVED lines=13> */
[C---:B------:R-:W-:Y:S01]  /*cc80*/  HMMA.16816.F32 R8, R80.reuse, R76, R8 ;  /* 0x0000004c5008723c */ /* 0x040fe20000001808 */
[----:B------:R-:W-:Y:S07]  /*cc90*/  MUFU.EX2 R76, R160 ;  /* 0x000000a0004c7308 */ /* 0x000fee0000000800 */
[-C--:B------:R-:W-:Y:S03]  /*cca0*/  HMMA.16816.F32 R12, R80, R78.reuse, R12 ;  /* 0x0000004e500c723c */ /* 0x080fe6000000180c */
[----:B------:R-:W3:Y:S05]  /*ccb0*/  MUFU.EX2 R77, R159 ;  /* 0x0000009f004d7308 */ /* 0x000eea0000000800 */
[C---:B------:R-:W-:Y:S05]  /*ccc0*/  HMMA.16816.F32 R16, R72.reuse, R78, R16 ;  /* 0x0000004e4810723c */ /* 0x040fea0000001810 */
[----:B------:R-:W-:Y:S03]  /*ccd0*/  MUFU.EX2 R78, R249 ;  /* 0x000000f9004e7308 */ /* 0x000fe60000000800 */
[-C--:B------:R-:W-:Y:S07]  /*cce0*/  HMMA.16816.F32 R20, R72, R88.reuse, R20 ;  /* 0x000000584814723c */ /* 0x080fee0000001814 */
[----:B------:R-:W1:Y:S01]  /*ccf0*/  MUFU.EX2 R79, R250 ;  /* 0x000000fa004f7308 */ /* 0x000e620000000800 */
[C---:B------:R-:W-:Y:S04]  /*cd00*/  HMMA.16816.F32 R24, R80.reuse, R88, R24 ;  /* 0x000000585018723c */ /* 0x040fe80000001818 */
[----:B---3--:R-:W-:Y:S04]  /*cd10*/  F2FP.PACK_AB R126, R76, R77 ;  /* 0x0000004d4c7e723e */ /* 0x008fe800000000ff */
[-C--:B------:R-:W-:Y:S03]  /*cd20*/  HMMA.16816.F32 R28, R80, R90.reuse, R28 ;  /* 0x0000005a501c723c */ /* 0x080fe6000000181c */
[----:B----4-:R-:W-:Y:S01]  /*cd30*/  ISETP.GT.AND P0, PT, R202, R110, PT ;  /* 0x0000006eca00720c */ /* 0x010fe20003f04270 */
[----:B------:R-:W-:Y:S04]  /*cd40*/  IMAD.MOV.U32 R202, RZ, RZ, R247 ;  /* 0x000000ffffca7224 */ /* 0x000fe800078e00f7 */
[C---:B------:R-:W-:Y:S04]  /*cd50*/  HMMA.16816.F32 R32, R72.reuse, R90, R32 ;  /* 0x0000005a4820723c */ /* 0x040fe80000001820 */
[----:B-1----:R-:W-:Y:S04]  /*cd60*/  F2FP.PACK_AB R125, R78, R79 ;  /* 0x0000004f4e7d723e */ /* 0x002fe800000000ff */
        /* <DEDUP_REMOVED lines=90> */
.L_x_1252:
[----:B--2---:R-:W-:-:S13]  /*d310*/  ISETP.GE.AND P0, PT, R247, RZ, PT ;  /* 0x000000fff700720c */ /* 0x004fda0003f06270 */
[----:B------:R-:W-:Y:S05]  /*d320*/  @!P0 BRA `(.L_x_1254) ;  /* 0x0000403000008947 */ /* 0x000fea0003800000 */
[----:B------:R-:W-:Y:S01]  /*d330*/  IMAD.MOV.U32 R3, RZ, RZ, R136 ;  /* 0x000000ffff037224 */ /* 0x000fe200078e0088 */
[----:B------:R-:W-:Y:S01]  /*d340*/  MOV R138, R70 ;  /* 0x00000046008a7202 */ /* 0x000fe20000000f00 */
[----:B------:R-:W-:Y:S01]  /*d350*/  IMAD.MOV.U32 R0, RZ, RZ, R137 ;  /* 0x000000ffff007224 */ /* 0x000fe200078e0089 */
[----:B------:R-:W-:Y:S02]  /*d360*/  MOV R132, R135 ;  /* 0x0000008700847202 */ /* 0x000fe40000000f00 */
.L_x_1255:
[----:B------:R-:W2:Y:S01]  /*d370*/  LDL R76, [R1+0x4c] ;  /* 0x00004c00014c7983 */ /* 0x000ea20000100800 */
[----:B------:R-:W-:Y:S04]  /*d380*/  DEPBAR.LE SB0, 0x0 ;  /* 0x000080000000791a */ /* 0x000fe80000000000 */
[----:B------:R-:W3:Y:S01]  /*d390*/  LDL.64 R74, [R1+0x40] ;  /* 0x00004000014a7983 */ /* 0x000ee20000100a00 */
[----:B------:R-:W-:Y:S01]  /*d3a0*/  WARPSYNC 0xffffffff ;  /* 0xffffffff00007948 */ /* 0x000fe20003800000 */
[----:B------:R-:W-:Y:S01]  /*d3b0*/  SHF.R.S32.HI R2, RZ, 0x1f, R247 ;  /* 0x0000001fff027819 */ /* 0x000fe200000114f7 */
[C---:B------:R-:W-:Y:S01]  /*d3c0*/  IMAD.WIDE.U32 R72, R247.reuse, c[0x0][0x208], RZ ;  /* 0x00008200f7487a25 */ /* 0x040fe200078e00ff */
[----:B------:R-:W-:Y:S02]  /*d3d0*/  MOV R78, c[0x0][0x208] ;  /* 0x00008200004e7a02 */ /* 0x000fe40000000f00 */
[----:B------:R-:W-:Y:S01]  /*d3e0*/  BAR.SYNC.DEFER_BLOCKING 0x0 ;  /* 0x0000000000007b1d */ /* 0x000fe20000010000 */
[----:B------:R-:W-:Y:S01]  /*d3f0*/  IMAD R2, R2, c[0x0][0x208], RZ ;  /* 0x0000820002027a24 */ /* 0x000fe200078e02ff */
[----:B------:R-:W-:Y:S02]  /*d400*/  SHF.L.U32 R104, R78, 0x5, RZ ;  /* 0x000000054e687819 */ /* 0x000fe400000006ff */
[----:B------:R-:W-:Y:S01]  /*d410*/  MOV R252, 0x5 ;  /* 0x0000000500fc7802 */ /* 0x000fe20000000f00 */
[----:B------:R-:W-:Y:S05]  /*d420*/  IMAD R2, R247, c[0x0][0x20c], R2 ;  /* 0x00008300f7027a24 */ /* 0x000fea00078e0202 */
[----:B------:R-:W-:Y:S05]  /*d430*/  IADD3 R2, R73, R2, RZ ;  /* 0x0000000249027210 */ /* 0x000fea0007ffe0ff */
[----:B------:R-:W-:Y:S01]  /*d440*/  IMAD R2, R2, 0x70, RZ ;  /* 0x0000007002027824 */ /* 0x000fe200078e02ff */
[----:B-----5:R-:W-:Y:S08]  /*d450*/  LDSM.16.M88.4 R112, [R235] ;  /* 0x00000000eb70783b */ /* 0x020ff00000000200 */
[----:B------:R-:W1:Y:S08]  /*d460*/  LDSM.16.M88.4 R16, [R228] ;  /* 0x00000000e410783b */ /* 0x000e700000000200 */
[----:B------:R-:W4:Y:S08]  /*d470*/  LDSM.16.M88.4 R108, [R235+0x2000] ;  /* 0x00200000eb6c783b */ /* 0x000f300000000200 */
[----:B------:R-:W4:Y:S08]  /*d480*/  LDSM.16.M88.4 R32, [R228+0x800] ;  /* 0x00080000e420783b */ /* 0x000f300000000200 */
[----:B------:R-:W4:Y:S08]  /*d490*/  LDSM.16.M88.4 R48, [R228+0x1000] ;  /* 0x00100000e430783b */ /* 0x000f300000000200 */
[----:B------:R-:W4:Y:S01]  /*d4a0*/  LDSM.16.M88.4 R64, [R228+0x1800] ;  /* 0x00180000e440783b */ /* 0x000f220000000200 */
[-C--:B-1----:R-:W-:Y:S07]  /*d4b0*/  HMMA.16816.F32 R4, R112, R16.reuse, RZ ;  /* 0x000000107004723c */ /* 0x082fee00000018ff */
[----:B------:R-:W1:Y:S01]  /*d4c0*/  LDSM.16.M88.4 R80, [R228+0x2000] ;  /* 0x00200000e450783b */ /* 0x000e620000000200 */
[C---:B----4-:R-:W-:Y:S07]  /*d4d0*/  HMMA.16816.F32 R8, R108.reuse, R16, RZ ;  /* 0x000000106c08723c */ /* 0x050fee00000018ff */
[----:B------:R-:W4:Y:S01]  /*d4e0*/  LDSM.16.M88.4 R96, [R228+0x2800] ;  /* 0x00280000e460783b */ /* 0x000f220000000200 */
[-C--:B------:R-:W-:Y:S07]  /*d4f0*/  HMMA.16816.F32 R12, R108, R18.reuse, RZ ;  /* 0x000000126c0c723c */ /* 0x080fee00000018ff */
[----:B------:R-:W1:Y:S01]  /*d500*/  LDSM.16.M88.4 R188, [R228+0x3000] ;  /* 0x00300000e4bc783b */ /* 0x000e620000000200 */
[C---:B------:R-:W-:Y:S07]  /*d510*/  HMMA.16816.F32 R16, R112.reuse, R18, RZ ;  /* 0x000000127010723c */ /* 0x040fee00000018ff */
[----:B------:R-:W-:Y:S01]  /*d520*/  LDSM.16.M88.4 R192, [R238] ;  /* 0x00000000eec0783b */ /* 0x000fe20000000200 */
[-C--:B------:R-:W-:Y:S07]  /*d530*/  HMMA.16816.F32 R20, R112, R32.reuse, RZ ;  /* 0x000000207014723c */ /* 0x080fee00000018ff */
[----:B------:R-:W1:Y:S01]  /*d540*/  LDSM.16.M88.4 R196, [R239] ;  /* 0x00000000efc4783b */ /* 0x000e620000000200 */
[C---:B------:R-:W-:Y:S07]  /*d550*/  HMMA.16816.F32 R24, R108.reuse, R32, RZ ;  /* 0x000000206c18723c */ /* 0x040fee00000018ff */
[----:B------:R-:W1:Y:S01]  /*d560*/  LDSM.16.M88.4 R200, [R238+0x2000] ;  /* 0x00200000eec8783b */ /* 0x000e620000000200 */
[-C--:B------:R-:W-:Y:S07]  /*d570*/  HMMA.16816.F32 R28, R108, R34.reuse, RZ ;  /* 0x000000226c1c723c */ /* 0x080fee00000018ff */
[----:B------:R-:W1:Y:S01]  /*d580*/  LDSM.16.M88.4 R204, [R245] ;  /* 0x00000000f5cc783b */ /* 0x000e620000000200 */
[C---:B------:R-:W-:Y:S07]  /*d590*/  HMMA.16816.F32 R32, R112.reuse, R34, RZ ;  /* 0x000000227020723c */ /* 0x040fee00000018ff */
[----:B------:R-:W1:Y:S01]  /*d5a0*/  LDSM.16.M88.4 R208, [R244] ;  /* 0x00000000f4d0783b */ /* 0x000e620000000200 */
[-C--:B------:R-:W-:Y:S07]  /*d5b0*/  HMMA.16816.F32 R36, R112, R48.reuse, RZ ;  /* 0x000000307024723c */ /* 0x080fee00000018ff */
[----:B------:R-:W1:Y:S01]  /*d5c0*/  LDSM.16.M88.4 R212, [R243] ;  /* 0x00000000f3d4783b */ /* 0x000e620000000200 */
[C---:B------:R-:W-:Y:S07]  /*d5d0*/  HMMA.16816.F32 R40, R108.reuse, R48, RZ ;  /* 0x000000306c28723c */ /* 0x040fee00000018ff */
[----:B------:R-:W1:Y:S01]  /*d5e0*/  LDSM.16.M88.4 R216, [R242] ;  /* 0x00000000f2d8783b */ /* 0x000e620000000200 */
[-C--:B------:R-:W-:Y:S07]  /*d5f0*/  HMMA.16816.F32 R44, R108, R50.reuse, RZ ;  /* 0x000000326c2c723c */ /* 0x080fee00000018ff */
[----:B------:R-:W1:Y:S01]  /*d600*/  LDSM.16.M88.4 R220, [R241] ;  /* 0x00000000f1dc783b */ /* 0x000e620000000200 */
[C---:B------:R-:W-:Y:S07]  /*d610*/  HMMA.16816.F32 R48, R112.reuse, R50, RZ ;  /* 0x000000327030723c */ /* 0x040fee00000018ff */
[----:B------:R-:W2:Y:S01]  /*d620*/  LDSM.16.M88.4 R224, [R240] ;  /* 0x00000000f0e0783b */ /* 0x000ea20000000200 */
[-C--:B------:R-:W-:Y:S08]  /*d630*/  HMMA.16816.F32 R52, R112, R64.reuse, RZ ;  /* 0x000000407034723c */ /* 0x080ff000000018ff */
[C---:B------:R-:W-:Y:S08]  /*d640*/  HMMA.16816.F32 R56, R108.reuse, R64, RZ ;  /* 0x000000406c38723c */ /* 0x040ff000000018ff */
[-C--:B------:R-:W-:Y:S08]  /*d650*/  HMMA.16816.F32 R60, R108, R66.reuse, RZ ;  /* 0x000000426c3c723c */ /* 0x080ff000000018ff */
[C---:B------:R-:W-:Y:S08]  /*d660*/  HMMA.16816.F32 R64, R112.reuse, R66, RZ ;  /* 0x000000427040723c */ /* 0x040ff000000018ff */
[-C--:B-1----:R-:W-:Y:S01]  /*d670*/  HMMA.16816.F32 R68, R112, R80.reuse, RZ ;  /* 0x000000507044723c */ /* 0x082fe200000018ff */
[----:B--2---:R-:W-:Y:S03]  /*d680*/  MOV R77, R76 ;  /* 0x0000004c004d7202 */ /* 0x004fe60000000f00 */
[----:B---3--:R-:W-:Y:S05]  /*d690*/  MOV R76, R74 ;  /* 0x0000004a004c7202 */ /* 0x008fea0000000f00 */
[----:B------:R-:W-:Y:S02]  /*d6a0*/  IMAD.WIDE.U32 R76, R72, 0x70, R76 ;  /* 0x00000070484c7825 */ /* 0x000fe400078e004c */
[C---:B------:R-:W-:Y:S03]  /*d6b0*/  HMMA.16816.F32 R72, R108.reuse, R80, RZ ;  /* 0x000000506c48723c */ /* 0x040fe600000018ff */
[----:B------:R-:W-:Y:S02]  /*d6c0*/  LEA R90, P0, R76, c[0x0][0x1f8], 0x1 ;  /* 0x00007e004c5a7a11 */ /* 0x000fe400078008ff */
[----:B------:R-:W-:Y:S02]  /*d6d0*/  IADD3 R2, R77, R2, RZ ;  /* 0x000000024d027210 */ /* 0x000fe40007ffe0ff */
[----:B------:R-:W-:Y:S02]  /*d6e0*/  IADD3 R88, P1, R90, R104, RZ ;  /* 0x000000685a587210 */ /* 0x000fe40007f3e0ff */
[----:B------:R-:W-:Y:S03]  /*d6f0*/  LEA.HI.X R91, R76, c[0x0][0x1fc], R2, 0x1, P0 ;  /* 0x00007f004c5b7a11 */ /* 0x000fe600000f0c02 */
[----:B------:R-:W-:Y:S02]  /*d700*/  SHF.L.U64.HI R2, R78, R252, c[0x0][0x20c] ;  /* 0x000083004e027619 */ /* 0x000fe400000102fc */
[-C--:B------:R-:W-:Y:S01]  /*d710*/  HMMA.16816.F32 R76, R108, R82.reuse, RZ ;  /* 0x000000526c4c723c */ /* 0x080fe200000018ff */
[----:B------:R-:W-:Y:S01]  /*d720*/  @!PT LDS RZ, [RZ] ;  /* 0x00000000fffff984 */ /* 0x000fe20000000800 */
[----:B------:R-:W-:Y:S01]  /*d730*/  @!PT LDS RZ, [RZ] ;  /* 0x00000000fffff984 */ /* 0x000fe20000000800 */
[----:B------:R-:W-:Y:S01]  /*d740*/  @!PT LDS RZ, [RZ] ;  /* 0x00000000fffff984 */ /* 0x000fe20000000800 */
[----:B------:R1:W-:Y:S01]  /*d750*/  LDGSTS.E.BYPASS.LTC128B.128 [R246+0x100], [R90.64], !P6 ;  /* 0x001000005af67fae */ /* 0x0003e2000f101d48 */
[----:B------:R-:W-:Y:S02]  /*d760*/  IADD3.X R89, R91, R2, RZ, P1, !PT ;  /* 0x000000025b597210 */ /* 0x000fe40000ffe4ff */
[----:B------:R-:W-:Y:S04]  /*d770*/  IADD3 R94, P0, R88, R104, RZ ;  /* 0x00000068585e7210 */ /* 0x000fe80007f1e0ff */
[C---:B------:R-:W-:Y:S01]  /*d780*/  HMMA.16816.F32 R80, R112.reuse, R82, RZ ;  /* 0x000000527050723c */ /* 0x040fe200000018ff */
[----:B------:R1:W-:Y:S03]  /*d790*/  LDGSTS.E.BYPASS.LTC128B.128 [R246+0x900], [R88.64], !P6 ;  /* 0x0090000058f67fae */ /* 0x0003e6000f101d48 */
[----:B------:R-:W-:Y:S02]  /*d7a0*/  IADD3.X R95, R89, R2, RZ, P0, !PT ;  /* 0x00000002595f7210 */ /* 0x000fe400007fe4ff */
[----:B------:R-:W-:Y:S02]  /*d7b0*/  IADD3 R92, P1, R94, R104, RZ ;  /* 0x000000685e5c7210 */ /* 0x000fe40007f3e0ff */
[-C--:B----4-:R-:W-:Y:S01]  /*d7c0*/  HMMA.16816.F32 R84, R112, R96.reuse, RZ ;  /* 0x000000607054723c */ /* 0x090fe200000018ff */
[----:B------:R2:W-:Y:S03]  /*d7d0*/  LDGSTS.E.BYPASS.LTC128B.128 [R246+0x1100], [R94.64], !P6 ;  /* 0x011000005ef67fae */ /* 0x0005e6000f101d48 */
[----:B------:R-:W-:Y:S02]  /*d7e0*/  IADD3.X R93, R95, R2, RZ, P1, !PT ;  /* 0x000000025f5d7210 */ /* 0x000fe40000ffe4ff */
[----:B------:R-:W-:Y:S03]  /*d7f0*/  IADD3 R102, P0, R92, R104, RZ ;  /* 0x000000685c667210 */ /* 0x000fe60007f1e0ff */
[----:B------:R2:W-:Y:S03]  /*d800*/  LDGSTS.E.BYPASS.LTC128B.128 [R246+0x1900], [R92.64], !P6 ;  /* 0x019000005cf67fae */ /* 0x0005e6000f101d48 */
[----:B------:R-:W-:Y:S02]  /*d810*/  IADD3.X R103, R93, R2, RZ, P0, !PT ;  /* 0x000000025d677210 */ /* 0x000fe400007fe4ff */
[----:B------:R-:W-:Y:S03]  /*d820*/  IADD3 R100, P0, R102, R104, RZ ;  /* 0x0000006866647210 */ /* 0x000fe60007f1e0ff */
[----:B------:R3:W-:Y:S01]  /*d830*/  LDGSTS.E.BYPASS.LTC128B.128 [R246+0x2100], [R102.64], !P6 ;  /* 0x0210000066f67fae */ /* 0x0007e2000f101d48 */
[----:B------:R-:W-:Y:S01]  /*d840*/  IADD3.X R101, R103, R2, RZ, P0, !PT ;  /* 0x0000000267657210 */ /* 0x000fe200007fe4ff */
[C---:B-1----:R-:W-:Y:S06]  /*d850*/  HMMA.16816.F32 R88, R108.reuse, R96, RZ ;  /* 0x000000606c58723c */ /* 0x042fec00000018ff */
[----:B------:R1:W-:Y:S02]  /*d860*/  LDGSTS.E.BYPASS.LTC128B.128 [R246+0x2900], [R100.64], !P6 ;  /* 0x0290000064f67fae */ /* 0x0003e4000f101d48 */
[-C--:B--2---:R-:W-:Y:S08]  /*d870*/  HMMA.16816.F32 R92, R108, R98.reuse, RZ ;  /* 0x000000626c5c723c */ /* 0x084ff000000018ff */
[C---:B------:R-:W-:Y:S04]  /*d880*/  HMMA.16816.F32 R96, R112.reuse, R98, RZ ;  /* 0x000000627060723c */ /* 0x040fe800000018ff */
[----:B---3--:R-:W-:Y:S04]  /*d890*/  IADD3 R102, P0, R100, R104, RZ ;  /* 0x0000006864667210 */ /* 0x008fe80007f1e0ff */
        /* <DEDUP_REMOVED lines=129> */
[C---:B------:R-:W-:Y:S01]  /*e0b0*/  HMMA.16816.F32 R72, R200.reuse, R204, R72 ;  /* 0x000000ccc848723c */ /* 0x040fe20000001848 */
[----:B------:R-:W2:Y:S03]  /*e0c0*/  LDL.64 R204, [R1+0x38] ;  /* 0x0000380001cc7983 */ /* 0x000ea60000100a00 */
[----:B------:R-:W-:Y:S02]  /*e0d0*/  FMNMX.FTZ R133, R39, R133, !PT ;  /* 0x0000008527857209 */ /* 0x000fe40007810000 */
[----:B------:R-:W-:Y:S02]  /*e0e0*/  FMNMX.FTZ R134, R28, R134, !PT ;  /* 0x000000861c867209 */ /* 0x000fe40007810000 */
[-C--:B------:R-:W-:Y:S04]  /*e0f0*/  HMMA.16816.F32 R76, R200, R206.reuse, R76 ;  /* 0x000000cec84c723c */ /* 0x080fe8000000184c */
[----:B------:R-:W-:Y:S02]  /*e100*/  FMNMX.FTZ R2, R52, R2, !PT ;  /* 0x0000000234027209 */ /* 0x000fe40007810000 */
[----:B------:R-:W-:Y:S02]  /*e110*/  FMNMX.FTZ R134, R29, R134, !PT ;  /* 0x000000861d867209 */ /* 0x000fe40007810000 */
[C---:B------:R-:W-:Y:S01]  /*e120*/  HMMA.16816.F32 R80, R192.reuse, R206, R80 ;  /* 0x000000cec050723c */ /* 0x040fe20000001850 */
[----:B------:R-:W4:Y:S03]  /*e130*/  LDL R207, [R1+0x48] ;  /* 0x0000480001cf7983 */ /* 0x000f260000100800 */
        /* <DEDUP_REMOVED lines=81> */
[----:B---3--:R-:W-:Y:S02]  /*e650*/  FMNMX.FTZ R2, R2, R136, !PT ;  /* 0x0000008802027209 */ /* 0x008fe40007810000 */
[----:B------:R-:W-:Y:S02]  /*e660*/  FMNMX.FTZ R133, R108, R133, !PT ;  /* 0x000000856c857209 */ /* 0x000fe40007810000 */
[----:B------:R-:W-:Y:S01]  /*e670*/  FMNMX.FTZ R134, R78, R134, !PT ;  /* 0x000000864e867209 */ /* 0x000fe20007810000 */
[----:B------:R-:W3:Y:S01]  /*e680*/  SHFL.BFLY PT, R136, R2, 0x1, 0x1f ;  /* 0x0c201f0002887f89 */ /* 0x000ee200000e0000 */
[----:B------:R-:W-:Y:S02]  /*e690*/  FMNMX.FTZ R133, R109, R133, !PT ;  /* 0x000000856d857209 */ /* 0x000fe40007810000 */
        /* <DEDUP_REMOVED lines=11> */
[----:B---3--:R-:W-:Y:S01]  /*e750*/  FMNMX.FTZ R136, R2, R136, !PT ;  /* 0x0000008802887209 */ /* 0x008fe20007810000 */
[----:B------:R-:W-:Y:S01]  /*e760*/  FMUL.FTZ R2, R0, c[0x0][0x2d0] ;  /* 0x0000b40000027a20 */ /* 0x000fe20000410000 */
[----:B------:R-:W-:Y:S01]  /*e770*/  FMNMX.FTZ R0, R107, R134, !PT ;  /* 0x000000866b007209 */ /* 0x000fe20007810000 */
[----:B------:R1:W-:Y:S01]  /*e780*/  MUFU.EX2 R217, R4 ;  /* 0x0000000400d97308 */ /* 0x0003e20000000800 */
[--C-:B------:R-:W-:Y:S02]  /*e790*/  FFMA.FTZ R20, R20, c[0x0][0x2d0], -R139.reuse ;  /* 0x0000b40014147a23 */ /* 0x100fe4000001088b */
[--C-:B------:R-:W-:Y:S01]  /*e7a0*/  FFMA.FTZ R21, R21, c[0x0][0x2d0], -R139.reuse ;  /* 0x0000b40015157a23 */ /* 0x100fe2000001088b */
[----:B------:R-:W-:Y:S01]  /*e7b0*/  FMNMX.FTZ R133, R133, R135, !PT ;  /* 0x0000008785857209 */ /* 0x000fe20007810000 */
[--C-:B------:R-:W-:Y:S01]  /*e7c0*/  FFMA.FTZ R36, R36, c[0x0][0x2d0], -R139.reuse ;  /* 0x0000b40024247a23 */ /* 0x100fe2000001088b */
[----:B------:R-:W-:Y:S01]  /*e7d0*/  FMNMX.FTZ R0, R110, R0, !PT ;  /* 0x000000006e007209 */ /* 0x000fe20007810000 */
[--C-:B------:R-:W-:Y:S02]  /*e7e0*/  FFMA.FTZ R37, R37, c[0x0][0x2d0], -R139.reuse ;  /* 0x0000b40025257a23 */ /* 0x100fe4000001088b */
[--C-:B------:R-:W-:Y:S01]  /*e7f0*/  FFMA.FTZ R64, R64, c[0x0][0x2d0], -R139.reuse ;  /* 0x0000b40040407a23 */ /* 0x100fe2000001088b */
[----:B------:R3:W3:Y:S01]  /*e800*/  MUFU.EX2 R134, R2 ;  /* 0x0000000200867308 */ /* 0x0006e20000000800 */
[----:B------:R-:W3:Y:S01]  /*e810*/  SHFL.BFLY PT, R135, R133, 0x1, 0x1f ;  /* 0x0c201f0085877f89 */ /* 0x000ee200000e0000 */
[----:B------:R-:W-:Y:S01]  /*e820*/  FMNMX.FTZ R0, R111, R0, !PT ;  /* 0x000000006f007209 */ /* 0x000fe20007810000 */
[----:B------:R-:W-:Y:S02]  /*e830*/  FMUL.FTZ R188, R136, c[0x0][0x2d0] ;  /* 0x0000b40088bc7a20 */ /* 0x000fe40000410000 */
[----:B------:R-:W-:Y:S02]  /*e840*/  FFMA.FTZ R5, R5, c[0x0][0x2d0], -R139 ;  /* 0x0000b40005057a23 */ /* 0x000fe4000001088b */
[--C-:B------:R-:W-:Y:S02]  /*e850*/  FFMA.FTZ R6, R6, c[0x0][0x2d0], -R188.reuse ;  /* 0x0000b40006067a23 */ /* 0x100fe400000108bc */
[--C-:B------:R-:W-:Y:S01]  /*e860*/  FFMA.FTZ R22, R22, c[0x0][0x2d0], -R188.reuse ;  /* 0x0000b40016167a23 */ /* 0x100fe200000108bc */
[----:B------:R-:W-:Y:S01]  /*e870*/  MUFU.EX2 R218, R5 ;  /* 0x0000000500da7308 */ /* 0x000fe20000000800 */
[--C-:B------:R-:W-:Y:S02]  /*e880*/  FFMA.FTZ R23, R23, c[0x0][0x2d0], -R188.reuse ;  /* 0x0000b40017177a23 */ /* 0x100fe400000108bc */
[--C-:B------:R-:W-:Y:S01]  /*e890*/  FFMA.FTZ R38, R38, c[0x0][0x2d0], -R188.reuse ;  /* 0x0000b40026267a23 */ /* 0x100fe200000108bc */
[----:B-1----:R-:W-:Y:S01]  /*e8a0*/  @P0 SHF.R.S32.HI R4, RZ, 0x1f, R247 ;  /* 0x0000001fff040819 */ /* 0x002fe200000114f7 */
[--C-:B------:R-:W-:Y:S02]  /*e8b0*/  FFMA.FTZ R39, R39, c[0x0][0x2d0], -R188.reuse ;  /* 0x0000b40027277a23 */ /* 0x100fe400000108bc */
[----:B------:R-:W-:Y:S02]  /*e8c0*/  FFMA.FTZ R65, R65, c[0x0][0x2d0], -R139 ;  /* 0x0000b40041417a23 */ /* 0x000fe4000001088b */
[--C-:B------:R-:W-:Y:S01]  /*e8d0*/  FFMA.FTZ R66, R66, c[0x0][0x2d0], -R188.reuse ;  /* 0x0000b40042427a23 */ /* 0x100fe200000108bc */
[----:B------:R1:W-:Y:S01]  /*e8e0*/  MUFU.EX2 R215, R6 ;  /* 0x0000000600d77308 */ /* 0x0003e20000000800 */
[--C-:B------:R-:W-:Y:S02]  /*e8f0*/  FFMA.FTZ R7, R7, c[0x0][0x2d0], -R188.reuse ;  /* 0x0000b40007077a23 */ /* 0x100fe400000108bc */
[--C-:B------:R-:W-:Y:S02]  /*e900*/  FFMA.FTZ R67, R67, c[0x0][0x2d0], -R188.reuse ;  /* 0x0000b40043437a23 */ /* 0x100fe400000108bc */
[----:B---3--:R-:W-:Y:S01]  /*e910*/  FADD.FTZ R2, -R136, R3 ;  /* 0x0000000388027221 */ /* 0x008fe20000010100 */
[----:B------:R-:W-:Y:S01]  /*e920*/  FMNMX.FTZ R135, R133, R135, !PT ;  /* 0x0000008785877209 */ /* 0x000fe20007810000 */
[----:B------:R-:W3:Y:S01]  /*e930*/  SHFL.BFLY PT, R3, R0, 0x2, 0x1f ;  /* 0x0c401f0000037f89 */ /* 0x000ee200000e0000 */
[--C-:B------:R-:W-:Y:S02]  /*e940*/  FFMA.FTZ R68, R68, c[0x0][0x2d0], -R139.reuse ;  /* 0x0000b40044447a23 */ /* 0x100fe4000001088b */
[----:B------:R-:W-:Y:S01]  /*e950*/  MUFU.EX2 R216, R7 ;  /* 0x0000000700d87308 */ /* 0x000fe20000000800 */
[----:B------:R-:W-:Y:S02]  /*e960*/  FMUL.FTZ R2, R2, c[0x0][0x2d0] ;  /* 0x0000b40002027a20 */ /* 0x000fe40000410000 */
[--C-:B------:R-:W-:Y:S02]  /*e970*/  FFMA.FTZ R69, R69, c[0x0][0x2d0], -R139.reuse ;  /* 0x0000b40045457a23 */ /* 0x100fe4000001088b */
[--C-:B------:R-:W-:Y:S02]  /*e980*/  FFMA.FTZ R70, R70, c[0x0][0x2d0], -R188.reuse ;  /* 0x0000b40046467a23 */ /* 0x100fe400000108bc */
[--C-:B------:R-:W-:Y:S02]  /*e990*/  FFMA.FTZ R71, R71, c[0x0][0x2d0], -R188.reuse ;  /* 0x0000b40047477a23 */ /* 0x100fe400000108bc */
[--C-:B------:R-:W-:Y:S01]  /*e9a0*/  FFMA.FTZ R16, R16, c[0x0][0x2d0], -R139.reuse ;  /* 0x0000b40010107a23 */ /* 0x100fe2000001088b */
[----:B------:R2:W2:Y:S01]  /*e9b0*/  MUFU.EX2 R133, R2 ;  /* 0x0000000200857308 */ /* 0x0004a20000000800 */
[--C-:B------:R-:W-:Y:S02]  /*e9c0*/  FFMA.FTZ R17, R17, c[0x0][0x2d0], -R139.reuse ;  /* 0x0000b40011117a23 */ /* 0x100fe4000001088b */
[----:B------:R-:W-:Y:S02]  /*e9d0*/  FFMA.FTZ R18, R18, c[0x0][0x2d0], -R188 ;  /* 0x0000b40012127a23 */ /* 0x000fe400000108bc */
[----:B-1----:R-:W-:Y:S02]  /*e9e0*/  @P0 IMAD R6, R4, c[0x0][0x1e0], RZ ;  /* 0x0000780004060a24 */ /* 0x002fe400078e02ff */
[C---:B------:R-:W-:Y:S03]  /*e9f0*/  @P0 IMAD.WIDE.U32 R4, R247.reuse, c[0x0][0x1e0], RZ ;  /* 0x00007800f7040a25 */ /* 0x040fe600078e00ff */
[----:B------:R-:W-:Y:S01]  /*ea00*/  MUFU.EX2 R249, R20 ;  /* 0x0000001400f97308 */ /* 0x000fe20000000800 */
[----:B---3--:R-:W-:Y:S01]  /*ea10*/  FMNMX.FTZ R0, R0, R3, !PT ;  /* 0x0000000300007209 */ /* 0x008fe20007810000 */
[----:B------:R-:W-:Y:S02]  /*ea20*/  @P0 IMAD R6, R247, c[0x0][0x1e4], R6 ;  /* 0x00007900f7060a24 */ /* 0x000fe400078e0206 */
[----:B------:R-:W-:Y:S02]  /*ea30*/  FFMA.FTZ R19, R19, c[0x0][0x2d0], -R188 ;  /* 0x0000b40013137a23 */ /* 0x000fe400000108bc */
[C---:B------:R-:W-:Y:S01]  /*ea40*/  FMUL.FTZ R116, R134.reuse, R116 ;  /* 0x0000007486747220 */ /* 0x040fe20000410000 */
[----:B------:R-:W-:Y:S01]  /*ea50*/  @P0 IADD3 R6, R5, R6, RZ ;  /* 0x0000000605060210 */ /* 0x000fe20007ffe0ff */
[----:B------:R-:W-:Y:S02]  /*ea60*/  FMUL.FTZ R117, R134, R117 ;  /* 0x0000007586757220 */ /* 0x000fe40000410000 */
[----:B------:R-:W-:Y:S01]  /*ea70*/  MUFU.EX2 R223, R21 ;  /* 0x0000001500df7308 */ /* 0x000fe20000000800 */
[--C-:B------:R-:W-:Y:S02]  /*ea80*/  FFMA.FTZ R52, R52, c[0x0][0x2d0], -R139.reuse ;  /* 0x0000b40034347a23 */ /* 0x100fe4000001088b */
[----:B------:R-:W-:Y:S02]  /*ea90*/  @P0 IMAD R6, R6, 0x70, RZ ;  /* 0x0000007006060824 */ /* 0x000fe400078e02ff */
[----:B--2---:R-:W-:Y:S02]  /*eaa0*/  FADD.FTZ R2, -R135, R132 ;  /* 0x0000008487027221 */ /* 0x004fe40000010100 */
[C---:B------:R-:W-:Y:S02]  /*eab0*/  FMUL.FTZ R118, R133.reuse, R118 ;  /* 0x0000007685767220 */ /* 0x040fe40000410000 */
[----:B------:R-:W-:Y:S01]  /*eac0*/  FMUL.FTZ R2, R2, c[0x0][0x2d0] ;  /* 0x0000b40002027a20 */ /* 0x000fe20000410000 */
[----:B------:R-:W-:Y:S01]  /*ead0*/  MUFU.EX2 R208, R22 ;  /* 0x0000001600d07308 */ /* 0x000fe20000000800 */
[----:B------:R-:W-:Y:S02]  /*eae0*/  FMUL.FTZ R119, R133, R119 ;  /* 0x0000007785777220 */ /* 0x000fe40000410000 */
[--C-:B------:R-:W-:Y:S02]  /*eaf0*/  FFMA.FTZ R53, R53, c[0x0][0x2d0], -R139.reuse ;  /* 0x0000b40035357a23 */ /* 0x100fe4000001088b */
[--C-:B------:R-:W-:Y:S02]  /*eb00*/  FFMA.FTZ R54, R54, c[0x0][0x2d0], -R188.reuse ;  /* 0x0000b40036367a23 */ /* 0x100fe400000108bc */
[--C-:B------:R-:W-:Y:S02]  /*eb10*/  FFMA.FTZ R55, R55, c[0x0][0x2d0], -R188.reuse ;  /* 0x0000b40037377a23 */ /* 0x100fe400000108bc */
[C---:B------:R-:W-:Y:S01]  /*eb20*/  FMUL.FTZ R128, R134.reuse, R128 ;  /* 0x0000008086807220 */ /* 0x040fe20000410000 */
[----:B------:R1:W2:Y:S01]  /*eb30*/  MUFU.EX2 R132, R2 ;  /* 0x0000000200847308 */ /* 0x0002a20000000800 */
[----:B------:R-:W-:Y:S02]  /*eb40*/  FMUL.FTZ R129, R134, R129 ;  /* 0x0000008186817220 */ /* 0x000fe40000410000 */
[C---:B------:R-:W-:Y:S02]  /*eb50*/  FMUL.FTZ R130, R133.reuse, R130 ;  /* 0x0000008285827220 */ /* 0x040fe40000410000 */
[----:B------:R-:W-:Y:S02]  /*eb60*/  FMUL.FTZ R131, R133, R131 ;  /* 0x0000008385837220 */ /* 0x000fe40000410000 */
[--C-:B------:R-:W-:Y:S02]  /*eb70*/  FFMA.FTZ R82, R82, c[0x0][0x2d0], -R188.reuse ;  /* 0x0000b40052527a23 */ /* 0x100fe400000108bc */
[--C-:B------:R-:W-:Y:S01]  /*eb80*/  FFMA.FTZ R83, R83, c[0x0][0x2d0], -R188.reuse ;  /* 0x0000b40053537a23 */ /* 0x100fe200000108bc */
[----:B------:R-:W-:Y:S01]  /*eb90*/  MUFU.EX2 R224, R23 ;  /* 0x0000001700e07308 */ /* 0x000fe20000000800 */
        /* <DEDUP_REMOVED lines=8> */
[----:B-1----:R-:W1:Y:S01]  /*ec20*/  SHFL.BFLY PT, R2, R0, 0x1, 0x1f ;  /* 0x0c201f0000027f89 */ /* 0x002e6200000e0000 */
[C---:B--2---:R-:W-:Y:S02]  /*ec30*/  FMUL.FTZ R120, R132.reuse, R120 ;  /* 0x0000007884787220 */ /* 0x044fe40000410000 */
[C---:B------:R-:W-:Y:S02]  /*ec40*/  FMUL.FTZ R121, R132.reuse, R121 ;  /* 0x0000007984797220 */ /* 0x040fe40000410000 */
[C---:B------:R-:W-:Y:S01]  /*ec50*/  FMUL.FTZ R124, R132.reuse, R124 ;  /* 0x0000007c847c7220 */ /* 0x040fe20000410000 */
[----:B------:R2:W-:Y:S01]  /*ec60*/  MUFU.EX2 R251, R17 ;  /* 0x0000001100fb7308 */ /* 0x0005e20000000800 */
[----:B------:R-:W-:Y:S02]  /*ec70*/  FMUL.FTZ R125, R132, R125 ;  /* 0x0000007d847d7220 */ /* 0x000fe40000410000 */
[--C-:B------:R-:W-:Y:S02]  /*ec80*/  FFMA.FTZ R80, R80, c[0x0][0x2d0], -R139.reuse ;  /* 0x0000b40050507a23 */ /* 0x100fe4000001088b */
[--C-:B------:R-:W-:Y:S02]  /*ec90*/  FFMA.FTZ R33, R33, c[0x0][0x2d0], -R139.reuse ;  /* 0x0000b40021217a23 */ /* 0x100fe4000001088b */
[--C-:B------:R-:W-:Y:S02]  /*eca0*/  FFMA.FTZ R81, R81, c[0x0][0x2d0], -R139.reuse ;  /* 0x0000b40051517a23 */ /* 0x100fe4000001088b */
[--C-:B------:R-:W-:Y:S01]  /*ecb0*/  FFMA.FTZ R96, R96, c[0x0][0x2d0], -R139.reuse ;  /* 0x0000b40060607a23 */ /* 0x100fe2000001088b */
[----:B------:R4:W-:Y:S01]  /*ecc0*/  MUFU.EX2 R248, R18 ;  /* 0x0000001200f87308 */ /* 0x0009e20000000800 */
[--C-:B------:R-:W-:Y:S02]  /*ecd0*/  FFMA.FTZ R97, R97, c[0x0][0x2d0], -R139.reuse ;  /* 0x0000b40061617a23 */ /* 0x100fe4000001088b */
[--C-:B------:R-:W-:Y:S02]  /*ece0*/  FFMA.FTZ R98, R98, c[0x0][0x2d0], -R188.reuse ;  /* 0x0000b40062627a23 */ /* 0x100fe400000108bc */
[----:B---3--:R-:W-:Y:S02]  /*ecf0*/  FMUL.FTZ R16, R134, R152 ;  /* 0x0000009886107220 */ /* 0x008fe40000410000 */
[----:B------:R-:W-:Y:S01]  /*ed00*/  FFMA.FTZ R99, R99, c[0x0][0x2d0], -R188 ;  /* 0x0000b40063637a23 */ /* 0x000fe200000108bc */
[----:B-1----:R-:W-:Y:S01]  /*ed10*/  FMNMX.FTZ R2, R0, R2, !PT ;  /* 0x0000000200027209 */ /* 0x002fe20007810000 */
[--C-:B------:R-:W-:Y:S01]  /*ed20*/  FFMA.FTZ R84, R84, c[0x0][0x2d0], -R139.reuse ;  /* 0x0000b40054547a23 */ /* 0x100fe2000001088b */
[----:B------:R1:W-:Y:S01]  /*ed30*/  MUFU.EX2 R250, R19 ;  /* 0x0000001300fa7308 */ /* 0x0003e20000000800 */
[----:B------:R-:W-:Y:S02]  /*ed40*/  FFMA.FTZ R85, R85, c[0x0][0x2d0], -R139 ;  /* 0x0000b40055557a23 */ /* 0x000fe4000001088b */
[C---:B------:R-:W-:Y:S02]  /*ed50*/  FMUL.FTZ R3, R2.reuse, c[0x0][0x2d0] ;  /* 0x0000b40002037a20 */ /* 0x040fe40000410000 */
[----:B------:R-:W-:Y:S02]  /*ed60*/  FADD.FTZ R0, -R2, R138 ;  /* 0x0000008a02007221 */ /* 0x000fe40000010100 */
[--C-:B------:R-:W-:Y:S02]  /*ed70*/  FFMA.FTZ R10, R10, c[0x0][0x2d0], -R3.reuse ;  /* 0x0000b4000a0a7a23 */ /* 0x100fe40000010803 */
[--C-:B------:R-:W-:Y:S01]  /*ed80*/  FFMA.FTZ R11, R11, c[0x0][0x2d0], -R3.reuse ;  /* 0x0000b4000b0b7a23 */ /* 0x100fe20000010803 */
[----:B------:R-:W-:Y:S01]  /*ed90*/  MUFU.EX2 R198, R36 ;  /* 0x0000002400c67308 */ /* 0x000fe20000000800 */
[----:B--2---:R-:W-:Y:S02]  /*eda0*/  FMUL.FTZ R17, R134, R153 ;  /* 0x0000009986117220 */ /* 0x004fe40000410000 */
[--C-:B------:R-:W-:Y:S02]  /*edb0*/  FFMA.FTZ R58, R58, c[0x0][0x2d0], -R3.reuse ;  /* 0x0000b4003a3a7a23 */ /* 0x100fe40000010803 */
[----:B----4-:R-:W-:Y:S02]  /*edc0*/  FMUL.FTZ R18, R133, R154 ;  /* 0x0000009a85127220 */ /* 0x010fe40000410000 */
[--C-:B------:R-:W-:Y:S02]  /*edd0*/  FFMA.FTZ R59, R59, c[0x0][0x2d0], -R3.reuse ;  /* 0x0000b4003b3b7a23 */ /* 0x100fe40000010803 */
[--C-:B------:R-:W-:Y:S01]  /*ede0*/  FFMA.FTZ R74, R74, c[0x0][0x2d0], -R3.reuse ;  /* 0x0000b4004a4a7a23 */ /* 0x100fe20000010803 */
[----:B------:R2:W-:Y:S01]  /*edf0*/  MUFU.EX2 R189, R10 ;  /* 0x0000000a00bd7308 */ /* 0x0005e20000000800 */
[--C-:B------:R-:W-:Y:S02]  /*ee00*/  FFMA.FTZ R75, R75, c[0x0][0x2d0], -R3.reuse ;  /* 0x0000b4004b4b7a23 */ /* 0x100fe40000010803 */
[----:B------:R-:W-:Y:S02]  /*ee10*/  FMUL.FTZ R138, R135, c[0x0][0x2d0] ;  /* 0x0000b400878a7a20 */ /* 0x000fe40000410000 */
        /* <DEDUP_REMOVED lines=13> */
[--C-:B------:R-:W-:Y:S02]  /*eef0*/  FFMA.FTZ R13, R13, c[0x0][0x2d0], -R138.reuse ;  /* 0x0000b4000d0d7a23 */ /* 0x100fe4000001088a */
[--C-:B------:R-:W-:Y:S02]  /*ef00*/  FFMA.FTZ R60, R60, c[0x0][0x2d0], -R138.reuse ;  /* 0x0000b4003c3c7a23 */ /* 0x100fe4000001088a */
[----:B------:R-:W-:Y:S01]  /*ef10*/  FFMA.FTZ R61, R61, c[0x0][0x2d0], -R138 ;  /* 0x0000b4003d3d7a23 */ /* 0x000fe2000001088a */
[----:B------:R-:W-:Y:S01]  /*ef20*/  MUFU.EX2 R202, R37 ;  /* 0x0000002500ca7308 */ /* 0x000fe20000000800 */
[--C-:B------:R-:W-:Y:S02]  /*ef30*/  FFMA.FTZ R62, R62, c[0x0][0x2d0], -R3.reuse ;  /* 0x0000b4003e3e7a23 */ /* 0x100fe40000010803 */
[--C-:B------:R-:W-:Y:S01]  /*ef40*/  FFMA.FTZ R63, R63, c[0x0][0x2d0], -R3.reuse ;  /* 0x0000b4003f3f7a23 */ /* 0x100fe20000010803 */
[----:B-1----:R-:W-:Y:S01]  /*ef50*/  @P0 MOV R11, R207 ;  /* 0x000000cf000b0202 */ /* 0x002fe20000000f00 */
[----:B------:R-:W-:Y:S02]  /*ef60*/  FFMA.FTZ R78, R78, c[0x0][0x2d0], -R3 ;  /* 0x0000b4004e4e7a23 */ /* 0x000fe40000010803 */
[----:B------:R-:W-:Y:S02]  /*ef70*/  FMUL.FTZ R0, R0, c[0x0][0x2d0] ;  /* 0x0000b40000007a20 */ /* 0x000fe40000410000 */
[----:B------:R-:W-:Y:S01]  /*ef80*/  @P0 IMAD.WIDE.U32 R10, R4, 0x70, R10 ;  /* 0x00000070040a0825 */ /* 0x000fe200078e000a */
[----:B------:R1:W-:Y:S01]  /*ef90*/  MUFU.EX2 R213, R9 ;  /* 0x0000000900d57308 */ /* 0x0003e20000000800 */
[----:B------:R-:W-:Y:S02]  /*efa0*/  @P0 MOV R4, c[0x0][0x1e0] ;  /* 0x0000780000040a02 */ /* 0x000fe40000000f00 */
[--C-:B------:R-:W-:Y:S01]  /*efb0*/  FFMA.FTZ R24, R24, c[0x0][0x2d0], -R138.reuse ;  /* 0x0000b40018187a23 */ /* 0x100fe2000001088a */
[----:B---3--:R-:W-:Y:S01]  /*efc0*/  @P0 LEA R8, P2, R10, c[0x0][0x1c8], 0x1 ;  /* 0x000072000a080a11 */ /* 0x008fe200078408ff */
[--C-:B------:R-:W-:Y:S01]  /*efd0*/  FFMA.FTZ R25, R25, c[0x0][0x2d0], -R138.reuse ;  /* 0x0000b40019197a23 */ /* 0x100fe2000001088a */
[----:B------:R-:W-:Y:S01]  /*efe0*/  @P0 IADD3 R7, R11, R6, RZ ;  /* 0x000000060b070210 */ /* 0x000fe20007ffe0ff */
[--C-:B------:R-:W-:Y:S01]  /*eff0*/  FFMA.FTZ R26, R26, c[0x0][0x2d0], -R3.reuse ;  /* 0x0000b4001a1a7a23 */ /* 0x100fe20000010803 */
[C---:B------:R-:W-:Y:S01]  /*f000*/  @P0 SHF.L.U32 R5, R4.reuse, 0x5, RZ ;  /* 0x0000000504050819 */ /* 0x040fe200000006ff */
[--C-:B------:R-:W-:Y:S01]  /*f010*/  FFMA.FTZ R27, R27, c[0x0][0x2d0], -R3.reuse ;  /* 0x0000b4001b1b7a23 */ /* 0x100fe20000010803 */
[----:B------:R-:W-:Y:S01]  /*f020*/  MUFU.EX2 R192, R38 ;  /* 0x0000002600c07308 */ /* 0x000fe20000000800 */
[----:B------:R-:W-:Y:S01]  /*f030*/  @P0 SHF.L.U64.HI R4, R4, R252, c[0x0][0x1e4] ;  /* 0x0000790004040619 */ /* 0x000fe200000102fc */
[--C-:B------:R-:W-:Y:S01]  /*f040*/  FFMA.FTZ R28, R28, c[0x0][0x2d0], -R138.reuse ;  /* 0x0000b4001c1c7a23 */ /* 0x100fe2000001088a */
[-C--:B------:R-:W-:Y:S01]  /*f050*/  @P0 IADD3 R6, P1, R8, R5.reuse, RZ ;  /* 0x0000000508060210 */ /* 0x080fe20007f3e0ff */
[--C-:B------:R-:W-:Y:S02]  /*f060*/  FFMA.FTZ R29, R29, c[0x0][0x2d0], -R138.reuse ;  /* 0x0000b4001d1d7a23 */ /* 0x100fe4000001088a */
[--C-:B------:R-:W-:Y:S02]  /*f070*/  FFMA.FTZ R30, R30, c[0x0][0x2d0], -R3.reuse ;  /* 0x0000b4001e1e7a23 */ /* 0x100fe40000010803 */
[----:B------:R-:W-:Y:S02]  /*f080*/  FFMA.FTZ R31, R31, c[0x0][0x2d0], -R3 ;  /* 0x0000b4001f1f7a23 */ /* 0x000fe40000010803 */
[----:B------:R2:W-:Y:S01]  /*f090*/  MUFU.EX2 R226, R12 ;  /* 0x0000000c00e27308 */ /* 0x0005e20000000800 */
[--C-:B------:R-:W-:Y:S02]  /*f0a0*/  FFMA.FTZ R40, R40, c[0x0][0x2d0], -R138.reuse ;  /* 0x0000b40028287a23 */ /* 0x100fe4000001088a */
[--C-:B------:R-:W-:Y:S01]  /*f0b0*/  FFMA.FTZ R41, R41, c[0x0][0x2d0], -R138.reuse ;  /* 0x0000b40029297a23 */ /* 0x100fe2000001088a */
[----:B-1----:R-:W-:Y:S01]  /*f0c0*/  @P0 LEA.HI.X R9, R10, c[0x0][0x1cc], R7, 0x1, P2 ;  /* 0x000073000a090a11 */ /* 0x002fe200010f0c07 */
[--C-:B------:R-:W-:Y:S02]  /*f0d0*/  FFMA.FTZ R42, R42, c[0x0][0x2d0], -R3.reuse ;  /* 0x0000b4002a2a7a23 */ /* 0x100fe40000010803 */
[--C-:B------:R-:W-:Y:S01]  /*f0e0*/  FFMA.FTZ R43, R43, c[0x0][0x2d0], -R3.reuse ;  /* 0x0000b4002b2b7a23 */ /* 0x100fe20000010803 */
[-C--:B------:R-:W-:Y:S01]  /*f0f0*/  @P0 IADD3.X R7, R9, R4.reuse, RZ, P1, !PT ;  /* 0x0000000409070210 */ /* 0x080fe20000ffe4ff */
[----:B------:R1:W-:Y:S01]  /*f100*/  @P0 LDGSTS.E.BYPASS.LTC128B.128 [R246+0x3900], [R8.64], !P6 ;  /* 0x0390000008f60fae */ /* 0x0003e2000f101d48 */
[----:B------:R-:W-:Y:S01]  /*f110*/  MUFU.EX2 R199, R39 ;  /* 0x0000002700c77308 */ /* 0x000fe20000000800 */
[--C-:B------:R-:W-:Y:S02]  /*f120*/  FFMA.FTZ R44, R44, c[0x0][0x2d0], -R138.reuse ;  /* 0x0000b4002c2c7a23 */ /* 0x100fe4000001088a */
[--C-:B------:R-:W-:Y:S02]  /*f130*/  FFMA.FTZ R45, R45, c[0x0][0x2d0], -R138.reuse ;  /* 0x0000b4002d2d7a23 */ /* 0x100fe4000001088a */
[--C-:B------:R-:W-:Y:S02]  /*f140*/  FFMA.FTZ R46, R46, c[0x0][0x2d0], -R3.reuse ;  /* 0x0000b4002e2e7a23 */ /* 0x100fe40000010803 */
[----:B------:R3:W-:Y:S01]  /*f150*/  @P0 LDGSTS.E.BYPASS.LTC128B.128 [R246+0x4100], [R6.64], !P6 ;  /* 0x0410000006f60fae */ /* 0x0007e2000f101d48 */
[--C-:B------:R-:W-:Y:S02]  /*f160*/  FFMA.FTZ R47, R47, c[0x0][0x2d0], -R3.reuse ;  /* 0x0000b4002f2f7a23 */ /* 0x100fe40000010803 */
[----:B------:R4:W-:Y:S01]  /*f170*/  MUFU.EX2 R227, R13 ;  /* 0x0000000d00e37308 */ /* 0x0009e20000000800 */
[--C-:B------:R-:W-:Y:S02]  /*f180*/  FFMA.FTZ R79, R79, c[0x0][0x2d0], -R3.reuse ;  /* 0x0000b4004f4f7a23 */ /* 0x100fe40000010803 */
[--C-:B------:R-:W-:Y:S01]  /*f190*/  FFMA.FTZ R90, R90, c[0x0][0x2d0], -R3.reuse ;  /* 0x0000b4005a5a7a23 */ /* 0x100fe20000010803 */
[-C--:B--2---:R-:W-:Y:S01]  /*f1a0*/  @P0 IADD3 R12, P3, R6, R5.reuse, RZ ;  /* 0x00000005060c0210 */ /* 0x084fe20007f7e0ff */
[--C-:B------:R-:W-:Y:S02]  /*f1b0*/  FFMA.FTZ R91, R91, c[0x0][0x2d0], -R3.reuse ;  /* 0x0000b4005b5b7a23 */ /* 0x100fe40000010803 */
[--C-:B------:R-:W-:Y:S01]  /*f1c0*/  FFMA.FTZ R94, R94, c[0x0][0x2d0], -R3.reuse ;  /* 0x0000b4005e5e7a23 */ /* 0x100fe20000010803 */
[-C--:B------:R-:W-:Y:S01]  /*f1d0*/  @P0 IADD3 R10, P2, R12, R5.reuse, RZ ;  /* 0x000000050c0a0210 */ /* 0x080fe20007f5e0ff */
[--C-:B------:R-:W-:Y:S01]  /*f1e0*/  FFMA.FTZ R95, R95, c[0x0][0x2d0], -R3.reuse ;  /* 0x0000b4005f5f7a23 */ /* 0x100fe20000010803 */
[----:B------:R-:W2:Y:S01]  /*f1f0*/  MUFU.EX2 R0, R0 ;  /* 0x0000000000007308 */ /* 0x000ea20000000800 */
[--C-:B------:R-:W-:Y:S02]  /*f200*/  FFMA.FTZ R107, R107, c[0x0][0x2d0], -R3.reuse ;  /* 0x0000b4006b6b7a23 */ /* 0x100fe40000010803 */
[----:B------:R-:W-:Y:S02]  /*f210*/  FFMA.FTZ R110, R110, c[0x0][0x2d0], -R3 ;  /* 0x0000b4006e6e7a23 */ /* 0x000fe40000010803 */
[--C-:B------:R-:W-:Y:S01]  /*f220*/  FFMA.FTZ R76, R76, c[0x0][0x2d0], -R138.reuse ;  /* 0x0000b4004c4c7a23 */ /* 0x100fe2000001088a */
[-C--:B-1----:R-:W-:Y:S01]  /*f230*/  @P0 IADD3 R8, P1, R10, R5.reuse, RZ ;  /* 0x000000050a080210 */ /* 0x082fe20007f3e0ff */
[----:B------:R-:W-:Y:S02]  /*f240*/  FFMA.FTZ R77, R77, c[0x0][0x2d0], -R138 ;  /* 0x0000b4004d4d7a23 */ /* 0x000fe4000001088a */
[--C-:B------:R-:W-:Y:S01]  /*f250*/  FFMA.FTZ R86, R86, c[0x0][0x2d0], -R188.reuse ;  /* 0x0000b40056567a23 */ /* 0x100fe200000108bc */
[----:B------:R1:W-:Y:S01]  /*f260*/  MUFU.EX2 R191, R14 ;  /* 0x0000000e00bf7308 */ /* 0x0003e20000000800 */
[----:B------:R-:W-:Y:S02]  /*f270*/  FFMA.FTZ R87, R87, c[0x0][0x2d0], -R188 ;  /* 0x0000b40057577a23 */ /* 0x000fe400000108bc */
[--C-:B------:R-:W-:Y:S01]  /*f280*/  FFMA.FTZ R100, R100, c[0x0][0x2d0], -R139.reuse ;  /* 0x0000b40064647a23 */ /* 0x100fe2000001088b */
[-C--:B----4-:R-:W-:Y:S01]  /*f290*/  @P0 IADD3.X R13, R7, R4.reuse, RZ, P3, !PT ;  /* 0x00000004070d0210 */ /* 0x090fe20001ffe4ff */
[--C-:B------:R-:W-:Y:S02]  /*f2a0*/  FFMA.FTZ R101, R101, c[0x0][0x2d0], -R139.reuse ;  /* 0x0000b40065657a23 */ /* 0x100fe4000001088b */
[--C-:B------:R-:W-:Y:S01]  /*f2b0*/  FFMA.FTZ R112, R112, c[0x0][0x2d0], -R139.reuse ;  /* 0x0000b40070707a23 */ /* 0x100fe2000001088b */
[-C--:B------:R-:W-:Y:S01]  /*f2c0*/  @P0 IADD3.X R11, R13, R4.reuse, RZ, P2, !PT ;  /* 0x000000040d0b0210 */ /* 0x080fe200017fe4ff */
[----:B------:R4:W-:Y:S01]  /*f2d0*/  @P0 LDGSTS.E.BYPASS.LTC128B.128 [R246+0x4900], [R12.64], !P6 ;  /* 0x049000000cf60fae */ /* 0x0009e2000f101d48 */
[----:B---3--:R-:W-:Y:S01]  /*f2e0*/  @P0 IADD3 R6, P2, R8, R5, RZ ;  /* 0x0000000508060210 */ /* 0x008fe20007f5e0ff */
[----:B------:R3:W3:Y:S01]  /*f2f0*/  MUFU.EX2 R193, R15 ;  /* 0x0000000f00c17308 */ /* 0x0006e20000000800 */
[----:B------:R-:W-:Y:S01]  /*f300*/  @P0 IADD3.X R9, R11, R4, RZ, P1, !PT ;  /* 0x000000040b090210 */ /* 0x000fe20000ffe4ff */
[----:B------:R-:W-:Y:S02]  /*f310*/  FFMA.FTZ R139, R113, c[0x0][0x2d0], -R139 ;  /* 0x0000b400718b7a23 */ /* 0x000fe4000001088b */
[C---:B--2---:R-:W-:Y:S01]  /*f320*/  FMUL.FTZ R126, R0.reuse, R126 ;  /* 0x0000007e007e7220 */ /* 0x044fe20000410000 */
[----:B------:R-:W-:Y:S01]  /*f330*/  @P0 IADD3.X R7, R9, R4, RZ, P2, !PT ;  /* 0x0000000409070210 */ /* 0x000fe200017fe4ff */
[----:B------:R2:W-:Y:S01]  /*f340*/  @P0 LDGSTS.E.BYPASS.LTC128B.128 [R246+0x5100], [R10.64], !P6 ;  /* 0x051000000af60fae */ /* 0x0005e2000f101d48 */
[C---:B------:R-:W-:Y:S02]  /*f350*/  FMUL.FTZ R127, R0.reuse, R127 ;  /* 0x0000007f007f7220 */ /* 0x040fe40000410000 */
[C---:B------:R-:W-:Y:S01]  /*f360*/  FMUL.FTZ R122, R0.reuse, R122 ;  /* 0x0000007a007a7220 */ /* 0x040fe20000410000 */
[----:B------:R2:W-:Y:S01]  /*f370*/  MUFU.EX2 R209, R24 ;  /* 0x0000001800d17308 */ /* 0x0005e20000000800 */
[C---:B------:R-:W-:Y:S02]  /*f380*/  FMUL.FTZ R123, R0.reuse, R123 ;  /* 0x0000007b007b7220 */ /* 0x040fe40000410000 */
[----:B-1----:R-:W-:Y:S01]  /*f390*/  FMUL.FTZ R14, R0, R150 ;  /* 0x00000096000e7220 */ /* 0x002fe20000410000 */
[----:B------:R1:W-:Y:S01]  /*f3a0*/  @P0 LDGSTS.E.BYPASS.LTC128B.128 [R246+0x5900], [R8.64], !P6 ;  /* 0x0590000008f60fae */ /* 0x0003e2000f101d48 */
[--C-:B------:R-:W-:Y:S02]  /*f3b0*/  FFMA.FTZ R88, R88, c[0x0][0x2d0], -R138.reuse ;  /* 0x0000b40058587a23 */ /* 0x100fe4000001088a */
[--C-:B------:R-:W-:Y:S02]  /*f3c0*/  FFMA.FTZ R89, R89, c[0x0][0x2d0], -R138.reuse ;  /* 0x0000b40059597a23 */ /* 0x100fe4000001088a */
[--C-:B------:R-:W-:Y:S01]  /*f3d0*/  FFMA.FTZ R92, R92, c[0x0][0x2d0], -R138.reuse ;  /* 0x0000b4005c5c7a23 */ /* 0x100fe2000001088a */
[----:B------:R1:W-:Y:S01]  /*f3e0*/  MUFU.EX2 R220, R25 ;  /* 0x0000001900dc7308 */ /* 0x0003e20000000800 */
[----:B------:R-:W-:Y:S01]  /*f3f0*/  FFMA.FTZ R93, R93, c[0x0][0x2d0], -R138 ;  /* 0x0000b4005d5d7a23 */ /* 0x000fe2000001088a */
[----:B------:R1:W-:Y:S01]  /*f400*/  @P0 LDGSTS.E.BYPASS.LTC128B.128 [R246+0x6100], [R6.64], !P6 ;  /* 0x0610000006f60fae */ /* 0x0003e2000f101d48 */
[--C-:B------:R-:W-:Y:S01]  /*f410*/  FFMA.FTZ R102, R102, c[0x0][0x2d0], -R188.reuse ;  /* 0x0000b40066667a23 */ /* 0x100fe200000108bc */
[----:B----4-:R-:W-:Y:S01]  /*f420*/  @P0 IADD3 R12, P1, R6, R5, RZ ;  /* 0x00000005060c0210 */ /* 0x010fe20007f3e0ff */
[----:B------:R-:W-:Y:S01]  /*f430*/  FMUL.FTZ R5, R134, R145 ;  /* 0x0000009186057220 */ /* 0x000fe20000410000 */
[----:B------:R-:W-:Y:S01]  /*f440*/  F2FP.PACK_AB R145, R216, R215 ;  /* 0x000000d7d891723e */ /* 0x000fe200000000ff */
[----:B---3--:R-:W-:Y:S01]  /*f450*/  FMUL.FTZ R15, R0, R151 ;  /* 0x00000097000f7220 */ /* 0x008fe20000410000 */
[----:B------:R-:W-:Y:S01]  /*f460*/  @P0 IADD3.X R13, R7, R4, RZ, P1, !PT ;  /* 0x00000004070d0210 */ /* 0x000fe20000ffe4ff */
[----:B------:R-:W-:Y:S01]  /*f470*/  FMUL.FTZ R4, R134, R144 ;  /* 0x0000009086047220 */ /* 0x000fe20000410000 */
[----:B------:R-:W-:Y:S01]  /*f480*/  F2FP.PACK_AB R144, R218, R217 ;  /* 0x000000d9da90723e */ /* 0x000fe200000000ff */
[----:B------:R3:W-:Y:S01]  /*f490*/  MUFU.EX2 R194, R26 ;  /* 0x0000001a00c27308 */ /* 0x0007e20000000800 */
[C---:B--2---:R-:W-:Y:S01]  /*f4a0*/  FMUL.FTZ R10, R0.reuse, R142 ;  /* 0x0000008e000a7220 */ /* 0x044fe20000410000 */
[----:B------:R2:W-:Y:S01]  /*f4b0*/  @P0 LDGSTS.E.BYPASS.LTC128B.128 [R246+0x6900], [R12.64], !P6 ;  /* 0x069000000cf60fae */ /* 0x0005e2000f101d48 */
[----:B------:R-:W-:Y:S01]  /*f4c0*/  F2FP.PACK_AB R142, R227, R226 ;  /* 0x000000e2e38e723e */ /* 0x000fe200000000ff */
[----:B------:R-:W-:Y:S01]  /*f4d0*/  FMUL.FTZ R11, R0, R143 ;  /* 0x0000008f000b7220 */ /* 0x000fe20000410000 */
[----:B------:R-:W-:Y:S01]  /*f4e0*/  F2FP.PACK_AB R143, R193, R191 ;  /* 0x000000bfc18f723e */ /* 0x000fe200000000ff */
[C---:B------:R-:W-:Y:S02]  /*f4f0*/  FMUL.FTZ R24, R132.reuse, R160 ;  /* 0x000000a084187220 */ /* 0x040fe40000410000 */
[----:B------:R-:W-:Y:S02]  /*f500*/  FFMA.FTZ R103, R103, c[0x0][0x2d0], -R188 ;  /* 0x0000b40067677a23 */ /* 0x000fe400000108bc */
[----:B------:R-:W4:Y:S01]  /*f510*/  LDSM.16.MT88.4 R20, [R229] ;  /* 0x00000000e514783b */ /* 0x000f220000004200 */
[C---:B-1----:R-:W-:Y:S01]  /*f520*/  FMUL.FTZ R8, R132.reuse, R140 ;  /* 0x0000008c84087220 */ /* 0x042fe20000410000 */
[----:B------:R-:W-:Y:S01]  /*f530*/  F2FP.PACK_AB R140, R213, R212 ;  /* 0x000000d4d58c723e */ /* 0x000fe200000000ff */
[----:B------:R-:W-:Y:S01]  /*f540*/  FMUL.FTZ R9, R132, R141 ;  /* 0x0000008d84097220 */ /* 0x000fe20000410000 */
[----:B------:R-:W-:Y:S01]  /*f550*/  F2FP.PACK_AB R141, R190, R189 ;  /* 0x000000bdbe8d723e */ /* 0x000fe200000000ff */
[----:B------:R1:W-:Y:S01]  /*f560*/  MUFU.EX2 R195, R27 ;  /* 0x0000001b00c37308 */ /* 0x0003e20000000800 */
[----:B------:R-:W-:Y:S02]  /*f570*/  FMUL.FTZ R25, R132, R161 ;  /* 0x000000a184197220 */ /* 0x000fe40000410000 */
[----:B------:R-:W-:Y:S01]  /*f580*/  FMUL.FTZ R6, R133, R146 ;  /* 0x0000009285067220 */ /* 0x000fe20000410000 */
[----:B------:R-:W-:Y:S01]  /*f590*/  F2FP.PACK_AB R146, R251, R221 ;  /* 0x000000ddfb92723e */ /* 0x000fe200000000ff */
[C---:B------:R-:W-:Y:S01]  /*f5a0*/  FMUL.FTZ R7, R133.reuse, R147 ;  /* 0x0000009385077220 */ /* 0x040fe20000410000 */
[----:B------:R-:W-:Y:S01]  /*f5b0*/  F2FP.PACK_AB R147, R250, R248 ;  /* 0x000000f8fa93723e */ /* 0x000fe200000000ff */
[----:B------:R-:W4:Y:S01]  /*f5c0*/  LDSM.16.MT88.4 R36, [R233] ;  /* 0x00000000e924783b */ /* 0x000f220000004200 */
[--C-:B------:R-:W-:Y:S02]  /*f5d0*/  FFMA.FTZ R108, R108, c[0x0][0x2d0], -R138.reuse ;  /* 0x0000b4006c6c7a23 */ /* 0x100fe4000001088a */
[----:B------:R-:W-:Y:S01]  /*f5e0*/  MUFU.EX2 R204, R72 ;  /* 0x0000004800cc7308 */ /* 0x000fe20000000800 */
[----:B---3--:R-:W-:Y:S02]  /*f5f0*/  FMUL.FTZ R26, R0, R162 ;  /* 0x000000a2001a7220 */ /* 0x008fe40000410000 */
[C---:B--2---:R-:W-:Y:S02]  /*f600*/  FMUL.FTZ R12, R132.reuse, R148 ;  /* 0x00000094840c7220 */ /* 0x044fe40000410000 */
[----:B------:R-:W-:Y:S01]  /*f610*/  LDSM.16.MT88.4 R152, [R232] ;  /* 0x00000000e898783b */ /* 0x000fe20000004200 */
[----:B------:R-:W-:Y:S04]  /*f620*/  FMUL.FTZ R13, R132, R149 ;  /* 0x00000095840d7220 */ /* 0x000fe80000410000 */
[----:B------:R-:W-:Y:S03]  /*f630*/  MUFU.EX2 R203, R73 ;  /* 0x0000004900cb7308 */ /* 0x000fe60000000800 */
[----:B------:R-:W2:Y:S01]  /*f640*/  LDSM.16.MT88.4 R148, [R230] ;  /* 0x00000000e694783b */ /* 0x000ea20000004200 */
[----:B-1----:R-:W-:Y:S06]  /*f650*/  FMUL.FTZ R27, R0, R163 ;  /* 0x000000a3001b7220 */ /* 0x002fec0000410000 */
[----:B------:R1:W-:Y:S01]  /*f660*/  MUFU.EX2 R222, R29 ;  /* 0x0000001d00de7308 */ /* 0x0003e20000000800 */
[----:B------:R-:W0:Y:S01]  /*f670*/  LDGDEPBAR ;  /* 0x00000000000079af */ /* 0x000e220000000000 */
[-C--:B----4-:R-:W-:Y:S08]  /*f680*/  HMMA.16816.F32 R4, R144, R20.reuse, R4 ;  /* 0x000000149004723c */ /* 0x090ff00000001804 */
[----:B------:R-:W-:Y:S01]  /*f690*/  MUFU.EX2 R211, R32 ;  /* 0x0000002000d37308 */ /* 0x000fe20000000800 */
[C---:B------:R-:W-:Y:S09]  /*f6a0*/  HMMA.16816.F32 R8, R140.reuse, R20, R8 ;  /* 0x000000148c08723c */ /* 0x040ff20000001808 */
[----:B------:R-:W-:Y:S01]  /*f6b0*/  MUFU.EX2 R210, R34 ;  /* 0x0000002200d27308 */ /* 0x000fe20000000800 */
[-C--:B------:R-:W-:Y:S03]  /*f6c0*/  HMMA.16816.F32 R12, R140, R22.reuse, R12 ;  /* 0x000000168c0c723c */ /* 0x080fe6000000180c */
[C---:B------:R-:W-:Y:S02]  /*f6d0*/  FMUL.FTZ R20, R134.reuse, R156 ;  /* 0x0000009c86147220 */ /* 0x040fe40000410000 */
[----:B------:R-:W-:Y:S03]  /*f6e0*/  FMUL.FTZ R21, R134, R157 ;  /* 0x0000009d86157220 */ /* 0x000fe60000410000 */
[C---:B------:R-:W-:Y:S01]  /*f6f0*/  HMMA.16816.F32 R16, R144.reuse, R22, R16 ;  /* 0x000000169010723c */ /* 0x040fe20000001810 */
[----:B------:R3:W4:Y:S03]  /*f700*/  MUFU.EX2 R225, R28 ;  /* 0x0000001c00e17308 */ /* 0x0007260000000800 */
[C---:B-1----:R-:W-:Y:S01]  /*f710*/  FMUL.FTZ R29, R132.reuse, R165 ;  /* 0x000000a5841d7220 */ /* 0x042fe20000410000 */
[----:B------:R-:W-:Y:S02]  /*f720*/  MOV R165, R202 ;  /* 0x000000ca00a57202 */ /* 0x000fe40000000f00 */
[C---:B------:R-:W-:Y:S02]  /*f730*/  FMUL.FTZ R22, R133.reuse, R158 ;  /* 0x0000009e85167220 */ /* 0x040fe40000410000 */
[C---:B------:R-:W-:Y:S02]  /*f740*/  FMUL.FTZ R23, R133.reuse, R159 ;  /* 0x0000009f85177220 */ /* 0x040fe40000410000 */
[----:B------:R1:W-:Y:S05]  /*f750*/  MUFU.EX2 R197, R30 ;  /* 0x0000001e00c57308 */ /* 0x0003ea0000000800 */
[-C--:B------:R-:W-:Y:S05]  /*f760*/  HMMA.16816.F32 R20, R144, R36.reuse, R20 ;  /* 0x000000249014723c */ /* 0x080fea0000001814 */
[----:B------:R2:W-:Y:S03]  /*f770*/  MUFU.EX2 R196, R31 ;  /* 0x0000001f00c47308 */ /* 0x0005e60000000800 */
[C---:B------:R-:W-:Y:S04]  /*f780*/  HMMA.16816.F32 R24, R140.reuse, R36, R24 ;  /* 0x000000248c18723c */ /* 0x040fe80000001818 */
[----:B---3--:R-:W-:Y:S01]  /*f790*/  FMUL.FTZ R28, R132, R164 ;  /* 0x000000a4841c7220 */ /* 0x008fe20000410000 */
[----:B----4-:R-:W-:Y:S02]  /*f7a0*/  MOV R162, R225 ;  /* 0x000000e100a27202 */ /* 0x010fe40000000f00 */
[----:B------:R-:W3:Y:S01]  /*f7b0*/  MUFU.EX2 R219, R35 ;  /* 0x0000002300db7308 */ /* 0x000ee20000000800 */
[----:B------:R-:W-:Y:S04]  /*f7c0*/  FMUL.FTZ R36, R134, R172 ;  /* 0x000000ac86247220 */ /* 0x000fe80000410000 */
[----:B-1----:R-:W-:Y:S02]  /*f7d0*/  FMUL.FTZ R30, R0, R166 ;  /* 0x000000a6001e7220 */ /* 0x002fe40000410000 */
[----:B------:R-:W-:Y:S03]  /*f7e0*/  FMUL.FTZ R37, R134, R173 ;  /* 0x000000ad86257220 */ /* 0x000fe60000410000 */
[----:B------:R-:W1:Y:S01]  /*f7f0*/  MUFU.EX2 R214, R33 ;  /* 0x0000002100d67308 */ /* 0x000e620000000800 */
[----:B--2---:R-:W-:Y:S01]  /*f800*/  FMUL.FTZ R31, R0, R167 ;  /* 0x000000a7001f7220 */ /* 0x004fe20000410000 */
[----:B------:R-:W-:Y:S08]  /*f810*/  MOV R167, R192 ;  /* 0x000000c000a77202 */ /* 0x000ff00000000f00 */
[----:B------:R-:W2:Y:S01]  /*f820*/  MUFU.EX2 R32, R48 ;  /* 0x0000003000207308 */ /* 0x000ea20000000800 */
[-C--:B------:R-:W-:Y:S03]  /*f830*/  HMMA.16816.F32 R28, R140, R38.reuse, R28 ;  /* 0x000000268c1c723c */ /* 0x080fe6000000181c */
[----:B---3--:R-:W-:Y:S06]  /*f840*/  MOV R160, R219 ;  /* 0x000000db00a07202 */ /* 0x008fec0000000f00 */
[----:B------:R-:W3:Y:S03]  /*f850*/  MUFU.EX2 R35, R49 ;  /* 0x0000003100237308 */ /* 0x000ee60000000800 */
[----:B-1----:R-:W-:Y:S07]  /*f860*/  MOV R161, R214 ;  /* 0x000000d600a17202 */ /* 0x002fee0000000f00 */
[----:B------:R-:W1:Y:S01]  /*f870*/  MUFU.EX2 R33, R50 ;  /* 0x0000003200217308 */ /* 0x000e620000000800 */
[----:B--2---:R-:W-:Y:S01]  /*f880*/  MOV R163, R32 ;  /* 0x0000002000a37202 */ /* 0x004fe20000000f00 */
[C---:B------:R-:W-:Y:S01]  /*f890*/  FMUL.FTZ R32, R134.reuse, R168 ;  /* 0x000000a886207220 */ /* 0x040fe20000410000 */
[----:B------:R-:W-:Y:S01]  /*f8a0*/  MOV R168, R208 ;  /* 0x000000d000a87202 */ /* 0x000fe20000000f00 */
[C---:B------:R-:W-:Y:S01]  /*f8b0*/  FMUL.FTZ R48, R134.reuse, R184 ;  /* 0x000000b886307220 */ /* 0x040fe20000410000 */
[----:B------:R-:W-:Y:S05]  /*f8c0*/  MOV R184, R210 ;  /* 0x000000d200b87202 */ /* 0x000fea0000000f00 */
[----:B------:R-:W2:Y:S01]  /*f8d0*/  MUFU.EX2 R34, R51 ;  /* 0x0000003300227308 */ /* 0x000ea20000000800 */
[----:B---3--:R-:W-:Y:S01]  /*f8e0*/  MOV R156, R35 ;  /* 0x00000023009c7202 */ /* 0x008fe20000000f00 */
[C---:B------:R-:W-:Y:S01]  /*f8f0*/  FMUL.FTZ R35, R133.reuse, R171 ;  /* 0x000000ab85237220 */ /* 0x040fe20000410000 */
[----:B------:R-:W-:Y:S01]  /*f900*/  MOV R171, R224 ;  /* 0x000000e000ab7202 */ /* 0x000fe20000000f00 */
[C---:B------:R-:W-:Y:S06]  /*f910*/  FMUL.FTZ R49, R134.reuse, R185 ;  /* 0x000000b986317220 */ /* 0x040fec0000410000 */
[----:B------:R3:W4:Y:S01]  /*f920*/  MUFU.EX2 R200, R41 ;  /* 0x0000002900c87308 */ /* 0x0007220000000800 */
[----:B-1----:R-:W-:Y:S01]  /*f930*/  MOV R159, R33 ;  /* 0x00000021009f7202 */ /* 0x002fe20000000f00 */
[----:B------:R-:W-:Y:S01]  /*f940*/  FMUL.FTZ R33, R134, R169 ;  /* 0x000000a986217220 */ /* 0x000fe20000410000 */
[----:B------:R-:W-:Y:S01]  /*f950*/  MOV R169, R209 ;  /* 0x000000d100a97202 */ /* 0x000fe20000000f00 */
[C---:B------:R-:W-:Y:S01]  /*f960*/  FMUL.FTZ R50, R133.reuse, R186 ;  /* 0x000000ba85327220 */ /* 0x040fe20000410000 */
[----:B------:R-:W-:Y:S05]  /*f970*/  MOV R186, R199 ;  /* 0x000000c700ba7202 */ /* 0x000fea0000000f00 */
[----:B------:R1:W-:Y:S01]  /*f980*/  MUFU.EX2 R164, R42 ;  /* 0x0000002a00a47308 */ /* 0x0003e20000000800 */
[----:B--2---:R-:W-:Y:S01]  /*f990*/  MOV R157, R34 ;  /* 0x00000022009d7202 */ /* 0x004fe20000000f00 */
[C---:B------:R-:W-:Y:S01]  /*f9a0*/  FMUL.FTZ R34, R133.reuse, R170 ;  /* 0x000000aa85227220 */ /* 0x040fe20000410000 */
[----:B------:R-:W-:Y:S01]  /*f9b0*/  MOV R170, R223 ;  /* 0x000000df00aa7202 */ /* 0x000fe20000000f00 */
[C---:B------:R-:W-:Y:S01]  /*f9c0*/  FMUL.FTZ R51, R133.reuse, R187 ;  /* 0x000000bb85337220 */ /* 0x040fe20000410000 */
[----:B------:R-:W-:Y:S05]  /*f9d0*/  MOV R187, R211 ;  /* 0x000000d300bb7202 */ /* 0x000fea0000000f00 */
[----:B------:R2:W-:Y:S01]  /*f9e0*/  MUFU.EX2 R192, R43 ;  /* 0x0000002b00c07308 */ /* 0x0005e20000000800 */
[C---:B------:R-:W-:Y:S04]  /*f9f0*/  HMMA.16816.F32 R32, R144.reuse, R38, R32 ;  /* 0x000000269020723c */ /* 0x040fe80000001820 */
[----:B---3--:R-:W-:Y:S01]  /*fa00*/  FMUL.FTZ R41, R132, R177 ;  /* 0x000000b184297220 */ /* 0x008fe20000410000 */
[----:B----4-:R-:W-:Y:S02]  /*fa10*/  MOV R185, R200 ;  /* 0x000000c800b97202 */ /* 0x010fe40000000f00 */
[C---:B------:R-:W-:Y:S02]  /*fa20*/  FMUL.FTZ R38, R133.reuse, R174 ;  /* 0x000000ae85267220 */ /* 0x040fe40000410000 */
[----:B------:R3:W4:Y:S03]  /*fa30*/  MUFU.EX2 R201, R40 ;  /* 0x0000002800c97308 */ /* 0x0007260000000800 */
[----:B------:R-:W-:Y:S02]  /*fa40*/  FMUL.FTZ R39, R133, R175 ;  /* 0x000000af85277220 */ /* 0x000fe40000410000 */
[C---:B-1----:R-:W-:Y:S05]  /*fa50*/  FMUL.FTZ R42, R0.reuse, R178 ;  /* 0x000000b2002a7220 */ /* 0x042fea0000410000 */
[-C--:B------:R-:W-:Y:S01]  /*fa60*/  HMMA.16816.F32 R36, R144, R148.reuse, R36 ;  /* 0x000000949024723c */ /* 0x080fe20000001824 */
[----:B------:R1:W-:Y:S02]  /*fa70*/  MUFU.EX2 R252, R44 ;  /* 0x0000002c00fc7308 */ /* 0x0003e40000000800 */
[----:B--2---:R-:W-:Y:S08]  /*fa80*/  FMUL.FTZ R43, R0, R179 ;  /* 0x000000b3002b7220 */ /* 0x004ff00000410000 */
[----:B------:R2:W2:Y:S01]  /*fa90*/  MUFU.EX2 R158, R45 ;  /* 0x0000002d009e7308 */ /* 0x0004a20000000800 */
[C---:B---3--:R-:W-:Y:S01]  /*faa0*/  FMUL.FTZ R40, R132.reuse, R176 ;  /* 0x000000b084287220 */ /* 0x048fe20000410000 */
[----:B----4-:R-:W-:Y:S08]  /*fab0*/  MOV R166, R201 ;  /* 0x000000c900a67202 */ /* 0x010ff00000000f00 */
[----:B------:R3:W-:Y:S01]  /*fac0*/  MUFU.EX2 R172, R46 ;  /* 0x0000002e00ac7308 */ /* 0x0007e20000000800 */
[C---:B------:R-:W-:Y:S04]  /*fad0*/  HMMA.16816.F32 R40, R140.reuse, R148, R40 ;  /* 0x000000948c28723c */ /* 0x040fe80000001828 */
[C---:B-1----:R-:W-:Y:S05]  /*fae0*/  FMUL.FTZ R44, R132.reuse, R180 ;  /* 0x000000b4842c7220 */ /* 0x042fea0000410000 */
[----:B------:R1:W3:Y:S03]  /*faf0*/  MUFU.EX2 R173, R47 ;  /* 0x0000002f00ad7308 */ /* 0x0002e60000000800 */
[----:B--2---:R-:W-:Y:S07]  /*fb00*/  FMUL.FTZ R45, R132, R181 ;  /* 0x000000b5842d7220 */ /* 0x004fee0000410000 */
[----:B------:R2:W-:Y:S01]  /*fb10*/  MUFU.EX2 R225, R52 ;  /* 0x0000003400e17308 */ /* 0x0005e20000000800 */
[C---:B---3--:R-:W-:Y:S09]  /*fb20*/  FMUL.FTZ R46, R0.reuse, R182 ;  /* 0x000000b6002e7220 */ /* 0x048ff20000410000 */
[----:B------:R3:W-:Y:S01]  /*fb30*/  MUFU.EX2 R224, R53 ;  /* 0x0000003500e07308 */ /* 0x0007e20000000800 */
[----:B-1----:R-:W-:Y:S09]  /*fb40*/  FMUL.FTZ R47, R0, R183 ;  /* 0x000000b7002f7220 */ /* 0x002ff20000410000 */
[----:B------:R-:W-:Y:S01]  /*fb50*/  MUFU.EX2 R223, R64 ;  /* 0x0000004000df7308 */ /* 0x000fe20000000800 */
[-C--:B------:R-:W-:Y:S03]  /*fb60*/  HMMA.16816.F32 R44, R140, R150.reuse, R44 ;  /* 0x000000968c2c723c */ /* 0x080fe6000000182c */
[----:B--2---:R-:W-:Y:S05]  /*fb70*/  F2FP.PACK_AB R52, R170, R249 ;  /* 0x000000f9aa34723e */ /* 0x004fea00000000ff */
[C---:B------:R-:W-:Y:S01]  /*fb80*/  HMMA.16816.F32 R48, R144.reuse, R150, R48 ;  /* 0x000000969030723c */ /* 0x040fe20000001830 */
[----:B------:R-:W1:Y:S01]  /*fb90*/  LDSM.16.MT88.4 R148, [R229+0x800] ;  /* 0x00080000e594783b */ /* 0x000e620000004200 */
[----:B------:R-:W-:Y:S02]  /*fba0*/  MUFU.EX2 R179, R66 ;  /* 0x0000004200b37308 */ /* 0x000fe40000000800 */
[----:B---3--:R-:W-:Y:S04]  /*fbb0*/  F2FP.PACK_AB R53, R171, R168 ;  /* 0x000000a8ab35723e */ /* 0x008fe800000000ff */
[-C--:B------:R-:W-:Y:S04]  /*fbc0*/  HMMA.16816.F32 R116, R144, R152.reuse, R116 ;  /* 0x000000989074723c */ /* 0x080fe80000001874 */
[----:B------:R-:W-:Y:S04]  /*fbd0*/  MUFU.EX2 R219, R67 ;  /* 0x0000004300db7308 */ /* 0x000fe80000000800 */
[C---:B------:R-:W-:Y:S06]  /*fbe0*/  HMMA.16816.F32 R120, R140.reuse, R152, R120 ;  /* 0x000000988c78723c */ /* 0x040fec0000001878 */
[----:B------:R2:W-:Y:S01]  /*fbf0*/  MUFU.EX2 R175, R54 ;  /* 0x0000003600af7308 */ /* 0x0005e20000000800 */
[----:B------:R-:W-:Y:S01]  /*fc00*/  MOV R153, R220 ;  /* 0x000000dc00997202 */ /* 0x000fe20000000f00 */
[-C--:B------:R-:W-:Y:S04]  /*fc10*/  HMMA.16816.F32 R124, R140, R154.reuse, R124 ;  /* 0x0000009a8c7c723c */ /* 0x080fe8000000187c */
[----:B------:R-:W-:Y:S03]  /*fc20*/  MOV R152, R222 ;  /* 0x000000de00987202 */ /* 0x000fe60000000f00 */
[----:B------:R-:W-:Y:S01]  /*fc30*/  F2FP.PACK_AB R140, R153, R169 ;  /* 0x000000a9998c723e */ /* 0x000fe200000000ff */
[----:B------:R-:W-:Y:S01]  /*fc40*/  HMMA.16816.F32 R128, R144, R154, R128 ;  /* 0x0000009a9080723c */ /* 0x000fe20000001880 */
[----:B------:R3:W-:Y:S01]  /*fc50*/  MUFU.EX2 R220, R55 ;  /* 0x0000003700dc7308 */ /* 0x0007e20000000800 */
[----:B------:R-:W3:Y:S02]  /*fc60*/  LDSM.16.MT88.4 R144, [R233+0x800] ;  /* 0x00080000e990783b */ /* 0x000ee40000004200 */
[----:B------:R-:W-:Y:S02]  /*fc70*/  F2FP.PACK_AB R142, R152, R162 ;  /* 0x000000a2988e723e */ /* 0x000fe400000000ff */
[----:B------:R-:W-:Y:S02]  /*fc80*/  F2FP.PACK_AB R141, R195, R194 ;  /* 0x000000c2c38d723e */ /* 0x000fe400000000ff */
[----:B------:R-:W-:Y:S02]  /*fc90*/  F2FP.PACK_AB R143, R196, R197 ;  /* 0x000000c5c48f723e */ /* 0x000fe400000000ff */
[----:B------:R-:W4:Y:S01]  /*fca0*/  LDL.LU R155, [R1+0x18] ;  /* 0x00001800019b7983 */ /* 0x000f220000300800 */
[----:B------:R3:W-:Y:S01]  /*fcb0*/  MUFU.EX2 R222, R65 ;  /* 0x0000004100de7308 */ /* 0x0007e20000000800 */
[----:B--2---:R-:W-:Y:S02]  /*fcc0*/  F2FP.PACK_AB R54, R161, R187 ;  /* 0x000000bba136723e */ /* 0x004fe400000000ff */
[----:B------:R-:W2:Y:S07]  /*fcd0*/  LDL.LU R154, [R1+0x14] ;  /* 0x00001400019a7983 */ /* 0x000eae0000300800 */
[----:B------:R-:W-:Y:S01]  /*fce0*/  MUFU.EX2 R174, R56 ;  /* 0x0000003800ae7308 */ /* 0x000fe20000000800 */
[----:B---3--:R-:W-:Y:S09]  /*fcf0*/  F2FP.PACK_AB R55, R160, R184 ;  /* 0x000000b8a037723e */ /* 0x008ff200000000ff */
[----:B------:R-:W3:Y:S01]  /*fd00*/  MUFU.EX2 R178, R57 ;  /* 0x0000003900b27308 */ /* 0x000ee20000000800 */
[-C--:B-1----:R-:W-:Y:S01]  /*fd10*/  HMMA.16816.F32 R4, R52, R148.reuse, R4 ;  /* 0x000000943404723c */ /* 0x082fe20000001804 */
[----:B------:R-:W1:Y:S07]  /*fd20*/  LDSM.16.MT88.4 R64, [R230+0x800] ;  /* 0x00080000e640783b */ /* 0x000e6e0000004200 */
[C---:B------:R-:W-:Y:S01]  /*fd30*/  HMMA.16816.F32 R8, R140.reuse, R148, R8 ;  /* 0x000000948c08723c */ /* 0x040fe20000001808 */
[----:B------:R-:W-:Y:S07]  /*fd40*/  MUFU.EX2 R177, R58 ;  /* 0x0000003a00b17308 */ /* 0x000fee0000000800 */
[-C--:B------:R-:W-:Y:S03]  /*fd50*/  HMMA.16816.F32 R12, R140, R150.reuse, R12 ;  /* 0x000000968c0c723c */ /* 0x080fe6000000180c */
[----:B------:R1:W1:Y:S05]  /*fd60*/  MUFU.EX2 R176, R59 ;  /* 0x0000003b00b07308 */ /* 0x00026a0000000800 */
[C---:B------:R-:W-:Y:S01]  /*fd70*/  HMMA.16816.F32 R16, R52.reuse, R150, R16 ;  /* 0x000000963410723c */ /* 0x040fe20000001810 */
[----:B------:R-:W3:Y:S04]  /*fd80*/  LDSM.16.MT88.4 R148, [R232+0x800] ;  /* 0x00080000e894783b */ /* 0x000ee80000004200 */
[----:B------:R-:W-:Y:S03]  /*fd90*/  MUFU.EX2 R182, R68 ;  /* 0x0000004400b67308 */ /* 0x000fe60000000800 */
[-C--:B------:R-:W-:Y:S07]  /*fda0*/  HMMA.16816.F32 R20, R52, R144.reuse, R20 ;  /* 0x000000903414723c */ /* 0x080fee0000001814 */
[----:B------:R-:W-:Y:S01]  /*fdb0*/  MUFU.EX2 R211, R69 ;  /* 0x0000004500d37308 */ /* 0x000fe20000000800 */
[C---:B------:R-:W-:Y:S01]  /*fdc0*/  HMMA.16816.F32 R24, R140.reuse, R144, R24 ;  /* 0x000000908c18723c */ /* 0x040fe20000001818 */
[----:B------:R-:W2:Y:S04]  /*fdd0*/  LDL.LU R145, [R1+0x1c] ;  /* 0x00001c0001917983 */ /* 0x000ea80000300800 */
[----:B-1----:R-:W1:Y:S02]  /*fde0*/  LDSM.16.MT88.4 R56, [R229+0x1000] ;  /* 0x00100000e538783b */ /* 0x002e640000004200 */
[----:B------:R-:W-:Y:S01]  /*fdf0*/  MOV R144, R198 ;  /* 0x000000c600907202 */ /* 0x000fe20000000f00 */
[-C--:B------:R-:W-:Y:S01]  /*fe00*/  HMMA.16816.F32 R28, R140, R146.reuse, R28 ;  /* 0x000000928c1c723c */ /* 0x080fe2000000181c */
[----:B------:R-:W-:Y:S07]  /*fe10*/  MUFU.EX2 R210, R70 ;  /* 0x0000004600d27308 */ /* 0x000fee0000000800 */
[C---:B------:R-:W-:Y:S01]  /*fe20*/  HMMA.16816.F32 R32, R52.reuse, R146, R32 ;  /* 0x000000923420723c */ /* 0x040fe20000001820 */
[----:B------:R-:W2:Y:S02]  /*fe30*/  LDL.LU R147, [R1+0x10] ;  /* 0x0000100001937983 */ /* 0x000ea40000300800 */
[----:B------:R3:W-:Y:S04]  /*fe40*/  MUFU.EX2 R209, R71 ;  /* 0x0000004700d17308 */ /* 0x0007e80000000800 */
[----:B------:R-:W-:Y:S01]  /*fe50*/  MOV R146, R171 ;  /* 0x000000ab00927202 */ /* 0x000fe20000000f00 */
[-C--:B------:R-:W-:Y:S05]  /*fe60*/  HMMA.16816.F32 R36, R52, R64.reuse, R36 ;  /* 0x000000403424723c */ /* 0x080fea0000001824 */
[----:B------:R1:W-:Y:S03]  /*fe70*/  MUFU.EX2 R214, R60 ;  /* 0x0000003c00d67308 */ /* 0x0003e60000000800 */
[C---:B------:R-:W-:Y:S07]  /*fe80*/  HMMA.16816.F32 R40, R140.reuse, R64, R40 ;  /* 0x000000408c28723c */ /* 0x040fee0000001828 */
[----:B------:R1:W1:Y:S01]  /*fe90*/  MUFU.EX2 R183, R61 ;  /* 0x0000003d00b77308 */ /* 0x0002620000000800 */
[-C--:B------:R-:W-:Y:S01]  /*fea0*/  HMMA.16816.F32 R44, R140, R66.reuse, R44 ;  /* 0x000000428c2c723c */ /* 0x080fe2000000182c */
[----:B---3--:R-:W-:Y:S07]  /*feb0*/  LDSM.16.MT88.4 R68, [R230+0x1000] ;  /* 0x00100000e644783b */ /* 0x008fee0000004200 */
[C---:B------:R-:W-:Y:S01]  /*fec0*/  HMMA.16816.F32 R48, R52.reuse, R66, R48 ;  /* 0x000000423430723c */ /* 0x040fe20000001830 */
[----:B------:R3:W-:Y:S01]  /*fed0*/  MUFU.EX2 R181, R62 ;  /* 0x0000003e00b57308 */ /* 0x0007e20000000800 */
[----:B------:R-:W3:Y:S02]  /*fee0*/  LDSM.16.MT88.4 R64, [R233+0x1000] ;  /* 0x00100000e940783b */ /* 0x000ee40000004200 */
[----:B-1----:R-:W-:Y:S04]  /*fef0*/  F2FP.PACK_AB R60, R185, R166 ;  /* 0x000000a6b93c723e */ /* 0x002fe800000000ff */
[-C--:B------:R-:W-:Y:S03]  /*ff00*/  HMMA.16816.F32 R116, R52, R148.reuse, R116 ;  /* 0x000000943474723c */ /* 0x080fe60000001874 */
[----:B------:R1:W1:Y:S01]  /*ff10*/  MUFU.EX2 R180, R63 ;  /* 0x0000003f00b47308 */ /* 0x0002620000000800 */
[----:B------:R-:W-:Y:S04]  /*ff20*/  F2FP.PACK_AB R61, R192, R164 ;  /* 0x000000a4c03d723e */ /* 0x000fe800000000ff */
[C---:B------:R-:W-:Y:S05]  /*ff30*/  HMMA.16816.F32 R120, R140.reuse, R148, R120 ;  /* 0x000000948c78723c */ /* 0x040fea0000001878 */
[----:B------:R-:W-:Y:S02]  /*ff40*/  MUFU.EX2 R206, R82 ;  /* 0x0000005200ce7308 */ /* 0x000fe40000000800 */
[----:B------:R-:W-:Y:S01]  /*ff50*/  MOV R148, R169 ;  /* 0x000000a900947202 */ /* 0x000fe20000000f00 */
[-C--:B------:R-:W-:Y:S04]  /*ff60*/  HMMA.16816.F32 R124, R140, R150.reuse, R124 ;  /* 0x000000968c7c723c */ /* 0x080fe8000000187c */
[----:B---3--:R-:W-:Y:S02]  /*ff70*/  F2FP.PACK_AB R62, R158, R252 ;  /* 0x000000fc9e3e723e */ /* 0x008fe400000000ff */
[----:B------:R-:W-:Y:S01]  /*ff80*/  MOV R149, R170 ;  /* 0x000000aa00957202 */ /* 0x000fe20000000f00 */
[----:B------:R-:W-:Y:S01]  /*ff90*/  MUFU.EX2 R82, R75 ;  /* 0x0000004b00527308 */ /* 0x000fe20000000800 */
[----:B------:R-:W-:Y:S04]  /*ffa0*/  HMMA.16816.F32 R128, R52, R150, R128 ;  /* 0x000000963480723c */ /* 0x000fe80000001880 */
[----:B-1----:R-:W-:Y:S02]  /*ffb0*/  F2FP.PACK_AB R63, R173, R172 ;  /* 0x000000acad3f723e */ /* 0x002fe400000000ff */
[----:B------:R-:W-:Y:S02]  /*ffc0*/  MOV R143, R168 ;  /* 0x000000a8008f7202 */ /* 0x000fe40000000f00 */
[----:B------:R-:W-:Y:S01]  /*ffd0*/  F2FP.PACK_AB R53, R186, R167 ;  /* 0x000000a7ba35723e */ /* 0x000fe200000000ff */
[----:B------:R-:W-:Y:S01]  /*ffe0*/  LDSM.16.MT88.4 R168, [R233+0x3000] ;  /* 0x00300000e9a8783b */ /* 0x000fe20000004200 */
[----:B------:R-:W-:Y:S02]  /*fff0*/  MUFU.EX2 R205, R83 ;  /* 0x0000005300cd7308 */ /* 0x000fe40000000800 */
[----:B------:R-:W-:Y:S02]  /*10000*/  F2FP.PACK_AB R52, R165, R144 ;  /* 0x00000090a534723e */ /* 0x000fe400000000ff */
[----:B------:R-:W-:Y:S02]  /*10010*/  F2FP.PACK_AB R54, R156, R163 ;  /* 0x000000a39c36723e */ /* 0x000fe400000000ff */
[----:B------:R-:W-:Y:S04]  /*10020*/  F2FP.PACK_AB R55, R157, R159 ;  /* 0x0000009f9d37723e */ /* 0x000fe800000000ff */
[----:B------:R1:W3:Y:S03]  /*10030*/  MUFU.EX2 R83, R74 ;  /* 0x0000004a00537308 */ /* 0x0002e60000000800 */
[-C--:B------:R-:W-:Y:S07]  /*10040*/  HMMA.16816.F32 R4, R52, R56.reuse, R4 ;  /* 0x000000383404723c */ /* 0x080fee0000001804 */
        /* <DEDUP_REMOVED lines=14> */
[----:B------:R-:W2:Y:S01]  /*10130*/  LDSM.16.MT88.4 R64, [R229+0x1800] ;  /* 0x00180000e540783b */ /* 0x000ea20000004200 */
[----:B------:R-:W1:Y:S06]  /*10140*/  MUFU.EX2 R201, R77 ;  /* 0x0000004d00c97308 */ /* 0x000e6c0000000800 */
[-C--:B------:R-:W-:Y:S04]  /*10150*/  HMMA.16816.F32 R36, R52, R68.reuse, R36 ;  /* 0x000000443424723c */ /* 0x080fe80000001824 */
[----:B------:R1:W1:Y:S04]  /*10160*/  MUFU.EX2 R81, R79 ;  /* 0x0000004f00517308 */ /* 0x0002680000000800 */
[C---:B------:R-:W-:Y:S06]  /*10170*/  HMMA.16816.F32 R40, R60.reuse, R68, R40 ;  /* 0x000000443c28723c */ /* 0x040fec0000001828 */
[----:B------:R3:W-:Y:S02]  /*10180*/  MUFU.EX2 R200, R84 ;  /* 0x0000005400c87308 */ /* 0x0007e40000000800 */
[-C--:B------:R-:W-:Y:S08]  /*10190*/  HMMA.16816.F32 R44, R60, R70.reuse, R44 ;  /* 0x000000463c2c723c */ /* 0x080ff0000000182c */
[C---:B------:R-:W-:Y:S01]  /*101a0*/  HMMA.16816.F32 R48, R52.reuse, R70, R48 ;  /* 0x000000463430723c */ /* 0x040fe20000001830 */
[----:B------:R-:W-:Y:S01]  /*101b0*/  LDSM.16.MT88.4 R68, [R230+0x1800] ;  /* 0x00180000e644783b */ /* 0x000fe20000004200 */
[----:B------:R3:W-:Y:S02]  /*101c0*/  MUFU.EX2 R199, R85 ;  /* 0x0000005500c77308 */ /* 0x0007e40000000800 */
[--C-:B-1----:R-:W-:Y:S01]  /*101d0*/  FFMA.FTZ R79, R106, c[0x0][0x2d0], -R3.reuse ;  /* 0x0000b4006a4f7a23 */ /* 0x102fe20000010803 */
[----:B------:R-:W-:Y:S01]  /*101e0*/  MOV R106, R185 ;  /* 0x000000b9006a7202 */ /* 0x000fe20000000f00 */
[----:B------:R-:W-:Y:S01]  /*101f0*/  FFMA.FTZ R3, R111, c[0x0][0x2d0], -R3 ;  /* 0x0000b4006f037a23 */ /* 0x000fe20000010803 */
[----:B------:R-:W-:Y:S01]  /*10200*/  MOV R111, R186 ;  /* 0x000000ba006f7202 */ /* 0x000fe20000000f00 */
[-C--:B------:R-:W-:Y:S04]  /*10210*/  HMMA.16816.F32 R116, R52, R56.reuse, R116 ;  /* 0x000000383474723c */ /* 0x080fe80000001874 */
[----:B------:R1:W-:Y:S01]  /*10220*/  MUFU.EX2 R198, R86 ;  /* 0x0000005600c67308 */ /* 0x0003e20000000800 */
[--C-:B---3--:R-:W-:Y:S01]  /*10230*/  FFMA.FTZ R84, R105, c[0x0][0x2d0], -R138.reuse ;  /* 0x0000b40069547a23 */ /* 0x108fe2000001088a */
[----:B------:R-:W-:Y:S02]  /*10240*/  MOV R105, R159 ;  /* 0x0000009f00697202 */ /* 0x000fe40000000f00 */
[C---:B------:R-:W-:Y:S06]  /*10250*/  HMMA.16816.F32 R120, R60.reuse, R56, R120 ;  /* 0x000000383c78723c */ /* 0x040fec0000001878 */
[----:B------:R-:W-:Y:S01]  /*10260*/  MUFU.EX2 R84, R84 ;  /* 0x0000005400547308 */ /* 0x000fe20000000800 */
[----:B------:R-:W-:Y:S01]  /*10270*/  F2FP.PACK_AB R56, R178, R174 ;  /* 0x000000aeb238723e */ /* 0x000fe200000000ff */
[-C--:B------:R-:W-:Y:S01]  /*10280*/  HMMA.16816.F32 R124, R60, R58.reuse, R124 ;  /* 0x0000003a3c7c723c */ /* 0x080fe2000000187c */
[----:B------:R-:W3:Y:S03]  /*10290*/  LDSM.16.MT88.4 R60, [R233+0x1800] ;  /* 0x00180000e93c783b */ /* 0x000ee60000004200 */
[----:B------:R-:W-:Y:S01]  /*102a0*/  F2FP.PACK_AB R57, R176, R177 ;  /* 0x000000b1b039723e */ /* 0x000fe200000000ff */
[--C-:B------:R-:W-:Y:S01]  /*102b0*/  FFMA.FTZ R85, R104, c[0x0][0x2d0], -R138.reuse ;  /* 0x0000b40068557a23 */ /* 0x100fe2000001088a */
[----:B------:R-:W-:Y:S01]  /*102c0*/  MOV R104, R156 ;  /* 0x0000009c00687202 */ /* 0x000fe20000000f00 */
[----:B------:R-:W-:Y:S01]  /*102d0*/  FFMA.FTZ R138, R109, c[0x0][0x2d0], -R138 ;  /* 0x0000b4006d8a7a23 */ /* 0x000fe2000001088a */
[----:B------:R-:W-:Y:S01]  /*102e0*/  HMMA.16816.F32 R128, R52, R58, R128 ;  /* 0x0000003a3480723c */ /* 0x000fe20000001880 */
[----:B------:R-:W-:Y:S03]  /*102f0*/  MUFU.EX2 R113, R87 ;  /* 0x0000005700717308 */ /* 0x000fe60000000800 */
[----:B------:R-:W-:Y:S01]  /*10300*/  MOV R109, R163 ;  /* 0x000000a3006d7202 */ /* 0x000fe20000000f00 */
[--C-:B-1----:R-:W-:Y:S01]  /*10310*/  FFMA.FTZ R86, R114, c[0x0][0x2d0], -R188.reuse ;  /* 0x0000b40072567a23 */ /* 0x102fe200000108bc */
[----:B------:R-:W-:Y:S01]  /*10320*/  MOV R114, R158 ;  /* 0x0000009e00727202 */ /* 0x000fe20000000f00 */
[----:B------:R-:W-:Y:S01]  /*10330*/  FFMA.FTZ R188, R115, c[0x0][0x2d0], -R188 ;  /* 0x0000b40073bc7a23 */ /* 0x000fe200000108bc */
[----:B------:R-:W-:Y:S03]  /*10340*/  F2FP.PACK_AB R52, R224, R225 ;  /* 0x000000e1e034723e */ /* 0x000fe600000000ff */
[----:B------:R-:W-:Y:S01]  /*10350*/  MUFU.EX2 R138, R138 ;  /* 0x0000008a008a7308 */ /* 0x000fe20000000800 */
[----:B------:R-:W-:Y:S02]  /*10360*/  F2FP.PACK_AB R54, R222, R223 ;  /* 0x000000dfde36723e */ /* 0x000fe400000000ff */
[----:B------:R-:W-:Y:S01]  /*10370*/  F2FP.PACK_AB R53, R220, R175 ;  /* 0x000000afdc35723e */ /* 0x000fe200000000ff */
[----:B----4-:R-:W-:Y:S01]  /*10380*/  FFMA.FTZ R133, R133, R155, R215 ;  /* 0x0000009b85857223 */ /* 0x010fe200000100d7 */
[----:B------:R-:W-:Y:S02]  /*10390*/  F2FP.PACK_AB R55, R219, R179 ;  /* 0x000000b3db37723e */ /* 0x000fe400000000ff */
[----:B------:R-:W-:Y:S01]  /*103a0*/  F2FP.PACK_AB R58, R183, R214 ;  /* 0x000000d6b73a723e */ /* 0x000fe200000000ff */
[----:B------:R-:W-:Y:S01]  /*103b0*/  FADD.FTZ R133, R216, R133 ;  /* 0x00000085d8857221 */ /* 0x000fe20000010000 */
[----:B------:R-:W-:Y:S01]  /*103c0*/  F2FP.PACK_AB R59, R180, R181 ;  /* 0x000000b5b43b723e */ /* 0x000fe200000000ff */
[----:B--2---:R-:W-:Y:S01]  /*103d0*/  FFMA.FTZ R132, R132, R154, R212 ;  /* 0x0000009a84847223 */ /* 0x004fe200000100d4 */
[----:B------:R-:W-:Y:S01]  /*103e0*/  MUFU.EX2 R188, R188 ;  /* 0x000000bc00bc7308 */ /* 0x000fe20000000800 */
[-C--:B------:R-:W-:Y:S03]  /*103f0*/  HMMA.16816.F32 R4, R52, R64.reuse, R4 ;  /* 0x000000403404723c */ /* 0x080fe60000001804 */
[----:B------:R-:W-:Y:S01]  /*10400*/  FADD.FTZ R132, R213, R132 ;  /* 0x00000084d5847221 */ /* 0x000fe20000010000 */
[----:B------:R-:W-:Y:S04]  /*10410*/  MOV R115, R157 ;  /* 0x0000009d00737202 */ /* 0x000fe80000000f00 */
[C---:B------:R-:W-:Y:S01]  /*10420*/  HMMA.16816.F32 R8, R56.reuse, R64, R8 ;  /* 0x000000403808723c */ /* 0x040fe20000001808 */
[----:B------:R-:W-:Y:S07]  /*10430*/  MUFU.EX2 R87, R112 ;  /* 0x0000007000577308 */ /* 0x000fee0000000800 */
[-C--:B------:R-:W-:Y:S03]  /*10440*/  HMMA.16816.F32 R12, R56, R66.reuse, R12 ;  /* 0x00000042380c723c */ /* 0x080fe6000000180c */
[----:B------:R-:W-:Y:S05]  /*10450*/  MUFU.EX2 R86, R86 ;  /* 0x0000005600567308 */ /* 0x000fea0000000800 */
[C---:B------:R-:W-:Y:S01]  /*10460*/  HMMA.16816.F32 R16, R52.reuse, R66, R16 ;  /* 0x000000423410723c */ /* 0x040fe20000001810 */
[----:B------:R-:W-:Y:S04]  /*10470*/  LDSM.16.MT88.4 R64, [R233+0x2000] ;  /* 0x00200000e940783b */ /* 0x000fe80000004200 */
[----:B------:R-:W-:Y:S03]  /*10480*/  MUFU.EX2 R96, R96 ;  /* 0x0000006000607308 */ /* 0x000fe60000000800 */
[-C--:B---3--:R-:W-:Y:S07]  /*10490*/  HMMA.16816.F32 R20, R52, R60.reuse, R20 ;  /* 0x0000003c3414723c */ /* 0x088fee0000001814 */
[----:B------:R-:W-:Y:S01]  /*104a0*/  MUFU.EX2 R97, R97 ;  /* 0x0000006100617308 */ /* 0x000fe20000000800 */
[C---:B------:R-:W-:Y:S08]  /*104b0*/  HMMA.16816.F32 R24, R56.reuse, R60, R24 ;  /* 0x0000003c3818723c */ /* 0x040ff00000001818 */
[-C--:B------:R-:W-:Y:S01]  /*104c0*/  HMMA.16816.F32 R28, R56, R62.reuse, R28 ;  /* 0x0000003e381c723c */ /* 0x080fe2000000181c */
[----:B------:R-:W-:Y:S03]  /*104d0*/  MUFU.EX2 R98, R98 ;  /* 0x0000006200627308 */ /* 0x000fe60000000800 */
[----:B------:R-:W-:Y:S04]  /*104e0*/  FFMA.FTZ R0, R0, R145, R189 ;  /* 0x0000009100007223 */ /* 0x000fe800000100bd */
[C---:B------:R-:W-:Y:S01]  /*104f0*/  HMMA.16816.F32 R32, R52.reuse, R62, R32 ;  /* 0x0000003e3420723c */ /* 0x040fe20000001820 */
[----:B------:R-:W1:Y:S02]  /*10500*/  LDSM.16.MT88.4 R60, [R229+0x2000] ;  /* 0x00200000e53c783b */ /* 0x000e640000004200 */
[----:B------:R-:W-:Y:S01]  /*10510*/  MUFU.EX2 R99, R99 ;  /* 0x0000006300637308 */ /* 0x000fe20000000800 */
[----:B------:R-:W-:Y:S01]  /*10520*/  MOV R145, R152 ;  /* 0x0000009800917202 */ /* 0x000fe20000000f00 */
[----:B------:R-:W-:Y:S02]  /*10530*/  FADD.FTZ R76, R190, R0 ;  /* 0x00000000be4c7221 */ /* 0x000fe40000010000 */
[----:B------:R-:W-:Y:S01]  /*10540*/  FADD.FTZ R0, R226, R132 ;  /* 0x00000084e2007221 */ /* 0x000fe20000010000 */
[-C--:B------:R-:W-:Y:S04]  /*10550*/  HMMA.16816.F32 R36, R52, R68.reuse, R36 ;  /* 0x000000443424723c */ /* 0x080fe80000001824 */
[----:B------:R-:W-:Y:S01]  /*10560*/  FADD.FTZ R0, R227, R0 ;  /* 0x00000000e3007221 */ /* 0x000fe20000010000 */
[----:B------:R-:W-:Y:S01]  /*10570*/  MOV R215, R145 ;  /* 0x0000009100d77202 */ /* 0x000fe20000000f00 */
[----:B------:R-:W-:Y:S01]  /*10580*/  MUFU.EX2 R88, R88 ;  /* 0x0000005800587308 */ /* 0x000fe20000000800 */
[----:B------:R-:W-:Y:S01]  /*10590*/  FFMA.FTZ R134, R134, R147, R217 ;  /* 0x0000009386867223 */ /* 0x000fe200000100d9 */
[C---:B------:R-:W-:Y:S04]  /*105a0*/  HMMA.16816.F32 R40, R56.reuse, R68, R40 ;  /* 0x000000443828723c */ /* 0x040fe80000001828 */
[----:B------:R-:W-:Y:S01]  /*105b0*/  MOV R147, R153 ;  /* 0x0000009900937202 */ /* 0x000fe20000000f00 */
[----:B------:R-:W-:Y:S01]  /*105c0*/  FADD.FTZ R0, R148, R0 ;  /* 0x0000000094007221 */ /* 0x000fe20000010000 */
[----:B------:R-:W-:Y:S01]  /*105d0*/  LDSM.16.MT88.4 R152, [R229+0x3000] ;  /* 0x00300000e598783b */ /* 0x000fe20000004200 */
[----:B------:R-:W-:Y:S01]  /*105e0*/  MOV R217, R144 ;  /* 0x0000009000d97202 */ /* 0x000fe20000000f00 */
[-C--:B------:R-:W-:Y:S01]  /*105f0*/  HMMA.16816.F32 R44, R56, R70.reuse, R44 ;  /* 0x00000046382c723c */ /* 0x080fe2000000182c */
[----:B------:R-:W-:Y:S03]  /*10600*/  MUFU.EX2 R89, R89 ;  /* 0x0000005900597308 */ /* 0x000fe60000000800 */
[----:B------:R-:W-:Y:S01]  /*10610*/  FADD.FTZ R134, R218, R134 ;  /* 0x00000086da867221 */ /* 0x000fe20000010000 */
[----:B------:R-:W-:Y:S03]  /*10620*/  MOV R132, R135 ;  /* 0x0000008700847202 */ /* 0x000fe60000000f00 */
[C---:B------:R-:W-:Y:S01]  /*10630*/  HMMA.16816.F32 R48, R52.reuse, R70, R48 ;  /* 0x000000463430723c */ /* 0x040fe20000001830 */
[----:B------:R-:W2:Y:S02]  /*10640*/  LDSM.16.MT88.4 R68, [R230+0x2000] ;  /* 0x00200000e644783b */ /* 0x000ea40000004200 */
[----:B------:R-:W-:Y:S01]  /*10650*/  MUFU.EX2 R90, R90 ;  /* 0x0000005a005a7308 */ /* 0x000fe20000000800 */
[----:B------:R-:W-:Y:S04]  /*10660*/  FADD.FTZ R134, R221, R134 ;  /* 0x00000086dd867221 */ /* 0x000fe80000010000 */
[-C--:B------:R-:W-:Y:S05]  /*10670*/  HMMA.16816.F32 R116, R52, R72.reuse, R116 ;  /* 0x000000483474723c */ /* 0x080fea0000001874 */
[----:B------:R-:W-:Y:S03]  /*10680*/  MUFU.EX2 R91, R91 ;  /* 0x0000005b005b7308 */ /* 0x000fe60000000800 */
[C---:B------:R-:W-:Y:S07]  /*10690*/  HMMA.16816.F32 R120, R56.reuse, R72, R120 ;  /* 0x000000483878723c */ /* 0x040fee0000001878 */
[----:B------:R-:W-:Y:S01]  /*106a0*/  MUFU.EX2 R92, R92 ;  /* 0x0000005c005c7308 */ /* 0x000fe20000000800 */
[-C--:B------:R-:W-:Y:S07]  /*106b0*/  HMMA.16816.F32 R124, R56, R74.reuse, R124 ;  /* 0x0000004a387c723c */ /* 0x080fee000000187c */
        /* <DEDUP_REMOVED lines=11> */
[----:B------:R-:W-:Y:S05]  /*10770*/  F2FP.PACK_AB R59, R81, R80 ;  /* 0x00000050513b723e */ /* 0x000fea00000000ff */
[-C--:B-1----:R-:W-:Y:S01]  /*10780*/  HMMA.16816.F32 R4, R52, R60.reuse, R4 ;  /* 0x0000003c3404723c */ /* 0x082fe20000001804 */
[----:B------:R-:W1:Y:S07]  /*10790*/  MUFU.EX2 R95, R95 ;  /* 0x0000005f005f7308 */ /* 0x000e6e0000000800 */
[C---:B------:R-:W-:Y:S03]  /*107a0*/  HMMA.16816.F32 R8, R56.reuse, R60, R8 ;  /* 0x0000003c3808723c */ /* 0x040fe60000001808 */
[----:B------:R-:W-:Y:S05]  /*107b0*/  MUFU.EX2 R100, R100 ;  /* 0x0000006400647308 */ /* 0x000fea0000000800 */
[-C--:B------:R-:W-:Y:S05]  /*107c0*/  HMMA.16816.F32 R12, R56, R62.reuse, R12 ;  /* 0x0000003e380c723c */ /* 0x080fea000000180c */
[----:B------:R-:W-:Y:S03]  /*107d0*/  MUFU.EX2 R101, R101 ;  /* 0x0000006500657308 */ /* 0x000fe60000000800 */
[C---:B------:R-:W-:Y:S01]  /*107e0*/  HMMA.16816.F32 R16, R52.reuse, R62, R16 ;  /* 0x0000003e3410723c */ /* 0x040fe20000001810 */
[----:B------:R-:W1:Y:S06]  /*107f0*/  LDSM.16.MT88.4 R60, [R229+0x2800] ;  /* 0x00280000e53c783b */ /* 0x000e6c0000004200 */
[----:B------:R-:W-:Y:S01]  /*10800*/  MUFU.EX2 R102, R102 ;  /* 0x0000006600667308 */ /* 0x000fe20000000800 */
[-C--:B------:R-:W-:Y:S08]  /*10810*/  HMMA.16816.F32 R20, R52, R64.reuse, R20 ;  /* 0x000000403414723c */ /* 0x080ff00000001814 */
[C---:B------:R-:W-:Y:S01]  /*10820*/  HMMA.16816.F32 R24, R56.reuse, R64, R24 ;  /* 0x000000403818723c */ /* 0x040fe20000001818 */
[----:B------:R-:W-:Y:S07]  /*10830*/  MUFU.EX2 R103, R103 ;  /* 0x0000006700677308 */ /* 0x000fee0000000800 */
[-C--:B------:R-:W-:Y:S03]  /*10840*/  HMMA.16816.F32 R28, R56, R66.reuse, R28 ;  /* 0x00000042381c723c */ /* 0x080fe6000000181c */
[----:B------:R-:W-:Y:S05]  /*10850*/  MUFU.EX2 R85, R85 ;  /* 0x0000005500557308 */ /* 0x000fea0000000800 */
[C---:B------:R-:W-:Y:S01]  /*10860*/  HMMA.16816.F32 R32, R52.reuse, R66, R32 ;  /* 0x000000423420723c */ /* 0x040fe20000001820 */
[----:B------:R-:W1:Y:S04]  /*10870*/  LDSM.16.MT88.4 R64, [R233+0x2800] ;  /* 0x00280000e940783b */ /* 0x000e680000004200 */
[----:B------:R-:W-:Y:S03]  /*10880*/  MUFU.EX2 R79, R79 ;  /* 0x0000004f004f7308 */ /* 0x000fe60000000800 */
[-C--:B--2---:R-:W-:Y:S08]  /*10890*/  HMMA.16816.F32 R36, R52, R68.reuse, R36 ;  /* 0x000000443424723c */ /* 0x084ff00000001824 */
[C---:B------:R-:W-:Y:S07]  /*108a0*/  HMMA.16816.F32 R40, R56.reuse, R68, R40 ;  /* 0x000000443828723c */ /* 0x040fee0000001828 */
[----:B------:R-:W-:Y:S01]  /*108b0*/  FADD.FTZ R68, R248, R133 ;  /* 0x00000085f8447221 */ /* 0x000fe20000010000 */
[-C--:B------:R-:W-:Y:S04]  /*108c0*/  HMMA.16816.F32 R44, R56, R70.reuse, R44 ;  /* 0x00000046382c723c */ /* 0x080fe8000000182c */
[----:B------:R-:W-:Y:S04]  /*108d0*/  FADD.FTZ R78, R250, R68 ;  /* 0x00000044fa4e7221 */ /* 0x000fe80000010000 */
[C---:B------:R-:W-:Y:S01]  /*108e0*/  HMMA.16816.F32 R48, R52.reuse, R70, R48 ;  /* 0x000000463430723c */ /* 0x040fe20000001830 */
[----:B------:R-:W2:Y:S07]  /*108f0*/  LDSM.16.MT88.4 R68, [R230+0x2800] ;  /* 0x00280000e644783b */ /* 0x000eae0000004200 */
[-C--:B---3--:R-:W-:Y:S08]  /*10900*/  HMMA.16816.F32 R116, R52, R72.reuse, R116 ;  /* 0x000000483474723c */ /* 0x088ff00000001874 */
[C---:B------:R-:W-:Y:S08]  /*10910*/  HMMA.16816.F32 R120, R56.reuse, R72, R120 ;  /* 0x000000483878723c */ /* 0x040ff00000001878 */
[-C--:B------:R-:W-:Y:S07]  /*10920*/  HMMA.16816.F32 R124, R56, R74.reuse, R124 ;  /* 0x0000004a387c723c */ /* 0x080fee000000187c */
[----:B----4-:R-:W-:Y:S01]  /*10930*/  F2FP.PACK_AB R58, R93, R92 ;  /* 0x0000005c5d3a723e */ /* 0x010fe200000000ff */
[----:B------:R-:W-:Y:S01]  /*10940*/  HMMA.16816.F32 R128, R52, R74, R128 ;  /* 0x0000004a3480723c */ /* 0x000fe20000001880 */
[----:B------:R-:W3:Y:S03]  /*10950*/  LDSM.16.MT88.4 R72, [R232+0x2800] ;  /* 0x00280000e848783b */ /* 0x000ee60000004200 */
[----:B------:R-:W-:Y:S01]  /*10960*/  FADD.FTZ R57, R191, R76 ;  /* 0x0000004cbf397221 */ /* 0x000fe20000010000 */
[----:B-1----:R-:W-:Y:S01]  /*10970*/  F2FP.PACK_AB R59, R95, R94 ;  /* 0x0000005e5f3b723e */ /* 0x002fe200000000ff */
[----:B------:R-:W-:Y:S01]  /*10980*/  FADD.FTZ R56, R251, R134 ;  /* 0x00000086fb387221 */ /* 0x000fe20000010000 */
[----:B------:R-:W-:Y:S01]  /*10990*/  F2FP.PACK_AB R52, R199, R200 ;  /* 0x000000c8c734723e */ /* 0x000fe200000000ff */
[----:B------:R-:W-:Y:S01]  /*109a0*/  FADD.FTZ R77, R193, R57 ;  /* 0x00000039c14d7221 */ /* 0x000fe20000010000 */
[----:B------:R-:W-:Y:S03]  /*109b0*/  F2FP.PACK_AB R53, R113, R198 ;  /* 0x000000c67135723e */ /* 0x000fe600000000ff */
[----:B------:R-:W-:Y:S01]  /*109c0*/  F2FP.PACK_AB R54, R97, R96 ;  /* 0x000000606136723e */ /* 0x000fe200000000ff */
[----:B------:R-:W-:Y:S01]  /*109d0*/  FADD.FTZ R76, R249, R56 ;  /* 0x00000038f94c7221 */ /* 0x000fe20000010000 */
[----:B------:R-:W-:Y:S02]  /*109e0*/  F2FP.PACK_AB R55, R99, R98 ;  /* 0x000000626337723e */ /* 0x000fe400000000ff */
[----:B------:R-:W-:Y:S02]  /*109f0*/  F2FP.PACK_AB R56, R89, R88 ;  /* 0x000000585938723e */ /* 0x000fe400000000ff */
[----:B------:R-:W-:Y:S03]  /*10a00*/  F2FP.PACK_AB R57, R91, R90 ;  /* 0x0000005a5b39723e */ /* 0x000fe600000000ff */
[-C--:B------:R-:W-:Y:S08]  /*10a10*/  HMMA.16816.F32 R4, R52, R60.reuse, R4 ;  /* 0x0000003c3404723c */ /* 0x080ff00000001804 */
[C---:B------:R-:W-:Y:S08]  /*10a20*/  HMMA.16816.F32 R8, R56.reuse, R60, R8 ;  /* 0x0000003c3808723c */ /* 0x040ff00000001808 */
[-C--:B------:R-:W-:Y:S08]  /*10a30*/  HMMA.16816.F32 R12, R56, R62.reuse, R12 ;  /* 0x0000003e380c723c */ /* 0x080ff0000000180c */
[C---:B------:R-:W-:Y:S01]  /*10a40*/  HMMA.16816.F32 R16, R52.reuse, R62, R16 ;  /* 0x0000003e3410723c */ /* 0x040fe20000001810 */
[----:B------:R1:W-:Y:S06]  /*10a50*/  MUFU.EX2 R63, R3 ;  /* 0x00000003003f7308 */ /* 0x0003ec0000000800 */
[----:B------:R-:W-:Y:S01]  /*10a60*/  FADD.FTZ R62, R147, R0 ;  /* 0x00000000933e7221 */ /* 0x000fe20000010000 */
[-C--:B------:R-:W-:Y:S08]  /*10a70*/  HMMA.16816.F32 R20, R52, R64.reuse, R20 ;  /* 0x000000403414723c */ /* 0x080ff00000001814 */
[C---:B------:R-:W-:Y:S01]  /*10a80*/  HMMA.16816.F32 R24, R56.reuse, R64, R24 ;  /* 0x000000403818723c */ /* 0x040fe20000001818 */
[----:B------:R-:W-:Y:S07]  /*10a90*/  MUFU.EX2 R64, R110 ;  /* 0x0000006e00407308 */ /* 0x000fee0000000800 */
[-C--:B------:R-:W-:Y:S03]  /*10aa0*/  HMMA.16816.F32 R28, R56, R66.reuse, R28 ;  /* 0x00000042381c723c */ /* 0x080fe6000000181c */
[----:B------:R-:W-:Y:S01]  /*10ab0*/  MUFU.EX2 R65, R107 ;  /* 0x0000006b00417308 */ /* 0x000fe20000000800 */
[----:B-1----:R-:W-:Y:S04]  /*10ac0*/  FADD.FTZ R3, R143, R78 ;  /* 0x0000004e8f037221 */ /* 0x002fe80000010000 */
[C---:B------:R-:W-:Y:S04]  /*10ad0*/  HMMA.16816.F32 R32, R52.reuse, R66, R32 ;  /* 0x000000423420723c */ /* 0x040fe80000001820 */
[----:B------:R-:W-:Y:S01]  /*10ae0*/  FADD.FTZ R3, R146, R3 ;  /* 0x0000000392037221 */ /* 0x000fe20000010000 */
[----:B------:R-:W1:Y:S03]  /*10af0*/  MUFU.EX2 R66, R108 ;  /* 0x0000006c00427308 */ /* 0x000e660000000800 */
[-C--:B--2---:R-:W-:Y:S04]  /*10b00*/  HMMA.16816.F32 R36, R52, R68.reuse, R36 ;  /* 0x000000443424723c */ /* 0x084fe80000001824 */
[----:B------:R-:W-:Y:S04]  /*10b10*/  FADD.FTZ R60, R184, R3 ;  /* 0x00000003b83c7221 */ /* 0x000fe80000010000 */
[C---:B------:R-:W-:Y:S08]  /*10b20*/  HMMA.16816.F32 R40, R56.reuse, R68, R40 ;  /* 0x000000443828723c */ /* 0x040ff00000001828 */
[-C--:B------:R-:W-:Y:S08]  /*10b30*/  HMMA.16816.F32 R44, R56, R70.reuse, R44 ;  /* 0x00000046382c723c */ /* 0x080ff0000000182c */
[C---:B------:R-:W-:Y:S07]  /*10b40*/  HMMA.16816.F32 R48, R52.reuse, R70, R48 ;  /* 0x000000463430723c */ /* 0x040fee0000001830 */
[----:B------:R-:W-:Y:S01]  /*10b50*/  MOV R70, R2 ;  /* 0x0000000200467202 */ /* 0x000fe20000000f00 */
[-C--:B---3--:R-:W-:Y:S08]  /*10b60*/  HMMA.16816.F32 R116, R52, R72.reuse, R116 ;  /* 0x000000483474723c */ /* 0x088ff00000001874 */
[C---:B------:R-:W-:Y:S08]  /*10b70*/  HMMA.16816.F32 R120, R56.reuse, R72, R120 ;  /* 0x000000483878723c */ /* 0x040ff00000001878 */
[-C--:B------:R-:W-:Y:S07]  /*10b80*/  HMMA.16816.F32 R124, R56, R74.reuse, R124 ;  /* 0x0000004a387c723c */ /* 0x080fee000000187c */
[----:B------:R-:W-:Y:S01]  /*10b90*/  FADD.FTZ R57, R194, R77 ;  /* 0x0000004dc2397221 */ /* 0x000fe20000010000 */
[----:B------:R-:W-:Y:S04]  /*10ba0*/  HMMA.16816.F32 R128, R52, R74, R128 ;  /* 0x0000004a3480723c */ /* 0x000fe80000001880 */
[----:B------:R-:W-:Y:S01]  /*10bb0*/  FADD.FTZ R56, R149, R76 ;  /* 0x0000004c95387221 */ /* 0x000fe20000010000 */
[----:B-1----:R-:W-:Y:S01]  /*10bc0*/  F2FP.PACK_AB R58, R138, R66 ;  /* 0x000000428a3a723e */ /* 0x002fe200000000ff */
[----:B------:R-:W-:Y:S01]  /*10bd0*/  FADD.FTZ R61, R195, R57 ;  /* 0x00000039c33d7221 */ /* 0x000fe20000010000 */
[----:B------:R-:W-:Y:S01]  /*10be0*/  F2FP.PACK_AB R52, R101, R100 ;  /* 0x000000646534723e */ /* 0x000fe200000000ff */
[----:B------:R-:W-:Y:S01]  /*10bf0*/  FADD.FTZ R0, R187, R56 ;  /* 0x00000038bb007221 */ /* 0x000fe20000010000 */
[----:B------:R-:W-:Y:S01]  /*10c00*/  F2FP.PACK_AB R53, R103, R102 ;  /* 0x000000666735723e */ /* 0x000fe200000000ff */
[----:B------:R-:W1:Y:S02]  /*10c10*/  LDSM.16.MT88.4 R184, [R230+0x3000] ;  /* 0x00300000e6b8783b */ /* 0x000e640000004200 */
[----:B------:R-:W-:Y:S01]  /*10c20*/  FADD.FTZ R3, R197, R61 ;  /* 0x0000003dc5037221 */ /* 0x000fe20000010000 */
[----:B------:R-:W-:Y:S01]  /*10c30*/  F2FP.PACK_AB R54, R139, R87 ;  /* 0x000000578b36723e */ /* 0x000fe200000000ff */
[----:B------:R-:W-:Y:S01]  /*10c40*/  FADD.FTZ R0, R161, R0 ;  /* 0x00000000a1007221 */ /* 0x000fe20000010000 */
[----:B------:R-:W-:Y:S01]  /*10c50*/  F2FP.PACK_AB R55, R188, R86 ;  /* 0x00000056bc37723e */ /* 0x000fe200000000ff */
[----:B------:R-:W-:Y:S01]  /*10c60*/  FADD.FTZ R3, R196, R3 ;  /* 0x00000003c4037221 */ /* 0x000fe20000010000 */
[----:B------:R-:W-:Y:S01]  /*10c70*/  F2FP.PACK_AB R56, R84, R85 ;  /* 0x000000555438723e */ /* 0x000fe200000000ff */
[----:B------:R-:W-:Y:S01]  /*10c80*/  FADD.FTZ R0, R217, R0 ;  /* 0x00000000d9007221 */ /* 0x000fe20000010000 */
[----:B------:R-:W-:Y:S02]  /*10c90*/  F2FP.PACK_AB R57, R65, R79 ;  /* 0x0000004f4139723e */ /* 0x000fe400000000ff */
[----:B------:R-:W-:Y:S01]  /*10ca0*/  F2FP.PACK_AB R59, R63, R64 ;  /* 0x000000403f3b723e */ /* 0x000fe200000000ff */
[-C--:B------:R-:W-:Y:S07]  /*10cb0*/  HMMA.16816.F32 R144, R52, R152.reuse, R4 ;  /* 0x000000983490723c */ /* 0x080fee0000001804 */
        /* <DEDUP_REMOVED lines=17> */
[----:B------:R-:W2:Y:S01]  /*10dd0*/  LDSM.16.MT88.4 R4, [R232+0x3000] ;  /* 0x00300000e804783b */ /* 0x000ea20000004200 */
        /* <DEDUP_REMOVED lines=88> */
.L_x_1254:
[----:B------:R-:W-:Y:S02]  /*11360*/  MOV R10, 0x1f ;  /* 0x0000001f000a7802 */ /* 0x000fe40000000f00 */
[----:B------:R-:W-:Y:S01]  /*11370*/  MOV R7, 0xffffffff ;  /* 0xffffffff00077802 */ /* 0x000fe20000000f00 */
[----:B------:R-:W-:Y:S05]  /*11380*/  BRA.DIV ~URZ, `(.L_x_1256) ;  /* 0x00002a427f007947 */ /* 0x000fea000b800000 */
[----:B------:R-:W2:Y:S04]  /*11390*/  LDL R0, [R1+0x10] ;  /* 0x0000100001007983 */ /* 0x000ea80000100800 */
[----:B--2---:R1:W2:Y:S02]  /*113a0*/  SHFL.BFLY PT, R2, R0, 0x2, 0x1f ;  /* 0x0c401f0000027f89 */ /* 0x0042a400000e0000 */
.L_x_1294:
        /* <DEDUP_REMOVED lines=19> */
.L_x_1295:
        /* <DEDUP_REMOVED lines=102> */
.L_x_1223:
        /* <DEDUP_REMOVED lines=19> */
.L_x_1259:
[----:B-1----:R-:W-:Y:S05]  /*11c70*/  BSYNC B0 ;  /* 0x0000000000007941 */ /* 0x002fea0003800000 */
.L_x_1258:
        /* <DEDUP_REMOVED lines=88> */
[----:B------:R-:W-:Y:S05]  /*12200*/  CALL.REL.NOINC `($__internal_3_$__cuda_sm70_shflsync_idx_p) ;  /* 0x0000260000007944 */ /* 0x000fea0003c00000 */
.L_x_1262:
        /* <DEDUP_REMOVED lines=162> */
.L_x_1261:
        /* <DEDUP_REMOVED lines=40> */
.L_x_1265:
[----:B------:R-:W-:Y:S05]  /*12eb0*/  BSYNC B0 ;  /* 0x0000000000007941 */ /* 0x000fea0003800000 */
.L_x_1264:
        /* <DEDUP_REMOVED lines=37> */
.L_x_1296:
[----:B------:R-:W-:Y:S05]  /*13110*/  BRA.DIV ~URZ, `(.L_x_1267) ;  /* 0x00000ff27f007947 */ /* 0x000fea000b800000 */
[----:B------:R3:W4:Y:S02]  /*13120*/  SHFL.IDX PT, R4, R3, RZ, 0x181f ;  /* 0x00181fff03047589 */ /* 0x00072400000e0000 */
.L_x_1297:
        /* <DEDUP_REMOVED lines=10> */
.L_x_1298:
        /* <DEDUP_REMOVED lines=8> */
.L_x_1299:
[----:B------:R-:W-:Y:S05]  /*13250*/  BRA.DIV ~URZ, `(.L_x_1270) ;  /* 0x000010627f007947 */ /* 0x000fea000b800000 */
[----:B-1----:R1:W2:Y:S02]  /*13260*/  SHFL.IDX PT, R4, R3, 0x2, 0x181f ;  /* 0x00581f0003047f89 */ /* 0x0022a400000e0000 */
.L_x_1300:
        /* <DEDUP_REMOVED lines=9> */
.L_x_1301:
        /* <DEDUP_REMOVED lines=8> */
.L_x_1302:
[----:B------:R-:W-:Y:S05]  /*13380*/  BRA.DIV ~URZ, `(.L_x_1273) ;  /* 0x000010e27f007947 */ /* 0x000fea000b800000 */
[----:B--2---:R2:W1:Y:S02]  /*13390*/  SHFL.IDX PT, R4, R3, 0x4, 0x181f ;  /* 0x00981f0003047f89 */ /* 0x00446400000e0000 */
.L_x_1303:
        /* <DEDUP_REMOVED lines=9> */
.L_x_1304:
        /* <DEDUP_REMOVED lines=8> */
.L_x_1305:
[----:B------:R-:W-:Y:S05]  /*134b0*/  BRA.DIV ~URZ, `(.L_x_1276) ;  /* 0x000011627f007947 */ /* 0x000fea000b800000 */
[----:B--2---:R2:W3:Y:S02]  /*134c0*/  SHFL.IDX PT, R4, R3, 0x6, 0x181f ;  /* 0x00d81f0003047f89 */ /* 0x0044e400000e0000 */
.L_x_1306:
        /* <DEDUP_REMOVED lines=9> */
.L_x_1307:
[----:B------:R-:W4:Y:S01]  /*13560*/  LDL.64 R6, [R1+0x28] ;  /* 0x0000280001067983 */ /* 0x000f220000100a00 */
[----:B------:R-:W-:-:S04]  /*13570*/  IADD3 R0, R0, 0x70, RZ ;  /* 0x0000007000007810 */ /* 0x000fc80007ffe0ff */
[----:B------:R-:W-:-:S13]  /*13580*/  ISETP.GE.OR P1, PT, R0, R11, P0 ;  /* 0x0000000b0000720c */ /* 0x000fda0000726670 */
[----:B-12-4-:R-:W-:-:S04]  /*13590*/  @!P1 LEA R2, P0, R6, R3, 0x1 ;  /* 0x0000000306029211 */ /* 0x016fc800078008ff */
[----:B---3--:R-:W-:-:S05]  /*135a0*/  @!P1 LEA.HI.X R3, R6, R4, R7, 0x1, P0 ;  /* 0x0000000406039211 */ /* 0x008fca00000f0c07 */
[----:B------:R1:W-:Y:S04]  /*135b0*/  @!P1 ST.E.128 [R2.64], RZ ;  /* 0x000000ff02009985 */ /* 0x0003e8000c101d08 */
.L_x_1263:
[----:B------:R-:W-:Y:S05]  /*135c0*/  BSYNC B1 ;  /* 0x0000000000017941 */ /* 0x000fea0003800000 */
.L_x_1260:
        /* <DEDUP_REMOVED lines=10> */
.L_x_1308:
[----:B------:R-:W-:Y:S01]  /*13670*/  WARPSYNC 0xffffffff ;  /* 0xffffffff00007948 */ /* 0x000fe20003800000 */
[----:B------:R-:W-:Y:S06]  /*13680*/  BAR.SYNC.DEFER_BLOCKING 0x4, 0x80 ;  /* 0x0102000000007b1d */ /* 0x000fec0000010000 */
[----:B----4-:R4:W-:Y:S04]  /*13690*/  STL [R1+0x60], R0 ;  /* 0x0000600001007387 */ /* 0x0109e80000100800 */
[----:B------:R4:W-:Y:S04]  /*136a0*/  @!P6 STS [0xb100], R47 ;  /* 0x00b1002fff00e388 */ /* 0x0009e80000000800 */
[----:B------:R-:W-:Y:S06]  /*136b0*/  BAR.ARV 0x5, 0x80 ;  /* 0x0142000000007b1d */ /* 0x000fec0000002000 */
.L_x_1278:
[----:B---34-:R-:W3:Y:S02]  /*136c0*/  LDL R0, [R1+0x60] ;  /* 0x0000600001007983 */ /* 0x018ee40000100800 */
[----:B---3--:R-:W-:-:S13]  /*136d0*/  ISETP.GE.AND P0, PT, R0, c[0x0][0x538], PT ;  /* 0x00014e0000007a0c */ /* 0x008fda0003f06270 */
[----:B-12---:R-:W-:Y:S01]  /*136e0*/  @P0 CALL.REL.NOINC `(.L_x_1280) ;  /* 0x0000001000000944 */ /* 0x006fe20003c00000 */
[----:B------:R-:W-:Y:S05]  /*136f0*/  BRA `(.L_x_1281) ;  /* 0xfffed27000007947 */ /* 0x000fea000383ffff */
.L_x_1280:
[----:B------:R-:W-:Y:S05]  /*13700*/  EXIT ;  /* 0x000000000000794d */ /* 0x000fea0003800000 */
.L_x_1224:
[----:B------:R-:W-:Y:S01]  /*13710*/  IMAD.MOV.U32 R10, RZ, RZ, R2 ;  /* 0x000000ffff0a7224 */ /* 0x000fe200078e0002 */
[----:B-1----:R-:W-:Y:S01]  /*13720*/  MOV R8, RZ ;  /* 0x000000ff00087202 */ /* 0x002fe20000000f00 */
[----:B------:R-:W-:Y:S01]  /*13730*/  IMAD.MOV.U32 R7, RZ, RZ, 0x181f ;  /* 0x0000181fff077424 */ /* 0x000fe200078e00ff */
[----:B------:R-:W-:Y:S02]  /*13740*/  MOV R9, 0x13760 ;  /* 0x0001376000097802 */ /* 0x000fe40000000f00 */
[----:B------:R-:W-:Y:S05]  /*13750*/  CALL.REL.NOINC `($__internal_3_$__cuda_sm70_shflsync_idx_p) ;  /* 0x000010b000007944 */ /* 0x000fea0003c00000 */
[----:B------:R-:W-:Y:S01]  /*13760*/  MOV R5, R7 ;  /* 0x0000000700057202 */ /* 0x000fe20000000f00 */
[----:B------:R-:W-:Y:S05]  /*13770*/  BRA `(.L_x_1282) ;  /* 0xfffeddf000007947 */ /* 0x000fea000383ffff */
.L_x_1225:
[----:B------:R-:W-:Y:S01]  /*13780*/  IMAD.MOV.U32 R10, RZ, RZ, R3 ;  /* 0x000000ffff0a7224 */ /* 0x000fe200078e0003 */
[----:B-1----:R-:W-:Y:S01]  /*13790*/  MOV R8, RZ ;  /* 0x000000ff00087202 */ /* 0x002fe20000000f00 */
[----:B------:R-:W-:Y:S01]  /*137a0*/  IMAD.MOV.U32 R7, RZ, RZ, 0x181f ;  /* 0x0000181fff077424 */ /* 0x000fe200078e00ff */
[----:B------:R-:W-:Y:S02]  /*137b0*/  MOV R9, 0x137d0 ;  /* 0x000137d000097802 */ /* 0x000fe40000000f00 */
[----:B--23--:R-:W-:Y:S05]  /*137c0*/  CALL.REL.NOINC `($__internal_3_$__cuda_sm70_shflsync_idx_p) ;  /* 0x0000104000007944 */ /* 0x00cfea0003c00000 */
[----:B------:R-:W-:Y:S01]  /*137d0*/  MOV R4, R7 ;  /* 0x0000000700047202 */ /* 0x000fe20000000f00 */
[----:B------:R-:W-:Y:S05]  /*137e0*/  BRA `(.L_x_1283) ;  /* 0xfffedda000007947 */ /* 0x000fea000383ffff */
.L_x_1228:
[----:B------:R-:W-:Y:S01]  /*137f0*/  IMAD.MOV.U32 R10, RZ, RZ, R2 ;  /* 0x000000ffff0a7224 */ /* 0x000fe200078e0002 */
[----:B------:R-:W-:Y:S01]  /*13800*/  MOV R8, 0x1 ;  /* 0x0000000100087802 */ /* 0x000fe20000000f00 */
[----:B------:R-:W-:Y:S01]  /*13810*/  IMAD.MOV.U32 R7, RZ, RZ, 0x181f ;  /* 0x0000181fff077424 */ /* 0x000fe200078e00ff */
[----:B------:R-:W-:-:S02]  /*13820*/  MOV R9, 0x13840 ;  /* 0x0001384000097802 */ /* 0x000fc40000000f00 */
[----:B-1234-:R-:W-:Y:S05]  /*13830*/  CALL.REL.NOINC `($__internal_3_$__cuda_sm70_shflsync_idx_p) ;  /* 0x00000fd000007944 */ /* 0x01efea0003c00000 */
[----:B------:R-:W-:Y:S01]  /*13840*/  IMAD.MOV.U32 R6, RZ, RZ, R7 ;  /* 0x000000ffff067224 */ /* 0x000fe200078e0007 */
[----:B------:R-:W-:Y:S01]  /*13850*/  MOV R8, 0x1 ;  /* 0x0000000100087802 */ /* 0x000fe20000000f00 */
[----:B------:R-:W-:Y:S01]  /*13860*/  IMAD.MOV.U32 R10, RZ, RZ, R3 ;  /* 0x000000ffff0a7224 */ /* 0x000fe200078e0003 */
[----:B------:R-:W-:-:S02]  /*13870*/  MOV R7, 0x181f ;  /* 0x0000181f00077802 */ /* 0x000fc40000000f00 */
[----:B------:R-:W-:Y:S02]  /*13880*/  MOV R9, 0x138a0 ;  /* 0x000138a000097802 */ /* 0x000fe40000000f00 */
[----:B------:R-:W-:Y:S05]  /*13890*/  CALL.REL.NOINC `($__internal_3_$__cuda_sm70_shflsync_idx_p) ;  /* 0x00000f7000007944 */ /* 0x000fea0003c00000 */
[----:B------:R-:W-:Y:S01]  /*138a0*/  MOV R4, R7 ;  /* 0x0000000700047202 */ /* 0x000fe20000000f00 */
[----:B------:R-:W-:Y:S05]  /*138b0*/  BRA `(.L_x_1284) ;  /* 0xfffeddd000007947 */ /* 0x000fea000383ffff */
.L_x_1231:
[----:B------:R-:W-:Y:S01]  /*138c0*/  IMAD.MOV.U32 R10, RZ, RZ, R2 ;  /* 0x000000ffff0a7224 */ /* 0x000fe200078e0002 */
[----:B------:R-:W-:Y:S01]  /*138d0*/  MOV R8, 0x2 ;  /* 0x0000000200087802 */ /* 0x000fe20000000f00 */
[----:B------:R-:W-:Y:S01]  /*138e0*/  IMAD.MOV.U32 R7, RZ, RZ, 0x181f ;  /* 0x0000181fff077424 */ /* 0x000fe200078e00ff */
[----:B------:R-:W-:Y:S02]  /*138f0*/  MOV R9, 0x13910 ;  /* 0x0001391000097802 */ /* 0x000fe40000000f00 */
[----:B-123--:R-:W-:Y:S05]  /*13900*/  CALL.REL.NOINC `($__internal_3_$__cuda_sm70_shflsync_idx_p) ;  /* 0x00000f0000007944 */ /* 0x00efea0003c00000 */
[----:B------:R-:W-:Y:S01]  /*13910*/  MOV R6, R7 ;  /* 0x0000000700067202 */ /* 0x000fe20000000f00 */
[----:B------:R-:W-:Y:S05]  /*13920*/  BRA `(.L_x_1285) ;  /* 0xfffede4000007947 */ /* 0x000fea000383ffff */
.L_x_1232:
[----:B------:R-:W-:Y:S01]  /*13930*/  IMAD.MOV.U32 R10, RZ, RZ, R3 ;  /* 0x000000ffff0a7224 */ /* 0x000fe200078e0003 */
[----:B------:R-:W-:Y:S01]  /*13940*/  MOV R8, 0x2 ;  /* 0x0000000200087802 */ /* 0x000fe20000000f00 */
[----:B------:R-:W-:Y:S01]  /*13950*/  IMAD.MOV.U32 R7, RZ, RZ, 0x181f ;  /* 0x0000181fff077424 */ /* 0x000fe200078e00ff */
[----:B------:R-:W-:Y:S02]  /*13960*/  MOV R9, 0x13980 ;  /* 0x0001398000097802 */ /* 0x000fe40000000f00 */
[----:B-1234-:R-:W-:Y:S05]  /*13970*/  CALL.REL.NOINC `($__internal_3_$__cuda_sm70_shflsync_idx_p) ;  /* 0x00000e9000007944 */ /* 0x01efea0003c00000 */
[----:B------:R-:W-:Y:S01]  /*13980*/  MOV R4, R7 ;  /* 0x0000000700047202 */ /* 0x000fe20000000f00 */
[----:B------:R-:W-:Y:S05]  /*13990*/  BRA `(.L_x_1286) ;  /* 0xfffeddf000007947 */ /* 0x000fea000383ffff */
.L_x_1235:
        /* <DEDUP_REMOVED lines=13> */
.L_x_1238:
[----:B------:R-:W-:Y:S01]  /*13a70*/  IMAD.MOV.U32 R10, RZ, RZ, R2 ;  /* 0x000000ffff0a7224 */ /* 0x000fe200078e0002 */
[----:B------:R-:W-:Y:S01]  /*13a80*/  MOV R8, 0x4 ;  /* 0x0000000400087802 */ /* 0x000fe20000000f00 */
[----:B------:R-:W-:Y:S01]  /*13a90*/  IMAD.MOV.U32 R7, RZ, RZ, 0x181f ;  /* 0x0000181fff077424 */ /* 0x000fe200078e00ff */
[----:B------:R-:W-:Y:S02]  /*13aa0*/  MOV R9, 0x13ac0 ;  /* 0x00013ac000097802 */ /* 0x000fe40000000f00 */
[----:B-1234-:R-:W-:Y:S05]  /*13ab0*/  CALL.REL.NOINC `($__internal_3_$__cuda_sm70_shflsync_idx_p) ;  /* 0x00000d5000007944 */ /* 0x01efea0003c00000 */
[----:B------:R-:W-:Y:S01]  /*13ac0*/  MOV R6, R7 ;  /* 0x0000000700067202 */ /* 0x000fe20000000f00 */
[----:B------:R-:W-:Y:S05]  /*13ad0*/  BRA `(.L_x_1288) ;  /* 0xfffede8000007947 */ /* 0x000fea000383ffff */
.L_x_1239:
[----:B------:R-:W-:Y:S01]  /*13ae0*/  IMAD.MOV.U32 R10, RZ, RZ, R3 ;  /* 0x000000ffff0a7224 */ /* 0x000fe200078e0003 */
[----:B------:R-:W-:Y:S01]  /*13af0*/  MOV R8, 0x4 ;  /* 0x0000000400087802 */ /* 0x000fe20000000f00 */
[----:B------:R-:W-:Y:S01]  /*13b00*/  IMAD.MOV.U32 R7, RZ, RZ, 0x181f ;  /* 0x0000181fff077424 */ /* 0x000fe200078e00ff */
[----:B------:R-:W-:Y:S02]  /*13b10*/  MOV R9, 0x13b30 ;  /* 0x00013b3000097802 */ /* 0x000fe40000000f00 */
[----:B-1234-:R-:W-:Y:S05]  /*13b20*/  CALL.REL.NOINC `($__internal_3_$__cuda_sm70_shflsync_idx_p) ;  /* 0x00000ce000007944 */ /* 0x01efea0003c00000 */
[----:B------:R-:W-:Y:S01]  /*13b30*/  MOV R4, R7 ;  /* 0x0000000700047202 */ /* 0x000fe20000000f00 */
[----:B------:R-:W-:Y:S05]  /*13b40*/  BRA `(.L_x_1289) ;  /* 0xfffede3000007947 */ /* 0x000fea000383ffff */
.L_x_1242:
        /* <DEDUP_REMOVED lines=13> */
.L_x_1245:
[----:B------:R-:W-:Y:S01]  /*13c20*/  IMAD.MOV.U32 R10, RZ, RZ, R2 ;  /* 0x000000ffff0a7224 */ /* 0x000fe200078e0002 */
[----:B------:R-:W-:Y:S01]  /*13c30*/  MOV R8, 0x6 ;  /* 0x0000000600087802 */ /* 0x000fe20000000f00 */
[----:B------:R-:W-:Y:S01]  /*13c40*/  IMAD.MOV.U32 R7, RZ, RZ, 0x181f ;  /* 0x0000181fff077424 */ /* 0x000fe200078e00ff */
[----:B------:R-:W-:Y:S02]  /*13c50*/  MOV R9, 0x13c70 ;  /* 0x00013c7000097802 */ /* 0x000fe40000000f00 */
[----:B-1234-:R-:W-:Y:S05]  /*13c60*/  CALL.REL.NOINC `($__internal_3_$__cuda_sm70_shflsync_idx_p) ;  /* 0x00000ba000007944 */ /* 0x01efea0003c00000 */
[----:B------:R-:W-:Y:S01]  /*13c70*/  MOV R6, R7 ;  /* 0x0000000700067202 */ /* 0x000fe20000000f00 */
[----:B------:R-:W-:Y:S05]  /*13c80*/  BRA `(.L_x_1291) ;  /* 0xfffedec000007947 */ /* 0x000fea000383ffff */
.L_x_1246:
[----:B------:R-:W-:Y:S01]  /*13c90*/  IMAD.MOV.U32 R10, RZ, RZ, R3 ;  /* 0x000000ffff0a7224 */ /* 0x000fe200078e0003 */
[----:B------:R-:W-:Y:S01]  /*13ca0*/  MOV R8, 0x6 ;  /* 0x0000000600087802 */ /* 0x000fe20000000f00 */
[----:B------:R-:W-:Y:S01]  /*13cb0*/  IMAD.MOV.U32 R7, RZ, RZ, 0x181f ;  /* 0x0000181fff077424 */ /* 0x000fe200078e00ff */
[----:B------:R-:W-:Y:S02]  /*13cc0*/  MOV R9, 0x13ce0 ;  /* 0x00013ce000097802 */ /* 0x000fe40000000f00 */
[----:B-1234-:R-:W-:Y:S05]  /*13cd0*/  CALL.REL.NOINC `($__internal_3_$__cuda_sm70_shflsync_idx_p) ;  /* 0x00000b3000007944 */ /* 0x01efea0003c00000 */
[----:B------:R-:W-:Y:S01]  /*13ce0*/  MOV R4, R7 ;  /* 0x0000000700047202 */ /* 0x000fe20000000f00 */
[----:B------:R-:W-:Y:S05]  /*13cf0*/  BRA `(.L_x_1292) ;  /* 0xfffede7000007947 */ /* 0x000fea000383ffff */
.L_x_1249:
        /* <DEDUP_REMOVED lines=13> */
.L_x_1256:
[----:B------:R1:W5:Y:S01]  /*13dd0*/  LDL R0, [R1+0x10] ;  /* 0x0000100001007983 */ /* 0x0003620000100800 */
[----:B------:R-:W-:Y:S02]  /*13de0*/  MOV R3, 0x2 ;  /* 0x0000000200037802 */ /* 0x000fe40000000f00 */
[----:B------:R-:W-:Y:S02]  /*13df0*/  MOV R8, 0x13e10 ;  /* 0x00013e1000087802 */ /* 0x000fe40000000f00 */
[----:B-1---5:R-:W-:Y:S05]  /*13e00*/  CALL.REL.NOINC `($__internal_2_$__cuda_sm70_shflsync_bfly_p) ;  /* 0x000009c000007944 */ /* 0x022fea0003c00000 */
[----:B--2---:R-:W-:Y:S01]  /*13e10*/  MOV R2, R3 ;  /* 0x0000000300027202 */ /* 0x004fe20000000f00 */
[----:B-1----:R-:W-:Y:S05]  /*13e20*/  BRA `(.L_x_1294) ;  /* 0xffffd58000007947 */ /* 0x002fea000383ffff */
.L_x_1257:
[----:B------:R-:W-:Y:S01]  /*13e30*/  IMAD.MOV.U32 R0, RZ, RZ, R2 ;  /* 0x000000ffff007224 */ /* 0x000fe200078e0002 */
[----:B------:R-:W-:Y:S02]  /*13e40*/  MOV R3, 0x1 ;  /* 0x0000000100037802 */ /* 0x000fe40000000f00 */
[----:B------:R-:W-:Y:S02]  /*13e50*/  MOV R8, 0x13e70 ;  /* 0x00013e7000087802 */ /* 0x000fe40000000f00 */
[----:B-----5:R-:W-:Y:S05]  /*13e60*/  CALL.REL.NOINC `($__internal_2_$__cuda_sm70_shflsync_bfly_p) ;  /* 0x0000096000007944 */ /* 0x020fea0003c00000 */
[----:B-1----:R1:W5:Y:S01]  /*13e70*/  LDL R0, [R1+0x18] ;  /* 0x0000180001007983 */ /* 0x0023620000100800 */
[----:B--2---:R-:W-:Y:S01]  /*13e80*/  FADD.FTZ R2, R2, R3 ;  /* 0x0000000302027221 */ /* 0x004fe20000010000 */
[----:B------:R-:W-:-:S02]  /*13e90*/  MOV R3, 0x2 ;  /* 0x0000000200037802 */ /* 0x000fc40000000f00 */
[----:B------:R-:W-:Y:S02]  /*13ea0*/  MOV R8, 0x13ec0 ;  /* 0x00013ec000087802 */ /* 0x000fe40000000f00 */
[----:B-1---5:R-:W-:Y:S05]  /*13eb0*/  CALL.REL.NOINC `($__internal_2_$__cuda_sm70_shflsync_bfly_p) ;  /* 0x0000091000007944 */ /* 0x022fea0003c00000 */
[----:B-1----:R-:W3:Y:S01]  /*13ec0*/  LDL.LU R0, [R1+0x18] ;  /* 0x0000180001007983 */ /* 0x002ee20000300800 */
[----:B------:R-:W-:Y:S01]  /*13ed0*/  MOV R8, 0x13f20 ;  /* 0x00013f2000087802 */ /* 0x000fe20000000f00 */
[----:B--23--:R-:W-:Y:S01]  /*13ee0*/  FADD.FTZ R4, R0, R3 ;  /* 0x0000000300047221 */ /* 0x00cfe20000010000 */
[----:B------:R-:W-:-:S04]  /*13ef0*/  MOV R3, 0x1 ;  /* 0x0000000100037802 */ /* 0x000fc80000000f00 */
[----:B------:R-:W-:Y:S02]  /*13f00*/  MOV R0, R4 ;  /* 0x0000000400007202 */ /* 0x000fe40000000f00 */
[----:B------:R-:W-:Y:S05]  /*13f10*/  CALL.REL.NOINC `($__internal_2_$__cuda_sm70_shflsync_bfly_p) ;  /* 0x000008b000007944 */ /* 0x000fea0003c00000 */
[----:B-1----:R1:W5:Y:S01]  /*13f20*/  LDL R0, [R1+0x14] ;  /* 0x0000140001007983 */ /* 0x0023620000100800 */
[----:B--2---:R-:W-:Y:S01]  /*13f30*/  FADD.FTZ R4, R4, R3 ;  /* 0x0000000304047221 */ /* 0x004fe20000010000 */
[----:B------:R-:W-:Y:S02]  /*13f40*/  MOV R3, 0x2 ;  /* 0x0000000200037802 */ /* 0x000fe40000000f00 */
        /* <DEDUP_REMOVED lines=19> */
[----:B--2---:R-:W-:Y:S01]  /*14080*/  MOV R8, R3 ;  /* 0x0000000300087202 */ /* 0x004fe20000000f00 */
[----:B-1----:R-:W-:Y:S05]  /*14090*/  BRA `(.L_x_1295) ;  /* 0xffffd44000007947 */ /* 0x002fea000383ffff */
.L_x_1266:
[----:B------:R-:W-:Y:S01]  /*140a0*/  IMAD.MOV.U32 R10, RZ, RZ, R2 ;  /* 0x000000ffff0a7224 */ /* 0x000fe200078e0002 */
[----:B------:R-:W-:Y:S01]  /*140b0*/  MOV R8, RZ ;  /* 0x000000ff00087202 */ /* 0x000fe20000000f00 */
[----:B------:R-:W-:Y:S01]  /*140c0*/  IMAD.MOV.U32 R7, RZ, RZ, 0x181f ;  /* 0x0000181fff077424 */ /* 0x000fe200078e00ff */
[----:B------:R-:W-:Y:S02]  /*140d0*/  MOV R9, 0x140f0 ;  /* 0x000140f000097802 */ /* 0x000fe40000000f00 */
[----:B------:R-:W-:Y:S05]  /*140e0*/  CALL.REL.NOINC `($__internal_3_$__cuda_sm70_shflsync_idx_p) ;  /* 0x0000072000007944 */ /* 0x000fea0003c00000 */
[----:B------:R-:W-:Y:S01]  /*140f0*/  MOV R5, R7 ;  /* 0x0000000700057202 */ /* 0x000fe20000000f00 */
[----:B------:R-:W-:Y:S05]  /*14100*/  BRA `(.L_x_1296) ;  /* 0xfffff00000007947 */ /* 0x000fea000383ffff */
.L_x_1267:
[----:B------:R-:W-:Y:S01]  /*14110*/  IMAD.MOV.U32 R10, RZ, RZ, R3 ;  /* 0x000000ffff0a7224 */ /* 0x000fe200078e0003 */
[----:B------:R-:W-:Y:S01]  /*14120*/  MOV R8, RZ ;  /* 0x000000ff00087202 */ /* 0x000fe20000000f00 */
[----:B------:R-:W-:Y:S01]  /*14130*/  IMAD.MOV.U32 R7, RZ, RZ, 0x181f ;  /* 0x0000181fff077424 */ /* 0x000fe200078e00ff */
[----:B------:R-:W-:Y:S02]  /*14140*/  MOV R9, 0x14160 ;  /* 0x0001416000097802 */ /* 0x000fe40000000f00 */
[----:B-12---:R-:W-:Y:S05]  /*14150*/  CALL.REL.NOINC `($__internal_3_$__cuda_sm70_shflsync_idx_p) ;  /* 0x000006b000007944 */ /* 0x006fea0003c00000 */
[----:B------:R-:W-:Y:S01]  /*14160*/  MOV R4, R7 ;  /* 0x0000000700047202 */ /* 0x000fe20000000f00 */
[----:B------:R-:W-:Y:S05]  /*14170*/  BRA `(.L_x_1297) ;  /* 0xffffefb000007947 */ /* 0x000fea000383ffff */
.L_x_1268:
[----:B------:R-:W-:Y:S01]  /*14180*/  IMAD.MOV.U32 R10, RZ, RZ, R2 ;  /* 0x000000ffff0a7224 */ /* 0x000fe200078e0002 */
[----:B------:R-:W-:Y:S01]  /*14190*/  MOV R8, 0x1 ;  /* 0x0000000100087802 */ /* 0x000fe20000000f00 */
[----:B------:R-:W-:Y:S01]  /*141a0*/  IMAD.MOV.U32 R7, RZ, RZ, 0x181f ;  /* 0x0000181fff077424 */ /* 0x000fe200078e00ff */
[----:B------:R-:W-:-:S02]  /*141b0*/  MOV R9, 0x141d0 ;  /* 0x000141d000097802 */ /* 0x000fc40000000f00 */
[----:B-123--:R-:W-:Y:S05]  /*141c0*/  CALL.REL.NOINC `($__internal_3_$__cuda_sm70_shflsync_idx_p) ;  /* 0x0000064000007944 */ /* 0x00efea0003c00000 */
        /* <DEDUP_REMOVED lines=8> */
.L_x_1269:
[----:B------:R-:W-:Y:S01]  /*14250*/  IMAD.MOV.U32 R10, RZ, RZ, R2 ;  /* 0x000000ffff0a7224 */ /* 0x000fe200078e0002 */
[----:B------:R-:W-:Y:S01]  /*14260*/  MOV R8, 0x2 ;  /* 0x0000000200087802 */ /* 0x000fe20000000f00 */
[----:B------:R-:W-:Y:S01]  /*14270*/  IMAD.MOV.U32 R7, RZ, RZ, 0x181f ;  /* 0x0000181fff077424 */ /* 0x000fe200078e00ff */
[----:B------:R-:W-:Y:S02]  /*14280*/  MOV R9, 0x142a0 ;  /* 0x000142a000097802 */ /* 0x000fe40000000f00 */
[----:B-1-34-:R-:W-:Y:S05]  /*14290*/  CALL.REL.NOINC `($__internal_3_$__cuda_sm70_shflsync_idx_p) ;  /* 0x0000057000007944 */ /* 0x01afea0003c00000 */
[----:B------:R-:W-:Y:S01]  /*142a0*/  MOV R6, R7 ;  /* 0x0000000700067202 */ /* 0x000fe20000000f00 */
[----:B------:R-:W-:Y:S05]  /*142b0*/  BRA `(.L_x_1299) ;  /* 0xffffef9000007947 */ /* 0x000fea000383ffff */
.L_x_1270:
[----:B------:R-:W-:Y:S01]  /*142c0*/  IMAD.MOV.U32 R10, RZ, RZ, R3 ;  /* 0x000000ffff0a7224 */ /* 0x000fe200078e0003 */
[----:B------:R-:W-:Y:S01]  /*142d0*/  MOV R8, 0x2 ;  /* 0x0000000200087802 */ /* 0x000fe20000000f00 */
[----:B------:R-:W-:Y:S01]  /*142e0*/  IMAD.MOV.U32 R7, RZ, RZ, 0x181f ;  /* 0x0000181fff077424 */ /* 0x000fe200078e00ff */
[----:B------:R-:W-:Y:S02]  /*142f0*/  MOV R9, 0x14310 ;  /* 0x0001431000097802 */ /* 0x000fe40000000f00 */
[----:B-1234-:R-:W-:Y:S05]  /*14300*/  CALL.REL.NOINC `($__internal_3_$__cuda_sm70_shflsync_idx_p) ;  /* 0x0000050000007944 */ /* 0x01efea0003c00000 */
[----:B------:R-:W-:Y:S01]  /*14310*/  MOV R4, R7 ;  /* 0x0000000700047202 */ /* 0x000fe20000000f00 */
[----:B------:R-:W-:Y:S05]  /*14320*/  BRA `(.L_x_1300) ;  /* 0xffffef4000007947 */ /* 0x000fea000383ffff */
.L_x_1271:
        /* <DEDUP_REMOVED lines=13> */
.L_x_1272:
[----:B------:R-:W-:Y:S01]  /*14400*/  IMAD.MOV.U32 R10, RZ, RZ, R2 ;  /* 0x000000ffff0a7224 */ /* 0x000fe200078e0002 */
[----:B------:R-:W-:Y:S01]  /*14410*/  MOV R8, 0x4 ;  /* 0x0000000400087802 */ /* 0x000fe20000000f00 */
[----:B------:R-:W-:Y:S01]  /*14420*/  IMAD.MOV.U32 R7, RZ, RZ, 0x181f ;  /* 0x0000181fff077424 */ /* 0x000fe200078e00ff */
[----:B------:R-:W-:Y:S02]  /*14430*/  MOV R9, 0x14450 ;  /* 0x0001445000097802 */ /* 0x000fe40000000f00 */
[----:B-1234-:R-:W-:Y:S05]  /*14440*/  CALL.REL.NOINC `($__internal_3_$__cuda_sm70_shflsync_idx_p) ;  /* 0x000003c000007944 */ /* 0x01efea0003c00000 */
[----:B------:R-:W-:Y:S01]  /*14450*/  MOV R6, R7 ;  /* 0x0000000700067202 */ /* 0x000fe20000000f00 */
[----:B------:R-:W-:Y:S05]  /*14460*/  BRA `(.L_x_1302) ;  /* 0xffffef1000007947 */ /* 0x000fea000383ffff */
.L_x_1273:
[----:B------:R-:W-:Y:S01]  /*14470*/  IMAD.MOV.U32 R10, RZ, RZ, R3 ;  /* 0x000000ffff0a7224 */ /* 0x000fe200078e0003 */
[----:B------:R-:W-:Y:S01]  /*14480*/  MOV R8, 0x4 ;  /* 0x0000000400087802 */ /* 0x000fe20000000f00 */
[----:B------:R-:W-:Y:S01]  /*14490*/  IMAD.MOV.U32 R7, RZ, RZ, 0x181f ;  /* 0x0000181fff077424 */ /* 0x000fe200078e00ff */
[----:B------:R-:W-:Y:S02]  /*144a0*/  MOV R9, 0x144c0 ;  /* 0x000144c000097802 */ /* 0x000fe40000000f00 */
[----:B-1234-:R-:W-:Y:S05]  /*144b0*/  CALL.REL.NOINC `($__internal_3_$__cuda_sm70_shflsync_idx_p) ;  /* 0x0000035000007944 */ /* 0x01efea0003c00000 */
[----:B------:R-:W-:Y:S01]  /*144c0*/  MOV R4, R7 ;  /* 0x0000000700047202 */ /* 0x000fe20000000f00 */
[----:B------:R-:W-:Y:S05]  /*144d0*/  BRA `(.L_x_1303) ;  /* 0xffffeec000007947 */ /* 0x000fea000383ffff */
.L_x_1274:
        /* <DEDUP_REMOVED lines=13> */
.L_x_1275:
[----:B------:R-:W-:Y:S01]  /*145b0*/  IMAD.MOV.U32 R10, RZ, RZ, R2 ;  /* 0x000000ffff0a7224 */ /* 0x000fe200078e0002 */
[----:B------:R-:W-:Y:S01]  /*145c0*/  MOV R8, 0x6 ;  /* 0x0000000600087802 */ /* 0x000fe20000000f00 */
[----:B------:R-:W-:Y:S01]  /*145d0*/  IMAD.MOV.U32 R7, RZ, RZ, 0x181f ;  /* 0x0000181fff077424 */ /* 0x000fe200078e00ff */
[----:B------:R-:W-:Y:S02]  /*145e0*/  MOV R9, 0x14600 ;  /* 0x0001460000097802 */ /* 0x000fe40000000f00 */
[----:B-12-4-:R-:W-:Y:S05]  /*145f0*/  CALL.REL.NOINC `($__internal_3_$__cuda_sm70_shflsync_idx_p) ;  /* 0x0000021000007944 */ /* 0x016fea0003c00000 */
[----:B------:R-:W-:Y:S01]  /*14600*/  MOV R6, R7 ;  /* 0x0000000700067202 */ /* 0x000fe20000000f00 */
[----:B------:R-:W-:Y:S05]  /*14610*/  BRA `(.L_x_1305) ;  /* 0xffffee9000007947 */ /* 0x000fea000383ffff */
.L_x_1276:
[----:B------:R-:W-:Y:S01]  /*14620*/  IMAD.MOV.U32 R10, RZ, RZ, R3 ;  /* 0x000000ffff0a7224 */ /* 0x000fe200078e0003 */
[----:B------:R-:W-:Y:S01]  /*14630*/  MOV R8, 0x6 ;  /* 0x0000000600087802 */ /* 0x000fe20000000f00 */
[----:B------:R-:W-:Y:S01]  /*14640*/  IMAD.MOV.U32 R7, RZ, RZ, 0x181f ;  /* 0x0000181fff077424 */ /* 0x000fe200078e00ff */
[----:B------:R-:W-:Y:S02]  /*14650*/  MOV R9, 0x14670 ;  /* 0x0001467000097802 */ /* 0x000fe40000000f00 */
[----:B-1234-:R-:W-:Y:S05]  /*14660*/  CALL.REL.NOINC `($__internal_3_$__cuda_sm70_shflsync_idx_p) ;  /* 0x000001a000007944 */ /* 0x01efea0003c00000 */
[----:B------:R-:W-:Y:S01]  /*14670*/  MOV R4, R7 ;  /* 0x0000000700047202 */ /* 0x000fe20000000f00 */
[----:B------:R-:W-:Y:S05]  /*14680*/  BRA `(.L_x_1306) ;  /* 0xffffee4000007947 */ /* 0x000fea000383ffff */
.L_x_1277:
[----:B------:R-:W-:Y:S01]  /*14690*/  IMAD.MOV.U32 R10, RZ, RZ, R2 ;  /* 0x000000ffff0a7224 */ /* 0x000fe200078e0002 */
[----:B------:R-:W-:Y:S01]  /*146a0*/  MOV R8, 0x7 ;  /* 0x0000000700087802 */ /* 0x000fe20000000f00 */
[----:B------:R-:W-:Y:S01]  /*146b0*/  IMAD.MOV.U32 R7, RZ, RZ, 0x181f ;  /* 0x0000181fff077424 */ /* 0x000fe200078e00ff */
[----:B------:R-:W-:-:S02]  /*146c0*/  MOV R9, 0x146e0 ;  /* 0x000146e000097802 */ /* 0x000fc40000000f00 */
[----:B-12-4-:R-:W-:Y:S05]  /*146d0*/  CALL.REL.NOINC `($__internal_3_$__cuda_sm70_shflsync_idx_p) ;  /* 0x0000013000007944 */ /* 0x016fea0003c00000 */
        /* <DEDUP_REMOVED lines=8> */
.L_x_1279:
[----:B------:R-:W-:Y:S01]  /*14760*/  IMAD.MOV.U32 R10, RZ, RZ, R47 ;  /* 0x000000ffff0a7224 */ /* 0x000fe200078e002f */
[----:B--2---:R-:W-:Y:S01]  /*14770*/  MOV R8, RZ ;  /* 0x000000ff00087202 */ /* 0x004fe20000000f00 */
[----:B------:R-:W-:Y:S01]  /*14780*/  IMAD.MOV.U32 R7, RZ, RZ, 0x1f ;  /* 0x0000001fff077424 */ /* 0x000fe200078e00ff */
[----:B------:R-:W-:Y:S02]  /*14790*/  MOV R9, 0x147b0 ;  /* 0x000147b000097802 */ /* 0x000fe40000000f00 */
[----:B-1-3--:R-:W-:Y:S05]  /*147a0*/  CALL.REL.NOINC `($__internal_3_$__cuda_sm70_shflsync_idx_p) ;  /* 0x0000006000007944 */ /* 0x00afea0003c00000 */
[----:B------:R-:W-:Y:S01]  /*147b0*/  MOV R0, R7 ;  /* 0x0000000700007202 */ /* 0x000fe20000000f00 */
[----:B------:R-:W-:Y:S05]  /*147c0*/  BRA `(.L_x_1308) ;  /* 0xffffeea000007947 */ /* 0x000fea000383ffff */
        .weak           $__internal_2_$__cuda_sm70_shflsync_bfly_p
        .type           $__internal_2_$__cuda_sm70_shflsync_bfly_p,@function
        .size           $__internal_2_$__cuda_sm70_shflsync_bfly_p,($__internal_3_$__cuda_sm70_shflsync_idx_p - $__internal_2_$__cuda_sm70_shflsync_bfly_p)
$__internal_2_$__cuda_sm70_shflsync_bfly_p:
[----:B------:R-:W-:Y:S01]  /*147d0*/  MOV R9, 0x0 ;  /* 0x0000000000097802 */ /* 0x000fe20000000f00 */
[----:B------:R-:W-:Y:S04]  /*147e0*/  WARPSYNC R7 ;  /* 0x0000000700007348 */ /* 0x000fe80003800000 */
[----:B------:R1:W2:Y:S01]  /*147f0*/  SHFL.BFLY PT, R3, R0, R3, R10 ;  /* 0x0c00000300037389 */ /* 0x0002a200000e000a */
[----:B------:R-:W-:Y:S05]  /*14800*/  RET.REL.NODEC R8 `(_ZN7cutlass13device_kernelIN5flash19enable_sm80_to_sm89INS1_16FlashAttnFwdSm80INS1_25CollectiveMainloopFwdSm80ILi4ELi1ELb0EN4cute5tupleIJNS5_1CILi128EEENS7_ILi112EEENS7_ILi64EEEEEELi64ENS_6half_tEfNS_4arch4Sm80ELb1ELb0ELb0ELb0ELb0ELb0ELb1ELb0EEENS1_21CollectiveEpilogueFwdINS6_IJS8_SA_S9_EEENS6_IJNS7_ILi1EEESI_SI_EEESC_SE_Li128ELb0ELb1ELb0ELb0EEENS1_30DynamicPersistentTileSchedulerILi128ELi128ELb0ELb1ELb0EEEEEEEEEvNT_6ParamsE) ;  /* 0xfffeb7f008007950 */ /* 0x000fea0003c3ffff */
        .weak           $__internal_3_$__cuda_sm70_shflsync_idx_p
        .type           $__internal_3_$__cuda_sm70_shflsync_idx_p,@function
        .size           $__internal_3_$__cuda_sm70_shflsync_idx_p,(.L_x_1487 - $__internal_3_$__cuda_sm70_shflsync_idx_p)
$__internal_3_$__cuda_sm70_shflsync_idx_p:
[----:B------:R-:W-:-:S04]  /*14810*/  MOV R12, 0xffffffff ;  /* 0xffffffff000c7802 */ /* 0x000fc80000000f00 */
[----:B------:R-:W-:Y:S04]  /*14820*/  WARPSYNC R12 ;  /* 0x0000000c00007348 */ /* 0x000fe80003800000 */
[----:B------:R1:W2:Y:S02]  /*14830*/  SHFL.IDX PT, R7, R10, R8, R7 ;  /* 0x000000080a077389 */ /* 0x0002a400000e0007 */
[----:B-1----:R-:W-:Y:S02]  /*14840*/  MOV R8, R9 ;  /* 0x0000000900087202 */ /* 0x002fe40000000f00 */
[----:B------:R-:W-:-:S04]  /*14850*/  MOV R9, 0x0 ;  /* 0x0000000000097802 */ /* 0x000fc80000000f00 */
[----:B--2---:R-:W-:Y:S05]  /*14860*/  RET.REL.NODEC R8 `(_ZN7cutlass13device_kernelIN5flash19enable_sm80_to_sm89INS1_16FlashAttnFwdSm80INS1_25CollectiveMainloopFwdSm80ILi4ELi1ELb0EN4cute5tupleIJNS5_1CILi128EEENS7_ILi112EEENS7_ILi64EEEEEELi64ENS_6half_tEfNS_4arch4Sm80ELb1ELb0ELb0ELb0ELb0ELb0ELb1ELb0EEENS1_21CollectiveEpilogueFwdINS6_IJS8_SA_S9_EEENS6_IJNS7_ILi1EEESI_SI_EEESC_SE_Li128ELb0ELb1ELb0ELb0EEENS1_30DynamicPersistentTileSchedulerILi128ELi128ELb0ELb1ELb0EEEEEEEEEvNT_6ParamsE) ;  /* 0xfffeb79008007950 */ /* 0x004fea0003c3ffff */
.L_x_1309:
        /* <DEDUP_REMOVED lines=9> */
.L_x_1487:


//--------------------- .text._ZN7cutlass13device_kernelIN5flash19enable_sm80_to_sm89INS1_16FlashAttnFwdSm80INS1_25CollectiveMainloopFwdSm80ILi4ELi1ELb0EN4cute5tupleIJNS5_1CILi128EEENS7_ILi112EEENS7_ILi64EEEEEELi64ENS_6half_tEfNS_4arch4Sm80ELb1ELb0ELb0ELb1ELb0ELb0ELb1ELb0EEENS1_21CollectiveEpilogueFwdINS6_IJS8_SA_S9_EEENS6_IJNS7_ILi1EEESI_SI_EEESC_SE_Li128ELb1ELb1ELb0ELb0EEENS1_19SingleTileSchedulerILb1ELb0ELb1ELi128EEEEEEEEEvNT_6ParamsE --------------------------
	.section	.text._ZN7cutlass13device_kernelIN5flash19enable_sm80_to_sm89INS1_16FlashAttnFwdSm80INS1_25CollectiveMainloopFwdSm80ILi4ELi1ELb0EN4cute5tupleIJNS5_1CILi128EEENS7_ILi112EEENS7_ILi64EEEEEELi64ENS_6half_tEfNS_4arch4Sm80ELb1ELb0ELb0ELb1ELb0ELb0ELb1ELb0EEENS1_21CollectiveEpilogueFwdINS6_IJS8_SA_S9_EEENS6_IJNS7_ILi1EEESI_SI_EEESC_SE_Li128ELb1ELb1ELb0ELb0EEENS1_19SingleTileSchedulerILb1ELb0ELb1ELi128EEEEEEEEEvNT_6ParamsE,"ax",@progbits
	.sectioninfo	@"SHI_REGISTERS=255"
	.align	128
.text._ZN7cutlass13device_kernelIN5flash19enable_sm80_to_sm89INS1_16FlashAttnFwdSm80INS1_25CollectiveMainloopFwdSm80ILi4ELi1ELb0EN4cute5tupleIJNS5_1CILi128EEENS7_ILi112EEENS7_ILi64EEEEEELi64ENS_6half_tEfNS_4arch4Sm80ELb1ELb0ELb0ELb1ELb0ELb0ELb1ELb0EEENS1_21CollectiveEpilogueFwdINS6_IJS8_SA_S9_EEENS6_IJNS7_ILi1EEESI_SI_EEESC_SE_Li128ELb1ELb1ELb0ELb0EEENS1_19SingleTileSchedulerILb1ELb0ELb1ELi128EEEEEEEEEvNT_6ParamsE:
        .type           _ZN7cutlass13device_kernelIN5flash19enable_sm80_to_sm89INS1_16FlashAttnFwdSm80INS1_25CollectiveMainloopFwdSm80ILi4ELi1ELb0EN4cute5tupleIJNS5_1CILi128EEENS7_ILi112EEENS7_ILi64EEEEEELi64ENS_6half_tEfNS_4arch4Sm80ELb1ELb0ELb0ELb1ELb0ELb0ELb1ELb0EEENS1_21CollectiveEpilogueFwdINS6_IJS8_SA_S9_EEENS6_IJNS7_ILi1EEESI_SI_EEESC_SE_Li128ELb1ELb1ELb0ELb0EEENS1_19SingleTileSchedulerILb1ELb0ELb1ELi128EEEEEEEEEvNT_6ParamsE,@function
        .size           _ZN7cutlass13device_kernelIN5flash19enable_sm80_to_sm89INS1_16FlashAttnFwdSm80INS1_25CollectiveMainloopFwdSm80ILi4ELi1ELb0EN4cute5tupleIJNS5_1CILi128EEENS7_ILi112EEENS7_ILi64EEEEEELi64ENS_6half_tEfNS_4arch4Sm80ELb1ELb0ELb0ELb1ELb0ELb0ELb1ELb0EEENS1_21CollectiveEpilogueFwdINS6_IJS8_SA_S9_EEENS6_IJNS7_ILi1EEESI_SI_EEESC_SE_Li128ELb1ELb1ELb0ELb0EEENS1_19SingleTileSchedulerILb1ELb0ELb1ELi128EEEEEEEEEvNT_6ParamsE,(.L_x_1490 - _ZN7cutlass13device_kernelIN5flash19enable_sm80_to_sm89INS1_16FlashAttnFwdSm80INS1_25CollectiveMainloopFwdSm80ILi4ELi1ELb0EN4cute5tupleIJNS5_1CILi128EEENS7_ILi112EEENS7_ILi64EEEEEELi64ENS_6half_tEfNS_4arch4Sm80ELb1ELb0ELb0ELb1ELb0ELb0ELb1ELb0EEENS1_21CollectiveEpilogueFwdINS6_IJS8_SA_S9_EEENS6_IJNS7_ILi1EEESI_SI_EEESC_SE_Li128ELb1ELb1ELb0ELb0EEENS1_19SingleTileSchedulerILb1ELb0ELb1ELi128EEEEEEEEEvNT_6ParamsE)
        .other          _ZN7cutlass13device_kernelIN5flash19enable_sm80_to_sm89INS1_16FlashAttnFwdSm80INS1_25CollectiveMainloopFwdSm80ILi4ELi1ELb0EN4cute5tupleIJNS5_1CILi128EEENS7_ILi112EEENS7_ILi64EEEEEELi64ENS_6half_tEfNS_4arch4Sm80ELb1ELb0ELb0ELb1ELb0ELb0ELb1ELb0EEENS1_21CollectiveEpilogueFwdINS6_IJS8_SA_S9_EEENS6_IJNS7_ILi1EEESI_SI_EEESC_SE_Li128ELb1ELb1ELb0ELb0EEENS1_19SingleTileSchedulerILb1ELb0ELb1ELi128EEEEEEEEEvNT_6ParamsE,@"STO_CUDA_ENTRY STV_DEFAULT"
_ZN7cutlass13device_kernelIN5flash19enable_sm80_to_sm89INS1_16FlashAttnFwdSm80INS1_25CollectiveMainloopFwdSm80ILi4ELi1ELb0EN4cute5tupleIJNS5_1CILi128EEENS7_ILi112EEENS7_ILi64EEEEEELi64ENS_6half_tEfNS_4arch4Sm80ELb1ELb0ELb0ELb1ELb0ELb0ELb1ELb0EEENS1_21CollectiveEpilogueFwdINS6_IJS8_SA_S9_EEENS6_IJNS7_ILi1EEESI_SI_EEESC_SE_Li128ELb1ELb1ELb0ELb0EEENS1_19SingleTileSchedulerILb1ELb0ELb1ELi128EEEEEEEEEvNT_6ParamsE:
        /* <DEDUP_REMOVED lines=17> */
.L_x_1311:
        /* <DEDUP_REMOVED lines=8> */
.L_x_1313:
[----:B------:R-:W-:-:S04]  /*0190*/  MOV R0, c[0x0][0x54c] ;  /* 0x0001530000007a02 */ /* 0x000fc80000000f00 */
.L_x_1312:
[----:B------:R-:W-:Y:S01]  /*01a0*/  USHF.L.U32 UR4, UR4, 0x7, URZ ;  /* 0x0000000704047899 */ /* 0x000fe2000800063f */
[----:B-----5:R-:W-:-:S05]  /*01b0*/  IMAD R0, R0, c[0x0][0x548], RZ ;  /* 0x0001520000007a24 */ /* 0x020fca00078e02ff */
[----:B------:R-:W-:-:S04]  /*01c0*/  MOV R10, UR4 ;  /* 0x00000004000a7c02 */ /* 0x000fc80008000f00 */
[----:B------:R-:W-:-:S04]  /*01d0*/  ISETP.GE.AND P0, PT, R10, R0, PT ;  /* 0x000000000a00720c */ /* 0x000fc80003f06270 */
[----:B------:R-:W-:-:S05]  /*01e0*/  SEL R0, R5, 0xffffffff, !P0 ;  /* 0xffffffff05007807 */ /* 0x000fca0004000000 */
[----:B------:R2:W-:Y:S01]  /*01f0*/  STL [R1+0x70], R0 ;  /* 0x0000700001007387 */ /* 0x0005e20000100800 */
[----:B------:R-:W-:Y:S05]  /*0200*/  BRA `(.L_x_1314) ;  /* 0x0000014000007947 */ /* 0x000fea0003800000 */
.L_x_1310:
[----:B------:R-:W-:-:S04]  /*0210*/  ISETP.NE.U32.AND P0, PT, RZ, c[0x0][0x568], PT ;  /* 0x00015a00ff007a0c */ /* 0x000fc80003f05070 */
[----:B------:R-:W-:-:S13]  /*0220*/  ISETP.NE.AND.EX P0, PT, RZ, c[0x0][0x56c], PT, P0 ;  /* 0x00015b00ff007a0c */ /* 0x000fda0003f05300 */
[----:B------:R-:W-:Y:S05]  /*0230*/  @!P0 BRA `(.L_x_1315) ;  /* 0x0000002000008947 */ /* 0x000fea0003800000 */
[----:B------:R1:W5:Y:S01]  /*0240*/  LDG.E R0, [R2.64] ;  /* 0x0000000a02007981 */ /* 0x000362000c1e1900 */
[----:B------:R-:W-:Y:S05]  /*0250*/  BRA `(.L_x_1316) ;  /* 0x0000009000007947 */ /* 0x000fea0003800000 */
.L_x_1315:
        /* <DEDUP_REMOVED lines=8> */
.L_x_1317:
[----:B------:R-:W-:-:S04]  /*02e0*/  MOV R0, c[0x0][0x54c] ;  /* 0x0001530000007a02 */ /* 0x000fc80000000f00 */
.L_x_1316:
[----:B------:R-:W-:Y:S01]  /*02f0*/  USHF.L.U32 UR4, UR4, 0x7, URZ ;  /* 0x0000000704047899 */ /* 0x000fe2000800063f */
[----:B-----5:R-:W-:-:S05]  /*0300*/  IMAD R0, R0, c[0x0][0x548], RZ ;  /* 0x0001520000007a24 */ /* 0x020fca00078e02ff */
[----:B------:R-:W-:-:S04]  /*0310*/  MOV R10, UR4 ;  /* 0x00000004000a7c02 */ /* 0x000fc80008000f00 */
[----:B------:R-:W-:-:S04]  /*0320*/  ISETP.GE.AND P0, PT, R10, R0, PT ;  /* 0x000000000a00720c */ /* 0x000fc80003f06270 */
[----:B------:R-:W-:-:S05]  /*0330*/  SEL R0, R5, 0xffffffff, !P0 ;  /* 0xffffffff05007807 */ /* 0x000fca0004000000 */
[----:B------:R2:W-:Y:S04]  /*0340*/  STL [R1+0x70], R0 ;  /* 0x0000700001007387 */ /* 0x0005e80000100800 */
.L_x_1314:
        /* <DEDUP_REMOVED lines=31> */
.L_x_1318:
[----:B------:R-:W-:-:S04]  /*0540*/  ISETP.NE.U32.AND P0, PT, RZ, c[0x0][0x368], PT ;  /* 0x0000da00ff007a0c */ /* 0x000fc80003f05070 */
[----:B------:R-:W-:-:S13]  /*0550*/  ISETP.NE.AND.EX P0, PT, RZ, c[0x0][0x36c], PT, P0 ;  /* 0x0000db00ff007a0c */ /* 0x000fda0003f05300 */
[----:B------:R-:W-:Y:S05]  /*0560*/  @!P0 BRA `(.L_x_1319) ;  /* 0x0000003000008947 */ /* 0x000fea0003800000 */
[----:B---3--:R-:W-:-:S05]  /*0570*/  IMAD.WIDE R2, R41, R17, c[0x0][0x368] ;  /* 0x0000da0029027625 */ /* 0x008fca00078e0211 */
[----:B------:R2:W5:Y:S01]  /*0580*/  LDG.E R6, [R2.64] ;  /* 0x0000000a02067981 */ /* 0x000562000c1e1900 */
[----:B------:R-:W-:Y:S05]  /*0590*/  BRA `(.L_x_1320) ;  /* 0x0000004000007947 */ /* 0x000fea0003800000 */
.L_x_1319:
[----:B------:R-:W-:Y:S05]  /*05a0*/  @!P1 BRA `(.L_x_1320) ;  /* 0x0000003000009947 */ /* 0x000fea0003800000 */
[----:B------:R2:W4:Y:S04]  /*05b0*/  LDG.E R6, [R2.64] ;  /* 0x0000000a02067981 */ /* 0x000528000c1e1900 */
[----:B--23--:R-:W4:Y:S02]  /*05c0*/  LDG.E R2, [R2.64+0x4] ;  /* 0x0000040a02027981 */ /* 0x00cf24000c1e1900 */
[----:B----4-:R-:W-:-:S03]  /*05d0*/  IADD3 R6, -R6, R2, RZ ;  /* 0x0000000206067210 */ /* 0x010fc60007ffe1ff */
.L_x_1320:
        /* <DEDUP_REMOVED lines=17> */
[----:B------:R-:W-:Y:S01]  /*06f0*/  CS2R R12, SRZ ;  /* 0x00000000000c7805 */ /* 0x000fe2000001ff00 */
[----:B------:R-:W-:Y:S01]  /*0700*/  @P4 IADD3 R0, R246, 0x7f, RZ ;  /* 0x0000007ff6004810 */ /* 0x000fe20007ffe0ff */
[----:B------:R-:W-:Y:S01]  /*0710*/  IMAD.MOV.U32 R130, RZ, RZ, RZ ;  /* 0x000000ffff827224 */ /* 0x000fe200078e00ff */
[----:B------:R-:W-:Y:S01]  /*0720*/  MOV R128, RZ ;  /* 0x000000ff00807202 */ /* 0x000fe20000000f00 */
[----:B------:R-:W-:Y:S01]  /*0730*/  IMAD.MOV.U32 R186, RZ, RZ, RZ ;  /* 0x000000ffffba7224 */ /* 0x000fe200078e00ff */
[----:B------:R-:W-:Y:S01]  /*0740*/  CS2R R18, SRZ ;  /* 0x0000000000127805 */ /* 0x000fe2000001ff00 */
[----:B------:R-:W-:Y:S01]  /*0750*/  @P4 IMAD.HI.U32 R0, R0, c[0x0][0x2c8], RZ ;  /* 0x0000b20000004a27 */ /* 0x000fe200078e00ff */
[----:B------:R-:W-:Y:S01]  /*0760*/  CS2R R26, SRZ ;  /* 0x00000000001a7805 */ /* 0x000fe2000001ff00 */
[----:B------:R-:W-:Y:S01]  /*0770*/  MOV R182, RZ ;  /* 0x000000ff00b67202 */ /* 0x000fe20000000f00 */
[----:B------:R-:W-:Y:S01]  /*0780*/  CS2R R20, SRZ ;  /* 0x0000000000147805 */ /* 0x000fe2000001ff00 */
[----:B------:R-:W-:Y:S01]  /*0790*/  IMAD.MOV.U32 R184, RZ, RZ, RZ ;  /* 0x000000ffffb87224 */ /* 0x000fe200078e00ff */
[----:B------:R-:W-:Y:S01]  /*07a0*/  @P4 SHF.R.U32.HI R2, RZ, c[0x0][0x2cc], R0 ;  /* 0x0000b300ff024a19 */ /* 0x000fe20000011600 */
[----:B------:R-:W-:Y:S01]  /*07b0*/  IMAD.MOV.U32 R180, RZ, RZ, RZ ;  /* 0x000000ffffb47224 */ /* 0x000fe200078e00ff */
[----:B------:R-:W-:Y:S01]  /*07c0*/  SHF.R.U32.HI R0, RZ, 0x1f, R4 ;  /* 0x0000001fff007819 */ /* 0x000fe20000011604 */
[----:B------:R-:W-:Y:S01]  /*07d0*/  IMAD.MOV.U32 R16, RZ, RZ, RZ ;  /* 0x000000ffff107224 */ /* 0x000fe200078e00ff */
[----:B------:R-:W-:Y:S01]  /*07e0*/  MOV R126, RZ ;  /* 0x000000ff007e7202 */ /* 0x000fe20000000f00 */
[----:B------:R-:W-:Y:S01]  /*07f0*/  IMAD.IADD R3, R3, 0x1, R2 ;  /* 0x0000000103037824 */ /* 0x000fe200078e0202 */
[----:B------:R-:W-:Y:S01]  /*0800*/  MOV R2, RZ ;  /* 0x000000ff00027202 */ /* 0x000fe20000000f00 */
[----:B------:R-:W-:Y:S01]  /*0810*/  IMAD.MOV.U32 R124, RZ, RZ, RZ ;  /* 0x000000ffff7c7224 */ /* 0x000fe200078e00ff */
[----:B------:R-:W-:Y:S01]  /*0820*/  LEA.HI.SX32 R0, R4, R0, 0x1a ;  /* 0x0000000004007211 */ /* 0x000fe200078fd2ff */
[----:B------:R-:W-:Y:S01]  /*0830*/  IMAD.MOV.U32 R122, RZ, RZ, RZ ;  /* 0x000000ffff7a7224 */ /* 0x000fe200078e00ff */
[----:B------:R-:W-:Y:S01]  /*0840*/  CS2R R22, SRZ ;  /* 0x0000000000167805 */ /* 0x000fe2000001ff00 */
[----:B------:R-:W-:Y:S01]  /*0850*/  IMAD.HI R2, R3, -0x6db6db6d, R2 ;  /* 0x9249249303027827 */ /* 0x000fe200078e0202 */
[----:B------:R-:W-:Y:S01]  /*0860*/  MOV R120, RZ ;  /* 0x000000ff00787202 */ /* 0x000fe20000000f00 */
[----:B------:R-:W-:Y:S01]  /*0870*/  CS2R R24, SRZ ;  /* 0x0000000000187805 */ /* 0x000fe2000001ff00 */
[----:B------:R-:W-:Y:S01]  /*0880*/  CS2R R174, SRZ ;  /* 0x0000000000ae7805 */ /* 0x000fe2000001ff00 */
[----:B------:R-:W-:Y:S01]  /*0890*/  IMAD.MOV.U32 R118, RZ, RZ, RZ ;  /* 0x000000ffff767224 */ /* 0x000fe200078e00ff */
[----:B------:R-:W-:Y:S01]  /*08a0*/  SHF.R.U32.HI R3, RZ, 0x1f, R2 ;  /* 0x0000001fff037819 */ /* 0x000fe20000011602 */
[----:B------:R-:W-:Y:S01]  /*08b0*/  IMAD.MOV.U32 R116, RZ, RZ, RZ ;  /* 0x000000ffff747224 */ /* 0x000fe200078e00ff */
[----:B------:R-:W-:Y:S01]  /*08c0*/  CS2R R30, SRZ ;  /* 0x00000000001e7805 */ /* 0x000fe2000001ff00 */
[----:B------:R-:W-:Y:S01]  /*08d0*/  MOV R172, RZ ;  /* 0x000000ff00ac7202 */ /* 0x000fe20000000f00 */
[----:B------:R-:W-:Y:S01]  /*08e0*/  IMAD.MOV.U32 R178, RZ, RZ, RZ ;  /* 0x000000ffffb27224 */ /* 0x000fe200078e00ff */
[----:B------:R-:W-:Y:S01]  /*08f0*/  LEA.HI.SX32 R2, R2, R3, 0x1a ;  /* 0x0000000302027211 */ /* 0x000fe200078fd2ff */
[----:B------:R-:W-:Y:S01]  /*0900*/  CS2R R170, SRZ ;  /* 0x0000000000aa7805 */ /* 0x000fe2000001ff00 */
[----:B------:R-:W-:Y:S01]  /*0910*/  MOV R176, RZ ;  /* 0x000000ff00b07202 */ /* 0x000fe20000000f00 */
[----:B------:R-:W-:Y:S01]  /*0920*/  CS2R R32, SRZ ;  /* 0x0000000000207805 */ /* 0x000fe2000001ff00 */
[----:B------:R-:W-:Y:S01]  /*0930*/  IMNMX R46, R0, R2, PT ;  /* 0x00000002002e7217 */ /* 0x000fe20003800200 */
[----:B------:R-:W-:Y:S01]  /*0940*/  IMAD.MOV.U32 R168, RZ, RZ, RZ ;  /* 0x000000ffffa87224 */ /* 0x000fe200078e00ff */
[----:B------:R-:W-:Y:S01]  /*0950*/  CS2R R28, SRZ ;  /* 0x00000000001c7805 */ /* 0x000fe2000001ff00 */
[----:B------:R-:W-:Y:S01]  /*0960*/  MOV R166, RZ ;  /* 0x000000ff00a67202 */ /* 0x000fe20000000f00 */
[----:B------:R-:W-:Y:S01]  /*0970*/  IMAD.MOV.U32 R164, RZ, RZ, RZ ;  /* 0x000000ffffa47224 */ /* 0x000fe200078e00ff */
[----:B------:R2:W-:Y:S01]  /*0980*/  STL [R1+0x8], R46 ;  /* 0x0000082e01007387 */ /* 0x0005e20000100800 */
[----:B------:R-:W-:Y:S01]  /*0990*/  ISETP.GE.AND P3, PT, R46, 0x1, PT ;  /* 0x000000012e00780c */ /* 0x000fe20003f66270 */
[----:B------:R-:W-:Y:S01]  /*09a0*/  CS2R R158, SRZ ;  /* 0x00000000009e7805 */ /* 0x000fe2000001ff00 */
[----:B------:R-:W-:Y:S01]  /*09b0*/  MOV R156, RZ ;  /* 0x000000ff009c7202 */ /* 0x000fe20000000f00 */
        /* <DEDUP_REMOVED lines=129> */
.L_x_1323:
[----:B-1--4-:R-:W-:Y:S05]  /*11d0*/  BSYNC B0 ;  /* 0x0000000000007941 */ /* 0x012fea0003800000 */
.L_x_1322:
        /* <DEDUP_REMOVED lines=11> */
.L_x_1325:
[----:B------:R-:W-:Y:S05]  /*1290*/  BSYNC B0 ;  /* 0x0000000000007941 */ /* 0x000fea0003800000 */
.L_x_1324:
        /* <DEDUP_REMOVED lines=11> */
.L_x_1327:
[----:B------:R-:W-:Y:S05]  /*1350*/  BSYNC B0 ;  /* 0x0000000000007941 */ /* 0x000fea0003800000 */
.L_x_1326:
        /* <DEDUP_REMOVED lines=11> */
.L_x_1329:
[----:B------:R-:W-:Y:S05]  /*1410*/  BSYNC B0 ;  /* 0x0000000000007941 */ /* 0x000fea0003800000 */
.L_x_1328:
        /* <DEDUP_REMOVED lines=11> */
.L_x_1331:
[----:B------:R-:W-:Y:S05]  /*14d0*/  BSYNC B0 ;  /* 0x0000000000007941 */ /* 0x000fea0003800000 */
.L_x_1330:
        /* <DEDUP_REMOVED lines=11> */
.L_x_1333:
[----:B------:R-:W-:Y:S05]  /*1590*/  BSYNC B0 ;  /* 0x0000000000007941 */ /* 0x000fea0003800000 */
.L_x_1332:
        /* <DEDUP_REMOVED lines=11> */
.L_x_1335:
[----:B------:R-:W-:Y:S05]  /*1650*/  BSYNC B0 ;  /* 0x0000000000007941 */ /* 0x000fea0003800000 */
.L_x_1334:
        /* <DEDUP_REMOVED lines=23> */
[----:B-----5:R-:W-:Y:S01]  /*17d0*/  @!P6 LEA R8, P0, R20, R8, 0x1 ;  /* 0x000000081408e211 */ /* 0x020fe200078008ff */
        /* <DEDUP_REMOVED lines=21> */
[C---:B------:R-:W-:Y:S02]  /*1930*/  @P2 LEA R0, P1, R251.reuse, R6, 0x4 ;  /* 0x00000006fb002211 */ /* 0x040fe400078220ff */
        /* <DEDUP_REMOVED lines=83> */
[----:B------:R-:W-:Y:S01]  /*1e70*/  IMAD R236, R2, 0x2, R235 ;  /* 0x0000000202ec7824 */ /* 0x000fe200078e02eb */
[C---:B------:R-:W-:Y:S01]  /*1e80*/  IADD3 R242, R238.reuse, 0x1800, RZ ;  /* 0x00001800eef27810 */ /* 0x040fe20007ffe0ff */
[----:B------:R-:W-:Y:S01]  /*1e90*/  IMAD.IADD R0, R7, 0x1, R0 ;  /* 0x0000000107007824 */ /* 0x000fe200078e0200 */
[----:B------:R-:W-:Y:S01]  /*1ea0*/  IADD3 R241, R238, 0x2000, RZ ;  /* 0x00002000eef17810 */ /* 0x000fe20007ffe0ff */
[----:B------:R-:W-:Y:S01]  /*1eb0*/  IMAD.WIDE.U32 R6, R6, 0x70, R100 ;  /* 0x0000007006067825 */ /* 0x000fe200078e0064 */
[----:B------:R-:W-:-:S02]  /*1ec0*/  IADD3 R240, R238, 0x2800, RZ ;  /* 0x00002800eef07810 */ /* 0x000fc40007ffe0ff */
[----:B------:R-:W-:Y:S01]  /*1ed0*/  IADD3 R239, R238, 0x3000, RZ ;  /* 0x00003000eeef7810 */ /* 0x000fe20007ffe0ff */
        /* <DEDUP_REMOVED lines=40> */
[----:B------:R-:W1:Y:S01]  /*2160*/  LDSM.16.M88.4 R16, [R237+0x9100] ;  /* 0x00910000ed10783b */ /* 0x000e620000000200 */
[----:B------:R-:W-:Y:S02]  /*2170*/  IADD3.X R13, R15, UR8, RZ, P0, !PT ;  /* 0x000000080f0d7c10 */ /* 0x000fe400087fe4ff */
[----:B------:R-:W-:Y:S02]  /*2180*/  ISETP.LT.OR P1, PT, R44, 0x11, P2 ;  /* 0x000000112c00780c */ /* 0x000fe40001721670 */
[----:B------:R-:W-:Y:S02]  /*2190*/  IADD3.X R7, R13, UR8, RZ, P3, !PT ;  /* 0x000000080d077c10 */ /* 0x000fe40009ffe4ff */
[----:B------:R-:W-:Y:S01]  /*21a0*/  HMMA.16816.F32 R80, R8, R36, RZ ;  /* 0x000000240850723c */ /* 0x000fe200000018ff */
[----:B------:R-:W-:-:S02]  /*21b0*/  IADD3 R20, P0, R6, UR9, RZ ;  /* 0x0000000906147c10 */ /* 0x000fc4000ff1e0ff */
[C---:B------:R-:W-:Y:S02]  /*21c0*/  ISETP.LT.OR P3, PT, R44.reuse, 0x21, P2 ;  /* 0x000000212c00780c */ /* 0x040fe40001761670 */
[----:B------:R-:W-:Y:S02]  /*21d0*/  IADD3.X R21, R7, UR8, RZ, P0, !PT ;  /* 0x0000000807157c10 */ /* 0x000fe400087fe4ff */
[C---:B------:R-:W-:Y:S01]  /*21e0*/  ISETP.LT.OR P0, PT, R44.reuse, 0x31, P2 ;  /* 0x000000312c00780c */ /* 0x040fe20001701670 */
        /* <DEDUP_REMOVED lines=43> */
[----:B------:R-:W2:Y:S02]  /*24a0*/  LDSM.16.M88.4 R64, [R233+0x5900] ;  /* 0x00590000e940783b */ /* 0x000ea40000000200 */
[C---:B------:R-:W-:Y:S02]  /*24b0*/  HMMA.16816.F32 R204, R16.reuse, R50, R120 ;  /* 0x0000003210cc723c */ /* 0x040fe40000001878 */
[----:B------:R-:W3:Y:S04]  /*24c0*/  LDSM.16.M88.4 R80, [R233+0x3900] ;  /* 0x00390000e950783b */ /* 0x000ee80000000200 */
[----:B------:R-:W2:Y:S02]  /*24d0*/  LDSM.16.M88.4 R72, [R233+0x4900] ;  /* 0x00490000e948783b */ /* 0x000ea40000000200 */
        /* <DEDUP_REMOVED lines=36> */
[----:B---3--:R-:W-:Y:S01]  /*2720*/  HMMA.16816.F32 R136, R20, R82, R24 ;  /* 0x000000521488723c */ /* 0x008fe20000001818 */
[----:B------:R-:W3:Y:S01]  /*2730*/  LDSM.16.M88.4 R24, [R232+0x3000] ;  /* 0x00300000e818783b */ /* 0x000ee20000000200 */
[----:B------:R-:W-:-:S06]  /*2740*/  DEPBAR.LE SB0, 0x0 ;  /* 0x000080000000791a */ /* 0x000fcc0000000000 */
[C---:B------:R-:W-:Y:S08]  /*2750*/  HMMA.16816.F32 R160, R20.reuse, R72, R104 ;  /* 0x0000004814a0723c */ /* 0x040ff00000001868 */
        /* <DEDUP_REMOVED lines=55> */
[----:B------:R-:W2:Y:S01]  /*2ad0*/  LDL.64 R224, [R1+0x40] ;  /* 0x0000400001e07983 */ /* 0x000ea20000100a00 */
[----:B------:R-:W-:Y:S01]  /*2ae0*/  IMAD.MOV.U32 R226, RZ, RZ, 0x70 ;  /* 0x00000070ffe27424 */ /* 0x000fe200078e00ff */
[----:B------:R-:W-:Y:S01]  /*2af0*/  IADD3 R3, R3, -0x2, RZ ;  /* 0xfffffffe03037810 */ /* 0x000fe20007ffe0ff */
[----:B------:R-:W-:-:S02]  /*2b00*/  IMAD.SHL.U32 R16, R251, 0x20, RZ ;  /* 0x00000020fb107824 */ /* 0x000fc400078e00ff */
[----:B------:R-:W-:Y:S01]  /*2b10*/  IMAD.WIDE.U32 R226, R226, c[0x0][0x1e0], RZ ;  /* 0x00007800e2e27a25 */ /* 0x000fe200078e00ff */
[----:B------:R-:W-:-:S03]  /*2b20*/  SHF.R.S32.HI R6, RZ, 0x1f, R3 ;  /* 0x0000001fff067819 */ /* 0x000fc60000011403 */
        /* <DEDUP_REMOVED lines=29> */
.L_x_1336:
[----:B---3--:R-:W2:Y:S04]  /*2d00*/  LDL R12, [R1+0x64] ;  /* 0x00006400010c7983 */ /* 0x008ea80000100800 */
[----:B------:R-:W3:Y:S01]  /*2d10*/  LDL R189, [R1+0x60] ;  /* 0x0000600001bd7983 */ /* 0x000ee20000100800 */
[----:B------:R-:W-:-:S02]  /*2d20*/  LOP3.LUT R3, R247, 0xffffffe0, RZ, 0xc0, !PT ;  /* 0xffffffe0f7037812 */ /* 0x000fc400078ec0ff */
[----:B------:R-:W-:Y:S02]  /*2d30*/  LEA.HI R6, R249, R250, RZ, 0x2 ;  /* 0x000000faf9067211 */ /* 0x000fe400078f10ff */
[----:B------:R-:W-:Y:S01]  /*2d40*/  SHF.R.S32.HI R7, RZ, 0x1f, R146 ;  /* 0x0000001fff077819 */ /* 0x000fe20000011492 */
[----:B------:R-:W-:Y:S01]  /*2d50*/  IMAD.IADD R5, R250, 0x1, -R3 ;  /* 0x00000001fa057824 */ /* 0x000fe200078e0a03 */
[----:B------:R-:W-:Y:S01]  /*2d60*/  LOP3.LUT R3, R6, 0xfffffffc, RZ, 0xc0, !PT ;  /* 0xfffffffc06037812 */ /* 0x000fe200078ec0ff */
[----:B------:R-:W-:Y:S01]  /*2d70*/  IMAD.SHL.U32 R228, R0, 0x2, RZ ;  /* 0x0000000200e47824 */ /* 0x000fe200078e00ff */
[----:B------:R-:W-:Y:S01]  /*2d80*/  LEA.HI R7, R7, R146, RZ, 0x2 ;  /* 0x0000009207077211 */ /* 0x000fe200078f10ff */
[----:B------:R-:W0:Y:S01]  /*2d90*/  LDGDEPBAR ;  /* 0x00000000000079af */ /* 0x000e220000000000 */
[----:B------:R-:W-:Y:S01]  /*2da0*/  SHF.R.S32.HI R9, RZ, 0x1f, R5 ;  /* 0x0000001fff097819 */ /* 0x000fe20000011405 */
[----:B------:R-:W-:Y:S01]  /*2db0*/  IMAD.IADD R6, R250, 0x1, -R3 ;  /* 0x00000001fa067824 */ /* 0x000fe200078e0a03 */
[----:B------:R-:W-:Y:S01]  /*2dc0*/  LOP3.LUT R8, R7, 0xffffffc, RZ, 0xc0, !PT ;  /* 0x0ffffffc07087812 */ /* 0x000fe200078ec0ff */
[----:B------:R-:W-:Y:S01]  /*2dd0*/  STL [R1+0xac], R245 ;  /* 0x0000acf501007387 */ /* 0x000fe20000100800 */
[----:B------:R-:W-:-:S02]  /*2de0*/  LEA.HI R7, R9, R5, RZ, 0x2 ;  /* 0x0000000509077211 */ /* 0x000fc400078f10ff */
[----:B------:R-:W-:Y:S01]  /*2df0*/  LEA.HI R3, R6, R6, RZ, 0x1 ;  /* 0x0000000606037211 */ /* 0x000fe200078f08ff */
[----:B------:R-:W-:Y:S01]  /*2e00*/  IMAD.IADD R9, R146, 0x1, -R8 ;  /* 0x0000000192097824 */ /* 0x000fe200078e0a08 */
[----:B------:R-:W-:Y:S01]  /*2e10*/  LEA.HI.SX32 R8, R7, R246, 0x1e ;  /* 0x000000f607087211 */ /* 0x000fe200078ff2ff */
[----:B------:R-:W-:Y:S01]  /*2e20*/  IMAD R229, R4, 0x2, R228 ;  /* 0x0000000204e57824 */ /* 0x000fe200078e02e4 */
[----:B------:R-:W-:Y:S01]  /*2e30*/  LDSM.16.MT88.4 R20, [R228+0x100] ;  /* 0x00010000e414783b */ /* 0x000fe20000004200 */
[C---:B------:R-:W-:Y:S01]  /*2e40*/  IMAD.SHL.U32 R10, R3.reuse, 0x20, RZ ;  /* 0x00000020030a7824 */ /* 0x040fe200078e00ff */
[----:B------:R-:W-:Y:S01]  /*2e50*/  LOP3.LUT R11, R3, 0x1ffffffe, RZ, 0xc0, !PT ;  /* 0x1ffffffe030b7812 */ /* 0x000fe200078ec0ff */
[----:B------:R-:W-:-:S03]  /*2e60*/  IMAD R3, R9, 0x10, R8 ;  /* 0x0000001009037824 */ /* 0x000fc600078e0208 */
[----:B------:R-:W-:Y:S01]  /*2e70*/  LOP3.LUT R8, R10, 0xffffffc0, RZ, 0xc0, !PT ;  /* 0xffffffc00a087812 */ /* 0x000fe200078ec0ff */
[----:B------:R-:W-:-:S04]  /*2e80*/  IMAD.IADD R6, R6, 0x1, -R11 ;  /* 0x0000000106067824 */ /* 0x000fc800078e0a0b */
[----:B------:R-:W-:-:S04]  /*2e90*/  IMAD.IADD R3, R8, 0x1, R3 ;  /* 0x0000000108037824 */ /* 0x000fc800078e0203 */
[----:B------:R-:W-:-:S04]  /*2ea0*/  IMAD R13, R6, 0x8, R3 ;  /* 0x00000008060d7824 */ /* 0x000fc800078e0203 */
[----:B------:R-:W-:-:S04]  /*2eb0*/  @P4 IMAD.HI.U32 R6, R13, c[0x0][0x2c8], RZ ;  /* 0x0000b2000d064a27 */ /* 0x000fc800078e00ff */
[----:B------:R-:W-:Y:S01]  /*2ec0*/  IMAD.MOV.U32 R3, RZ, RZ, R13 ;  /* 0x000000ffff037224 */ /* 0x000fe200078e000d */
[----:B------:R-:W-:-:S05]  /*2ed0*/  @P4 SHF.R.U32.HI R3, RZ, c[0x0][0x2cc], R6 ;  /* 0x0000b300ff034a19 */ /* 0x000fca0000011606 */
[----:B------:R-:W1:Y:S04]  /*2ee0*/  SHFL.IDX PT, R6, R3, 0x2, 0x1c1f ;  /* 0x005c1f0003067f89 */ /* 0x000e6800000e0000 */
[----:B------:R-:W4:Y:S04]  /*2ef0*/  SHFL.IDX PT, R8, R3, RZ, 0x1c1f ;  /* 0x001c1fff03087589 */ /* 0x000f2800000e0000 */
[----:B------:R-:W1:Y:S04]  /*2f00*/  SHFL.IDX PT, R9, R3, 0x3, 0x1c1f ;  /* 0x007c1f0003097f89 */ /* 0x000e6800000e0000 */
[----:B------:R1:W2:Y:S04]  /*2f10*/  SHFL.IDX PT, R10, R3, 0x1, 0x1c1f ;  /* 0x003c1f00030a7f89 */ /* 0x0002a800000e0000 */
[----:B------:R-:W-:Y:S04]  /*2f20*/  STL [R1+0xa8], R244 ;  /* 0x0000a8f401007387 */ /* 0x000fe80000100800 */
[----:B------:R-:W-:Y:S04]  /*2f30*/  STL [R1+0xa4], R243 ;  /* 0x0000a4f301007387 */ /* 0x000fe80000100800 */
[----:B------:R-:W-:Y:S01]  /*2f40*/  STL [R1+0xa0], R242 ;  /* 0x0000a0f201007387 */ /* 0x000fe20000100800 */
[----:B-1----:R-:W-:-:S03]  /*2f50*/  LOP3.LUT R3, R7, 0x7ffffffc, RZ, 0xc0, !PT ;  /* 0x7ffffffc07037812 */ /* 0x002fc600078ec0ff */
[----:B------:R-:W-:Y:S02]  /*2f60*/  STL [R1+0x9c], R241 ;  /* 0x00009cf101007387 */ /* 0x000fe40000100800 */
[----:B------:R-:W-:Y:S02]  /*2f70*/  IMAD.IADD R3, R5, 0x1, -R3 ;  /* 0x0000000105037824 */ /* 0x000fe400078e0a03 */
[----:B------:R-:W-:Y:S02]  /*2f80*/  STL [R1+0x98], R240 ;  /* 0x000098f001007387 */ /* 0x000fe40000100800 */
[----:B------:R-:W-:Y:S02]  /*2f90*/  IMAD.SHL.U32 R5, R3, 0x2, RZ ;  /* 0x0000000203057824 */ /* 0x000fe400078e00ff */
        /* <DEDUP_REMOVED lines=11> */
[----:B------:R1:W-:Y:S01]  /*3050*/  STL [R1+0x54], R5 ;  /* 0x0000540501007387 */ /* 0x0003e20000100800 */
[----:B--2---:R-:W-:-:S05]  /*3060*/  IMAD.IADD R7, R12, 0x1, R145 ;  /* 0x000000010c077824 */ /* 0x004fca00078e0291 */
[----:B------:R-:W-:Y:S01]  /*3070*/  IADD3 R3, -R5, 0x1, R7 ;  /* 0x0000000105037810 */ /* 0x000fe20007ffe107 */
[----:B------:R-:W-:-:S04]  /*3080*/  IMAD.IADD R7, R7, 0x1, -R5 ;  /* 0x0000000107077824 */ /* 0x000fc800078e0a05 */
[----:B---3--:R-:W-:-:S04]  /*3090*/  IMAD.IADD R3, R3, 0x1, -R189 ;  /* 0x0000000103037824 */ /* 0x008fc800078e0abd */
[C---:B-1----:R-:W-:Y:S02]  /*30a0*/  IMAD.IADD R5, R3.reuse, 0x1, R6 ;  /* 0x0000000103057824 */ /* 0x042fe400078e0206 */
[C---:B----4-:R-:W-:Y:S02]  /*30b0*/  IMAD.IADD R6, R3.reuse, 0x1, R8 ;  /* 0x0000000103067824 */ /* 0x050fe400078e0208 */
[----:B------:R-:W-:Y:S01]  /*30c0*/  IMAD.IADD R8, R3, 0x1, R9 ;  /* 0x0000000103087824 */ /* 0x000fe200078e0209 */
[----:B------:R-:W-:Y:S01]  /*30d0*/  IMNMX R5, R7, R5, PT ;  /* 0x0000000507057217 */ /* 0x000fe20003800200 */
[----:B------:R-:W-:-:S03]  /*30e0*/  IMAD.IADD R9, R3, 0x1, R10 ;  /* 0x0000000103097824 */ /* 0x000fc600078e020a */
[----:B------:R-:W-:Y:S02]  /*30f0*/  IMNMX R3, R7, R8, PT ;  /* 0x0000000807037217 */ /* 0x000fe40003800200 */
[----:B------:R-:W-:Y:S02]  /*3100*/  ISETP.GT.AND P3, PT, R5, RZ, PT ;  /* 0x000000ff0500720c */ /* 0x000fe40003f64270 */
[----:B------:R-:W-:Y:S02]  /*3110*/  ISETP.GT.AND P0, PT, R3, 0x1, PT ;  /* 0x000000010300780c */ /* 0x000fe40003f04270 */
[----:B------:R-:W-:Y:S02]  /*3120*/  FSEL R14, R168, -INF , P3 ;  /* 0xff800000a80e7808 */ /* 0x000fe40001800000 */
[----:B------:R-:W-:Y:S02]  /*3130*/  FSEL R19, R171, -INF , P0 ;  /* 0xff800000ab137808 */ /* 0x000fe40000000000 */
[----:B------:R-:W-:-:S02]  /*3140*/  ISETP.GT.AND P1, PT, R3, RZ, PT ;  /* 0x000000ff0300720c */ /* 0x000fc40003f24270 */
[----:B------:R-:W-:Y:S02]  /*3150*/  ISETP.GT.AND P3, PT, R5, 0x8, PT ;  /* 0x000000080500780c */ /* 0x000fe40003f64270 */
[----:B------:R-:W-:Y:S02]  /*3160*/  ISETP.GT.AND P0, PT, R3, 0x9, PT ;  /* 0x000000090300780c */ /* 0x000fe40003f04270 */
[----:B------:R-:W-:Y:S02]  /*3170*/  FSEL R18, R170, -INF , P1 ;  /* 0xff800000aa127808 */ /* 0x000fe40000800000 */
[----:B------:R-:W-:Y:S02]  /*3180*/  FSEL R16, R136, -INF , P3 ;  /* 0xff80000088107808 */ /* 0x000fe40001800000 */
[----:B------:R-:W-:Y:S02]  /*3190*/  FSEL R28, R139, -INF , P0 ;  /* 0xff8000008b1c7808 */ /* 0x000fe40000000000 */
[----:B------:R-:W-:-:S02]  /*31a0*/  ISETP.GT.AND P2, PT, R5, 0x1, PT ;  /* 0x000000010500780c */ /* 0x000fc40003f44270 */
[----:B------:R-:W-:Y:S02]  /*31b0*/  ISETP.GT.AND P1, PT, R3, 0x8, PT ;  /* 0x000000080300780c */ /* 0x000fe40003f24270 */
[----:B------:R-:W-:Y:S02]  /*31c0*/  ISETP.GT.AND P3, PT, R5, 0x10, PT ;  /* 0x000000100500780c */ /* 0x000fe40003f64270 */
[----:B------:R-:W-:Y:S02]  /*31d0*/  ISETP.GT.AND P0, PT, R3, 0x11, PT ;  /* 0x000000110300780c */ /* 0x000fe40003f04270 */
[----:B------:R-:W-:Y:S02]  /*31e0*/  FSEL R15, R169, -INF , P2 ;  /* 0xff800000a90f7808 */ /* 0x000fe40001000000 */
[----:B------:R-:W-:Y:S02]  /*31f0*/  FSEL R24, R138, -INF , P1 ;  /* 0xff8000008a187808 */ /* 0x000fe40000800000 */
[----:B------:R-:W-:-:S02]  /*3200*/  FSEL R29, R164, -INF , P3 ;  /* 0xff800000a41d7808 */ /* 0x000fc40001800000 */
[----:B------:R-:W-:Y:S02]  /*3210*/  FSEL R34, R167, -INF , P0 ;  /* 0xff800000a7227808 */ /* 0x000fe40000000000 */
[----:B------:R-:W-:Y:S02]  /*3220*/  ISETP.GT.AND P2, PT, R5, 0x9, PT ;  /* 0x000000090500780c */ /* 0x000fe40003f44270 */
[----:B------:R-:W-:Y:S02]  /*3230*/  ISETP.GT.AND P1, PT, R3, 0x10, PT ;  /* 0x000000100300780c */ /* 0x000fe40003f24270 */
[----:B------:R-:W-:Y:S02]  /*3240*/  ISETP.GT.AND P3, PT, R5, 0x18, PT ;  /* 0x000000180500780c */ /* 0x000fe40003f64270 */
[----:B------:R-:W-:Y:S02]  /*3250*/  ISETP.GT.AND P0, PT, R3, 0x19, PT ;  /* 0x000000190300780c */ /* 0x000fe40003f04270 */
[----:B------:R-:W-:-:S02]  /*3260*/  FSEL R17, R137, -INF , P2 ;  /* 0xff80000089117808 */ /* 0x000fc40001000000 */
[----:B------:R-:W-:Y:S02]  /*3270*/  FSEL R33, R166, -INF , P1 ;  /* 0xff800000a6217808 */ /* 0x000fe40000800000 */
[----:B------:R-:W-:Y:S02]  /*3280*/  FSEL R31, R132, -INF , P3 ;  /* 0xff800000841f7808 */ /* 0x000fe40001800000 */
[----:B------:R-:W-:Y:S02]  /*3290*/  FSEL R76, R135, -INF , P0 ;  /* 0xff800000874c7808 */ /* 0x000fe40000000000 */
[----:B------:R-:W-:Y:S02]  /*32a0*/  ISETP.GT.AND P2, PT, R5, 0x11, PT ;  /* 0x000000110500780c */ /* 0x000fe40003f44270 */
[----:B------:R-:W-:Y:S02]  /*32b0*/  ISETP.GT.AND P1, PT, R3, 0x18, PT ;  /* 0x000000180300780c */ /* 0x000fe40003f24270 */
[----:B------:R-:W-:-:S02]  /*32c0*/  ISETP.GT.AND P3, PT, R5, 0x20, PT ;  /* 0x000000200500780c */ /* 0x000fc40003f64270 */
[----:B------:R-:W-:Y:S02]  /*32d0*/  ISETP.GT.AND P0, PT, R3, 0x21, PT ;  /* 0x000000210300780c */ /* 0x000fe40003f04270 */
[----:B------:R-:W-:Y:S02]  /*32e0*/  FSEL R30, R165, -INF , P2 ;  /* 0xff800000a51e7808 */ /* 0x000fe40001000000 */
[----:B------:R-:W-:Y:S02]  /*32f0*/  FSEL R35, R134, -INF , P1 ;  /* 0xff80000086237808 */ /* 0x000fe40000800000 */
[----:B------:R-:W-:Y:S02]  /*3300*/  FSEL R132, R160, -INF , P3 ;  /* 0xff800000a0847808 */ /* 0x000fe40001800000 */
[----:B------:R-:W-:Y:S02]  /*3310*/  FSEL R141, R163, -INF , P0 ;  /* 0xff800000a38d7808 */ /* 0x000fe40000000000 */
[----:B------:R-:W-:-:S02]  /*3320*/  ISETP.GT.AND P2, PT, R5, 0x19, PT ;  /* 0x000000190500780c */ /* 0x000fc40003f44270 */
[----:B------:R-:W-:Y:S02]  /*3330*/  ISETP.GT.AND P1, PT, R3, 0x20, PT ;  /* 0x000000200300780c */ /* 0x000fe40003f24270 */
[----:B------:R-:W-:Y:S02]  /*3340*/  ISETP.GT.AND P3, PT, R5, 0x28, PT ;  /* 0x000000280500780c */ /* 0x000fe40003f64270 */
[----:B------:R-:W-:Y:S02]  /*3350*/  ISETP.GT.AND P0, PT, R3, 0x29, PT ;  /* 0x000000290300780c */ /* 0x000fe40003f04270 */
[----:B------:R-:W-:Y:S02]  /*3360*/  IMNMX R6, R7, R6, PT ;  /* 0x0000000607067217 */ /* 0x000fe40003800200 */
[----:B------:R-:W-:Y:S02]  /*3370*/  FSEL R32, R133, -INF , P2 ;  /* 0xff80000085207808 */ /* 0x000fe40001000000 */
[----:B------:R-:W-:-:S02]  /*3380*/  FSEL R136, R162, -INF , P1 ;  /* 0xff800000a2887808 */ /* 0x000fc40000800000 */
[----:B------:R-:W-:Y:S02]  /*3390*/  FSEL R134, R128, -INF , P3 ;  /* 0xff80000080867808 */ /* 0x000fe40001800000 */
[----:B------:R-:W-:Y:S02]  /*33a0*/  FSEL R145, R131, -INF , P0 ;  /* 0xff80000083917808 */ /* 0x000fe40000000000 */
[----:B------:R-:W-:Y:S02]  /*33b0*/  ISETP.GT.AND P2, PT, R5, 0x21, PT ;  /* 0x000000210500780c */ /* 0x000fe40003f44270 */
[----:B------:R-:W-:Y:S02]  /*33c0*/  ISETP.GT.AND P1, PT, R3, 0x28, PT ;  /* 0x000000280300780c */ /* 0x000fe40003f24270 */
[C---:B------:R-:W-:Y:S02]  /*33d0*/  ISETP.GT.AND P3, PT, R6.reuse, RZ, PT ;  /* 0x000000ff0600720c */ /* 0x040fe40003f64270 */
[----:B------:R-:W-:-:S02]  /*33e0*/  ISETP.GT.AND P0, PT, R6, 0x8, PT ;  /* 0x000000080600780c */ /* 0x000fc40003f04270 */
[----:B------:R-:W-:Y:S02]  /*33f0*/  FSEL R133, R161, -INF , P2 ;  /* 0xff800000a1857808 */ /* 0x000fe40001000000 */
[----:B------:R-:W-:Y:S02]  /*3400*/  FSEL R144, R130, -INF , P1 ;  /* 0xff80000082907808 */ /* 0x000fe40000800000 */
[----:B------:R-:W-:Y:S02]  /*3410*/  FSEL R10, R104, -INF , P3 ;  /* 0xff800000680a7808 */ /* 0x000fe40001800000 */
[----:B------:R-:W-:Y:S02]  /*3420*/  FSEL R12, R100, -INF , P0 ;  /* 0xff800000640c7808 */ /* 0x000fe40000000000 */
[----:B------:R-:W-:Y:S02]  /*3430*/  ISETP.GT.AND P2, PT, R5, 0x29, PT ;  /* 0x000000290500780c */ /* 0x000fe40003f44270 */
[----:B------:R-:W-:-:S02]  /*3440*/  ISETP.GT.AND P1, PT, R6, 0x9, PT ;  /* 0x000000090600780c */ /* 0x000fc40003f24270 */
[C---:B------:R-:W-:Y:S02]  /*3450*/  ISETP.GT.AND P3, PT, R6.reuse, 0x10, PT ;  /* 0x000000100600780c */ /* 0x040fe40003f64270 */
[----:B------:R-:W-:Y:S02]  /*3460*/  ISETP.GT.AND P0, PT, R6, 0x18, PT ;  /* 0x000000180600780c */ /* 0x000fe40003f04270 */
[----:B------:R-:W-:Y:S02]  /*3470*/  FSEL R135, R129, -INF , P2 ;  /* 0xff80000081877808 */ /* 0x000fe40001000000 */
[----:B------:R-:W-:Y:S02]  /*3480*/  FSEL R13, R101, -INF , P1 ;  /* 0xff800000650d7808 */ /* 0x000fe40000800000 */
[----:B------:R-:W-:Y:S02]  /*3490*/  FSEL R84, R96, -INF , P3 ;  /* 0xff80000060547808 */ /* 0x000fe40001800000 */
[----:B------:R-:W-:-:S02]  /*34a0*/  FSEL R87, R88, -INF , P0 ;  /* 0xff80000058577808 */ /* 0x000fc40000000000 */
[C---:B------:R-:W-:Y:S02]  /*34b0*/  ISETP.GT.AND P2, PT, R6.reuse, 0x1, PT ;  /* 0x000000010600780c */ /* 0x040fe40003f44270 */
[C---:B------:R-:W-:Y:S02]  /*34c0*/  ISETP.GT.AND P1, PT, R6.reuse, 0x19, PT ;  /* 0x000000190600780c */ /* 0x040fe40003f24270 */
[C---:B------:R-:W-:Y:S02]  /*34d0*/  ISETP.GT.AND P3, PT, R6.reuse, 0x20, PT ;  /* 0x000000200600780c */ /* 0x040fe40003f64270 */
[----:B------:R-:W-:Y:S02]  /*34e0*/  ISETP.GT.AND P0, PT, R6, 0x28, PT ;  /* 0x000000280600780c */ /* 0x000fe40003f04270 */
        /* <DEDUP_REMOVED lines=8> */
[----:B------:R-:W-:Y:S02]  /*3570*/  FSEL R85, R97, -INF , P2 ;  /* 0xff80000061557808 */ /* 0x000fe40001000000 */
[----:B------:R-:W-:Y:S02]  /*3580*/  FSEL R105, R49, -INF , P1 ;  /* 0xff80000031697808 */ /* 0x000fe40000800000 */
[----:B------:R-:W-:Y:S02]  /*3590*/  FSEL R165, R72, -INF , P3 ;  /* 0xff80000048a57808 */ /* 0x000fe40001800000 */
[----:B------:R-:W-:Y:S02]  /*35a0*/  FSEL R163, R44, -INF , P0 ;  /* 0xff8000002ca37808 */ /* 0x000fe40000000000 */
[C---:B------:R-:W-:Y:S02]  /*35b0*/  ISETP.GT.AND P2, PT, R6.reuse, 0x21, PT ;  /* 0x000000210600780c */ /* 0x040fe40003f44270 */
        /* <DEDUP_REMOVED lines=16> */
[----:B------:R-:W-:Y:S02]  /*36c0*/  ISETP.GT.AND P1, PT, R6, 0x59, PT ;  /* 0x000000590600780c */ /* 0x000fe40003f24270 */
[----:B------:R-:W-:Y:S02]  /*36d0*/  ISETP.GT.AND P0, PT, R5, 0x31, PT ;  /* 0x000000310500780c */ /* 0x000fe40003f04270 */
        /* <DEDUP_REMOVED lines=10> */
[----:B------:R-:W-:-:S04]  /*3780*/  FMNMX.FTZ R6, R10, R11, !PT ;  /* 0x0000000b0a067209 */ /* 0x000fc80007810000 */
[----:B------:R-:W-:-:S04]  /*3790*/  FMNMX.FTZ R6, R12, R6, !PT ;  /* 0x000000060c067209 */ /* 0x000fc80007810000 */
[----:B------:R-:W-:-:S04]  /*37a0*/  FMNMX.FTZ R6, R13, R6, !PT ;  /* 0x000000060d067209 */ /* 0x000fc80007810000 */
[----:B------:R-:W-:-:S04]  /*37b0*/  FMNMX.FTZ R6, R84, R6, !PT ;  /* 0x0000000654067209 */ /* 0x000fc80007810000 */
[----:B------:R-:W-:Y:S02]  /*37c0*/  FMNMX.FTZ R6, R85, R6, !PT ;  /* 0x0000000655067209 */ /* 0x000fe40007810000 */
[----:B------:R-:W-:Y:S02]  /*37d0*/  FSEL R214, R57, -INF , P2 ;  /* 0xff80000039d67808 */ /* 0x000fe40001000000 */
[----:B------:R-:W-:Y:S02]  /*37e0*/  FMNMX.FTZ R6, R87, R6, !PT ;  /* 0x0000000657067209 */ /* 0x000fe40007810000 */
[----:B------:R-:W-:Y:S02]  /*37f0*/  ISETP.GT.AND P2, PT, R5, 0x30, PT ;  /* 0x000000300500780c */ /* 0x000fe40003f44270 */
[----:B------:R-:W-:Y:S02]  /*3800*/  FMNMX.FTZ R6, R88, R6, !PT ;  /* 0x0000000658067209 */ /* 0x000fe40007810000 */
[----:B------:R-:W-:-:S02]  /*3810*/  FSEL R160, R152, -INF , P2 ;  /* 0xff80000098a07808 */ /* 0x000fc40001000000 */
[----:B------:R-:W-:Y:S02]  /*3820*/  ISETP.GT.AND P2, PT, R3, 0x31, PT ;  /* 0x000000310300780c */ /* 0x000fe40003f44270 */
[----:B------:R-:W-:Y:S02]  /*3830*/  IMNMX R7, R7, R9, PT ;  /* 0x0000000907077217 */ /* 0x000fe40003800200 */
[----:B------:R-:W-:Y:S02]  /*3840*/  FMNMX.FTZ R6, R130, R6, !PT ;  /* 0x0000000682067209 */ /* 0x000fe40007810000 */
[----:B------:R-:W-:Y:S02]  /*3850*/  FMNMX.FTZ R8, R14, R15, !PT ;  /* 0x0000000f0e087209 */ /* 0x000fe40007810000 */
[----:B------:R-:W-:Y:S02]  /*3860*/  FSEL R166, R155, -INF , P2 ;  /* 0xff8000009ba67808 */ /* 0x000fe40001000000 */
[----:B------:R-:W-:-:S02]  /*3870*/  FSEL R197, R41, -INF , P1 ;  /* 0xff80000029c57808 */ /* 0x000fc40000800000 */
[----:B------:R-:W-:Y:S02]  /*3880*/  ISETP.GT.AND P2, PT, R7, RZ, PT ;  /* 0x000000ff0700720c */ /* 0x000fe40003f44270 */
[----:B------:R-:W-:Y:S02]  /*3890*/  ISETP.GT.AND P1, PT, R5, 0x38, PT ;  /* 0x000000380500780c */ /* 0x000fe40003f24270 */
[----:B------:R-:W-:Y:S02]  /*38a0*/  FMNMX.FTZ R6, R129, R6, !PT ;  /* 0x0000000681067209 */ /* 0x000fe40007810000 */
[----:B------:R-:W-:Y:S02]  /*38b0*/  FMNMX.FTZ R8, R16, R8, !PT ;  /* 0x0000000810087209 */ /* 0x000fe40007810000 */
[----:B------:R-:W-:Y:S02]  /*38c0*/  FSEL R241, R36, -INF , P0 ;  /* 0xff80000024f17808 */ /* 0x000fe40000000000 */
[----:B------:R-:W-:-:S02]  /*38d0*/  FSEL R240, R37, -INF , P3 ;  /* 0xff80000025f07808 */ /* 0x000fc40001800000 */
[----:B------:R-:W-:Y:S02]  /*38e0*/  FSEL R86, R106, -INF , P2 ;  /* 0xff8000006a567808 */ /* 0x000fe40001000000 */
[----:B------:R-:W-:Y:S02]  /*38f0*/  FSEL R152, R124, -INF , P1 ;  /* 0xff8000007c987808 */ /* 0x000fe40000800000 */
[----:B------:R-:W-:Y:S02]  /*3900*/  FMNMX.FTZ R6, R128, R6, !PT ;  /* 0x0000000680067209 */ /* 0x000fe40007810000 */
[C---:B------:R-:W-:Y:S02]  /*3910*/  ISETP.GT.AND P0, PT, R5.reuse, 0x39, PT ;  /* 0x000000390500780c */ /* 0x040fe40003f04270 */
        /* <DEDUP_REMOVED lines=9> */
[C---:B------:R-:W-:Y:S02]  /*39b0*/  ISETP.GT.AND P0, PT, R5.reuse, 0x49, PT ;  /* 0x000000490500780c */ /* 0x040fe40003f04270 */
[C---:B------:R-:W-:Y:S02]  /*39c0*/  ISETP.GT.AND P3, PT, R5.reuse, 0x50, PT ;  /* 0x000000500500780c */ /* 0x040fe40003f64270 */
[C---:B------:R-:W-:Y:S02]  /*39d0*/  ISETP.GT.AND P2, PT, R5.reuse, 0x51, PT ;  /* 0x000000510500780c */ /* 0x040fe40003f44270 */
[----:B------:R-:W-:Y:S02]  /*39e0*/  ISETP.GT.AND P1, PT, R5, 0x58, PT ;  /* 0x000000580500780c */ /* 0x000fe40003f24270 */
[----:B------:R-:W-:-:S02]  /*39f0*/  FMNMX.FTZ R8, R29, R8, !PT ;  /* 0x000000081d087209 */ /* 0x000fc40007810000 */
[----:B------:R-:W-:Y:S02]  /*3a00*/  FMNMX.FTZ R6, R165, R6, !PT ;  /* 0x00000006a5067209 */ /* 0x000fe40007810000 */
        /* <DEDUP_REMOVED lines=35> */
[----:B------:R-:W-:Y:S02]  /*3c40*/  ISETP.GT.AND P0, PT, R3, 0x38, PT ;  /* 0x000000380300780c */ /* 0x000fe40003f04270 */
[----:B------:R-:W-:Y:S02]  /*3c50*/  FMNMX.FTZ R8, R33, R8, !PT ;  /* 0x0000000821087209 */ /* 0x000fe40007810000 */
[----:B------:R-:W-:Y:S02]  /*3c60*/  FMNMX.FTZ R5, R211, R5, !PT ;  /* 0x00000005d3057209 */ /* 0x000fe40007810000 */
[----:B------:R-:W-:Y:S02]  /*3c70*/  FMNMX.FTZ R6, R169, R6, !PT ;  /* 0x00000006a9067209 */ /* 0x000fe40007810000 */
[----:B------:R-:W-:Y:S02]  /*3c80*/  FSEL R148, R126, -INF , P0 ;  /* 0xff8000007e947808 */ /* 0x000fe40000000000 */
[----:B------:R-:W-:-:S02]  /*3c90*/  FMNMX.FTZ R8, R34, R8, !PT ;  /* 0x0000000822087209 */ /* 0x000fc40007810000 */
[----:B------:R-:W-:Y:S02]  /*3ca0*/  FMNMX.FTZ R5, R200, R5, !PT ;  /* 0x00000005c8057209 */ /* 0x000fe40007810000 */
[----:B------:R-:W-:Y:S02]  /*3cb0*/  ISETP.GT.AND P0, PT, R3, 0x39, PT ;  /* 0x000000390300780c */ /* 0x000fe40003f04270 */
        /* <DEDUP_REMOVED lines=10> */
[----:B------:R-:W-:Y:S02]  /*3d60*/  ISETP.GT.AND P0, PT, R3, 0x41, PT ;  /* 0x000000410300780c */ /* 0x000fe40003f04270 */
[----:B------:R-:W-:Y:S02]  /*3d70*/  FMNMX.FTZ R8, R136, R8, !PT ;  /* 0x0000000888087209 */ /* 0x000fe40007810000 */
[----:B------:R-:W-:Y:S02]  /*3d80*/  FMNMX.FTZ R5, R240, R5, !PT ;  /* 0x00000005f0057209 */ /* 0x000fe40007810000 */
[----:B------:R-:W-:Y:S02]  /*3d90*/  FMNMX.FTZ R6, R188, R6, !PT ;  /* 0x00000006bc067209 */ /* 0x000fe40007810000 */
[----:B------:R-:W-:Y:S01]  /*3da0*/  FSEL R168, R151, -INF , P0 ;  /* 0xff80000097a87808 */ /* 0x000fe20000000000 */
[----:B------:R-:W1:Y:S01]  /*3db0*/  SHFL.BFLY PT, R9, R5, 0x2, 0x1f ;  /* 0x0c401f0005097f89 */ /* 0x000e6200000e0000 */
[----:B------:R-:W-:-:S02]  /*3dc0*/  ISETP.GT.AND P0, PT, R3, 0x48, PT ;  /* 0x000000480300780c */ /* 0x000fc40003f04270 */
[----:B------:R-:W-:Y:S02]  /*3dd0*/  FMNMX.FTZ R8, R141, R8, !PT ;  /* 0x000000088d087209 */ /* 0x000fe40007810000 */
[----:B------:R-:W-:Y:S02]  /*3de0*/  FMNMX.FTZ R6, R190, R6, !PT ;  /* 0x00000006be067209 */ /* 0x000fe40007810000 */
[----:B------:R-:W-:Y:S02]  /*3df0*/  FSEL R167, R122, -INF , P0 ;  /* 0xff8000007aa77808 */ /* 0x000fe40000000000 */
[----:B------:R-:W-:Y:S02]  /*3e00*/  FMNMX.FTZ R8, R144, R8, !PT ;  /* 0x0000000890087209 */ /* 0x000fe40007810000 */
[----:B------:R-:W-:Y:S02]  /*3e10*/  ISETP.GT.AND P0, PT, R3, 0x49, PT ;  /* 0x000000490300780c */ /* 0x000fe40003f04270 */
[----:B------:R-:W-:-:S02]  /*3e20*/  FMNMX.FTZ R6, R192, R6, !PT ;  /* 0x00000006c0067209 */ /* 0x000fc40007810000 */
[----:B------:R-:W-:Y:S02]  /*3e30*/  FMNMX.FTZ R8, R145, R8, !PT ;  /* 0x0000000891087209 */ /* 0x000fe40007810000 */
[----:B------:R-:W-:Y:S02]  /*3e40*/  FSEL R156, R123, -INF , P0 ;  /* 0xff8000007b9c7808 */ /* 0x000fe40000000000 */
[----:B------:R-:W-:Y:S02]  /*3e50*/  ISETP.GT.AND P0, PT, R3, 0x50, PT ;  /* 0x000000500300780c */ /* 0x000fe40003f04270 */
[----:B------:R-:W-:Y:S02]  /*3e60*/  FSEL R245, R112, -INF , P5 ;  /* 0xff80000070f57808 */ /* 0x000fe40002800000 */
[----:B------:R-:W-:Y:S02]  /*3e70*/  FMNMX.FTZ R6, R195, R6, !PT ;  /* 0x00000006c3067209 */ /* 0x000fe40007810000 */
[----:B------:R-:W-:-:S02]  /*3e80*/  FMNMX.FTZ R8, R154, R8, !PT ;  /* 0x000000089a087209 */ /* 0x000fc40007810000 */
[----:B------:R-:W-:Y:S02]  /*3e90*/  FSEL R184, R158, -INF , P0 ;  /* 0xff8000009eb87808 */ /* 0x000fe40000000000 */
[----:B------:R-:W-:Y:S02]  /*3ea0*/  FSEL R244, R113, -INF , P3 ;  /* 0xff80000071f47808 */ /* 0x000fe40001800000 */
[----:B------:R-:W-:Y:S02]  /*3eb0*/  FMNMX.FTZ R6, R245, R6, !PT ;  /* 0x00000006f5067209 */ /* 0x000fe40007810000 */
[----:B------:R-:W-:Y:S02]  /*3ec0*/  ISETP.GT.AND P0, PT, R3, 0x51, PT ;  /* 0x000000510300780c */ /* 0x000fe40003f04270 */
[----:B------:R-:W-:Y:S02]  /*3ed0*/  FMNMX.FTZ R8, R166, R8, !PT ;  /* 0x00000008a6087209 */ /* 0x000fe40007810000 */
[----:B------:R-:W-:-:S02]  /*3ee0*/  FSEL R237, R108, -INF , P2 ;  /* 0xff8000006ced7808 */ /* 0x000fc40001000000 */
[----:B------:R-:W-:Y:S02]  /*3ef0*/  FMNMX.FTZ R6, R244, R6, !PT ;  /* 0x00000006f4067209 */ /* 0x000fe40007810000 */
[----:B------:R-:W-:Y:S02]  /*3f00*/  FSEL R185, R159, -INF , P0 ;  /* 0xff8000009fb97808 */ /* 0x000fe40000000000 */
[----:B------:R-:W-:Y:S02]  /*3f10*/  FMNMX.FTZ R8, R148, R8, !PT ;  /* 0x0000000894087209 */ /* 0x000fe40007810000 */
[----:B------:R-:W-:Y:S02]  /*3f20*/  ISETP.GT.AND P0, PT, R3, 0x58, PT ;  /* 0x000000580300780c */ /* 0x000fe40003f04270 */
[----:B------:R-:W-:Y:S02]  /*3f30*/  FSEL R236, R109, -INF , P1 ;  /* 0xff8000006dec7808 */ /* 0x000fe40000800000 */
[----:B------:R-:W-:-:S02]  /*3f40*/  FMNMX.FTZ R6, R237, R6, !PT ;  /* 0x00000006ed067209 */ /* 0x000fc40007810000 */
[----:B------:R-:W-:Y:S02]  /*3f50*/  FMNMX.FTZ R8, R146, R8, !PT ;  /* 0x0000000892087209 */ /* 0x000fe40007810000 */
[----:B------:R-:W-:Y:S02]  /*3f60*/  FSEL R179, R118, -INF , P0 ;  /* 0xff80000076b37808 */ /* 0x000fe40000000000 */
[C---:B------:R-:W-:Y:S02]  /*3f70*/  ISETP.GT.AND P5, PT, R3.reuse, 0x59, PT ;  /* 0x000000590300780c */ /* 0x040fe40003fa4270 */
[C---:B------:R-:W-:Y:S02]  /*3f80*/  ISETP.GT.AND P3, PT, R3.reuse, 0x60, PT ;  /* 0x000000600300780c */ /* 0x040fe40003f64270 */
[C---:B------:R-:W-:Y:S02]  /*3f90*/  ISETP.GT.AND P2, PT, R3.reuse, 0x61, PT ;  /* 0x000000610300780c */ /* 0x040fe40003f44270 */
[----:B------:R-:W-:-:S02]  /*3fa0*/  ISETP.GT.AND P1, PT, R3, 0x68, PT ;  /* 0x000000680300780c */ /* 0x000fc40003f24270 */
[----:B------:R-:W-:Y:S02]  /*3fb0*/  ISETP.GT.AND P0, PT, R3, 0x69, PT ;  /* 0x000000690300780c */ /* 0x000fe40003f04270 */
[----:B-1----:R-:W-:Y:S02]  /*3fc0*/  FMNMX.FTZ R143, R5, R9, !PT ;  /* 0x00000009058f7209 */ /* 0x002fe40007810000 */
[----:B------:R-:W-:Y:S02]  /*3fd0*/  FMNMX.FTZ R3, R236, R6, !PT ;  /* 0x00000006ec037209 */ /* 0x000fe40007810000 */
[----:B------:R-:W-:Y:S01]  /*3fe0*/  FMNMX.FTZ R8, R157, R8, !PT ;  /* 0x000000089d087209 */ /* 0x000fe20007810000 */
[----:B------:R-:W1:Y:S03]  /*3ff0*/  SHFL.BFLY PT, R6, R143, 0x1, 0x1f ;  /* 0x0c201f008f067f89 */ /* 0x000e6600000e0000 */
[----:B------:R-:W-:Y:S01]  /*4000*/  FMNMX.FTZ R8, R168, R8, !PT ;  /* 0x00000008a8087209 */ /* 0x000fe20007810000 */
[----:B------:R-:W2:Y:S03]  /*4010*/  SHFL.BFLY PT, R5, R3, 0x2, 0x1f ;  /* 0x0c401f0003057f89 */ /* 0x000ea600000e0000 */
[----:B------:R-:W-:-:S04]  /*4020*/  FMNMX.FTZ R70, R167, R8, !PT ;  /* 0x00000008a7467209 */ /* 0x000fc80007810000 */
[----:B------:R-:W-:-:S04]  /*4030*/  FMNMX.FTZ R70, R156, R70, !PT ;  /* 0x000000469c467209 */ /* 0x000fc80007810000 */
[----:B------:R-:W-:-:S04]  /*4040*/  FMNMX.FTZ R70, R184, R70, !PT ;  /* 0x00000046b8467209 */ /* 0x000fc80007810000 */
[----:B------:R-:W-:Y:S01]  /*4050*/  FMNMX.FTZ R70, R185, R70, !PT ;  /* 0x00000046b9467209 */ /* 0x000fe20007810000 */
[----:B------:R3:W-:Y:S01]  /*4060*/  STL [R1+0xb4], R241 ;  /* 0x0000b4f101007387 */ /* 0x0007e20000100800 */
[----:B------:R-:W-:Y:S02]  /*4070*/  FSEL R183, R119, -INF , P5 ;  /* 0xff80000077b77808 */ /* 0x000fe40002800000 */
[----:B------:R-:W-:Y:S02]  /*4080*/  FMNMX.FTZ R70, R179, R70, !PT ;  /* 0x00000046b3467209 */ /* 0x000fe40007810000 */
[----:B-1----:R-:W-:Y:S02]  /*4090*/  FMNMX.FTZ R143, R143, R6, !PT ;  /* 0x000000068f8f7209 */ /* 0x002fe40007810000 */
[----:B------:R-:W-:Y:S02]  /*40a0*/  FSEL R235, R114, -INF , P3 ;  /* 0xff80000072eb7808 */ /* 0x000fe40001800000 */
[----:B--2---:R-:W-:-:S02]  /*40b0*/  FMNMX.FTZ R3, R3, R5, !PT ;  /* 0x0000000503037209 */ /* 0x004fc40007810000 */
[----:B------:R-:W-:Y:S01]  /*40c0*/  FMNMX.FTZ R70, R183, R70, !PT ;  /* 0x00000046b7467209 */ /* 0x000fe20007810000 */
[----:B------:R-:W-:Y:S01]  /*40d0*/  FMUL.FTZ R6, R143, c[0x0][0x2d0] ;  /* 0x0000b4008f067a20 */ /* 0x000fe20000410000 */
[----:B------:R-:W-:Y:S01]  /*40e0*/  ISETP.GT.AND P5, PT, R7, 0x1, PT ;  /* 0x000000010700780c */ /* 0x000fe20003fa4270 */
[----:B------:R-:W1:Y:S01]  /*40f0*/  SHFL.BFLY PT, R140, R3, 0x1, 0x1f ;  /* 0x0c201f00038c7f89 */ /* 0x000e6200000e0000 */
[----:B------:R-:W-:Y:S02]  /*4100*/  FSEL R234, R115, -INF , P2 ;  /* 0xff80000073ea7808 */ /* 0x000fe40001000000 */
[----:B------:R-:W-:Y:S02]  /*4110*/  FMNMX.FTZ R70, R235, R70, !PT ;  /* 0x00000046eb467209 */ /* 0x000fe40007810000 */
[----:B---3--:R-:W-:Y:S02]  /*4120*/  FSEL R241, R111, -INF , P0 ;  /* 0xff8000006ff17808 */ /* 0x008fe40000000000 */
[----:B------:R-:W-:-:S04]  /*4130*/  ISETP.GT.AND P0, PT, R7, 0x19, PT ;  /* 0x000000190700780c */ /* 0x000fc80003f04270 */
[----:B------:R-:W-:Y:S02]  /*4140*/  FSEL R83, R91, -INF , P0 ;  /* 0xff8000005b537808 */ /* 0x000fe40000000000 */
[----:B------:R-:W-:Y:S02]  /*4150*/  FSETP.NEU.FTZ.AND P0, PT, R143, -INF , PT ;  /* 0xff8000008f00780b */ /* 0x000fe40003f1d000 */
[----:B------:R-:W-:Y:S02]  /*4160*/  FSEL R81, R107, -INF , P5 ;  /* 0xff8000006b517808 */ /* 0x000fe40002800000 */
[----:B------:R-:W-:Y:S02]  /*4170*/  ISETP.GT.AND P3, PT, R7, 0x8, PT ;  /* 0x000000080700780c */ /* 0x000fe40003f64270 */
[----:B------:R-:W-:Y:S02]  /*4180*/  FSEL R233, R110, -INF , P1 ;  /* 0xff8000006ee97808 */ /* 0x000fe40000800000 */
[----:B------:R-:W-:-:S02]  /*4190*/  FMNMX.FTZ R70, R234, R70, !PT ;  /* 0x00000046ea467209 */ /* 0x000fc40007810000 */
[----:B------:R-:W-:Y:S02]  /*41a0*/  FSEL R6, R6, RZ, P0 ;  /* 0x000000ff06067208 */ /* 0x000fe40000000000 */
[----:B------:R-:W-:Y:S02]  /*41b0*/  ISETP.GT.AND P2, PT, R7, 0x9, PT ;  /* 0x000000090700780c */ /* 0x000fe40003f44270 */
[----:B------:R-:W-:Y:S02]  /*41c0*/  FSEL R80, R102, -INF , P3 ;  /* 0xff80000066507808 */ /* 0x000fe40001800000 */
[----:B------:R-:W-:Y:S01]  /*41d0*/  FMNMX.FTZ R5, R86, R81, !PT ;  /* 0x0000005156057209 */ /* 0x000fe20007810000 */
[----:B------:R-:W-:Y:S01]  /*41e0*/  FFMA.FTZ R8, R10, c[0x0][0x2d0], -R6 ;  /* 0x0000b4000a087a23 */ /* 0x000fe20000010806 */
[----:B------:R-:W-:Y:S02]  /*41f0*/  FMNMX.FTZ R70, R233, R70, !PT ;  /* 0x00000046e9467209 */ /* 0x000fe40007810000 */
[----:B------:R-:W-:-:S02]  /*4200*/  FSEL R71, R103, -INF , P2 ;  /* 0xff80000067477808 */ /* 0x000fc40001000000 */
[----:B------:R-:W-:Y:S02]  /*4210*/  ISETP.GT.AND P3, PT, R7, 0x10, PT ;  /* 0x000000100700780c */ /* 0x000fe40003f64270 */
[----:B------:R-:W-:Y:S01]  /*4220*/  FMNMX.FTZ R5, R80, R5, !PT ;  /* 0x0000000550057209 */ /* 0x000fe20007810000 */
[----:B------:R2:W-:Y:S01]  /*4230*/  MUFU.EX2 R213, R8 ;  /* 0x0000000800d57308 */ /* 0x0005e20000000800 */
[----:B------:R-:W-:Y:S02]  /*4240*/  FMNMX.FTZ R70, R241, R70, !PT ;  /* 0x00000046f1467209 */ /* 0x000fe40007810000 */
[C---:B------:R-:W-:Y:S02]  /*4250*/  ISETP.GT.AND P2, PT, R7.reuse, 0x11, PT ;  /* 0x000000110700780c */ /* 0x040fe40003f44270 */
[----:B------:R-:W-:Y:S01]  /*4260*/  FSEL R68, R98, -INF , P3 ;  /* 0xff80000062447808 */ /* 0x000fe20001800000 */
[----:B------:R-:W3:Y:S01]  /*4270*/  SHFL.BFLY PT, R9, R70, 0x2, 0x1f ;  /* 0x0c401f0046097f89 */ /* 0x000ee200000e0000 */
[----:B------:R-:W-:-:S02]  /*4280*/  ISETP.GT.AND P1, PT, R7, 0x18, PT ;  /* 0x000000180700780c */ /* 0x000fc40003f24270 */
[----:B------:R-:W-:Y:S02]  /*4290*/  FSEL R69, R99, -INF , P2 ;  /* 0xff80000063457808 */ /* 0x000fe40001000000 */
[----:B--2---:R-:W-:Y:S01]  /*42a0*/  FMNMX.FTZ R8, R71, R5, !PT ;  /* 0x0000000547087209 */ /* 0x004fe20007810000 */
[----:B------:R-:W-:-:S03]  /*42b0*/  FFMA.FTZ R5, R11, c[0x0][0x2d0], -R6 ;  /* 0x0000b4000b057a23 */ /* 0x000fc60000010806 */
[----:B------:R-:W-:Y:S01]  /*42c0*/  FMNMX.FTZ R8, R68, R8, !PT ;  /* 0x0000000844087209 */ /* 0x000fe20007810000 */
[----:B------:R2:W-:Y:S01]  /*42d0*/  MUFU.EX2 R180, R5 ;  /* 0x0000000500b47308 */ /* 0x0005e20000000800 */
[----:B------:R-:W-:Y:S02]  /*42e0*/  FSEL R82, R90, -INF , P1 ;  /* 0xff8000005a527808 */ /* 0x000fe40000800000 */
[----:B-1----:R-:W-:Y:S01]  /*42f0*/  FMNMX.FTZ R140, R3, R140, !PT ;  /* 0x0000008c038c7209 */ /* 0x002fe20007810000 */
[----:B------:R-:W-:Y:S01]  /*4300*/  FFMA.FTZ R3, R12, c[0x0][0x2d0], -R6 ;  /* 0x0000b4000c037a23 */ /* 0x000fe20000010806 */
[C---:B------:R-:W-:Y:S02]  /*4310*/  ISETP.GT.AND P5, PT, R7.reuse, 0x20, PT ;  /* 0x000000200700780c */ /* 0x040fe40003fa4270 */
[----:B------:R-:W-:Y:S01]  /*4320*/  ISETP.GT.AND P0, PT, R7, 0x31, PT ;  /* 0x000000310700780c */ /* 0x000fe20003f04270 */
[----:B------:R1:W-:Y:S01]  /*4330*/  MUFU.EX2 R238, R3 ;  /* 0x0000000300ee7308 */ /* 0x0003e20000000800 */
[----:B--2---:R-:W-:-:S04]  /*4340*/  FMNMX.FTZ R5, R69, R8, !PT ;  /* 0x0000000845057209 */ /* 0x004fc80007810000 */
[----:B------:R-:W-:Y:S02]  /*4350*/  FMNMX.FTZ R5, R82, R5, !PT ;  /* 0x0000000552057209 */ /* 0x000fe40007810000 */
[----:B------:R-:W-:Y:S02]  /*4360*/  ISETP.GT.AND P3, PT, R7, 0x21, PT ;  /* 0x000000210700780c */ /* 0x000fe40003f64270 */
[----:B------:R-:W-:Y:S02]  /*4370*/  FSEL R89, R94, -INF , P5 ;  /* 0xff8000005e597808 */ /* 0x000fe40002800000 */
[----:B-1----:R-:W-:Y:S02]  /*4380*/  FMNMX.FTZ R3, R83, R5, !PT ;  /* 0x0000000553037209 */ /* 0x002fe40007810000 */
[----:B------:R-:W-:Y:S02]  /*4390*/  FSEL R138, R75, -INF , P0 ;  /* 0xff8000004b8a7808 */ /* 0x000fe40000000000 */
[----:B------:R-:W-:-:S02]  /*43a0*/  ISETP.GT.AND P0, PT, R7, 0x39, PT ;  /* 0x000000390700780c */ /* 0x000fc40003f04270 */
[----:B------:R-:W-:Y:S02]  /*43b0*/  ISETP.GT.AND P2, PT, R7, 0x28, PT ;  /* 0x000000280700780c */ /* 0x000fe40003f44270 */
[----:B------:R-:W-:Y:S02]  /*43c0*/  FSEL R90, R95, -INF , P3 ;  /* 0xff8000005f5a7808 */ /* 0x000fe40001800000 */
[----:B------:R-:W-:Y:S01]  /*43d0*/  FMNMX.FTZ R3, R89, R3, !PT ;  /* 0x0000000359037209 */ /* 0x000fe20007810000 */
[----:B------:R-:W-:Y:S01]  /*43e0*/  FMUL.FTZ R5, R140, c[0x0][0x2d0] ;  /* 0x0000b4008c057a20 */ /* 0x000fe20000410000 */
[----:B------:R-:W-:Y:S02]  /*43f0*/  ISETP.GT.AND P1, PT, R7, 0x29, PT ;  /* 0x000000290700780c */ /* 0x000fe40003f24270 */
[----:B------:R-:W-:Y:S02]  /*4400*/  FSEL R137, R47, -INF , P0 ;  /* 0xff8000002f897808 */ /* 0x000fe40000000000 */
[----:B------:R-:W-:-:S02]  /*4410*/  FSEL R91, R50, -INF , P2 ;  /* 0xff800000325b7808 */ /* 0x000fc40001000000 */
[----:B------:R-:W-:Y:S02]  /*4420*/  FSETP.NEU.FTZ.AND P0, PT, R140, -INF , PT ;  /* 0xff8000008c00780b */ /* 0x000fe40003f1d000 */
[----:B------:R-:W-:Y:S01]  /*4430*/  FMNMX.FTZ R3, R90, R3, !PT ;  /* 0x000000035a037209 */ /* 0x000fe20007810000 */
[----:B------:R-:W-:Y:S01]  /*4440*/  FFMA.FTZ R8, R13, c[0x0][0x2d0], -R6 ;  /* 0x0000b4000d087a23 */ /* 0x000fe20000010806 */
[----:B------:R-:W-:Y:S02]  /*4450*/  FSEL R104, R51, -INF , P1 ;  /* 0xff80000033687808 */ /* 0x000fe40000800000 */
[----:B---3--:R-:W-:Y:S02]  /*4460*/  FMNMX.FTZ R70, R70, R9, !PT ;  /* 0x0000000946467209 */ /* 0x008fe40007810000 */
[----:B------:R-:W-:Y:S02]  /*4470*/  FSEL R5, R5, RZ, P0 ;  /* 0x000000ff05057208 */ /* 0x000fe40000000000 */
[----:B------:R-:W-:-:S02]  /*4480*/  FMNMX.FTZ R3, R91, R3, !PT ;  /* 0x000000035b037209 */ /* 0x000fc40007810000 */
[C---:B------:R-:W-:Y:S01]  /*4490*/  ISETP.GT.AND P1, PT, R7.reuse, 0x30, PT ;  /* 0x000000300700780c */ /* 0x040fe20003f24270 */
[----:B------:R-:W1:Y:S01]  /*44a0*/  SHFL.BFLY PT, R9, R70, 0x1, 0x1f ;  /* 0x0c201f0046097f89 */ /* 0x000e6200000e0000 */
[----:B------:R2:W-:Y:S01]  /*44b0*/  MUFU.EX2 R243, R8 ;  /* 0x0000000800f37308 */ /* 0x0005e20000000800 */
[----:B------:R-:W-:Y:S02]  /*44c0*/  FMNMX.FTZ R3, R104, R3, !PT ;  /* 0x0000000368037209 */ /* 0x000fe40007810000 */
[----:B------:R-:W-:Y:S01]  /*44d0*/  FSEL R139, R74, -INF , P1 ;  /* 0xff8000004a8b7808 */ /* 0x000fe20000800000 */
[C---:B------:R-:W-:Y:S01]  /*44e0*/  IMAD R231, R2.reuse, 0x2, R228 ;  /* 0x0000000202e77824 */ /* 0x040fe200078e02e4 */
[----:B------:R-:W-:Y:S01]  /*44f0*/  ISETP.GT.AND P1, PT, R7, 0x38, PT ;  /* 0x000000380700780c */ /* 0x000fe20003f24270 */
[----:B------:R-:W-:Y:S01]  /*4500*/  IMAD R230, R2, 0x2, R229 ;  /* 0x0000000202e67824 */ /* 0x000fe200078e02e5 */
[----:B------:R-:W-:Y:S01]  /*4510*/  FMNMX.FTZ R3, R139, R3, !PT ;  /* 0x000000038b037209 */ /* 0x000fe20007810000 */
[----:B------:R-:W-:Y:S01]  /*4520*/  LDSM.16.MT88.4 R48, [R228+0x900] ;  /* 0x00090000e430783b */ /* 0x000fe20000004200 */
[----:B------:R-:W-:Y:S01]  /*4530*/  FSEL R131, R46, -INF , P1 ;  /* 0xff8000002e837808 */ /* 0x000fe20000800000 */
[----:B--2---:R-:W-:Y:S01]  /*4540*/  FFMA.FTZ R8, R14, c[0x0][0x2d0], -R5 ;  /* 0x0000b4000e087a23 */ /* 0x004fe20000010805 */
[----:B------:R-:W-:Y:S01]  /*4550*/  FMNMX.FTZ R3, R138, R3, !PT ;  /* 0x000000038a037209 */ /* 0x000fe20007810000 */
[----:B------:R-:W-:Y:S02]  /*4560*/  LDSM.16.MT88.4 R44, [R230+0x100] ;  /* 0x00010000e62c783b */ /* 0x000fe40000004200 */
[----:B------:R2:W-:Y:S01]  /*4570*/  MUFU.EX2 R198, R8 ;  /* 0x0000000800c67308 */ /* 0x0005e20000000800 */
[----:B------:R-:W-:Y:S01]  /*4580*/  ISETP.GT.AND P2, PT, R7, 0x40, PT ;  /* 0x000000400700780c */ /* 0x000fe20003f44270 */
[----:B------:R-:W-:Y:S01]  /*4590*/  LDSM.16.MT88.4 R72, [R229+0x900] ;  /* 0x00090000e548783b */ /* 0x000fe20000004200 */
[----:B------:R-:W-:-:S02]  /*45a0*/  FMNMX.FTZ R3, R131, R3, !PT ;  /* 0x0000000383037209 */ /* 0x000fc40007810000 */
[----:B------:R-:W-:Y:S01]  /*45b0*/  ISETP.GT.AND P1, PT, R7, 0x41, PT ;  /* 0x000000410700780c */ /* 0x000fe20003f24270 */
[----:B--2---:R-:W-:-:S04]  /*45c0*/  FFMA.FTZ R8, R15, c[0x0][0x2d0], -R5 ;  /* 0x0000b4000f087a23 */ /* 0x004fc80000010805 */
[----:B------:R2:W-:Y:S01]  /*45d0*/  MUFU.EX2 R232, R8 ;  /* 0x0000000800e87308 */ /* 0x0005e20000000800 */
[----:B------:R-:W-:Y:S02]  /*45e0*/  FSEL R149, R62, -INF , P2 ;  /* 0xff8000003e957808 */ /* 0x000fe40001000000 */
[----:B------:R-:W-:Y:S02]  /*45f0*/  FSEL R150, R63, -INF , P1 ;  /* 0xff8000003f967808 */ /* 0x000fe40000800000 */
[C---:B------:R-:W-:Y:S02]  /*4600*/  ISETP.GT.AND P1, PT, R7.reuse, 0x48, PT ;  /* 0x000000480700780c */ /* 0x040fe40003f24270 */
[----:B------:R-:W-:Y:S01]  /*4610*/  ISETP.GT.AND P0, PT, R7, 0x49, PT ;  /* 0x000000490700780c */ /* 0x000fe20003f04270 */
[----:B--2---:R-:W-:-:S04]  /*4620*/  FFMA.FTZ R8, R16, c[0x0][0x2d0], -R5 ;  /* 0x0000b40010087a23 */ /* 0x004fc80000010805 */
[----:B------:R2:W3:Y:S01]  /*4630*/  MUFU.EX2 R25, R8 ;  /* 0x0000000800197308 */ /* 0x0004e20000000800 */
[----:B------:R-:W-:Y:S02]  /*4640*/  FSEL R151, R66, -INF , P1 ;  /* 0xff80000042977808 */ /* 0x000fe40000800000 */
[----:B------:R-:W-:Y:S02]  /*4650*/  FSEL R155, R67, -INF , P0 ;  /* 0xff800000439b7808 */ /* 0x000fe40000000000 */
[----:B-1----:R-:W-:Y:S02]  /*4660*/  FMNMX.FTZ R70, R70, R9, !PT ;  /* 0x0000000946467209 */ /* 0x002fe40007810000 */
[----:B------:R-:W-:Y:S01]  /*4670*/  ISETP.GT.AND P1, PT, R7, 0x50, PT ;  /* 0x000000500700780c */ /* 0x000fe20003f24270 */
[----:B------:R-:W-:Y:S01]  /*4680*/  LDSM.16.MT88.4 R64, [R231+0x900] ;  /* 0x00090000e740783b */ /* 0x000fe20000004200 */
[----:B--2---:R-:W-:-:S04]  /*4690*/  FMNMX.FTZ R8, R137, R3, !PT ;  /* 0x0000000389087209 */ /* 0x004fc80007810000 */
[----:B------:R-:W-:Y:S02]  /*46a0*/  FMNMX.FTZ R8, R149, R8, !PT ;  /* 0x0000000895087209 */ /* 0x000fe40007810000 */
[----:B------:R-:W-:Y:S02]  /*46b0*/  ISETP.GT.AND P0, PT, R7, 0x51, PT ;  /* 0x000000510700780c */ /* 0x000fe40003f04270 */
[----:B------:R-:W-:Y:S01]  /*46c0*/  FMNMX.FTZ R8, R150, R8, !PT ;  /* 0x0000000896087209 */ /* 0x000fe20007810000 */
[----:B------:R-:W-:Y:S01]  /*46d0*/  FMUL.FTZ R3, R70, c[0x0][0x2d0] ;  /* 0x0000b40046037a20 */ /* 0x000fe20000410000 */
[----:B------:R-:W-:Y:S02]  /*46e0*/  FSEL R177, R58, -INF , P1 ;  /* 0xff8000003ab17808 */ /* 0x000fe40000800000 */
[----:B------:R-:W-:Y:S02]  /*46f0*/  FMNMX.FTZ R8, R151, R8, !PT ;  /* 0x0000000897087209 */ /* 0x000fe40007810000 */
[----:B------:R-:W-:-:S02]  /*4700*/  FSEL R178, R59, -INF , P0 ;  /* 0xff8000003bb27808 */ /* 0x000fc40000000000 */
[----:B------:R-:W-:Y:S02]  /*4710*/  ISETP.GT.AND P0, PT, R7, 0x58, PT ;  /* 0x000000580700780c */ /* 0x000fe40003f04270 */
[----:B------:R-:W-:Y:S02]  /*4720*/  FSETP.NEU.FTZ.AND P1, PT, R70, -INF , PT ;  /* 0xff8000004600780b */ /* 0x000fe40003f3d000 */
[----:B------:R-:W-:Y:S02]  /*4730*/  FMNMX.FTZ R8, R155, R8, !PT ;  /* 0x000000089b087209 */ /* 0x000fe40007810000 */
[----:B------:R-:W-:Y:S02]  /*4740*/  FSEL R3, R3, RZ, P1 ;  /* 0x000000ff03037208 */ /* 0x000fe40000800000 */
[----:B------:R-:W-:Y:S02]  /*4750*/  FSEL R159, R54, -INF , P0 ;  /* 0xff800000369f7808 */ /* 0x000fe40000000000 */
[----:B------:R-:W-:-:S02]  /*4760*/  ISETP.GT.AND P5, PT, R7, 0x59, PT ;  /* 0x000000590700780c */ /* 0x000fc40003fa4270 */
[C---:B------:R-:W-:Y:S02]  /*4770*/  ISETP.GT.AND P3, PT, R7.reuse, 0x60, PT ;  /* 0x000000600700780c */ /* 0x040fe40003f64270 */
[C---:B------:R-:W-:Y:S02]  /*4780*/  ISETP.GT.AND P2, PT, R7.reuse, 0x61, PT ;  /* 0x000000610700780c */ /* 0x040fe40003f44270 */
[C---:B------:R-:W-:Y:S02]  /*4790*/  ISETP.GT.AND P1, PT, R7.reuse, 0x68, PT ;  /* 0x000000680700780c */ /* 0x040fe40003f24270 */
[----:B------:R-:W-:Y:S02]  /*47a0*/  ISETP.GT.AND P0, PT, R7, 0x69, PT ;  /* 0x000000690700780c */ /* 0x000fe40003f04270 */
[----:B------:R-:W-:Y:S01]  /*47b0*/  FMNMX.FTZ R7, R177, R8, !PT ;  /* 0x00000008b1077209 */ /* 0x000fe20007810000 */
[----:B------:R-:W-:-:S03]  /*47c0*/  FFMA.FTZ R0, R19, c[0x0][0x2d0], -R3 ;  /* 0x0000b40013007a23 */ /* 0x000fc60000010803 */
[----:B------:R-:W-:Y:S01]  /*47d0*/  FMNMX.FTZ R7, R178, R7, !PT ;  /* 0x00000007b2077209 */ /* 0x000fe20007810000 */
[----:B------:R1:W-:Y:S01]  /*47e0*/  MUFU.EX2 R147, R0 ;  /* 0x0000000000937308 */ /* 0x0003e20000000800 */
[----:B------:R-:W-:Y:S02]  /*47f0*/  FSEL R158, R55, -INF , P5 ;  /* 0xff800000379e7808 */ /* 0x000fe40002800000 */
[----:B------:R-:W-:Y:S02]  /*4800*/  FMNMX.FTZ R4, R159, R7, !PT ;  /* 0x000000079f047209 */ /* 0x000fe40007810000 */
[----:B------:R-:W-:Y:S02]  /*4810*/  FSEL R242, R42, -INF , P3 ;  /* 0xff8000002af27808 */ /* 0x000fe40001800000 */
[----:B------:R-:W-:Y:S02]  /*4820*/  FMNMX.FTZ R4, R158, R4, !PT ;  /* 0x000000049e047209 */ /* 0x000fe40007810000 */
[----:B------:R-:W-:Y:S01]  /*4830*/  FSEL R252, R43, -INF , P2 ;  /* 0xff8000002bfc7808 */ /* 0x000fe20001000000 */
[----:B-1----:R-:W-:Y:S01]  /*4840*/  FFMA.FTZ R0, R24, c[0x0][0x2d0], -R3 ;  /* 0x0000b40018007a23 */ /* 0x002fe20000010803 */
[----:B------:R-:W-:-:S02]  /*4850*/  FMNMX.FTZ R2, R242, R4, !PT ;  /* 0x00000004f2027209 */ /* 0x000fc40007810000 */
[----:B------:R-:W-:Y:S01]  /*4860*/  FSEL R196, R38, -INF , P1 ;  /* 0xff80000026c47808 */ /* 0x000fe20000800000 */
[----:B------:R1:W-:Y:S01]  /*4870*/  MUFU.EX2 R193, R0 ;  /* 0x0000000000c17308 */ /* 0x0003e20000000800 */
[----:B------:R-:W-:Y:S01]  /*4880*/  FSEL R251, R39, -INF , P0 ;  /* 0xff80000027fb7808 */ /* 0x000fe20000000000 */
[----:B---3--:R-:W-:Y:S01]  /*4890*/  IMAD.MOV.U32 R7, RZ, RZ, R25 ;  /* 0x000000ffff077224 */ /* 0x008fe200078e0019 */
[----:B------:R-:W-:Y:S04]  /*48a0*/  LDSM.16.MT88.4 R40, [R229+0x100] ;  /* 0x00010000e528783b */ /* 0x000fe80000004200 */
[----:B------:R-:W-:Y:S01]  /*48b0*/  LDSM.16.MT88.4 R24, [R231+0x100] ;  /* 0x00010000e718783b */ /* 0x000fe20000004200 */
[----:B-1----:R-:W-:-:S04]  /*48c0*/  FFMA.FTZ R0, R28, c[0x0][0x2d0], -R3 ;  /* 0x0000b4001c007a23 */ /* 0x002fc80000010803 */
[----:B------:R1:W-:Y:S02]  /*48d0*/  MUFU.EX2 R106, R0 ;  /* 0x00000000006a7308 */ /* 0x0003e40000000800 */
[----:B-1----:R-:W-:-:S04]  /*48e0*/  FMNMX.FTZ R0, R252, R2, !PT ;  /* 0x00000002fc007209 */ /* 0x002fc80007810000 */
[----:B------:R-:W-:-:S04]  /*48f0*/  FMNMX.FTZ R0, R196, R0, !PT ;  /* 0x00000000c4007209 */ /* 0x000fc80007810000 */
[----:B------:R-:W-:-:S05]  /*4900*/  FMNMX.FTZ R0, R251, R0, !PT ;  /* 0x00000000fb007209 */ /* 0x000fca0007810000 */
[----:B------:R-:W1:Y:S01]  /*4910*/  SHFL.BFLY PT, R4, R0, 0x2, 0x1f ;  /* 0x0c401f0000047f89 */ /* 0x000e6200000e0000 */
[----:B------:R-:W-:-:S04]  /*4920*/  FFMA.FTZ R2, R29, c[0x0][0x2d0], -R5 ;  /* 0x0000b4001d027a23 */ /* 0x000fc80000010805 */
[----:B------:R2:W-:Y:S02]  /*4930*/  MUFU.EX2 R239, R2 ;  /* 0x0000000200ef7308 */ /* 0x0005e40000000800 */
[----:B--2---:R-:W-:-:S06]  /*4940*/  FFMA.FTZ R2, R30, c[0x0][0x2d0], -R5 ;  /* 0x0000b4001e027a23 */ /* 0x004fcc0000010805 */
[----:B------:R2:W-:Y:S01]  /*4950*/  MUFU.EX2 R204, R2 ;  /* 0x0000000200cc7308 */ /* 0x0005e20000000800 */
[----:B-1----:R-:W-:Y:S01]  /*4960*/  FMNMX.FTZ R0, R0, R4, !PT ;  /* 0x0000000400007209 */ /* 0x002fe20007810000 */
[----:B--2---:R-:W-:-:S06]  /*4970*/  FFMA.FTZ R2, R31, c[0x0][0x2d0], -R5 ;  /* 0x0000b4001f027a23 */ /* 0x004fcc0000010805 */
[----:B------:R1:W-:Y:S01]  /*4980*/  MUFU.EX2 R209, R2 ;  /* 0x0000000200d17308 */ /* 0x0003e20000000800 */
[----:B------:R-:W2:Y:S01]  /*4990*/  SHFL.BFLY PT, R4, R0, 0x1, 0x1f ;  /* 0x0c201f0000047f89 */ /* 0x000ea200000e0000 */
[----:B-1----:R-:W-:-:S06]  /*49a0*/  FFMA.FTZ R2, R32, c[0x0][0x2d0], -R5 ;  /* 0x0000b40020027a23 */ /* 0x002fcc0000010805 */
[----:B------:R1:W-:Y:S02]  /*49b0*/  MUFU.EX2 R246, R2 ;  /* 0x0000000200f67308 */ /* 0x0003e40000000800 */
[----:B-1----:R-:W-:-:S06]  /*49c0*/  FFMA.FTZ R2, R33, c[0x0][0x2d0], -R3 ;  /* 0x0000b40021027a23 */ /* 0x002fcc0000010803 */
[----:B------:R1:W-:Y:S02]  /*49d0*/  MUFU.EX2 R201, R2 ;  /* 0x0000000200c97308 */ /* 0x0003e40000000800 */
[----:B-1----:R-:W-:-:S06]  /*49e0*/  FFMA.FTZ R2, R34, c[0x0][0x2d0], -R3 ;  /* 0x0000b40022027a23 */ /* 0x002fcc0000010803 */
[----:B------:R1:W-:Y:S01]  /*49f0*/  MUFU.EX2 R205, R2 ;  /* 0x0000000200cd7308 */ /* 0x0003e20000000800 */
[----:B--2---:R-:W-:Y:S01]  /*4a00*/  FMNMX.FTZ R142, R0, R4, !PT ;  /* 0x00000004008e7209 */ /* 0x004fe20007810000 */
[----:B-1----:R-:W-:-:S06]  /*4a10*/  FFMA.FTZ R2, R35, c[0x0][0x2d0], -R3 ;  /* 0x0000b40023027a23 */ /* 0x002fcc0000010803 */
[----:B------:R1:W-:Y:S01]  /*4a20*/  MUFU.EX2 R210, R2 ;  /* 0x0000000200d27308 */ /* 0x0003e20000000800 */
[----:B------:R-:W-:Y:S02]  /*4a30*/  FMUL.FTZ R0, R142, c[0x0][0x2d0] ;  /* 0x0000b4008e007a20 */ /* 0x000fe40000410000 */
[----:B-1----:R-:W-:Y:S01]  /*4a40*/  FFMA.FTZ R2, R76, c[0x0][0x2d0], -R3 ;  /* 0x0000b4004c027a23 */ /* 0x002fe20000010803 */
[----:B------:R-:W-:Y:S01]  /*4a50*/  FSETP.NEU.FTZ.AND P0, PT, R142, -INF , PT ;  /* 0xff8000008e00780b */ /* 0x000fe20003f1d000 */
[----:B------:R-:W-:Y:S01]  /*4a60*/  IMAD.MOV.U32 R4, RZ, RZ, R180 ;  /* 0x000000ffff047224 */ /* 0x000fe200078e00b4 */
[----:B------:R-:W1:Y:S02]  /*4a70*/  LDSM.16.MT88.4 R76, [R230+0x900] ;  /* 0x00090000e64c783b */ /* 0x000e640000004200 */
[----:B------:R2:W-:Y:S01]  /*4a80*/  MUFU.EX2 R194, R2 ;  /* 0x0000000200c27308 */ /* 0x0005e20000000800 */
[----:B------:R-:W-:Y:S01]  /*4a90*/  FSEL R0, R0, RZ, P0 ;  /* 0x000000ff00007208 */ /* 0x000fe20000000000 */
[----:B--2---:R-:W-:-:S06]  /*4aa0*/  FFMA.FTZ R2, R84, c[0x0][0x2d0], -R6 ;  /* 0x0000b40054027a23 */ /* 0x004fcc0000010806 */
[----:B------:R2:W-:Y:S02]  /*4ab0*/  MUFU.EX2 R107, R2 ;  /* 0x00000002006b7308 */ /* 0x0005e40000000800 */
        /* <DEDUP_REMOVED lines=37> */
[----:B------:R2:W-:Y:S01]  /*4d10*/  MUFU.EX2 R247, R2 ;  /* 0x0000000200f77308 */ /* 0x0005e20000000800 */
[----:B------:R-:W-:Y:S02]  /*4d20*/  FFMA.FTZ R9, R17, c[0x0][0x2d0], -R5 ;  /* 0x0000b40011097a23 */ /* 0x000fe40000010805 */
[----:B--2---:R-:W-:-:S05]  /*4d30*/  FFMA.FTZ R2, R136, c[0x0][0x2d0], -R3 ;  /* 0x0000b40088027a23 */ /* 0x004fca0000010803 */
[----:B------:R2:W-:Y:S02]  /*4d40*/  MUFU.EX2 R227, R2 ;  /* 0x0000000200e37308 */ /* 0x0005e40000000800 */
[----:B--2---:R-:W-:-:S06]  /*4d50*/  FFMA.FTZ R2, R141, c[0x0][0x2d0], -R3 ;  /* 0x0000b4008d027a23 */ /* 0x004fcc0000010803 */
[----:B------:R2:W-:Y:S02]  /*4d60*/  MUFU.EX2 R226, R2 ;  /* 0x0000000200e27308 */ /* 0x0005e40000000800 */
[----:B--2---:R-:W-:-:S06]  /*4d70*/  FFMA.FTZ R2, R144, c[0x0][0x2d0], -R3 ;  /* 0x0000b40090027a23 */ /* 0x004fcc0000010803 */
[----:B------:R2:W-:Y:S08]  /*4d80*/  MUFU.EX2 R225, R2 ;  /* 0x0000000200e17308 */ /* 0x0005f00000000800 */
[----:B------:R3:W4:Y:S01]  /*4d90*/  MUFU.EX2 R215, R9 ;  /* 0x0000000900d77308 */ /* 0x0007220000000800 */
[----:B--2---:R-:W-:-:S07]  /*4da0*/  FFMA.FTZ R2, R145, c[0x0][0x2d0], -R3 ;  /* 0x0000b40091027a23 */ /* 0x004fce0000010803 */
[----:B------:R2:W-:Y:S01]  /*4db0*/  MUFU.EX2 R224, R2 ;  /* 0x0000000200e07308 */ /* 0x0005e20000000800 */
[----:B---3--:R-:W-:-:S07]  /*4dc0*/  FFMA.FTZ R9, R18, c[0x0][0x2d0], -R3 ;  /* 0x0000b40012097a23 */ /* 0x008fce0000010803 */
[----:B------:R-:W3:Y:S01]  /*4dd0*/  MUFU.EX2 R199, R9 ;  /* 0x0000000900c77308 */ /* 0x000ee20000000800 */
[----:B--2---:R-:W-:-:S07]  /*4de0*/  FFMA.FTZ R2, R89, c[0x0][0x2d0], -R0 ;  /* 0x0000b40059027a23 */ /* 0x004fce0000010800 */
[----:B------:R2:W-:Y:S01]  /*4df0*/  MUFU.EX2 R222, R2 ;  /* 0x0000000200de7308 */ /* 0x0005e20000000800 */
[----:B------:R-:W-:Y:S01]  /*4e00*/  F2FP.PACK_AB R8, R232, R198 ;  /* 0x000000c6e808723e */ /* 0x000fe200000000ff */
[----:B--2---:R-:W-:-:S06]  /*4e10*/  FFMA.FTZ R2, R90, c[0x0][0x2d0], -R0 ;  /* 0x0000b4005a027a23 */ /* 0x004fcc0000010800 */
[----:B------:R2:W1:Y:S01]  /*4e20*/  MUFU.EX2 R223, R2 ;  /* 0x0000000200df7308 */ /* 0x0004620000000800 */
[----:B----4-:R-:W-:Y:S02]  /*4e30*/  F2FP.PACK_AB R10, R215, R7 ;  /* 0x00000007d70a723e */ /* 0x010fe400000000ff */
[----:B---3--:R-:W-:Y:S02]  /*4e40*/  F2FP.PACK_AB R9, R147, R199 ;  /* 0x000000c79309723e */ /* 0x008fe400000000ff */
[----:B------:R-:W-:Y:S01]  /*4e50*/  F2FP.PACK_AB R11, R106, R193 ;  /* 0x000000c16a0b723e */ /* 0x000fe200000000ff */
[----:B--2---:R-:W-:-:S04]  /*4e60*/  FFMA.FTZ R2, R91, c[0x0][0x2d0], -R0 ;  /* 0x0000b4005b027a23 */ /* 0x004fc80000010800 */
[----:B------:R2:W-:Y:S01]  /*4e70*/  MUFU.EX2 R221, R2 ;  /* 0x0000000200dd7308 */ /* 0x0005e20000000800 */
[----:B------:R-:W-:Y:S01]  /*4e80*/  IMAD.MOV.U32 R132, RZ, RZ, R216 ;  /* 0x000000ffff847224 */ /* 0x000fe200078e00d8 */
[----:B------:R-:W-:Y:S01]  /*4e90*/  HMMA.16816.F32 R52, R8, R20, RZ ;  /* 0x000000140834723c */ /* 0x000fe200000018ff */
[----:B--2---:R-:W-:-:S05]  /*4ea0*/  FFMA.FTZ R2, R104, c[0x0][0x2d0], -R0 ;  /* 0x0000b40068027a23 */ /* 0x004fca0000010800 */
[----:B------:R2:W3:Y:S02]  /*4eb0*/  MUFU.EX2 R220, R2 ;  /* 0x0000000200dc7308 */ /* 0x0004e40000000800 */
[C---:B------:R-:W-:Y:S08]  /*4ec0*/  HMMA.16816.F32 R60, R8.reuse, R24, RZ ;  /* 0x00000018083c723c */ /* 0x040ff000000018ff */
[----:B------:R-:W-:Y:S01]  /*4ed0*/  HMMA.16816.F32 R56, R8, R40, RZ ;  /* 0x000000280838723c */ /* 0x000fe200000018ff */
[----:B--2---:R-:W-:-:S07]  /*4ee0*/  FFMA.FTZ R2, R165, c[0x0][0x2d0], -R6 ;  /* 0x0000b400a5027a23 */ /* 0x004fce0000010806 */
[C---:B------:R-:W-:Y:S01]  /*4ef0*/  HMMA.16816.F32 R16, R8.reuse, R44, RZ ;  /* 0x0000002c0810723c */ /* 0x040fe200000018ff */
[----:B------:R2:W-:Y:S07]  /*4f00*/  MUFU.EX2 R216, R2 ;  /* 0x0000000200d87308 */ /* 0x0005ee0000000800 */
[C---:B------:R-:W-:Y:S08]  /*4f10*/  HMMA.16816.F32 R36, R8.reuse, R22, RZ ;  /* 0x000000160824723c */ /* 0x040ff000000018ff */
[----:B------:R-:W-:Y:S01]  /*4f20*/  HMMA.16816.F32 R32, R8, R26, RZ ;  /* 0x0000001a0820723c */ /* 0x000fe200000018ff */
[----:B--2---:R-:W-:-:S07]  /*4f30*/  FFMA.FTZ R2, R164, c[0x0][0x2d0], -R6 ;  /* 0x0000b400a4027a23 */ /* 0x004fce0000010806 */
[C---:B------:R-:W-:Y:S01]  /*4f40*/  HMMA.16816.F32 R28, R8.reuse, R42, RZ ;  /* 0x0000002a081c723c */ /* 0x040fe200000018ff */
[----:B------:R2:W-:Y:S07]  /*4f50*/  MUFU.EX2 R217, R2 ;  /* 0x0000000200d97308 */ /* 0x0005ee0000000800 */
[----:B------:R-:W-:Y:S01]  /*4f60*/  HMMA.16816.F32 R8, R8, R46, RZ ;  /* 0x0000002e0808723c */ /* 0x000fe200000018ff */
[----:B--2---:R-:W-:-:S04]  /*4f70*/  FFMA.FTZ R2, R163, c[0x0][0x2d0], -R6 ;  /* 0x0000b400a3027a23 */ /* 0x004fc80000010806 */
[----:B------:R2:W-:Y:S01]  /*4f80*/  MUFU.EX2 R218, R2 ;  /* 0x0000000200da7308 */ /* 0x0005e20000000800 */
[----:B------:R-:W-:Y:S01]  /*4f90*/  IMAD.MOV.U32 R68, RZ, RZ, R214 ;  /* 0x000000ffff447224 */ /* 0x000fe200078e00d6 */
[----:B------:R-:W-:Y:S02]  /*4fa0*/  F2FP.PACK_AB R12, R204, R239 ;  /* 0x000000efcc0c723e */ /* 0x000fe400000000ff */
[----:B------:R-:W-:Y:S02]  /*4fb0*/  F2FP.PACK_AB R13, R205, R201 ;  /* 0x000000c9cd0d723e */ /* 0x000fe400000000ff */
[----:B------:R-:W-:Y:S01]  /*4fc0*/  F2FP.PACK_AB R14, R246, R209 ;  /* 0x000000d1f60e723e */ /* 0x000fe200000000ff */
[----:B--2---:R-:W-:-:S04]  /*4fd0*/  FFMA.FTZ R2, R162, c[0x0][0x2d0], -R6 ;  /* 0x0000b400a2027a23 */ /* 0x004fc80000010806 */
[----:B------:R2:W-:Y:S01]  /*4fe0*/  MUFU.EX2 R219, R2 ;  /* 0x0000000200db7308 */ /* 0x0005e20000000800 */
[----:B------:R-:W-:Y:S01]  /*4ff0*/  F2FP.PACK_AB R15, R194, R210 ;  /* 0x000000d2c20f723e */ /* 0x000fe200000000ff */
[----:B------:R-:W-:Y:S02]  /*5000*/  IMAD.MOV.U32 R141, RZ, RZ, R215 ;  /* 0x000000ffff8d7224 */ /* 0x000fe400078e00d7 */
[----:B--2---:R-:W-:-:S04]  /*5010*/  FFMA.FTZ R2, R160, c[0x0][0x2d0], -R5 ;  /* 0x0000b400a0027a23 */ /* 0x004fc80000010805 */
[----:B------:R2:W-:Y:S01]  /*5020*/  MUFU.EX2 R214, R2 ;  /* 0x0000000200d67308 */ /* 0x0005e20000000800 */
[----:B-1----:R-:W-:Y:S01]  /*5030*/  HMMA.16816.F32 R100, R12, R78, R8 ;  /* 0x0000004e0c64723c */ /* 0x002fe20000001808 */
[----:B------:R-:W-:-:S06]  /*5040*/  IMAD.MOV.U32 R163, RZ, RZ, R213 ;  /* 0x000000ffffa37224 */ /* 0x000fcc00078e00d5 */
[----:B------:R-:W-:Y:S01]  /*5050*/  F2FP.PACK_AB R8, R4, R213 ;  /* 0x000000d50408723e */ /* 0x000fe200000000ff */
[----:B--2---:R-:W-:-:S04]  /*5060*/  FFMA.FTZ R2, R161, c[0x0][0x2d0], -R5 ;  /* 0x0000b400a1027a23 */ /* 0x004fc80000010805 */
[----:B------:R1:W2:Y:S02]  /*5070*/  MUFU.EX2 R215, R2 ;  /* 0x0000000200d77308 */ /* 0x0002a40000000800 */
[----:B-1----:R-:W-:-:S06]  /*5080*/  FFMA.FTZ R2, R152, c[0x0][0x2d0], -R5 ;  /* 0x0000b40098027a23 */ /* 0x002fcc0000010805 */
[----:B------:R1:W-:Y:S01]  /*5090*/  MUFU.EX2 R213, R2 ;  /* 0x0000000200d57308 */ /* 0x0003e20000000800 */
[----:B------:R-:W-:Y:S02]  /*50a0*/  F2FP.PACK_AB R10, R243, R238 ;  /* 0x000000eef30a723e */ /* 0x000fe400000000ff */
[----:B------:R-:W-:Y:S01]  /*50b0*/  F2FP.PACK_AB R9, R181, R182 ;  /* 0x000000b6b509723e */ /* 0x000fe200000000ff */
[----:B-1----:R-:W-:Y:S02]  /*50c0*/  FFMA.FTZ R2, R153, c[0x0][0x2d0], -R5 ;  /* 0x0000b40099027a23 */ /* 0x002fe40000010805 */
[----:B------:R-:W-:Y:S02]  /*50d0*/  IMAD.MOV.U32 R153, RZ, RZ, R212 ;  /* 0x000000ffff997224 */ /* 0x000fe400078e00d4 */
[----:B------:R1:W-:Y:S01]  /*50e0*/  MUFU.EX2 R212, R2 ;  /* 0x0000000200d47308 */ /* 0x0003e20000000800 */
[----:B------:R-:W-:Y:S02]  /*50f0*/  F2FP.PACK_AB R11, R187, R180 ;  /* 0x000000b4bb0b723e */ /* 0x000fe400000000ff */
[----:B------:R-:W-:Y:S01]  /*5100*/  MOV R136, R210 ;  /* 0x000000d200887202 */ /* 0x000fe20000000f00 */
[----:B-1----:R-:W-:-:S02]  /*5110*/  FFMA.FTZ R2, R154, c[0x0][0x2d0], -R3 ;  /* 0x0000b4009a027a23 */ /* 0x002fc40000010803 */
[----:B------:R-:W-:Y:S02]  /*5120*/  IMAD.MOV.U32 R154, RZ, RZ, R211 ;  /* 0x000000ffff9a7224 */ /* 0x000fe400078e00d3 */
[----:B------:R1:W-:Y:S01]  /*5130*/  MUFU.EX2 R211, R2 ;  /* 0x0000000200d37308 */ /* 0x0003e20000000800 */
[----:B------:R-:W-:Y:S01]  /*5140*/  IMAD.MOV.U32 R165, RZ, RZ, R209 ;  /* 0x000000ffffa57224 */ /* 0x000fe200078e00d1 */
[----:B------:R-:W-:Y:S01]  /*5150*/  HMMA.16816.F32 R120, R12, R48, R52 ;  /* 0x000000300c78723c */ /* 0x000fe20000001834 */
[----:B------:R-:W-:Y:S02]  /*5160*/  IMAD.MOV.U32 R164, RZ, RZ, R208 ;  /* 0x000000ffffa47224 */ /* 0x000fe400078e00d0 */
[----:B-1----:R-:W-:-:S04]  /*5170*/  FFMA.FTZ R2, R166, c[0x0][0x2d0], -R3 ;  /* 0x0000b400a6027a23 */ /* 0x002fc80000010803 */
[----:B------:R1:W4:Y:S01]  /*5180*/  MUFU.EX2 R210, R2 ;  /* 0x0000000200d27308 */ /* 0x0003220000000800 */
        /* <DEDUP_REMOVED lines=8> */
[----:B------:R-:W-:Y:S08]  /*5210*/  HMMA.16816.F32 R116, R12, R74, R28 ;  /* 0x0000004a0c74723c */ /* 0x000ff0000000181c */
[C---:B------:R-:W-:Y:S08]  /*5220*/  HMMA.16816.F32 R12, R8.reuse, R20, RZ ;  /* 0x00000014080c723c */ /* 0x040ff000000018ff */
[C---:B------:R-:W-:Y:S08]  /*5230*/  HMMA.16816.F32 R32, R8.reuse, R22, RZ ;  /* 0x000000160820723c */ /* 0x040ff000000018ff */
[C---:B------:R-:W-:Y:S08]  /*5240*/  HMMA.16816.F32 R16, R8.reuse, R24, RZ ;  /* 0x000000180810723c */ /* 0x040ff000000018ff */
[----:B------:R-:W-:Y:S01]  /*5250*/  HMMA.16816.F32 R28, R8, R26, RZ ;  /* 0x0000001a081c723c */ /* 0x000fe200000018ff */
[----:B------:R-:W-:-:S07]  /*5260*/  IMAD.MOV.U32 R166, RZ, RZ, R206 ;  /* 0x000000ffffa67224 */ /* 0x000fce00078e00ce */
[C---:B------:R-:W-:Y:S08]  /*5270*/  HMMA.16816.F32 R20, R8.reuse, R40, RZ ;  /* 0x000000280814723c */ /* 0x040ff000000018ff */
[C---:B------:R-:W-:Y:S08]  /*5280*/  HMMA.16816.F32 R24, R8.reuse, R44, RZ ;  /* 0x0000002c0818723c */ /* 0x040ff000000018ff */
[C---:B------:R-:W-:Y:S08]  /*5290*/  HMMA.16816.F32 R40, R8.reuse, R42, RZ ;  /* 0x0000002a0828723c */ /* 0x040ff000000018ff */
[----:B------:R-:W-:Y:S07]  /*52a0*/  HMMA.16816.F32 R44, R8, R46, RZ ;  /* 0x0000002e082c723c */ /* 0x000fee00000018ff */
[----:B------:R-:W-:-:S02]  /*52b0*/  F2FP.PACK_AB R11, R71, R208 ;  /* 0x000000d0470b723e */ /* 0x000fc400000000ff */
[----:B------:R1:W1:Y:S01]  /*52c0*/  MUFU.EX2 R208, R2 ;  /* 0x0000000200d07308 */ /* 0x0002620000000800 */
[----:B------:R-:W-:Y:S01]  /*52d0*/  F2FP.PACK_AB R10, R207, R206 ;  /* 0x000000cecf0a723e */ /* 0x000fe200000000ff */
[----:B------:R-:W-:Y:S02]  /*52e0*/  IMAD.MOV.U32 R161, RZ, RZ, R207 ;  /* 0x000000ffffa17224 */ /* 0x000fe400078e00cf */
[----:B-1----:R-:W-:-:S04]  /*52f0*/  FFMA.FTZ R2, R139, c[0x0][0x2d0], -R0 ;  /* 0x0000b4008b027a23 */ /* 0x002fc80000010800 */
[----:B------:R1:W-:Y:S01]  /*5300*/  MUFU.EX2 R206, R2 ;  /* 0x0000000200ce7308 */ /* 0x0003e20000000800 */
[----:B------:R-:W-:Y:S02]  /*5310*/  IMAD.MOV.U32 R148, RZ, RZ, R205 ;  /* 0x000000ffff947224 */ /* 0x000fe400078e00cd */
[----:B------:R-:W-:Y:S02]  /*5320*/  IMAD.MOV.U32 R146, RZ, RZ, R204 ;  /* 0x000000ffff927224 */ /* 0x000fe400078e00cc */
[----:B-1----:R-:W-:-:S04]  /*5330*/  FFMA.FTZ R2, R138, c[0x0][0x2d0], -R0 ;  /* 0x0000b4008a027a23 */ /* 0x002fc80000010800 */
[----:B------:R1:W1:Y:S02]  /*5340*/  MUFU.EX2 R207, R2 ;  /* 0x0000000200cf7308 */ /* 0x0002640000000800 */
[----:B-1----:R-:W-:-:S06]  /*5350*/  FFMA.FTZ R2, R131, c[0x0][0x2d0], -R0 ;  /* 0x0000b40083027a23 */ /* 0x002fcc0000010800 */
[----:B------:R1:W-:Y:S01]  /*5360*/  MUFU.EX2 R205, R2 ;  /* 0x0000000200cd7308 */ /* 0x0003e20000000800 */
[----:B------:R-:W-:Y:S02]  /*5370*/  IMAD.MOV.U32 R131, RZ, RZ, R201 ;  /* 0x000000ffff837224 */ /* 0x000fe400078e00c9 */
[----:B-1----:R-:W-:-:S05]  /*5380*/  FFMA.FTZ R2, R137, c[0x0][0x2d0], -R0 ;  /* 0x0000b40089027a23 */ /* 0x002fca0000010800 */
[----:B------:R1:W1:Y:S01]  /*5390*/  MUFU.EX2 R204, R2 ;  /* 0x0000000200cc7308 */ /* 0x0002620000000800 */
[----:B------:R-:W-:Y:S01]  /*53a0*/  IMAD.MOV.U32 R137, RZ, RZ, R200 ;  /* 0x000000ffff897224 */ /* 0x000fe200078e00c8 */
[----:B------:R-:W-:Y:S01]  /*53b0*/  F2FP.PACK_AB R8, R202, R107 ;  /* 0x0000006bca08723e */ /* 0x000fe200000000ff */
[----:B------:R-:W-:Y:S02]  /*53c0*/  IMAD.MOV.U32 R138, RZ, RZ, R202 ;  /* 0x000000ffff8a7224 */ /* 0x000fe400078e00ca */
[----:B-1----:R-:W-:-:S04]  /*53d0*/  FFMA.FTZ R2, R173, c[0x0][0x2d0], -R6 ;  /* 0x0000b400ad027a23 */ /* 0x002fc80000010806 */
[----:B------:R1:W-:Y:S01]  /*53e0*/  MUFU.EX2 R200, R2 ;  /* 0x0000000200c87308 */ /* 0x0003e20000000800 */
[----:B------:R-:W-:Y:S01]  /*53f0*/  F2FP.PACK_AB R9, R203, R186 ;  /* 0x000000bacb09723e */ /* 0x000fe200000000ff */
[----:B------:R-:W-:Y:S02]  /*5400*/  IMAD.MOV.U32 R139, RZ, RZ, R203 ;  /* 0x000000ffff8b7224 */ /* 0x000fe400078e00cb */
[----:B-1----:R-:W-:-:S04]  /*5410*/  FFMA.FTZ R2, R174, c[0x0][0x2d0], -R6 ;  /* 0x0000b400ae027a23 */ /* 0x002fc80000010806 */
[----:B------:R1:W-:Y:S01]  /*5420*/  MUFU.EX2 R201, R2 ;  /* 0x0000000200c97308 */ /* 0x0003e20000000800 */
[----:B------:R-:W-:Y:S02]  /*5430*/  IMAD.MOV.U32 R160, RZ, RZ, R198 ;  /* 0x000000ffffa07224 */ /* 0x000fe400078e00c6 */
[----:B-1----:R-:W-:-:S05]  /*5440*/  FFMA.FTZ R2, R175, c[0x0][0x2d0], -R6 ;  /* 0x0000b400af027a23 */ /* 0x002fca0000010806 */
        /* <DEDUP_REMOVED lines=9> */
[----:B------:R1:W1:Y:S01]  /*54e0*/  MUFU.EX2 R199, R2 ;  /* 0x0000000200c77308 */ /* 0x0002620000000800 */
        /* <DEDUP_REMOVED lines=16> */
[----:B------:R-:W-:Y:S02]  /*55f0*/  IMAD.MOV.U32 R68, RZ, RZ, R191 ;  /* 0x000000ffff447224 */ /* 0x000fe400078e00bf */
[----:B-1----:R-:W-:-:S04]  /*5600*/  FFMA.FTZ R2, R156, c[0x0][0x2d0], -R3 ;  /* 0x0000b4009c027a23 */ /* 0x002fc80000010803 */
[----:B------:R1:W1:Y:S01]  /*5610*/  MUFU.EX2 R192, R2 ;  /* 0x0000000200c07308 */ /* 0x0002620000000800 */
[----:B------:R-:W-:Y:S02]  /*5620*/  IMAD.MOV.U32 R176, RZ, RZ, R190 ;  /* 0x000000ffffb07224 */ /* 0x000fe400078e00be */
[----:B-1----:R-:W-:-:S05]  /*5630*/  FFMA.FTZ R2, R149, c[0x0][0x2d0], -R0 ;  /* 0x0000b40095027a23 */ /* 0x002fca0000010800 */
[----:B------:R1:W-:Y:S01]  /*5640*/  MUFU.EX2 R188, R2 ;  /* 0x0000000200bc7308 */ /* 0x0003e20000000800 */
[----:B------:R-:W-:Y:S02]  /*5650*/  IMAD.MOV.U32 R133, RZ, RZ, R189 ;  /* 0x000000ffff857224 */ /* 0x000fe400078e00bd */
[----:B-1----:R-:W-:-:S05]  /*5660*/  FFMA.FTZ R2, R150, c[0x0][0x2d0], -R0 ;  /* 0x0000b40096027a23 */ /* 0x002fca0000010800 */
[----:B------:R1:W1:Y:S01]  /*5670*/  MUFU.EX2 R191, R2 ;  /* 0x0000000200bf7308 */ /* 0x0002620000000800 */
[----:B------:R-:W-:Y:S02]  /*5680*/  IMAD.MOV.U32 R170, RZ, RZ, R176 ;  /* 0x000000ffffaa7224 */ /* 0x000fe400078e00b0 */
[----:B------:R-:W-:Y:S02]  /*5690*/  IMAD.MOV.U32 R176, RZ, RZ, R174 ;  /* 0x000000ffffb07224 */ /* 0x000fe400078e00ae */
[----:B-1----:R-:W-:-:S04]  /*56a0*/  FFMA.FTZ R2, R151, c[0x0][0x2d0], -R0 ;  /* 0x0000b40097027a23 */ /* 0x002fc80000010800 */
[----:B------:R1:W-:Y:S01]  /*56b0*/  MUFU.EX2 R190, R2 ;  /* 0x0000000200be7308 */ /* 0x0003e20000000800 */
[----:B------:R-:W-:Y:S02]  /*56c0*/  IMAD.MOV.U32 R144, RZ, RZ, R85 ;  /* 0x000000ffff907224 */ /* 0x000fe400078e0055 */
[----:B------:R-:W-:Y:S02]  /*56d0*/  IMAD.MOV.U32 R174, RZ, RZ, R173 ;  /* 0x000000ffffae7224 */ /* 0x000fe400078e00ad */
[----:B------:R-:W-:Y:S02]  /*56e0*/  IMAD.MOV.U32 R173, RZ, RZ, R131 ;  /* 0x000000ffffad7224 */ /* 0x000fe400078e0083 */
[----:B-1----:R-:W-:-:S04]  /*56f0*/  FFMA.FTZ R2, R155, c[0x0][0x2d0], -R0 ;  /* 0x0000b4009b027a23 */ /* 0x002fc80000010800 */
[----:B------:R1:W1:Y:S01]  /*5700*/  MUFU.EX2 R189, R2 ;  /* 0x0000000200bd7308 */ /* 0x0002620000000800 */
[----:B------:R-:W-:Y:S02]  /*5710*/  IMAD.MOV.U32 R135, RZ, RZ, R106 ;  /* 0x000000ffff877224 */ /* 0x000fe400078e006a */
[----:B------:R-:W-:Y:S02]  /*5720*/  IMAD.MOV.U32 R131, RZ, RZ, R154 ;  /* 0x000000ffff837224 */ /* 0x000fe400078e009a */
[----:B------:R-:W-:Y:S02]  /*5730*/  IMAD.MOV.U32 R154, RZ, RZ, R152 ;  /* 0x000000ffff9a7224 */ /* 0x000fe400078e0098 */
[----:B------:R-:W-:Y:S02]  /*5740*/  IMAD.MOV.U32 R134, RZ, RZ, R107 ;  /* 0x000000ffff867224 */ /* 0x000fe400078e006b */
[----:B-1----:R-:W-:Y:S02]  /*5750*/  FFMA.FTZ R2, R169, c[0x0][0x2d0], -R5 ;  /* 0x0000b400a9027a23 */ /* 0x002fe40000010805 */
[----:B------:R-:W-:-:S02]  /*5760*/  IMAD.MOV.U32 R169, RZ, RZ, R175 ;  /* 0x000000ffffa97224 */ /* 0x000fc400078e00af */
[----:B------:R-:W-:Y:S02]  /*5770*/  IMAD.MOV.U32 R175, RZ, RZ, R137 ;  /* 0x000000ffffaf7224 */ /* 0x000fe400078e0089 */
[----:B------:R-:W-:Y:S01]  /*5780*/  IMAD.MOV.U32 R137, RZ, RZ, R138 ;  /* 0x000000ffff897224 */ /* 0x000fe200078e008a */
[----:B------:R-:W-:Y:S01]  /*5790*/  MOV R138, R139 ;  /* 0x0000008b008a7202 */ /* 0x000fe20000000f00 */
[----:B------:R-:W-:Y:S02]  /*57a0*/  IMAD.MOV.U32 R139, RZ, RZ, R146 ;  /* 0x000000ffff8b7224 */ /* 0x000fe400078e0092 */
[----:B------:R-:W-:Y:S02]  /*57b0*/  IMAD.MOV.U32 R146, RZ, RZ, R153 ;  /* 0x000000ffff927224 */ /* 0x000fe400078e0099 */
[----:B------:R-:W-:Y:S02]  /*57c0*/  IMAD.MOV.U32 R153, RZ, RZ, R144 ;  /* 0x000000ffff997224 */ /* 0x000fe400078e0090 */
[----:B------:R-:W-:-:S02]  /*57d0*/  IMAD.MOV.U32 R152, RZ, RZ, R141 ;  /* 0x000000ffff987224 */ /* 0x000fc400078e008d */
[----:B------:R-:W-:Y:S02]  /*57e0*/  IMAD.MOV.U32 R171, RZ, RZ, R169 ;  /* 0x000000ffffab7224 */ /* 0x000fe400078e00a9 */
[----:B------:R-:W-:Y:S02]  /*57f0*/  IMAD.MOV.U32 R141, RZ, RZ, R135 ;  /* 0x000000ffff8d7224 */ /* 0x000fe400078e0087 */
[----:B------:R-:W-:Y:S02]  /*5800*/  IMAD.MOV.U32 R169, RZ, RZ, R131 ;  /* 0x000000ffffa97224 */ /* 0x000fe400078e0083 */
[----:B------:R-:W-:Y:S02]  /*5810*/  IMAD.MOV.U32 R131, RZ, RZ, R154 ;  /* 0x000000ffff837224 */ /* 0x000fe400078e009a */
[----:B------:R-:W-:Y:S02]  /*5820*/  IMAD.MOV.U32 R154, RZ, RZ, R153 ;  /* 0x000000ffff9a7224 */ /* 0x000fe400078e0099 */
[----:B------:R-:W-:-:S02]  /*5830*/  IMAD.MOV.U32 R153, RZ, RZ, R152 ;  /* 0x000000ffff997224 */ /* 0x000fc400078e0098 */
[----:B------:R-:W-:Y:S02]  /*5840*/  IMAD.MOV.U32 R135, RZ, RZ, R134 ;  /* 0x000000ffff877224 */ /* 0x000fe400078e0086 */
[----:B------:R-:W-:Y:S01]  /*5850*/  IMAD.MOV.U32 R152, RZ, RZ, R141 ;  /* 0x000000ffff987224 */ /* 0x000fe200078e008d */
[----:B------:R-:W4:Y:S01]  /*5860*/  LDL R134, [R1+0x64] ;  /* 0x0000640001867983 */ /* 0x000f220000100800 */
[----:B------:R-:W-:-:S03]  /*5870*/  IMAD.MOV.U32 R141, RZ, RZ, R241 ;  /* 0x000000ffff8d7224 */ /* 0x000fc600078e00f1 */
[----:B------:R-:W4:Y:S01]  /*5880*/  LDL.LU R241, [R1+0xb4] ;  /* 0x0000b40001f17983 */ /* 0x000f220000300800 */
[C---:B------:R-:W-:Y:S03]  /*5890*/  HMMA.16816.F32 R60, R8.reuse, R48, R12 ;  /* 0x00000030083c723c */ /* 0x040fe6000000180c */
[----:B------:R-:W-:Y:S05]  /*58a0*/  LDSM.16.MT88.4 R12, [R229+0x1100] ;  /* 0x00110000e50c783b */ /* 0x000fea0000004200 */
[C---:B------:R-:W-:Y:S01]  /*58b0*/  HMMA.16816.F32 R56, R8.reuse, R64, R16 ;  /* 0x000000400838723c */ /* 0x040fe20000001810 */
[----:B------:R-:W-:Y:S07]  /*58c0*/  LDSM.16.MT88.4 R16, [R231+0x1100] ;  /* 0x00110000e710783b */ /* 0x000fee0000004200 */
[C---:B------:R-:W-:Y:S01]  /*58d0*/  HMMA.16816.F32 R52, R8.reuse, R72, R20 ;  /* 0x000000480834723c */ /* 0x040fe20000001814 */
[----:B------:R-:W1:Y:S07]  /*58e0*/  LDSM.16.MT88.4 R20, [R228+0x1100] ;  /* 0x00110000e414783b */ /* 0x000e6e0000004200 */
[C---:B------:R-:W-:Y:S01]  /*58f0*/  HMMA.16816.F32 R80, R8.reuse, R76, R24 ;  /* 0x0000004c0850723c */ /* 0x040fe20000001818 */
[----:B------:R-:W1:Y:S07]  /*5900*/  LDSM.16.MT88.4 R24, [R230+0x1100] ;  /* 0x00110000e618783b */ /* 0x000e6e0000004200 */
[C---:B------:R-:W-:Y:S08]  /*5910*/  HMMA.16816.F32 R36, R8.reuse, R50, R32 ;  /* 0x000000320824723c */ /* 0x040ff00000001820 */
[C---:B------:R-:W-:Y:S08]  /*5920*/  HMMA.16816.F32 R28, R8.reuse, R66, R28 ;  /* 0x00000042081c723c */ /* 0x040ff0000000181c */
[C---:B------:R-:W-:Y:S08]  /*5930*/  HMMA.16816.F32 R32, R8.reuse, R74, R40 ;  /* 0x0000004a0820723c */ /* 0x040ff00000001828 */
[----:B------:R-:W-:Y:S01]  /*5940*/  HMMA.16816.F32 R44, R8, R78, R44 ;  /* 0x0000004e082c723c */ /* 0x000fe2000000182c */
[----:B------:R-:W-:-:S06]  /*5950*/  IMAD.MOV.U32 R145, RZ, RZ, R84 ;  /* 0x000000ffff917224 */ /* 0x000fcc00078e0054 */
[----:B------:R-:W-:Y:S02]  /*5960*/  F2FP.PACK_AB R8, R250, R249 ;  /* 0x000000f9fa08723e */ /* 0x000fe400000000ff */
[----:B------:R-:W-:Y:S02]  /*5970*/  F2FP.PACK_AB R9, R226, R227 ;  /* 0x000000e3e209723e */ /* 0x000fe400000000ff */
[----:B------:R-:W-:Y:S02]  /*5980*/  F2FP.PACK_AB R10, R247, R248 ;  /* 0x000000f8f70a723e */ /* 0x000fe400000000ff */
[----:B------:R-:W-:-:S07]  /*5990*/  F2FP.PACK_AB R11, R224, R225 ;  /* 0x000000e1e00b723e */ /* 0x000fce00000000ff */
[C---:B-1----:R-:W-:Y:S08]  /*59a0*/  HMMA.16816.F32 R48, R8.reuse, R20, R120 ;  /* 0x000000140830723c */ /* 0x042ff00000001878 */
[C---:B------:R-:W-:Y:S08]  /*59b0*/  HMMA.16816.F32 R84, R8.reuse, R16, R112 ;  /* 0x000000100854723c */ /* 0x040ff00000001870 */
[C---:B------:R-:W-:Y:S08]  /*59c0*/  HMMA.16816.F32 R104, R8.reuse, R12, R108 ;  /* 0x0000000c0868723c */ /* 0x040ff0000000186c */
[C---:B------:R-:W-:Y:S08]  /*59d0*/  HMMA.16816.F32 R124, R8.reuse, R24, R124 ;  /* 0x00000018087c723c */ /* 0x040ff0000000187c */
[C---:B------:R-:W-:Y:S08]  /*59e0*/  HMMA.16816.F32 R76, R8.reuse, R22, R96 ;  /* 0x00000016084c723c */ /* 0x040ff00000001860 */
[C---:B------:R-:W-:Y:S08]  /*59f0*/  HMMA.16816.F32 R92, R8.reuse, R18, R92 ;  /* 0x00000012085c723c */ /* 0x040ff0000000185c */
[C---:B------:R-:W-:Y:S08]  /*5a00*/  HMMA.16816.F32 R116, R8.reuse, R14, R116 ;  /* 0x0000000e0874723c */ /* 0x040ff00000001874 */
[----:B------:R-:W-:Y:S07]  /*5a10*/  HMMA.16816.F32 R100, R8, R26, R100 ;  /* 0x0000001a0864723c */ /* 0x000fee0000001864 */
[----:B------:R-:W-:-:S02]  /*5a20*/  F2FP.PACK_AB R8, R144, R145 ;  /* 0x000000919008723e */ /* 0x000fc400000000ff */
[----:B------:R-:W-:Y:S02]  /*5a30*/  F2FP.PACK_AB R9, R223, R222 ;  /* 0x000000dedf09723e */ /* 0x000fe400000000ff */
[----:B------:R-:W-:Y:S02]  /*5a40*/  F2FP.PACK_AB R10, R132, R128 ;  /* 0x00000080840a723e */ /* 0x000fe400000000ff */
[----:B---3--:R-:W-:-:S07]  /*5a50*/  F2FP.PACK_AB R11, R220, R221 ;  /* 0x000000dddc0b723e */ /* 0x008fce00000000ff */
[C---:B------:R-:W-:Y:S08]  /*5a60*/  HMMA.16816.F32 R96, R8.reuse, R20, R60 ;  /* 0x000000140860723c */ /* 0x040ff0000000183c */
[C---:B------:R-:W-:Y:S01]  /*5a70*/  HMMA.16816.F32 R88, R8.reuse, R22, R36 ;  /* 0x000000160858723c */ /* 0x040fe20000001824 */
[----:B------:R-:W1:Y:S07]  /*5a80*/  LDSM.16.MT88.4 R20, [R228+0x1900] ;  /* 0x00190000e414783b */ /* 0x000e6e0000004200 */
[C---:B------:R-:W-:Y:S08]  /*5a90*/  HMMA.16816.F32 R64, R8.reuse, R18, R28 ;  /* 0x000000120840723c */ /* 0x040ff0000000181c */
[C---:B------:R-:W-:Y:S01]  /*5aa0*/  HMMA.16816.F32 R72, R8.reuse, R16, R56 ;  /* 0x000000100848723c */ /* 0x040fe20000001838 */
[----:B------:R-:W3:Y:S07]  /*5ab0*/  LDSM.16.MT88.4 R16, [R231+0x1900] ;  /* 0x00190000e710783b */ /* 0x000eee0000004200 */
[C---:B------:R-:W-:Y:S08]  /*5ac0*/  HMMA.16816.F32 R40, R8.reuse, R12, R52 ;  /* 0x0000000c0828723c */ /* 0x040ff00000001834 */
[C---:B------:R-:W-:Y:S01]  /*5ad0*/  HMMA.16816.F32 R32, R8.reuse, R14, R32 ;  /* 0x0000000e0820723c */ /* 0x040fe20000001820 */
[----:B------:R-:W3:Y:S07]  /*5ae0*/  LDSM.16.MT88.4 R12, [R229+0x1900] ;  /* 0x00190000e50c783b */ /* 0x000eee0000004200 */
[C---:B------:R-:W-:Y:S08]  /*5af0*/  HMMA.16816.F32 R36, R8.reuse, R24, R80 ;  /* 0x000000180824723c */ /* 0x040ff00000001850 */
[----:B------:R-:W-:Y:S01]  /*5b00*/  HMMA.16816.F32 R28, R8, R26, R44 ;  /* 0x0000001a081c723c */ /* 0x000fe2000000182c */
[----:B------:R-:W4:Y:S06]  /*5b10*/  LDSM.16.MT88.4 R24, [R230+0x1900] ;  /* 0x00190000e618783b */ /* 0x000f2c0000004200 */
[----:B--2---:R-:W-:-:S02]  /*5b20*/  F2FP.PACK_AB R8, R215, R214 ;  /* 0x000000d6d708723e */ /* 0x004fc400000000ff */
[----:B----4-:R-:W-:Y:S02]  /*5b30*/  F2FP.PACK_AB R9, R210, R211 ;  /* 0x000000d3d209723e */ /* 0x010fe400000000ff */
[----:B------:R-:W-:Y:S02]  /*5b40*/  F2FP.PACK_AB R10, R212, R213 ;  /* 0x000000d5d40a723e */ /* 0x000fe400000000ff */
[----:B------:R-:W-:-:S07]  /*5b50*/  F2FP.PACK_AB R11, R208, R209 ;  /* 0x000000d1d00b723e */ /* 0x000fce00000000ff */
[C---:B-1----:R-:W-:Y:S08]  /*5b60*/  HMMA.16816.F32 R52, R8.reuse, R20, R48 ;  /* 0x000000140834723c */ /* 0x042ff00000001830 */
[C---:B------:R-:W-:Y:S08]  /*5b70*/  HMMA.16816.F32 R48, R8.reuse, R22, R76 ;  /* 0x000000160830723c */ /* 0x040ff0000000184c */
[C---:B---3--:R-:W-:Y:S08]  /*5b80*/  HMMA.16816.F32 R44, R8.reuse, R16, R84 ;  /* 0x00000010082c723c */ /* 0x048ff00000001854 */
        /* <DEDUP_REMOVED lines=8> */
[----:B------:R-:W-:-:S07]  /*5c10*/  F2FP.PACK_AB R11, R204, R205 ;  /* 0x000000cdcc0b723e */ /* 0x000fce00000000ff */
[C---:B------:R-:W-:Y:S08]  /*5c20*/  HMMA.16816.F32 R120, R8.reuse, R20, R96 ;  /* 0x000000140878723c */ /* 0x040ff00000001860 */
[C---:B------:R-:W-:Y:S01]  /*5c30*/  HMMA.16816.F32 R76, R8.reuse, R22, R88 ;  /* 0x00000016084c723c */ /* 0x040fe20000001858 */
[----:B------:R-:W1:Y:S07]  /*5c40*/  LDSM.16.MT88.4 R20, [R228+0x2100] ;  /* 0x00210000e414783b */ /* 0x000e6e0000004200 */
[C---:B------:R-:W-:Y:S08]  /*5c50*/  HMMA.16816.F32 R104, R8.reuse, R16, R72 ;  /* 0x000000100868723c */ /* 0x040ff00000001848 */
[C---:B------:R-:W-:Y:S01]  /*5c60*/  HMMA.16816.F32 R80, R8.reuse, R18, R64 ;  /* 0x000000120850723c */ /* 0x040fe20000001840 */
[----:B------:R-:W2:Y:S07]  /*5c70*/  LDSM.16.MT88.4 R16, [R231+0x2100] ;  /* 0x00210000e710783b */ /* 0x000eae0000004200 */
[C---:B------:R-:W-:Y:S08]  /*5c80*/  HMMA.16816.F32 R100, R8.reuse, R12, R40 ;  /* 0x0000000c0864723c */ /* 0x040ff00000001828 */
[C---:B------:R-:W-:Y:S01]  /*5c90*/  HMMA.16816.F32 R40, R8.reuse, R14, R32 ;  /* 0x0000000e0828723c */ /* 0x040fe20000001820 */
[----:B------:R-:W3:Y:S07]  /*5ca0*/  LDSM.16.MT88.4 R12, [R229+0x2100] ;  /* 0x00210000e50c783b */ /* 0x000eee0000004200 */
[C---:B------:R-:W-:Y:S08]  /*5cb0*/  HMMA.16816.F32 R96, R8.reuse, R24, R36 ;  /* 0x000000180860723c */ /* 0x040ff00000001824 */
[----:B------:R-:W-:Y:S01]  /*5cc0*/  HMMA.16816.F32 R84, R8, R26, R28 ;  /* 0x0000001a0854723c */ /* 0x000fe2000000181c */
[----:B------:R-:W2:Y:S01]  /*5cd0*/  LDSM.16.MT88.4 R24, [R230+0x2100] ;  /* 0x00210000e618783b */ /* 0x000ea20000004200 */
[----:B------:R1:W-:Y:S03]  /*5ce0*/  MUFU.EX2 R144, R2 ;  /* 0x0000000200907308 */ /* 0x0003e60000000800 */
[----:B------:R-:W-:Y:S02]  /*5cf0*/  LDSM.16.MT88.4 R28, [R228+0x2900] ;  /* 0x00290000e41c783b */ /* 0x000fe40000004200 */
[----:B------:R-:W-:-:S02]  /*5d00*/  F2FP.PACK_AB R8, R199, R198 ;  /* 0x000000c6c708723e */ /* 0x000fc400000000ff */
[----:B------:R-:W-:Y:S02]  /*5d10*/  F2FP.PACK_AB R9, R194, R195 ;  /* 0x000000c3c209723e */ /* 0x000fe400000000ff */
[----:B------:R-:W-:Y:S02]  /*5d20*/  F2FP.PACK_AB R10, R196, R197 ;  /* 0x000000c5c40a723e */ /* 0x000fe400000000ff */
[----:B------:R-:W-:Y:S01]  /*5d30*/  F2FP.PACK_AB R11, R192, R193 ;  /* 0x000000c1c00b723e */ /* 0x000fe200000000ff */
[----:B-1----:R-:W-:Y:S02]  /*5d40*/  FFMA.FTZ R2, R170, c[0x0][0x2d0], -R5 ;  /* 0x0000b400aa027a23 */ /* 0x002fe40000010805 */
[----:B------:R-:W-:Y:S02]  /*5d50*/  IMAD.MOV.U32 R170, RZ, RZ, R176 ;  /* 0x000000ffffaa7224 */ /* 0x000fe400078e00b0 */
[----:B------:R-:W-:Y:S02]  /*5d60*/  IMAD.MOV.U32 R176, RZ, RZ, R173 ;  /* 0x000000ffffb07224 */ /* 0x000fe400078e00ad */
[----:B------:R-:W-:-:S02]  /*5d70*/  IMAD.MOV.U32 R173, RZ, RZ, R146 ;  /* 0x000000ffffad7224 */ /* 0x000fc400078e0092 */
[----:B------:R1:W1:Y:S01]  /*5d80*/  MUFU.EX2 R146, R2 ;  /* 0x0000000200927308 */ /* 0x0002620000000800 */
[----:B------:R-:W-:Y:S01]  /*5d90*/  HMMA.16816.F32 R92, R8, R22, R48 ;  /* 0x00000016085c723c */ /* 0x000fe20000001830 */
[----:B------:R-:W-:Y:S02]  /*5da0*/  IMAD.MOV.U32 R67, RZ, RZ, R170 ;  /* 0x000000ffff437224 */ /* 0x000fe400078e00aa */
[----:B------:R-:W-:Y:S02]  /*5db0*/  IMAD.MOV.U32 R170, RZ, RZ, R131 ;  /* 0x000000ffffaa7224 */ /* 0x000fe400078e0083 */
[----:B------:R-:W-:-:S03]  /*5dc0*/  IMAD.MOV.U32 R131, RZ, RZ, R141 ;  /* 0x000000ffff837224 */ /* 0x000fc600078e008d */
[C---:B------:R-:W-:Y:S01]  /*5dd0*/  HMMA.16816.F32 R108, R8.reuse, R20, R52 ;  /* 0x00000014086c723c */ /* 0x040fe20000001834 */
[----:B-1----:R-:W-:Y:S02]  /*5de0*/  FFMA.FTZ R2, R171, c[0x0][0x2d0], -R5 ;  /* 0x0000b400ab027a23 */ /* 0x002fe40000010805 */
[----:B------:R-:W-:Y:S02]  /*5df0*/  IMAD.MOV.U32 R171, RZ, RZ, R173 ;  /* 0x000000ffffab7224 */ /* 0x000fe400078e00ad */
[----:B------:R-:W-:Y:S02]  /*5e00*/  IMAD.MOV.U32 R173, RZ, RZ, R68 ;  /* 0x000000ffffad7224 */ /* 0x000fe400078e0044 */
[----:B------:R-:W-:Y:S02]  /*5e10*/  IMAD.MOV.U32 R68, RZ, RZ, R246 ;  /* 0x000000ffff447224 */ /* 0x000fe400078e00f6 */
[----:B------:R-:W4:Y:S01]  /*5e20*/  LDL.LU R246, [R1+0xb0] ;  /* 0x0000b00001f67983 */ /* 0x000f220000300800 */
[----:B--2---:R-:W-:Y:S01]  /*5e30*/  HMMA.16816.F32 R48, R8, R18, R56 ;  /* 0x000000120830723c */ /* 0x004fe20000001838 */
[----:B------:R1:W-:Y:S01]  /*5e40*/  MUFU.EX2 R141, R2 ;  /* 0x00000002008d7308 */ /* 0x0003e20000000800 */
[----:B------:R-:W-:-:S02]  /*5e50*/  IMAD.MOV.U32 R172, RZ, RZ, R171 ;  /* 0x000000ffffac7224 */ /* 0x000fc400078e00ab */
[----:B------:R-:W-:-:S04]  /*5e60*/  IMAD.MOV.U32 R171, RZ, RZ, R170 ;  /* 0x000000ffffab7224 */ /* 0x000fc800078e00aa */
[----:B------:R-:W-:Y:S01]  /*5e70*/  HMMA.16816.F32 R32, R8, R16, R44 ;  /* 0x000000100820723c */ /* 0x000fe2000000182c */
[----:B------:R-:W-:Y:S02]  /*5e80*/  IMAD.MOV.U32 R170, RZ, RZ, R173 ;  /* 0x000000ffffaa7224 */ /* 0x000fe400078e00ad */
[----:B------:R-:W-:-:S05]  /*5e90*/  IMAD.MOV.U32 R173, RZ, RZ, R145 ;  /* 0x000000ffffad7224 */ /* 0x000fca00078e0091 */
[----:B---3--:R-:W-:Y:S01]  /*5ea0*/  HMMA.16816.F32 R52, R8, R12, R60 ;  /* 0x0000000c0834723c */ /* 0x008fe2000000183c */
[----:B-1----:R-:W-:-:S07]  /*5eb0*/  FFMA.FTZ R2, R67, c[0x0][0x2d0], -R5 ;  /* 0x0000b40043027a23 */ /* 0x002fce0000010805 */
[C---:B------:R-:W-:Y:S01]  /*5ec0*/  HMMA.16816.F32 R56, R8.reuse, R14, R116 ;  /* 0x0000000e0838723c */ /* 0x040fe20000001874 */
[----:B------:R1:W-:Y:S07]  /*5ed0*/  MUFU.EX2 R145, R2 ;  /* 0x0000000200917308 */ /* 0x0003ee0000000800 */
[C---:B------:R-:W-:Y:S08]  /*5ee0*/  HMMA.16816.F32 R72, R8.reuse, R24, R124 ;  /* 0x000000180848723c */ /* 0x040ff0000000187c */
[----:B------:R-:W-:Y:S01]  /*5ef0*/  HMMA.16816.F32 R88, R8, R26, R112 ;  /* 0x0000001a0858723c */ /* 0x000fe20000001870 */
[----:B-1----:R-:W-:Y:S01]  /*5f00*/  FFMA.FTZ R2, R184, c[0x0][0x2d0], -R3 ;  /* 0x0000b400b8027a23 */ /* 0x002fe20000010803 */
[----:B------:R-:W-:Y:S05]  /*5f10*/  LDSM.16.MT88.4 R124, [R229+0x3100] ;  /* 0x00310000e57c783b */ /* 0x000fea0000004200 */
[----:B------:R-:W-:-:S02]  /*5f20*/  F2FP.PACK_AB R8, R201, R200 ;  /* 0x000000c8c908723e */ /* 0x000fc400000000ff */
[----:B------:R-:W-:Y:S02]  /*5f30*/  F2FP.PACK_AB R9, R191, R188 ;  /* 0x000000bcbf09723e */ /* 0x000fe400000000ff */
[----:B------:R-:W-:Y:S02]  /*5f40*/  F2FP.PACK_AB R10, R203, R202 ;  /* 0x000000cacb0a723e */ /* 0x000fe400000000ff */
[----:B------:R-:W-:-:S07]  /*5f50*/  F2FP.PACK_AB R11, R189, R190 ;  /* 0x000000bebd0b723e */ /* 0x000fce00000000ff */
[C---:B------:R-:W-:Y:S08]  /*5f60*/  HMMA.16816.F32 R112, R8.reuse, R20, R120 ;  /* 0x000000140870723c */ /* 0x040ff00000001878 */
[C---:B------:R-:W-:Y:S01]  /*5f70*/  HMMA.16816.F32 R76, R8.reuse, R22, R76 ;  /* 0x00000016084c723c */ /* 0x040fe2000000184c */
[----:B------:R-:W1:Y:S07]  /*5f80*/  LDSM.16.MT88.4 R20, [R231+0x2900] ;  /* 0x00290000e714783b */ /* 0x000e6e0000004200 */
[C---:B------:R-:W-:Y:S01]  /*5f90*/  HMMA.16816.F32 R64, R8.reuse, R16, R104 ;  /* 0x000000100840723c */ /* 0x040fe20000001868 */
[----:B------:R2:W-:Y:S07]  /*5fa0*/  MUFU.EX2 R105, R2 ;  /* 0x0000000200697308 */ /* 0x0005ee0000000800 */
[----:B------:R-:W-:Y:S01]  /*5fb0*/  HMMA.16816.F32 R36, R8, R12, R100 ;  /* 0x0000000c0824723c */ /* 0x000fe20000001864 */
[----:B--2---:R-:W-:-:S04]  /*5fc0*/  FFMA.FTZ R2, R185, c[0x0][0x2d0], -R3 ;  /* 0x0000b400b9027a23 */ /* 0x004fc80000010803 */
[----:B------:R2:W3:Y:S03]  /*5fd0*/  MUFU.EX2 R104, R2 ;  /* 0x0000000200687308 */ /* 0x0004e60000000800 */
[----:B------:R-:W-:Y:S01]  /*5fe0*/  HMMA.16816.F32 R60, R8, R24, R96 ;  /* 0x00000018083c723c */ /* 0x000fe20000001860 */
[----:B--2---:R-:W-:-:S04]  /*5ff0*/  FFMA.FTZ R2, R179, c[0x0][0x2d0], -R3 ;  /* 0x0000b400b3027a23 */ /* 0x004fc80000010803 */
[----:B------:R2:W-:Y:S03]  /*6000*/  MUFU.EX2 R101, R2 ;  /* 0x0000000200657308 */ /* 0x0005e60000000800 */
[----:B------:R-:W-:Y:S01]  /*6010*/  HMMA.16816.F32 R44, R8, R18, R80 ;  /* 0x00000012082c723c */ /* 0x000fe20000001850 */
[----:B------:R-:W1:Y:S01]  /*6020*/  LDSM.16.MT88.4 R16, [R229+0x2900] ;  /* 0x00290000e510783b */ /* 0x000e620000004200 */
[----:B--2---:R-:W-:-:S04]  /*6030*/  FFMA.FTZ R2, R183, c[0x0][0x2d0], -R3 ;  /* 0x0000b400b7027a23 */ /* 0x004fc80000010803 */
[----:B------:R2:W1:Y:S02]  /*6040*/  MUFU.EX2 R100, R2 ;  /* 0x0000000200647308 */ /* 0x0004640000000800 */
[----:B------:R-:W-:Y:S01]  /*6050*/  HMMA.16816.F32 R80, R8, R26, R84 ;  /* 0x0000001a0850723c */ /* 0x000fe20000001854 */
[----:B--2---:R-:W-:Y:S02]  /*6060*/  FFMA.FTZ R2, R172, c[0x0][0x2d0], -R6 ;  /* 0x0000b400ac027a23 */ /* 0x004fe40000010806 */
[----:B------:R-:W-:Y:S01]  /*6070*/  IMAD.MOV.U32 R172, RZ, RZ, R171 ;  /* 0x000000ffffac7224 */ /* 0x000fe200078e00ab */
[----:B------:R-:W-:Y:S01]  /*6080*/  MOV R171, R170 ;  /* 0x000000aa00ab7202 */ /* 0x000fe20000000f00 */
[----:B------:R-:W-:Y:S01]  /*6090*/  IMAD.MOV.U32 R170, RZ, RZ, R169 ;  /* 0x000000ffffaa7224 */ /* 0x000fe200078e00a9 */
[----:B------:R2:W-:Y:S01]  /*60a0*/  MUFU.EX2 R96, R2 ;  /* 0x0000000200607308 */ /* 0x0005e20000000800 */
[----:B------:R-:W-:Y:S02]  /*60b0*/  IMAD.MOV.U32 R169, RZ, RZ, R175 ;  /* 0x000000ffffa97224 */ /* 0x000fe400078e00af */
[----:B------:R-:W-:-:S02]  /*60c0*/  IMAD.MOV.U32 R175, RZ, RZ, R174 ;  /* 0x000000ffffaf7224 */ /* 0x000fc400078e00ae */
[----:B------:R-:W-:Y:S01]  /*60d0*/  IMAD.MOV.U32 R174, RZ, RZ, R245 ;  /* 0x000000ffffae7224 */ /* 0x000fe200078e00f5 */
[----:B------:R-:W-:Y:S01]  /*60e0*/  HMMA.16816.F32 R40, R8, R14, R40 ;  /* 0x0000000e0828723c */ /* 0x000fe20000001828 */
[----:B------:R-:W4:Y:S01]  /*60f0*/  LDSM.16.MT88.4 R12, [R230+0x2900] ;  /* 0x00290000e60c783b */ /* 0x000f220000004200 */
[----:B------:R-:W-:Y:S02]  /*6100*/  IMAD.MOV.U32 R149, RZ, RZ, R68 ;  /* 0x000000ffff957224 */ /* 0x000fe400078e0044 */
[----:B------:R-:W-:Y:S01]  /*6110*/  IMAD.MOV.U32 R167, RZ, RZ, R71 ;  /* 0x000000ffffa77224 */ /* 0x000fe200078e0047 */
[----:B------:R1:W5:Y:S01]  /*6120*/  LDL.LU R245, [R1+0xac] ;  /* 0x0000ac0001f57983 */ /* 0x0003620000300800 */
[----:B--2---:R-:W-:Y:S02]  /*6130*/  FFMA.FTZ R2, R172, c[0x0][0x2d0], -R6 ;  /* 0x0000b400ac027a23 */ /* 0x004fe40000010806 */
[----:B------:R-:W-:Y:S02]  /*6140*/  IMAD.MOV.U32 R172, RZ, RZ, R171 ;  /* 0x000000ffffac7224 */ /* 0x000fe400078e00ab */
[----:B------:R-:W-:Y:S01]  /*6150*/  IMAD.MOV.U32 R171, RZ, RZ, R170 ;  /* 0x000000ffffab7224 */ /* 0x000fe200078e00aa */
[----:B------:R2:W2:Y:S01]  /*6160*/  MUFU.EX2 R85, R2 ;  /* 0x0000000200557308 */ /* 0x0004a20000000800 */
[----:B------:R-:W-:-:S02]  /*6170*/  IMAD.MOV.U32 R170, RZ, RZ, R169 ;  /* 0x000000ffffaa7224 */ /* 0x000fc400078e00a9 */
[----:B------:R-:W-:Y:S02]  /*6180*/  IMAD.MOV.U32 R169, RZ, RZ, R175 ;  /* 0x000000ffffa97224 */ /* 0x000fe400078e00af */
[----:B------:R-:W-:Y:S02]  /*6190*/  IMAD.MOV.U32 R175, RZ, RZ, R174 ;  /* 0x000000ffffaf7224 */ /* 0x000fe400078e00ae */
[----:B------:R-:W-:Y:S01]  /*61a0*/  IMAD.MOV.U32 R174, RZ, RZ, R244 ;  /* 0x000000ffffae7224 */ /* 0x000fe200078e00f4 */
[----:B------:R-:W-:Y:S01]  /*61b0*/  F2FP.PACK_AB R8, R146, R144 ;  /* 0x000000909208723e */ /* 0x000fe200000000ff */
[----:B------:R-:W-:Y:S01]  /*61c0*/  IMAD.MOV.U32 R156, RZ, RZ, R69 ;  /* 0x000000ffff9c7224 */ /* 0x000fe200078e0045 */
[----:B---3--:R-:W-:Y:S01]  /*61d0*/  F2FP.PACK_AB R9, R104, R105 ;  /* 0x000000696809723e */ /* 0x008fe200000000ff */
[----:B------:R-:W-:Y:S01]  /*61e0*/  IMAD.MOV.U32 R157, RZ, RZ, R173 ;  /* 0x000000ffff9d7224 */ /* 0x000fe200078e00ad */
[----:B------:R-:W-:Y:S01]  /*61f0*/  F2FP.PACK_AB R10, R145, R141 ;  /* 0x0000008d910a723e */ /* 0x000fe200000000ff */
[--C-:B------:R-:W-:Y:S01]  /*6200*/  FFMA.FTZ R25, R235, c[0x0][0x2d0], -R3.reuse ;  /* 0x0000b400eb197a23 */ /* 0x100fe20000010803 */
[----:B-1----:R-:W-:Y:S01]  /*6210*/  F2FP.PACK_AB R11, R100, R101 ;  /* 0x00000065640b723e */ /* 0x002fe200000000ff */
[----:B------:R-:W-:Y:S01]  /*6220*/  FFMA.FTZ R24, R234, c[0x0][0x2d0], -R3 ;  /* 0x0000b400ea187a23 */ /* 0x000fe20000010803 */
        /* <DEDUP_REMOVED lines=8> */
[----:B------:R-:W-:-:S02]  /*62b0*/  IMAD.MOV.U32 R174, RZ, RZ, R131 ;  /* 0x000000ffffae7224 */ /* 0x000fc400078e0083 */
[----:B------:R-:W-:Y:S02]  /*62c0*/  IMAD.MOV.U32 R118, RZ, RZ, R171 ;  /* 0x000000ffff767224 */ /* 0x000fe400078e00ab */
[----:B------:R-:W-:Y:S02]  /*62d0*/  IMAD.MOV.U32 R119, RZ, RZ, R170 ;  /* 0x000000ffff777224 */ /* 0x000fe400078e00aa */
[----:B--2---:R-:W-:Y:S02]  /*62e0*/  FFMA.FTZ R2, R172, c[0x0][0x2d0], -R6 ;  /* 0x0000b400ac027a23 */ /* 0x004fe40000010806 */
[----:B------:R-:W-:Y:S02]  /*62f0*/  IMAD.MOV.U32 R155, RZ, RZ, R169 ;  /* 0x000000ffff9b7224 */ /* 0x000fe400078e00a9 */
[----:B------:R2:W3:Y:S01]  /*6300*/  MUFU.EX2 R84, R2 ;  /* 0x0000000200547308 */ /* 0x0004e20000000800 */
[----:B------:R-:W-:Y:S01]  /*6310*/  IMAD.MOV.U32 R151, RZ, RZ, R175 ;  /* 0x000000ffff977224 */ /* 0x000fe200078e00af */
[----:B------:R-:W-:Y:S01]  /*6320*/  HMMA.16816.F32 R168, R8, R20, R32 ;  /* 0x0000001408a8723c */ /* 0x000fe20000001820 */
[----:B------:R-:W-:-:S06]  /*6330*/  IMAD.MOV.U32 R150, RZ, RZ, R174 ;  /* 0x000000ffff967224 */ /* 0x000fcc00078e00ae */
[----:B------:R-:W-:Y:S02]  /*6340*/  FFMA.FTZ R34, R118, c[0x0][0x2d0], -R6 ;  /* 0x0000b40076227a23 */ /* 0x000fe40000010806 */
[----:B------:R-:W-:Y:S02]  /*6350*/  IMAD.MOV.U32 R118, RZ, RZ, R119 ;  /* 0x000000ffff767224 */ /* 0x000fe400078e0077 */
[----:B------:R-:W-:Y:S02]  /*6360*/  IMAD.MOV.U32 R119, RZ, RZ, R155 ;  /* 0x000000ffff777224 */ /* 0x000fe400078e009b */
[----:B--2---:R-:W-:Y:S02]  /*6370*/  FFMA.FTZ R2, R177, c[0x0][0x2d0], -R0 ;  /* 0x0000b400b1027a23 */ /* 0x004fe40000010800 */
[----:B------:R-:W-:Y:S01]  /*6380*/  IMAD.MOV.U32 R155, RZ, RZ, R151 ;  /* 0x000000ffff9b7224 */ /* 0x000fe200078e0097 */
[----:B------:R-:W-:Y:S01]  /*6390*/  MOV R151, R150 ;  /* 0x0000009600977202 */ /* 0x000fe20000000f00 */
[----:B------:R2:W-:Y:S01]  /*63a0*/  MUFU.EX2 R71, R2 ;  /* 0x0000000200477308 */ /* 0x0005e20000000800 */
[----:B------:R-:W-:-:S02]  /*63b0*/  IMAD.MOV.U32 R150, RZ, RZ, R149 ;  /* 0x000000ffff967224 */ /* 0x000fc400078e0095 */
[----:B------:R-:W-:Y:S02]  /*63c0*/  IMAD.MOV.U32 R149, RZ, RZ, R167 ;  /* 0x000000ffff957224 */ /* 0x000fe400078e00a7 */
[----:B------:R-:W-:Y:S02]  /*63d0*/  IMAD.MOV.U32 R167, RZ, RZ, R176 ;  /* 0x000000ffffa77224 */ /* 0x000fe400078e00b0 */
[----:B------:R-:W-:Y:S02]  /*63e0*/  IMAD.MOV.U32 R176, RZ, RZ, R137 ;  /* 0x000000ffffb07224 */ /* 0x000fe400078e0089 */
[----:B------:R-:W-:Y:S02]  /*63f0*/  IMAD.MOV.U32 R137, RZ, RZ, R138 ;  /* 0x000000ffff897224 */ /* 0x000fe400078e008a */
[----:B--2---:R-:W-:Y:S02]  /*6400*/  FFMA.FTZ R2, R178, c[0x0][0x2d0], -R0 ;  /* 0x0000b400b2027a23 */ /* 0x004fe40000010800 */
[----:B------:R-:W-:-:S02]  /*6410*/  IMAD.MOV.U32 R138, RZ, RZ, R139 ;  /* 0x000000ffff8a7224 */ /* 0x000fc400078e008b */
[----:B------:R2:W1:Y:S01]  /*6420*/  MUFU.EX2 R69, R2 ;  /* 0x0000000200457308 */ /* 0x0004620000000800 */
[----:B------:R-:W-:Y:S02]  /*6430*/  FFMA.FTZ R35, R118, c[0x0][0x2d0], -R6 ;  /* 0x0000b40076237a23 */ /* 0x000fe40000010806 */
[----:B------:R-:W-:Y:S02]  /*6440*/  IMAD.MOV.U32 R139, RZ, RZ, R148 ;  /* 0x000000ffff8b7224 */ /* 0x000fe400078e0094 */
[----:B------:R-:W-:Y:S02]  /*6450*/  IMAD.MOV.U32 R118, RZ, RZ, R119 ;  /* 0x000000ffff767224 */ /* 0x000fe400078e0077 */
[----:B------:R-:W-:Y:S02]  /*6460*/  IMAD.MOV.U32 R148, RZ, RZ, R166 ;  /* 0x000000ffff947224 */ /* 0x000fe400078e00a6 */
[----:B------:R-:W-:Y:S02]  /*6470*/  IMAD.MOV.U32 R119, RZ, RZ, R155 ;  /* 0x000000ffff777224 */ /* 0x000fe400078e009b */
[----:B------:R-:W-:-:S02]  /*6480*/  IMAD.MOV.U32 R166, RZ, RZ, R161 ;  /* 0x000000ffffa67224 */ /* 0x000fc400078e00a1 */
[----:B--2---:R-:W-:Y:S02]  /*6490*/  FFMA.FTZ R2, R159, c[0x0][0x2d0], -R0 ;  /* 0x0000b4009f027a23 */ /* 0x004fe40000010800 */
[----:B------:R-:W-:Y:S02]  /*64a0*/  IMAD.MOV.U32 R155, RZ, RZ, R151 ;  /* 0x000000ffff9b7224 */ /* 0x000fe400078e0097 */
[----:B------:R2:W-:Y:S01]  /*64b0*/  MUFU.EX2 R68, R2 ;  /* 0x0000000200447308 */ /* 0x0005e20000000800 */
[----:B------:R-:W-:Y:S02]  /*64c0*/  IMAD.MOV.U32 R161, RZ, RZ, R242 ;  /* 0x000000ffffa17224 */ /* 0x000fe400078e00f2 */
[----:B------:R-:W-:Y:S02]  /*64d0*/  IMAD.MOV.U32 R151, RZ, RZ, R150 ;  /* 0x000000ffff977224 */ /* 0x000fe400078e0096 */
[----:B------:R-:W-:Y:S01]  /*64e0*/  IMAD.MOV.U32 R150, RZ, RZ, R149 ;  /* 0x000000ffff967224 */ /* 0x000fe200078e0095 */
[----:B------:R-:W-:Y:S01]  /*64f0*/  HMMA.16816.F32 R172, R8, R22, R48 ;  /* 0x0000001608ac723c */ /* 0x000fe20000001830 */
[----:B------:R-:W-:-:S02]  /*6500*/  IMAD.MOV.U32 R149, RZ, RZ, R167 ;  /* 0x000000ffff957224 */ /* 0x000fc400078e00a7 */
[----:B------:R-:W-:Y:S02]  /*6510*/  IMAD.MOV.U32 R167, RZ, RZ, R176 ;  /* 0x000000ffffa77224 */ /* 0x000fe400078e00b0 */
[----:B------:R-:W-:Y:S02]  /*6520*/  IMAD.MOV.U32 R176, RZ, RZ, R161 ;  /* 0x000000ffffb07224 */ /* 0x000fe400078e00a1 */
[----:B--2---:R-:W-:Y:S02]  /*6530*/  FFMA.FTZ R2, R158, c[0x0][0x2d0], -R0 ;  /* 0x0000b4009e027a23 */ /* 0x004fe40000010800 */
[----:B------:R-:W-:Y:S02]  /*6540*/  IMAD.MOV.U32 R161, RZ, RZ, R160 ;  /* 0x000000ffffa17224 */ /* 0x000fe400078e00a0 */
[----:B------:R2:W1:Y:S01]  /*6550*/  MUFU.EX2 R51, R2 ;  /* 0x0000000200337308 */ /* 0x0004620000000800 */
[----:B------:R-:W-:Y:S02]  /*6560*/  IMAD.MOV.U32 R160, RZ, RZ, R129 ;  /* 0x000000ffffa07224 */ /* 0x000fe400078e0081 */
[----:B------:R-:W-:Y:S01]  /*6570*/  FFMA.FTZ R33, R233, c[0x0][0x2d0], -R3 ;  /* 0x0000b400e9217a23 */ /* 0x000fe20000010803 */
[----:B------:R-:W-:Y:S01]  /*6580*/  HMMA.16816.F32 R108, R8, R28, R108 ;  /* 0x0000001c086c723c */ /* 0x000fe2000000186c */
[----:B------:R-:W-:-:S02]  /*6590*/  IMAD.MOV.U32 R123, RZ, RZ, R163 ;  /* 0x000000ffff7b7224 */ /* 0x000fc400078e00a3 */
[----:B--2---:R-:W-:Y:S02]  /*65a0*/  FFMA.FTZ R2, R118, c[0x0][0x2d0], -R5 ;  /* 0x0000b40076027a23 */ /* 0x004fe40000010805 */
[----:B------:R-:W-:Y:S02]  /*65b0*/  IMAD.MOV.U32 R118, RZ, RZ, R119 ;  /* 0x000000ffff767224 */ /* 0x000fe400078e0077 */
[----:B------:R-:W-:Y:S02]  /*65c0*/  IMAD.MOV.U32 R119, RZ, RZ, R155 ;  /* 0x000000ffff777224 */ /* 0x000fe400078e009b */
[----:B------:R-:W-:Y:S02]  /*65d0*/  IMAD.MOV.U32 R155, RZ, RZ, R176 ;  /* 0x000000ffff9b7224 */ /* 0x000fe400078e00b0 */
[----:B------:R-:W-:Y:S02]  /*65e0*/  IMAD.MOV.U32 R176, RZ, RZ, R161 ;  /* 0x000000ffffb07224 */ /* 0x000fe400078e00a1 */
[----:B------:R-:W-:-:S02]  /*65f0*/  IMAD.MOV.U32 R161, RZ, RZ, R160 ;  /* 0x000000ffffa17224 */ /* 0x000fc400078e00a0 */
[----:B------:R-:W-:Y:S02]  /*6600*/  IMAD.MOV.U32 R160, RZ, RZ, R162 ;  /* 0x000000ffffa07224 */ /* 0x000fe400078e00a2 */
[----:B------:R-:W-:Y:S02]  /*6610*/  IMAD.MOV.U32 R121, RZ, RZ, R155 ;  /* 0x000000ffff797224 */ /* 0x000fe400078e009b */
[----:B------:R-:W-:Y:S01]  /*6620*/  IMAD.MOV.U32 R122, RZ, RZ, R160 ;  /* 0x000000ffff7a7224 */ /* 0x000fe200078e00a0 */
[----:B------:R-:W-:Y:S01]  /*6630*/  HMMA.16816.F32 R92, R8, R30, R92 ;  /* 0x0000001e085c723c */ /* 0x000fe2000000185c */
[----:B------:R-:W-:Y:S02]  /*6640*/  FFMA.FTZ R3, R119, c[0x0][0x2d0], -R3 ;  /* 0x0000b40077037a23 */ /* 0x000fe40000010803 */
[----:B------:R-:W-:Y:S02]  /*6650*/  IMAD.MOV.U32 R119, RZ, RZ, R4 ;  /* 0x000000ffff777224 */ /* 0x000fe400078e0004 */
[----:B------:R-:W-:-:S03]  /*6660*/  IMAD.MOV.U32 R155, RZ, RZ, R7 ;  /* 0x000000ffff9b7224 */ /* 0x000fc600078e0007 */
[C---:B------:R-:W-:Y:S01]  /*6670*/  HMMA.16816.F32 R52, R8.reuse, R16, R52 ;  /* 0x000000100834723c */ /* 0x040fe20000001834 */
[----:B------:R-:W-:Y:S02]  /*6680*/  IMAD.MOV.U32 R131, RZ, RZ, R243 ;  /* 0x000000ffff837224 */ /* 0x000fe400078e00f3 */
[----:B------:R2:W5:Y:S05]  /*6690*/  LDL.LU R243, [R1+0xa4] ;  /* 0x0000a40001f37983 */ /* 0x00056a0000300800 */
[----:B------:R-:W-:Y:S01]  /*66a0*/  HMMA.16816.F32 R56, R8, R18, R56 ;  /* 0x000000120838723c */ /* 0x000fe20000001838 */
[----:B------:R2:W5:Y:S01]  /*66b0*/  LDL.LU R242, [R1+0xa0] ;  /* 0x0000a00001f27983 */ /* 0x0005620000300800 */
[----:B------:R-:W-:-:S06]  /*66c0*/  FFMA.FTZ R48, R241, c[0x0][0x2d0], -R6 ;  /* 0x0000b400f1307a23 */ /* 0x000fcc0000010806 */
[----:B----4-:R-:W-:Y:S01]  /*66d0*/  HMMA.16816.F32 R72, R8, R12, R72 ;  /* 0x0000000c0848723c */ /* 0x010fe20000001848 */
[----:B------:R2:W5:Y:S01]  /*66e0*/  LDL.LU R241, [R1+0x9c] ;  /* 0x00009c0001f17983 */ /* 0x0005620000300800 */
[----:B------:R-:W-:-:S06]  /*66f0*/  FFMA.FTZ R49, R240, c[0x0][0x2d0], -R6 ;  /* 0x0000b400f0317a23 */ /* 0x000fcc0000010806 */
[----:B------:R-:W-:Y:S01]  /*6700*/  HMMA.16816.F32 R88, R8, R14, R88 ;  /* 0x0000000e0858723c */ /* 0x000fe20000001858 */
[----:B------:R2:W5:Y:S06]  /*6710*/  LDL.LU R240, [R1+0x98] ;  /* 0x0000980001f07983 */ /* 0x00056c0000300800 */
[----:B------:R-:W-:Y:S02]  /*6720*/  FFMA.FTZ R8, R121, c[0x0][0x2d0], -R0 ;  /* 0x0000b40079087a23 */ /* 0x000fe40000010800 */
[----:B------:R-:W-:Y:S02]  /*6730*/  IMAD.MOV.U32 R121, RZ, RZ, R122 ;  /* 0x000000ffff797224 */ /* 0x000fe400078e007a */
[----:B------:R-:W-:-:S02]  /*6740*/  IMAD.MOV.U32 R122, RZ, RZ, R123 ;  /* 0x000000ffff7a7224 */ /* 0x000fc400078e007b */
[----:B------:R-:W-:Y:S02]  /*6750*/  IMAD.MOV.U32 R123, RZ, RZ, R119 ;  /* 0x000000ffff7b7224 */ /* 0x000fe400078e0077 */
[----:B------:R-:W-:Y:S02]  /*6760*/  IMAD.MOV.U32 R119, RZ, RZ, R155 ;  /* 0x000000ffff777224 */ /* 0x000fe400078e009b */
[----:B------:R-:W-:Y:S02]  /*6770*/  IMAD.MOV.U32 R155, RZ, RZ, R156 ;  /* 0x000000ffff9b7224 */ /* 0x000fe400078e009c */
[----:B------:R-:W-:Y:S02]  /*6780*/  IMAD.MOV.U32 R129, RZ, RZ, R239 ;  /* 0x000000ffff817224 */ /* 0x000fe400078e00ef */
[----:B------:R-:W-:Y:S01]  /*6790*/  IMAD.MOV.U32 R156, RZ, RZ, R157 ;  /* 0x000000ffff9c7224 */ /* 0x000fe200078e009d */
[----:B------:R2:W5:Y:S01]  /*67a0*/  LDL.LU R239, [R1+0x94] ;  /* 0x0000940001ef7983 */ /* 0x0005620000300800 */
[----:B------:R-:W-:-:S02]  /*67b0*/  IMAD.MOV.U32 R162, RZ, RZ, R238 ;  /* 0x000000ffffa27224 */ /* 0x000fc400078e00ee */
[----:B------:R-:W-:Y:S01]  /*67c0*/  IMAD.MOV.U32 R157, RZ, RZ, R131 ;  /* 0x000000ffff9d7224 */ /* 0x000fe200078e0083 */
[----:B------:R2:W5:Y:S01]  /*67d0*/  LDL.LU R238, [R1+0x90] ;  /* 0x0000900001ee7983 */ /* 0x0005620000300800 */
[--C-:B------:R-:W-:Y:S02]  /*67e0*/  FFMA.FTZ R27, R237, c[0x0][0x2d0], -R5.reuse ;  /* 0x0000b400ed1b7a23 */ /* 0x100fe40000010805 */
[----:B------:R-:W-:Y:S01]  /*67f0*/  IMAD.MOV.U32 R131, RZ, RZ, R154 ;  /* 0x000000ffff837224 */ /* 0x000fe200078e009a */
[----:B------:R2:W5:Y:S01]  /*6800*/  LDL.LU R237, [R1+0x8c] ;  /* 0x00008c0001ed7983 */ /* 0x0005620000300800 */
[----:B------:R-:W-:Y:S02]  /*6810*/  FFMA.FTZ R26, R236, c[0x0][0x2d0], -R5 ;  /* 0x0000b400ec1a7a23 */ /* 0x000fe40000010805 */
[----:B------:R-:W-:Y:S01]  /*6820*/  IMAD.MOV.U32 R154, RZ, RZ, R153 ;  /* 0x000000ffff9a7224 */ /* 0x000fe200078e0099 */
[----:B------:R2:W5:Y:S01]  /*6830*/  LDL.LU R236, [R1+0x88] ;  /* 0x0000880001ec7983 */ /* 0x0005620000300800 */
[----:B------:R-:W-:-:S02]  /*6840*/  IMAD.MOV.U32 R153, RZ, RZ, R152 ;  /* 0x000000ffff997224 */ /* 0x000fc400078e0098 */
[----:B------:R-:W-:Y:S01]  /*6850*/  IMAD.MOV.U32 R152, RZ, RZ, R135 ;  /* 0x000000ffff987224 */ /* 0x000fe200078e0087 */
[----:B------:R2:W5:Y:S01]  /*6860*/  LDL.LU R235, [R1+0x84] ;  /* 0x0000840001eb7983 */ /* 0x0005620000300800 */
[----:B------:R-:W-:Y:S02]  /*6870*/  IMAD.MOV.U32 R135, RZ, RZ, R134 ;  /* 0x000000ffff877224 */ /* 0x000fe400078e0086 */
[----:B------:R-:W-:Y:S01]  /*6880*/  IMAD.MOV.U32 R134, RZ, RZ, R133 ;  /* 0x000000ffff867224 */ /* 0x000fe200078e0085 */
[----:B------:R2:W5:Y:S04]  /*6890*/  LDL.LU R234, [R1+0x80] ;  /* 0x0000800001ea7983 */ /* 0x0005680000300800 */
[----:B------:R2:W5:Y:S04]  /*68a0*/  LDL.LU R233, [R1+0x7c] ;  /* 0x00007c0001e97983 */ /* 0x0005680000300800 */
[----:B------:R-:W4:Y:S01]  /*68b0*/  LDL.LU R133, [R1+0x8] ;  /* 0x0000080001857983 */ /* 0x000f220000300800 */
[----:B------:R-:W-:Y:S01]  /*68c0*/  FFMA.FTZ R32, R118, c[0x0][0x2d0], -R5 ;  /* 0x0000b40076207a23 */ /* 0x000fe20000010805 */
[----:B------:R-:W-:-:S02]  /*68d0*/  MOV R116, R176 ;  /* 0x000000b000747202 */ /* 0x000fc40000000f00 */
[----:B------:R-:W-:Y:S02]  /*68e0*/  F2FP.PACK_AB R4, R85, R96 ;  /* 0x000000605504723e */ /* 0x000fe400000000ff */
[----:B---3--:R-:W-:Y:S02]  /*68f0*/  F2FP.PACK_AB R6, R84, R86 ;  /* 0x000000565406723e */ /* 0x008fe400000000ff */
[----:B-1----:R-:W-:Y:S02]  /*6900*/  F2FP.PACK_AB R5, R69, R71 ;  /* 0x000000474505723e */ /* 0x002fe400000000ff */
[----:B------:R-:W-:Y:S01]  /*6910*/  F2FP.PACK_AB R7, R51, R68 ;  /* 0x000000443307723e */ /* 0x000fe200000000ff */
[--C-:B------:R-:W-:Y:S02]  /*6920*/  FFMA.FTZ R10, R121, c[0x0][0x2d0], -R0.reuse ;  /* 0x0000b400790a7a23 */ /* 0x100fe40000010800 */
[----:B------:R-:W-:Y:S02]  /*6930*/  IMAD.MOV.U32 R120, RZ, RZ, R123 ;  /* 0x000000ffff787224 */ /* 0x000fe400078e007b */
[----:B------:R-:W-:Y:S01]  /*6940*/  FFMA.FTZ R9, R252, c[0x0][0x2d0], -R0 ;  /* 0x0000b400fc097a23 */ /* 0x000fe20000010800 */
[----:B------:R-:W-:Y:S01]  /*6950*/  MOV R98, R154 ;  /* 0x0000009a00627202 */ /* 0x000fe20000000f00 */
[----:B------:R-:W-:Y:S01]  /*6960*/  IMAD.MOV.U32 R121, RZ, RZ, R122 ;  /* 0x000000ffff797224 */ /* 0x000fe200078e007a */
[----:B------:R1:W-:Y:S01]  /*6970*/  MUFU.EX2 R50, R2 ;  /* 0x0000000200327308 */ /* 0x0003e20000000800 */
[----:B------:R-:W-:Y:S01]  /*6980*/  IMAD.MOV.U32 R123, RZ, RZ, R116 ;  /* 0x000000ffff7b7224 */ /* 0x000fe200078e0074 */
[----:B------:R-:W-:Y:S01]  /*6990*/  LDSM.16.MT88.4 R176, [R231+0x3100] ;  /* 0x00310000e7b0783b */ /* 0x000fe20000004200 */
[----:B------:R-:W-:Y:S01]  /*69a0*/  IMAD.MOV.U32 R122, RZ, RZ, R232 ;  /* 0x000000ffff7a7224 */ /* 0x000fe200078e00e8 */
[----:B------:R-:W-:Y:S01]  /*69b0*/  HMMA.16816.F32 R60, R4, R12, R60 ;  /* 0x0000000c043c723c */ /* 0x000fe2000000183c */
[----:B------:R-:W-:Y:S01]  /*69c0*/  IMAD.MOV.U32 R103, RZ, RZ, R129 ;  /* 0x000000ffff677224 */ /* 0x000fe200078e0081 */
[----:B------:R2:W5:Y:S05]  /*69d0*/  LDL.LU R232, [R1+0x78] ;  /* 0x0000780001e87983 */ /* 0x00056a0000300800 */
[----:B------:R-:W-:-:S02]  /*69e0*/  FFMA.FTZ R12, R251, c[0x0][0x2d0], -R0 ;  /* 0x0000b400fb0c7a23 */ /* 0x000fc40000010800 */
[----:B------:R-:W-:Y:S01]  /*69f0*/  FADD.FTZ R0, R123, R122 ;  /* 0x0000007a7b007221 */ /* 0x000fe20000010000 */
[----:B------:R-:W-:Y:S03]  /*6a00*/  HMMA.16816.F32 R64, R4, R20, R64 ;  /* 0x000000140440723c */ /* 0x000fe60000001840 */
[----:B------:R-:W-:Y:S01]  /*6a10*/  FADD.FTZ R0, R119, R0 ;  /* 0x0000000077007221 */ /* 0x000fe20000010000 */
[----:B------:R3:W-:Y:S01]  /*6a20*/  MUFU.EX2 R21, R3 ;  /* 0x0000000300157308 */ /* 0x0007e20000000800 */
[----:B------:R-:W-:Y:S02]  /*6a30*/  IMAD.MOV.U32 R117, RZ, RZ, R161 ;  /* 0x000000ffff757224 */ /* 0x000fe400078e00a1 */
[----:B------:R-:W-:Y:S02]  /*6a40*/  FADD.FTZ R0, R98, R0 ;  /* 0x0000000062007221 */ /* 0x000fe40000010000 */
[----:B------:R-:W-:-:S02]  /*6a50*/  IMAD.MOV.U32 R118, RZ, RZ, R162 ;  /* 0x000000ffff767224 */ /* 0x000fc400078e00a2 */
[----:B------:R-:W-:Y:S01]  /*6a60*/  IMAD.MOV.U32 R116, RZ, RZ, R147 ;  /* 0x000000ffff747224 */ /* 0x000fe200078e0093 */
[----:B------:R-:W-:Y:S01]  /*6a70*/  HMMA.16816.F32 R112, R4, R28, R112 ;  /* 0x0000001c0470723c */ /* 0x000fe20000001870 */
[----:B-1----:R-:W-:Y:S02]  /*6a80*/  FADD.FTZ R2, R182, R181 ;  /* 0x000000b5b6027221 */ /* 0x002fe40000010000 */
[----:B------:R-:W-:-:S05]  /*6a90*/  IMAD.MOV.U32 R97, RZ, RZ, R157 ;  /* 0x000000ffff617224 */ /* 0x000fca00078e009d */
[----:B------:R-:W-:Y:S01]  /*6aa0*/  HMMA.16816.F32 R76, R4, R30, R76 ;  /* 0x0000001e044c723c */ /* 0x000fe2000000184c */
[----:B---3--:R-:W-:-:S07]  /*6ab0*/  FADD.FTZ R3, R121, R120 ;  /* 0x0000007879037221 */ /* 0x008fce0000010000 */
[----:B------:R-:W-:Y:S01]  /*6ac0*/  HMMA.16816.F32 R44, R4, R22, R44 ;  /* 0x00000016042c723c */ /* 0x000fe2000000182c */
[----:B------:R-:W-:-:S07]  /*6ad0*/  FADD.FTZ R11, R117, R116 ;  /* 0x00000074750b7221 */ /* 0x000fce0000010000 */
[----:B------:R-:W-:Y:S01]  /*6ae0*/  HMMA.16816.F32 R36, R4, R16, R36 ;  /* 0x000000100424723c */ /* 0x000fe20000001824 */
[----:B------:R-:W-:-:S07]  /*6af0*/  FADD.FTZ R3, R118, R3 ;  /* 0x0000000376037221 */ /* 0x000fce0000010000 */
[----:B------:R-:W-:Y:S01]  /*6b00*/  HMMA.16816.F32 R40, R4, R18, R40 ;  /* 0x000000120428723c */ /* 0x000fe20000001828 */
[----:B------:R-:W-:-:S07]  /*6b10*/  FADD.FTZ R2, R180, R2 ;  /* 0x00000002b4027221 */ /* 0x000fce0000010000 */
[----:B------:R-:W-:Y:S01]  /*6b20*/  HMMA.16816.F32 R80, R4, R14, R80 ;  /* 0x0000000e0450723c */ /* 0x000fe20000001850 */
[----:B------:R-:W-:Y:S02]  /*6b30*/  IMAD.MOV.U32 R99, RZ, RZ, R153 ;  /* 0x000000ffff637224 */ /* 0x000fe400078e0099 */
[----:B------:R-:W-:Y:S02]  /*6b40*/  IMAD.MOV.U32 R102, RZ, RZ, R152 ;  /* 0x000000ffff667224 */ /* 0x000fe400078e0098 */
[----:B------:R-:W-:Y:S02]  /*6b50*/  IMAD.MOV.U32 R107, RZ, RZ, R134 ;  /* 0x000000ffff6b7224 */ /* 0x000fe400078e0086 */
[----:B------:R-:W-:Y:S01]  /*6b60*/  IMAD.MOV.U32 R185, RZ, RZ, R131 ;  /* 0x000000ffffb97224 */ /* 0x000fe200078e0083 */
[----:B------:R1:W-:Y:S01]  /*6b70*/  MUFU.EX2 R22, R33 ;  /* 0x0000002100167308 */ /* 0x0003e20000000800 */
[----:B------:R-:W-:Y:S01]  /*6b80*/  FADD.FTZ R6, R103, R0 ;  /* 0x0000000067067221 */ /* 0x000fe20000010000 */
[----:B------:R-:W3:Y:S01]  /*6b90*/  LDSM.16.MT88.4 R160, [R228+0x3100] ;  /* 0x00310000e4a0783b */ /* 0x000ee20000004200 */
[----:B------:R-:W-:-:S03]  /*6ba0*/  @P4 IMAD.HI.U32 R0, R246, c[0x0][0x2c8], RZ ;  /* 0x0000b200f6004a27 */ /* 0x000fc600078e00ff */
[----:B------:R-:W2:Y:S01]  /*6bb0*/  LDSM.16.MT88.4 R16, [R230+0x3100] ;  /* 0x00310000e610783b */ /* 0x000ea20000004200 */
[----:B------:R-:W-:Y:S01]  /*6bc0*/  IMAD.MOV.U32 R116, RZ, RZ, R135 ;  /* 0x000000ffff747224 */ /* 0x000fe200078e0087 */
[----:B------:R-:W-:Y:S01]  /*6bd0*/  @P4 SHF.R.U32.HI R246, RZ, c[0x0][0x2cc], R0 ;  /* 0x0000b300fff64a19 */ /* 0x000fe20000011600 */
[----:B------:R-:W-:Y:S02]  /*6be0*/  FADD.FTZ R4, R130, R11 ;  /* 0x0000000b82047221 */ /* 0x000fe40000010000 */
[----:B------:R-:W-:Y:S02]  /*6bf0*/  IMAD.MOV.U32 R184, RZ, RZ, R156 ;  /* 0x000000ffffb87224 */ /* 0x000fe400078e009c */
[----:B------:R-:W-:Y:S02]  /*6c00*/  IMAD.MOV.U32 R251, RZ, RZ, R149 ;  /* 0x000000fffffb7224 */ /* 0x000fe400078e0095 */
[----:B------:R-:W-:Y:S02]  /*6c10*/  IMAD.MOV.U32 R252, RZ, RZ, R167 ;  /* 0x000000fffffc7224 */ /* 0x000fe400078e00a7 */
[----:B------:R-:W-:-:S02]  /*6c20*/  IMAD.MOV.U32 R106, RZ, RZ, R155 ;  /* 0x000000ffff6a7224 */ /* 0x000fc400078e009b */
[----:B------:R-:W-:Y:S01]  /*6c30*/  IMAD.MOV.U32 R87, RZ, RZ, R150 ;  /* 0x000000ffff577224 */ /* 0x000fe200078e0096 */
[----:B------:R-:W1:Y:S01]  /*6c40*/  MUFU.EX2 R20, R34 ;  /* 0x0000002200147308 */ /* 0x000e620000000800 */
[----:B------:R-:W-:Y:S01]  /*6c50*/  FADD.FTZ R3, R97, R3 ;  /* 0x0000000361037221 */ /* 0x000fe20000010000 */
[----:B------:R2:W5:Y:S01]  /*6c60*/  LDL.LU R147, [R1+0x74] ;  /* 0x0000740001937983 */ /* 0x0005620000300800 */
[----:B------:R-:W-:Y:S02]  /*6c70*/  FADD.FTZ R2, R187, R2 ;  /* 0x00000002bb027221 */ /* 0x000fe40000010000 */
[----:B------:R-:W-:Y:S02]  /*6c80*/  FADD.FTZ R7, R99, R4 ;  /* 0x0000000463077221 */ /* 0x000fe40000010000 */
[----:B------:R-:W-:Y:S01]  /*6c90*/  FADD.FTZ R5, R102, R3 ;  /* 0x0000000366057221 */ /* 0x000fe20000010000 */
[----:B------:R-:W-:Y:S01]  /*6ca0*/  IADD3 R3, R246, R116, -R107 ;  /* 0x00000074f6037210 */ /* 0x000fe20007ffe86b */
[----:B------:R-:W-:-:S02]  /*6cb0*/  FADD.FTZ R4, R186, R2 ;  /* 0x00000002ba047221 */ /* 0x000fc40000010000 */
[----:B------:R-:W-:-:S04]  /*6cc0*/  IMAD.MOV.U32 R2, RZ, RZ, RZ ;  /* 0x000000ffff027224 */ /* 0x000fc800078e00ff */
[----:B------:R-:W-:Y:S01]  /*6cd0*/  IMAD.HI R2, R3, -0x6db6db6d, R2 ;  /* 0x9249249303027827 */ /* 0x000fe200078e0202 */
[----:B------:R2:W-:Y:S04]  /*6ce0*/  MUFU.EX2 R23, R24 ;  /* 0x0000001800177308 */ /* 0x0005e80000000800 */
[----:B------:R-:W-:Y:S01]  /*6cf0*/  SHF.R.U32.HI R0, RZ, 0x1f, R2 ;  /* 0x0000001fff007819 */ /* 0x000fe20000011602 */
[----:B-1----:R-:W-:Y:S02]  /*6d00*/  IMAD.MOV.U32 R33, RZ, RZ, R137 ;  /* 0x000000ffff217224 */ /* 0x002fe400078e0089 */
[----:B------:R-:W-:Y:S01]  /*6d10*/  IMAD.MOV.U32 R102, RZ, RZ, R185 ;  /* 0x000000ffff667224 */ /* 0x000fe200078e00b9 */
[----:B------:R-:W-:Y:S01]  /*6d20*/  LEA.HI.SX32 R11, R2, R0, 0x1a ;  /* 0x00000000020b7211 */ /* 0x000fe200078fd2ff */
[----:B------:R-:W-:-:S02]  /*6d30*/  IMAD.MOV.U32 R99, RZ, RZ, R184 ;  /* 0x000000ffff637224 */ /* 0x000fc400078e00b8 */
[----:B------:R-:W-:Y:S02]  /*6d40*/  IMAD.MOV.U32 R185, RZ, RZ, R139 ;  /* 0x000000ffffb97224 */ /* 0x000fe400078e008b */
[----:B------:R-:W-:Y:S02]  /*6d50*/  FADD.FTZ R2, R251, R7 ;  /* 0x00000007fb027221 */ /* 0x000fe40000010000 */
[----:B--2---:R-:W-:Y:S02]  /*6d60*/  IMAD.MOV.U32 R24, RZ, RZ, R138 ;  /* 0x000000ffff187224 */ /* 0x004fe400078e008a */
[----:B------:R-:W-:Y:S02]  /*6d70*/  IMAD.MOV.U32 R184, RZ, RZ, R148 ;  /* 0x000000ffffb87224 */ /* 0x000fe400078e0094 */
[----:B------:R-:W-:Y:S02]  /*6d80*/  FADD.FTZ R0, R252, R5 ;  /* 0x00000005fc007221 */ /* 0x000fe40000010000 */
[----:B------:R-:W-:-:S02]  /*6d90*/  IMAD.MOV.U32 R30, RZ, RZ, R164 ;  /* 0x000000ffff1e7224 */ /* 0x000fc400078e00a4 */
[----:B------:R-:W-:Y:S02]  /*6da0*/  FADD.FTZ R3, R33, R4 ;  /* 0x0000000421037221 */ /* 0x000fe40000010000 */
[----:B------:R-:W-:Y:S02]  /*6db0*/  IMAD.MOV.U32 R31, RZ, RZ, R165 ;  /* 0x000000ffff1f7224 */ /* 0x000fe400078e00a5 */
[----:B------:R-:W-:Y:S02]  /*6dc0*/  FADD.FTZ R6, R24, R6 ;  /* 0x0000000618067221 */ /* 0x000fe40000010000 */
[----:B------:R-:W-:Y:S02]  /*6dd0*/  IMAD.MOV.U32 R28, RZ, RZ, R136 ;  /* 0x000000ffff1c7224 */ /* 0x000fe400078e0088 */
[----:B------:R-:W-:Y:S02]  /*6de0*/  FADD.FTZ R5, R185, R2 ;  /* 0x00000002b9057221 */ /* 0x000fe40000010000 */
[----:B------:R-:W-:-:S02]  /*6df0*/  IMAD.MOV.U32 R29, RZ, RZ, R166 ;  /* 0x000000ffff1d7224 */ /* 0x000fc400078e00a6 */
[----:B------:R-:W-:Y:S02]  /*6e00*/  FADD.FTZ R4, R184, R0 ;  /* 0x00000000b8047221 */ /* 0x000fe40000010000 */
[----:B------:R-:W-:Y:S02]  /*6e10*/  FADD.FTZ R3, R30, R3 ;  /* 0x000000031e037221 */ /* 0x000fe40000010000 */
[----:B------:R-:W-:Y:S02]  /*6e20*/  IMAD.MOV.U32 R97, RZ, RZ, R151 ;  /* 0x000000ffff617224 */ /* 0x000fe400078e0097 */
        /* <DEDUP_REMOVED lines=12> */
[----:B------:R-:W-:Y:S02]  /*6ef0*/  IMAD.MOV.U32 R118, RZ, RZ, R132 ;  /* 0x000000ffff767224 */ /* 0x000fe400078e0084 */
[----:B------:R-:W-:Y:S02]  /*6f00*/  IMAD.MOV.U32 R103, RZ, RZ, R119 ;  /* 0x000000ffff677224 */ /* 0x000fe400078e0077 */
        /* <DEDUP_REMOVED lines=44> */
[----:B------:R-:W-:Y:S01]  /*71d0*/  FADD.FTZ R5, R192, R5 ;  /* 0x00000005c0057221 */ /* 0x000fe20000010000 */
[----:B------:R-:W1:Y:S01]  /*71e0*/  MUFU.EX2 R8, R8 ;  /* 0x0000000800087308 */ /* 0x000e620000000800 */
[----:B------:R-:W-:Y:S02]  /*71f0*/  FADD.FTZ R0, R96, R0 ;  /* 0x0000000060007221 */ /* 0x000fe40000010000 */
[----:B------:R-:W-:Y:S02]  /*7200*/  FADD.FTZ R3, R71, R3 ;  /* 0x0000000347037221 */ /* 0x000fe40000010000 */
[----:B------:R-:W-:Y:S02]  /*7210*/  FADD.FTZ R4, R144, R4 ;  /* 0x0000000490047221 */ /* 0x000fe40000010000 */
[----:B------:R-:W-:Y:S01]  /*7220*/  FADD.FTZ R5, R105, R5 ;  /* 0x0000000569057221 */ /* 0x000fe20000010000 */
[----:B------:R-:W2:Y:S01]  /*7230*/  MUFU.EX2 R25, R25 ;  /* 0x0000001900197308 */ /* 0x000ea20000000800 */
[----:B------:R-:W-:-:S02]  /*7240*/  FADD.FTZ R0, R85, R0 ;  /* 0x0000000055007221 */ /* 0x000fc40000010000 */
        /* <DEDUP_REMOVED lines=13> */
[----:B----4-:R-:W-:-:S05]  /*7320*/  IMAD.MOV.U32 R117, RZ, RZ, R133 ;  /* 0x000000ffff757224 */ /* 0x010fca00078e0085 */
[----:B------:R-:W4:Y:S01]  /*7330*/  MUFU.EX2 R10, R10 ;  /* 0x0000000a000a7308 */ /* 0x000f220000000800 */
[----:B------:R-:W-:Y:S02]  /*7340*/  FADD.FTZ R4, R145, R4 ;  /* 0x0000000491047221 */ /* 0x000fe40000010000 */
[----:B------:R-:W-:-:S05]  /*7350*/  FADD.FTZ R5, R100, R5 ;  /* 0x0000000564057221 */ /* 0x000fca0000010000 */
[----:B------:R-:W2:Y:S01]  /*7360*/  MUFU.EX2 R27, R27 ;  /* 0x0000001b001b7308 */ /* 0x000ea20000000800 */
[----:B------:R-:W-:Y:S02]  /*7370*/  FADD.FTZ R3, R20, R2 ;  /* 0x0000000214037221 */ /* 0x000fe40000010000 */
[----:B-1----:R-:W-:-:S05]  /*7380*/  FADD.FTZ R2, R8, R0 ;  /* 0x0000000008027221 */ /* 0x002fca0000010000 */
[----:B------:R-:W-:Y:S01]  /*7390*/  MUFU.EX2 R15, R49 ;  /* 0x00000031000f7308 */ /* 0x000fe20000000800 */
[----:B------:R-:W-:Y:S02]  /*73a0*/  IMAD.MOV.U32 R107, RZ, RZ, R117 ;  /* 0x000000ffff6b7224 */ /* 0x000fe400078e0075 */
[----:B------:R-:W-:-:S05]  /*73b0*/  FADD.FTZ R0, R50, R4 ;  /* 0x0000000432007221 */ /* 0x000fca0000010000 */
[----:B------:R-:W-:Y:S01]  /*73c0*/  MUFU.EX2 R12, R12 ;  /* 0x0000000c000c7308 */ /* 0x000fe20000000800 */
[----:B--2---:R-:W-:-:S07]  /*73d0*/  FADD.FTZ R4, R25, R5 ;  /* 0x0000000519047221 */ /* 0x004fce0000010000 */
[----:B------:R-:W1:Y:S01]  /*73e0*/  MUFU.EX2 R26, R26 ;  /* 0x0000001a001a7308 */ /* 0x000e620000000800 */
[----:B------:R-:W-:Y:S01]  /*73f0*/  FADD.FTZ R3, R13, R3 ;  /* 0x000000030d037221 */ /* 0x000fe20000010000 */
[----:B------:R-:W-:Y:S01]  /*7400*/  IMNMX R5, RZ, R11, !PT ;  /* 0x0000000bff057217 */ /* 0x000fe20007800200 */
[----:B------:R-:W-:Y:S01]  /*7410*/  FADD.FTZ R2, R9, R2 ;  /* 0x0000000209027221 */ /* 0x000fe20000010000 */
[----:B------:R-:W-:Y:S01]  /*7420*/  IADD3 R246, R107, -0x2, RZ ;  /* 0xfffffffe6bf67810 */ /* 0x000fe20007ffe0ff */
[----:B------:R-:W-:Y:S02]  /*7430*/  FADD.FTZ R0, R32, R0 ;  /* 0x0000000020007221 */ /* 0x000fe40000010000 */
[----:B------:R-:W-:Y:S02]  /*7440*/  FADD.FTZ R4, R23, R4 ;  /* 0x0000000417047221 */ /* 0x000fe40000010000 */
[----:B------:R-:W-:Y:S02]  /*7450*/  FADD.FTZ R3, R14, R3 ;  /* 0x000000030e037221 */ /* 0x000fe40000010000 */
[----:B----4-:R-:W-:Y:S01]  /*7460*/  FADD.FTZ R2, R10, R2 ;  /* 0x000000020a027221 */ /* 0x010fe20000010000 */
[----:B------:R2:W-:Y:S01]  /*7470*/  STL [R1+0x38], R5 ;  /* 0x0000380501007387 */ /* 0x0005e20000100800 */
[----:B------:R-:W-:Y:S01]  /*7480*/  FADD.FTZ R0, R27, R0 ;  /* 0x000000001b007221 */ /* 0x000fe20000010000 */
[----:B------:R-:W-:Y:S01]  /*7490*/  ISETP.GE.AND P0, PT, R246, R5, PT ;  /* 0x00000005f600720c */ /* 0x000fe20003f06270 */
[----:B------:R-:W-:Y:S01]  /*74a0*/  FADD.FTZ R4, R22, R4 ;  /* 0x0000000416047221 */ /* 0x000fe20000010000 */
[----:B------:R-:W-:-:S02]  /*74b0*/  F2FP.PACK_AB R132, R32, R50 ;  /* 0x000000322084723e */ /* 0x000fc400000000ff */
[----:B------:R-:W-:Y:S02]  /*74c0*/  F2FP.PACK_AB R133, R23, R25 ;  /* 0x000000191785723e */ /* 0x000fe400000000ff */
[----:B-1----:R-:W-:Y:S01]  /*74d0*/  F2FP.PACK_AB R134, R26, R27 ;  /* 0x0000001b1a86723e */ /* 0x002fe200000000ff */
[----:B--2---:R-:W-:Y:S02]  /*74e0*/  FADD.FTZ R5, R15, R3 ;  /* 0x000000030f057221 */ /* 0x004fe40000010000 */
[----:B------:R-:W-:Y:S02]  /*74f0*/  FADD.FTZ R3, R12, R2 ;  /* 0x000000020c037221 */ /* 0x000fe40000010000 */
[----:B------:R-:W-:Y:S02]  /*7500*/  FADD.FTZ R2, R26, R0 ;  /* 0x000000001a027221 */ /* 0x000fe40000010000 */
[C---:B------:R-:W-:Y:S01]  /*7510*/  FADD.FTZ R0, R21.reuse, R4 ;  /* 0x0000000415007221 */ /* 0x040fe20000010000 */
        /* <DEDUP_REMOVED lines=8> */
[----:B------:R-:W-:Y:S01]  /*75a0*/  F2FP.PACK_AB R139, R12, R10 ;  /* 0x0000000a0c8b723e */ /* 0x000fe200000000ff */
        /* <DEDUP_REMOVED lines=26> */
.L_x_1338:
[----:B------:R-:W-:Y:S04]  /*7750*/  DEPBAR.LE SB0, 0x0 ;  /* 0x000080000000791a */ /* 0x000fe80000000000 */
[----:B------:R-:W-:Y:S01]  /*7760*/  BAR.SYNC.DEFER_BLOCKING 0x0 ;  /* 0x0000000000007b1d */ /* 0x000fe20000010000 */
[C---:B------:R-:W-:Y:S02]  /*7770*/  ISETP.GE.AND P2, PT, R220.reuse, RZ, PT ;  /* 0x000000ffdc00720c */ /* 0x040fe40003f46270 */
[C---:B------:R-:W-:Y:S11]  /*7780*/  IADD3 R246, R220.reuse, -0x1, RZ ;  /* 0xffffffffdcf67810 */ /* 0x040ff60007ffe0ff */
[----:B-1----:R-:W-:Y:S01]  /*7790*/  @P2 SHF.R.S32.HI R0, RZ, 0x1f, R220 ;  /* 0x0000001fff002819 */ /* 0x002fe200000114dc */
[----:B------:R-:W-:Y:S04]  /*77a0*/  @P2 IMAD.WIDE.U32 R142, R220, c[0x0][0x208], RZ ;  /* 0x00008200dc8e2a25 */ /* 0x000fe800078e00ff */
[----:B------:R-:W-:Y:S04]  /*77b0*/  @P2 IMAD R0, R0, c[0x0][0x208], RZ ;  /* 0x0000820000002a24 */ /* 0x000fe800078e02ff */
[----:B------:R-:W-:Y:S01]  /*77c0*/  @P2 IMAD R0, R220, c[0x0][0x20c], R0 ;  /* 0x00008300dc002a24 */ /* 0x000fe200078e0200 */
[----:B-----5:R-:W-:Y:S03]  /*77d0*/  LDSM.16.M88.4 R112, [R234+0x7100] ;  /* 0x00710000ea70783b */ /* 0x020fe60000000200 */
[----:B------:R-:W-:Y:S04]  /*77e0*/  @P2 IMAD.IADD R0, R143, 0x1, R0 ;  /* 0x000000018f002824 */ /* 0x000fe800078e0200 */
[----:B------:R-:W-:Y:S01]  /*77f0*/  @P2 IMAD R0, R0, 0x70, RZ ;  /* 0x0000007000002824 */ /* 0x000fe200078e02ff */
[----:B------:R-:W1:Y:S08]  /*7800*/  LDSM.16.M88.4 R16, [R147+0x3900] ;  /* 0x003900009310783b */ /* 0x000e700000000200 */
[----:B------:R-:W2:Y:S08]  /*7810*/  LDSM.16.M88.4 R108, [R234+0x9100] ;  /* 0x00910000ea6c783b */ /* 0x000eb00000000200 */
[----:B------:R-:W3:Y:S08]  /*7820*/  LDSM.16.M88.4 R32, [R147+0x4100] ;  /* 0x004100009320783b */ /* 0x000ef00000000200 */
[----:B------:R-:W3:Y:S06]  /*7830*/  LDL.64 R224, [R1+0x58] ;  /* 0x0000580001e07983 */ /* 0x000eec0000100a00 */
[----:B------:R-:W3:Y:S08]  /*7840*/  LDSM.16.M88.4 R48, [R147+0x4900] ;  /* 0x004900009330783b */ /* 0x000ef00000000200 */
[----:B------:R-:W3:Y:S01]  /*7850*/  LDSM.16.M88.4 R64, [R147+0x5100] ;  /* 0x005100009340783b */ /* 0x000ee20000000200 */
[-C--:B-1----:R-:W-:Y:S07]  /*7860*/  HMMA.16816.F32 R4, R112, R16.reuse, RZ ;  /* 0x000000107004723c */ /* 0x082fee00000018ff */
[----:B------:R-:W3:Y:S01]  /*7870*/  LDL.64 R222, [R1+0x68] ;  /* 0x0000680001de7983 */ /* 0x000ee20000100a00 */
[C---:B--2---:R-:W-:Y:S05]  /*7880*/  HMMA.16816.F32 R8, R108.reuse, R16, RZ ;  /* 0x000000106c08723c */ /* 0x044fea00000018ff */
[----:B------:R-:W1:Y:S03]  /*7890*/  LDSM.16.M88.4 R80, [R147+0x5900] ;  /* 0x005900009350783b */ /* 0x000e660000000200 */
[-C--:B------:R-:W-:Y:S05]  /*78a0*/  HMMA.16816.F32 R12, R108, R18.reuse, RZ ;  /* 0x000000126c0c723c */ /* 0x080fea00000018ff */
[----:B------:R-:W2:Y:S03]  /*78b0*/  LDSM.16.M88.4 R96, [R147+0x6100] ;  /* 0x006100009360783b */ /* 0x000ea60000000200 */
[C---:B------:R-:W-:Y:S05]  /*78c0*/  HMMA.16816.F32 R16, R112.reuse, R18, RZ ;  /* 0x000000127010723c */ /* 0x040fea00000018ff */
[----:B------:R-:W1:Y:S03]  /*78d0*/  LDSM.16.M88.4 R188, [R147+0x6900] ;  /* 0x0069000093bc783b */ /* 0x000e660000000200 */
[-C--:B---3--:R-:W-:Y:S05]  /*78e0*/  HMMA.16816.F32 R20, R112, R32.reuse, RZ ;  /* 0x000000207014723c */ /* 0x088fea00000018ff */
[----:B------:R-:W-:Y:S03]  /*78f0*/  LDSM.16.M88.4 R192, [R237+0x7100] ;  /* 0x00710000edc0783b */ /* 0x000fe60000000200 */
[C---:B------:R-:W-:Y:S05]  /*7900*/  HMMA.16816.F32 R24, R108.reuse, R32, RZ ;  /* 0x000000206c18723c */ /* 0x040fea00000018ff */
[----:B------:R-:W3:Y:S03]  /*7910*/  LDSM.16.M88.4 R196, [R238] ;  /* 0x00000000eec4783b */ /* 0x000ee60000000200 */
[-C--:B------:R-:W-:Y:S05]  /*7920*/  HMMA.16816.F32 R28, R108, R34.reuse, RZ ;  /* 0x000000226c1c723c */ /* 0x080fea00000018ff */
[----:B------:R-:W1:Y:S03]  /*7930*/  LDSM.16.M88.4 R200, [R237+0x9100] ;  /* 0x00910000edc8783b */ /* 0x000e660000000200 */
[C---:B------:R-:W-:Y:S05]  /*7940*/  HMMA.16816.F32 R32, R112.reuse, R34, RZ ;  /* 0x000000227020723c */ /* 0x040fea00000018ff */
[----:B------:R-:W1:Y:S03]  /*7950*/  LDSM.16.M88.4 R204, [R244] ;  /* 0x00000000f4cc783b */ /* 0x000e660000000200 */
[-C--:B------:R-:W-:Y:S05]  /*7960*/  HMMA.16816.F32 R36, R112, R48.reuse, RZ ;  /* 0x000000307024723c */ /* 0x080fea00000018ff */
[----:B------:R-:W1:Y:S03]  /*7970*/  LDSM.16.M88.4 R208, [R243] ;  /* 0x00000000f3d0783b */ /* 0x000e660000000200 */
[C---:B------:R-:W-:Y:S05]  /*7980*/  HMMA.16816.F32 R40, R108.reuse, R48, RZ ;  /* 0x000000306c28723c */ /* 0x040fea00000018ff */
[----:B------:R-:W1:Y:S03]  /*7990*/  LDSM.16.M88.4 R212, [R242] ;  /* 0x00000000f2d4783b */ /* 0x000e660000000200 */
[-C--:B------:R-:W-:Y:S05]  /*79a0*/  HMMA.16816.F32 R44, R108, R50.reuse, RZ ;  /* 0x000000326c2c723c */ /* 0x080fea00000018ff */
[----:B------:R-:W1:Y:S03]  /*79b0*/  LDSM.16.M88.4 R216, [R241] ;  /* 0x00000000f1d8783b */ /* 0x000e660000000200 */
[C---:B------:R-:W-:Y:S05]  /*79c0*/  HMMA.16816.F32 R48, R112.reuse, R50, RZ ;  /* 0x000000327030723c */ /* 0x040fea00000018ff */
[----:B------:R-:W-:Y:S03]  /*79d0*/  STL [R1+0x74], R234 ;  /* 0x000074ea01007387 */ /* 0x000fe60000100800 */
[-C--:B------:R-:W-:Y:S01]  /*79e0*/  HMMA.16816.F32 R52, R112, R64.reuse, RZ ;  /* 0x000000407034723c */ /* 0x080fe200000018ff */
[----:B------:R1:W-:Y:S04]  /*79f0*/  STL [R1+0x78], R147 ;  /* 0x0000789301007387 */ /* 0x0003e80000100800 */
[----:B------:R-:W-:Y:S03]  /*7a00*/  STL [R1+0x7c], R238 ;  /* 0x00007cee01007387 */ /* 0x000fe60000100800 */
[C---:B------:R-:W-:Y:S01]  /*7a10*/  HMMA.16816.F32 R56, R108.reuse, R64, RZ ;  /* 0x000000406c38723c */ /* 0x040fe200000018ff */
[----:B------:R-:W-:Y:S04]  /*7a20*/  STL [R1+0x80], R237 ;  /* 0x000080ed01007387 */ /* 0x000fe80000100800 */
[----:B------:R-:W-:Y:S03]  /*7a30*/  STL [R1+0x84], R244 ;  /* 0x000084f401007387 */ /* 0x000fe60000100800 */
[-C--:B------:R-:W-:Y:S01]  /*7a40*/  HMMA.16816.F32 R60, R108, R66.reuse, RZ ;  /* 0x000000426c3c723c */ /* 0x080fe200000018ff */
[----:B------:R-:W-:Y:S04]  /*7a50*/  STL [R1+0x88], R243 ;  /* 0x000088f301007387 */ /* 0x000fe80000100800 */
[----:B------:R-:W-:Y:S03]  /*7a60*/  STL [R1+0x8c], R242 ;  /* 0x00008cf201007387 */ /* 0x000fe60000100800 */
[C---:B------:R-:W-:Y:S01]  /*7a70*/  HMMA.16816.F32 R64, R112.reuse, R66, RZ ;  /* 0x000000427040723c */ /* 0x040fe200000018ff */
[----:B------:R-:W-:Y:S04]  /*7a80*/  STL [R1+0x90], R241 ;  /* 0x000090f101007387 */ /* 0x000fe80000100800 */
[----:B------:R-:W-:Y:S03]  /*7a90*/  STL [R1+0x94], R240 ;  /* 0x000094f001007387 */ /* 0x000fe60000100800 */
[-C--:B-1----:R-:W-:Y:S01]  /*7aa0*/  HMMA.16816.F32 R68, R112, R80.reuse, RZ ;  /* 0x000000507044723c */ /* 0x082fe200000018ff */
[----:B------:R-:W4:Y:S04]  /*7ab0*/  LDL R2, [R1+0x3c] ;  /* 0x00003c0001027983 */ /* 0x000f280000100800 */
[----:B------:R-:W4:Y:S03]  /*7ac0*/  LDL R221, [R1+0x64] ;  /* 0x0000640001dd7983 */ /* 0x000f260000100800 */
[C---:B------:R-:W-:Y:S01]  /*7ad0*/  HMMA.16816.F32 R72, R108.reuse, R80, RZ ;  /* 0x000000506c48723c */ /* 0x040fe200000018ff */
[----:B------:R-:W4:Y:S07]  /*7ae0*/  LDL R147, [R1+0x60] ;  /* 0x0000600001937983 */ /* 0x000f2e0000100800 */
        /* <DEDUP_REMOVED lines=11> */
[-C--:B---3--:R-:W-:Y:S08]  /*7ba0*/  HMMA.16816.F32 R4, R192, R196.reuse, R4 ;  /* 0x000000c4c004723c */ /* 0x088ff00000001804 */
[C---:B------:R-:W-:Y:S08]  /*7bb0*/  HMMA.16816.F32 R8, R200.reuse, R196, R8 ;  /* 0x000000c4c808723c */ /* 0x040ff00000001808 */
[-C--:B------:R-:W-:Y:S08]  /*7bc0*/  HMMA.16816.F32 R12, R200, R198.reuse, R12 ;  /* 0x000000c6c80c723c */ /* 0x080ff0000000180c */
[C---:B------:R-:W-:Y:S01]  /*7bd0*/  HMMA.16816.F32 R16, R192.reuse, R198, R16 ;  /* 0x000000c6c010723c */ /* 0x040fe20000001810 */
[----:B------:R-:W2:Y:S07]  /*7be0*/  LDSM.16.M88.4 R196, [R239] ;  /* 0x00000000efc4783b */ /* 0x000eae0000000200 */
[-C--:B------:R-:W-:Y:S08]  /*7bf0*/  HMMA.16816.F32 R20, R192, R204.reuse, R20 ;  /* 0x000000ccc014723c */ /* 0x080ff00000001814 */
[C---:B------:R-:W-:Y:S08]  /*7c00*/  HMMA.16816.F32 R24, R200.reuse, R204, R24 ;  /* 0x000000ccc818723c */ /* 0x040ff00000001818 */
[-C--:B------:R-:W-:Y:S08]  /*7c10*/  HMMA.16816.F32 R28, R200, R206.reuse, R28 ;  /* 0x000000cec81c723c */ /* 0x080ff0000000181c */
[C---:B------:R-:W-:Y:S04]  /*7c20*/  HMMA.16816.F32 R32, R192.reuse, R206, R32 ;  /* 0x000000cec020723c */ /* 0x040fe80000001820 */
[----:B------:R-:W-:Y:S04]  /*7c30*/  @P2 IMAD.MOV.U32 R205, RZ, RZ, R225 ;  /* 0x000000ffffcd2224 */ /* 0x000fe800078e00e1 */
[-C--:B------:R-:W-:Y:S08]  /*7c40*/  HMMA.16816.F32 R36, R192, R208.reuse, R36 ;  /* 0x000000d0c024723c */ /* 0x080ff00000001824 */
[C---:B------:R-:W-:Y:S08]  /*7c50*/  HMMA.16816.F32 R40, R200.reuse, R208, R40 ;  /* 0x000000d0c828723c */ /* 0x040ff00000001828 */
[-C--:B------:R-:W-:Y:S04]  /*7c60*/  HMMA.16816.F32 R44, R200, R210.reuse, R44 ;  /* 0x000000d2c82c723c */ /* 0x080fe8000000182c */
[----:B------:R-:W-:Y:S02]  /*7c70*/  @P2 IMAD.MOV.U32 R204, RZ, RZ, R222 ;  /* 0x000000ffffcc2224 */ /* 0x000fe400078e00de */
[----:B------:R-:W3:Y:S02]  /*7c80*/  LDL R222, [R1+0x54] ;  /* 0x0000540001de7983 */ /* 0x000ee40000100800 */
[C---:B------:R-:W-:Y:S02]  /*7c90*/  HMMA.16816.F32 R48, R192.reuse, R210, R48 ;  /* 0x000000d2c030723c */ /* 0x040fe40000001830 */
[----:B------:R-:W-:Y:S02]  /*7ca0*/  STL [R1+0x98], R239 ;  /* 0x000098ef01007387 */ /* 0x000fe40000100800 */
[----:B------:R-:W-:Y:S02]  /*7cb0*/  @P2 IMAD.WIDE.U32 R204, R142, 0x70, R204 ;  /* 0x000000708ecc2825 */ /* 0x000fe400078e00cc */
[----:B------:R-:W-:Y:S02]  /*7cc0*/  STL [R1+0x9c], R235 ;  /* 0x00009ceb01007387 */ /* 0x000fe40000100800 */
[-C--:B------:R-:W-:Y:S02]  /*7cd0*/  HMMA.16816.F32 R52, R192, R212.reuse, R52 ;  /* 0x000000d4c034723c */ /* 0x080fe40000001834 */
[----:B------:R-:W-:Y:S02]  /*7ce0*/  STL [R1+0xa0], R233 ;  /* 0x0000a0e901007387 */ /* 0x000fe40000100800 */
[C---:B------:R-:W-:Y:S01]  /*7cf0*/  @P2 LEA R142, P0, R204.reuse, c[0x0][0x1f8], 0x1 ;  /* 0x00007e00cc8e2a11 */ /* 0x040fe200078008ff */
[----:B------:R-:W-:Y:S01]  /*7d00*/  @P2 IMAD.IADD R0, R205, 0x1, R0 ;  /* 0x00000001cd002824 */ /* 0x000fe200078e0200 */
[----:B------:R-:W-:Y:S02]  /*7d10*/  STL [R1+0xa4], R236 ;  /* 0x0000a4ec01007387 */ /* 0x000fe40000100800 */
[C---:B------:R-:W-:Y:S04]  /*7d20*/  HMMA.16816.F32 R56, R200.reuse, R212, R56 ;  /* 0x000000d4c838723c */ /* 0x040fe80000001838 */
[----:B------:R-:W-:Y:S02]  /*7d30*/  @P2 LEA.HI.X R143, R204, c[0x0][0x1fc], R0, 0x1, P0 ;  /* 0x00007f00cc8f2a11 */ /* 0x000fe400000f0c00 */
[----:B------:R1:W4:Y:S01]  /*7d40*/  LDL R0, [R1+0x50] ;  /* 0x0000500001007983 */ /* 0x0003220000100800 */
[----:B------:R-:W-:Y:S01]  /*7d50*/  @P2 IADD3 R208, P1, R142, UR9, RZ ;  /* 0x000000098ed02c10 */ /* 0x000fe2000ff3e0ff */
[-C--:B------:R-:W-:Y:S02]  /*7d60*/  HMMA.16816.F32 R60, R200, R214.reuse, R60 ;  /* 0x000000d6c83c723c */ /* 0x080fe4000000183c */
[----:B------:R-:W-:Y:S01]  /*7d70*/  @!PT LDS RZ, [RZ] ;  /* 0x00000000fffff984 */ /* 0x000fe20000000800 */
[----:B------:R-:W-:Y:S01]  /*7d80*/  @!PT LDS RZ, [RZ] ;  /* 0x00000000fffff984 */ /* 0x000fe20000000800 */
[----:B------:R-:W-:Y:S01]  /*7d90*/  @!PT LDS RZ, [RZ] ;  /* 0x00000000fffff984 */ /* 0x000fe20000000800 */
[----:B------:R1:W-:Y:S02]  /*7da0*/  @P2 LDGSTS.E.BYPASS.LTC128B.128 [R245+0x100], [R142.64], !P6 ;  /* 0x001000008ef52fae */ /* 0x0003e4000f101d4a */
[----:B------:R-:W-:Y:S02]  /*7db0*/  @P2 IADD3.X R209, R143, UR8, RZ, P1, !PT ;  /* 0x000000088fd12c10 */ /* 0x000fe40008ffe4ff */
[----:B------:R-:W-:Y:S02]  /*7dc0*/  @P2 IADD3 R206, P0, R208, UR9, RZ ;  /* 0x00000009d0ce2c10 */ /* 0x000fe4000ff1e0ff */
[C---:B------:R-:W-:Y:S02]  /*7dd0*/  HMMA.16816.F32 R64, R192.reuse, R214, R64 ;  /* 0x000000d6c040723c */ /* 0x040fe40000001840 */
[----:B------:R1:W-:Y:S02]  /*7de0*/  @P2 LDGSTS.E.BYPASS.LTC128B.128 [R245+0x900], [R208.64], !P6 ;  /* 0x00900000d0f52fae */ /* 0x0003e4000f101d4a */
[----:B------:R-:W-:Y:S02]  /*7df0*/  @P2 IADD3.X R207, R209, UR8, RZ, P0, !PT ;  /* 0x00000008d1cf2c10 */ /* 0x000fe400087fe4ff */
[----:B------:R-:W-:Y:S02]  /*7e00*/  @P2 IADD3 R204, P1, R206, UR9, RZ ;  /* 0x00000009cecc2c10 */ /* 0x000fe4000ff3e0ff */
[-C--:B------:R-:W-:Y:S02]  /*7e10*/  HMMA.16816.F32 R68, R192, R216.reuse, R68 ;  /* 0x000000d8c044723c */ /* 0x080fe40000001844 */
[----:B------:R1:W-:Y:S02]  /*7e20*/  @P2 LDGSTS.E.BYPASS.LTC128B.128 [R245+0x1100], [R206.64], !P6 ;  /* 0x01100000cef52fae */ /* 0x0003e4000f101d4a */
[----:B------:R-:W-:Y:S04]  /*7e30*/  @P2 IADD3.X R205, R207, UR8, RZ, P1, !PT ;  /* 0x00000008cfcd2c10 */ /* 0x000fe80008ffe4ff */
[C---:B------:R-:W-:Y:S02]  /*7e40*/  HMMA.16816.F32 R72, R200.reuse, R216, R72 ;  /* 0x000000d8c848723c */ /* 0x040fe40000001848 */
[----:B------:R2:W-:Y:S06]  /*7e50*/  @P2 LDGSTS.E.BYPASS.LTC128B.128 [R245+0x1900], [R204.64], !P6 ;  /* 0x01900000ccf52fae */ /* 0x0005ec000f101d4a */
[-C--:B------:R-:W-:Y:S02]  /*7e60*/  HMMA.16816.F32 R76, R200, R218.reuse, R76 ;  /* 0x000000dac84c723c */ /* 0x080fe4000000184c */
[----:B------:R-:W-:Y:S06]  /*7e70*/  STL [R1+0xa8], R232 ;  /* 0x0000a8e801007387 */ /* 0x000fec0000100800 */
[C---:B------:R-:W-:Y:S08]  /*7e80*/  HMMA.16816.F32 R80, R192.reuse, R218, R80 ;  /* 0x000000dac050723c */ /* 0x040ff00000001850 */
[-C--:B-1----:R-:W-:Y:S08]  /*7e90*/  HMMA.16816.F32 R84, R192, R188.reuse, R84 ;  /* 0x000000bcc054723c */ /* 0x082ff00000001854 */
[C---:B------:R-:W-:Y:S07]  /*7ea0*/  HMMA.16816.F32 R88, R200.reuse, R188, R88 ;  /* 0x000000bcc858723c */ /* 0x040fee0000001858 */
[----:B------:R-:W-:Y:S01]  /*7eb0*/  @P2 IADD3 R188, P0, R204, UR9, RZ ;  /* 0x00000009ccbc2c10 */ /* 0x000fe2000ff1e0ff */
[-C--:B------:R-:W-:Y:S04]  /*7ec0*/  HMMA.16816.F32 R92, R200, R190.reuse, R92 ;  /* 0x000000bec85c723c */ /* 0x080fe8000000185c */
[----:B------:R-:W-:Y:S02]  /*7ed0*/  @P2 IADD3.X R189, R205, UR8, RZ, P0, !PT ;  /* 0x00000008cdbd2c10 */ /* 0x000fe400087fe4ff */
[----:B------:R-:W-:Y:S02]  /*7ee0*/  @P2 IADD3 R142, P1, R188, UR9, RZ ;  /* 0x00000009bc8e2c10 */ /* 0x000fe4000ff3e0ff */
[C---:B------:R-:W-:Y:S01]  /*7ef0*/  HMMA.16816.F32 R96, R192.reuse, R190, R96 ;  /* 0x000000bec060723c */ /* 0x040fe20000001860 */
[----:B------:R1:W-:Y:S03]  /*7f00*/  @P2 LDGSTS.E.BYPASS.LTC128B.128 [R245+0x2100], [R188.64], !P6 ;  /* 0x02100000bcf52fae */ /* 0x0003e6000f101d4a */
[----:B------:R-:W-:Y:S02]  /*7f10*/  @P2 IADD3.X R143, R189, UR8, RZ, P1, !PT ;  /* 0x00000008bd8f2c10 */ /* 0x000fe40008ffe4ff */
[----:B------:R-:W-:Y:S02]  /*7f20*/  @P2 IADD3 R208, P0, R142, UR9, RZ ;  /* 0x000000098ed02c10 */ /* 0x000fe4000ff1e0ff */
[-C--:B--2---:R-:W-:Y:S01]  /*7f30*/  HMMA.16816.F32 R100, R192, R196.reuse, R100 ;  /* 0x000000c4c064723c */ /* 0x084fe20000001864 */
[----:B------:R2:W-:Y:S03]  /*7f40*/  @P2 LDGSTS.E.BYPASS.LTC128B.128 [R245+0x2900], [R142.64], !P6 ;  /* 0x029000008ef52fae */ /* 0x0005e6000f101d4a */
[----:B------:R-:W-:Y:S04]  /*7f50*/  @P2 IADD3.X R209, R143, UR8, RZ, P0, !PT ;  /* 0x000000088fd12c10 */ /* 0x000fe800087fe4ff */
[C---:B------:R-:W-:Y:S01]  /*7f60*/  HMMA.16816.F32 R104, R200.reuse, R196, R104 ;  /* 0x000000c4c868723c */ /* 0x040fe20000001868 */
[----:B------:R2:W-:Y:S07]  /*7f70*/  @P2 LDGSTS.E.BYPASS.LTC128B.128 [R245+0x3100], [R208.64], !P6 ;  /* 0x03100000d0f52fae */ /* 0x0005ee000f101d4a */
[-C--:B------:R-:W-:Y:S01]  /*7f80*/  HMMA.16816.F32 R108, R200, R198.reuse, R108 ;  /* 0x000000c6c86c723c */ /* 0x080fe2000000186c */
[----:B------:R-:W-:Y:S07]  /*7f90*/  LDSM.16.M88.4 R204, [R233+0x3900] ;  /* 0x00390000e9cc783b */ /* 0x000fee0000000200 */
[----:B------:R-:W-:Y:S01]  /*7fa0*/  HMMA.16816.F32 R112, R192, R198, R112 ;  /* 0x000000c6c070723c */ /* 0x000fe20000001870 */
[----:B-1----:R-:W1:Y:S03]  /*7fb0*/  LDSM.16.M88.4 R188, [R235+0x7100] ;  /* 0x00710000ebbc783b */ /* 0x002e660000000200 */
[----:B--2---:R-:W-:Y:S05]  /*7fc0*/  IMAD R142, R220, -0x70, RZ ;  /* 0xffffff90dc8e7824 */ /* 0x004fea00078e02ff */
[----:B------:R-:W-:Y:S08]  /*7fd0*/  LDSM.16.M88.4 R212, [R233+0x4100] ;  /* 0x00410000e9d4783b */ /* 0x000ff00000000200 */
[----:B------:R-:W2:Y:S08]  /*7fe0*/  LDSM.16.M88.4 R208, [R235+0x9100] ;  /* 0x00910000ebd0783b */ /* 0x000eb00000000200 */
[----:B------:R-:W0:Y:S08]  /*7ff0*/  LDGDEPBAR ;  /* 0x00000000000079af */ /* 0x000e300000000000 */
[----:B------:R-:W2:Y:S01]  /*8000*/  LDSM.16.M88.4 R216, [R233+0x4900] ;  /* 0x00490000e9d8783b */ /* 0x000ea20000000200 */
[-C--:B-1----:R-:W-:Y:S07]  /*8010*/  HMMA.16816.F32 R4, R188, R204.reuse, R4 ;  /* 0x000000ccbc04723c */ /* 0x082fee0000001804 */
[----:B------:R-:W1:Y:S08]  /*8020*/  LDSM.16.M88.4 R200, [R233+0x5100] ;  /* 0x00510000e9c8783b */ /* 0x000e700000000200 */
[----:B------:R-:W1:Y:S01]  /*8030*/  LDSM.16.M88.4 R192, [R233+0x5900] ;  /* 0x00590000e9c0783b */ /* 0x000e620000000200 */
[C---:B--2---:R-:W-:Y:S07]  /*8040*/  HMMA.16816.F32 R8, R208.reuse, R204, R8 ;  /* 0x000000ccd008723c */ /* 0x044fee0000001808 */
[----:B------:R-:W2:Y:S01]  /*8050*/  LDSM.16.M88.4 R196, [R233+0x6100] ;  /* 0x00610000e9c4783b */ /* 0x000ea20000000200 */
[-C--:B------:R-:W-:Y:S08]  /*8060*/  HMMA.16816.F32 R12, R208, R206.reuse, R12 ;  /* 0x000000ced00c723c */ /* 0x080ff0000000180c */
[C---:B------:R-:W-:Y:S01]  /*8070*/  HMMA.16816.F32 R16, R188.reuse, R206, R16 ;  /* 0x000000cebc10723c */ /* 0x040fe20000001810 */
[----:B------:R-:W1:Y:S07]  /*8080*/  LDSM.16.M88.4 R204, [R233+0x6900] ;  /* 0x00690000e9cc783b */ /* 0x000e6e0000000200 */
        /* <DEDUP_REMOVED lines=14> */
[----:B------:R-:W-:Y:S03]  /*8170*/  LDSM.16.M88.4 R200, [R236+0x7100] ;  /* 0x00710000ecc8783b */ /* 0x000fe60000000200 */
[----:B---3--:R-:W-:Y:S04]  /*8180*/  IADD3 R142, -R222, 0x1, R142 ;  /* 0x00000001de8e7810 */ /* 0x008fe80007ffe18e */
[-C--:B------:R-:W-:Y:S04]  /*8190*/  HMMA.16816.F32 R68, R188, R192.reuse, R68 ;  /* 0x000000c0bc44723c */ /* 0x080fe80000001844 */
[----:B----4-:R-:W-:Y:S04]  /*81a0*/  IADD3 R142, -R147, R142, R221 ;  /* 0x0000008e938e7210 */ /* 0x010fe80007ffe1dd */
[C---:B------:R-:W-:Y:S08]  /*81b0*/  HMMA.16816.F32 R72, R208.reuse, R192, R72 ;  /* 0x000000c0d048723c */ /* 0x040ff00000001848 */
[-C--:B------:R-:W-:Y:S04]  /*81c0*/  HMMA.16816.F32 R76, R208, R194.reuse, R76 ;  /* 0x000000c2d04c723c */ /* 0x080fe8000000184c */
[----:B------:R-:W-:Y:S04]  /*81d0*/  @P4 IMAD.MOV.U32 R0, RZ, RZ, R2 ;  /* 0x000000ffff004224 */ /* 0x000fe800078e0002 */
[C---:B------:R-:W-:Y:S01]  /*81e0*/  HMMA.16816.F32 R80, R188.reuse, R194, R80 ;  /* 0x000000c2bc50723c */ /* 0x040fe20000001850 */
[----:B------:R-:W-:Y:S07]  /*81f0*/  LDSM.16.M88.4 R192, [R232+0x800] ;  /* 0x00080000e8c0783b */ /* 0x000fee0000000200 */
[-C--:B--2---:R-:W-:Y:S01]  /*8200*/  HMMA.16816.F32 R84, R188, R196.reuse, R84 ;  /* 0x000000c4bc54723c */ /* 0x084fe20000001854 */
[----:B------:R-:W-:Y:S07]  /*8210*/  SHFL.IDX PT, R146, R0, 0x2, 0x1c1f ;  /* 0x005c1f0000927f89 */ /* 0x000fee00000e0000 */
[C---:B------:R-:W-:Y:S01]  /*8220*/  HMMA.16816.F32 R88, R208.reuse, R196, R88 ;  /* 0x000000c4d058723c */ /* 0x040fe20000001858 */
[----:B------:R-:W-:Y:S07]  /*8230*/  SHFL.IDX PT, R143, R0, 0x3, 0x1c1f ;  /* 0x007c1f00008f7f89 */ /* 0x000fee00000e0000 */
[-C--:B------:R-:W-:Y:S01]  /*8240*/  HMMA.16816.F32 R92, R208, R198.reuse, R92 ;  /* 0x000000c6d05c723c */ /* 0x080fe2000000185c */
[----:B------:R-:W1:Y:S07]  /*8250*/  SHFL.IDX PT, R2, R0, RZ, 0x1c1f ;  /* 0x001c1fff00027589 */ /* 0x000e6e00000e0000 */
[C---:B------:R-:W-:Y:S01]  /*8260*/  HMMA.16816.F32 R96, R188.reuse, R198, R96 ;  /* 0x000000c6bc60723c */ /* 0x040fe20000001860 */
[----:B------:R1:W2:Y:S07]  /*8270*/  SHFL.IDX PT, R140, R0, 0x1, 0x1c1f ;  /* 0x003c1f00008c7f89 */ /* 0x0002ae00000e0000 */
[-C--:B------:R-:W-:Y:S08]  /*8280*/  HMMA.16816.F32 R100, R188, R204.reuse, R100 ;  /* 0x000000ccbc64723c */ /* 0x080ff00000001864 */
[C---:B------:R-:W-:Y:S08]  /*8290*/  HMMA.16816.F32 R104, R208.reuse, R204, R104 ;  /* 0x000000ccd068723c */ /* 0x040ff00000001868 */
[-C--:B------:R-:W-:Y:S04]  /*82a0*/  HMMA.16816.F32 R108, R208, R206.reuse, R108 ;  /* 0x000000ced06c723c */ /* 0x080fe8000000186c */
[C---:B-1----:R-:W-:Y:S02]  /*82b0*/  IMAD.IADD R0, R142.reuse, 0x1, R2 ;  /* 0x000000018e007824 */ /* 0x042fe400078e0202 */
[----:B--2---:R-:W-:Y:S02]  /*82c0*/  IMAD.IADD R140, R142, 0x1, R140 ;  /* 0x000000018e8c7824 */ /* 0x004fe400078e028c */
[----:B------:R-:W-:Y:S01]  /*82d0*/  HMMA.16816.F32 R112, R188, R206, R112 ;  /* 0x000000cebc70723c */ /* 0x000fe20000001870 */
[----:B------:R-:W1:Y:S03]  /*82e0*/  LDSM.16.M88.4 R188, [R232+0x1000] ;  /* 0x00100000e8bc783b */ /* 0x000e660000000200 */
[----:B------:R-:W-:Y:S01]  /*82f0*/  ISETP.GT.AND P3, PT, R0, RZ, PT ;  /* 0x000000ff0000720c */ /* 0x000fe20003f64270 */
[----:B------:R-:W-:Y:S01]  /*8300*/  IMAD.IADD R2, R142, 0x1, R146 ;  /* 0x000000018e027824 */ /* 0x000fe200078e0292 */
[----:B------:R-:W-:Y:S01]  /*8310*/  ISETP.GT.AND P2, PT, R0, 0x1, PT ;  /* 0x000000010000780c */ /* 0x000fe20003f44270 */
[----:B------:R-:W-:Y:S01]  /*8320*/  IMAD.IADD R142, R142, 0x1, R143 ;  /* 0x000000018e8e7824 */ /* 0x000fe200078e028f */
[-C--:B------:R-:W-:Y:S05]  /*8330*/  HMMA.16816.F32 R4, R200, R212.reuse, R4 ;  /* 0x000000d4c804723c */ /* 0x080fea0000001804 */
[C---:B------:R-:W-:Y:S02]  /*8340*/  ISETP.GT.AND P1, PT, R140.reuse, RZ, PT ;  /* 0x000000ff8c00720c */ /* 0x040fe40003f24270 */
[----:B------:R-:W-:Y:S01]  /*8350*/  ISETP.GT.AND P0, PT, R140, 0x1, PT ;  /* 0x000000018c00780c */ /* 0x000fe20003f04270 */
[C---:B------:R-:W-:Y:S04]  /*8360*/  HMMA.16816.F32 R8, R216.reuse, R212, R8 ;  /* 0x000000d4d808723c */ /* 0x040fe80000001808 */
[----:B------:R-:W-:Y:S04]  /*8370*/  ISETP.GT.AND P5, PT, R0, 0x60, PT ;  /* 0x000000600000780c */ /* 0x000fe80003fa4270 */
[-C--:B------:R-:W-:Y:S08]  /*8380*/  HMMA.16816.F32 R12, R216, R214.reuse, R12 ;  /* 0x000000d6d80c723c */ /* 0x080ff0000000180c */
[C---:B------:R-:W-:Y:S04]  /*8390*/  HMMA.16816.F32 R16, R200.reuse, R214, R16 ;  /* 0x000000d6c810723c */ /* 0x040fe80000001810 */
[----:B------:R-:W-:Y:S02]  /*83a0*/  FSEL R146, R4, -INF , P3 ;  /* 0xff80000004927808 */ /* 0x000fe40001800000 */
[----:B------:R-:W-:Y:S02]  /*83b0*/  FSEL R196, R5, -INF , P2 ;  /* 0xff80000005c47808 */ /* 0x000fe40001000000 */
[-C--:B------:R-:W-:Y:S03]  /*83c0*/  HMMA.16816.F32 R20, R200, R192.reuse, R20 ;  /* 0x000000c0c814723c */ /* 0x080fe60000001814 */
[----:B------:R-:W-:Y:S02]  /*83d0*/  ISETP.GT.AND P3, PT, R2, RZ, PT ;  /* 0x000000ff0200720c */ /* 0x000fe40003f64270 */
[----:B------:R-:W-:Y:S02]  /*83e0*/  FSEL R198, R6, -INF , P1 ;  /* 0xff80000006c67808 */ /* 0x000fe40000800000 */
[----:B------:R-:W-:Y:S01]  /*83f0*/  FSEL R197, R7, -INF , P0 ;  /* 0xff80000007c57808 */ /* 0x000fe20000000000 */
[C---:B------:R-:W-:Y:S01]  /*8400*/  HMMA.16816.F32 R24, R216.reuse, R192, R24 ;  /* 0x000000c0d818723c */ /* 0x040fe20000001818 */
[----:B------:R-:W2:Y:S03]  /*8410*/  LDSM.16.M88.4 R4, [R232+0x1800] ;  /* 0x00180000e804783b */ /* 0x000ea60000000200 */
[----:B------:R-:W-:Y:S02]  /*8420*/  ISETP.GT.AND P2, PT, R2, 0x1, PT ;  /* 0x000000010200780c */ /* 0x000fe40003f44270 */
[C---:B------:R-:W-:Y:S02]  /*8430*/  ISETP.GT.AND P1, PT, R142.reuse, RZ, PT ;  /* 0x000000ff8e00720c */ /* 0x040fe40003f24270 */
[-C--:B------:R-:W-:Y:S03]  /*8440*/  HMMA.16816.F32 R28, R216, R194.reuse, R28 ;  /* 0x000000c2d81c723c */ /* 0x080fe6000000181c */
[----:B------:R-:W-:Y:S02]  /*8450*/  ISETP.GT.AND P0, PT, R142, 0x1, PT ;  /* 0x000000018e00780c */ /* 0x000fe40003f04270 */
[----:B------:R-:W-:Y:S02]  /*8460*/  FSEL R192, R8, -INF , P3 ;  /* 0xff80000008c07808 */ /* 0x000fe40001800000 */
[----:B------:R-:W-:Y:S01]  /*8470*/  FSEL R199, R9, -INF , P2 ;  /* 0xff80000009c77808 */ /* 0x000fe20001000000 */
[C---:B------:R-:W-:Y:S04]  /*8480*/  HMMA.16816.F32 R32, R200.reuse, R194, R32 ;  /* 0x000000c2c820723c */ /* 0x040fe80000001820 */
[----:B------:R-:W-:Y:S02]  /*8490*/  FSEL R205, R10, -INF , P1 ;  /* 0xff8000000acd7808 */ /* 0x000fe40000800000 */
[----:B------:R-:W-:Y:S02]  /*84a0*/  FSEL R204, R11, -INF , P0 ;  /* 0xff8000000bcc7808 */ /* 0x000fe40000000000 */
[-C--:B-1----:R-:W-:Y:S01]  /*84b0*/  HMMA.16816.F32 R36, R200, R188.reuse, R36 ;  /* 0x000000bcc824723c */ /* 0x082fe20000001824 */
[----:B------:R-:W1:Y:S02]  /*84c0*/  LDSM.16.M88.4 R8, [R232+0x2000] ;  /* 0x00200000e808783b */ /* 0x000e640000000200 */
[C---:B------:R-:W-:Y:S02]  /*84d0*/  ISETP.GT.AND P3, PT, R2.reuse, 0x8, PT ;  /* 0x000000080200780c */ /* 0x040fe40003f64270 */
[----:B------:R-:W-:Y:S02]  /*84e0*/  ISETP.GT.AND P2, PT, R2, 0x9, PT ;  /* 0x000000090200780c */ /* 0x000fe40003f44270 */
[----:B------:R-:W-:Y:S01]  /*84f0*/  FSEL R193, R12, -INF , P3 ;  /* 0xff8000000cc17808 */ /* 0x000fe20001800000 */
[C---:B------:R-:W-:Y:S04]  /*8500*/  HMMA.16816.F32 R40, R216.reuse, R188, R40 ;  /* 0x000000bcd828723c */ /* 0x040fe80000001828 */
[----:B------:R-:W-:Y:S02]  /*8510*/  ISETP.GT.AND P3, PT, R0, 0x8, PT ;  /* 0x000000080000780c */ /* 0x000fe40003f64270 */
[----:B------:R-:W-:Y:S02]  /*8520*/  FMNMX.FTZ R12, R146, R3, !PT ;  /* 0x00000003920c7209 */ /* 0x000fe40007810000 */
[-C--:B------:R-:W-:Y:S03]  /*8530*/  HMMA.16816.F32 R44, R216, R190.reuse, R44 ;  /* 0x000000bed82c723c */ /* 0x080fe6000000182c */
[C---:B------:R-:W-:Y:S02]  /*8540*/  ISETP.GT.AND P0, PT, R142.reuse, 0x9, PT ;  /* 0x000000098e00780c */ /* 0x040fe40003f04270 */
[----:B------:R-:W-:Y:S02]  /*8550*/  ISETP.GT.AND P1, PT, R142, 0x8, PT ;  /* 0x000000088e00780c */ /* 0x000fe40003f24270 */
[----:B------:R-:W-:Y:S01]  /*8560*/  FSEL R13, R13, -INF , P2 ;  /* 0xff8000000d0d7808 */ /* 0x000fe20001000000 */
[C---:B------:R-:W-:Y:S04]  /*8570*/  HMMA.16816.F32 R48, R200.reuse, R190, R48 ;  /* 0x000000bec830723c */ /* 0x040fe80000001830 */
[----:B------:R-:W-:Y:S02]  /*8580*/  FSEL R16, R16, -INF , P3 ;  /* 0xff80000010107808 */ /* 0x000fe40001800000 */
[C---:B------:R-:W-:Y:S02]  /*8590*/  ISETP.GT.AND P3, PT, R0.reuse, 0x10, PT ;  /* 0x000000100000780c */ /* 0x040fe40003f64270 */
[-C--:B--2---:R-:W-:Y:S03]  /*85a0*/  HMMA.16816.F32 R52, R200, R4.reuse, R52 ;  /* 0x00000004c834723c */ /* 0x084fe60000001834 */
[----:B------:R-:W-:Y:S02]  /*85b0*/  ISETP.GT.AND P2, PT, R0, 0x9, PT ;  /* 0x000000090000780c */ /* 0x000fe40003f44270 */
[----:B------:R-:W-:Y:S02]  /*85c0*/  FMNMX.FTZ R12, R196, R12, !PT ;  /* 0x0000000cc40c7209 */ /* 0x000fe40007810000 */
[----:B------:R-:W-:Y:S01]  /*85d0*/  FSEL R15, R15, -INF , P0 ;  /* 0xff8000000f0f7808 */ /* 0x000fe20000000000 */
[C---:B------:R-:W-:Y:S04]  /*85e0*/  HMMA.16816.F32 R56, R216.reuse, R4, R56 ;  /* 0x00000004d838723c */ /* 0x040fe80000001838 */
[----:B------:R-:W-:Y:S02]  /*85f0*/  ISETP.GT.AND P0, PT, R140, 0x9, PT ;  /* 0x000000098c00780c */ /* 0x000fe40003f04270 */
[----:B------:R-:W-:Y:S02]  /*8600*/  FSEL R20, R20, -INF , P3 ;  /* 0xff80000014147808 */ /* 0x000fe40001800000 */
[-C--:B------:R-:W-:Y:S03]  /*8610*/  HMMA.16816.F32 R60, R216, R6.reuse, R60 ;  /* 0x00000006d83c723c */ /* 0x080fe6000000183c */
[----:B------:R-:W-:Y:S02]  /*8620*/  ISETP.GT.AND P3, PT, R2, 0x10, PT ;  /* 0x000000100200780c */ /* 0x000fe40003f64270 */
[----:B------:R-:W-:Y:S02]  /*8630*/  FSEL R14, R14, -INF , P1 ;  /* 0xff8000000e0e7808 */ /* 0x000fe40000800000 */
[----:B------:R-:W-:Y:S01]  /*8640*/  FSEL R17, R17, -INF , P2 ;  /* 0xff80000011117808 */ /* 0x000fe20001000000 */
[C---:B------:R-:W-:Y:S01]  /*8650*/  HMMA.16816.F32 R64, R200.reuse, R6, R64 ;  /* 0x00000006c840723c */ /* 0x040fe20000001840 */
[----:B------:R-:W2:Y:S03]  /*8660*/  LDSM.16.M88.4 R4, [R232+0x2800] ;  /* 0x00280000e804783b */ /* 0x000ea60000000200 */
[----:B------:R-:W-:Y:S02]  /*8670*/  ISETP.GT.AND P2, PT, R0, 0x11, PT ;  /* 0x000000110000780c */ /* 0x000fe40003f44270 */
[----:B------:R-:W-:Y:S02]  /*8680*/  FMNMX.FTZ R12, R16, R12, !PT ;  /* 0x0000000c100c7209 */ /* 0x000fe40007810000 */
[-C--:B-1----:R-:W-:Y:S03]  /*8690*/  HMMA.16816.F32 R68, R200, R8.reuse, R68 ;  /* 0x00000008c844723c */ /* 0x082fe60000001844 */
[C---:B------:R-:W-:Y:S02]  /*86a0*/  ISETP.GT.AND P1, PT, R140.reuse, 0x8, PT ;  /* 0x000000088c00780c */ /* 0x040fe40003f24270 */
[----:B------:R-:W-:Y:S02]  /*86b0*/  FSEL R19, R19, -INF , P0 ;  /* 0xff80000013137808 */ /* 0x000fe40000000000 */
[----:B------:R-:W-:Y:S01]  /*86c0*/  ISETP.GT.AND P0, PT, R140, 0x11, PT ;  /* 0x000000118c00780c */ /* 0x000fe20003f04270 */
[C---:B------:R-:W-:Y:S04]  /*86d0*/  HMMA.16816.F32 R72, R216.reuse, R8, R72 ;  /* 0x00000008d848723c */ /* 0x040fe80000001848 */
[----:B------:R-:W-:Y:S02]  /*86e0*/  FSEL R21, R21, -INF , P2 ;  /* 0xff80000015157808 */ /* 0x000fe40001000000 */
[----:B------:R-:W-:Y:S02]  /*86f0*/  FSEL R18, R18, -INF , P1 ;  /* 0xff80000012127808 */ /* 0x000fe40000800000 */
[-C--:B------:R-:W-:Y:S03]  /*8700*/  HMMA.16816.F32 R76, R216, R10.reuse, R76 ;  /* 0x0000000ad84c723c */ /* 0x080fe6000000184c */
[----:B------:R-:W-:Y:S02]  /*8710*/  ISETP.GT.AND P1, PT, R140, 0x10, PT ;  /* 0x000000108c00780c */ /* 0x000fe40003f24270 */
[----:B------:R-:W-:Y:S02]  /*8720*/  ISETP.GT.AND P2, PT, R2, 0x11, PT ;  /* 0x000000110200780c */ /* 0x000fe40003f44270 */
[----:B------:R-:W-:Y:S01]  /*8730*/  FMNMX.FTZ R12, R17, R12, !PT ;  /* 0x0000000c110c7209 */ /* 0x000fe20007810000 */
[C---:B------:R-:W-:Y:S01]  /*8740*/  HMMA.16816.F32 R80, R200.reuse, R10, R80 ;  /* 0x0000000ac850723c */ /* 0x040fe20000001850 */
[----:B------:R-:W1:Y:S01]  /*8750*/  LDSM.16.M88.4 R8, [R232+0x3000] ;  /* 0x00300000e808783b */ /* 0x000e620000000200 */
[----:B------:R-:W-:Y:S04]  /*8760*/  DEPBAR.LE SB0, 0x0 ;  /* 0x000080000000791a */ /* 0x000fe80000000000 */
[----:B------:R-:W-:Y:S03]  /*8770*/  FSEL R24, R24, -INF , P3 ;  /* 0xff80000018187808 */ /* 0x000fe60001800000 */
[----:B------:R-:W-:Y:S01]  /*8780*/  BAR.SYNC.DEFER_BLOCKING 0x0 ;  /* 0x0000000000007b1d */ /* 0x000fe20000010000 */
[-C--:B--2---:R-:W-:Y:S05]  /*8790*/  HMMA.16816.F32 R84, R200, R4.reuse, R84 ;  /* 0x00000004c854723c */ /* 0x084fea0000001854 */
[----:B------:R-:W-:Y:S02]  /*87a0*/  ISETP.GT.AND P3, PT, R2, 0x18, PT ;  /* 0x000000180200780c */ /* 0x000fe40003f64270 */
[----:B------:R-:W-:Y:S01]  /*87b0*/  FSEL R23, R23, -INF , P0 ;  /* 0xff80000017177808 */ /* 0x000fe20000000000 */
[C---:B------:R-:W-:Y:S04]  /*87c0*/  HMMA.16816.F32 R88, R216.reuse, R4, R88 ;  /* 0x00000004d858723c */ /* 0x040fe80000001858 */
[----:B------:R-:W-:Y:S02]  /*87d0*/  ISETP.GT.AND P0, PT, R142, 0x11, PT ;  /* 0x000000118e00780c */ /* 0x000fe40003f04270 */
[----:B------:R-:W-:Y:S02]  /*87e0*/  FSEL R22, R22, -INF , P1 ;  /* 0xff80000016167808 */ /* 0x000fe40000800000 */
[----:B------:R-:W-:Y:S01]  /*87f0*/  FMNMX.FTZ R4, R20, R12, !PT ;  /* 0x0000000c14047209 */ /* 0x000fe20007810000 */
[-C--:B------:R-:W-:Y:S03]  /*8800*/  HMMA.16816.F32 R92, R216, R6.reuse, R92 ;  /* 0x00000006d85c723c */ /* 0x080fe6000000185c */
[----:B------:R-:W-:Y:S02]  /*8810*/  ISETP.GT.AND P1, PT, R142, 0x10, PT ;  /* 0x000000108e00780c */ /* 0x000fe40003f24270 */
[----:B------:R-:W-:Y:S02]  /*8820*/  FSEL R25, R25, -INF , P2 ;  /* 0xff80000019197808 */ /* 0x000fe40001000000 */
[----:B------:R-:W-:Y:S01]  /*8830*/  ISETP.GT.AND P2, PT, R2, 0x19, PT ;  /* 0x000000190200780c */ /* 0x000fe20003f44270 */
[C---:B------:R-:W-:Y:S04]  /*8840*/  HMMA.16816.F32 R96, R200.reuse, R6, R96 ;  /* 0x00000006c860723c */ /* 0x040fe80000001860 */
[----:B------:R-:W-:Y:S02]  /*8850*/  FSEL R28, R28, -INF , P3 ;  /* 0xff8000001c1c7808 */ /* 0x000fe40001800000 */
[----:B------:R-:W-:Y:S02]  /*8860*/  ISETP.GT.AND P3, PT, R0, 0x18, PT ;  /* 0x000000180000780c */ /* 0x000fe40003f64270 */
[----:B------:R-:W-:Y:S01]  /*8870*/  FSEL R27, R27, -INF , P0 ;  /* 0xff8000001b1b7808 */ /* 0x000fe20000000000 */
[-C--:B-1----:R-:W-:Y:S03]  /*8880*/  HMMA.16816.F32 R100, R200, R8.reuse, R100 ;  /* 0x00000008c864723c */ /* 0x082fe60000001864 */
[----:B------:R-:W-:Y:S02]  /*8890*/  ISETP.GT.AND P0, PT, R142, 0x19, PT ;  /* 0x000000198e00780c */ /* 0x000fe40003f04270 */
[----:B------:R-:W-:Y:S02]  /*88a0*/  FMNMX.FTZ R4, R21, R4, !PT ;  /* 0x0000000415047209 */ /* 0x000fe40007810000 */
[----:B------:R-:W-:Y:S01]  /*88b0*/  FSEL R32, R32, -INF , P3 ;  /* 0xff80000020207808 */ /* 0x000fe20001800000 */
[C---:B------:R-:W-:Y:S01]  /*88c0*/  HMMA.16816.F32 R104, R216.reuse, R8, R104 ;  /* 0x00000008d868723c */ /* 0x040fe20000001868 */
[----:B------:R-:W2:Y:S03]  /*88d0*/  LDL.64 R8, [R1+0x48] ;  /* 0x0000480001087983 */ /* 0x000ea60000100a00 */
[----:B------:R-:W-:Y:S02]  /*88e0*/  ISETP.GT.AND P3, PT, R0, 0x20, PT ;  /* 0x000000200000780c */ /* 0x000fe40003f64270 */
[----:B------:R-:W-:Y:S02]  /*88f0*/  FSEL R26, R26, -INF , P1 ;  /* 0xff8000001a1a7808 */ /* 0x000fe40000800000 */
[----:B------:R-:W-:Y:S01]  /*8900*/  ISETP.GT.AND P1, PT, R142, 0x18, PT ;  /* 0x000000188e00780c */ /* 0x000fe20003f24270 */
[-C--:B------:R-:W-:Y:S03]  /*8910*/  HMMA.16816.F32 R108, R216, R10.reuse, R108 ;  /* 0x0000000ad86c723c */ /* 0x080fe6000000186c */
[----:B------:R-:W-:Y:S02]  /*8920*/  FSEL R29, R29, -INF , P2 ;  /* 0xff8000001d1d7808 */ /* 0x000fe40001000000 */
[----:B------:R-:W-:Y:S02]  /*8930*/  ISETP.GT.AND P2, PT, R0, 0x19, PT ;  /* 0x000000190000780c */ /* 0x000fe40003f44270 */
[----:B------:R-:W-:Y:S01]  /*8940*/  FSEL R31, R31, -INF , P0 ;  /* 0xff8000001f1f7808 */ /* 0x000fe20000000000 */
[----:B------:R-:W-:Y:S01]  /*8950*/  HMMA.16816.F32 R112, R200, R10, R112 ;  /* 0x0000000ac870723c */ /* 0x000fe20000001870 */
[----:B------:R-:W3:Y:S03]  /*8960*/  LDL.64 R10, [R1+0x40] ;  /* 0x00004000010a7983 */ /* 0x000ee60000100a00 */
        /* <DEDUP_REMOVED lines=13> */
[----:B------:R-:W-:Y:S02]  /*8a40*/  ISETP.GT.AND P2, PT, R2, 0x21, PT ;  /* 0x000000210200780c */ /* 0x000fe40003f44270 */
[----:B------:R-:W-:Y:S02]  /*8a50*/  FMNMX.FTZ R4, R33, R4, !PT ;  /* 0x0000000421047209 */ /* 0x000fe40007810000 */
[----:B------:R-:W-:Y:S02]  /*8a60*/  FSEL R40, R40, -INF , P3 ;  /* 0xff80000028287808 */ /* 0x000fe40001800000 */
[----:B------:R-:W-:Y:S02]  /*8a70*/  ISETP.GT.AND P3, PT, R2, 0x28, PT ;  /* 0x000000280200780c */ /* 0x000fe40003f64270 */
[----:B------:R-:W-:Y:S02]  /*8a80*/  FSEL R39, R39, -INF , P0 ;  /* 0xff80000027277808 */ /* 0x000fe40000000000 */
[----:B------:R-:W-:Y:S02]  /*8a90*/  ISETP.GT.AND P0, PT, R142, 0x21, PT ;  /* 0x000000218e00780c */ /* 0x000fe40003f04270 */
[----:B------:R-:W-:Y:S02]  /*8aa0*/  FSEL R38, R38, -INF , P1 ;  /* 0xff80000026267808 */ /* 0x000fe40000800000 */
[----:B------:R-:W-:Y:S02]  /*8ab0*/  FMNMX.FTZ R4, R36, R4, !PT ;  /* 0x0000000424047209 */ /* 0x000fe40007810000 */
        /* <DEDUP_REMOVED lines=11> */
[C---:B------:R-:W-:Y:S02]  /*8b70*/  ISETP.GT.AND P3, PT, R0.reuse, 0x30, PT ;  /* 0x000000300000780c */ /* 0x040fe40003f64270 */
[----:B------:R-:W-:Y:S02]  /*8b80*/  FSEL R45, R45, -INF , P2 ;  /* 0xff8000002d2d7808 */ /* 0x000fe40001000000 */
[----:B------:R-:W-:Y:S02]  /*8b90*/  ISETP.GT.AND P2, PT, R0, 0x29, PT ;  /* 0x000000290000780c */ /* 0x000fe40003f44270 */
[----:B------:R-:W-:Y:S02]  /*8ba0*/  FSEL R188, R47, -INF , P0 ;  /* 0xff8000002fbc7808 */ /* 0x000fe40000000000 */
[----:B------:R-:W-:Y:S02]  /*8bb0*/  ISETP.GT.AND P0, PT, R140, 0x29, PT ;  /* 0x000000298c00780c */ /* 0x000fe40003f04270 */
[----:B------:R-:W-:Y:S02]  /*8bc0*/  FSEL R49, R49, -INF , P2 ;  /* 0xff80000031317808 */ /* 0x000fe40001000000 */
[----:B------:R-:W-:Y:S02]  /*8bd0*/  FSEL R47, R52, -INF , P3 ;  /* 0xff800000342f7808 */ /* 0x000fe40001800000 */
[----:B------:R-:W-:Y:S02]  /*8be0*/  ISETP.GT.AND P3, PT, R2, 0x30, PT ;  /* 0x000000300200780c */ /* 0x000fe40003f64270 */
[----:B------:R-:W-:Y:S02]  /*8bf0*/  FSEL R46, R46, -INF , P1 ;  /* 0xff8000002e2e7808 */ /* 0x000fe40000800000 */
[----:B------:R-:W-:Y:S02]  /*8c00*/  ISETP.GT.AND P1, PT, R140, 0x28, PT ;  /* 0x000000288c00780c */ /* 0x000fe40003f24270 */
        /* <DEDUP_REMOVED lines=24> */
[----:B------:R-:W-:Y:S02]  /*8d90*/  FSEL R221, R58, -INF , P1 ;  /* 0xff8000003add7808 */ /* 0x000fe40000800000 */
[----:B------:R-:W-:Y:S02]  /*8da0*/  ISETP.GT.AND P1, PT, R142, 0x38, PT ;  /* 0x000000388e00780c */ /* 0x000fe40003f24270 */
[C---:B------:R-:W-:Y:S02]  /*8db0*/  ISETP.GT.AND P2, PT, R0.reuse, 0x39, PT ;  /* 0x000000390000780c */ /* 0x040fe40003f44270 */
        /* <DEDUP_REMOVED lines=8> */
[----:B------:R-:W-:Y:S02]  /*8e40*/  ISETP.GT.AND P1, PT, R140, 0x38, PT ;  /* 0x000000388c00780c */ /* 0x000fe40003f24270 */
[----:B------:R-:W-:Y:S02]  /*8e50*/  ISETP.GT.AND P2, PT, R0, 0x41, PT ;  /* 0x000000410000780c */ /* 0x000fe40003f44270 */
[----:B------:R-:W-:Y:S02]  /*8e60*/  FMNMX.FTZ R4, R56, R4, !PT ;  /* 0x0000000438047209 */ /* 0x000fe40007810000 */
        /* <DEDUP_REMOVED lines=10> */
[----:B------:R-:W-:Y:S02]  /*8f10*/  FMNMX.FTZ R5, R197, R5, !PT ;  /* 0x00000005c5057209 */ /* 0x000fe40007810000 */
[----:B------:R-:W-:Y:S02]  /*8f20*/  FSEL R209, R71, -INF , P0 ;  /* 0xff80000047d17808 */ /* 0x000fe40000000000 */
[----:B------:R-:W-:Y:S02]  /*8f30*/  FSEL R210, R70, -INF , P1 ;  /* 0xff80000046d27808 */ /* 0x000fe40000800000 */
[----:B------:R-:W-:Y:S02]  /*8f40*/  ISETP.GT.AND P1, PT, R142, 0x40, PT ;  /* 0x000000408e00780c */ /* 0x000fe40003f24270 */
[----:B------:R-:W-:Y:S02]  /*8f50*/  FSEL R147, R73, -INF , P2 ;  /* 0xff80000049937808 */ /* 0x000fe40001000000 */
[----:B------:R-:W-:Y:S02]  /*8f60*/  ISETP.GT.AND P2, PT, R2, 0x49, PT ;  /* 0x000000490200780c */ /* 0x000fe40003f44270 */
[----:B------:R-:W-:Y:S01]  /*8f70*/  FSEL R58, R76, -INF , P3 ;  /* 0xff8000004c3a7808 */ /* 0x000fe20001800000 */
[----:B------:R-:W-:Y:S01]  /*8f80*/  IMAD.MOV.U32 R76, RZ, RZ, R210 ;  /* 0x000000ffff4c7224 */ /* 0x000fe200078e00d2 */
[----:B------:R-:W-:Y:S02]  /*8f90*/  FMNMX.FTZ R4, R251, R4, !PT ;  /* 0x00000004fb047209 */ /* 0x000fe40007810000 */
[----:B------:R-:W-:Y:S02]  /*8fa0*/  ISETP.GT.AND P3, PT, R0, 0x48, PT ;  /* 0x000000480000780c */ /* 0x000fe40003f64270 */
[----:B------:R-:W-:Y:S02]  /*8fb0*/  FMNMX.FTZ R5, R18, R5, !PT ;  /* 0x0000000512057209 */ /* 0x000fe40007810000 */
[----:B------:R-:W-:Y:S02]  /*8fc0*/  FSEL R53, R74, -INF , P1 ;  /* 0xff8000004a357808 */ /* 0x000fe40000800000 */
[----:B------:R-:W-:Y:S01]  /*8fd0*/  FSEL R52, R77, -INF , P2 ;  /* 0xff8000004d347808 */ /* 0x000fe20001000000 */
[----:B------:R-:W-:Y:S01]  /*8fe0*/  IMAD.MOV.U32 R77, RZ, RZ, R209 ;  /* 0x000000ffff4d7224 */ /* 0x000fe200078e00d1 */
[C---:B------:R-:W-:Y:S02]  /*8ff0*/  ISETP.GT.AND P0, PT, R142.reuse, 0x41, PT ;  /* 0x000000418e00780c */ /* 0x040fe40003f04270 */
[----:B------:R-:W-:Y:S02]  /*9000*/  ISETP.GT.AND P1, PT, R142, 0x48, PT ;  /* 0x000000488e00780c */ /* 0x000fe40003f24270 */
[----:B------:R-:W-:Y:S02]  /*9010*/  ISETP.GT.AND P2, PT, R0, 0x49, PT ;  /* 0x000000490000780c */ /* 0x000fe40003f44270 */
[----:B------:R-:W-:Y:S01]  /*9020*/  FSEL R209, R80, -INF , P3 ;  /* 0xff80000050d17808 */ /* 0x000fe20001800000 */
[----:B------:R-:W-:Y:S01]  /*9030*/  IMAD.MOV.U32 R80, RZ, RZ, R206 ;  /* 0x000000ffff507224 */ /* 0x000fe200078e00ce */
[----:B------:R-:W-:Y:S02]  /*9040*/  FMNMX.FTZ R4, R62, R4, !PT ;  /* 0x000000043e047209 */ /* 0x000fe40007810000 */
[----:B------:R-:W-:Y:S02]  /*9050*/  FMNMX.FTZ R5, R19, R5, !PT ;  /* 0x0000000513057209 */ /* 0x000fe40007810000 */
        /* <DEDUP_REMOVED lines=20> */
[----:B------:R-:W-:Y:S02]  /*91a0*/  FMNMX.FTZ R143, R213, R143, !PT ;  /* 0x0000008fd58f7209 */ /* 0x000fe40007810000 */
[----:B------:R-:W-:Y:S02]  /*91b0*/  ISETP.GT.AND P1, PT, R0, 0x58, PT ;  /* 0x000000580000780c */ /* 0x000fe40003f24270 */
[----:B------:R-:W-:Y:S02]  /*91c0*/  FMNMX.FTZ R5, R34, R5, !PT ;  /* 0x0000000522057209 */ /* 0x000fe40007810000 */
[----:B------:R-:W-:Y:S02]  /*91d0*/  FSEL R249, R87, -INF , P0 ;  /* 0xff80000057f97808 */ /* 0x000fe40000000000 */
[----:B------:R-:W-:Y:S02]  /*91e0*/  FSEL R206, R96, -INF , P1 ;  /* 0xff80000060ce7808 */ /* 0x000fe40000800000 */
[----:B------:R-:W-:Y:S02]  /*91f0*/  ISETP.GT.AND P0, PT, R0, 0x59, PT ;  /* 0x000000590000780c */ /* 0x000fe40003f04270 */
[----:B------:R-:W-:Y:S02]  /*9200*/  FMNMX.FTZ R143, R212, R143, !PT ;  /* 0x0000008fd48f7209 */ /* 0x000fe40007810000 */
[----:B------:R-:W-:Y:S02]  /*9210*/  FMNMX.FTZ R5, R35, R5, !PT ;  /* 0x0000000523057209 */ /* 0x000fe40007810000 */
[----:B------:R-:W-:Y:S02]  /*9220*/  FMNMX.FTZ R4, R192, R144, !PT ;  /* 0x00000090c0047209 */ /* 0x000fe40007810000 */
[----:B------:R-:W-:Y:S02]  /*9230*/  FSEL R202, R97, -INF , P0 ;  /* 0xff80000061ca7808 */ /* 0x000fe40000000000 */
[----:B------:R-:W-:Y:S02]  /*9240*/  FMNMX.FTZ R143, R206, R143, !PT ;  /* 0x0000008fce8f7209 */ /* 0x000fe40007810000 */
[----:B------:R-:W-:Y:S02]  /*9250*/  FMNMX.FTZ R5, R38, R5, !PT ;  /* 0x0000000526057209 */ /* 0x000fe40007810000 */
[----:B------:R-:W-:Y:S01]  /*9260*/  FMNMX.FTZ R4, R199, R4, !PT ;  /* 0x00000004c7047209 */ /* 0x000fe20007810000 */
[----:B--2---:R-:W-:Y:S01]  /*9270*/  IMAD.MOV.U32 R9, RZ, RZ, c[0x0][0x1e0] ;  /* 0x00007800ff097624 */ /* 0x004fe200078e00ff */
[----:B------:R-:W-:Y:S02]  /*9280*/  FSEL R201, R100, -INF , P5 ;  /* 0xff80000064c97808 */ /* 0x000fe40002800000 */
[----:B------:R-:W-:Y:S02]  /*9290*/  ISETP.GT.AND P3, PT, R0, 0x61, PT ;  /* 0x000000610000780c */ /* 0x000fe40003f64270 */
[----:B------:R-:W-:Y:S02]  /*92a0*/  FMNMX.FTZ R143, R202, R143, !PT ;  /* 0x0000008fca8f7209 */ /* 0x000fe40007810000 */
[----:B------:R-:W-:Y:S02]  /*92b0*/  FMNMX.FTZ R5, R39, R5, !PT ;  /* 0x0000000527057209 */ /* 0x000fe40007810000 */
[----:B------:R-:W-:Y:S02]  /*92c0*/  FMNMX.FTZ R4, R193, R4, !PT ;  /* 0x00000004c1047209 */ /* 0x000fe40007810000 */
[----:B------:R-:W-:Y:S02]  /*92d0*/  FSEL R200, R101, -INF , P3 ;  /* 0xff80000065c87808 */ /* 0x000fe40001800000 */
[----:B------:R-:W-:Y:S02]  /*92e0*/  ISETP.GT.AND P2, PT, R0, 0x68, PT ;  /* 0x000000680000780c */ /* 0x000fe40003f44270 */
[----:B------:R-:W-:Y:S01]  /*92f0*/  FMNMX.FTZ R143, R201, R143, !PT ;  /* 0x0000008fc98f7209 */ /* 0x000fe20007810000 */
[----:B---3--:R-:W-:Y:S01]  /*9300*/  IMAD.MOV.U32 R10, RZ, RZ, c[0x0][0x1e4] ;  /* 0x00007900ff0a7624 */ /* 0x008fe200078e00ff */
[----:B------:R-:W-:Y:S02]  /*9310*/  FMNMX.FTZ R4, R13, R4, !PT ;  /* 0x000000040d047209 */ /* 0x000fe40007810000 */
[----:B------:R-:W-:Y:S02]  /*9320*/  FMNMX.FTZ R5, R50, R5, !PT ;  /* 0x0000000532057209 */ /* 0x000fe40007810000 */
[----:B------:R-:W-:Y:S02]  /*9330*/  FSEL R195, R112, -INF , P2 ;  /* 0xff80000070c37808 */ /* 0x000fe40001000000 */
[----:B------:R-:W-:Y:S02]  /*9340*/  ISETP.GT.AND P1, PT, R0, 0x69, PT ;  /* 0x000000690000780c */ /* 0x000fe40003f24270 */
[----:B------:R-:W-:Y:S02]  /*9350*/  FMNMX.FTZ R143, R200, R143, !PT ;  /* 0x0000008fc88f7209 */ /* 0x000fe40007810000 */
        /* <DEDUP_REMOVED lines=27> */
[----:B------:R-:W-:Y:S02]  /*9510*/  ISETP.GT.AND P0, PT, R140, 0x58, PT ;  /* 0x000000588c00780c */ /* 0x000fe40003f04270 */
[----:B------:R-:W-:Y:S02]  /*9520*/  FMNMX.FTZ R4, R227, R4, !PT ;  /* 0x00000004e3047209 */ /* 0x000fe40007810000 */
[----:B------:R-:W-:Y:S02]  /*9530*/  FMNMX.FTZ R5, R46, R5, !PT ;  /* 0x000000052e057209 */ /* 0x000fe40007810000 */
[----:B------:R-:W-:Y:S02]  /*9540*/  FSEL R113, R98, -INF , P0 ;  /* 0xff80000062717808 */ /* 0x000fe40000000000 */
[C---:B------:R-:W-:Y:S02]  /*9550*/  ISETP.GT.AND P5, PT, R140.reuse, 0x59, PT ;  /* 0x000000598c00780c */ /* 0x040fe40003fa4270 */
[C---:B------:R-:W-:Y:S02]  /*9560*/  ISETP.GT.AND P3, PT, R140.reuse, 0x60, PT ;  /* 0x000000608c00780c */ /* 0x040fe40003f64270 */
[C---:B------:R-:W-:Y:S02]  /*9570*/  ISETP.GT.AND P2, PT, R140.reuse, 0x61, PT ;  /* 0x000000618c00780c */ /* 0x040fe40003f44270 */
[C---:B------:R-:W-:Y:S02]  /*9580*/  ISETP.GT.AND P1, PT, R140.reuse, 0x68, PT ;  /* 0x000000688c00780c */ /* 0x040fe40003f24270 */
[----:B------:R-:W-:Y:S02]  /*9590*/  ISETP.GT.AND P0, PT, R140, 0x69, PT ;  /* 0x000000698c00780c */ /* 0x000fe40003f04270 */
        /* <DEDUP_REMOVED lines=10> */
[----:B------:R-:W-:Y:S02]  /*9640*/  FSEL R100, R91, -INF , P0 ;  /* 0xff8000005b647808 */ /* 0x000fe40000000000 */
[----:B------:R-:W-:Y:S02]  /*9650*/  FMNMX.FTZ R0, R194, R0, !PT ;  /* 0x00000000c2007209 */ /* 0x000fe40007810000 */
[----:B------:R-:W-:Y:S02]  /*9660*/  FSEL R102, R102, -INF , P3 ;  /* 0xff80000066667808 */ /* 0x000fe40001800000 */
[----:B------:R-:W-:Y:S02]  /*9670*/  FSEL R103, R103, -INF , P2 ;  /* 0xff80000067677808 */ /* 0x000fe40001000000 */
[----:B------:R-:W-:Y:S02]  /*9680*/  FSEL R114, R114, -INF , P1 ;  /* 0xff80000072727808 */ /* 0x000fe40000800000 */
[C---:B------:R-:W-:Y:S02]  /*9690*/  ISETP.GT.AND P3, PT, R2.reuse, 0x50, PT ;  /* 0x000000500200780c */ /* 0x040fe40003f64270 */
[----:B------:R-:W-:Y:S02]  /*96a0*/  ISETP.GT.AND P2, PT, R2, 0x51, PT ;  /* 0x000000510200780c */ /* 0x000fe40003f44270 */
[----:B------:R-:W-:Y:S02]  /*96b0*/  ISETP.GT.AND P1, PT, R142, 0x50, PT ;  /* 0x000000508e00780c */ /* 0x000fe40003f24270 */
[----:B------:R-:W-:Y:S02]  /*96c0*/  ISETP.GT.AND P0, PT, R2, 0x58, PT ;  /* 0x000000580200780c */ /* 0x000fe40003f04270 */
[----:B------:R-:W-:Y:S02]  /*96d0*/  FMNMX.FTZ R4, R63, R4, !PT ;  /* 0x000000043f047209 */ /* 0x000fe40007810000 */
[----:B------:R-:W-:Y:S02]  /*96e0*/  FMNMX.FTZ R0, R76, R0, !PT ;  /* 0x000000004c007209 */ /* 0x000fe40007810000 */
[----:B------:R-:W-:Y:S01]  /*96f0*/  FSEL R112, R99, -INF , P5 ;  /* 0xff80000063707808 */ /* 0x000fe20002800000 */
[----:B------:R-:W-:Y:S01]  /*9700*/  IMAD.MOV.U32 R99, RZ, RZ, R147 ;  /* 0x000000ffff637224 */ /* 0x000fe200078e0093 */
[----:B------:R-:W-:Y:S02]  /*9710*/  FSEL R61, R88, -INF , P3 ;  /* 0xff800000583d7808 */ /* 0x000fe40001800000 */
[----:B------:R-:W-:Y:S02]  /*9720*/  FSEL R98, R89, -INF , P2 ;  /* 0xff80000059627808 */ /* 0x000fe40001000000 */
[----:B------:R-:W-:Y:S02]  /*9730*/  FSEL R7, R90, -INF , P1 ;  /* 0xff8000005a077808 */ /* 0x000fe40000800000 */
[C---:B------:R-:W-:Y:S02]  /*9740*/  ISETP.GT.AND P5, PT, R2.reuse, 0x59, PT ;  /* 0x000000590200780c */ /* 0x040fe40003fa4270 */
[C---:B------:R-:W-:Y:S02]  /*9750*/  ISETP.GT.AND P3, PT, R2.reuse, 0x60, PT ;  /* 0x000000600200780c */ /* 0x040fe40003f64270 */
[C---:B------:R-:W-:Y:S02]  /*9760*/  ISETP.GT.AND P2, PT, R2.reuse, 0x61, PT ;  /* 0x000000610200780c */ /* 0x040fe40003f44270 */
[----:B------:R-:W-:Y:S02]  /*9770*/  ISETP.GT.AND P1, PT, R2, 0x68, PT ;  /* 0x000000680200780c */ /* 0x000fe40003f24270 */
[----:B------:R-:W-:Y:S02]  /*9780*/  FSEL R225, R92, -INF , P0 ;  /* 0xff8000005ce17808 */ /* 0x000fe40000000000 */
[----:B------:R-:W-:Y:S02]  /*9790*/  ISETP.GT.AND P0, PT, R2, 0x69, PT ;  /* 0x000000690200780c */ /* 0x000fe40003f04270 */
[----:B------:R-:W-:Y:S02]  /*97a0*/  FMNMX.FTZ R2, R53, R4, !PT ;  /* 0x0000000435027209 */ /* 0x000fe40007810000 */
[----:B-1----:R-:W-:Y:S02]  /*97b0*/  FMNMX.FTZ R143, R143, R6, !PT ;  /* 0x000000068f8f7209 */ /* 0x002fe40007810000 */
[----:B------:R-:W-:Y:S02]  /*97c0*/  FMNMX.FTZ R0, R77, R0, !PT ;  /* 0x000000004d007209 */ /* 0x000fe40007810000 */
[----:B------:R-:W-:Y:S01]  /*97d0*/  FMNMX.FTZ R2, R59, R2, !PT ;  /* 0x000000023b027209 */ /* 0x000fe20007810000 */
[C---:B------:R-:W-:Y:S01]  /*97e0*/  FMUL.FTZ R92, R143.reuse, c[0x0][0x2d0] ;  /* 0x0000b4008f5c7a20 */ /* 0x040fe20000410000 */
[----:B------:R-:W-:Y:S01]  /*97f0*/  FSEL R217, R104, -INF , P3 ;  /* 0xff80000068d97808 */ /* 0x000fe20001800000 */
[----:B------:R-:W-:Y:S01]  /*9800*/  IMAD.MOV.U32 R104, RZ, RZ, R7 ;  /* 0x000000ffff687224 */ /* 0x000fe200078e0007 */
        /* <DEDUP_REMOVED lines=8> */
[----:B------:R-:W-:Y:S01]  /*9890*/  FFMA.FTZ R2, R146, c[0x0][0x2d0], -R92 ;  /* 0x0000b40092027a23 */ /* 0x000fe2000001085c */
[----:B------:R-:W-:Y:S01]  /*98a0*/  FMNMX.FTZ R0, R250, R0, !PT ;  /* 0x00000000fa007209 */ /* 0x000fe20007810000 */
[----:B------:R-:W-:Y:S01]  /*98b0*/  IMAD.MOV.U32 R146, RZ, RZ, R58 ;  /* 0x000000ffff927224 */ /* 0x000fe200078e003a */
[----:B------:R-:W-:Y:S01]  /*98c0*/  FMNMX.FTZ R140, R80, R140, !PT ;  /* 0x0000008c508c7209 */ /* 0x000fe20007810000 */
[----:B------:R1:W-:Y:S01]  /*98d0*/  MUFU.EX2 R224, R2 ;  /* 0x0000000200e07308 */ /* 0x0003e20000000800 */
[----:B------:R-:W-:Y:S02]  /*98e0*/  FMNMX.FTZ R0, R249, R0, !PT ;  /* 0x00000000f9007209 */ /* 0x000fe40007810000 */
[----:B------:R-:W-:Y:S01]  /*98f0*/  FSEL R211, R105, -INF , P2 ;  /* 0xff80000069d37808 */ /* 0x000fe20001000000 */
[----:B------:R-:W-:Y:S01]  /*9900*/  IMAD.MOV.U32 R105, RZ, RZ, R52 ;  /* 0x000000ffff697224 */ /* 0x000fe200078e0034 */
[----:B------:R-:W-:Y:S02]  /*9910*/  FMNMX.FTZ R0, R113, R0, !PT ;  /* 0x0000000071007209 */ /* 0x000fe40007810000 */
[----:B------:R-:W-:Y:S02]  /*9920*/  ISETP.GT.AND P2, PT, R142, 0x58, PT ;  /* 0x000000588e00780c */ /* 0x000fe40003f44270 */
[----:B------:R-:W-:Y:S02]  /*9930*/  FMNMX.FTZ R0, R112, R0, !PT ;  /* 0x0000000070007209 */ /* 0x000fe40007810000 */
[----:B------:R-:W-:Y:S02]  /*9940*/  FSEL R223, R94, -INF , P2 ;  /* 0xff8000005edf7808 */ /* 0x000fe40001000000 */
[----:B------:R-:W-:Y:S02]  /*9950*/  FMNMX.FTZ R0, R102, R0, !PT ;  /* 0x0000000066007209 */ /* 0x000fe40007810000 */
[----:B------:R-:W-:Y:S02]  /*9960*/  FMNMX.FTZ R4, R100, R4, !PT ;  /* 0x0000000464047209 */ /* 0x000fe40007810000 */
[----:B------:R-:W-:Y:S02]  /*9970*/  FMNMX.FTZ R0, R103, R0, !PT ;  /* 0x0000000067007209 */ /* 0x000fe40007810000 */
[----:B------:R-:W-:Y:S02]  /*9980*/  FSEL R203, R109, -INF , P0 ;  /* 0xff8000006dcb7808 */ /* 0x000fe40000000000 */
[----:B------:R-:W-:Y:S02]  /*9990*/  FMNMX.FTZ R0, R114, R0, !PT ;  /* 0x0000000072007209 */ /* 0x000fe40007810000 */
[----:B------:R-:W-:Y:S02]  /*99a0*/  ISETP.GT.AND P0, PT, R142, 0x59, PT ;  /* 0x000000598e00780c */ /* 0x000fe40003f04270 */
[----:B-1----:R-:W-:Y:S01]  /*99b0*/  FMNMX.FTZ R2, R223, R4, !PT ;  /* 0x00000004df027209 */ /* 0x002fe20007810000 */
[----:B------:R-:W-:Y:S01]  /*99c0*/  FFMA.FTZ R4, R196, c[0x0][0x2d0], -R92 ;  /* 0x0000b400c4047a23 */ /* 0x000fe2000001085c */
[----:B------:R-:W-:Y:S02]  /*99d0*/  FMNMX.FTZ R0, R115, R0, !PT ;  /* 0x0000000073007209 */ /* 0x000fe40007810000 */
[----:B------:R-:W-:Y:S01]  /*99e0*/  FSEL R218, R95, -INF , P0 ;  /* 0xff8000005fda7808 */ /* 0x000fe20000000000 */
[----:B------:R1:W-:Y:S01]  /*99f0*/  MUFU.EX2 R65, R4 ;  /* 0x0000000400417308 */ /* 0x0003e20000000800 */
[----:B------:R-:W-:Y:S01]  /*9a00*/  FSEL R210, R108, -INF , P1 ;  /* 0xff8000006cd27808 */ /* 0x000fe20000800000 */
[----:B------:R-:W2:Y:S01]  /*9a10*/  SHFL.BFLY PT, R5, R0, 0x2, 0x1f ;  /* 0x0c401f0000057f89 */ /* 0x000ea200000e0000 */
[C---:B------:R-:W-:Y:S01]  /*9a20*/  ISETP.GT.AND P1, PT, R142.reuse, 0x60, PT ;  /* 0x000000608e00780c */ /* 0x040fe20003f24270 */
[----:B------:R-:W-:Y:S01]  /*9a30*/  IMAD.MOV.U32 R95, RZ, RZ, R53 ;  /* 0x000000ffff5f7224 */ /* 0x000fe200078e0035 */
[----:B------:R-:W-:Y:S02]  /*9a40*/  ISETP.GT.AND P0, PT, R142, 0x61, PT ;  /* 0x000000618e00780c */ /* 0x000fe40003f04270 */
[----:B------:R-:W-:Y:S01]  /*9a50*/  FSEL R216, R106, -INF , P1 ;  /* 0xff8000006ad87808 */ /* 0x000fe20000800000 */
[----:B------:R-:W-:Y:S01]  /*9a60*/  IMAD.MOV.U32 R106, RZ, RZ, R78 ;  /* 0x000000ffff6a7224 */ /* 0x000fe200078e004e */
[----:B------:R-:W-:Y:S02]  /*9a70*/  FMNMX.FTZ R2, R218, R2, !PT ;  /* 0x00000002da027209 */ /* 0x000fe40007810000 */
[----:B------:R-:W-:Y:S01]  /*9a80*/  FSEL R215, R107, -INF , P0 ;  /* 0xff8000006bd77808 */ /* 0x000fe20000000000 */
[----:B------:R-:W-:Y:S01]  /*9a90*/  IMAD.MOV.U32 R107, RZ, RZ, R79 ;  /* 0x000000ffff6b7224 */ /* 0x000fe200078e004f */
[----:B------:R-:W-:Y:S02]  /*9aa0*/  FMNMX.FTZ R2, R216, R2, !PT ;  /* 0x00000002d8027209 */ /* 0x000fe40007810000 */
[C---:B------:R-:W-:Y:S02]  /*9ab0*/  ISETP.GT.AND P1, PT, R142.reuse, 0x68, PT ;  /* 0x000000688e00780c */ /* 0x040fe40003f24270 */
[----:B------:R-:W-:Y:S02]  /*9ac0*/  ISETP.GT.AND P0, PT, R142, 0x69, PT ;  /* 0x000000698e00780c */ /* 0x000fe40003f04270 */
[----:B------:R-:W-:Y:S02]  /*9ad0*/  FSEL R196, R110, -INF , P1 ;  /* 0xff8000006ec47808 */ /* 0x000fe40000800000 */
[----:B------:R-:W-:Y:S02]  /*9ae0*/  FSEL R219, R93, -INF , P5 ;  /* 0xff8000005ddb7808 */ /* 0x000fe40002800000 */
[----:B------:R-:W-:Y:S02]  /*9af0*/  FMNMX.FTZ R140, R99, R140, !PT ;  /* 0x0000008c638c7209 */ /* 0x000fe40007810000 */
[----:B-1----:R-:W-:Y:S01]  /*9b00*/  FMNMX.FTZ R4, R215, R2, !PT ;  /* 0x00000002d7047209 */ /* 0x002fe20007810000 */
[--C-:B------:R-:W-:Y:S01]  /*9b10*/  FFMA.FTZ R2, R16, c[0x0][0x2d0], -R92.reuse ;  /* 0x0000b40010027a23 */ /* 0x100fe2000001085c */
[----:B--2---:R-:W-:Y:S01]  /*9b20*/  FMNMX.FTZ R0, R0, R5, !PT ;  /* 0x0000000500007209 */ /* 0x004fe20007810000 */
[--C-:B------:R-:W-:Y:S01]  /*9b30*/  FFMA.FTZ R16, R20, c[0x0][0x2d0], -R92.reuse ;  /* 0x0000b40014107a23 */ /* 0x100fe2000001085c */
[----:B------:R-:W-:Y:S01]  /*9b40*/  ISETP.GE.AND P5, PT, R220, 0x1, PT ;  /* 0x00000001dc00780c */ /* 0x000fe20003fa6270 */
[----:B------:R1:W-:Y:S01]  /*9b50*/  MUFU.EX2 R54, R2 ;  /* 0x0000000200367308 */ /* 0x0003e20000000800 */
[----:B------:R-:W-:Y:S01]  /*9b60*/  FSEL R71, R111, -INF , P0 ;  /* 0xff8000006f477808 */ /* 0x000fe20000000000 */
[----:B------:R-:W2:Y:S01]  /*9b70*/  SHFL.BFLY PT, R6, R0, 0x1, 0x1f ;  /* 0x0c201f0000067f89 */ /* 0x000ea200000e0000 */
[----:B------:R-:W-:Y:S04]  /*9b80*/  FMNMX.FTZ R140, R58, R140, !PT ;  /* 0x0000008c3a8c7209 */ /* 0x000fe80007810000 */
[----:B------:R-:W-:Y:S04]  /*9b90*/  FMNMX.FTZ R140, R52, R140, !PT ;  /* 0x0000008c348c7209 */ /* 0x000fe80007810000 */
[----:B------:R-:W-:Y:S04]  /*9ba0*/  FMNMX.FTZ R140, R61, R140, !PT ;  /* 0x0000008c3d8c7209 */ /* 0x000fe80007810000 */
[----:B------:R-:W-:Y:S04]  /*9bb0*/  FMNMX.FTZ R140, R98, R140, !PT ;  /* 0x0000008c628c7209 */ /* 0x000fe80007810000 */
[----:B------:R-:W-:Y:S04]  /*9bc0*/  FMNMX.FTZ R140, R225, R140, !PT ;  /* 0x0000008ce18c7209 */ /* 0x000fe80007810000 */
[----:B------:R-:W-:Y:S01]  /*9bd0*/  FMNMX.FTZ R140, R219, R140, !PT ;  /* 0x0000008cdb8c7209 */ /* 0x000fe20007810000 */
[----:B-1----:R-:W-:Y:S01]  /*9be0*/  FFMA.FTZ R2, R17, c[0x0][0x2d0], -R92 ;  /* 0x0000b40011027a23 */ /* 0x002fe2000001085c */
[----:B--2---:R-:W-:Y:S01]  /*9bf0*/  FMNMX.FTZ R142, R0, R6, !PT ;  /* 0x00000006008e7209 */ /* 0x004fe20007810000 */
[----:B------:R-:W-:Y:S01]  /*9c00*/  @P5 IMAD.SHL.U32 R17, R9, 0x20, RZ ;  /* 0x0000002009115824 */ /* 0x000fe200078e00ff */
[----:B------:R-:W-:Y:S02]  /*9c10*/  FMNMX.FTZ R0, R196, R4, !PT ;  /* 0x00000004c4007209 */ /* 0x000fe40007810000 */
[----:B------:R-:W1:Y:S01]  /*9c20*/  MUFU.EX2 R4, R2 ;  /* 0x0000000200047308 */ /* 0x000e620000000800 */
[C---:B------:R-:W-:Y:S01]  /*9c30*/  FMUL.FTZ R93, R142.reuse, c[0x0][0x2d0] ;  /* 0x0000b4008e5d7a20 */ /* 0x040fe20000410000 */
[----:B------:R-:W-:Y:S02]  /*9c40*/  FSETP.NEU.FTZ.AND P2, PT, R142, -INF , PT ;  /* 0xff8000008e00780b */ /* 0x000fe40003f5d000 */
[----:B------:R-:W-:Y:S02]  /*9c50*/  FMNMX.FTZ R140, R217, R140, !PT ;  /* 0x0000008cd98c7209 */ /* 0x000fe40007810000 */
[----:B------:R-:W-:Y:S02]  /*9c60*/  FSEL R93, R93, RZ, P2 ;  /* 0x000000ff5d5d7208 */ /* 0x000fe40001000000 */
[----:B------:R-:W-:Y:S02]  /*9c70*/  FMNMX.FTZ R140, R211, R140, !PT ;  /* 0x0000008cd38c7209 */ /* 0x000fe40007810000 */
[----:B------:R-:W-:Y:S02]  /*9c80*/  FMNMX.FTZ R0, R71, R0, !PT ;  /* 0x0000000047007209 */ /* 0x000fe40007810000 */
[----:B------:R-:W-:Y:S04]  /*9c90*/  FMNMX.FTZ R140, R210, R140, !PT ;  /* 0x0000008cd28c7209 */ /* 0x000fe80007810000 */
[----:B------:R-:W-:Y:S05]  /*9ca0*/  FMNMX.FTZ R140, R203, R140, !PT ;  /* 0x0000008ccb8c7209 */ /* 0x000fea0007810000 */
[----:B------:R-:W2:Y:S08]  /*9cb0*/  SHFL.BFLY PT, R5, R140, 0x2, 0x1f ;  /* 0x0c401f008c057f89 */ /* 0x000eb000000e0000 */
[----:B-1----:R1:W-:Y:S04]  /*9cc0*/  STL [R1+0x10], R4 ;  /* 0x0000100401007387 */ /* 0x0023e80000100800 */
[----:B------:R-:W3:Y:S08]  /*9cd0*/  SHFL.BFLY PT, R2, R0, 0x2, 0x1f ;  /* 0x0c401f0000027f89 */ /* 0x000ef000000e0000 */
[----:B------:R-:W-:Y:S01]  /*9ce0*/  STL [R1+0xac], R220 ;  /* 0x0000acdc01007387 */ /* 0x000fe20000100800 */
[----:B--2---:R-:W-:Y:S03]  /*9cf0*/  FMNMX.FTZ R140, R140, R5, !PT ;  /* 0x000000058c8c7209 */ /* 0x004fe60007810000 */
[----:B------:R-:W-:Y:S01]  /*9d00*/  STL [R1+0xb0], R246 ;  /* 0x0000b0f601007387 */ /* 0x000fe20000100800 */
[----:B------:R-:W-:Y:S03]  /*9d10*/  @P5 SHF.R.S32.HI R5, RZ, 0x1f, R246 ;  /* 0x0000001fff055819 */ /* 0x000fe600000114f6 */
[----:B------:R-:W2:Y:S02]  /*9d20*/  SHFL.BFLY PT, R6, R140, 0x1, 0x1f ;  /* 0x0c201f008c067f89 */ /* 0x000ea400000e0000 */
[----:B------:R-:W-:Y:S02]  /*9d30*/  @P5 IMAD R5, R5, c[0x0][0x1e0], RZ ;  /* 0x0000780005055a24 */ /* 0x000fe400078e02ff */
[----:B-1----:R-:W-:Y:S02]  /*9d40*/  FFMA.FTZ R4, R198, c[0x0][0x2d0], -R93 ;  /* 0x0000b400c6047a23 */ /* 0x002fe4000001085d */
[----:B------:R-:W-:Y:S01]  /*9d50*/  @P5 IMAD R5, R246, c[0x0][0x1e4], R5 ;  /* 0x00007900f6055a24 */ /* 0x000fe200078e0205 */
[----:B---3--:R-:W-:Y:S01]  /*9d60*/  FMNMX.FTZ R0, R0, R2, !PT ;  /* 0x0000000200007209 */ /* 0x008fe20007810000 */
[----:B------:R1:W-:Y:S01]  /*9d70*/  MUFU.EX2 R111, R4 ;  /* 0x00000004006f7308 */ /* 0x0003e20000000800 */
[----:B------:R-:W-:Y:S03]  /*9d80*/  IMAD.MOV.U32 R198, RZ, RZ, R61 ;  /* 0x000000ffffc67224 */ /* 0x000fe600078e003d */
[----:B------:R-:W3:Y:S01]  /*9d90*/  SHFL.BFLY PT, R2, R0, 0x1, 0x1f ;  /* 0x0c201f0000027f89 */ /* 0x000ee200000e0000 */
[----:B--2---:R-:W-:Y:S01]  /*9da0*/  FMNMX.FTZ R140, R140, R6, !PT ;  /* 0x000000068c8c7209 */ /* 0x004fe20007810000 */
[----:B------:R-:W-:Y:S03]  /*9db0*/  @P5 IMAD.WIDE.U32 R6, R246, c[0x0][0x1e0], RZ ;  /* 0x00007800f6065a25 */ /* 0x000fe600078e00ff */
[C---:B------:R-:W-:Y:S01]  /*9dc0*/  FSETP.NEU.FTZ.AND P1, PT, R140.reuse, -INF , PT ;  /* 0xff8000008c00780b */ /* 0x040fe20003f3d000 */
[----:B------:R-:W-:Y:S02]  /*9dd0*/  FMUL.FTZ R96, R140, c[0x0][0x2d0] ;  /* 0x0000b4008c607a20 */ /* 0x000fe40000410000 */
[----:B------:R-:W-:Y:S02]  /*9de0*/  @P5 IMAD.IADD R7, R7, 0x1, R5 ;  /* 0x0000000107075824 */ /* 0x000fe400078e0205 */
[----:B-1----:R-:W-:Y:S01]  /*9df0*/  FFMA.FTZ R4, R197, c[0x0][0x2d0], -R93 ;  /* 0x0000b400c5047a23 */ /* 0x002fe2000001085d */
[----:B------:R-:W-:Y:S01]  /*9e00*/  FSEL R96, R96, RZ, P1 ;  /* 0x000000ff60607208 */ /* 0x000fe20000800000 */
[----:B------:R-:W-:Y:S01]  /*9e10*/  @P5 IMAD.MOV.U32 R5, RZ, RZ, R11 ;  /* 0x000000ffff055224 */ /* 0x000fe200078e000b */
[----:B---3--:R-:W-:Y:S01]  /*9e20*/  FMNMX.FTZ R70, R0, R2, !PT ;  /* 0x0000000200467209 */ /* 0x008fe20007810000 */
[----:B------:R1:W2:Y:S01]  /*9e30*/  MUFU.EX2 R197, R4 ;  /* 0x0000000400c57308 */ /* 0x0002a20000000800 */
[----:B------:R-:W-:Y:S02]  /*9e40*/  @P5 IMAD R7, R7, 0x70, RZ ;  /* 0x0000007007075824 */ /* 0x000fe400078e02ff */
[--C-:B------:R-:W-:Y:S02]  /*9e50*/  FFMA.FTZ R0, R193, c[0x0][0x2d0], -R96.reuse ;  /* 0x0000b400c1007a23 */ /* 0x100fe40000010860 */
[----:B------:R-:W-:Y:S02]  /*9e60*/  FMUL.FTZ R97, R70, c[0x0][0x2d0] ;  /* 0x0000b40046617a20 */ /* 0x000fe40000410000 */
[----:B------:R-:W-:Y:S05]  /*9e70*/  IMAD.MOV.U32 R193, RZ, RZ, R65 ;  /* 0x000000ffffc17224 */ /* 0x000fea00078e0041 */
[----:B------:R-:W-:Y:S01]  /*9e80*/  F2FP.PACK_AB R72, R193, R224 ;  /* 0x000000e0c148723e */ /* 0x000fe200000000ff */
[--C-:B-1----:R-:W-:Y:S01]  /*9e90*/  FFMA.FTZ R4, R18, c[0x0][0x2d0], -R93.reuse ;  /* 0x0000b40012047a23 */ /* 0x102fe2000001085d */
[----:B--2---:R-:W-:Y:S01]  /*9ea0*/  F2FP.PACK_AB R73, R197, R111 ;  /* 0x0000006fc549723e */ /* 0x004fe200000000ff */
[----:B------:R1:W-:Y:S10]  /*9eb0*/  MUFU.EX2 R18, R0 ;  /* 0x0000000000127308 */ /* 0x0003f40000000800 */
[----:B------:R2:W-:Y:S01]  /*9ec0*/  MUFU.EX2 R55, R4 ;  /* 0x0000000400377308 */ /* 0x0005e20000000800 */
[----:B-1----:R-:W-:Y:S09]  /*9ed0*/  FFMA.FTZ R0, R13, c[0x0][0x2d0], -R96 ;  /* 0x0000b4000d007a23 */ /* 0x002ff20000010860 */
[----:B------:R-:W-:Y:S01]  /*9ee0*/  MUFU.EX2 R2, R0 ;  /* 0x0000000000027308 */ /* 0x000fe20000000800 */
[----:B--2---:R-:W-:Y:S09]  /*9ef0*/  FFMA.FTZ R4, R19, c[0x0][0x2d0], -R93 ;  /* 0x0000b40013047a23 */ /* 0x004ff2000001085d */
[----:B------:R1:W2:Y:S02]  /*9f00*/  MUFU.EX2 R12, R4 ;  /* 0x00000004000c7308 */ /* 0x0002a40000000800 */
[----:B-1----:R-:W-:Y:S01]  /*9f10*/  @P5 IMAD.MOV.U32 R4, RZ, RZ, R8 ;  /* 0x000000ffff045224 */ /* 0x002fe200078e0008 */
[----:B--2---:R1:W-:Y:S01]  /*9f20*/  STL [R1+0xc], R12 ;  /* 0x00000c0c01007387 */ /* 0x0043e20000100800 */
[----:B------:R-:W-:Y:S02]  /*9f30*/  FFMA.FTZ R8, R192, c[0x0][0x2d0], -R96 ;  /* 0x0000b400c0087a23 */ /* 0x000fe40000010860 */
[----:B------:R-:W-:Y:S01]  /*9f40*/  @P5 IMAD.WIDE.U32 R4, R6, 0x70, R4 ;  /* 0x0000007006045825 */ /* 0x000fe200078e0004 */
[----:B------:R2:W-:Y:S03]  /*9f50*/  STL [R1+0x24], R2 ;  /* 0x0000240201007387 */ /* 0x0005e60000100800 */
[----:B------:R3:W-:Y:S01]  /*9f60*/  MUFU.EX2 R110, R8 ;  /* 0x00000008006e7308 */ /* 0x0007e20000000800 */
[----:B------:R-:W-:Y:S01]  /*9f70*/  @P5 IMAD.IADD R7, R5, 0x1, R7 ;  /* 0x0000000105075824 */ /* 0x000fe200078e0207 */
[C---:B------:R-:W-:Y:S04]  /*9f80*/  @P5 LEA R6, P0, R4.reuse, c[0x0][0x1c8], 0x1 ;  /* 0x0000720004065a11 */ /* 0x040fe800078008ff */
[----:B------:R-:W-:Y:S02]  /*9f90*/  @P5 LEA.HI.X R7, R4, c[0x0][0x1cc], R7, 0x1, P0 ;  /* 0x0000730004075a11 */ /* 0x000fe400000f0c07 */
[-C--:B------:R-:W-:Y:S03]  /*9fa0*/  @P5 IADD3 R4, P0, R6, R17.reuse, RZ ;  /* 0x0000001106045210 */ /* 0x080fe60007f1e0ff */
[----:B------:R4:W-:Y:S01]  /*9fb0*/  @P5 LDGSTS.E.BYPASS.LTC128B.128 [R245+0x3900], [R6.64], !P6 ;  /* 0x0390000006f55fae */ /* 0x0009e2000f101d4a */
[----:B-1----:R-:W-:Y:S01]  /*9fc0*/  @P5 SHF.L.U64.HI R12, R9, 0x5, R10 ;  /* 0x00000005090c5819 */ /* 0x002fe2000001020a */
[----:B---3--:R-:W-:Y:S04]  /*9fd0*/  FFMA.FTZ R8, R199, c[0x0][0x2d0], -R96 ;  /* 0x0000b400c7087a23 */ /* 0x008fe80000010860 */
[--C-:B------:R-:W-:Y:S01]  /*9fe0*/  @P5 IMAD.X R5, R7, 0x1, R12.reuse, P0 ;  /* 0x0000000107055824 */ /* 0x100fe200000e060c */
[----:B------:R1:W-:Y:S01]  /*9ff0*/  MUFU.EX2 R64, R8 ;  /* 0x0000000800407308 */ /* 0x0003e20000000800 */
[----:B------:R-:W-:Y:S03]  /*a000*/  IMAD.MOV.U32 R199, RZ, RZ, R59 ;  /* 0x000000ffffc77224 */ /* 0x000fe600078e003b */
[----:B------:R3:W-:Y:S01]  /*a010*/  @P5 LDGSTS.E.BYPASS.LTC128B.128 [R245+0x4100], [R4.64], !P6 ;  /* 0x0410000004f55fae */ /* 0x0007e2000f101d4a */
[-C--:B-1----:R-:W-:Y:S05]  /*a020*/  @P5 IADD3 R8, P0, R4, R17.reuse, RZ ;  /* 0x0000001104085210 */ /* 0x082fea0007f1e0ff */
[--C-:B------:R-:W-:Y:S01]  /*a030*/  @P5 IMAD.X R9, R5, 0x1, R12.reuse, P0 ;  /* 0x0000000105095824 */ /* 0x100fe200000e060c */
[-C--:B------:R-:W-:Y:S04]  /*a040*/  @P5 IADD3 R10, P0, R8, R17.reuse, RZ ;  /* 0x00000011080a5210 */ /* 0x080fe80007f1e0ff */
[----:B------:R1:W-:Y:S01]  /*a050*/  @P5 LDGSTS.E.BYPASS.LTC128B.128 [R245+0x4900], [R8.64], !P6 ;  /* 0x0490000008f55fae */ /* 0x0003e2000f101d4a */
[----:B------:R-:W-:Y:S01]  /*a060*/  @P5 IMAD.X R11, R9, 0x1, R12, P0 ;  /* 0x00000001090b5824 */ /* 0x000fe200000e060c */
[----:B------:R-:W-:Y:S04]  /*a070*/  FSETP.NEU.FTZ.AND P0, PT, R70, -INF , PT ;  /* 0xff8000004600780b */ /* 0x000fe80003f1d000 */
[----:B------:R-:W-:Y:S02]  /*a080*/  FSEL R97, R97, RZ, P0 ;  /* 0x000000ff61617208 */ /* 0x000fe40000000000 */
[----:B------:R1:W-:Y:S03]  /*a090*/  @P5 LDGSTS.E.BYPASS.LTC128B.128 [R245+0x5100], [R10.64], !P6 ;  /* 0x051000000af55fae */ /* 0x0003e6000f101d4a */
[--C-:B------:R-:W-:Y:S02]  /*a0a0*/  FFMA.FTZ R0, R205, c[0x0][0x2d0], -R97.reuse ;  /* 0x0000b400cd007a23 */ /* 0x100fe40000010861 */
[----:B------:R-:W-:Y:S02]  /*a0b0*/  FFMA.FTZ R94, R252, c[0x0][0x2d0], -R97 ;  /* 0x0000b400fc5e7a23 */ /* 0x000fe40000010861 */
[----:B------:R1:W-:Y:S01]  /*a0c0*/  MUFU.EX2 R109, R0 ;  /* 0x00000000006d7308 */ /* 0x0003e20000000800 */
[----:B------:R-:W-:Y:S02]  /*a0d0*/  IMAD.MOV.U32 R205, RZ, RZ, R63 ;  /* 0x000000ffffcd7224 */ /* 0x000fe400078e003f */
[--C-:B-1----:R-:W-:Y:S02]  /*a0e0*/  FFMA.FTZ R0, R204, c[0x0][0x2d0], -R97.reuse ;  /* 0x0000b400cc007a23 */ /* 0x102fe40000010861 */
[----:B------:R-:W-:Y:S05]  /*a0f0*/  IMAD.MOV.U32 R204, RZ, RZ, R62 ;  /* 0x000000ffffcc7224 */ /* 0x000fea00078e003e */
[----:B------:R1:W-:Y:S02]  /*a100*/  MUFU.EX2 R19, R0 ;  /* 0x0000000000137308 */ /* 0x0003e40000000800 */
[--C-:B-1----:R-:W-:Y:S02]  /*a110*/  FFMA.FTZ R0, R14, c[0x0][0x2d0], -R97.reuse ;  /* 0x0000b4000e007a23 */ /* 0x102fe40000010861 */
[--C-:B------:R-:W-:Y:S06]  /*a120*/  FFMA.FTZ R14, R32, c[0x0][0x2d0], -R92.reuse ;  /* 0x0000b400200e7a23 */ /* 0x100fec000001085c */
[----:B------:R1:W1:Y:S10]  /*a130*/  MUFU.EX2 R13, R0 ;  /* 0x00000000000d7308 */ /* 0x0002740000000800 */
[----:B------:R3:W-:Y:S01]  /*a140*/  MUFU.EX2 R235, R14 ;  /* 0x0000000e00eb7308 */ /* 0x0007e20000000800 */
[----:B-1----:R-:W-:Y:S01]  /*a150*/  FFMA.FTZ R0, R15, c[0x0][0x2d0], -R97 ;  /* 0x0000b4000f007a23 */ /* 0x002fe20000010861 */
[----:B------:R1:W-:Y:S01]  /*a160*/  STL [R1+0x8], R13 ;  /* 0x0000080d01007387 */ /* 0x0003e20000100800 */
[--C-:B------:R-:W-:Y:S07]  /*a170*/  FFMA.FTZ R15, R21, c[0x0][0x2d0], -R92.reuse ;  /* 0x0000b400150f7a23 */ /* 0x100fee000001085c */
[----:B--2---:R-:W2:Y:S01]  /*a180*/  MUFU.EX2 R2, R0 ;  /* 0x0000000000027308 */ /* 0x004ea20000000800 */
[--C-:B---3--:R-:W-:Y:S09]  /*a190*/  FFMA.FTZ R14, R36, c[0x0][0x2d0], -R92.reuse ;  /* 0x0000b400240e7a23 */ /* 0x108ff2000001085c */
[----:B------:R-:W3:Y:S10]  /*a1a0*/  MUFU.EX2 R0, R16 ;  /* 0x0000001000007308 */ /* 0x000ef40000000800 */
[----:B------:R-:W-:Y:S01]  /*a1b0*/  MUFU.EX2 R220, R15 ;  /* 0x0000000f00dc7308 */ /* 0x000fe20000000800 */
[--C-:B-1----:R-:W-:Y:S01]  /*a1c0*/  FFMA.FTZ R13, R33, c[0x0][0x2d0], -R92.reuse ;  /* 0x0000b400210d7a23 */ /* 0x102fe2000001085c */
[----:B--2---:R1:W-:Y:S08]  /*a1d0*/  STL [R1+0x20], R2 ;  /* 0x0000200201007387 */ /* 0x0043f00000100800 */
[----:B------:R-:W-:Y:S01]  /*a1e0*/  MUFU.EX2 R244, R14 ;  /* 0x0000000e00f47308 */ /* 0x000fe20000000800 */
[----:B---3--:R2:W-:Y:S09]  /*a1f0*/  STL [R1+0x1c], R0 ;  /* 0x00001c0001007387 */ /* 0x0085f20000100800 */
[----:B------:R3:W-:Y:S01]  /*a200*/  MUFU.EX2 R242, R13 ;  /* 0x0000000d00f27308 */ /* 0x0007e20000000800 */
[--C-:B-1----:R-:W-:Y:S09]  /*a210*/  FFMA.FTZ R2, R22, c[0x0][0x2d0], -R93.reuse ;  /* 0x0000b40016027a23 */ /* 0x102ff2000001085d */
[----:B------:R-:W1:Y:S01]  /*a220*/  MUFU.EX2 R2, R2 ;  /* 0x0000000200027308 */ /* 0x000e620000000800 */
[--C-:B--2---:R-:W-:Y:S02]  /*a230*/  FFMA.FTZ R0, R23, c[0x0][0x2d0], -R93.reuse ;  /* 0x0000b40017007a23 */ /* 0x104fe4000001085d */
[----:B---3--:R-:W-:Y:S07]  /*a240*/  FFMA.FTZ R13, R37, c[0x0][0x2d0], -R92 ;  /* 0x0000b400250d7a23 */ /* 0x008fee000001085c */
[----:B------:R2:W-:Y:S10]  /*a250*/  MUFU.EX2 R232, R0 ;  /* 0x0000000000e87308 */ /* 0x0005f40000000800 */
[----:B------:R-:W-:Y:S01]  /*a260*/  MUFU.EX2 R234, R13 ;  /* 0x0000000d00ea7308 */ /* 0x000fe20000000800 */
[----:B-1----:R1:W-:Y:S01]  /*a270*/  STL [R1+0x18], R2 ;  /* 0x0000180201007387 */ /* 0x0023e20000100800 */
[--C-:B--2---:R-:W-:Y:S08]  /*a280*/  FFMA.FTZ R0, R34, c[0x0][0x2d0], -R93.reuse ;  /* 0x0000b40022007a23 */ /* 0x104ff0000001085d */
[----:B------:R2:W-:Y:S02]  /*a290*/  MUFU.EX2 R239, R0 ;  /* 0x0000000000ef7308 */ /* 0x0005e40000000800 */
[----:B--2---:R-:W-:Y:S08]  /*a2a0*/  FFMA.FTZ R0, R35, c[0x0][0x2d0], -R93 ;  /* 0x0000b40023007a23 */ /* 0x004ff0000001085d */
[----:B------:R2:W-:Y:S02]  /*a2b0*/  MUFU.EX2 R243, R0 ;  /* 0x0000000000f37308 */ /* 0x0005e40000000800 */
[--C-:B--2---:R-:W-:Y:S08]  /*a2c0*/  FFMA.FTZ R0, R24, c[0x0][0x2d0], -R96.reuse ;  /* 0x0000b40018007a23 */ /* 0x104ff00000010860 */
[----:B-1----:R1:W2:Y:S02]  /*a2d0*/  MUFU.EX2 R2, R0 ;  /* 0x0000000000027308 */ /* 0x0022a40000000800 */
[--C-:B-1----:R-:W-:Y:S01]  /*a2e0*/  FFMA.FTZ R0, R25, c[0x0][0x2d0], -R96.reuse ;  /* 0x0000b40019007a23 */ /* 0x102fe20000010860 */
[----:B--2---:R1:W-:Y:S07]  /*a2f0*/  STL [R1+0x14], R2 ;  /* 0x0000140201007387 */ /* 0x0043ee0000100800 */
[----:B------:R2:W-:Y:S01]  /*a300*/  MUFU.EX2 R236, R0 ;  /* 0x0000000000ec7308 */ /* 0x0005e20000000800 */
[----:B------:R3:W-:Y:S01]  /*a310*/  STL [R1+0xb4], R143 ;  /* 0x0000b48f01007387 */ /* 0x0007e20000100800 */
[--C-:B-1----:R-:W-:Y:S02]  /*a320*/  FFMA.FTZ R2, R28, c[0x0][0x2d0], -R96.reuse ;  /* 0x0000b4001c027a23 */ /* 0x102fe40000010860 */
[----:B--2---:R-:W-:Y:S06]  /*a330*/  FFMA.FTZ R0, R26, c[0x0][0x2d0], -R97 ;  /* 0x0000b4001a007a23 */ /* 0x004fec0000010861 */
[----:B------:R1:W-:Y:S10]  /*a340*/  MUFU.EX2 R240, R2 ;  /* 0x0000000200f07308 */ /* 0x0003f40000000800 */
[----:B------:R2:W-:Y:S01]  /*a350*/  MUFU.EX2 R246, R0 ;  /* 0x0000000000f67308 */ /* 0x0005e20000000800 */
[----:B-1----:R-:W-:Y:S09]  /*a360*/  FFMA.FTZ R2, R38, c[0x0][0x2d0], -R93 ;  /* 0x0000b40026027a23 */ /* 0x002ff2000001085d */
[----:B------:R1:W-:Y:S01]  /*a370*/  MUFU.EX2 R237, R2 ;  /* 0x0000000200ed7308 */ /* 0x0003e20000000800 */
[--C-:B--2---:R-:W-:Y:S09]  /*a380*/  FFMA.FTZ R0, R27, c[0x0][0x2d0], -R97.reuse ;  /* 0x0000b4001b007a23 */ /* 0x104ff20000010861 */
[----:B------:R2:W-:Y:S01]  /*a390*/  MUFU.EX2 R233, R0 ;  /* 0x0000000000e97308 */ /* 0x0005e20000000800 */
[--C-:B-1----:R-:W-:Y:S09]  /*a3a0*/  FFMA.FTZ R2, R40, c[0x0][0x2d0], -R96.reuse ;  /* 0x0000b40028027a23 */ /* 0x102ff20000010860 */
[----:B------:R-:W-:Y:S01]  /*a3b0*/  MUFU.EX2 R238, R2 ;  /* 0x0000000200ee7308 */ /* 0x000fe20000000800 */
[----:B--2---:R-:W-:Y:S09]  /*a3c0*/  FFMA.FTZ R0, R29, c[0x0][0x2d0], -R96 ;  /* 0x0000b4001d007a23 */ /* 0x004ff20000010860 */
        /* <DEDUP_REMOVED lines=16> */
[----:B---3--:R-:W2:Y:S01]  /*a4d0*/  LDL.LU R143, [R1+0x20] ;  /* 0x00002000018f7983 */ /* 0x008ea20000300800 */
[-C--:B----4-:R-:W-:Y:S02]  /*a4e0*/  @P5 IADD3 R6, P3, R10, R17.reuse, RZ ;  /* 0x000000110a065210 */ /* 0x090fe40007f7e0ff */
[----:B------:R-:W-:Y:S01]  /*a4f0*/  FADD.FTZ R2, -R0, R3 ;  /* 0x0000000300027221 */ /* 0x000fe20000010100 */
[----:B------:R1:W-:Y:S01]  /*a500*/  STL [R1+0xb8], R142 ;  /* 0x0000b88e01007387 */ /* 0x0003e20000100800 */
[----:B------:R-:W-:Y:S01]  /*a510*/  FSEL R0, R142, RZ, P2 ;  /* 0x000000ff8e007208 */ /* 0x000fe20001000000 */
[--C-:B------:R-:W-:Y:S01]  /*a520*/  @P5 IMAD.X R7, R11, 0x1, R12.reuse, P3 ;  /* 0x000000010b075824 */ /* 0x100fe200018e060c */
[-C--:B------:R-:W-:Y:S01]  /*a530*/  @P5 IADD3 R4, P2, R6, R17.reuse, RZ ;  /* 0x0000001106045210 */ /* 0x080fe20007f5e0ff */
[----:B------:R-:W-:Y:S02]  /*a540*/  FMUL.FTZ R2, R2, c[0x0][0x2d0] ;  /* 0x0000b40002027a20 */ /* 0x000fe40000410000 */
[----:B------:R-:W-:Y:S01]  /*a550*/  FADD.FTZ R0, -R0, R141 ;  /* 0x0000008d00007221 */ /* 0x000fe20000010100 */
[----:B------:R3:W-:Y:S01]  /*a560*/  @P5 LDGSTS.E.BYPASS.LTC128B.128 [R245+0x5900], [R6.64], !P6 ;  /* 0x0590000006f55fae */ /* 0x0007e2000f101d4a */
[----:B------:R4:W4:Y:S01]  /*a570*/  MUFU.EX2 R69, R2 ;  /* 0x0000000200457308 */ /* 0x0009220000000800 */
[----:B------:R-:W-:Y:S01]  /*a580*/  @P5 IMAD.X R5, R7, 0x1, R12, P2 ;  /* 0x0000000107055824 */ /* 0x000fe200010e060c */
[----:B------:R-:W-:Y:S01]  /*a590*/  @P5 IADD3 R8, P3, R4, R17, RZ ;  /* 0x0000001104085210 */ /* 0x000fe20007f7e0ff */
[----:B------:R-:W-:Y:S02]  /*a5a0*/  FMUL.FTZ R0, R0, c[0x0][0x2d0] ;  /* 0x0000b40000007a20 */ /* 0x000fe40000410000 */
[----:B------:R-:W-:Y:S02]  /*a5b0*/  IMAD.MOV.U32 R141, RZ, RZ, R64 ;  /* 0x000000ffff8d7224 */ /* 0x000fe400078e0040 */
[----:B------:R3:W-:Y:S01]  /*a5c0*/  @P5 LDGSTS.E.BYPASS.LTC128B.128 [R245+0x6100], [R4.64], !P6 ;  /* 0x0610000004f55fae */ /* 0x0007e2000f101d4a */
[----:B------:R-:W-:Y:S02]  /*a5d0*/  @P5 IMAD.X R9, R5, 0x1, R12, P3 ;  /* 0x0000000105095824 */ /* 0x000fe400018e060c */
[----:B------:R3:W3:Y:S01]  /*a5e0*/  MUFU.EX2 R68, R0 ;  /* 0x0000000000447308 */ /* 0x0006e20000000800 */
[----:B------:R-:W-:Y:S04]  /*a5f0*/  F2FP.PACK_AB R64, R141, R110 ;  /* 0x0000006e8d40723e */ /* 0x000fe800000000ff */
[----:B------:R3:W-:Y:S08]  /*a600*/  @P5 LDGSTS.E.BYPASS.LTC128B.128 [R245+0x6900], [R8.64], !P6 ;  /* 0x0690000008f55fae */ /* 0x0007f0000f101d4a */
[----:B-1----:R-:W2:Y:S01]  /*a610*/  LDL.LU R142, [R1+0x24] ;  /* 0x00002400018e7983 */ /* 0x002ea20000300800 */
[----:B----4-:R-:W-:Y:S01]  /*a620*/  FSEL R2, R140, RZ, P1 ;  /* 0x000000ff8c027208 */ /* 0x010fe20000800000 */
[C---:B------:R-:W-:Y:S02]  /*a630*/  FMUL.FTZ R17, R69.reuse, R161 ;  /* 0x000000a145117220 */ /* 0x040fe40000410000 */
[----:B------:R1:W-:Y:S01]  /*a640*/  STL [R1+0xbc], R140 ;  /* 0x0000bc8c01007387 */ /* 0x0003e20000100800 */
[C---:B------:R-:W-:Y:S02]  /*a650*/  FMUL.FTZ R48, R69.reuse, R124 ;  /* 0x0000007c45307220 */ /* 0x040fe40000410000 */
[C---:B------:R-:W-:Y:S01]  /*a660*/  FMUL.FTZ R49, R69.reuse, R125 ;  /* 0x0000007d45317220 */ /* 0x040fe20000410000 */
[----:B------:R-:W4:Y:S01]  /*a670*/  LDSM.16.MT88.4 R20, [R228+0x100] ;  /* 0x00010000e414783b */ /* 0x000f220000004200 */
[----:B------:R-:W-:Y:S02]  /*a680*/  FFMA.FTZ R125, R114, c[0x0][0x2d0], -R93 ;  /* 0x0000b400727d7a23 */ /* 0x000fe4000001085d */
[----:B---3--:R-:W-:Y:S01]  /*a690*/  FADD.FTZ R0, -R2, R144 ;  /* 0x0000009002007221 */ /* 0x008fe20000010100 */
[----:B------:R-:W-:Y:S01]  /*a6a0*/  FSEL R2, R70, RZ, P0 ;  /* 0x000000ff46027208 */ /* 0x000fe20000000000 */
[C---:B------:R-:W-:Y:S02]  /*a6b0*/  FMUL.FTZ R5, R69.reuse, R149 ;  /* 0x0000009545057220 */ /* 0x040fe40000410000 */
[----:B------:R-:W-:Y:S01]  /*a6c0*/  FMUL.FTZ R0, R0, c[0x0][0x2d0] ;  /* 0x0000b40000007a20 */ /* 0x000fe20000410000 */
[----:B------:R-:W3:Y:S01]  /*a6d0*/  LDSM.16.MT88.4 R36, [R231+0x100] ;  /* 0x00010000e724783b */ /* 0x000ee20000004200 */
[----:B------:R-:W-:Y:S02]  /*a6e0*/  IMAD.MOV.U32 R149, RZ, RZ, R15 ;  /* 0x000000ffff957224 */ /* 0x000fe400078e000f */
[----:B------:R4:W4:Y:S01]  /*a6f0*/  MUFU.EX2 R3, R0 ;  /* 0x0000000000037308 */ /* 0x0009220000000800 */
[C---:B------:R-:W-:Y:S02]  /*a700*/  FMUL.FTZ R4, R69.reuse, R148 ;  /* 0x0000009445047220 */ /* 0x040fe40000410000 */
[C---:B------:R-:W-:Y:S02]  /*a710*/  FMUL.FTZ R6, R68.reuse, R150 ;  /* 0x0000009644067220 */ /* 0x040fe40000410000 */
[C---:B------:R-:W-:Y:S01]  /*a720*/  FMUL.FTZ R7, R68.reuse, R151 ;  /* 0x0000009744077220 */ /* 0x040fe20000410000 */
[----:B------:R-:W-:Y:S01]  /*a730*/  LDSM.16.MT88.4 R84, [R231+0x900] ;  /* 0x00090000e754783b */ /* 0x000fe20000004200 */
[----:B------:R-:W-:Y:S02]  /*a740*/  IMAD.MOV.U32 R144, RZ, RZ, R19 ;  /* 0x000000ffff907224 */ /* 0x000fe400078e0013 */
[----:B------:R-:W-:Y:S02]  /*a750*/  FMUL.FTZ R19, R68, R163 ;  /* 0x000000a344137220 */ /* 0x000fe40000410000 */
[----:B------:R-:W-:Y:S01]  /*a760*/  IMAD.MOV.U32 R148, RZ, RZ, R16 ;  /* 0x000000ffff947224 */ /* 0x000fe200078e0010 */
[----:B------:R-:W-:Y:S01]  /*a770*/  F2FP.PACK_AB R65, R144, R109 ;  /* 0x0000006d9041723e */ /* 0x000fe200000000ff */
[C---:B------:R-:W-:Y:S01]  /*a780*/  FMUL.FTZ R16, R69.reuse, R160 ;  /* 0x000000a045107220 */ /* 0x040fe20000410000 */
[----:B-1----:R-:W3:Y:S01]  /*a790*/  LDL.LU R140, [R1+0xc] ;  /* 0x00000c00018c7983 */ /* 0x002ee20000300800 */
[----:B------:R-:W-:Y:S02]  /*a7a0*/  IMAD.MOV.U32 R151, RZ, RZ, R34 ;  /* 0x000000ffff977224 */ /* 0x000fe400078e0022 */
[----:B------:R-:W-:Y:S01]  /*a7b0*/  IMAD.MOV.U32 R150, RZ, RZ, R33 ;  /* 0x000000ffff967224 */ /* 0x000fe200078e0021 */
[----:B------:R1:W-:Y:S01]  /*a7c0*/  STL [R1+0xc0], R245 ;  /* 0x0000c0f501007387 */ /* 0x0003e20000100800 */
[----:B------:R-:W-:Y:S02]  /*a7d0*/  FMUL.FTZ R33, R69, R177 ;  /* 0x000000b145217220 */ /* 0x000fe40000410000 */
[C---:B------:R-:W-:Y:S01]  /*a7e0*/  FMUL.FTZ R34, R68.reuse, R178 ;  /* 0x000000b244227220 */ /* 0x040fe20000410000 */
[----:B------:R-:W-:Y:S01]  /*a7f0*/  LDSM.16.MT88.4 R88, [R229+0x900] ;  /* 0x00090000e558783b */ /* 0x000fe20000004200 */
[----:B------:R-:W-:Y:S02]  /*a800*/  FMUL.FTZ R50, R68, R126 ;  /* 0x0000007e44327220 */ /* 0x000fe40000410000 */
[----:B----4-:R-:W-:Y:S02]  /*a810*/  FADD.FTZ R0, -R2, R145 ;  /* 0x0000009102007221 */ /* 0x010fe40000010100 */
[----:B------:R-:W-:Y:S02]  /*a820*/  FFMA.FTZ R2, R41, c[0x0][0x2d0], -R96 ;  /* 0x0000b40029027a23 */ /* 0x000fe40000010860 */
[----:B------:R-:W-:Y:S01]  /*a830*/  FMUL.FTZ R0, R0, c[0x0][0x2d0] ;  /* 0x0000b40000007a20 */ /* 0x000fe20000410000 */
[----:B------:R-:W0:Y:S01]  /*a840*/  LDGDEPBAR ;  /* 0x00000000000079af */ /* 0x000e220000000000 */
[----:B------:R4:W4:Y:S01]  /*a850*/  MUFU.EX2 R31, R2 ;  /* 0x00000002001f7308 */ /* 0x0009220000000800 */
[C---:B------:R-:W-:Y:S02]  /*a860*/  FMUL.FTZ R8, R3.reuse, R152 ;  /* 0x0000009803087220 */ /* 0x040fe40000410000 */
[----:B------:R-:W-:Y:S02]  /*a870*/  IMAD.MOV.U32 R145, RZ, RZ, R18 ;  /* 0x000000ffff917224 */ /* 0x000fe400078e0012 */
[C---:B------:R-:W-:Y:S02]  /*a880*/  FMUL.FTZ R9, R3.reuse, R153 ;  /* 0x0000009903097220 */ /* 0x040fe40000410000 */
[C---:B------:R-:W-:Y:S02]  /*a890*/  FMUL.FTZ R12, R3.reuse, R156 ;  /* 0x0000009c030c7220 */ /* 0x040fe40000410000 */
[C---:B------:R-:W-:Y:S01]  /*a8a0*/  FMUL.FTZ R13, R3.reuse, R157 ;  /* 0x0000009d030d7220 */ /* 0x040fe20000410000 */
[----:B------:R-:W4:Y:S01]  /*a8b0*/  MUFU.EX2 R0, R0 ;  /* 0x0000000000007308 */ /* 0x000f220000000800 */
[----:B------:R-:W-:Y:S01]  /*a8c0*/  FMUL.FTZ R18, R68, R162 ;  /* 0x000000a244127220 */ /* 0x000fe20000410000 */
[----:B-1----:R-:W3:Y:S01]  /*a8d0*/  LDL.LU R245, [R1+0x10] ;  /* 0x0000100001f57983 */ /* 0x002ee20000300800 */
[C---:B------:R-:W-:Y:S02]  /*a8e0*/  FMUL.FTZ R25, R3.reuse, R169 ;  /* 0x000000a903197220 */ /* 0x040fe40000410000 */
[----:B------:R-:W-:Y:S01]  /*a8f0*/  IMAD.MOV.U32 R156, RZ, RZ, R55 ;  /* 0x000000ffff9c7224 */ /* 0x000fe200078e0037 */
[----:B------:R1:W-:Y:S01]  /*a900*/  STL [R1+0xc4], R70 ;  /* 0x0000c44601007387 */ /* 0x0003e20000100800 */
[----:B------:R-:W-:Y:S02]  /*a910*/  IMAD.MOV.U32 R157, RZ, RZ, R54 ;  /* 0x000000ffff9d7224 */ /* 0x000fe400078e0036 */
[C---:B------:R-:W-:Y:S02]  /*a920*/  FMUL.FTZ R28, R3.reuse, R172 ;  /* 0x000000ac031c7220 */ /* 0x040fe40000410000 */
[----:B------:R-:W-:Y:S02]  /*a930*/  FMUL.FTZ R29, R3, R173 ;  /* 0x000000ad031d7220 */ /* 0x000fe40000410000 */
[----:B------:R-:W-:Y:S02]  /*a940*/  IMAD.MOV.U32 R173, RZ, RZ, R32 ;  /* 0x000000ffffad7224 */ /* 0x000fe400078e0020 */
[----:B----4-:R-:W-:Y:S02]  /*a950*/  FFMA.FTZ R2, R42, c[0x0][0x2d0], -R97 ;  /* 0x0000b4002a027a23 */ /* 0x010fe40000010861 */
[----:B------:R-:W-:Y:S02]  /*a960*/  IMAD.MOV.U32 R172, RZ, RZ, R31 ;  /* 0x000000ffffac7224 */ /* 0x000fe400078e001f */
[----:B------:R4:W-:Y:S01]  /*a970*/  MUFU.EX2 R147, R2 ;  /* 0x0000000200937308 */ /* 0x0009e20000000800 */
[----:B------:R-:W-:Y:S02]  /*a980*/  FMUL.FTZ R32, R69, R176 ;  /* 0x000000b045207220 */ /* 0x000fe40000410000 */
[----:B------:R-:W-:Y:S02]  /*a990*/  IMAD.MOV.U32 R176, RZ, RZ, R76 ;  /* 0x000000ffffb07224 */ /* 0x000fe400078e004c */
[C---:B------:R-:W-:Y:S02]  /*a9a0*/  FMUL.FTZ R14, R0.reuse, R158 ;  /* 0x0000009e000e7220 */ /* 0x040fe40000410000 */
[C---:B------:R-:W-:Y:S02]  /*a9b0*/  FMUL.FTZ R15, R0.reuse, R159 ;  /* 0x0000009f000f7220 */ /* 0x040fe40000410000 */
[C---:B------:R-:W-:Y:S02]  /*a9c0*/  FMUL.FTZ R10, R0.reuse, R154 ;  /* 0x0000009a000a7220 */ /* 0x040fe40000410000 */
[C---:B------:R-:W-:Y:S01]  /*a9d0*/  FMUL.FTZ R11, R0.reuse, R155 ;  /* 0x0000009b000b7220 */ /* 0x040fe20000410000 */
[----:B-1----:R-:W3:Y:S01]  /*a9e0*/  LDL.LU R70, [R1+0x8] ;  /* 0x0000080001467983 */ /* 0x002ee20000300800 */
[C---:B------:R-:W-:Y:S02]  /*a9f0*/  FMUL.FTZ R27, R0.reuse, R171 ;  /* 0x000000ab001b7220 */ /* 0x040fe40000410000 */
[C---:B------:R-:W-:Y:S01]  /*aa00*/  FMUL.FTZ R26, R0.reuse, R170 ;  /* 0x000000aa001a7220 */ /* 0x040fe20000410000 */
[----:B------:R-:W3:Y:S01]  /*aa10*/  LDL.LU R153, [R1+0x14] ;  /* 0x0000140001997983 */ /* 0x000ee20000300800 */
[C---:B------:R-:W-:Y:S02]  /*aa20*/  FMUL.FTZ R30, R0.reuse, R174 ;  /* 0x000000ae001e7220 */ /* 0x040fe40000410000 */
[C---:B------:R-:W-:Y:S01]  /*aa30*/  FMUL.FTZ R31, R0.reuse, R175 ;  /* 0x000000af001f7220 */ /* 0x040fe20000410000 */
[----:B------:R-:W3:Y:S01]  /*aa40*/  LDL.LU R154, [R1+0x18] ;  /* 0x00001800019a7983 */ /* 0x000ee20000300800 */
[----:B------:R-:W-:Y:S02]  /*aa50*/  IMAD.MOV.U32 R175, RZ, RZ, R77 ;  /* 0x000000ffffaf7224 */ /* 0x000fe400078e004d */
[C---:B------:R-:W-:Y:S01]  /*aa60*/  FMUL.FTZ R42, R0.reuse, R122 ;  /* 0x0000007a002a7220 */ /* 0x040fe20000410000 */
[----:B------:R-:W3:Y:S01]  /*aa70*/  LDL.LU R155, [R1+0x1c] ;  /* 0x00001c00019b7983 */ /* 0x000ee20000300800 */
[----:B----4-:R-:W-:Y:S02]  /*aa80*/  FFMA.FTZ R2, R43, c[0x0][0x2d0], -R97 ;  /* 0x0000b4002b027a23 */ /* 0x010fe40000010861 */
[----:B------:R-:W-:Y:S01]  /*aa90*/  FMUL.FTZ R43, R0, R123 ;  /* 0x0000007b002b7220 */ /* 0x000fe20000410000 */
[----:B------:R-:W-:Y:S01]  /*aaa0*/  LDSM.16.MT88.4 R76, [R230+0x100] ;  /* 0x00010000e64c783b */ /* 0x000fe20000004200 */
[----:B------:R1:W-:Y:S01]  /*aab0*/  MUFU.EX2 R152, R2 ;  /* 0x0000000200987308 */ /* 0x0003e20000000800 */
[C---:B------:R-:W-:Y:S02]  /*aac0*/  FMUL.FTZ R40, R3.reuse, R120 ;  /* 0x0000007803287220 */ /* 0x040fe40000410000 */
[C---:B------:R-:W-:Y:S02]  /*aad0*/  FMUL.FTZ R41, R3.reuse, R121 ;  /* 0x0000007903297220 */ /* 0x040fe40000410000 */
[----:B------:R-:W-:Y:S02]  /*aae0*/  FMUL.FTZ R51, R68, R127 ;  /* 0x0000007f44337220 */ /* 0x000fe40000410000 */
[C---:B------:R-:W-:Y:S02]  /*aaf0*/  FMUL.FTZ R58, R0.reuse, R130 ;  /* 0x00000082003a7220 */ /* 0x040fe40000410000 */
[C---:B------:R-:W-:Y:S02]  /*ab00*/  FMUL.FTZ R59, R0.reuse, R131 ;  /* 0x00000083003b7220 */ /* 0x040fe40000410000 */
[C---:B------:R-:W-:Y:S02]  /*ab10*/  FMUL.FTZ R62, R0.reuse, R134 ;  /* 0x00000086003e7220 */ /* 0x040fe40000410000 */
[----:B------:R-:W-:Y:S02]  /*ab20*/  FMUL.FTZ R63, R0, R135 ;  /* 0x00000087003f7220 */ /* 0x000fe40000410000 */
[----:B------:R-:W-:Y:S02]  /*ab30*/  FMUL.FTZ R61, R3, R133 ;  /* 0x00000085033d7220 */ /* 0x000fe40000410000 */
[----:B------:R-:W-:Y:S02]  /*ab40*/  FFMA.FTZ R126, R101, c[0x0][0x2d0], -R92 ;  /* 0x0000b400657e7a23 */ /* 0x000fe4000001085c */
[--C-:B------:R-:W-:Y:S02]  /*ab50*/  FFMA.FTZ R101, R249, c[0x0][0x2d0], -R93.reuse ;  /* 0x0000b400f9657a23 */ /* 0x100fe4000001085d */
[--C-:B------:R-:W-:Y:S02]  /*ab60*/  FFMA.FTZ R122, R103, c[0x0][0x2d0], -R93.reuse ;  /* 0x0000b400677a7a23 */ /* 0x100fe4000001085d */
[----:B------:R-:W-:Y:S02]  /*ab70*/  FFMA.FTZ R127, R115, c[0x0][0x2d0], -R93 ;  /* 0x0000b400737f7a23 */ /* 0x000fe4000001085d */
[--C-:B-1----:R-:W-:Y:S02]  /*ab80*/  FFMA.FTZ R2, R44, c[0x0][0x2d0], -R96.reuse ;  /* 0x0000b4002c027a23 */ /* 0x102fe40000010860 */
[----:B------:R-:W-:Y:S02]  /*ab90*/  FMUL.FTZ R44, R3, R180 ;  /* 0x000000b4032c7220 */ /* 0x000fe40000410000 */
[----:B------:R1:W-:Y:S01]  /*aba0*/  MUFU.EX2 R158, R2 ;  /* 0x00000002009e7308 */ /* 0x0003e20000000800 */
[----:B------:R-:W-:Y:S02]  /*abb0*/  FFMA.FTZ R124, R196, c[0x0][0x2d0], -R97 ;  /* 0x0000b400c47c7a23 */ /* 0x000fe40000010861 */
[--C-:B------:R-:W-:Y:S02]  /*abc0*/  FFMA.FTZ R103, R219, c[0x0][0x2d0], -R96.reuse ;  /* 0x0000b400db677a23 */ /* 0x100fe40000010860 */
[----:B------:R-:W-:Y:S02]  /*abd0*/  IMAD.MOV.U32 R219, RZ, RZ, R151 ;  /* 0x000000ffffdb7224 */ /* 0x000fe400078e0097 */
[--C-:B------:R-:W-:Y:S02]  /*abe0*/  FFMA.FTZ R121, R215, c[0x0][0x2d0], -R97.reuse ;  /* 0x0000b400d7797a23 */ /* 0x100fe40000010861 */
[--C-:B------:R-:W-:Y:S02]  /*abf0*/  FFMA.FTZ R120, R211, c[0x0][0x2d0], -R96.reuse ;  /* 0x0000b400d3787a23 */ /* 0x100fe40000010860 */
[--C-:B------:R-:W-:Y:S02]  /*ac00*/  FFMA.FTZ R123, R210, c[0x0][0x2d0], -R96.reuse ;  /* 0x0000b400d27b7a23 */ /* 0x100fe40000010860 */
[----:B-1----:R-:W-:Y:S02]  /*ac10*/  FFMA.FTZ R2, R45, c[0x0][0x2d0], -R96 ;  /* 0x0000b4002d027a23 */ /* 0x002fe40000010860 */
[----:B------:R-:W-:Y:S02]  /*ac20*/  FMUL.FTZ R45, R3, R181 ;  /* 0x000000b5032d7220 */ /* 0x000fe40000410000 */
[----:B------:R1:W-:Y:S02]  /*ac30*/  MUFU.EX2 R108, R2 ;  /* 0x00000002006c7308 */ /* 0x0003e40000000800 */
[--C-:B-1----:R-:W-:Y:S02]  /*ac40*/  FFMA.FTZ R2, R46, c[0x0][0x2d0], -R97.reuse ;  /* 0x0000b4002e027a23 */ /* 0x102fe40000010861 */
[----:B------:R-:W-:Y:S06]  /*ac50*/  FMUL.FTZ R46, R0, R182 ;  /* 0x000000b6002e7220 */ /* 0x000fec0000410000 */
[----:B------:R1:W4:Y:S02]  /*ac60*/  MUFU.EX2 R35, R2 ;  /* 0x0000000200237308 */ /* 0x0003240000000800 */
[----:B-1----:R-:W-:Y:S02]  /*ac70*/  FFMA.FTZ R2, R188, c[0x0][0x2d0], -R97 ;  /* 0x0000b400bc027a23 */ /* 0x002fe40000010861 */
[----:B----4-:R-:W-:Y:S06]  /*ac80*/  IMAD.MOV.U32 R174, RZ, RZ, R35 ;  /* 0x000000ffffae7224 */ /* 0x010fec00078e0023 */
[----:B------:R1:W4:Y:S01]  /*ac90*/  MUFU.EX2 R159, R2 ;  /* 0x00000002009f7308 */ /* 0x0003220000000800 */
[----:B------:R-:W-:Y:S02]  /*aca0*/  FMUL.FTZ R35, R68, R179 ;  /* 0x000000b344237220 */ /* 0x000fe40000410000 */
[----:B------:R-:W-:Y:S02]  /*acb0*/  IMAD.MOV.U32 R188, RZ, RZ, R80 ;  /* 0x000000ffffbc7224 */ /* 0x000fe400078e0050 */
[----:B------:R-:W-:Y:S01]  /*acc0*/  LDSM.16.MT88.4 R80, [R228+0x900] ;  /* 0x00090000e450783b */ /* 0x000fe20000004200 */
[----:B------:R-:W-:Y:S02]  /*acd0*/  IMAD.MOV.U32 R178, RZ, RZ, R174 ;  /* 0x000000ffffb27224 */ /* 0x000fe400078e00ae */
[----:B------:R-:W-:Y:S02]  /*ace0*/  IMAD.MOV.U32 R174, RZ, RZ, R199 ;  /* 0x000000ffffae7224 */ /* 0x000fe400078e00c7 */
[----:B------:R-:W-:Y:S02]  /*acf0*/  IMAD.MOV.U32 R179, RZ, RZ, R188 ;  /* 0x000000ffffb37224 */ /* 0x000fe400078e00bc */
[----:B------:R-:W-:Y:S02]  /*ad00*/  IMAD.MOV.U32 R188, RZ, RZ, R198 ;  /* 0x000000ffffbc7224 */ /* 0x000fe400078e00c6 */
[----:B-1----:R-:W-:Y:S02]  /*ad10*/  FFMA.FTZ R2, R47, c[0x0][0x2d0], -R92 ;  /* 0x0000b4002f027a23 */ /* 0x002fe4000001085c */
[----:B------:R-:W-:Y:S02]  /*ad20*/  FMUL.FTZ R47, R0, R183 ;  /* 0x000000b7002f7220 */ /* 0x000fe40000410000 */
[----:B----4-:R-:W-:Y:S01]  /*ad30*/  IMAD.MOV.U32 R177, RZ, RZ, R159 ;  /* 0x000000ffffb17224 */ /* 0x010fe200078e009f */
[----:B------:R-:W-:Y:S01]  /*ad40*/  MUFU.EX2 R183, R94 ;  /* 0x0000005e00b77308 */ /* 0x000fe20000000800 */
[----:B------:R-:W-:Y:S01]  /*ad50*/  IMAD.MOV.U32 R159, RZ, RZ, R193 ;  /* 0x000000ffff9f7224 */ /* 0x000fe200078e00c1 */
[----:B--2---:R-:W-:Y:S02]  /*ad60*/  F2FP.PACK_AB R66, R142, R145 ;  /* 0x000000918e42723e */ /* 0x004fe400000000ff */
[----:B---3--:R-:W-:Y:S02]  /*ad70*/  F2FP.PACK_AB R75, R140, R55 ;  /* 0x000000378c4b723e */ /* 0x008fe400000000ff */
[----:B------:R-:W-:Y:S02]  /*ad80*/  F2FP.PACK_AB R74, R245, R54 ;  /* 0x00000036f54a723e */ /* 0x000fe400000000ff */
[----:B------:R-:W1:Y:S05]  /*ad90*/  LDSM.16.MT88.4 R52, [R229+0x100] ;  /* 0x00010000e534783b */ /* 0x000e6a0000004200 */
[-C--:B------:R-:W-:Y:S05]  /*ada0*/  HMMA.16816.F32 R4, R72, R20.reuse, R4 ;  /* 0x000000144804723c */ /* 0x080fea0000001804 */
[----:B------:R-:W-:Y:S07]  /*adb0*/  F2FP.PACK_AB R67, R143, R70 ;  /* 0x000000468f43723e */ /* 0x000fee00000000ff */
[C---:B------:R-:W-:Y:S07]  /*adc0*/  HMMA.16816.F32 R8, R64.reuse, R20, R8 ;  /* 0x000000144008723c */ /* 0x040fee0000001808 */
[C---:B------:R-:W-:Y:S01]  /*add0*/  FMUL.FTZ R20, R69.reuse, R164 ;  /* 0x000000a445147220 */ /* 0x040fe20000410000 */
[-C--:B------:R-:W-:Y:S01]  /*ade0*/  HMMA.16816.F32 R12, R64, R22.reuse, R12 ;  /* 0x00000016400c723c */ /* 0x080fe2000000180c */
[----:B------:R2:W-:Y:S03]  /*adf0*/  MUFU.EX2 R164, R2 ;  /* 0x0000000200a47308 */ /* 0x0005e60000000800 */
[----:B------:R-:W-:Y:S02]  /*ae00*/  FMUL.FTZ R21, R69, R165 ;  /* 0x000000a545157220 */ /* 0x000fe40000410000 */
[----:B------:R-:W-:Y:S02]  /*ae10*/  IMAD.MOV.U32 R165, RZ, RZ, R24 ;  /* 0x000000ffffa57224 */ /* 0x000fe400078e0018 */
[C---:B------:R-:W-:Y:S04]  /*ae20*/  HMMA.16816.F32 R16, R72.reuse, R22, R16 ;  /* 0x000000164810723c */ /* 0x040fe80000001810 */
[----:B------:R-:W-:Y:S03]  /*ae30*/  FMUL.FTZ R24, R3, R168 ;  /* 0x000000a803187220 */ /* 0x000fe60000410000 */
[C---:B------:R-:W-:Y:S02]  /*ae40*/  FMUL.FTZ R23, R68.reuse, R167 ;  /* 0x000000a744177220 */ /* 0x040fe40000410000 */
[----:B------:R-:W-:Y:S07]  /*ae50*/  FMUL.FTZ R22, R68, R166 ;  /* 0x000000a644167220 */ /* 0x000fee0000410000 */
[-C--:B------:R-:W-:Y:S03]  /*ae60*/  HMMA.16816.F32 R20, R72, R36.reuse, R20 ;  /* 0x000000244814723c */ /* 0x080fe60000001814 */
[----:B--2---:R-:W-:Y:S02]  /*ae70*/  FFMA.FTZ R2, R189, c[0x0][0x2d0], -R92 ;  /* 0x0000b400bd027a23 */ /* 0x004fe4000001085c */
[----:B------:R-:W-:Y:S02]  /*ae80*/  IMAD.MOV.U32 R189, RZ, RZ, R165 ;  /* 0x000000ffffbd7224 */ /* 0x000fe400078e00a5 */
[----:B------:R2:W-:Y:S01]  /*ae90*/  MUFU.EX2 R168, R2 ;  /* 0x0000000200a87308 */ /* 0x0005e20000000800 */
[C---:B------:R-:W-:Y:S04]  /*aea0*/  HMMA.16816.F32 R24, R64.reuse, R36, R24 ;  /* 0x000000244018723c */ /* 0x040fe80000001818 */
[----:B------:R-:W-:Y:S02]  /*aeb0*/  IMAD.MOV.U32 R165, RZ, RZ, R106 ;  /* 0x000000ffffa57224 */ /* 0x000fe400078e006a */
[----:B------:R-:W-:Y:S02]  /*aec0*/  IMAD.MOV.U32 R106, RZ, RZ, R98 ;  /* 0x000000ffff6a7224 */ /* 0x000fe400078e0062 */
[-C--:B------:R-:W-:Y:S04]  /*aed0*/  HMMA.16816.F32 R28, R64, R38.reuse, R28 ;  /* 0x00000026401c723c */ /* 0x080fe8000000181c */
[--C-:B------:R-:W-:Y:S02]  /*aee0*/  FFMA.FTZ R98, R213, c[0x0][0x2d0], -R92.reuse ;  /* 0x0000b400d5627a23 */ /* 0x100fe4000001085c */
[C---:B------:R-:W-:Y:S02]  /*aef0*/  FMUL.FTZ R37, R69.reuse, R117 ;  /* 0x0000007545257220 */ /* 0x040fe40000410000 */
[C---:B------:R-:W-:Y:S04]  /*af00*/  HMMA.16816.F32 R32, R72.reuse, R38, R32 ;  /* 0x000000264820723c */ /* 0x040fe80000001820 */
[----:B------:R-:W-:Y:S02]  /*af10*/  FMUL.FTZ R36, R69, R116 ;  /* 0x0000007445247220 */ /* 0x000fe40000410000 */
[--C-:B------:R-:W-:Y:S02]  /*af20*/  FFMA.FTZ R117, R102, c[0x0][0x2d0], -R93.reuse ;  /* 0x0000b40066757a23 */ /* 0x100fe4000001085d */
[----:B--2---:R-:W-:Y:S04]  /*af30*/  FFMA.FTZ R2, R190, c[0x0][0x2d0], -R93 ;  /* 0x0000b400be027a23 */ /* 0x004fe8000001085d */
[----:B------:R2:W3:Y:S01]  /*af40*/  MUFU.EX2 R163, R2 ;  /* 0x0000000200a37308 */ /* 0x0004e20000000800 */
[C---:B------:R-:W-:Y:S02]  /*af50*/  FMUL.FTZ R39, R68.reuse, R119 ;  /* 0x0000007744277220 */ /* 0x040fe40000410000 */
[----:B------:R-:W-:Y:S02]  /*af60*/  FMUL.FTZ R38, R68, R118 ;  /* 0x0000007644267220 */ /* 0x000fe40000410000 */
[----:B------:R-:W-:Y:S02]  /*af70*/  FFMA.FTZ R119, R200, c[0x0][0x2d0], -R92 ;  /* 0x0000b400c8777a23 */ /* 0x000fe4000001085c */
[----:B------:R-:W-:Y:S02]  /*af80*/  FFMA.FTZ R102, R225, c[0x0][0x2d0], -R96 ;  /* 0x0000b400e1667a23 */ /* 0x000fe40000010860 */
[----:B------:R-:W-:Y:S01]  /*af90*/  IMAD.MOV.U32 R225, RZ, RZ, R150 ;  /* 0x000000ffffe17224 */ /* 0x000fe200078e0096 */
[-C--:B-1----:R-:W-:Y:S03]  /*afa0*/  HMMA.16816.F32 R36, R72, R52.reuse, R36 ;  /* 0x000000344824723c */ /* 0x082fe60000001824 */
[----:B------:R-:W-:Y:S02]  /*afb0*/  IMAD.MOV.U32 R200, RZ, RZ, R192 ;  /* 0x000000ffffc87224 */ /* 0x000fe400078e00c0 */
[----:B------:R-:W-:Y:S02]  /*afc0*/  FFMA.FTZ R118, R216, c[0x0][0x2d0], -R97 ;  /* 0x0000b400d8767a23 */ /* 0x000fe40000010861 */
[----:B------:R-:W-:Y:S01]  /*afd0*/  FFMA.FTZ R116, R217, c[0x0][0x2d0], -R96 ;  /* 0x0000b400d9747a23 */ /* 0x000fe20000010860 */
[C---:B------:R-:W-:Y:S04]  /*afe0*/  HMMA.16816.F32 R40, R64.reuse, R52, R40 ;  /* 0x000000344028723c */ /* 0x040fe80000001828 */
[----:B------:R-:W-:Y:S02]  /*aff0*/  IMAD.MOV.U32 R217, RZ, RZ, R152 ;  /* 0x000000ffffd97224 */ /* 0x000fe400078e0098 */
[----:B--2---:R-:W-:Y:S02]  /*b000*/  FFMA.FTZ R2, R191, c[0x0][0x2d0], -R93 ;  /* 0x0000b400bf027a23 */ /* 0x004fe4000001085d */
[-C--:B------:R-:W-:Y:S02]  /*b010*/  HMMA.16816.F32 R44, R64, R54.reuse, R44 ;  /* 0x00000036402c723c */ /* 0x080fe4000000182c */
[----:B------:R1:W-:Y:S02]  /*b020*/  MUFU.EX2 R167, R2 ;  /* 0x0000000200a77308 */ /* 0x0003e40000000800 */
[----:B---3--:R-:W-:Y:S02]  /*b030*/  IMAD.MOV.U32 R213, RZ, RZ, R163 ;  /* 0x000000ffffd57224 */ /* 0x008fe400078e00a3 */
[C---:B------:R-:W-:Y:S02]  /*b040*/  FMUL.FTZ R52, R69.reuse, R184 ;  /* 0x000000b845347220 */ /* 0x040fe40000410000 */
[C---:B------:R-:W-:Y:S04]  /*b050*/  HMMA.16816.F32 R48, R72.reuse, R54, R48 ;  /* 0x000000364830723c */ /* 0x040fe80000001830 */
[----:B------:R-:W-:Y:S01]  /*b060*/  FMUL.FTZ R53, R69, R185 ;  /* 0x000000b945357220 */ /* 0x000fe20000410000 */
[----:B------:R-:W-:Y:S02]  /*b070*/  MUFU.EX2 R184, R98 ;  /* 0x0000006200b87308 */ /* 0x000fe40000000800 */
[C---:B------:R-:W-:Y:S02]  /*b080*/  FMUL.FTZ R54, R68.reuse, R186 ;  /* 0x000000ba44367220 */ /* 0x040fe40000410000 */
[----:B------:R-:W-:Y:S07]  /*b090*/  FMUL.FTZ R55, R68, R187 ;  /* 0x000000bb44377220 */ /* 0x000fee0000410000 */
[-C--:B------:R-:W-:Y:S03]  /*b0a0*/  HMMA.16816.F32 R52, R72, R76.reuse, R52 ;  /* 0x0000004c4834723c */ /* 0x080fe60000001834 */
[--C-:B-1----:R-:W-:Y:S02]  /*b0b0*/  FFMA.FTZ R2, R56, c[0x0][0x2d0], -R92.reuse ;  /* 0x0000b40038027a23 */ /* 0x102fe4000001085c */
[----:B------:R-:W-:Y:S02]  /*b0c0*/  FMUL.FTZ R56, R3, R128 ;  /* 0x0000008003387220 */ /* 0x000fe40000410000 */
[----:B------:R1:W2:Y:S02]  /*b0d0*/  MUFU.EX2 R169, R2 ;  /* 0x0000000200a97308 */ /* 0x0002a40000000800 */
[----:B-1----:R-:W-:Y:S03]  /*b0e0*/  FFMA.FTZ R2, R57, c[0x0][0x2d0], -R92 ;  /* 0x0000b40039027a23 */ /* 0x002fe6000001085c */
[----:B------:R-:W-:Y:S05]  /*b0f0*/  FMUL.FTZ R57, R3, R129 ;  /* 0x0000008103397220 */ /* 0x000fea0000410000 */
[----:B------:R1:W-:Y:S01]  /*b100*/  MUFU.EX2 R171, R2 ;  /* 0x0000000200ab7308 */ /* 0x0003e20000000800 */
[----:B--2---:R-:W-:Y:S01]  /*b110*/  IMAD.MOV.U32 R252, RZ, RZ, R169 ;  /* 0x000000fffffc7224 */ /* 0x004fe200078e00a9 */
[C---:B------:R-:W-:Y:S08]  /*b120*/  HMMA.16816.F32 R56, R64.reuse, R76, R56 ;  /* 0x0000004c4038723c */ /* 0x040ff00000001838 */
[----:B------:R2:W-:Y:S01]  /*b130*/  MUFU.EX2 R129, R101 ;  /* 0x0000006500817308 */ /* 0x0005e20000000800 */
[----:B------:R-:W-:Y:S03]  /*b140*/  F2FP.PACK_AB R76, R236, R153 ;  /* 0x00000099ec4c723e */ /* 0x000fe600000000ff */
[----:B------:R-:W-:Y:S01]  /*b150*/  F2FP.PACK_AB R77, R233, R246 ;  /* 0x000000f6e94d723e */ /* 0x000fe200000000ff */
[----:B-1----:R-:W-:Y:S02]  /*b160*/  FFMA.FTZ R2, R60, c[0x0][0x2d0], -R93 ;  /* 0x0000b4003c027a23 */ /* 0x002fe4000001085d */
[----:B------:R-:W-:Y:S03]  /*b170*/  FMUL.FTZ R60, R3, R132 ;  /* 0x00000084033c7220 */ /* 0x000fe60000410000 */
[----:B------:R1:W-:Y:S04]  /*b180*/  MUFU.EX2 R166, R2 ;  /* 0x0000000200a67308 */ /* 0x0003e80000000800 */
[-C--:B------:R-:W-:Y:S03]  /*b190*/  HMMA.16816.F32 R60, R64, R78.reuse, R60 ;  /* 0x0000004e403c723c */ /* 0x080fe6000000183c */
[----:B--2---:R-:W-:Y:S04]  /*b1a0*/  FFMA.FTZ R101, R223, c[0x0][0x2d0], -R97 ;  /* 0x0000b400df657a23 */ /* 0x004fe80000010861 */
[C---:B------:R-:W-:Y:S02]  /*b1b0*/  FMUL.FTZ R64, R69.reuse, R136 ;  /* 0x0000008845407220 */ /* 0x040fe40000410000 */
[----:B------:R-:W-:Y:S03]  /*b1c0*/  FMUL.FTZ R65, R69, R137 ;  /* 0x0000008945417220 */ /* 0x000fe60000410000 */
[C---:B------:R-:W-:Y:S02]  /*b1d0*/  FMUL.FTZ R66, R68.reuse, R138 ;  /* 0x0000008a44427220 */ /* 0x040fe40000410000 */
[----:B------:R-:W-:Y:S02]  /*b1e0*/  FMUL.FTZ R67, R68, R139 ;  /* 0x0000008b44437220 */ /* 0x000fe40000410000 */
[----:B-1----:R-:W-:Y:S05]  /*b1f0*/  FFMA.FTZ R2, R194, c[0x0][0x2d0], -R93 ;  /* 0x0000b400c2027a23 */ /* 0x002fea000001085d */
[----:B------:R-:W-:Y:S01]  /*b200*/  HMMA.16816.F32 R64, R72, R78, R64 ;  /* 0x0000004e4840723c */ /* 0x000fe20000001840 */
[----:B------:R1:W2:Y:S06]  /*b210*/  MUFU.EX2 R170, R2 ;  /* 0x0000000200aa7308 */ /* 0x0002ac0000000800 */
[----:B------:R-:W-:Y:S02]  /*b220*/  F2FP.PACK_AB R72, R220, R155 ;  /* 0x0000009bdc48723e */ /* 0x000fe400000000ff */
[----:B------:R-:W-:Y:S03]  /*b230*/  F2FP.PACK_AB R73, R232, R154 ;  /* 0x0000009ae849723e */ /* 0x000fe600000000ff */
[----:B------:R-:W-:Y:S02]  /*b240*/  F2FP.PACK_AB R74, R242, R235 ;  /* 0x000000ebf24a723e */ /* 0x000fe400000000ff */
[----:B------:R-:W-:Y:S02]  /*b250*/  F2FP.PACK_AB R75, R243, R239 ;  /* 0x000000eff34b723e */ /* 0x000fe400000000ff */
[----:B------:R-:W-:Y:S02]  /*b260*/  F2FP.PACK_AB R78, R149, R240 ;  /* 0x000000f0954e723e */ /* 0x000fe400000000ff */
[----:B------:R-:W-:Y:S03]  /*b270*/  F2FP.PACK_AB R79, R148, R241 ;  /* 0x000000f1944f723e */ /* 0x000fe600000000ff */
[-C--:B------:R-:W-:Y:S03]  /*b280*/  HMMA.16816.F32 R4, R72, R80.reuse, R4 ;  /* 0x000000504804723c */ /* 0x080fe60000001804 */
[--C-:B-1----:R-:W-:Y:S05]  /*b290*/  FFMA.FTZ R2, R207, c[0x0][0x2d0], -R96.reuse ;  /* 0x0000b400cf027a23 */ /* 0x102fea0000010860 */
[C---:B------:R-:W-:Y:S01]  /*b2a0*/  HMMA.16816.F32 R8, R76.reuse, R80, R8 ;  /* 0x000000504c08723c */ /* 0x040fe20000001808 */
[----:B------:R1:W-:Y:S07]  /*b2b0*/  MUFU.EX2 R160, R2 ;  /* 0x0000000200a07308 */ /* 0x0003ee0000000800 */
[-C--:B------:R-:W-:Y:S08]  /*b2c0*/  HMMA.16816.F32 R12, R76, R82.reuse, R12 ;  /* 0x000000524c0c723c */ /* 0x080ff0000000180c */
[C---:B------:R-:W-:Y:S01]  /*b2d0*/  HMMA.16816.F32 R16, R72.reuse, R82, R16 ;  /* 0x000000524810723c */ /* 0x040fe20000001810 */
[----:B------:R-:W3:Y:S07]  /*b2e0*/  LDSM.16.MT88.4 R80, [R230+0x900] ;  /* 0x00090000e650783b */ /* 0x000eee0000004200 */
[-C--:B------:R-:W-:Y:S04]  /*b2f0*/  HMMA.16816.F32 R20, R72, R84.reuse, R20 ;  /* 0x000000544814723c */ /* 0x080fe80000001814 */
[----:B-1----:R-:W-:Y:S04]  /*b300*/  FFMA.FTZ R2, R208, c[0x0][0x2d0], -R96 ;  /* 0x0000b400d0027a23 */ /* 0x002fe80000010860 */
[C---:B------:R-:W-:Y:S01]  /*b310*/  HMMA.16816.F32 R24, R76.reuse, R84, R24 ;  /* 0x000000544c18723c */ /* 0x040fe20000001818 */
[----:B------:R1:W4:Y:S07]  /*b320*/  MUFU.EX2 R162, R2 ;  /* 0x0000000200a27308 */ /* 0x00032e0000000800 */
[-C--:B------:R-:W-:Y:S08]  /*b330*/  HMMA.16816.F32 R28, R76, R86.reuse, R28 ;  /* 0x000000564c1c723c */ /* 0x080ff0000000181c */
[C---:B------:R-:W-:Y:S01]  /*b340*/  HMMA.16816.F32 R32, R72.reuse, R86, R32 ;  /* 0x000000564820723c */ /* 0x040fe20000001820 */
[----:B------:R-:W2:Y:S07]  /*b350*/  LDSM.16.MT88.4 R84, [R228+0x1100] ;  /* 0x00110000e454783b */ /* 0x000eae0000004200 */
[-C--:B------:R-:W-:Y:S04]  /*b360*/  HMMA.16816.F32 R36, R72, R88.reuse, R36 ;  /* 0x000000584824723c */ /* 0x080fe80000001824 */
[--C-:B-1----:R-:W-:Y:S04]  /*b370*/  FFMA.FTZ R2, R221, c[0x0][0x2d0], -R97.reuse ;  /* 0x0000b400dd027a23 */ /* 0x102fe80000010861 */
[C---:B------:R-:W-:Y:S01]  /*b380*/  HMMA.16816.F32 R40, R76.reuse, R88, R40 ;  /* 0x000000584c28723c */ /* 0x040fe20000001828 */
[----:B------:R1:W1:Y:S07]  /*b390*/  MUFU.EX2 R161, R2 ;  /* 0x0000000200a17308 */ /* 0x00026e0000000800 */
[-C--:B------:R-:W-:Y:S08]  /*b3a0*/  HMMA.16816.F32 R44, R76, R90.reuse, R44 ;  /* 0x0000005a4c2c723c */ /* 0x080ff0000000182c */
[C---:B------:R-:W-:Y:S01]  /*b3b0*/  HMMA.16816.F32 R48, R72.reuse, R90, R48 ;  /* 0x0000005a4830723c */ /* 0x040fe20000001830 */
[----:B------:R-:W-:Y:S07]  /*b3c0*/  LDSM.16.MT88.4 R88, [R229+0x1100] ;  /* 0x00110000e558783b */ /* 0x000fee0000004200 */
[-C--:B---3--:R-:W-:Y:S04]  /*b3d0*/  HMMA.16816.F32 R52, R72, R80.reuse, R52 ;  /* 0x000000504834723c */ /* 0x088fe80000001834 */
[----:B-1----:R-:W-:Y:S02]  /*b3e0*/  FFMA.FTZ R2, R226, c[0x0][0x2d0], -R97 ;  /* 0x0000b400e2027a23 */ /* 0x002fe40000010861 */
[----:B--2---:R-:W-:Y:S02]  /*b3f0*/  IMAD.MOV.U32 R226, RZ, RZ, R170 ;  /* 0x000000ffffe27224 */ /* 0x004fe400078e00aa */
[C---:B------:R-:W-:Y:S01]  /*b400*/  HMMA.16816.F32 R56, R76.reuse, R80, R56 ;  /* 0x000000504c38723c */ /* 0x040fe20000001838 */
[----:B------:R1:W-:Y:S07]  /*b410*/  MUFU.EX2 R221, R2 ;  /* 0x0000000200dd7308 */ /* 0x0003ee0000000800 */
[-C--:B------:R-:W-:Y:S07]  /*b420*/  HMMA.16816.F32 R60, R76, R82.reuse, R60 ;  /* 0x000000524c3c723c */ /* 0x080fee000000183c */
[----:B------:R-:W-:Y:S01]  /*b430*/  FFMA.FTZ R76, R99, c[0x0][0x2d0], -R96 ;  /* 0x0000b400634c7a23 */ /* 0x000fe20000010860 */
[----:B------:R-:W-:Y:S01]  /*b440*/  HMMA.16816.F32 R64, R72, R82, R64 ;  /* 0x000000524840723c */ /* 0x000fe20000001840 */
[----:B------:R-:W2:Y:S02]  /*b450*/  LDSM.16.MT88.4 R80, [R231+0x1100] ;  /* 0x00110000e750783b */ /* 0x000ea40000004200 */
[----:B------:R3:W-:Y:S01]  /*b460*/  MUFU.EX2 R191, R76 ;  /* 0x0000004c00bf7308 */ /* 0x0007e20000000800 */
[----:B------:R-:W-:Y:S01]  /*b470*/  FFMA.FTZ R99, R250, c[0x0][0x2d0], -R93 ;  /* 0x0000b400fa637a23 */ /* 0x000fe2000001085d */
[----:B------:R-:W-:Y:S01]  /*b480*/  F2FP.PACK_AB R77, R152, R147 ;  /* 0x00000093984d723e */ /* 0x000fe200000000ff */
[----:B------:R-:W-:Y:S01]  /*b490*/  IMAD.MOV.U32 R250, RZ, RZ, R178 ;  /* 0x000000fffffa7224 */ /* 0x000fe200078e00b2 */
[----:B------:R-:W-:Y:S01]  /*b4a0*/  F2FP.PACK_AB R72, R234, R244 ;  /* 0x000000f4ea48723e */ /* 0x000fe200000000ff */
[--C-:B-1----:R-:W-:Y:S01]  /*b4b0*/  FFMA.FTZ R2, R227, c[0x0][0x2d0], -R96.reuse ;  /* 0x0000b400e3027a23 */ /* 0x102fe20000010860 */
[----:B------:R-:W-:Y:S04]  /*b4c0*/  F2FP.PACK_AB R73, R173, R237 ;  /* 0x000000edad49723e */ /* 0x000fe800000000ff */
[----:B------:R1:W-:Y:S01]  /*b4d0*/  MUFU.EX2 R208, R2 ;  /* 0x0000000200d07308 */ /* 0x0003e20000000800 */
[----:B------:R-:W-:Y:S01]  /*b4e0*/  F2FP.PACK_AB R74, R200, R151 ;  /* 0x00000097c84a723e */ /* 0x000fe200000000ff */
[----:B------:R-:W-:Y:S08]  /*b4f0*/  IMAD.MOV.U32 R227, RZ, RZ, R171 ;  /* 0x000000ffffe37224 */ /* 0x000ff000078e00ab */
[----:B------:R-:W-:Y:S01]  /*b500*/  MUFU.EX2 R130, R99 ;  /* 0x0000006300827308 */ /* 0x000fe20000000800 */
[----:B---3--:R-:W-:Y:S01]  /*b510*/  F2FP.PACK_AB R76, R172, R238 ;  /* 0x000000eeac4c723e */ /* 0x008fe200000000ff */
[----:B-1----:R-:W-:Y:S02]  /*b520*/  FFMA.FTZ R2, R248, c[0x0][0x2d0], -R96 ;  /* 0x0000b400f8027a23 */ /* 0x002fe40000010860 */
[----:B------:R-:W-:Y:S06]  /*b530*/  IMAD.MOV.U32 R248, RZ, RZ, R166 ;  /* 0x000000fffff87224 */ /* 0x000fec00078e00a6 */
[----:B------:R1:W-:Y:S02]  /*b540*/  MUFU.EX2 R207, R2 ;  /* 0x0000000200cf7308 */ /* 0x0003e40000000800 */
[----:B-1----:R-:W-:Y:S08]  /*b550*/  FFMA.FTZ R2, R205, c[0x0][0x2d0], -R97 ;  /* 0x0000b400cd027a23 */ /* 0x002ff00000010861 */
[----:B------:R1:W-:Y:S02]  /*b560*/  MUFU.EX2 R205, R2 ;  /* 0x0000000200cd7308 */ /* 0x0003e40000000800 */
[----:B-1----:R-:W-:Y:S02]  /*b570*/  FFMA.FTZ R2, R251, c[0x0][0x2d0], -R92 ;  /* 0x0000b400fb027a23 */ /* 0x002fe4000001085c */
[----:B----4-:R-:W-:Y:S06]  /*b580*/  IMAD.MOV.U32 R251, RZ, RZ, R162 ;  /* 0x000000fffffb7224 */ /* 0x010fec00078e00a2 */
[----:B------:R1:W-:Y:S02]  /*b590*/  MUFU.EX2 R182, R2 ;  /* 0x0000000200b67308 */ /* 0x0003e40000000800 */
[----:B-1----:R-:W-:Y:S08]  /*b5a0*/  FFMA.FTZ R2, R204, c[0x0][0x2d0], -R92 ;  /* 0x0000b400cc027a23 */ /* 0x002ff0000001085c */
[----:B------:R1:W-:Y:S02]  /*b5b0*/  MUFU.EX2 R204, R2 ;  /* 0x0000000200cc7308 */ /* 0x0003e40000000800 */
[----:B-1----:R-:W-:Y:S02]  /*b5c0*/  FFMA.FTZ R2, R176, c[0x0][0x2d0], -R93 ;  /* 0x0000b400b0027a23 */ /* 0x002fe4000001085d */
[----:B------:R-:W-:Y:S06]  /*b5d0*/  IMAD.MOV.U32 R176, RZ, RZ, R158 ;  /* 0x000000ffffb07224 */ /* 0x000fec00078e009e */
[----:B------:R1:W-:Y:S01]  /*b5e0*/  MUFU.EX2 R181, R2 ;  /* 0x0000000200b57308 */ /* 0x0003e20000000800 */
[----:B------:R-:W-:Y:S02]  /*b5f0*/  IMAD.MOV.U32 R158, RZ, RZ, R157 ;  /* 0x000000ffff9e7224 */ /* 0x000fe400078e009d */
[----:B------:R-:W-:Y:S02]  /*b600*/  IMAD.MOV.U32 R157, RZ, RZ, R156 ;  /* 0x000000ffff9d7224 */ /* 0x000fe400078e009c */
[----:B------:R-:W-:Y:S02]  /*b610*/  IMAD.MOV.U32 R156, RZ, RZ, R145 ;  /* 0x000000ffff9c7224 */ /* 0x000fe400078e0091 */
[----:B------:R-:W-:Y:S02]  /*b620*/  IMAD.MOV.U32 R145, RZ, RZ, R146 ;  /* 0x000000ffff917224 */ /* 0x000fe400078e0092 */
[----:B------:R-:W-:Y:S02]  /*b630*/  IMAD.MOV.U32 R146, RZ, RZ, R100 ;  /* 0x000000ffff927224 */ /* 0x000fe400078e0064 */
[----:B------:R-:W-:Y:S02]  /*b640*/  FFMA.FTZ R100, R212, c[0x0][0x2d0], -R92 ;  /* 0x0000b400d4647a23 */ /* 0x000fe4000001085c */
[----:B------:R-:W-:Y:S02]  /*b650*/  IMAD.MOV.U32 R212, RZ, RZ, R164 ;  /* 0x000000ffffd47224 */ /* 0x000fe400078e00a4 */
[----:B------:R-:W-:Y:S01]  /*b660*/  MUFU.EX2 R131, R100 ;  /* 0x0000006400837308 */ /* 0x000fe20000000800 */
[----:B-1----:R-:W-:Y:S02]  /*b670*/  FFMA.FTZ R2, R175, c[0x0][0x2d0], -R93 ;  /* 0x0000b400af027a23 */ /* 0x002fe4000001085d */
[----:B------:R-:W-:Y:S07]  /*b680*/  IMAD.MOV.U32 R175, RZ, RZ, R107 ;  /* 0x000000ffffaf7224 */ /* 0x000fee00078e006b */
[----:B------:R1:W-:Y:S01]  /*b690*/  MUFU.EX2 R199, R2 ;  /* 0x0000000200c77308 */ /* 0x0003e20000000800 */
[----:B------:R-:W-:Y:S02]  /*b6a0*/  IMAD.MOV.U32 R107, RZ, RZ, R104 ;  /* 0x000000ffff6b7224 */ /* 0x000fe400078e0068 */
[----:B------:R-:W-:Y:S02]  /*b6b0*/  FFMA.FTZ R104, R206, c[0x0][0x2d0], -R92 ;  /* 0x0000b400ce687a23 */ /* 0x000fe4000001085c */
[----:B------:R-:W-:Y:S02]  /*b6c0*/  IMAD.MOV.U32 R206, RZ, RZ, R177 ;  /* 0x000000ffffce7224 */ /* 0x000fe400078e00b1 */
[----:B------:R-:W-:Y:S02]  /*b6d0*/  IMAD.MOV.U32 R177, RZ, RZ, R176 ;  /* 0x000000ffffb17224 */ /* 0x000fe400078e00b0 */
[----:B------:R-:W-:Y:S01]  /*b6e0*/  IMAD.MOV.U32 R176, RZ, RZ, R165 ;  /* 0x000000ffffb07224 */ /* 0x000fe200078e00a5 */
[----:B------:R-:W-:Y:S01]  /*b6f0*/  F2FP.PACK_AB R79, R206, R250 ;  /* 0x000000face4f723e */ /* 0x000fe200000000ff */
[----:B------:R-:W-:Y:S02]  /*b700*/  IMAD.MOV.U32 R165, RZ, RZ, R145 ;  /* 0x000000ffffa57224 */ /* 0x000fe400078e0091 */
[----:B------:R-:W-:Y:S02]  /*b710*/  IMAD.MOV.U32 R145, RZ, RZ, R107 ;  /* 0x000000ffff917224 */ /* 0x000fe400078e006b */
[----:B------:R-:W-:Y:S02]  /*b720*/  IMAD.MOV.U32 R107, RZ, RZ, R106 ;  /* 0x000000ffff6b7224 */ /* 0x000fe400078e006a */
[----:B------:R-:W-:Y:S02]  /*b730*/  IMAD.MOV.U32 R106, RZ, RZ, R105 ;  /* 0x000000ffff6a7224 */ /* 0x000fe400078e0069 */
[----:B------:R-:W-:Y:S02]  /*b740*/  FFMA.FTZ R105, R202, c[0x0][0x2d0], -R92 ;  /* 0x0000b400ca697a23 */ /* 0x000fe4000001085c */
[----:B------:R-:W-:Y:S02]  /*b750*/  IMAD.MOV.U32 R202, RZ, RZ, R108 ;  /* 0x000000ffffca7224 */ /* 0x000fe400078e006c */
[--C-:B------:R-:W-:Y:S02]  /*b760*/  FFMA.FTZ R108, R201, c[0x0][0x2d0], -R92.reuse ;  /* 0x0000b400c96c7a23 */ /* 0x100fe4000001085c */
[----:B-1----:R-:W-:Y:S02]  /*b770*/  FFMA.FTZ R2, R209, c[0x0][0x2d0], -R92 ;  /* 0x0000b400d1027a23 */ /* 0x002fe4000001085c */
[----:B------:R-:W-:Y:S02]  /*b780*/  IMAD.MOV.U32 R201, RZ, RZ, R189 ;  /* 0x000000ffffc97224 */ /* 0x000fe400078e00bd */
[----:B------:R1:W-:Y:S01]  /*b790*/  MUFU.EX2 R194, R2 ;  /* 0x0000000200c27308 */ /* 0x0003e20000000800 */
[----:B------:R-:W-:Y:S02]  /*b7a0*/  IMAD.MOV.U32 R249, RZ, RZ, R177 ;  /* 0x000000fffff97224 */ /* 0x000fe400078e00b1 */
[----:B------:R-:W-:Y:S01]  /*b7b0*/  F2FP.PACK_AB R75, R201, R150 ;  /* 0x00000096c94b723e */ /* 0x000fe200000000ff */
[----:B------:R-:W-:Y:S02]  /*b7c0*/  IMAD.MOV.U32 R178, RZ, RZ, R165 ;  /* 0x000000ffffb27224 */ /* 0x000fe400078e00a5 */
[----:B------:R-:W-:Y:S01]  /*b7d0*/  IMAD.MOV.U32 R177, RZ, RZ, R106 ;  /* 0x000000ffffb17224 */ /* 0x000fe200078e006a */
[----:B------:R-:W-:Y:S01]  /*b7e0*/  F2FP.PACK_AB R78, R202, R249 ;  /* 0x000000f9ca4e723e */ /* 0x000fe200000000ff */
[----:B------:R-:W-:Y:S02]  /*b7f0*/  FFMA.FTZ R106, R113, c[0x0][0x2d0], -R93 ;  /* 0x0000b400716a7a23 */ /* 0x000fe4000001085d */
[-C--:B------:R-:W-:Y:S01]  /*b800*/  HMMA.16816.F32 R4, R72, R84.reuse, R4 ;  /* 0x000000544804723c */ /* 0x080fe20000001804 */
[----:B------:R-:W3:Y:S01]  /*b810*/  LDL.LU R113, [R1+0x28] ;  /* 0x0000280001717983 */ /* 0x000ee20000300800 */
[----:B------:R-:W-:Y:S01]  /*b820*/  MUFU.EX2 R108, R108 ;  /* 0x0000006c006c7308 */ /* 0x000fe20000000800 */
[----:B------:R-:W-:Y:S02]  /*b830*/  IMAD.MOV.U32 R165, RZ, RZ, R107 ;  /* 0x000000ffffa57224 */ /* 0x000fe400078e006b */
[----:B------:R-:W-:Y:S02]  /*b840*/  FFMA.FTZ R107, R112, c[0x0][0x2d0], -R93 ;  /* 0x0000b400706b7a23 */ /* 0x000fe4000001085d */
[----:B------:R-:W3:Y:S01]  /*b850*/  LDL.LU R112, [R1+0x30] ;  /* 0x0000300001707983 */ /* 0x000ee20000300800 */
[C---:B------:R-:W-:Y:S04]  /*b860*/  HMMA.16816.F32 R8, R76.reuse, R84, R8 ;  /* 0x000000544c08723c */ /* 0x040fe80000001808 */
[----:B------:R-:W-:Y:S02]  /*b870*/  FFMA.FTZ R98, R165, c[0x0][0x2d0], -R96 ;  /* 0x0000b400a5627a23 */ /* 0x000fe40000010860 */
[----:B-1----:R-:W-:Y:S02]  /*b880*/  FFMA.FTZ R2, R214, c[0x0][0x2d0], -R92 ;  /* 0x0000b400d6027a23 */ /* 0x002fe4000001085c */
[-C--:B------:R-:W-:Y:S01]  /*b890*/  HMMA.16816.F32 R12, R76, R86.reuse, R12 ;  /* 0x000000564c0c723c */ /* 0x080fe2000000180c */
[----:B------:R-:W-:Y:S03]  /*b8a0*/  MUFU.EX2 R115, R98 ;  /* 0x0000006200737308 */ /* 0x000fe60000000800 */
[----:B------:R-:W-:Y:S02]  /*b8b0*/  FFMA.FTZ R84, R178, c[0x0][0x2d0], -R96 ;  /* 0x0000b400b2547a23 */ /* 0x000fe40000010860 */
[----:B------:R-:W-:Y:S02]  /*b8c0*/  IMAD.MOV.U32 R214, RZ, RZ, R168 ;  /* 0x000000ffffd67224 */ /* 0x000fe400078e00a8 */
[C---:B------:R-:W-:Y:S03]  /*b8d0*/  HMMA.16816.F32 R16, R72.reuse, R86, R16 ;  /* 0x000000564810723c */ /* 0x040fe60000001810 */
[----:B------:R1:W-:Y:S01]  /*b8e0*/  MUFU.EX2 R198, R2 ;  /* 0x0000000200c67308 */ /* 0x0003e20000000800 */
[----:B------:R-:W-:Y:S02]  /*b8f0*/  IMAD.MOV.U32 R209, RZ, RZ, R167 ;  /* 0x000000ffffd17224 */ /* 0x000fe400078e00a7 */
[--C-:B------:R-:W-:Y:S02]  /*b900*/  FFMA.FTZ R100, R146, c[0x0][0x2d0], -R97.reuse ;  /* 0x0000b40092647a23 */ /* 0x100fe40000010861 */
[-C--:B--2---:R-:W-:Y:S04]  /*b910*/  HMMA.16816.F32 R20, R72, R80.reuse, R20 ;  /* 0x000000504814723c */ /* 0x084fe80000001814 */
[----:B------:R-:W-:Y:S01]  /*b920*/  FFMA.FTZ R99, R145, c[0x0][0x2d0], -R97 ;  /* 0x0000b40091637a23 */ /* 0x000fe20000010861 */
[----:B------:R2:W-:Y:S03]  /*b930*/  MUFU.EX2 R189, R84 ;  /* 0x0000005400bd7308 */ /* 0x0005e60000000800 */
[C---:B------:R-:W-:Y:S07]  /*b940*/  HMMA.16816.F32 R24, R76.reuse, R80, R24 ;  /* 0x000000504c18723c */ /* 0x040fee0000001818 */
[----:B------:R2:W-:Y:S01]  /*b950*/  MUFU.EX2 R146, R104 ;  /* 0x0000006800927308 */ /* 0x0005e20000000800 */
[-C--:B------:R-:W-:Y:S04]  /*b960*/  HMMA.16816.F32 R28, R76, R82.reuse, R28 ;  /* 0x000000524c1c723c */ /* 0x080fe8000000181c */
[----:B-1----:R-:W-:Y:S02]  /*b970*/  FFMA.FTZ R2, R222, c[0x0][0x2d0], -R93 ;  /* 0x0000b400de027a23 */ /* 0x002fe4000001085d */
[----:B------:R-:W-:Y:S02]  /*b980*/  IMAD.MOV.U32 R222, RZ, RZ, R161 ;  /* 0x000000ffffde7224 */ /* 0x000fe400078e00a1 */
[C---:B------:R-:W-:Y:S01]  /*b990*/  HMMA.16816.F32 R32, R72.reuse, R82, R32 ;  /* 0x000000524820723c */ /* 0x040fe20000001820 */
[----:B------:R1:W-:Y:S01]  /*b9a0*/  MUFU.EX2 R193, R2 ;  /* 0x0000000200c17308 */ /* 0x0003e20000000800 */
[----:B------:R-:W-:Y:S06]  /*b9b0*/  LDSM.16.MT88.4 R80, [R228+0x1900] ;  /* 0x00190000e450783b */ /* 0x000fec0000004200 */
[-C--:B------:R-:W-:Y:S02]  /*b9c0*/  HMMA.16816.F32 R36, R72, R88.reuse, R36 ;  /* 0x000000584824723c */ /* 0x080fe40000001824 */
[----:B--2---:R-:W-:Y:S01]  /*b9d0*/  LDSM.16.MT88.4 R84, [R231+0x1900] ;  /* 0x00190000e754783b */ /* 0x004fe20000004200 */
[----:B------:R-:W-:Y:S01]  /*b9e0*/  MUFU.EX2 R145, R105 ;  /* 0x0000006900917308 */ /* 0x000fe20000000800 */
[----:B------:R-:W-:Y:S04]  /*b9f0*/  FFMA.FTZ R104, R218, c[0x0][0x2d0], -R97 ;  /* 0x0000b400da687a23 */ /* 0x000fe80000010861 */
[C---:B------:R-:W-:Y:S05]  /*ba00*/  HMMA.16816.F32 R40, R76.reuse, R88, R40 ;  /* 0x000000584c28723c */ /* 0x040fea0000001828 */
[----:B------:R-:W-:Y:S03]  /*ba10*/  MUFU.EX2 R105, R195 ;  /* 0x000000c300697308 */ /* 0x000fe60000000800 */
[-C--:B------:R-:W-:Y:S04]  /*ba20*/  HMMA.16816.F32 R44, R76, R90.reuse, R44 ;  /* 0x0000005a4c2c723c */ /* 0x080fe8000000182c */
[----:B-1----:R-:W-:Y:S02]  /*ba30*/  FFMA.FTZ R2, R247, c[0x0][0x2d0], -R93 ;  /* 0x0000b400f7027a23 */ /* 0x002fe4000001085d */
[----:B------:R-:W-:Y:S01]  /*ba40*/  IMAD.MOV.U32 R247, RZ, RZ, R160 ;  /* 0x000000fffff77224 */ /* 0x000fe200078e00a0 */
[----:B------:R-:W-:Y:S01]  /*ba50*/  MUFU.EX2 R114, R99 ;  /* 0x0000006300727308 */ /* 0x000fe20000000800 */
[C---:B------:R-:W-:Y:S01]  /*ba60*/  HMMA.16816.F32 R48, R72.reuse, R90, R48 ;  /* 0x0000005a4830723c */ /* 0x040fe20000001830 */
[----:B------:R-:W-:Y:S03]  /*ba70*/  LDSM.16.MT88.4 R88, [R229+0x1900] ;  /* 0x00190000e558783b */ /* 0x000fe60000004200 */
[----:B------:R-:W-:Y:S05]  /*ba80*/  IMAD.MOV.U32 R160, RZ, RZ, R141 ;  /* 0x000000ffffa07224 */ /* 0x000fea00078e008d */
[----:B------:R1:W-:Y:S10]  /*ba90*/  MUFU.EX2 R192, R2 ;  /* 0x0000000200c07308 */ /* 0x0003f40000000800 */
[----:B------:R-:W-:Y:S10]  /*baa0*/  MUFU.EX2 R141, R107 ;  /* 0x0000006b008d7308 */ /* 0x000ff40000000800 */
[----:B------:R-:W2:Y:S01]  /*bab0*/  MUFU.EX2 R107, R119 ;  /* 0x00000077006b7308 */ /* 0x000ea20000000800 */
[----:B-1----:R-:W-:Y:S09]  /*bac0*/  FFMA.FTZ R2, R179, c[0x0][0x2d0], -R96 ;  /* 0x0000b400b3027a23 */ /* 0x002ff20000010860 */
[----:B------:R1:W-:Y:S10]  /*bad0*/  MUFU.EX2 R180, R2 ;  /* 0x0000000200b47308 */ /* 0x0003f40000000800 */
[----:B------:R-:W-:Y:S01]  /*bae0*/  MUFU.EX2 R99, R120 ;  /* 0x0000007800637308 */ /* 0x000fe20000000800 */
[----:B--2---:R-:W-:Y:S01]  /*baf0*/  F2FP.PACK_AB R136, R107, R108 ;  /* 0x0000006c6b88723e */ /* 0x004fe200000000ff */
[--C-:B-1----:R-:W-:Y:S02]  /*bb00*/  FFMA.FTZ R2, R95, c[0x0][0x2d0], -R97.reuse ;  /* 0x0000b4005f027a23 */ /* 0x102fe40000010861 */
[----:B------:R-:W1:Y:S06]  /*bb10*/  LDSM.16.MT88.4 R92, [R230+0x1100] ;  /* 0x00110000e65c783b */ /* 0x000e6c0000004200 */
[----:B------:R2:W-:Y:S02]  /*bb20*/  MUFU.EX2 R190, R2 ;  /* 0x0000000200be7308 */ /* 0x0005e40000000800 */
[--C-:B--2---:R-:W-:Y:S02]  /*bb30*/  FFMA.FTZ R2, R174, c[0x0][0x2d0], -R97.reuse ;  /* 0x0000b400ae027a23 */ /* 0x104fe40000010861 */
[----:B------:R-:W-:Y:S06]  /*bb40*/  IMAD.MOV.U32 R174, RZ, RZ, R188 ;  /* 0x000000ffffae7224 */ /* 0x000fec00078e00bc */
[----:B------:R2:W-:Y:S01]  /*bb50*/  MUFU.EX2 R188, R2 ;  /* 0x0000000200bc7308 */ /* 0x0005e20000000800 */
[-C--:B-1----:R-:W-:Y:S08]  /*bb60*/  HMMA.16816.F32 R52, R72, R92.reuse, R52 ;  /* 0x0000005c4834723c */ /* 0x082ff00000001834 */
[C---:B------:R-:W-:Y:S01]  /*bb70*/  HMMA.16816.F32 R56, R76.reuse, R92, R56 ;  /* 0x0000005c4c38723c */ /* 0x040fe20000001838 */
[----:B------:R-:W4:Y:S04]  /*bb80*/  LDL.LU R93, [R1+0x2c] ;  /* 0x00002c00015d7983 */ /* 0x000f280000300800 */
[----:B------:R-:W4:Y:S01]  /*bb90*/  LDL.LU R92, [R1+0x34] ;  /* 0x00003400015c7983 */ /* 0x000f220000300800 */
[--C-:B--2---:R-:W-:Y:S02]  /*bba0*/  FFMA.FTZ R2, R177, c[0x0][0x2d0], -R96.reuse ;  /* 0x0000b400b1027a23 */ /* 0x104fe40000010860 */
[-C--:B------:R-:W-:Y:S02]  /*bbb0*/  HMMA.16816.F32 R60, R76, R94.reuse, R60 ;  /* 0x0000005e4c3c723c */ /* 0x080fe4000000183c */
[----:B------:R1:W-:Y:S05]  /*bbc0*/  MUFU.EX2 R187, R2 ;  /* 0x0000000200bb7308 */ /* 0x0003ea0000000800 */
[----:B------:R-:W-:Y:S01]  /*bbd0*/  F2FP.PACK_AB R76, R251, R247 ;  /* 0x000000f7fb4c723e */ /* 0x000fe200000000ff */
[----:B------:R-:W-:Y:S04]  /*bbe0*/  HMMA.16816.F32 R64, R72, R94, R64 ;  /* 0x0000005e4840723c */ /* 0x000fe80000001840 */
        /* <DEDUP_REMOVED lines=8> */
[----:B------:R-:W-:Y:S02]  /*bc70*/  LDSM.16.MT88.4 R176, [R231+0x3100] ;  /* 0x00310000e7b0783b */ /* 0x000fe40000004200 */
[----:B------:R1:W-:Y:S02]  /*bc80*/  MUFU.EX2 R186, R2 ;  /* 0x0000000200ba7308 */ /* 0x0003e40000000800 */
[-C--:B------:R-:W-:Y:S08]  /*bc90*/  HMMA.16816.F32 R4, R72, R80.reuse, R4 ;  /* 0x000000504804723c */ /* 0x080ff00000001804 */
[C---:B------:R-:W-:Y:S08]  /*bca0*/  HMMA.16816.F32 R8, R76.reuse, R80, R8 ;  /* 0x000000504c08723c */ /* 0x040ff00000001808 */
[-C--:B------:R-:W-:Y:S04]  /*bcb0*/  HMMA.16816.F32 R12, R76, R82.reuse, R12 ;  /* 0x000000524c0c723c */ /* 0x080fe8000000180c */
[--C-:B-1----:R-:W-:Y:S04]  /*bcc0*/  FFMA.FTZ R2, R175, c[0x0][0x2d0], -R97.reuse ;  /* 0x0000b400af027a23 */ /* 0x102fe80000010861 */
[C---:B------:R-:W-:Y:S01]  /*bcd0*/  HMMA.16816.F32 R16, R72.reuse, R82, R16 ;  /* 0x000000524810723c */ /* 0x040fe20000001810 */
[----:B------:R-:W-:Y:S01]  /*bce0*/  LDSM.16.MT88.4 R80, [R228+0x2100] ;  /* 0x00210000e450783b */ /* 0x000fe20000004200 */
[----:B------:R1:W-:Y:S02]  /*bcf0*/  MUFU.EX2 R185, R2 ;  /* 0x0000000200b97308 */ /* 0x0003e40000000800 */
[----:B------:R-:W-:Y:S04]  /*bd00*/  FFMA.FTZ R97, R71, c[0x0][0x2d0], -R97 ;  /* 0x0000b40047617a23 */ /* 0x000fe80000010861 */
[-C--:B------:R-:W-:Y:S04]  /*bd10*/  HMMA.16816.F32 R20, R72, R84.reuse, R20 ;  /* 0x000000544814723c */ /* 0x080fe80000001814 */
[----:B------:R-:W-:Y:S04]  /*bd20*/  MUFU.EX2 R97, R97 ;  /* 0x0000006100617308 */ /* 0x000fe80000000800 */
[C---:B------:R-:W-:Y:S08]  /*bd30*/  HMMA.16816.F32 R24, R76.reuse, R84, R24 ;  /* 0x000000544c18723c */ /* 0x040ff00000001818 */
[-C--:B------:R-:W-:Y:S04]  /*bd40*/  HMMA.16816.F32 R28, R76, R86.reuse, R28 ;  /* 0x000000564c1c723c */ /* 0x080fe8000000181c */
[--C-:B-1----:R-:W-:Y:S02]  /*bd50*/  FFMA.FTZ R2, R174, c[0x0][0x2d0], -R96.reuse ;  /* 0x0000b400ae027a23 */ /* 0x102fe40000010860 */
[----:B------:R-:W-:Y:S02]  /*bd60*/  FFMA.FTZ R96, R203, c[0x0][0x2d0], -R96 ;  /* 0x0000b400cb607a23 */ /* 0x000fe40000010860 */
[C---:B------:R-:W-:Y:S01]  /*bd70*/  HMMA.16816.F32 R32, R72.reuse, R86, R32 ;  /* 0x000000564820723c */ /* 0x040fe20000001820 */
[----:B------:R-:W-:Y:S01]  /*bd80*/  LDSM.16.MT88.4 R84, [R231+0x2100] ;  /* 0x00210000e754783b */ /* 0x000fe20000004200 */
[----:B------:R-:W-:Y:S02]  /*bd90*/  MUFU.EX2 R128, R2 ;  /* 0x0000000200807308 */ /* 0x000fe40000000800 */
[----:B---3--:R-:W-:Y:S04]  /*bda0*/  FFMA.FTZ R69, R69, R113, R224 ;  /* 0x0000007145457223 */ /* 0x008fe800000100e0 */
[-C--:B------:R-:W-:Y:S04]  /*bdb0*/  HMMA.16816.F32 R36, R72, R88.reuse, R36 ;  /* 0x000000584824723c */ /* 0x080fe80000001824 */
[----:B------:R-:W-:Y:S01]  /*bdc0*/  MUFU.EX2 R96, R96 ;  /* 0x0000006000607308 */ /* 0x000fe20000000800 */
[----:B------:R-:W-:Y:S02]  /*bdd0*/  FADD.FTZ R69, R159, R69 ;  /* 0x000000459f457221 */ /* 0x000fe40000010000 */
[----:B------:R-:W-:Y:S01]  /*bde0*/  IMAD.MOV.U32 R159, RZ, RZ, R144 ;  /* 0x000000ffff9f7224 */ /* 0x000fe200078e0090 */
[C---:B------:R-:W-:Y:S04]  /*bdf0*/  HMMA.16816.F32 R40, R76.reuse, R88, R40 ;  /* 0x000000584c28723c */ /* 0x040fe80000001828 */
[----:B------:R-:W-:Y:S02]  /*be00*/  FFMA.FTZ R68, R68, R112, R111 ;  /* 0x0000007044447223 */ /* 0x000fe4000001006f */
[----:B------:R-:W-:Y:S02]  /*be10*/  MUFU.EX2 R144, R106 ;  /* 0x0000006a00907308 */ /* 0x000fe40000000800 */
[-C--:B------:R-:W-:Y:S08]  /*be20*/  HMMA.16816.F32 R44, R76, R90.reuse, R44 ;  /* 0x0000005a4c2c723c */ /* 0x080ff0000000182c */
[C---:B------:R-:W-:Y:S01]  /*be30*/  HMMA.16816.F32 R48, R72.reuse, R90, R48 ;  /* 0x0000005a4830723c */ /* 0x040fe20000001830 */
[----:B------:R-:W-:Y:S01]  /*be40*/  LDSM.16.MT88.4 R88, [R229+0x2100] ;  /* 0x00210000e558783b */ /* 0x000fe20000004200 */
[----:B------:R-:W-:Y:S10]  /*be50*/  MUFU.EX2 R112, R102 ;  /* 0x0000006600707308 */ /* 0x000ff40000000800 */
[----:B------:R-:W-:Y:S10]  /*be60*/  MUFU.EX2 R111, R103 ;  /* 0x00000067006f7308 */ /* 0x000ff40000000800 */
[----:B------:R-:W-:Y:S10]  /*be70*/  MUFU.EX2 R113, R100 ;  /* 0x0000006400717308 */ /* 0x000ff40000000800 */
[----:B------:R-:W-:Y:S10]  /*be80*/  MUFU.EX2 R106, R117 ;  /* 0x00000075006a7308 */ /* 0x000ff40000000800 */
[----:B------:R-:W1:Y:S10]  /*be90*/  MUFU.EX2 R103, R126 ;  /* 0x0000007e00677308 */ /* 0x000e740000000800 */
[----:B------:R-:W-:Y:S10]  /*bea0*/  MUFU.EX2 R102, R125 ;  /* 0x0000007d00667308 */ /* 0x000ff40000000800 */
[----:B------:R-:W2:Y:S01]  /*beb0*/  MUFU.EX2 R100, R116 ;  /* 0x0000007400647308 */ /* 0x000ea20000000800 */
[----:B-1----:R-:W-:Y:S02]  /*bec0*/  F2FP.PACK_AB R138, R103, R105 ;  /* 0x00000069678a723e */ /* 0x002fe400000000ff */
[----:B--2---:R-:W-:Y:S01]  /*bed0*/  F2FP.PACK_AB R132, R99, R100 ;  /* 0x000000646384723e */ /* 0x004fe200000000ff */
[----:B----4-:R-:W-:Y:S06]  /*bee0*/  FFMA.FTZ R71, R3, R93, R110 ;  /* 0x0000005d03477223 */ /* 0x010fec000001006e */
[----:B------:R-:W-:Y:S01]  /*bef0*/  MUFU.EX2 R110, R101 ;  /* 0x00000065006e7308 */ /* 0x000fe20000000800 */
[----:B------:R-:W-:Y:S02]  /*bf00*/  FADD.FTZ R3, R197, R68 ;  /* 0x00000044c5037221 */ /* 0x000fe40000010000 */
[----:B------:R-:W-:Y:S02]  /*bf10*/  FFMA.FTZ R0, R0, R92, R109 ;  /* 0x0000005c00007223 */ /* 0x000fe4000001006d */
[----:B------:R-:W1:Y:S01]  /*bf20*/  LDSM.16.MT88.4 R92, [R230+0x1900] ;  /* 0x00190000e65c783b */ /* 0x000e620000004200 */
[----:B------:R-:W-:Y:S02]  /*bf30*/  FADD.FTZ R2, R160, R71 ;  /* 0x00000047a0027221 */ /* 0x000fe40000010000 */
[----:B------:R-:W-:Y:S02]  /*bf40*/  FADD.FTZ R0, R159, R0 ;  /* 0x000000009f007221 */ /* 0x000fe40000010000 */
[----:B------:R-:W2:Y:S01]  /*bf50*/  MUFU.EX2 R101, R127 ;  /* 0x0000007f00657308 */ /* 0x000ea20000000800 */
[----:B------:R-:W-:Y:S02]  /*bf60*/  FADD.FTZ R68, R158, R69 ;  /* 0x000000459e447221 */ /* 0x000fe40000010000 */
[----:B------:R-:W-:Y:S01]  /*bf70*/  LDSM.16.MT88.4 R160, [R228+0x3100] ;  /* 0x00310000e4a0783b */ /* 0x000fe20000004200 */
[----:B------:R-:W-:Y:S02]  /*bf80*/  FADD.FTZ R0, R70, R0 ;  /* 0x0000000046007221 */ /* 0x000fe40000010000 */
[----:B------:R-:W-:Y:S02]  /*bf90*/  FADD.FTZ R68, R245, R68 ;  /* 0x00000044f5447221 */ /* 0x000fe40000010000 */
[----:B------:R-:W-:Y:S02]  /*bfa0*/  FADD.FTZ R0, R143, R0 ;  /* 0x000000008f007221 */ /* 0x000fe40000010000 */
[----:B------:R-:W3:Y:S01]  /*bfb0*/  MUFU.EX2 R71, R124 ;  /* 0x0000007c00477308 */ /* 0x000ee20000000800 */
[----:B------:R-:W4:Y:S01]  /*bfc0*/  LDL.LU R70, [R1+0xc4] ;  /* 0x0000c40001467983 */ /* 0x000f220000300800 */
[----:B------:R-:W-:Y:S02]  /*bfd0*/  FADD.FTZ R98, R246, R0 ;  /* 0x00000000f6627221 */ /* 0x000fe40000010000 */
[----:B------:R-:W-:Y:S01]  /*bfe0*/  FADD.FTZ R3, R157, R3 ;  /* 0x000000039d037221 */ /* 0x000fe20000010000 */
[----:B------:R4:W5:Y:S01]  /*bff0*/  LDL.LU R245, [R1+0xc0] ;  /* 0x0000c00001f57983 */ /* 0x0009620000300800 */
[----:B------:R-:W-:Y:S02]  /*c000*/  FADD.FTZ R2, R156, R2 ;  /* 0x000000029c027221 */ /* 0x000fe40000010000 */
[----:B------:R-:W-:Y:S02]  /*c010*/  FADD.FTZ R3, R140, R3 ;  /* 0x000000038c037221 */ /* 0x000fe40000010000 */
[----:B------:R-:W4:Y:S01]  /*c020*/  LDL.LU R140, [R1+0xbc] ;  /* 0x0000bc00018c7983 */ /* 0x000f220000300800 */
[----:B------:R-:W-:Y:S01]  /*c030*/  FADD.FTZ R2, R142, R2 ;  /* 0x000000028e027221 */ /* 0x000fe20000010000 */
[----:B------:R-:W-:Y:S01]  /*c040*/  MUFU.EX2 R109, R104 ;  /* 0x00000068006d7308 */ /* 0x000fe20000000800 */
[----:B------:R-:W-:Y:S01]  /*c050*/  FADD.FTZ R68, R155, R68 ;  /* 0x000000449b447221 */ /* 0x000fe20000010000 */
[----:B------:R-:W4:Y:S01]  /*c060*/  LDL.LU R142, [R1+0xb8] ;  /* 0x0000b800018e7983 */ /* 0x000f220000300800 */
[----:B------:R-:W-:Y:S01]  /*c070*/  FADD.FTZ R69, R153, R2 ;  /* 0x0000000299457221 */ /* 0x000fe20000010000 */
[----:B--2---:R-:W-:Y:S01]  /*c080*/  F2FP.PACK_AB R139, R101, R102 ;  /* 0x00000066658b723e */ /* 0x004fe200000000ff */
[----:B------:R-:W-:Y:S01]  /*c090*/  FADD.FTZ R2, R220, R68 ;  /* 0x00000044dc027221 */ /* 0x000fe20000010000 */
[----:B------:R-:W2:Y:S01]  /*c0a0*/  LDL.LU R143, [R1+0xb4] ;  /* 0x0000b400018f7983 */ /* 0x000ea20000300800 */
[----:B------:R-:W-:Y:S02]  /*c0b0*/  FADD.FTZ R68, R236, R69 ;  /* 0x00000045ec447221 */ /* 0x000fe40000010000 */
[----:B------:R-:W-:Y:S01]  /*c0c0*/  FADD.FTZ R2, R235, R2 ;  /* 0x00000002eb027221 */ /* 0x000fe20000010000 */
[----:B------:R-:W2:Y:S01]  /*c0d0*/  LDL.LU R246, [R1+0xb0] ;  /* 0x0000b00001f67983 */ /* 0x000ea20000300800 */
[----:B------:R-:W-:Y:S01]  /*c0e0*/  FADD.FTZ R68, R240, R68 ;  /* 0x00000044f0447221 */ /* 0x000fe20000010000 */
[----:B---3--:R-:W-:Y:S01]  /*c0f0*/  F2FP.PACK_AB R135, R97, R71 ;  /* 0x000000476187723e */ /* 0x008fe200000000ff */
[-C--:B-1----:R-:W-:Y:S01]  /*c100*/  HMMA.16816.F32 R52, R72, R92.reuse, R52 ;  /* 0x0000005c4834723c */ /* 0x082fe20000001834 */
[----:B------:R-:W-:Y:S01]  /*c110*/  LDSM.16.MT88.4 R124, [R229+0x3100] ;  /* 0x00310000e57c783b */ /* 0x000fe20000004200 */
[----:B------:R-:W1:Y:S01]  /*c120*/  MUFU.EX2 R104, R122 ;  /* 0x0000007a00687308 */ /* 0x000e620000000800 */
[----:B------:R-:W-:Y:S02]  /*c130*/  FADD.FTZ R69, R242, R2 ;  /* 0x00000002f2457221 */ /* 0x000fe40000010000 */
[----:B------:R-:W-:Y:S03]  /*c140*/  FADD.FTZ R3, R154, R3 ;  /* 0x000000039a037221 */ /* 0x000fe60000010000 */
[C---:B------:R-:W-:Y:S01]  /*c150*/  HMMA.16816.F32 R56, R76.reuse, R92, R56 ;  /* 0x0000005c4c38723c */ /* 0x040fe20000001838 */
[----:B------:R-:W3:Y:S03]  /*c160*/  LDL R117, [R1+0x38] ;  /* 0x0000380001757983 */ /* 0x000ee60000100800 */
[----:B------:R-:W-:Y:S01]  /*c170*/  FADD.FTZ R0, R232, R3 ;  /* 0x00000003e8007221 */ /* 0x000fe20000010000 */
[----:B------:R-:W3:Y:S01]  /*c180*/  LDL.LU R220, [R1+0xac] ;  /* 0x0000ac0001dc7983 */ /* 0x000ee20000300800 */
[----:B------:R-:W-:Y:S02]  /*c190*/  FADD.FTZ R3, R233, R98 ;  /* 0x00000062e9037221 */ /* 0x000fe40000010000 */
[-C--:B------:R-:W-:Y:S01]  /*c1a0*/  HMMA.16816.F32 R60, R76, R94.reuse, R60 ;  /* 0x0000005e4c3c723c */ /* 0x080fe2000000183c */
[----:B------:R1:W5:Y:S03]  /*c1b0*/  LDL.LU R232, [R1+0xa8] ;  /* 0x0000a80001e87983 */ /* 0x0003660000300800 */
[----:B------:R-:W-:Y:S01]  /*c1c0*/  FADD.FTZ R0, R239, R0 ;  /* 0x00000000ef007221 */ /* 0x000fe20000010000 */
[----:B------:R1:W5:Y:S01]  /*c1d0*/  LDL.LU R236, [R1+0xa4] ;  /* 0x0000a40001ec7983 */ /* 0x0003620000300800 */
        /* <DEDUP_REMOVED lines=9> */
[----:B------:R1:W5:Y:S03]  /*c270*/  LDL.LU R233, [R1+0xa0] ;  /* 0x0000a00001e97983 */ /* 0x0003660000300800 */
[----:B------:R-:W-:Y:S01]  /*c280*/  F2FP.PACK_AB R73, R199, R181 ;  /* 0x000000b5c749723e */ /* 0x000fe200000000ff */
[----:B------:R1:W5:Y:S01]  /*c290*/  LDL.LU R235, [R1+0x9c] ;  /* 0x00009c0001eb7983 */ /* 0x0003620000300800 */
[----:B------:R-:W-:Y:S01]  /*c2a0*/  F2FP.PACK_AB R74, R198, R194 ;  /* 0x000000c2c64a723e */ /* 0x000fe200000000ff */
        /* <DEDUP_REMOVED lines=8> */
[-C--:B------:R-:W-:Y:S02]  /*c330*/  HMMA.16816.F32 R4, R72, R80.reuse, R4 ;  /* 0x000000504804723c */ /* 0x080fe40000001804 */
[----:B------:R2:W5:Y:S01]  /*c340*/  LDL.LU R241, [R1+0x90] ;  /* 0x0000900001f17983 */ /* 0x0005620000300800 */
[----:B-1----:R-:W-:Y:S03]  /*c350*/  F2FP.PACK_AB R137, R104, R106 ;  /* 0x0000006a6889723e */ /* 0x002fe600000000ff */
[----:B------:R1:W5:Y:S02]  /*c360*/  LDL.LU R242, [R1+0x8c] ;  /* 0x00008c0001f27983 */ /* 0x0003640000300800 */
[C---:B------:R-:W-:Y:S02]  /*c370*/  HMMA.16816.F32 R8, R76.reuse, R80, R8 ;  /* 0x000000504c08723c */ /* 0x040fe40000001808 */
[----:B------:R1:W5:Y:S04]  /*c380*/  LDL.LU R243, [R1+0x88] ;  /* 0x0000880001f37983 */ /* 0x0003680000300800 */
[----:B------:R1:W5:Y:S02]  /*c390*/  LDL.LU R244, [R1+0x84] ;  /* 0x0000840001f47983 */ /* 0x0003640000300800 */
[-C--:B------:R-:W-:Y:S02]  /*c3a0*/  HMMA.16816.F32 R12, R76, R82.reuse, R12 ;  /* 0x000000524c0c723c */ /* 0x080fe4000000180c */
[----:B------:R1:W5:Y:S04]  /*c3b0*/  LDL.LU R237, [R1+0x80] ;  /* 0x0000800001ed7983 */ /* 0x0003680000300800 */
[----:B------:R1:W5:Y:S02]  /*c3c0*/  LDL.LU R238, [R1+0x7c] ;  /* 0x00007c0001ee7983 */ /* 0x0003640000300800 */
[C---:B------:R-:W-:Y:S02]  /*c3d0*/  HMMA.16816.F32 R16, R72.reuse, R82, R16 ;  /* 0x000000524810723c */ /* 0x040fe40000001810 */
[----:B------:R-:W1:Y:S06]  /*c3e0*/  LDSM.16.MT88.4 R80, [R228+0x2900] ;  /* 0x00290000e450783b */ /* 0x000e6c0000004200 */
        /* <DEDUP_REMOVED lines=24> */
[C---:B------:R-:W-:Y:S01]  /*c570*/  HMMA.16816.F32 R8, R76.reuse, R80, R8 ;  /* 0x000000504c08723c */ /* 0x040fe20000001808 */
[----:B------:R-:W-:Y:S07]  /*c580*/  MUFU.EX2 R81, R121 ;  /* 0x0000007900517308 */ /* 0x000fee0000000800 */
[-C--:B------:R-:W-:Y:S03]  /*c590*/  HMMA.16816.F32 R12, R76, R82.reuse, R12 ;  /* 0x000000524c0c723c */ /* 0x080fe6000000180c */
[----:B------:R-:W1:Y:S05]  /*c5a0*/  MUFU.EX2 R80, R123 ;  /* 0x0000007b00507308 */ /* 0x000e6a0000000800 */
[C---:B------:R-:W-:Y:S05]  /*c5b0*/  HMMA.16816.F32 R16, R72.reuse, R82, R16 ;  /* 0x000000524810723c */ /* 0x040fea0000001810 */
[----:B------:R-:W1:Y:S03]  /*c5c0*/  MUFU.EX2 R82, R118 ;  /* 0x0000007600527308 */ /* 0x000e660000000800 */
[-C--:B------:R-:W-:Y:S08]  /*c5d0*/  HMMA.16816.F32 R20, R72, R84.reuse, R20 ;  /* 0x000000544814723c */ /* 0x080ff00000001814 */
[C---:B------:R-:W-:Y:S04]  /*c5e0*/  HMMA.16816.F32 R24, R76.reuse, R84, R24 ;  /* 0x000000544c18723c */ /* 0x040fe80000001818 */
[----:B-1----:R-:W-:Y:S04]  /*c5f0*/  F2FP.PACK_AB R134, R96, R80 ;  /* 0x000000506086723e */ /* 0x002fe800000000ff */
[-C--:B------:R-:W-:Y:S04]  /*c600*/  HMMA.16816.F32 R28, R76, R86.reuse, R28 ;  /* 0x000000564c1c723c */ /* 0x080fe8000000181c */
[----:B------:R-:W-:Y:S04]  /*c610*/  F2FP.PACK_AB R133, R81, R82 ;  /* 0x000000525185723e */ /* 0x000fe800000000ff */
[C---:B------:R-:W-:Y:S08]  /*c620*/  HMMA.16816.F32 R32, R72.reuse, R86, R32 ;  /* 0x000000564820723c */ /* 0x040ff00000001820 */
[-C--:B------:R-:W-:Y:S08]  /*c630*/  HMMA.16816.F32 R36, R72, R88.reuse, R36 ;  /* 0x000000584824723c */ /* 0x080ff00000001824 */
[C---:B------:R-:W-:Y:S08]  /*c640*/  HMMA.16816.F32 R40, R76.reuse, R88, R40 ;  /* 0x000000584c28723c */ /* 0x040ff00000001828 */
[-C--:B------:R-:W-:Y:S08]  /*c650*/  HMMA.16816.F32 R44, R76, R90.reuse, R44 ;  /* 0x0000005a4c2c723c */ /* 0x080ff0000000182c */
[C---:B------:R-:W-:Y:S08]  /*c660*/  HMMA.16816.F32 R48, R72.reuse, R90, R48 ;  /* 0x0000005a4830723c */ /* 0x040ff00000001830 */
[-C--:B----4-:R-:W-:Y:S08]  /*c670*/  HMMA.16816.F32 R52, R72, R92.reuse, R52 ;  /* 0x0000005c4834723c */ /* 0x090ff00000001834 */
[C---:B------:R-:W-:Y:S08]  /*c680*/  HMMA.16816.F32 R56, R76.reuse, R92, R56 ;  /* 0x0000005c4c38723c */ /* 0x040ff00000001838 */
[-C--:B------:R-:W-:Y:S08]  /*c690*/  HMMA.16816.F32 R60, R76, R94.reuse, R60 ;  /* 0x0000005e4c3c723c */ /* 0x080ff0000000183c */
[----:B------:R-:W-:Y:S04]  /*c6a0*/  HMMA.16816.F32 R64, R72, R94, R64 ;  /* 0x0000005e4840723c */ /* 0x000fe80000001840 */
[----:B---3--:R-:W-:Y:S01]  /*c6b0*/  ISETP.GT.AND P0, PT, R220, R117, PT ;  /* 0x00000075dc00720c */ /* 0x008fe20003f04270 */
[----:B--2---:R-:W-:Y:S03]  /*c6c0*/  IMAD.MOV.U32 R220, RZ, RZ, R246 ;  /* 0x000000ffffdc7224 */ /* 0x004fe600078e00f6 */
[-C--:B------:R-:W-:Y:S07]  /*c6d0*/  HMMA.16816.F32 R148, R136, R160.reuse, R4 ;  /* 0x000000a08894723c */ /* 0x080fee0000001804 */
[----:B------:R-:W-:Y:S01]  /*c6e0*/  FADD.FTZ R7, R147, R68 ;  /* 0x0000004493077221 */ /* 0x000fe20000010000 */
[C---:B------:R-:W-:Y:S01]  /*c6f0*/  HMMA.16816.F32 R152, R132.reuse, R160, R8 ;  /* 0x000000a08498723c */ /* 0x040fe20000001808 */
[----:B------:R1:W5:Y:S03]  /*c700*/  LDL.LU R147, [R1+0x78] ;  /* 0x0000780001937983 */ /* 0x0003660000300800 */
[----:B------:R-:W-:Y:S02]  /*c710*/  FADD.FTZ R6, R234, R3 ;  /* 0x00000003ea067221 */ /* 0x000fe40000010000 */
[----:B------:R-:W-:Y:S01]  /*c720*/  FADD.FTZ R5, R173, R2 ;  /* 0x00000002ad057221 */ /* 0x000fe20000010000 */
[----:B------:R1:W5:Y:S01]  /*c730*/  LDL.LU R234, [R1+0x74] ;  /* 0x0000740001ea7983 */ /* 0x0003620000300800 */
        /* <DEDUP_REMOVED lines=91> */
[----:B------:R-:W-:Y:S02]  /*ccf0*/  IMAD.MOV.U32 R145, RZ, RZ, R70 ;  /* 0x000000ffff917224 */ /* 0x000fe400078e0046 */
[----:B------:R-:W-:Y:S01]  /*cd00*/  IMAD.MOV.U32 R141, RZ, RZ, R142 ;  /* 0x000000ffff8d7224 */ /* 0x000fe200078e008e */
[----:B------:R1:W-:Y:S01]  /*cd10*/  STL [R1+0x2c], R2 ;  /* 0x00002c0201007387 */ /* 0x0003e20000100800 */
[----:B------:R-:W-:Y:S03]  /*cd20*/  IMAD.MOV.U32 R144, RZ, RZ, R140 ;  /* 0x000000ffff907224 */ /* 0x000fe600078e008c */
[----:B------:R1:W-:Y:S01]  /*cd30*/  STL [R1+0x34], R0 ;  /* 0x0000340001007387 */ /* 0x0003e20000100800 */
[----:B--2---:R-:W-:Y:S01]  /*cd40*/  IMAD.MOV.U32 R3, RZ, RZ, R143 ;  /* 0x000000ffff037224 */ /* 0x004fe200078e008f */
[----:B------:R-:W-:-:S05]  /*cd50*/  @P0 BRA `(.L_x_1338) ;  /* 0xffffa9f000000947 */ /* 0x000fca000383ffff */
.L_x_1337:
[----:B-1----:R-:W-:-:S13]  /*cd60*/  ISETP.GE.AND P0, PT, R246, RZ, PT ;  /* 0x000000fff600720c */ /* 0x002fda0003f06270 */
[----:B------:R-:W-:Y:S05]  /*cd70*/  @!P0 BRA `(.L_x_1339) ;  /* 0x00003e4000008947 */ /* 0x000fea0003800000 */
[----:B------:R-:W2:Y:S01]  /*cd80*/  LDL.LU.64 R6, [R1+0x58] ;  /* 0x0000580001067983 */ /* 0x000ea20000300a00 */
[----:B------:R-:W-:Y:S01]  /*cd90*/  ULDC.64 UR4, c[0x0][0x208] ;  /* 0x0000820000047ab9 */ /* 0x000fe20000000a00 */
[----:B------:R-:W-:Y:S01]  /*cda0*/  MOV R3, R142 ;  /* 0x0000008e00037202 */ /* 0x000fe20000000f00 */
[----:B------:R-:W-:Y:S01]  /*cdb0*/  UIMAD.WIDE.U32 UR12, UR4, 0x70, URZ ;  /* 0x00000070040c78a5 */ /* 0x000fe2000f8e003f */
[----:B------:R-:W2:Y:S01]  /*cdc0*/  LDL.LU.64 R4, [R1+0x68] ;  /* 0x0000680001047983 */ /* 0x000ea20000300a00 */
[----:B------:R-:W-:Y:S01]  /*cdd0*/  UIMAD UR5, UR5, 0x70, URZ ;  /* 0x00000070050578a4 */ /* 0x000fe2000f8e023f */
[----:B------:R-:W-:Y:S01]  /*cde0*/  MOV R0, R143 ;  /* 0x0000008f00007202 */ /* 0x000fe20000000f00 */
[----:B------:R-:W-:Y:S01]  /*cdf0*/  ULDC.64 UR6, c[0x0][0x1e0] ;  /* 0x0000780000067ab9 */ /* 0x000fe20000000a00 */
[----:B------:R-:W-:Y:S01]  /*ce00*/  IMAD.MOV.U32 R146, RZ, RZ, R70 ;  /* 0x000000ffff927224 */ /* 0x000fe200078e0046 */
[----:B------:R-:W-:Y:S01]  /*ce10*/  MOV R141, R140 ;  /* 0x0000008c008d7202 */ /* 0x000fe20000000f00 */
[----:B------:R-:W-:-:S02]  /*ce20*/  USHF.L.U64.HI UR7, UR6, 0x5, UR7 ;  /* 0x0000000506077899 */ /* 0x000fc40008010207 */
[----:B------:R-:W-:Y:S02]  /*ce30*/  USHF.L.U32 UR6, UR6, 0x5, URZ ;  /* 0x0000000506067899 */ /* 0x000fe4000800063f */
[----:B------:R-:W-:Y:S01]  /*ce40*/  UIADD3 UR5, UR13, UR5, URZ ;  /* 0x000000050d057290 */ /* 0x000fe2000fffe03f */
[----:B--2---:R-:W-:-:S05]  /*ce50*/  IMAD.MOV.U32 R5, RZ, RZ, R7 ;  /* 0x000000ffff057224 */ /* 0x004fca00078e0007 */
[----:B------:R1:W-:Y:S04]  /*ce60*/  STL.64 [R1], R4 ;  /* 0x0000000401007387 */ /* 0x0003e80000100a00 */
.L_x_1340:
[----:B------:R-:W2:Y:S01]  /*ce70*/  LDL.64 R78, [R1] ;  /* 0x00000000014e7983 */ /* 0x000ea20000100a00 */
[----:B------:R-:W-:Y:S04]  /*ce80*/  DEPBAR.LE SB0, 0x0 ;  /* 0x000080000000791a */ /* 0x000fe80000000000 */
[----:B------:R-:W-:Y:S01]  /*ce90*/  SHF.R.S32.HI R76, RZ, 0x1f, R246 ;  /* 0x0000001fff4c7819 */ /* 0x000fe200000114f6 */
[----:B------:R-:W-:Y:S01]  /*cea0*/  BAR.SYNC.DEFER_BLOCKING 0x0 ;  /* 0x0000000000007b1d */ /* 0x000fe20000010000 */
[----:B------:R-:W-:Y:S04]  /*ceb0*/  IMAD R2, R246, UR5, RZ ;  /* 0x00000005f6027c24 */ /* 0x000fe8000f8e02ff */
[----:B------:R-:W-:Y:S03]  /*cec0*/  IMAD R2, R76, UR12, R2 ;  /* 0x0000000c4c027c24 */ /* 0x000fe6000f8e0202 */
        /* <DEDUP_REMOVED lines=30> */
[-C--:B------:R-:W-:Y:S08]  /*d0b0*/  HMMA.16816.F32 R52, R112, R64.reuse, RZ ;  /* 0x000000407034723c */ /* 0x080ff000000018ff */
[C---:B------:R-:W-:Y:S08]  /*d0c0*/  HMMA.16816.F32 R56, R108.reuse, R64, RZ ;  /* 0x000000406c38723c */ /* 0x040ff000000018ff */
[-C--:B------:R-:W-:Y:S08]  /*d0d0*/  HMMA.16816.F32 R60, R108, R66.reuse, RZ ;  /* 0x000000426c3c723c */ /* 0x080ff000000018ff */
[C---:B------:R-:W-:Y:S08]  /*d0e0*/  HMMA.16816.F32 R64, R112.reuse, R66, RZ ;  /* 0x000000427040723c */ /* 0x040ff000000018ff */
[-C--:B-1----:R-:W-:Y:S08]  /*d0f0*/  HMMA.16816.F32 R68, R112, R80.reuse, RZ ;  /* 0x000000507044723c */ /* 0x082ff000000018ff */
[C---:B------:R-:W-:Y:S04]  /*d100*/  HMMA.16816.F32 R72, R108.reuse, R80, RZ ;  /* 0x000000506c48723c */ /* 0x040fe800000018ff */
[----:B--2---:R-:W-:Y:S04]  /*d110*/  IMAD.WIDE.U32 R84, R246, UR12, R78 ;  /* 0x0000000cf6547c25 */ /* 0x004fe8000f8e004e */
[-C--:B------:R-:W-:Y:S01]  /*d120*/  HMMA.16816.F32 R76, R108, R82.reuse, RZ ;  /* 0x000000526c4c723c */ /* 0x080fe200000018ff */
[C---:B------:R-:W-:Y:S03]  /*d130*/  LEA R92, P0, R84.reuse, c[0x0][0x1f8], 0x1 ;  /* 0x00007e00545c7a11 */ /* 0x040fe600078008ff */
[----:B------:R-:W-:Y:S04]  /*d140*/  IADD3 R2, R85, R2, RZ ;  /* 0x0000000255027210 */ /* 0x000fe80007ffe0ff */
[C---:B------:R-:W-:Y:S04]  /*d150*/  HMMA.16816.F32 R80, R112.reuse, R82, RZ ;  /* 0x000000527050723c */ /* 0x040fe800000018ff */
[----:B------:R-:W-:Y:S02]  /*d160*/  LEA.HI.X R93, R84, c[0x0][0x1fc], R2, 0x1, P0 ;  /* 0x00007f00545d7a11 */ /* 0x000fe400000f0c02 */
[----:B------:R-:W-:Y:S02]  /*d170*/  IADD3 R102, P0, R92, UR9, RZ ;  /* 0x000000095c667c10 */ /* 0x000fe4000ff1e0ff */
[-C--:B---3--:R-:W-:Y:S01]  /*d180*/  HMMA.16816.F32 R84, R112, R96.reuse, RZ ;  /* 0x000000607054723c */ /* 0x088fe200000018ff */
        /* <DEDUP_REMOVED lines=9> */
[----:B------:R-:W-:Y:S03]  /*d220*/  IADD3 R106, P0, R100, UR9, RZ ;  /* 0x00000009646a7c10 */ /* 0x000fe6000ff1e0ff */
[----:B------:R4:W-:Y:S03]  /*d230*/  LDGSTS.E.BYPASS.LTC128B.128 [R245+0x1100], [R100.64], !P6 ;  /* 0x0110000064f57fae */ /* 0x0009e6000f101d4a */
[----:B------:R-:W-:Y:S02]  /*d240*/  IADD3.X R107, R101, UR8, RZ, P0, !PT ;  /* 0x00000008656b7c10 */ /* 0x000fe400087fe4ff */
[----:B------:R-:W-:Y:S03]  /*d250*/  IADD3 R104, P1, R106, UR9, RZ ;  /* 0x000000096a687c10 */ /* 0x000fe6000ff3e0ff */
[----:B------:R2:W-:Y:S01]  /*d260*/  LDGSTS.E.BYPASS.LTC128B.128 [R245+0x1900], [R106.64], !P6 ;  /* 0x019000006af57fae */ /* 0x0005e2000f101d4a */
[----:B------:R-:W-:Y:S01]  /*d270*/  IADD3.X R105, R107, UR8, RZ, P1, !PT ;  /* 0x000000086b697c10 */ /* 0x000fe20008ffe4ff */
[-C--:B-1----:R-:W-:Y:S01]  /*d280*/  HMMA.16816.F32 R92, R108, R98.reuse, RZ ;  /* 0x000000626c5c723c */ /* 0x082fe200000018ff */
[----:B------:R-:W-:Y:S05]  /*d290*/  IADD3 R142, P0, R104, UR9, RZ ;  /* 0x00000009688e7c10 */ /* 0x000fea000ff1e0ff */
[----:B------:R1:W-:Y:S01]  /*d2a0*/  LDGSTS.E.BYPASS.LTC128B.128 [R245+0x2100], [R104.64], !P6 ;  /* 0x0210000068f57fae */ /* 0x0003e2000f101d4a */
[----:B------:R-:W-:Y:S01]  /*d2b0*/  IADD3.X R143, R105, UR8, RZ, P0, !PT ;  /* 0x00000008698f7c10 */ /* 0x000fe200087fe4ff */
[C---:B------:R-:W-:Y:S06]  /*d2c0*/  HMMA.16816.F32 R96, R112.reuse, R98, RZ ;  /* 0x000000627060723c */ /* 0x040fec00000018ff */
[----:B------:R3:W-:Y:S02]  /*d2d0*/  LDGSTS.E.BYPASS.LTC128B.128 [R245+0x2900], [R142.64], !P6 ;  /* 0x029000008ef57fae */ /* 0x0007e4000f101d4a */
[-C--:B----4-:R-:W-:Y:S01]  /*d2e0*/  HMMA.16816.F32 R100, R112, R188.reuse, RZ ;  /* 0x000000bc7064723c */ /* 0x090fe200000018ff */
[----:B-1----:R-:W-:Y:S04]  /*d2f0*/  IADD3 R104, P0, R142, UR9, RZ ;  /* 0x000000098e687c10 */ /* 0x002fe8000ff1e0ff */
[----:B------:R-:W-:Y:S02]  /*d300*/  IADD3.X R105, R143, UR8, RZ, P0, !PT ;  /* 0x000000088f697c10 */ /* 0x000fe400087fe4ff */
[C---:B------:R-:W-:Y:S02]  /*d310*/  ISETP.GT.AND P0, PT, R246.reuse, RZ, PT ;  /* 0x000000fff600720c */ /* 0x040fe40003f04270 */
[----:B------:R-:W-:Y:S01]  /*d320*/  IADD3 R246, R246, -0x1, RZ ;  /* 0xfffffffff6f67810 */ /* 0x000fe20007ffe0ff */
[----:B------:R2:W-:Y:S08]  /*d330*/  LDGSTS.E.BYPASS.LTC128B.128 [R245+0x3100], [R104.64], !P6 ;  /* 0x0310000068f57fae */ /* 0x0005f0000f101d4a */
[----:B------:R-:W0:Y:S01]  /*d340*/  LDGDEPBAR ;  /* 0x00000000000079af */ /* 0x000e220000000000 */
[C---:B--2---:R-:W-:Y:S08]  /*d350*/  HMMA.16816.F32 R104, R108.reuse, R188, RZ ;  /* 0x000000bc6c68723c */ /* 0x044ff000000018ff */
        /* <DEDUP_REMOVED lines=35> */
[-C--:B------:R-:W-:Y:S01]  /*d590*/  HMMA.16816.F32 R108, R200, R226.reuse, R108 ;  /* 0x000000e2c86c723c */ /* 0x080fe2000000186c */
[----:B------:R-:W3:Y:S07]  /*d5a0*/  LDSM.16.M88.4 R200, [R233+0x6100] ;  /* 0x00610000e9c8783b */ /* 0x000eee0000000200 */
[----:B------:R-:W-:Y:S01]  /*d5b0*/  HMMA.16816.F32 R112, R192, R226, R112 ;  /* 0x000000e2c070723c */ /* 0x000fe20000001870 */
[----:B------:R-:W3:Y:S07]  /*d5c0*/  LDSM.16.M88.4 R192, [R233+0x6900] ;  /* 0x00690000e9c0783b */ /* 0x000eee0000000200 */
[-C--:B-1----:R-:W-:Y:S01]  /*d5d0*/  HMMA.16816.F32 R4, R188, R196.reuse, R4 ;  /* 0x000000c4bc04723c */ /* 0x082fe20000001804 */
[----:B------:R-:W-:Y:S07]  /*d5e0*/  LDSM.16.M88.4 R224, [R232+0x2000] ;  /* 0x00200000e8e0783b */ /* 0x000fee0000000200 */
[C---:B--2---:R-:W-:Y:S08]  /*d5f0*/  HMMA.16816.F32 R8, R204.reuse, R196, R8 ;  /* 0x000000c4cc08723c */ /* 0x044ff00000001808 */
[-C--:B------:R-:W-:Y:S08]  /*d600*/  HMMA.16816.F32 R12, R204, R198.reuse, R12 ;  /* 0x000000c6cc0c723c */ /* 0x080ff0000000180c */
[C---:B------:R-:W-:Y:S01]  /*d610*/  HMMA.16816.F32 R16, R188.reuse, R198, R16 ;  /* 0x000000c6bc10723c */ /* 0x040fe20000001810 */
[----:B------:R-:W-:Y:S07]  /*d620*/  LDSM.16.M88.4 R196, [R236+0x7100] ;  /* 0x00710000ecc4783b */ /* 0x000fee0000000200 */
[-C--:B----4-:R-:W-:Y:S08]  /*d630*/  HMMA.16816.F32 R20, R188, R208.reuse, R20 ;  /* 0x000000d0bc14723c */ /* 0x090ff00000001814 */
        /* <DEDUP_REMOVED lines=23> */
[----:B------:R-:W2:Y:S07]  /*d7b0*/  LDSM.16.M88.4 R200, [R236+0x9100] ;  /* 0x00910000ecc8783b */ /* 0x000eae0000000200 */
[-C--:B------:R-:W-:Y:S08]  /*d7c0*/  HMMA.16816.F32 R100, R188, R192.reuse, R100 ;  /* 0x000000c0bc64723c */ /* 0x080ff00000001864 */
[C---:B------:R-:W-:Y:S08]  /*d7d0*/  HMMA.16816.F32 R104, R204.reuse, R192, R104 ;  /* 0x000000c0cc68723c */ /* 0x040ff00000001868 */
[-C--:B------:R-:W-:Y:S08]  /*d7e0*/  HMMA.16816.F32 R108, R204, R194.reuse, R108 ;  /* 0x000000c2cc6c723c */ /* 0x080ff0000000186c */
[----:B------:R-:W-:Y:S01]  /*d7f0*/  HMMA.16816.F32 R112, R188, R194, R112 ;  /* 0x000000c2bc70723c */ /* 0x000fe20000001870 */
[----:B------:R-:W3:Y:S07]  /*d800*/  LDSM.16.M88.4 R188, [R232+0x2800] ;  /* 0x00280000e8bc783b */ /* 0x000eee0000000200 */
[-C--:B-1----:R-:W-:Y:S01]  /*d810*/  HMMA.16816.F32 R4, R196, R208.reuse, R4 ;  /* 0x000000d0c404723c */ /* 0x082fe20000001804 */
[----:B------:R-:W1:Y:S01]  /*d820*/  LDSM.16.M88.4 R192, [R232+0x3000] ;  /* 0x00300000e8c0783b */ /* 0x000e620000000200 */
[----:B------:R-:W-:Y:S06]  /*d830*/  DEPBAR.LE SB0, 0x0 ;  /* 0x000080000000791a */ /* 0x000fec0000000000 */
[C---:B--2---:R-:W-:Y:S01]  /*d840*/  HMMA.16816.F32 R8, R200.reuse, R208, R8 ;  /* 0x000000d0c808723c */ /* 0x044fe20000001808 */
[----:B------:R-:W-:Y:S07]  /*d850*/  BAR.SYNC.DEFER_BLOCKING 0x0 ;  /* 0x0000000000007b1d */ /* 0x000fee0000010000 */
[-C--:B------:R-:W-:Y:S08]  /*d860*/  HMMA.16816.F32 R12, R200, R210.reuse, R12 ;  /* 0x000000d2c80c723c */ /* 0x080ff0000000180c */
[C---:B------:R-:W-:Y:S04]  /*d870*/  HMMA.16816.F32 R16, R196.reuse, R210, R16 ;  /* 0x000000d2c410723c */ /* 0x040fe80000001810 */
[----:B------:R-:W-:Y:S02]  /*d880*/  FMNMX.FTZ R2, R4, R0, !PT ;  /* 0x0000000004027209 */ /* 0x000fe40007810000 */
[----:B------:R-:W-:Y:S02]  /*d890*/  FMNMX.FTZ R140, R6, R3, !PT ;  /* 0x00000003068c7209 */ /* 0x000fe40007810000 */
[-C--:B------:R-:W-:Y:S01]  /*d8a0*/  HMMA.16816.F32 R20, R196, R212.reuse, R20 ;  /* 0x000000d4c414723c */ /* 0x080fe20000001814 */
[----:B------:R-:W2:Y:S03]  /*d8b0*/  LDL.64 R210, [R1+0x48] ;  /* 0x0000480001d27983 */ /* 0x000ea60000100a00 */
[----:B------:R-:W-:Y:S02]  /*d8c0*/  FMNMX.FTZ R2, R5, R2, !PT ;  /* 0x0000000205027209 */ /* 0x000fe40007810000 */
[----:B------:R-:W-:Y:S02]  /*d8d0*/  FMNMX.FTZ R140, R7, R140, !PT ;  /* 0x0000008c078c7209 */ /* 0x000fe40007810000 */
[C---:B------:R-:W-:Y:S01]  /*d8e0*/  HMMA.16816.F32 R24, R200.reuse, R212, R24 ;  /* 0x000000d4c818723c */ /* 0x040fe20000001818 */
[----:B------:R-:W4:Y:S03]  /*d8f0*/  LDL.64 R212, [R1+0x40] ;  /* 0x0000400001d47983 */ /* 0x000f260000100a00 */
        /* <DEDUP_REMOVED lines=123> */
[----:B---3--:R-:W-:Y:S02]  /*e0b0*/  FMNMX.FTZ R2, R2, R145, !PT ;  /* 0x0000009102027209 */ /* 0x008fe40007810000 */
[----:B------:R-:W-:Y:S01]  /*e0c0*/  FMNMX.FTZ R142, R75, R142, !PT ;  /* 0x0000008e4b8e7209 */ /* 0x000fe20007810000 */
[----:B------:R-:W3:Y:S03]  /*e0d0*/  SHFL.BFLY PT, R144, R140, 0x2, 0x1f ;  /* 0x0c401f008c907f89 */ /* 0x000ee600000e0000 */
[----:B------:R-:W-:Y:S04]  /*e0e0*/  FMNMX.FTZ R142, R78, R142, !PT ;  /* 0x0000008e4e8e7209 */ /* 0x000fe80007810000 */
[----:B------:R-:W-:Y:S01]  /*e0f0*/  FMNMX.FTZ R142, R79, R142, !PT ;  /* 0x0000008e4f8e7209 */ /* 0x000fe20007810000 */
[----:B------:R-:W2:Y:S03]  /*e100*/  SHFL.BFLY PT, R145, R2, 0x1, 0x1f ;  /* 0x0c201f0002917f89 */ /* 0x000ea600000e0000 */
        /* <DEDUP_REMOVED lines=8> */
[----:B---3--:R-:W-:Y:S01]  /*e190*/  FMNMX.FTZ R140, R140, R144, !PT ;  /* 0x000000908c8c7209 */ /* 0x008fe20007810000 */
[--C-:B------:R-:W-:Y:S01]  /*e1a0*/  FFMA.FTZ R21, R21, c[0x0][0x2d0], -R192.reuse ;  /* 0x0000b40015157a23 */ /* 0x100fe200000108c0 */
[----:B------:R-:W-:Y:S01]  /*e1b0*/  FMNMX.FTZ R144, R106, R142, !PT ;  /* 0x0000008e6a907209 */ /* 0x000fe20007810000 */
[----:B------:R-:W-:Y:S01]  /*e1c0*/  MUFU.EX2 R251, R20 ;  /* 0x0000001400fb7308 */ /* 0x000fe20000000800 */
[--C-:B------:R-:W-:Y:S01]  /*e1d0*/  FFMA.FTZ R52, R52, c[0x0][0x2d0], -R192.reuse ;  /* 0x0000b40034347a23 */ /* 0x100fe200000108c0 */
[----:B------:R-:W1:Y:S01]  /*e1e0*/  SHFL.BFLY PT, R189, R140, 0x1, 0x1f ;  /* 0x0c201f008cbd7f89 */ /* 0x000e6200000e0000 */
[----:B--2---:R-:W-:Y:S01]  /*e1f0*/  FMNMX.FTZ R142, R2, R145, !PT ;  /* 0x00000091028e7209 */ /* 0x004fe20007810000 */
        /* <DEDUP_REMOVED lines=8> */
[----:B------:R-:W-:Y:S02]  /*e280*/  FMUL.FTZ R194, R142, c[0x0][0x2d0] ;  /* 0x0000b4008ec27a20 */ /* 0x000fe40000410000 */
[----:B------:R-:W-:Y:S02]  /*e290*/  FFMA.FTZ R16, R16, c[0x0][0x2d0], -R192 ;  /* 0x0000b40010107a23 */ /* 0x000fe400000108c0 */
[----:B------:R-:W-:Y:S02]  /*e2a0*/  FFMA.FTZ R22, R22, c[0x0][0x2d0], -R194 ;  /* 0x0000b40016167a23 */ /* 0x000fe400000108c2 */
        /* <DEDUP_REMOVED lines=12> */
[----:B------:R-:W-:Y:S02]  /*e370*/  FFMA.FTZ R7, R7, c[0x0][0x2d0], -R194 ;  /* 0x0000b40007077a23 */ /* 0x000fe400000108c2 */
[----:B------:R-:W-:Y:S01]  /*e380*/  MUFU.EX2 R216, R6 ;  /* 0x0000000600d87308 */ /* 0x000fe20000000800 */
[----:B------:R-:W-:Y:S02]  /*e390*/  FMUL.FTZ R2, R2, c[0x0][0x2d0] ;  /* 0x0000b40002027a20 */ /* 0x000fe40000410000 */
        /* <DEDUP_REMOVED lines=9> */
[--C-:B------:R-:W-:Y:S02]  /*e430*/  FFMA.FTZ R57, R57, c[0x0][0x2d0], -R193.reuse ;  /* 0x0000b40039397a23 */ /* 0x100fe400000108c1 */
[--C-:B------:R-:W-:Y:S01]  /*e440*/  FFMA.FTZ R60, R60, c[0x0][0x2d0], -R193.reuse ;  /* 0x0000b4003c3c7a23 */ /* 0x100fe200000108c1 */
[----:B------:R1:W1:Y:S01]  /*e450*/  MUFU.EX2 R144, R2 ;  /* 0x0000000200907308 */ /* 0x0002620000000800 */
[----:B--2---:R-:W-:Y:S01]  /*e460*/  FMNMX.FTZ R0, R0, R3, !PT ;  /* 0x0000000300007209 */ /* 0x004fe20007810000 */
[----:B------:R-:W-:Y:S02]  /*e470*/  FFMA.FTZ R5, R5, c[0x0][0x2d0], -R192 ;  /* 0x0000b40005057a23 */ /* 0x000fe400000108c0 */
[--C-:B------:R-:W-:Y:S02]  /*e480*/  FFMA.FTZ R61, R61, c[0x0][0x2d0], -R193.reuse ;  /* 0x0000b4003d3d7a23 */ /* 0x100fe400000108c1 */
[--C-:B------:R-:W-:Y:S02]  /*e490*/  FFMA.FTZ R18, R18, c[0x0][0x2d0], -R194.reuse ;  /* 0x0000b40012127a23 */ /* 0x100fe400000108c2 */
[----:B------:R-:W-:Y:S02]  /*e4a0*/  FFMA.FTZ R19, R19, c[0x0][0x2d0], -R194 ;  /* 0x0000b40013137a23 */ /* 0x000fe400000108c2 */
[----:B------:R2:W-:Y:S01]  /*e4b0*/  MUFU.EX2 R221, R5 ;  /* 0x0000000500dd7308 */ /* 0x0005e20000000800 */
[--C-:B------:R-:W-:Y:S02]  /*e4c0*/  FFMA.FTZ R8, R8, c[0x0][0x2d0], -R193.reuse ;  /* 0x0000b40008087a23 */ /* 0x100fe400000108c1 */
[--C-:B------:R-:W-:Y:S02]  /*e4d0*/  FFMA.FTZ R9, R9, c[0x0][0x2d0], -R193.reuse ;  /* 0x0000b40009097a23 */ /* 0x100fe400000108c1 */
[--C-:B------:R-:W-:Y:S02]  /*e4e0*/  FFMA.FTZ R12, R12, c[0x0][0x2d0], -R193.reuse ;  /* 0x0000b4000c0c7a23 */ /* 0x100fe400000108c1 */
[----:B------:R-:W-:Y:S02]  /*e4f0*/  FFMA.FTZ R13, R13, c[0x0][0x2d0], -R193 ;  /* 0x0000b4000d0d7a23 */ /* 0x000fe400000108c1 */
[--C-:B------:R-:W-:Y:S01]  /*e500*/  FFMA.FTZ R32, R32, c[0x0][0x2d0], -R192.reuse ;  /* 0x0000b40020207a23 */ /* 0x100fe200000108c0 */
[----:B------:R4:W-:Y:S01]  /*e510*/  MUFU.EX2 R215, R8 ;  /* 0x0000000800d77308 */ /* 0x0009e20000000800 */
[----:B------:R-:W-:Y:S02]  /*e520*/  FFMA.FTZ R33, R33, c[0x0][0x2d0], -R192 ;  /* 0x0000b40021217a23 */ /* 0x000fe400000108c0 */
[--C-:B------:R-:W-:Y:S02]  /*e530*/  FFMA.FTZ R34, R34, c[0x0][0x2d0], -R194.reuse ;  /* 0x0000b40022227a23 */ /* 0x100fe400000108c2 */
[----:B-1----:R-:W-:Y:S02]  /*e540*/  FADD.FTZ R2, -R140, R141 ;  /* 0x0000008d8c027221 */ /* 0x002fe40000010100 */
[----:B------:R-:W-:Y:S02]  /*e550*/  FFMA.FTZ R35, R35, c[0x0][0x2d0], -R194 ;  /* 0x0000b40023237a23 */ /* 0x000fe400000108c2 */
[----:B------:R-:W-:Y:S01]  /*e560*/  FMUL.FTZ R2, R2, c[0x0][0x2d0] ;  /* 0x0000b40002027a20 */ /* 0x000fe20000410000 */
[----:B------:R1:W-:Y:S01]  /*e570*/  MUFU.EX2 R249, R9 ;  /* 0x0000000900f97308 */ /* 0x0003e20000000800 */
[C---:B---3--:R-:W-:Y:S02]  /*e580*/  FMUL.FTZ R116, R145.reuse, R116 ;  /* 0x0000007491747220 */ /* 0x048fe40000410000 */
[C---:B------:R-:W-:Y:S02]  /*e590*/  FMUL.FTZ R117, R145.reuse, R117 ;  /* 0x0000007591757220 */ /* 0x040fe40000410000 */
[C---:B------:R-:W-:Y:S02]  /*e5a0*/  FMUL.FTZ R118, R144.reuse, R118 ;  /* 0x0000007690767220 */ /* 0x040fe40000410000 */
[----:B------:R-:W-:Y:S02]  /*e5b0*/  FMUL.FTZ R119, R144, R119 ;  /* 0x0000007790777220 */ /* 0x000fe40000410000 */
[C---:B------:R-:W-:Y:S01]  /*e5c0*/  FMUL.FTZ R124, R145.reuse, R124 ;  /* 0x0000007c917c7220 */ /* 0x040fe20000410000 */
[----:B------:R3:W3:Y:S01]  /*e5d0*/  MUFU.EX2 R141, R2 ;  /* 0x00000002008d7308 */ /* 0x0006e20000000800 */
[----:B------:R-:W-:Y:S02]  /*e5e0*/  @P0 IMAD R6, R4, c[0x0][0x1e0], RZ ;  /* 0x0000780004060a24 */ /* 0x000fe400078e02ff */
[C---:B--2---:R-:W-:Y:S01]  /*e5f0*/  @P0 IMAD.WIDE.U32 R4, R246.reuse, c[0x0][0x1e0], RZ ;  /* 0x00007800f6040a25 */ /* 0x044fe200078e00ff */
[----:B----4-:R-:W-:Y:S03]  /*e600*/  @P0 MOV R8, R210 ;  /* 0x000000d200080202 */ /* 0x010fe60000000f00 */
[----:B------:R-:W-:Y:S02]  /*e610*/  @P0 IMAD R6, R246, c[0x0][0x1e4], R6 ;  /* 0x00007900f6060a24 */ /* 0x000fe400078e0206 */
[----:B------:R-:W-:Y:S01]  /*e620*/  FMUL.FTZ R125, R145, R125 ;  /* 0x0000007d917d7220 */ /* 0x000fe20000410000 */
[----:B------:R-:W-:Y:S01]  /*e630*/  MUFU.EX2 R226, R22 ;  /* 0x0000001600e27308 */ /* 0x000fe20000000800 */
[C---:B------:R-:W-:Y:S01]  /*e640*/  FMUL.FTZ R126, R144.reuse, R126 ;  /* 0x0000007e907e7220 */ /* 0x040fe20000410000 */
[----:B------:R-:W-:Y:S01]  /*e650*/  @P0 IADD3 R6, R5, R6, RZ ;  /* 0x0000000605060210 */ /* 0x000fe20007ffe0ff */
[----:B------:R-:W-:Y:S01]  /*e660*/  FMUL.FTZ R127, R144, R127 ;  /* 0x0000007f907f7220 */ /* 0x000fe20000410000 */
[----:B-1----:R-:W-:Y:S01]  /*e670*/  @P0 MOV R9, R213 ;  /* 0x000000d500090202 */ /* 0x002fe20000000f00 */
[C---:B------:R-:W-:Y:S02]  /*e680*/  FMUL.FTZ R136, R145.reuse, R136 ;  /* 0x0000008891887220 */ /* 0x040fe40000410000 */
[----:B------:R-:W-:Y:S02]  /*e690*/  FMUL.FTZ R137, R145, R137 ;  /* 0x0000008991897220 */ /* 0x000fe40000410000 */
[----:B------:R-:W-:Y:S01]  /*e6a0*/  @P0 IMAD.WIDE.U32 R8, R4, 0x70, R8 ;  /* 0x0000007004080825 */ /* 0x000fe200078e0008 */
[----:B------:R-:W-:Y:S03]  /*e6b0*/  MUFU.EX2 R247, R23 ;  /* 0x0000001700f77308 */ /* 0x000fe60000000800 */
[----:B------:R-:W-:Y:S01]  /*e6c0*/  @P0 IMAD R4, R6, 0x70, RZ ;  /* 0x0000007006040824 */ /* 0x000fe200078e02ff */
[----:B---3--:R-:W1:Y:S01]  /*e6d0*/  SHFL.BFLY PT, R2, R0, 0x1, 0x1f ;  /* 0x0c201f0000027f89 */ /* 0x008e6200000e0000 */
[----:B------:R-:W-:Y:S01]  /*e6e0*/  @P0 LEA R6, P2, R8, c[0x0][0x1c8], 0x1 ;  /* 0x0000720008060a11 */ /* 0x000fe200078408ff */
[----:B------:R-:W-:Y:S02]  /*e6f0*/  FMUL.FTZ R120, R141, R120 ;  /* 0x000000788d787220 */ /* 0x000fe40000410000 */
[----:B------:R-:W-:Y:S01]  /*e700*/  @P0 IADD3 R5, R9, R4, RZ ;  /* 0x0000000409050210 */ /* 0x000fe20007ffe0ff */
[C---:B------:R-:W-:Y:S01]  /*e710*/  FMUL.FTZ R121, R141.reuse, R121 ;  /* 0x000000798d797220 */ /* 0x040fe20000410000 */
[----:B------:R2:W-:Y:S01]  /*e720*/  MUFU.EX2 R209, R16 ;  /* 0x0000001000d17308 */ /* 0x0005e20000000800 */
[----:B------:R-:W-:Y:S01]  /*e730*/  @P0 IADD3 R4, P1, R6, UR6, RZ ;  /* 0x0000000606040c10 */ /* 0x000fe2000ff3e0ff */
[C---:B------:R-:W-:Y:S01]  /*e740*/  FMUL.FTZ R128, R141.reuse, R128 ;  /* 0x000000808d807220 */ /* 0x040fe20000410000 */
[----:B------:R-:W-:Y:S01]  /*e750*/  @P0 LEA.HI.X R7, R8, c[0x0][0x1cc], R5, 0x1, P2 ;  /* 0x0000730008070a11 */ /* 0x000fe200010f0c05 */
[C---:B------:R-:W-:Y:S02]  /*e760*/  FMUL.FTZ R129, R141.reuse, R129 ;  /* 0x000000818d817220 */ /* 0x040fe40000410000 */
[----:B------:R-:W-:Y:S01]  /*e770*/  FMUL.FTZ R132, R141, R132 ;  /* 0x000000848d847220 */ /* 0x000fe20000410000 */
[----:B------:R-:W-:Y:S01]  /*e780*/  @P0 IADD3.X R5, R7, UR7, RZ, P1, !PT ;  /* 0x0000000707050c10 */ /* 0x000fe20008ffe4ff */
[----:B------:R3:W-:Y:S01]  /*e790*/  @P0 LDGSTS.E.BYPASS.LTC128B.128 [R245+0x3900], [R6.64], !P6 ;  /* 0x0390000006f50fae */ /* 0x0007e2000f101d4a */
[----:B------:R-:W-:Y:S01]  /*e7a0*/  FMUL.FTZ R133, R141, R133 ;  /* 0x000000858d857220 */ /* 0x000fe20000410000 */
[----:B------:R4:W-:Y:S01]  /*e7b0*/  MUFU.EX2 R205, R17 ;  /* 0x0000001100cd7308 */ /* 0x0009e20000000800 */
[C---:B------:R-:W-:Y:S02]  /*e7c0*/  FMUL.FTZ R138, R144.reuse, R138 ;  /* 0x0000008a908a7220 */ /* 0x040fe40000410000 */
[----:B------:R-:W-:Y:S02]  /*e7d0*/  FMUL.FTZ R139, R144, R139 ;  /* 0x0000008b908b7220 */ /* 0x000fe40000410000 */
[--C-:B------:R-:W-:Y:S01]  /*e7e0*/  FFMA.FTZ R24, R24, c[0x0][0x2d0], -R193.reuse ;  /* 0x0000b40018187a23 */ /* 0x100fe200000108c1 */
[----:B------:R3:W-:Y:S01]  /*e7f0*/  @P0 LDGSTS.E.BYPASS.LTC128B.128 [R245+0x4100], [R4.64], !P6 ;  /* 0x0410000004f50fae */ /* 0x0007e2000f101d4a */
[--C-:B------:R-:W-:Y:S01]  /*e800*/  FFMA.FTZ R25, R25, c[0x0][0x2d0], -R193.reuse ;  /* 0x0000b40019197a23 */ /* 0x100fe200000108c1 */
[----:B-1----:R-:W-:Y:S01]  /*e810*/  FMNMX.FTZ R2, R0, R2, !PT ;  /* 0x0000000200027209 */ /* 0x002fe20007810000 */
[--C-:B------:R-:W-:Y:S01]  /*e820*/  FFMA.FTZ R28, R28, c[0x0][0x2d0], -R193.reuse ;  /* 0x0000b4001c1c7a23 */ /* 0x100fe200000108c1 */
[----:B------:R1:W-:Y:S01]  /*e830*/  MUFU.EX2 R204, R18 ;  /* 0x0000001200cc7308 */ /* 0x0003e20000000800 */
[----:B------:R-:W-:Y:S02]  /*e840*/  FFMA.FTZ R29, R29, c[0x0][0x2d0], -R193 ;  /* 0x0000b4001d1d7a23 */ /* 0x000fe400000108c1 */
[C---:B------:R-:W-:Y:S02]  /*e850*/  FMUL.FTZ R3, R2.reuse, c[0x0][0x2d0] ;  /* 0x0000b40002037a20 */ /* 0x040fe40000410000 */
[----:B------:R-:W-:Y:S02]  /*e860*/  FADD.FTZ R0, -R2, R146 ;  /* 0x0000009202007221 */ /* 0x000fe40000010100 */
[--C-:B------:R-:W-:Y:S02]  /*e870*/  FFMA.FTZ R10, R10, c[0x0][0x2d0], -R3.reuse ;  /* 0x0000b4000a0a7a23 */ /* 0x100fe40000010803 */
[----:B--2---:R-:W-:Y:S01]  /*e880*/  FMUL.FTZ R16, R145, R160 ;  /* 0x000000a091107220 */ /* 0x004fe20000410000 */
[----:B------:R2:W-:Y:S01]  /*e890*/  MUFU.EX2 R206, R19 ;  /* 0x0000001300ce7308 */ /* 0x0005e20000000800 */
[--C-:B------:R-:W-:Y:S02]  /*e8a0*/  FFMA.FTZ R42, R42, c[0x0][0x2d0], -R3.reuse ;  /* 0x0000b4002a2a7a23 */ /* 0x100fe40000010803 */
[--C-:B------:R-:W-:Y:S02]  /*e8b0*/  FFMA.FTZ R43, R43, c[0x0][0x2d0], -R3.reuse ;  /* 0x0000b4002b2b7a23 */ /* 0x100fe40000010803 */
        /* <DEDUP_REMOVED lines=14> */
[----:B------:R-:W-:Y:S01]  /*e9a0*/  FMUL.FTZ R0, R0, c[0x0][0x2d0] ;  /* 0x0000b40000007a20 */ /* 0x000fe20000410000 */
[----:B------:R2:W-:Y:S01]  /*e9b0*/  MUFU.EX2 R200, R11 ;  /* 0x0000000b00c87308 */ /* 0x0005e20000000800 */
[--C-:B------:R-:W-:Y:S02]  /*e9c0*/  FFMA.FTZ R26, R26, c[0x0][0x2d0], -R3.reuse ;  /* 0x0000b4001a1a7a23 */ /* 0x100fe40000010803 */
[--C-:B------:R-:W-:Y:S01]  /*e9d0*/  FFMA.FTZ R27, R27, c[0x0][0x2d0], -R3.reuse ;  /* 0x0000b4001b1b7a23 */ /* 0x100fe20000010803 */
[----:B----4-:R-:W-:Y:S01]  /*e9e0*/  @P0 IADD3 R10, P3, R4, UR6, RZ ;  /* 0x00000006040a0c10 */ /* 0x010fe2000ff7e0ff */
[--C-:B------:R-:W-:Y:S02]  /*e9f0*/  FFMA.FTZ R30, R30, c[0x0][0x2d0], -R3.reuse ;  /* 0x0000b4001e1e7a23 */ /* 0x100fe40000010803 */
[----:B------:R-:W-:Y:S01]  /*ea00*/  FFMA.FTZ R31, R31, c[0x0][0x2d0], -R3 ;  /* 0x0000b4001f1f7a23 */ /* 0x000fe20000010803 */
[----:B------:R-:W-:Y:S01]  /*ea10*/  @P0 IADD3 R8, P2, R10, UR6, RZ ;  /* 0x000000060a080c10 */ /* 0x000fe2000ff5e0ff */
[--C-:B------:R-:W-:Y:S01]  /*ea20*/  FFMA.FTZ R48, R48, c[0x0][0x2d0], -R192.reuse ;  /* 0x0000b40030307a23 */ /* 0x100fe200000108c0 */
[----:B------:R-:W4:Y:S01]  /*ea30*/  MUFU.EX2 R0, R0 ;  /* 0x0000000000007308 */ /* 0x000f220000000800 */
[--C-:B------:R-:W-:Y:S01]  /*ea40*/  FFMA.FTZ R36, R36, c[0x0][0x2d0], -R192.reuse ;  /* 0x0000b40024247a23 */ /* 0x100fe200000108c0 */
[----:B---3--:R-:W-:Y:S01]  /*ea50*/  @P0 IADD3 R6, P1, R8, UR6, RZ ;  /* 0x0000000608060c10 */ /* 0x008fe2000ff3e0ff */
[----:B------:R-:W-:Y:S02]  /*ea60*/  FFMA.FTZ R37, R37, c[0x0][0x2d0], -R192 ;  /* 0x0000b40025257a23 */ /* 0x000fe400000108c0 */
[----:B-1----:R-:W-:Y:S02]  /*ea70*/  FMUL.FTZ R12, R141, R156 ;  /* 0x0000009c8d0c7220 */ /* 0x002fe40000410000 */
[----:B------:R-:W-:Y:S02]  /*ea80*/  FFMA.FTZ R38, R38, c[0x0][0x2d0], -R194 ;  /* 0x0000b40026267a23 */ /* 0x000fe400000108c2 */
[----:B------:R-:W-:Y:S01]  /*ea90*/  FFMA.FTZ R49, R49, c[0x0][0x2d0], -R192 ;  /* 0x0000b40031317a23 */ /* 0x000fe200000108c0 */
[----:B------:R1:W3:Y:S01]  /*eaa0*/  MUFU.EX2 R207, R13 ;  /* 0x0000000d00cf7308 */ /* 0x0002e20000000800 */
[----:B------:R-:W-:Y:S02]  /*eab0*/  FFMA.FTZ R50, R50, c[0x0][0x2d0], -R194 ;  /* 0x0000b40032327a23 */ /* 0x000fe400000108c2 */
[----:B------:R-:W-:Y:S01]  /*eac0*/  FFMA.FTZ R113, R113, c[0x0][0x2d0], -R192 ;  /* 0x0000b40071717a23 */ /* 0x000fe200000108c0 */
[----:B--2---:R-:W-:Y:S01]  /*ead0*/  @P0 IADD3.X R11, R5, UR7, RZ, P3, !PT ;  /* 0x00000007050b0c10 */ /* 0x004fe20009ffe4ff */
[----:B------:R-:W-:Y:S02]  /*eae0*/  FFMA.FTZ R115, R115, c[0x0][0x2d0], -R194 ;  /* 0x0000b40073737a23 */ /* 0x000fe400000108c2 */
[--C-:B------:R-:W-:Y:S01]  /*eaf0*/  FFMA.FTZ R109, R109, c[0x0][0x2d0], -R193.reuse ;  /* 0x0000b4006d6d7a23 */ /* 0x100fe200000108c1 */
[----:B------:R-:W-:Y:S01]  /*eb00*/  @P0 IADD3.X R9, R11, UR7, RZ, P2, !PT ;  /* 0x000000070b090c10 */ /* 0x000fe200097fe4ff */
[----:B------:R2:W-:Y:S01]  /*eb10*/  @P0 LDGSTS.E.BYPASS.LTC128B.128 [R245+0x4900], [R10.64], !P6 ;  /* 0x049000000af50fae */ /* 0x0005e2000f101d4a */
[----:B------:R3:W-:Y:S01]  /*eb20*/  MUFU.EX2 R201, R14 ;  /* 0x0000000e00c97308 */ /* 0x0007e20000000800 */
[----:B------:R-:W-:Y:S01]  /*eb30*/  @P0 IADD3 R4, P2, R6, UR6, RZ ;  /* 0x0000000606040c10 */ /* 0x000fe2000ff5e0ff */
[--C-:B------:R-:W-:Y:S01]  /*eb40*/  FFMA.FTZ R68, R68, c[0x0][0x2d0], -R192.reuse ;  /* 0x0000b40044447a23 */ /* 0x100fe200000108c0 */
[----:B------:R-:W-:Y:S01]  /*eb50*/  @P0 IADD3.X R7, R9, UR7, RZ, P1, !PT ;  /* 0x0000000709070c10 */ /* 0x000fe20008ffe4ff */
[C---:B----4-:R-:W-:Y:S02]  /*eb60*/  FMUL.FTZ R122, R0.reuse, R122 ;  /* 0x0000007a007a7220 */ /* 0x050fe40000410000 */
[C---:B------:R-:W-:Y:S01]  /*eb70*/  FMUL.FTZ R123, R0.reuse, R123 ;  /* 0x0000007b007b7220 */ /* 0x040fe20000410000 */
[----:B------:R4:W-:Y:S01]  /*eb80*/  @P0 LDGSTS.E.BYPASS.LTC128B.128 [R245+0x5100], [R8.64], !P6 ;  /* 0x0510000008f50fae */ /* 0x0009e2000f101d4a */
[----:B------:R-:W-:Y:S01]  /*eb90*/  @P0 IADD3.X R5, R7, UR7, RZ, P2, !PT ;  /* 0x0000000707050c10 */ /* 0x000fe200097fe4ff */
[C---:B------:R-:W-:Y:S01]  /*eba0*/  FMUL.FTZ R130, R0.reuse, R130 ;  /* 0x0000008200827220 */ /* 0x040fe20000410000 */
[----:B------:R4:W4:Y:S01]  /*ebb0*/  MUFU.EX2 R202, R15 ;  /* 0x0000000f00ca7308 */ /* 0x0009220000000800 */
[C---:B------:R-:W-:Y:S02]  /*ebc0*/  FMUL.FTZ R131, R0.reuse, R131 ;  /* 0x0000008300837220 */ /* 0x040fe40000410000 */
[C---:B------:R-:W-:Y:S02]  /*ebd0*/  FMUL.FTZ R134, R0.reuse, R134 ;  /* 0x0000008600867220 */ /* 0x040fe40000410000 */
[----:B------:R4:W-:Y:S01]  /*ebe0*/  @P0 LDGSTS.E.BYPASS.LTC128B.128 [R245+0x5900], [R6.64], !P6 ;  /* 0x0590000006f50fae */ /* 0x0009e2000f101d4a */
[----:B-1----:R-:W-:Y:S02]  /*ebf0*/  FMUL.FTZ R13, R141, R157 ;  /* 0x0000009d8d0d7220 */ /* 0x002fe40000410000 */
[C---:B------:R-:W-:Y:S02]  /*ec00*/  FMUL.FTZ R135, R0.reuse, R135 ;  /* 0x0000008700877220 */ /* 0x040fe40000410000 */
[----:B------:R1:W-:Y:S01]  /*ec10*/  MUFU.EX2 R223, R24 ;  /* 0x0000001800df7308 */ /* 0x0003e20000000800 */
[--C-:B------:R-:W-:Y:S02]  /*ec20*/  FFMA.FTZ R69, R69, c[0x0][0x2d0], -R192.reuse ;  /* 0x0000b40045457a23 */ /* 0x100fe400000108c0 */
[----:B------:R1:W-:Y:S01]  /*ec30*/  @P0 LDGSTS.E.BYPASS.LTC128B.128 [R245+0x6100], [R4.64], !P6 ;  /* 0x0610000004f50fae */ /* 0x0003e2000f101d4a */
[----:B---3--:R-:W-:Y:S01]  /*ec40*/  FMUL.FTZ R14, R0, R158 ;  /* 0x0000009e000e7220 */ /* 0x008fe20000410000 */
[----:B--2---:R-:W-:Y:S01]  /*ec50*/  @P0 IADD3 R10, P1, R4, UR6, RZ ;  /* 0x00000006040a0c10 */ /* 0x004fe2000ff3e0ff */
[--C-:B------:R-:W-:Y:S02]  /*ec60*/  FFMA.FTZ R80, R80, c[0x0][0x2d0], -R192.reuse ;  /* 0x0000b40050507a23 */ /* 0x100fe400000108c0 */
[----:B------:R-:W-:Y:S02]  /*ec70*/  FFMA.FTZ R81, R81, c[0x0][0x2d0], -R192 ;  /* 0x0000b40051517a23 */ /* 0x000fe400000108c0 */
[----:B------:R2:W-:Y:S01]  /*ec80*/  MUFU.EX2 R224, R25 ;  /* 0x0000001900e07308 */ /* 0x0005e20000000800 */
[----:B------:R-:W-:Y:S01]  /*ec90*/  @P0 IADD3.X R11, R5, UR7, RZ, P1, !PT ;  /* 0x00000007050b0c10 */ /* 0x000fe20008ffe4ff */
[--C-:B------:R-:W-:Y:S02]  /*eca0*/  FFMA.FTZ R70, R70, c[0x0][0x2d0], -R194.reuse ;  /* 0x0000b40046467a23 */ /* 0x100fe400000108c2 */
[----:B----4-:R-:W-:Y:S01]  /*ecb0*/  FMUL.FTZ R8, R141, R152 ;  /* 0x000000988d087220 */ /* 0x010fe20000410000 */
[----:B------:R-:W-:Y:S01]  /*ecc0*/  F2FP.PACK_AB R152, R249, R215 ;  /* 0x000000d7f998723e */ /* 0x000fe200000000ff */
[----:B------:R3:W-:Y:S01]  /*ecd0*/  @P0 LDGSTS.E.BYPASS.LTC128B.128 [R245+0x6900], [R10.64], !P6 ;  /* 0x069000000af50fae */ /* 0x0007e2000f101d4a */
[----:B------:R-:W-:Y:S01]  /*ece0*/  FMUL.FTZ R9, R141, R153 ;  /* 0x000000998d097220 */ /* 0x000fe20000410000 */
[----:B------:R-:W-:Y:S01]  /*ecf0*/  F2FP.PACK_AB R153, R200, R195 ;  /* 0x000000c3c899723e */ /* 0x000fe200000000ff */
[----:B------:R-:W-:Y:S01]  /*ed00*/  FMUL.FTZ R15, R0, R159 ;  /* 0x0000009f000f7220 */ /* 0x000fe20000410000 */
[----:B------:R4:W-:Y:S01]  /*ed10*/  MUFU.EX2 R196, R26 ;  /* 0x0000001a00c47308 */ /* 0x0009e20000000800 */
[--C-:B------:R-:W-:Y:S02]  /*ed20*/  FFMA.FTZ R71, R71, c[0x0][0x2d0], -R194.reuse ;  /* 0x0000b40047477a23 */ /* 0x100fe400000108c2 */
[C---:B------:R-:W-:Y:S01]  /*ed30*/  FMUL.FTZ R6, R144.reuse, R150 ;  /* 0x0000009690067220 */ /* 0x040fe20000410000 */
[----:B------:R-:W4:Y:S01]  /*ed40*/  LDSM.16.MT88.4 R20, [R228+0x100] ;  /* 0x00010000e414783b */ /* 0x000f220000004200 */
[----:B------:R-:W-:Y:S01]  /*ed50*/  FMUL.FTZ R7, R144, R151 ;  /* 0x0000009790077220 */ /* 0x000fe20000410000 */
[----:B------:R-:W-:Y:S01]  /*ed60*/  F2FP.PACK_AB R150, R205, R209 ;  /* 0x000000d1cd96723e */ /* 0x000fe200000000ff */
[----:B-1----:R-:W-:Y:S01]  /*ed70*/  FMUL.FTZ R24, R141, R168 ;  /* 0x000000a88d187220 */ /* 0x002fe20000410000 */
[----:B------:R-:W-:Y:S01]  /*ed80*/  F2FP.PACK_AB R151, R206, R204 ;  /* 0x000000ccce97723e */ /* 0x000fe200000000ff */
[--C-:B------:R-:W-:Y:S01]  /*ed90*/  FFMA.FTZ R82, R82, c[0x0][0x2d0], -R194.reuse ;  /* 0x0000b40052527a23 */ /* 0x100fe200000108c2 */
[----:B------:R1:W-:Y:S01]  /*eda0*/  MUFU.EX2 R199, R27 ;  /* 0x0000001b00c77308 */ /* 0x0003e20000000800 */
[----:B------:R-:W-:Y:S01]  /*edb0*/  FMUL.FTZ R4, R145, R148 ;  /* 0x0000009491047220 */ /* 0x000fe20000410000 */
[----:B------:R-:W-:Y:S01]  /*edc0*/  F2FP.PACK_AB R148, R221, R217 ;  /* 0x000000d9dd94723e */ /* 0x000fe200000000ff */
[----:B------:R-:W-:Y:S01]  /*edd0*/  FMUL.FTZ R5, R145, R149 ;  /* 0x0000009591057220 */ /* 0x000fe20000410000 */
[----:B------:R-:W-:Y:S01]  /*ede0*/  F2FP.PACK_AB R149, R218, R216 ;  /* 0x000000d8da95723e */ /* 0x000fe200000000ff */
[----:B------:R-:W4:Y:S01]  /*edf0*/  LDSM.16.MT88.4 R188, [R231+0x100] ;  /* 0x00010000e7bc783b */ /* 0x000f220000004200 */
[----:B--2---:R-:W-:Y:S02]  /*ee00*/  FMUL.FTZ R25, R141, R169 ;  /* 0x000000a98d197220 */ /* 0x004fe40000410000 */
[----:B------:R-:W-:Y:S02]  /*ee10*/  FFMA.FTZ R83, R83, c[0x0][0x2d0], -R194 ;  /* 0x0000b40053537a23 */ /* 0x000fe400000108c2 */
[----:B------:R-:W-:Y:S01]  /*ee20*/  MUFU.EX2 R211, R41 ;  /* 0x0000002900d37308 */ /* 0x000fe20000000800 */
[--C-:B------:R-:W-:Y:S02]  /*ee30*/  FFMA.FTZ R72, R72, c[0x0][0x2d0], -R193.reuse ;  /* 0x0000b40048487a23 */ /* 0x100fe400000108c1 */
[----:B------:R-:W2:Y:S01]  /*ee40*/  LDSM.16.MT88.4 R156, [R229+0x100] ;  /* 0x00010000e59c783b */ /* 0x000ea20000004200 */
[C---:B---3--:R-:W-:Y:S01]  /*ee50*/  FMUL.FTZ R10, R0.reuse, R154 ;  /* 0x0000009a000a7220 */ /* 0x048fe20000410000 */
[----:B------:R-:W-:Y:S01]  /*ee60*/  F2FP.PACK_AB R154, R207, R252 ;  /* 0x000000fccf9a723e */ /* 0x000fe200000000ff */
[----:B------:R-:W-:Y:S01]  /*ee70*/  FMUL.FTZ R11, R0, R155 ;  /* 0x0000009b000b7220 */ /* 0x000fe20000410000 */
[----:B------:R-:W-:Y:S01]  /*ee80*/  F2FP.PACK_AB R155, R202, R201 ;  /* 0x000000c9ca9b723e */ /* 0x000fe200000000ff */
[C---:B----4-:R-:W-:Y:S01]  /*ee90*/  FMUL.FTZ R26, R0.reuse, R170 ;  /* 0x000000aa001a7220 */ /* 0x050fe20000410000 */
[----:B------:R-:W-:Y:S01]  /*eea0*/  MOV R170, R204 ;  /* 0x000000cc00aa7202 */ /* 0x000fe20000000f00 */
[----:B------:R-:W-:Y:S01]  /*eeb0*/  MUFU.EX2 R210, R44 ;  /* 0x0000002c00d27308 */ /* 0x000fe20000000800 */
[----:B------:R-:W3:Y:S01]  /*eec0*/  LDSM.16.MT88.4 R160, [R230+0x100] ;  /* 0x00010000e6a0783b */ /* 0x000ee20000004200 */
[--C-:B------:R-:W-:Y:S02]  /*eed0*/  FFMA.FTZ R73, R73, c[0x0][0x2d0], -R193.reuse ;  /* 0x0000b40049497a23 */ /* 0x100fe400000108c1 */
[----:B-1----:R-:W-:Y:S01]  /*eee0*/  FMUL.FTZ R27, R0, R171 ;  /* 0x000000ab001b7220 */ /* 0x002fe20000410000 */
[----:B------:R-:W-:Y:S01]  /*eef0*/  MOV R171, R209 ;  /* 0x000000d100ab7202 */ /* 0x000fe20000000f00 */
[--C-:B------:R-:W-:Y:S02]  /*ef00*/  FFMA.FTZ R76, R76, c[0x0][0x2d0], -R193.reuse ;  /* 0x0000b4004c4c7a23 */ /* 0x100fe400000108c1 */
[----:B------:R-:W-:Y:S01]  /*ef10*/  FFMA.FTZ R77, R77, c[0x0][0x2d0], -R193 ;  /* 0x0000b4004d4d7a23 */ /* 0x000fe200000108c1 */
[----:B------:R-:W0:Y:S01]  /*ef20*/  LDGDEPBAR ;  /* 0x00000000000079af */ /* 0x000e220000000000 */
[----:B------:R-:W-:Y:S01]  /*ef30*/  MUFU.EX2 R209, R45 ;  /* 0x0000002d00d17308 */ /* 0x000fe20000000800 */
[--C-:B------:R-:W-:Y:S02]  /*ef40*/  FFMA.FTZ R74, R74, c[0x0][0x2d0], -R3.reuse ;  /* 0x0000b4004a4a7a23 */ /* 0x100fe40000010803 */
[--C-:B------:R-:W-:Y:S01]  /*ef50*/  FFMA.FTZ R75, R75, c[0x0][0x2d0], -R3.reuse ;  /* 0x0000b4004b4b7a23 */ /* 0x100fe20000010803 */
[-C--:B------:R-:W-:Y:S05]  /*ef60*/  HMMA.16816.F32 R4, R148, R20.reuse, R4 ;  /* 0x000000149404723c */ /* 0x080fea0000001804 */
[--C-:B------:R-:W-:Y:S01]  /*ef70*/  FFMA.FTZ R78, R78, c[0x0][0x2d0], -R3.reuse ;  /* 0x0000b4004e4e7a23 */ /* 0x100fe20000010803 */
[----:B------:R-:W-:Y:S01]  /*ef80*/  MUFU.EX2 R204, R54 ;  /* 0x0000003600cc7308 */ /* 0x000fe20000000800 */
[--C-:B------:R-:W-:Y:S01]  /*ef90*/  FFMA.FTZ R79, R79, c[0x0][0x2d0], -R3.reuse ;  /* 0x0000b4004f4f7a23 */ /* 0x100fe20000010803 */
[C---:B------:R-:W-:Y:S04]  /*efa0*/  HMMA.16816.F32 R8, R152.reuse, R20, R8 ;  /* 0x000000149808723c */ /* 0x040fe80000001808 */
[--C-:B------:R-:W-:Y:S02]  /*efb0*/  FFMA.FTZ R84, R84, c[0x0][0x2d0], -R192.reuse ;  /* 0x0000b40054547a23 */ /* 0x100fe400000108c0 */
[--C-:B------:R-:W-:Y:S02]  /*efc0*/  FFMA.FTZ R85, R85, c[0x0][0x2d0], -R192.reuse ;  /* 0x0000b40055557a23 */ /* 0x100fe400000108c0 */
[-C--:B------:R-:W-:Y:S01]  /*efd0*/  HMMA.16816.F32 R12, R152, R22.reuse, R12 ;  /* 0x00000016980c723c */ /* 0x080fe2000000180c */
[----:B------:R1:W-:Y:S03]  /*efe0*/  MUFU.EX2 R225, R28 ;  /* 0x0000001c00e17308 */ /* 0x0003e60000000800 */
[C---:B------:R-:W-:Y:S01]  /*eff0*/  FMUL.FTZ R20, R145.reuse, R164 ;  /* 0x000000a491147220 */ /* 0x040fe20000410000 */
[----:B------:R-:W-:Y:S01]  /*f000*/  MOV R164, R208 ;  /* 0x000000d000a47202 */ /* 0x000fe20000000f00 */
[----:B------:R-:W-:Y:S01]  /*f010*/  FMUL.FTZ R21, R145, R165 ;  /* 0x000000a591157220 */ /* 0x000fe20000410000 */
[----:B------:R-:W-:Y:S01]  /*f020*/  MOV R165, R207 ;  /* 0x000000cf00a57202 */ /* 0x000fe20000000f00 */
[C---:B------:R-:W-:Y:S03]  /*f030*/  HMMA.16816.F32 R16, R148.reuse, R22, R16 ;  /* 0x000000169410723c */ /* 0x040fe60000001810 */
[----:B------:R4:W-:Y:S01]  /*f040*/  MUFU.EX2 R227, R29 ;  /* 0x0000001d00e37308 */ /* 0x0009e20000000800 */
[--C-:B------:R-:W-:Y:S02]  /*f050*/  FFMA.FTZ R96, R96, c[0x0][0x2d0], -R192.reuse ;  /* 0x0000b40060607a23 */ /* 0x100fe400000108c0 */
[----:B------:R-:W-:Y:S02]  /*f060*/  FFMA.FTZ R97, R97, c[0x0][0x2d0], -R192 ;  /* 0x0000b40061617a23 */ /* 0x000fe400000108c0 */
[C---:B------:R-:W-:Y:S01]  /*f070*/  FMUL.FTZ R22, R144.reuse, R166 ;  /* 0x000000a690167220 */ /* 0x040fe20000410000 */
[----:B------:R-:W-:Y:S03]  /*f080*/  MOV R166, R206 ;  /* 0x000000ce00a67202 */ /* 0x000fe60000000f00 */
[----:B------:R-:W-:Y:S01]  /*f090*/  FMUL.FTZ R23, R144, R167 ;  /* 0x000000a790177220 */ /* 0x000fe20000410000 */
[----:B------:R2:W-:Y:S01]  /*f0a0*/  MUFU.EX2 R198, R30 ;  /* 0x0000001e00c67308 */ /* 0x0005e20000000800 */
[----:B------:R-:W-:Y:S01]  /*f0b0*/  MOV R167, R205 ;  /* 0x000000cd00a77202 */ /* 0x000fe20000000f00 */
[--C-:B------:R-:W-:Y:S02]  /*f0c0*/  FFMA.FTZ R86, R86, c[0x0][0x2d0], -R194.reuse ;  /* 0x0000b40056567a23 */ /* 0x100fe400000108c2 */
[----:B-1----:R-:W-:Y:S02]  /*f0d0*/  FMUL.FTZ R28, R141, R172 ;  /* 0x000000ac8d1c7220 */ /* 0x002fe40000410000 */
[-C--:B------:R-:W-:Y:S03]  /*f0e0*/  HMMA.16816.F32 R20, R148, R188.reuse, R20 ;  /* 0x000000bc9414723c */ /* 0x080fe60000001814 */
[--C-:B------:R-:W-:Y:S01]  /*f0f0*/  FFMA.FTZ R87, R87, c[0x0][0x2d0], -R194.reuse ;  /* 0x0000b40057577a23 */ /* 0x100fe200000108c2 */
[----:B------:R1:W-:Y:S01]  /*f100*/  MUFU.EX2 R197, R31 ;  /* 0x0000001f00c57308 */ /* 0x0003e20000000800 */
[--C-:B------:R-:W-:Y:S02]  /*f110*/  FFMA.FTZ R98, R98, c[0x0][0x2d0], -R194.reuse ;  /* 0x0000b40062627a23 */ /* 0x100fe400000108c2 */
[----:B------:R-:W-:Y:S01]  /*f120*/  FFMA.FTZ R99, R99, c[0x0][0x2d0], -R194 ;  /* 0x0000b40063637a23 */ /* 0x000fe200000108c2 */
[C---:B------:R-:W-:Y:S04]  /*f130*/  HMMA.16816.F32 R24, R152.reuse, R188, R24 ;  /* 0x000000bc9818723c */ /* 0x040fe80000001818 */
[----:B----4-:R-:W-:Y:S02]  /*f140*/  FMUL.FTZ R29, R141, R173 ;  /* 0x000000ad8d1d7220 */ /* 0x010fe40000410000 */
[----:B------:R4:W3:Y:S01]  /*f150*/  MUFU.EX2 R146, R32 ;  /* 0x0000002000927308 */ /* 0x0008e20000000800 */
[--C-:B------:R-:W-:Y:S02]  /*f160*/  FFMA.FTZ R90, R90, c[0x0][0x2d0], -R3.reuse ;  /* 0x0000b4005a5a7a23 */ /* 0x100fe40000010803 */
[--C-:B------:R-:W-:Y:S03]  /*f170*/  FFMA.FTZ R91, R91, c[0x0][0x2d0], -R3.reuse ;  /* 0x0000b4005b5b7a23 */ /* 0x100fe60000010803 */
[----:B--2---:R-:W-:Y:S02]  /*f180*/  FMUL.FTZ R30, R0, R174 ;  /* 0x000000ae001e7220 */ /* 0x004fe40000410000 */
[--C-:B------:R-:W-:Y:S02]  /*f190*/  FFMA.FTZ R94, R94, c[0x0][0x2d0], -R3.reuse ;  /* 0x0000b4005e5e7a23 */ /* 0x100fe40000010803 */
[----:B------:R2:W2:Y:S01]  /*f1a0*/  MUFU.EX2 R203, R33 ;  /* 0x0000002100cb7308 */ /* 0x0004a20000000800 */
[----:B------:R-:W-:Y:S02]  /*f1b0*/  FFMA.FTZ R95, R95, c[0x0][0x2d0], -R3 ;  /* 0x0000b4005f5f7a23 */ /* 0x000fe40000010803 */
[--C-:B------:R-:W-:Y:S02]  /*f1c0*/  FFMA.FTZ R100, R100, c[0x0][0x2d0], -R192.reuse ;  /* 0x0000b40064647a23 */ /* 0x100fe400000108c0 */
[----:B-1----:R-:W-:Y:S02]  /*f1d0*/  FMUL.FTZ R31, R0, R175 ;  /* 0x000000af001f7220 */ /* 0x002fe40000410000 */
[--C-:B------:R-:W-:Y:S02]  /*f1e0*/  FFMA.FTZ R101, R101, c[0x0][0x2d0], -R192.reuse ;  /* 0x0000b40065657a23 */ /* 0x100fe400000108c0 */
[----:B------:R-:W-:Y:S01]  /*f1f0*/  FFMA.FTZ R112, R112, c[0x0][0x2d0], -R192 ;  /* 0x0000b40070707a23 */ /* 0x000fe200000108c0 */
[----:B------:R1:W-:Y:S01]  /*f200*/  MUFU.EX2 R250, R34 ;  /* 0x0000002200fa7308 */ /* 0x0003e20000000800 */
[--C-:B------:R-:W-:Y:S01]  /*f210*/  FFMA.FTZ R102, R102, c[0x0][0x2d0], -R194.reuse ;  /* 0x0000b40066667a23 */ /* 0x100fe200000108c2 */
[-C--:B------:R-:W-:Y:S03]  /*f220*/  HMMA.16816.F32 R28, R152, R190.reuse, R28 ;  /* 0x000000be981c723c */ /* 0x080fe6000000181c */
[----:B----4-:R-:W-:Y:S01]  /*f230*/  FMUL.FTZ R32, R145, R176 ;  /* 0x000000b091207220 */ /* 0x010fe20000410000 */
[----:B---3--:R-:W-:Y:S01]  /*f240*/  MOV R169, R146 ;  /* 0x0000009200a97202 */ /* 0x008fe20000000f00 */
[--C-:B------:R-:W-:Y:S01]  /*f250*/  FFMA.FTZ R146, R51, c[0x0][0x2d0], -R194.reuse ;  /* 0x0000b40033927a23 */ /* 0x100fe200000108c2 */
[----:B------:R-:W3:Y:S01]  /*f260*/  LDL.LU R176, [R1+0x34] ;  /* 0x0000340001b07983 */ /* 0x000ee20000300800 */
[----:B------:R-:W-:Y:S01]  /*f270*/  FMUL.FTZ R51, R144, R187 ;  /* 0x000000bb90337220 */ /* 0x000fe20000410000 */
[----:B------:R4:W4:Y:S01]  /*f280*/  MUFU.EX2 R248, R35 ;  /* 0x0000002300f87308 */ /* 0x0009220000000800 */
[--C-:B------:R-:W-:Y:S03]  /*f290*/  FFMA.FTZ R103, R103, c[0x0][0x2d0], -R194.reuse ;  /* 0x0000b40067677a23 */ /* 0x100fe600000108c2 */
[----:B--2---:R-:W-:Y:S01]  /*f2a0*/  FMUL.FTZ R33, R145, R177 ;  /* 0x000000b191217220 */ /* 0x004fe20000410000 */
[----:B------:R-:W-:Y:S01]  /*f2b0*/  MOV R168, R203 ;  /* 0x000000cb00a87202 */ /* 0x000fe20000000f00 */
[----:B------:R-:W2:Y:S01]  /*f2c0*/  LDL.LU R177, [R1+0x2c] ;  /* 0x00002c0001b17983 */ /* 0x000ea20000300800 */
[--C-:B------:R-:W-:Y:S02]  /*f2d0*/  FFMA.FTZ R114, R114, c[0x0][0x2d0], -R194.reuse ;  /* 0x0000b40072727a23 */ /* 0x100fe400000108c2 */
[--C-:B------:R-:W-:Y:S01]  /*f2e0*/  FFMA.FTZ R105, R105, c[0x0][0x2d0], -R193.reuse ;  /* 0x0000b40069697a23 */ /* 0x100fe200000108c1 */
[----:B------:R4:W-:Y:S01]  /*f2f0*/  MUFU.EX2 R220, R48 ;  /* 0x0000003000dc7308 */ /* 0x0009e20000000800 */
[----:B------:R-:W-:Y:S02]  /*f300*/  FFMA.FTZ R108, R108, c[0x0][0x2d0], -R193 ;  /* 0x0000b4006c6c7a23 */ /* 0x000fe400000108c1 */
[--C-:B------:R-:W-:Y:S02]  /*f310*/  FFMA.FTZ R106, R106, c[0x0][0x2d0], -R3.reuse ;  /* 0x0000b4006a6a7a23 */ /* 0x100fe40000010803 */
[----:B-1----:R-:W-:Y:S02]  /*f320*/  FMUL.FTZ R34, R144, R178 ;  /* 0x000000b290227220 */ /* 0x002fe40000410000 */
[----:B------:R-:W2:Y:S01]  /*f330*/  LDL.LU R178, [R1+0x30] ;  /* 0x0000300001b27983 */ /* 0x000ea20000300800 */
[--C-:B------:R-:W-:Y:S02]  /*f340*/  FFMA.FTZ R107, R107, c[0x0][0x2d0], -R3.reuse ;  /* 0x0000b4006b6b7a23 */ /* 0x100fe40000010803 */
[----:B------:R1:W-:Y:S01]  /*f350*/  MUFU.EX2 R175, R37 ;  /* 0x0000002500af7308 */ /* 0x0003e20000000800 */
[--C-:B------:R-:W-:Y:S02]  /*f360*/  FFMA.FTZ R110, R110, c[0x0][0x2d0], -R3.reuse ;  /* 0x0000b4006e6e7a23 */ /* 0x100fe40000010803 */
[----:B------:R-:W-:Y:S02]  /*f370*/  FFMA.FTZ R3, R111, c[0x0][0x2d0], -R3 ;  /* 0x0000b4006f037a23 */ /* 0x000fe40000010803 */
[----:B----4-:R-:W-:Y:S02]  /*f380*/  FMUL.FTZ R35, R144, R179 ;  /* 0x000000b390237220 */ /* 0x010fe40000410000 */
[----:B------:R-:W4:Y:S01]  /*f390*/  LDL.LU R179, [R1+0x28] ;  /* 0x0000280001b37983 */ /* 0x000f220000300800 */
[--C-:B------:R-:W-:Y:S02]  /*f3a0*/  FFMA.FTZ R88, R88, c[0x0][0x2d0], -R193.reuse ;  /* 0x0000b40058587a23 */ /* 0x100fe400000108c1 */
[----:B------:R1:W1:Y:S01]  /*f3b0*/  MUFU.EX2 R222, R36 ;  /* 0x0000002400de7308 */ /* 0x0002620000000800 */
[--C-:B------:R-:W-:Y:S01]  /*f3c0*/  FFMA.FTZ R89, R89, c[0x0][0x2d0], -R193.reuse ;  /* 0x0000b40059597a23 */ /* 0x100fe200000108c1 */
[C---:B------:R-:W-:Y:S04]  /*f3d0*/  HMMA.16816.F32 R32, R148.reuse, R190, R32 ;  /* 0x000000be9420723c */ /* 0x040fe80000001820 */
[----:B------:R-:W-:Y:S02]  /*f3e0*/  FFMA.FTZ R48, R39, c[0x0][0x2d0], -R194 ;  /* 0x0000b40027307a23 */ /* 0x000fe400000108c2 */
[----:B------:R-:W-:Y:S02]  /*f3f0*/  FMUL.FTZ R39, R0, R183 ;  /* 0x000000b700277220 */ /* 0x000fe40000410000 */
[-C--:B------:R-:W-:Y:S01]  /*f400*/  HMMA.16816.F32 R116, R148, R156.reuse, R116 ;  /* 0x0000009c9474723c */ /* 0x080fe20000001874 */
[----:B------:R1:W-:Y:S03]  /*f410*/  MUFU.EX2 R174, R38 ;  /* 0x0000002600ae7308 */ /* 0x0003e60000000800 */
[----:B-1----:R-:W-:Y:S02]  /*f420*/  FMUL.FTZ R37, R141, R181 ;  /* 0x000000b58d257220 */ /* 0x002fe40000410000 */
[--C-:B------:R-:W-:Y:S02]  /*f430*/  FFMA.FTZ R92, R92, c[0x0][0x2d0], -R193.reuse ;  /* 0x0000b4005c5c7a23 */ /* 0x100fe400000108c1 */
[C---:B------:R-:W-:Y:S03]  /*f440*/  HMMA.16816.F32 R120, R152.reuse, R156, R120 ;  /* 0x0000009c9878723c */ /* 0x040fe60000001878 */
[----:B------:R1:W1:Y:S01]  /*f450*/  MUFU.EX2 R214, R48 ;  /* 0x0000003000d67308 */ /* 0x0002620000000800 */
[--C-:B------:R-:W-:Y:S02]  /*f460*/  FFMA.FTZ R93, R93, c[0x0][0x2d0], -R193.reuse ;  /* 0x0000b4005d5d7a23 */ /* 0x100fe400000108c1 */
[----:B------:R-:W-:Y:S02]  /*f470*/  FMUL.FTZ R36, R141, R180 ;  /* 0x000000b48d247220 */ /* 0x000fe40000410000 */
[----:B------:R-:W-:Y:S05]  /*f480*/  FFMA.FTZ R104, R104, c[0x0][0x2d0], -R193 ;  /* 0x0000b40068687a23 */ /* 0x000fea00000108c1 */
[----:B------:R1:W-:Y:S01]  /*f490*/  MUFU.EX2 R213, R50 ;  /* 0x0000003200d57308 */ /* 0x0003e20000000800 */
[----:B------:R-:W-:Y:S09]  /*f4a0*/  FMUL.FTZ R38, R0, R182 ;  /* 0x000000b600267220 */ /* 0x000ff20000410000 */
[----:B------:R1:W1:Y:S01]  /*f4b0*/  MUFU.EX2 R219, R49 ;  /* 0x0000003100db7308 */ /* 0x0002620000000800 */
[-C--:B------:R-:W-:Y:S03]  /*f4c0*/  HMMA.16816.F32 R36, R152, R158.reuse, R36 ;  /* 0x0000009e9824723c */ /* 0x080fe60000001824 */
[C---:B-1----:R-:W-:Y:S05]  /*f4d0*/  FMUL.FTZ R48, R145.reuse, R184 ;  /* 0x000000b891307220 */ /* 0x042fea0000410000 */
[C---:B------:R-:W-:Y:S01]  /*f4e0*/  HMMA.16816.F32 R124, R148.reuse, R158, R124 ;  /* 0x0000009e947c723c */ /* 0x040fe2000000187c */
[----:B------:R-:W1:Y:S01]  /*f4f0*/  LDSM.16.MT88.4 R156, [R228+0x900] ;  /* 0x00090000e49c783b */ /* 0x000e620000004200 */
[----:B------:R-:W1:Y:S02]  /*f500*/  MUFU.EX2 R173, R40 ;  /* 0x0000002800ad7308 */ /* 0x000e640000000800 */
[----:B------:R-:W-:Y:S08]  /*f510*/  FMUL.FTZ R50, R144, R186 ;  /* 0x000000ba90327220 */ /* 0x000ff00000410000 */
[----:B------:R-:W-:Y:S01]  /*f520*/  MUFU.EX2 R172, R42 ;  /* 0x0000002a00ac7308 */ /* 0x000fe20000000800 */
[----:B------:R-:W-:Y:S07]  /*f530*/  FMUL.FTZ R49, R145, R185 ;  /* 0x000000b991317220 */ /* 0x000fee0000410000 */
[-C--:B------:R-:W-:Y:S02]  /*f540*/  HMMA.16816.F32 R48, R148, R160.reuse, R48 ;  /* 0x000000a09430723c */ /* 0x080fe40000001830 */
[----:B------:R1:W1:Y:S06]  /*f550*/  MUFU.EX2 R184, R43 ;  /* 0x0000002b00b87308 */ /* 0x00026c0000000800 */
[C---:B------:R-:W-:Y:S04]  /*f560*/  HMMA.16816.F32 R128, R152.reuse, R160, R128 ;  /* 0x000000a09880723c */ /* 0x040fe80000001880 */
[----:B------:R-:W-:Y:S04]  /*f570*/  MUFU.EX2 R183, R46 ;  /* 0x0000002e00b77308 */ /* 0x000fe80000000800 */
[-C--:B------:R-:W-:Y:S06]  /*f580*/  HMMA.16816.F32 R132, R152, R162.reuse, R132 ;  /* 0x000000a29884723c */ /* 0x080fec0000001884 */
[----:B------:R1:W-:Y:S01]  /*f590*/  MUFU.EX2 R185, R47 ;  /* 0x0000002f00b97308 */ /* 0x0003e20000000800 */
[----:B------:R-:W-:Y:S01]  /*f5a0*/  F2FP.PACK_AB R152, R224, R223 ;  /* 0x000000dfe098723e */ /* 0x000fe200000000ff */
[----:B------:R-:W-:Y:S01]  /*f5b0*/  HMMA.16816.F32 R136, R148, R162, R136 ;  /* 0x000000a29488723c */ /* 0x000fe20000001888 */
[----:B------:R-:W1:Y:S03]  /*f5c0*/  LDSM.16.MT88.4 R160, [R231+0x900] ;  /* 0x00090000e7a0783b */ /* 0x000e660000004200 */
[----:B------:R-:W-:Y:S02]  /*f5d0*/  F2FP.PACK_AB R154, R227, R225 ;  /* 0x000000e1e39a723e */ /* 0x000fe400000000ff */
[----:B------:R-:W-:Y:S02]  /*f5e0*/  F2FP.PACK_AB R153, R199, R196 ;  /* 0x000000c4c799723e */ /* 0x000fe400000000ff */
[----:B------:R-:W-:Y:S01]  /*f5f0*/  MUFU.EX2 R208, R52 ;  /* 0x0000003400d07308 */ /* 0x000fe20000000800 */
[----:B------:R-:W-:Y:S01]  /*f600*/  F2FP.PACK_AB R148, R164, R251 ;  /* 0x000000fba494723e */ /* 0x000fe200000000ff */
[----:B-1----:R-:W1:Y:S02]  /*f610*/  LDSM.16.MT88.4 R40, [R229+0x900] ;  /* 0x00090000e528783b */ /* 0x002e640000004200 */
[----:B------:R-:W-:Y:S02]  /*f620*/  F2FP.PACK_AB R150, R168, R169 ;  /* 0x000000a9a896723e */ /* 0x000fe400000000ff */
[----:B------:R-:W-:Y:S02]  /*f630*/  F2FP.PACK_AB R149, R247, R226 ;  /* 0x000000e2f795723e */ /* 0x000fe400000000ff */
[----:B------:R-:W-:Y:S02]  /*f640*/  F2FP.PACK_AB R151, R248, R250 ;  /* 0x000000faf897723e */ /* 0x000fe400000000ff */
[----:B------:R-:W-:Y:S01]  /*f650*/  MUFU.EX2 R207, R53 ;  /* 0x0000003500cf7308 */ /* 0x000fe20000000800 */
[----:B------:R-:W-:Y:S01]  /*f660*/  F2FP.PACK_AB R155, R197, R198 ;  /* 0x000000c6c59b723e */ /* 0x000fe200000000ff */
[----:B------:R-:W1:Y:S03]  /*f670*/  LDSM.16.MT88.4 R44, [R230+0x900] ;  /* 0x00090000e62c783b */ /* 0x000e660000004200 */
[-C--:B------:R-:W-:Y:S05]  /*f680*/  HMMA.16816.F32 R4, R148, R156.reuse, R4 ;  /* 0x0000009c9404723c */ /* 0x080fea0000001804 */
[----:B------:R1:W-:Y:S03]  /*f690*/  MUFU.EX2 R203, R55 ;  /* 0x0000003700cb7308 */ /* 0x0003e60000000800 */
[C---:B------:R-:W-:Y:S07]  /*f6a0*/  HMMA.16816.F32 R8, R152.reuse, R156, R8 ;  /* 0x0000009c9808723c */ /* 0x040fee0000001808 */
[----:B------:R-:W-:Y:S01]  /*f6b0*/  MUFU.EX2 R206, R64 ;  /* 0x0000004000ce7308 */ /* 0x000fe20000000800 */
[-C--:B------:R-:W-:Y:S08]  /*f6c0*/  HMMA.16816.F32 R12, R152, R158.reuse, R12 ;  /* 0x0000009e980c723c */ /* 0x080ff0000000180c */
[C---:B------:R-:W-:Y:S01]  /*f6d0*/  HMMA.16816.F32 R16, R148.reuse, R158, R16 ;  /* 0x0000009e9410723c */ /* 0x040fe20000001810 */
[----:B------:R-:W-:Y:S01]  /*f6e0*/  MUFU.EX2 R205, R65 ;  /* 0x0000004100cd7308 */ /* 0x000fe20000000800 */
[----:B-1----:R-:W1:Y:S06]  /*f6f0*/  LDSM.16.MT88.4 R52, [R228+0x1100] ;  /* 0x00110000e434783b */ /* 0x002e6c0000004200 */
[-C--:B------:R-:W-:Y:S03]  /*f700*/  HMMA.16816.F32 R20, R148, R160.reuse, R20 ;  /* 0x000000a09414723c */ /* 0x080fe60000001814 */
[----:B------:R-:W-:Y:S05]  /*f710*/  MUFU.EX2 R190, R66 ;  /* 0x0000004200be7308 */ /* 0x000fea0000000800 */
[C---:B------:R-:W-:Y:S05]  /*f720*/  HMMA.16816.F32 R24, R152.reuse, R160, R24 ;  /* 0x000000a09818723c */ /* 0x040fea0000001818 */
[----:B------:R1:W-:Y:S03]  /*f730*/  MUFU.EX2 R191, R67 ;  /* 0x0000004300bf7308 */ /* 0x0003e60000000800 */
[-C--:B------:R-:W-:Y:S07]  /*f740*/  HMMA.16816.F32 R28, R152, R162.reuse, R28 ;  /* 0x000000a2981c723c */ /* 0x080fee000000181c */
[----:B------:R-:W-:Y:S01]  /*f750*/  MUFU.EX2 R189, R56 ;  /* 0x0000003800bd7308 */ /* 0x000fe20000000800 */
[C---:B------:R-:W-:Y:S01]  /*f760*/  HMMA.16816.F32 R32, R148.reuse, R162, R32 ;  /* 0x000000a29420723c */ /* 0x040fe20000001820 */
[----:B------:R-:W-:Y:S07]  /*f770*/  LDSM.16.MT88.4 R160, [R228+0x3100] ;  /* 0x00310000e4a0783b */ /* 0x000fee0000004200 */
[-C--:B------:R-:W-:Y:S01]  /*f780*/  HMMA.16816.F32 R116, R148, R40.reuse, R116 ;  /* 0x000000289474723c */ /* 0x080fe20000001874 */
[----:B------:R-:W-:Y:S01]  /*f790*/  MUFU.EX2 R188, R57 ;  /* 0x0000003900bc7308 */ /* 0x000fe20000000800 */
[----:B-1----:R-:W1:Y:S06]  /*f7a0*/  LDSM.16.MT88.4 R64, [R231+0x1100] ;  /* 0x00110000e740783b */ /* 0x002e6c0000004200 */
[C---:B------:R-:W-:Y:S03]  /*f7b0*/  HMMA.16816.F32 R120, R152.reuse, R40, R120 ;  /* 0x000000289878723c */ /* 0x040fe60000001878 */
[----:B------:R-:W-:Y:S04]  /*f7c0*/  MUFU.EX2 R182, R58 ;  /* 0x0000003a00b67308 */ /* 0x000fe80000000800 */
[----:B------:R-:W-:Y:S01]  /*f7d0*/  F2FP.PACK_AB R40, R175, R222 ;  /* 0x000000deaf28723e */ /* 0x000fe200000000ff */
[-C--:B------:R-:W-:Y:S04]  /*f7e0*/  HMMA.16816.F32 R36, R152, R42.reuse, R36 ;  /* 0x0000002a9824723c */ /* 0x080fe80000001824 */
[----:B------:R-:W-:Y:S01]  /*f7f0*/  F2FP.PACK_AB R41, R214, R174 ;  /* 0x000000aed629723e */ /* 0x000fe200000000ff */
[----:B------:R1:W-:Y:S03]  /*f800*/  MUFU.EX2 R181, R59 ;  /* 0x0000003b00b57308 */ /* 0x0003e60000000800 */
[C---:B------:R-:W-:Y:S07]  /*f810*/  HMMA.16816.F32 R124, R148.reuse, R42, R124 ;  /* 0x0000002a947c723c */ /* 0x040fee000000187c */
[----:B------:R-:W-:Y:S01]  /*f820*/  MUFU.EX2 R187, R60 ;  /* 0x0000003c00bb7308 */ /* 0x000fe20000000800 */
[-C--:B------:R-:W-:Y:S04]  /*f830*/  HMMA.16816.F32 R48, R148, R44.reuse, R48 ;  /* 0x0000002c9430723c */ /* 0x080fe80000001830 */
[----:B------:R-:W-:Y:S04]  /*f840*/  F2FP.PACK_AB R42, R219, R220 ;  /* 0x000000dcdb2a723e */ /* 0x000fe800000000ff */
[C---:B------:R-:W-:Y:S01]  /*f850*/  HMMA.16816.F32 R128, R152.reuse, R44, R128 ;  /* 0x0000002c9880723c */ /* 0x040fe20000001880 */
[----:B------:R-:W1:Y:S02]  /*f860*/  MUFU.EX2 R212, R146 ;  /* 0x0000009200d47308 */ /* 0x000e640000000800 */
[----:B-1----:R-:W-:Y:S04]  /*f870*/  LDSM.16.MT88.4 R56, [R228+0x1900] ;  /* 0x00190000e438783b */ /* 0x002fe80000004200 */
[----:B------:R-:W-:Y:S01]  /*f880*/  F2FP.PACK_AB R44, R211, R173 ;  /* 0x000000add32c723e */ /* 0x000fe200000000ff */
[-C--:B------:R-:W-:Y:S03]  /*f890*/  HMMA.16816.F32 R132, R152, R46.reuse, R132 ;  /* 0x0000002e9884723c */ /* 0x080fe60000001884 */
[----:B------:R-:W1:Y:S01]  /*f8a0*/  MUFU.EX2 R186, R61 ;  /* 0x0000003d00ba7308 */ /* 0x000e620000000800 */
[----:B------:R-:W-:Y:S04]  /*f8b0*/  F2FP.PACK_AB R45, R184, R172 ;  /* 0x000000acb82d723e */ /* 0x000fe800000000ff */
[----:B------:R-:W-:Y:S01]  /*f8c0*/  HMMA.16816.F32 R136, R148, R46, R136 ;  /* 0x0000002e9488723c */ /* 0x000fe20000001888 */
[----:B------:R-:W1:Y:S04]  /*f8d0*/  LDSM.16.MT88.4 R148, [R229+0x1100] ;  /* 0x00110000e594783b */ /* 0x000e680000004200 */
[----:B------:R-:W-:Y:S02]  /*f8e0*/  MUFU.EX2 R180, R62 ;  /* 0x0000003e00b47308 */ /* 0x000fe40000000800 */
[----:B------:R-:W-:Y:S02]  /*f8f0*/  F2FP.PACK_AB R46, R209, R210 ;  /* 0x000000d2d12e723e */ /* 0x000fe400000000ff */
[----:B------:R-:W-:Y:S03]  /*f900*/  F2FP.PACK_AB R43, R212, R213 ;  /* 0x000000d5d42b723e */ /* 0x000fe600000000ff */
[----:B------:R-:W-:Y:S03]  /*f910*/  F2FP.PACK_AB R47, R185, R183 ;  /* 0x000000b7b92f723e */ /* 0x000fe600000000ff */
[----:B------:R2:W1:Y:S01]  /*f920*/  MUFU.EX2 R146, R63 ;  /* 0x0000003f00927308 */ /* 0x0004620000000800 */
[-C--:B------:R-:W-:Y:S08]  /*f930*/  HMMA.16816.F32 R4, R40, R52.reuse, R4 ;  /* 0x000000342804723c */ /* 0x080ff00000001804 */
[C---:B------:R-:W-:Y:S01]  /*f940*/  HMMA.16816.F32 R8, R44.reuse, R52, R8 ;  /* 0x000000342c08723c */ /* 0x040fe20000001808 */
[----:B------:R-:W-:Y:S03]  /*f950*/  MUFU.EX2 R113, R113 ;  /* 0x0000007100717308 */ /* 0x000fe60000000800 */
[----:B---3--:R-:W-:Y:S04]  /*f960*/  FFMA.FTZ R0, R0, R176, R195 ;  /* 0x000000b000007223 */ /* 0x008fe800000100c3 */
[-C--:B------:R-:W-:Y:S03]  /*f970*/  HMMA.16816.F32 R12, R44, R54.reuse, R12 ;  /* 0x000000362c0c723c */ /* 0x080fe6000000180c */
[----:B------:R-:W-:Y:S01]  /*f980*/  MUFU.EX2 R115, R115 ;  /* 0x0000007300737308 */ /* 0x000fe20000000800 */
[----:B------:R-:W-:Y:S02]  /*f990*/  FADD.FTZ R0, R200, R0 ;  /* 0x00000000c8007221 */ /* 0x000fe40000010000 */
[----:B--2---:R-:W-:Y:S01]  /*f9a0*/  FFMA.FTZ R141, R141, R177, R215 ;  /* 0x000000b18d8d7223 */ /* 0x004fe200000100d7 */
[----:B------:R-:W-:Y:S01]  /*f9b0*/  LDSM.16.MT88.4 R60, [R229+0x1900] ;  /* 0x00190000e53c783b */ /* 0x000fe20000004200 */
[C---:B------:R-:W-:Y:S05]  /*f9c0*/  HMMA.16816.F32 R16, R40.reuse, R54, R16 ;  /* 0x000000362810723c */ /* 0x040fea0000001810 */
[----:B------:R-:W-:Y:S02]  /*f9d0*/  MUFU.EX2 R109, R109 ;  /* 0x0000006d006d7308 */ /* 0x000fe40000000800 */
[----:B------:R-:W2:Y:S01]  /*f9e0*/  LDSM.16.MT88.4 R52, [R230+0x1100] ;  /* 0x00110000e634783b */ /* 0x000ea20000004200 */
[-C--:B------:R-:W-:Y:S04]  /*f9f0*/  HMMA.16816.F32 R20, R40, R64.reuse, R20 ;  /* 0x000000402814723c */ /* 0x080fe80000001814 */
[----:B------:R-:W-:Y:S03]  /*fa00*/  FFMA.FTZ R144, R144, R178, R216 ;  /* 0x000000b290907223 */ /* 0x000fe600000100d8 */
[----:B------:R-:W-:Y:S01]  /*fa10*/  MUFU.EX2 R68, R68 ;  /* 0x0000004400447308 */ /* 0x000fe20000000800 */
[C---:B------:R-:W-:Y:S04]  /*fa20*/  HMMA.16816.F32 R24, R44.reuse, R64, R24 ;  /* 0x000000402c18723c */ /* 0x040fe80000001818 */
[----:B----4-:R-:W-:Y:S02]  /*fa30*/  FFMA.FTZ R145, R145, R179, R217 ;  /* 0x000000b391917223 */ /* 0x010fe400000100d9 */
[----:B------:R-:W-:Y:S01]  /*fa40*/  LDSM.16.MT88.4 R176, [R231+0x3100] ;  /* 0x00310000e7b0783b */ /* 0x000fe20000004200 */
[----:B------:R-:W-:Y:S01]  /*fa50*/  FADD.FTZ R144, R218, R144 ;  /* 0x00000090da907221 */ /* 0x000fe20000010000 */
[-C--:B------:R-:W-:Y:S01]  /*fa60*/  HMMA.16816.F32 R28, R44, R66.reuse, R28 ;  /* 0x000000422c1c723c */ /* 0x080fe2000000181c */
[----:B------:R-:W-:Y:S03]  /*fa70*/  MUFU.EX2 R69, R69 ;  /* 0x0000004500457308 */ /* 0x000fe60000000800 */
[----:B------:R-:W-:Y:S04]  /*fa80*/  FADD.FTZ R145, R221, R145 ;  /* 0x00000091dd917221 */ /* 0x000fe80000010000 */
[C---:B------:R-:W-:Y:S01]  /*fa90*/  HMMA.16816.F32 R32, R40.reuse, R66, R32 ;  /* 0x000000422820723c */ /* 0x040fe20000001820 */
[----:B------:R-:W-:Y:S02]  /*faa0*/  LDSM.16.MT88.4 R64, [R229+0x2900] ;  /* 0x00290000e540783b */ /* 0x000fe40000004200 */
[----:B------:R-:W-:Y:S05]  /*fab0*/  MUFU.EX2 R80, R80 ;  /* 0x0000005000507308 */ /* 0x000fea0000000800 */
[-C--:B-1----:R-:W-:Y:S05]  /*fac0*/  HMMA.16816.F32 R116, R40, R148.reuse, R116 ;  /* 0x000000942874723c */ /* 0x082fea0000001874 */
[----:B------:R-:W-:Y:S03]  /*fad0*/  MUFU.EX2 R81, R81 ;  /* 0x0000005100517308 */ /* 0x000fe60000000800 */
[C---:B------:R-:W-:Y:S07]  /*fae0*/  HMMA.16816.F32 R120, R44.reuse, R148, R120 ;  /* 0x000000942c78723c */ /* 0x040fee0000001878 */
[----:B------:R-:W-:Y:S01]  /*faf0*/  MUFU.EX2 R70, R70 ;  /* 0x0000004600467308 */ /* 0x000fe20000000800 */
[-C--:B------:R-:W-:Y:S08]  /*fb00*/  HMMA.16816.F32 R36, R44, R150.reuse, R36 ;  /* 0x000000962c24723c */ /* 0x080ff00000001824 */
[C---:B------:R-:W-:Y:S01]  /*fb10*/  HMMA.16816.F32 R124, R40.reuse, R150, R124 ;  /* 0x00000096287c723c */ /* 0x040fe2000000187c */
[----:B------:R-:W-:Y:S07]  /*fb20*/  MUFU.EX2 R71, R71 ;  /* 0x0000004700477308 */ /* 0x000fee0000000800 */
[-C--:B--2---:R-:W-:Y:S03]  /*fb30*/  HMMA.16816.F32 R48, R40, R52.reuse, R48 ;  /* 0x000000342830723c */ /* 0x084fe60000001830 */
[----:B------:R-:W-:Y:S05]  /*fb40*/  MUFU.EX2 R82, R82 ;  /* 0x0000005200527308 */ /* 0x000fea0000000800 */
[C---:B------:R-:W-:Y:S05]  /*fb50*/  HMMA.16816.F32 R128, R44.reuse, R52, R128 ;  /* 0x000000342c80723c */ /* 0x040fea0000001880 */
[----:B------:R-:W-:Y:S03]  /*fb60*/  MUFU.EX2 R83, R83 ;  /* 0x0000005300537308 */ /* 0x000fe60000000800 */
[-C--:B------:R-:W-:Y:S07]  /*fb70*/  HMMA.16816.F32 R132, R44, R54.reuse, R132 ;  /* 0x000000362c84723c */ /* 0x080fee0000001884 */
[----:B------:R-:W-:Y:S01]  /*fb80*/  F2FP.PACK_AB R44, R188, R189 ;  /* 0x000000bdbc2c723e */ /* 0x000fe200000000ff */
[----:B------:R-:W-:Y:S01]  /*fb90*/  HMMA.16816.F32 R136, R40, R54, R136 ;  /* 0x000000362888723c */ /* 0x000fe20000001888 */
[----:B------:R-:W1:Y:S01]  /*fba0*/  LDSM.16.MT88.4 R52, [R231+0x1900] ;  /* 0x00190000e734783b */ /* 0x000e620000004200 */
[----:B------:R-:W-:Y:S02]  /*fbb0*/  MUFU.EX2 R72, R72 ;  /* 0x0000004800487308 */ /* 0x000fe40000000800 */
[----:B------:R-:W-:Y:S02]  /*fbc0*/  F2FP.PACK_AB R46, R186, R187 ;  /* 0x000000bbba2e723e */ /* 0x000fe400000000ff */
[----:B------:R-:W-:Y:S02]  /*fbd0*/  F2FP.PACK_AB R45, R181, R182 ;  /* 0x000000b6b52d723e */ /* 0x000fe400000000ff */
[----:B------:R-:W-:Y:S04]  /*fbe0*/  F2FP.PACK_AB R40, R207, R208 ;  /* 0x000000d0cf28723e */ /* 0x000fe800000000ff */
[----:B------:R-:W-:Y:S01]  /*fbf0*/  F2FP.PACK_AB R42, R205, R206 ;  /* 0x000000cecd2a723e */ /* 0x000fe200000000ff */
[----:B------:R-:W2:Y:S01]  /*fc00*/  MUFU.EX2 R73, R73 ;  /* 0x0000004900497308 */ /* 0x000ea20000000800 */
[----:B------:R-:W-:Y:S02]  /*fc10*/  F2FP.PACK_AB R41, R203, R204 ;  /* 0x000000cccb29723e */ /* 0x000fe400000000ff */
[----:B------:R-:W-:Y:S02]  /*fc20*/  F2FP.PACK_AB R43, R191, R190 ;  /* 0x000000bebf2b723e */ /* 0x000fe400000000ff */
[----:B------:R-:W-:Y:S05]  /*fc30*/  F2FP.PACK_AB R47, R146, R180 ;  /* 0x000000b4922f723e */ /* 0x000fea00000000ff */
[-C--:B------:R-:W-:Y:S01]  /*fc40*/  HMMA.16816.F32 R4, R40, R56.reuse, R4 ;  /* 0x000000382804723c */ /* 0x080fe20000001804 */
[----:B------:R-:W-:Y:S07]  /*fc50*/  MUFU.EX2 R76, R76 ;  /* 0x0000004c004c7308 */ /* 0x000fee0000000800 */
[C---:B------:R-:W-:Y:S03]  /*fc60*/  HMMA.16816.F32 R8, R44.reuse, R56, R8 ;  /* 0x000000382c08723c */ /* 0x040fe60000001808 */
[----:B------:R-:W3:Y:S05]  /*fc70*/  MUFU.EX2 R77, R77 ;  /* 0x0000004d004d7308 */ /* 0x000eea0000000800 */
[-C--:B------:R-:W-:Y:S05]  /*fc80*/  HMMA.16816.F32 R12, R44, R58.reuse, R12 ;  /* 0x0000003a2c0c723c */ /* 0x080fea000000180c */
[----:B------:R-:W-:Y:S03]  /*fc90*/  MUFU.EX2 R74, R74 ;  /* 0x0000004a004a7308 */ /* 0x000fe60000000800 */
[C---:B------:R-:W-:Y:S01]  /*fca0*/  HMMA.16816.F32 R16, R40.reuse, R58, R16 ;  /* 0x0000003a2810723c */ /* 0x040fe20000001810 */
[----:B------:R-:W4:Y:S06]  /*fcb0*/  LDSM.16.MT88.4 R56, [R230+0x1900] ;  /* 0x00190000e638783b */ /* 0x000f2c0000004200 */
[----:B------:R-:W2:Y:S01]  /*fcc0*/  MUFU.EX2 R75, R75 ;  /* 0x0000004b004b7308 */ /* 0x000ea20000000800 */
[-C--:B-1----:R-:W-:Y:S08]  /*fcd0*/  HMMA.16816.F32 R20, R40, R52.reuse, R20 ;  /* 0x000000342814723c */ /* 0x082ff00000001814 */
[C---:B------:R-:W-:Y:S01]  /*fce0*/  HMMA.16816.F32 R24, R44.reuse, R52, R24 ;  /* 0x000000342c18723c */ /* 0x040fe20000001818 */
[----:B------:R-:W-:Y:S07]  /*fcf0*/  MUFU.EX2 R78, R78 ;  /* 0x0000004e004e7308 */ /* 0x000fee0000000800 */
[-C--:B------:R-:W-:Y:S03]  /*fd00*/  HMMA.16816.F32 R28, R44, R54.reuse, R28 ;  /* 0x000000362c1c723c */ /* 0x080fe6000000181c */
[----:B------:R-:W1:Y:S05]  /*fd10*/  MUFU.EX2 R79, R79 ;  /* 0x0000004f004f7308 */ /* 0x000e6a0000000800 */
[C---:B------:R-:W-:Y:S01]  /*fd20*/  HMMA.16816.F32 R32, R40.reuse, R54, R32 ;  /* 0x000000362820723c */ /* 0x040fe20000001820 */
[----:B------:R-:W1:Y:S04]  /*fd30*/  LDSM.16.MT88.4 R52, [R228+0x2100] ;  /* 0x00210000e434783b */ /* 0x000e680000004200 */
[----:B------:R-:W-:Y:S03]  /*fd40*/  MUFU.EX2 R84, R84 ;  /* 0x0000005400547308 */ /* 0x000fe60000000800 */
[-C--:B------:R-:W-:Y:S07]  /*fd50*/  HMMA.16816.F32 R116, R40, R60.reuse, R116 ;  /* 0x0000003c2874723c */ /* 0x080fee0000001874 */
[----:B------:R-:W-:Y:S01]  /*fd60*/  MUFU.EX2 R85, R85 ;  /* 0x0000005500557308 */ /* 0x000fe20000000800 */
[C---:B------:R-:W-:Y:S08]  /*fd70*/  HMMA.16816.F32 R120, R44.reuse, R60, R120 ;  /* 0x0000003c2c78723c */ /* 0x040ff00000001878 */
[-C--:B------:R-:W-:Y:S01]  /*fd80*/  HMMA.16816.F32 R36, R44, R62.reuse, R36 ;  /* 0x0000003e2c24723c */ /* 0x080fe20000001824 */
[----:B------:R-:W-:Y:S07]  /*fd90*/  MUFU.EX2 R96, R96 ;  /* 0x0000006000607308 */ /* 0x000fee0000000800 */
[C---:B------:R-:W-:Y:S01]  /*fda0*/  HMMA.16816.F32 R124, R40.reuse, R62, R124 ;  /* 0x0000003e287c723c */ /* 0x040fe2000000187c */
[----:B------:R-:W-:Y:S02]  /*fdb0*/  LDSM.16.MT88.4 R60, [R229+0x2100] ;  /* 0x00210000e53c783b */ /* 0x000fe40000004200 */
[----:B------:R-:W-:Y:S05]  /*fdc0*/  MUFU.EX2 R97, R97 ;  /* 0x0000006100617308 */ /* 0x000fea0000000800 */
[-C--:B----4-:R-:W-:Y:S05]  /*fdd0*/  HMMA.16816.F32 R48, R40, R56.reuse, R48 ;  /* 0x000000382830723c */ /* 0x090fea0000001830 */
[----:B------:R-:W-:Y:S03]  /*fde0*/  MUFU.EX2 R86, R86 ;  /* 0x0000005600567308 */ /* 0x000fe60000000800 */
[C---:B------:R-:W-:Y:S07]  /*fdf0*/  HMMA.16816.F32 R128, R44.reuse, R56, R128 ;  /* 0x000000382c80723c */ /* 0x040fee0000001880 */
[----:B------:R-:W-:Y:S01]  /*fe00*/  MUFU.EX2 R87, R87 ;  /* 0x0000005700577308 */ /* 0x000fe20000000800 */
[-C--:B------:R-:W-:Y:S07]  /*fe10*/  HMMA.16816.F32 R132, R44, R58.reuse, R132 ;  /* 0x0000003a2c84723c */ /* 0x080fee0000001884 */
[----:B--2---:R-:W-:Y:S01]  /*fe20*/  F2FP.PACK_AB R44, R73, R72 ;  /* 0x00000048492c723e */ /* 0x004fe200000000ff */
[----:B------:R-:W-:Y:S01]  /*fe30*/  HMMA.16816.F32 R136, R40, R58, R136 ;  /* 0x0000003a2888723c */ /* 0x000fe20000001888 */
[----:B------:R-:W2:Y:S01]  /*fe40*/  LDSM.16.MT88.4 R56, [R231+0x2100] ;  /* 0x00210000e738783b */ /* 0x000ea20000004200 */
[----:B------:R-:W-:Y:S02]  /*fe50*/  MUFU.EX2 R98, R98 ;  /* 0x0000006200627308 */ /* 0x000fe40000000800 */
[----:B---3--:R-:W-:Y:S02]  /*fe60*/  F2FP.PACK_AB R46, R77, R76 ;  /* 0x0000004c4d2e723e */ /* 0x008fe400000000ff */
[----:B------:R-:W-:Y:S02]  /*fe70*/  F2FP.PACK_AB R45, R75, R74 ;  /* 0x0000004a4b2d723e */ /* 0x000fe400000000ff */
[----:B------:R-:W-:Y:S04]  /*fe80*/  F2FP.PACK_AB R40, R69, R68 ;  /* 0x000000444528723e */ /* 0x000fe800000000ff */
[----:B------:R-:W-:Y:S01]  /*fe90*/  F2FP.PACK_AB R42, R81, R80 ;  /* 0x00000050512a723e */ /* 0x000fe200000000ff */
[----:B------:R-:W-:Y:S01]  /*fea0*/  MUFU.EX2 R99, R99 ;  /* 0x0000006300637308 */ /* 0x000fe20000000800 */
[----:B------:R-:W-:Y:S02]  /*feb0*/  F2FP.PACK_AB R41, R71, R70 ;  /* 0x000000464729723e */ /* 0x000fe400000000ff */
[----:B------:R-:W-:Y:S02]  /*fec0*/  F2FP.PACK_AB R43, R83, R82 ;  /* 0x00000052532b723e */ /* 0x000fe400000000ff */
[----:B-1----:R-:W-:Y:S05]  /*fed0*/  F2FP.PACK_AB R47, R79, R78 ;  /* 0x0000004e4f2f723e */ /* 0x002fea00000000ff */
[-C--:B------:R-:W-:Y:S01]  /*fee0*/  HMMA.16816.F32 R4, R40, R52.reuse, R4 ;  /* 0x000000342804723c */ /* 0x080fe20000001804 */
        /* <DEDUP_REMOVED lines=8> */
[-C--:B--2---:R-:W-:Y:S08]  /*ff70*/  HMMA.16816.F32 R20, R40, R56.reuse, R20 ;  /* 0x000000382814723c */ /* 0x084ff00000001814 */
[C---:B------:R-:W-:Y:S01]  /*ff80*/  HMMA.16816.F32 R24, R44.reuse, R56, R24 ;  /* 0x000000382c18723c */ /* 0x040fe20000001818 */
[----:B------:R-:W-:Y:S07]  /*ff90*/  MUFU.EX2 R103, R103 ;  /* 0x0000006700677308 */ /* 0x000fee0000000800 */
[-C--:B------:R-:W-:Y:S03]  /*ffa0*/  HMMA.16816.F32 R28, R44, R58.reuse, R28 ;  /* 0x0000003a2c1c723c */ /* 0x080fe6000000181c */
[----:B------:R-:W-:Y:S05]  /*ffb0*/  MUFU.EX2 R114, R114 ;  /* 0x0000007200727308 */ /* 0x000fea0000000800 */
[C---:B------:R-:W-:Y:S01]  /*ffc0*/  HMMA.16816.F32 R32, R40.reuse, R58, R32 ;  /* 0x0000003a2820723c */ /* 0x040fe20000001820 */
[----:B------:R-:W2:Y:S04]  /*ffd0*/  LDSM.16.MT88.4 R56, [R228+0x2900] ;  /* 0x00290000e438783b */ /* 0x000ea80000004200 */
[----:B------:R-:W-:Y:S03]  /*ffe0*/  MUFU.EX2 R105, R105 ;  /* 0x0000006900697308 */ /* 0x000fe60000000800 */
[-C--:B------:R-:W-:Y:S07]  /*fff0*/  HMMA.16816.F32 R116, R40, R60.reuse, R116 ;  /* 0x0000003c2874723c */ /* 0x080fee0000001874 */
[----:B------:R-:W-:Y:S01]  /*10000*/  MUFU.EX2 R108, R108 ;  /* 0x0000006c006c7308 */ /* 0x000fe20000000800 */
[C---:B------:R-:W-:Y:S08]  /*10010*/  HMMA.16816.F32 R120, R44.reuse, R60, R120 ;  /* 0x0000003c2c78723c */ /* 0x040ff00000001878 */
[-C--:B------:R-:W-:Y:S01]  /*10020*/  HMMA.16816.F32 R36, R44, R62.reuse, R36 ;  /* 0x0000003e2c24723c */ /* 0x080fe20000001824 */
[----:B------:R-:W-:Y:S07]  /*10030*/  MUFU.EX2 R110, R110 ;  /* 0x0000006e006e7308 */ /* 0x000fee0000000800 */
[C---:B------:R-:W-:Y:S01]  /*10040*/  HMMA.16816.F32 R124, R40.reuse, R62, R124 ;  /* 0x0000003e287c723c */ /* 0x040fe2000000187c */
[----:B------:R-:W3:Y:S02]  /*10050*/  LDSM.16.MT88.4 R60, [R231+0x2900] ;  /* 0x00290000e73c783b */ /* 0x000ee40000004200 */
[----:B------:R-:W-:Y:S05]  /*10060*/  MUFU.EX2 R88, R88 ;  /* 0x0000005800587308 */ /* 0x000fea0000000800 */
[-C--:B-1----:R-:W-:Y:S05]  /*10070*/  HMMA.16816.F32 R48, R40, R52.reuse, R48 ;  /* 0x000000342830723c */ /* 0x082fea0000001830 */
[----:B------:R-:W1:Y:S03]  /*10080*/  MUFU.EX2 R89, R89 ;  /* 0x0000005900597308 */ /* 0x000e660000000800 */
[C---:B------:R-:W-:Y:S07]  /*10090*/  HMMA.16816.F32 R128, R44.reuse, R52, R128 ;  /* 0x000000342c80723c */ /* 0x040fee0000001880 */
[----:B------:R-:W-:Y:S01]  /*100a0*/  MUFU.EX2 R92, R92 ;  /* 0x0000005c005c7308 */ /* 0x000fe20000000800 */
[-C--:B------:R-:W-:Y:S08]  /*100b0*/  HMMA.16816.F32 R132, R44, R54.reuse, R132 ;  /* 0x000000362c84723c */ /* 0x080ff00000001884 */
[----:B------:R-:W-:Y:S01]  /*100c0*/  HMMA.16816.F32 R136, R40, R54, R136 ;  /* 0x000000362888723c */ /* 0x000fe20000001888 */
[----:B------:R-:W4:Y:S01]  /*100d0*/  MUFU.EX2 R93, R93 ;  /* 0x0000005d005d7308 */ /* 0x000f220000000800 */
[----:B------:R-:W3:Y:S02]  /*100e0*/  LDSM.16.MT88.4 R52, [R230+0x2900] ;  /* 0x00290000e634783b */ /* 0x000ee40000004200 */
[----:B-1----:R-:W-:Y:S03]  /*100f0*/  F2FP.PACK_AB R44, R89, R88 ;  /* 0x00000058592c723e */ /* 0x002fe600000000ff */
[----:B------:R-:W-:Y:S02]  /*10100*/  F2FP.PACK_AB R40, R85, R84 ;  /* 0x000000545528723e */ /* 0x000fe400000000ff */
[----:B------:R-:W-:Y:S02]  /*10110*/  F2FP.PACK_AB R42, R97, R96 ;  /* 0x00000060612a723e */ /* 0x000fe400000000ff */
[----:B------:R-:W-:Y:S01]  /*10120*/  MUFU.EX2 R90, R90 ;  /* 0x0000005a005a7308 */ /* 0x000fe20000000800 */
[----:B------:R-:W-:Y:S02]  /*10130*/  F2FP.PACK_AB R41, R87, R86 ;  /* 0x000000565729723e */ /* 0x000fe400000000ff */
[----:B------:R-:W-:Y:S07]  /*10140*/  F2FP.PACK_AB R43, R99, R98 ;  /* 0x00000062632b723e */ /* 0x000fee00000000ff */
[-C--:B--2---:R-:W-:Y:S01]  /*10150*/  HMMA.16816.F32 R4, R40, R56.reuse, R4 ;  /* 0x000000382804723c */ /* 0x084fe20000001804 */
[----:B------:R-:W1:Y:S02]  /*10160*/  MUFU.EX2 R91, R91 ;  /* 0x0000005b005b7308 */ /* 0x000e640000000800 */
[----:B----4-:R-:W-:Y:S08]  /*10170*/  F2FP.PACK_AB R46, R93, R92 ;  /* 0x0000005c5d2e723e */ /* 0x010ff000000000ff */
[----:B------:R-:W-:Y:S10]  /*10180*/  MUFU.EX2 R94, R94 ;  /* 0x0000005e005e7308 */ /* 0x000ff40000000800 */
[----:B------:R-:W2:Y:S01]  /*10190*/  MUFU.EX2 R95, R95 ;  /* 0x0000005f005f7308 */ /* 0x000ea20000000800 */
[----:B-1----:R-:W-:Y:S09]  /*101a0*/  F2FP.PACK_AB R45, R91, R90 ;  /* 0x0000005a5b2d723e */ /* 0x002ff200000000ff */
[----:B------:R-:W1:Y:S10]  /*101b0*/  MUFU.EX2 R104, R104 ;  /* 0x0000006800687308 */ /* 0x000e740000000800 */
[----:B------:R-:W-:Y:S01]  /*101c0*/  MUFU.EX2 R106, R106 ;  /* 0x0000006a006a7308 */ /* 0x000fe20000000800 */
[----:B--2---:R-:W-:Y:S09]  /*101d0*/  F2FP.PACK_AB R47, R95, R94 ;  /* 0x0000005e5f2f723e */ /* 0x004ff200000000ff */
[----:B------:R-:W2:Y:S01]  /*101e0*/  MUFU.EX2 R107, R107 ;  /* 0x0000006b006b7308 */ /* 0x000ea20000000800 */
[C---:B------:R-:W-:Y:S07]  /*101f0*/  HMMA.16816.F32 R8, R44.reuse, R56, R8 ;  /* 0x000000382c08723c */ /* 0x040fee0000001808 */
[----:B------:R-:W-:Y:S01]  /*10200*/  FADD.FTZ R56, R201, R0 ;  /* 0x00000000c9387221 */ /* 0x000fe20000010000 */
[-C--:B------:R-:W-:Y:S04]  /*10210*/  HMMA.16816.F32 R12, R44, R58.reuse, R12 ;  /* 0x0000003a2c0c723c */ /* 0x080fe8000000180c */
[----:B------:R-:W-:Y:S01]  /*10220*/  FADD.FTZ R57, R249, R141 ;  /* 0x0000008df9397221 */ /* 0x000fe20000010000 */
[----:B------:R-:W-:Y:S03]  /*10230*/  MOV R141, R140 ;  /* 0x0000008c008d7202 */ /* 0x000fe60000000f00 */
[C---:B------:R-:W-:Y:S01]  /*10240*/  HMMA.16816.F32 R16, R40.reuse, R58, R16 ;  /* 0x0000003a2810723c */ /* 0x040fe20000001810 */
[----:B------:R4:W1:Y:S03]  /*10250*/  MUFU.EX2 R58, R3 ;  /* 0x00000003003a7308 */ /* 0x0008660000000800 */
[----:B------:R-:W-:Y:S04]  /*10260*/  FADD.FTZ R57, R252, R57 ;  /* 0x00000039fc397221 */ /* 0x000fe80000010000 */
[-C--:B---3--:R-:W-:Y:S04]  /*10270*/  HMMA.16816.F32 R20, R40, R60.reuse, R20 ;  /* 0x0000003c2814723c */ /* 0x088fe80000001814 */
        /* <DEDUP_REMOVED lines=9> */
[C---:B------:R-:W-:Y:S07]  /*10310*/  HMMA.16816.F32 R128, R44.reuse, R52, R128 ;  /* 0x000000342c80723c */ /* 0x040fee0000001880 */
[----:B------:R-:W-:Y:S01]  /*10320*/  FADD.FTZ R52, R171, R145 ;  /* 0x00000091ab347221 */ /* 0x000fe20000010000 */
[-C--:B------:R-:W-:Y:S04]  /*10330*/  HMMA.16816.F32 R132, R44, R54.reuse, R132 ;  /* 0x000000362c84723c */ /* 0x080fe80000001884 */
[----:B------:R-:W-:Y:S03]  /*10340*/  FADD.FTZ R53, R170, R144 ;  /* 0x00000090aa357221 */ /* 0x000fe60000010000 */
[----:B------:R-:W-:Y:S01]  /*10350*/  FADD.FTZ R44, R167, R52 ;  /* 0x00000034a72c7221 */ /* 0x000fe20000010000 */
[----:B------:R-:W-:Y:S04]  /*10360*/  HMMA.16816.F32 R136, R40, R54, R136 ;  /* 0x000000362888723c */ /* 0x000fe80000001888 */
[----:B------:R-:W-:Y:S01]  /*10370*/  FADD.FTZ R45, R202, R56 ;  /* 0x00000038ca2d7221 */ /* 0x000fe20000010000 */
[----:B------:R-:W-:Y:S01]  /*10380*/  F2FP.PACK_AB R46, R109, R108 ;  /* 0x0000006c6d2e723e */ /* 0x000fe200000000ff */
[----:B------:R-:W-:Y:S01]  /*10390*/  FADD.FTZ R44, R251, R44 ;  /* 0x0000002cfb2c7221 */ /* 0x000fe20000010000 */
[----:B------:R-:W-:Y:S01]  /*103a0*/  F2FP.PACK_AB R40, R101, R100 ;  /* 0x000000646528723e */ /* 0x000fe200000000ff */
[----:B----4-:R-:W-:Y:S01]  /*103b0*/  FADD.FTZ R3, R166, R53 ;  /* 0x00000035a6037221 */ /* 0x010fe20000010000 */
[----:B------:R-:W-:Y:S03]  /*103c0*/  F2FP.PACK_AB R42, R113, R112 ;  /* 0x00000070712a723e */ /* 0x000fe600000000ff */
[----:B------:R-:W-:Y:S01]  /*103d0*/  FADD.FTZ R53, R196, R45 ;  /* 0x0000002dc4357221 */ /* 0x000fe20000010000 */
[----:B------:R-:W-:Y:S01]  /*103e0*/  F2FP.PACK_AB R41, R103, R102 ;  /* 0x000000666729723e */ /* 0x000fe200000000ff */
[----:B------:R-:W-:Y:S01]  /*103f0*/  FADD.FTZ R52, R164, R44 ;  /* 0x0000002ca4347221 */ /* 0x000fe20000010000 */
[----:B------:R-:W-:Y:S01]  /*10400*/  F2FP.PACK_AB R43, R115, R114 ;  /* 0x00000072732b723e */ /* 0x000fe200000000ff */
[----:B------:R-:W-:Y:S01]  /*10410*/  FADD.FTZ R3, R226, R3 ;  /* 0x00000003e2037221 */ /* 0x000fe20000010000 */
[----:B-1----:R-:W-:Y:S01]  /*10420*/  F2FP.PACK_AB R44, R105, R104 ;  /* 0x00000068692c723e */ /* 0x002fe200000000ff */
[----:B------:R-:W-:Y:S01]  /*10430*/  FADD.FTZ R56, R223, R0 ;  /* 0x00000000df387221 */ /* 0x000fe20000010000 */
[----:B--2---:R-:W-:Y:S01]  /*10440*/  F2FP.PACK_AB R45, R107, R106 ;  /* 0x0000006a6b2d723e */ /* 0x004fe200000000ff */
[----:B------:R-:W-:Y:S01]  /*10450*/  FADD.FTZ R0, R247, R3 ;  /* 0x00000003f7007221 */ /* 0x000fe20000010000 */
[----:B------:R-:W-:Y:S01]  /*10460*/  F2FP.PACK_AB R47, R58, R110 ;  /* 0x0000006e3a2f723e */ /* 0x000fe200000000ff */
[----:B------:R-:W-:Y:S01]  /*10470*/  FADD.FTZ R3, R169, R52 ;  /* 0x00000034a9037221 */ /* 0x000fe20000010000 */
[-C--:B------:R-:W-:Y:S01]  /*10480*/  HMMA.16816.F32 R148, R40, R160.reuse, R4 ;  /* 0x000000a02894723c */ /* 0x080fe20000001804 */
[----:B------:R-:W1:Y:S02]  /*10490*/  LDSM.16.MT88.4 R4, [R229+0x3100] ;  /* 0x00310000e504783b */ /* 0x000e640000004200 */
[----:B------:R-:W-:Y:S05]  /*104a0*/  FADD.FTZ R0, R250, R0 ;  /* 0x00000000fa007221 */ /* 0x000fea0000010000 */
        /* <DEDUP_REMOVED lines=26> */
[----:B------:R-:W2:Y:S01]  /*10650*/  LDSM.16.MT88.4 R8, [R230+0x3100] ;  /* 0x00310000e608783b */ /* 0x000ea20000004200 */
[-C--:B-1----:R-:W-:Y:S03]  /*10660*/  HMMA.16816.F32 R116, R40, R4.reuse, R116 ;  /* 0x000000042874723c */ /* 0x082fe60000001874 */
        /* <DEDUP_REMOVED lines=27> */
[-C--:B------:R-:W-:Y:S01]  /*10820*/  MOV R70, R2.reuse ;  /* 0x0000000200467202 */ /* 0x080fe20000000f00 */
        /* <DEDUP_REMOVED lines=57> */
.L_x_1339:
[----:B------:R-:W2:Y:S04]  /*10bc0*/  LDL.LU R6, [R1+0x28] ;  /* 0x0000280001067983 */ /* 0x000ea80000300800 */
        /* <DEDUP_REMOVED lines=16> */
[----:B---3--:R-:W-:Y:S02]  /*10cd0*/  FADD.FTZ R7, R7, R2 ;  /* 0x0000000207077221 */ /* 0x008fe40000010000 */
[----:B-1----:R-:W-:-:S03]  /*10ce0*/  FADD.FTZ R6, R6, R8 ;  /* 0x0000000806067221 */ /* 0x002fc60000010000 */
[----:B------:R-:W1:Y:S01]  /*10cf0*/  SHFL.BFLY PT, R8, R7, 0x1, 0x1f ;  /* 0x0c201f0007087f89 */ /* 0x000e6200000e0000 */
[----:B--2---:R-:W-:Y:S01]  /*10d00*/  FADD.FTZ R4, R4, R0 ;  /* 0x0000000004047221 */ /* 0x004fe20000010000 */
[----:B------:R-:W-:Y:S02]  /*10d10*/  MOV R0, RZ ;  /* 0x000000ff00007202 */ /* 0x000fe40000000f00 */
[----:B------:R-:W2:Y:S01]  /*10d20*/  SHFL.BFLY PT, R2, R6, 0x1, 0x1f ;  /* 0x0c201f0006027f89 */ /* 0x000ea200000e0000 */
[----:B----4-:R-:W-:Y:S01]  /*10d30*/  FADD.FTZ R5, R5, R3 ;  /* 0x0000000305057221 */ /* 0x010fe20000010000 */
[----:B------:R-:W-:-:S04]  /*10d40*/  FSETP.NE.FTZ.AND P4, PT, R4, RZ, PT ;  /* 0x000000ff0400720b */ /* 0x000fc80003f95000 */
[----:B------:R-:W-:-:S09]  /*10d50*/  FSETP.NE.FTZ.AND P3, PT, R5, RZ, PT ;  /* 0x000000ff0500720b */ /* 0x000fd20003f75000 */
[----:B------:R-:W3:Y:S01]  /*10d60*/  @P4 MUFU.RCP R0, R4 ;  /* 0x0000000400004308 */ /* 0x000ee20000001000 */
[----:B-1----:R-:W-:Y:S02]  /*10d70*/  FADD.FTZ R7, R8, R7 ;  /* 0x0000000708077221 */ /* 0x002fe40000010000 */
[----:B--2---:R-:W-:-:S03]  /*10d80*/  FADD.FTZ R6, R6, R2 ;  /* 0x0000000206067221 */ /* 0x004fc60000010000 */
[----:B------:R-:W-:Y:S01]  /*10d90*/  FSETP.NE.FTZ.AND P1, PT, R7, RZ, PT ;  /* 0x000000ff0700720b */ /* 0x000fe20003f35000 */
[----:B------:R-:W-:Y:S01]  /*10da0*/  CS2R R2, SRZ ;  /* 0x0000000000027805 */ /* 0x000fe2000001ff00 */
[----:B------:R-:W-:Y:S01]  /*10db0*/  @P3 MUFU.LG2 R8, R5 ;  /* 0x0000000500083308 */ /* 0x000fe20000000c00 */
[----:B------:R-:W-:Y:S01]  /*10dc0*/  FSETP.NE.FTZ.AND P2, PT, R6, RZ, PT ;  /* 0x000000ff0600720b */ /* 0x000fe20003f55000 */
[C---:B---3--:R-:W-:Y:S02]  /*10dd0*/  FMUL.FTZ R148, R0.reuse, R148 ;  /* 0x0000009400947220 */ /* 0x048fe40000410000 */
[----:B------:R-:W-:-:S04]  /*10de0*/  FMUL.FTZ R149, R0, R149 ;  /* 0x0000009500957220 */ /* 0x000fc80000410000 */
[----:B------:R-:W-:Y:S01]  /*10df0*/  @P3 MUFU.RCP R3, R5 ;  /* 0x0000000500033308 */ /* 0x000fe20000001000 */
        /* <DEDUP_REMOVED lines=16> */
[----:B------:R-:W-:Y:S01]  /*10f00*/  FMUL.FTZ R137, R0, R137 ;  /* 0x0000008900897220 */ /* 0x000fe20000410000 */
[----:B------:R-:W-:Y:S01]  /*10f10*/  MOV R0, RZ ;  /* 0x000000ff00007202 */ /* 0x000fe20000000f00 */
[C---:B-1----:R-:W-:Y:S02]  /*10f20*/  FMUL.FTZ R152, R2.reuse, R152 ;  /* 0x0000009802987220 */ /* 0x042fe40000410000 */
[C---:B------:R-:W-:Y:S01]  /*10f30*/  FMUL.FTZ R34, R2.reuse, R153 ;  /* 0x0000009902227220 */ /* 0x040fe20000410000 */
        /* <DEDUP_REMOVED lines=64> */
.L_x_1321:
[----:B------:R-:W-:Y:S05]  /*11340*/  @P0 BRA `(.L_x_1341) ;  /* 0x0000131000000947 */ /* 0x000fea0003800000 */
[----:B------:R-:W3:Y:S01]  /*11350*/  LDL R43, [R1+0x70] ;  /* 0x00007000012b7983 */ /* 0x000ee20000100800 */
[----:B------:R-:W-:Y:S01]  /*11360*/  F2FP.PACK_AB R7, R151, R150 ;  /* 0x000000969707723e */ /* 0x000fe200000000ff */
[----:B------:R-:W-:Y:S01]  /*11370*/  IMAD.MOV.U32 R6, RZ, RZ, -0x10 ;  /* 0xfffffff0ff067424 */ /* 0x000fe200078e00ff */
[----:B------:R-:W-:Y:S01]  /*11380*/  F2FP.PACK_AB R5, R149, R148 ;  /* 0x000000949505723e */ /* 0x000fe200000000ff */
        /* <DEDUP_REMOVED lines=16> */
[----:B-1----:R-:W-:-:S02]  /*11490*/  LEA.HI R36, R42, R41, RZ, 0x5 ;  /* 0x000000292a247211 */ /* 0x002fc400078f28ff */
[--C-:B------:R-:W-:Y:S02]  /*114a0*/  SHF.R.S32.HI R4, RZ, 0x2, R2.reuse ;  /* 0x00000002ff047819 */ /* 0x100fe40000011402 */
[----:B------:R-:W-:Y:S02]  /*114b0*/  SHF.R.S32.HI R0, RZ, 0x1f, R2 ;  /* 0x0000001fff007819 */ /* 0x000fe40000011402 */
[----:B--2---:R-:W-:Y:S02]  /*114c0*/  SHF.R.S32.HI R35, RZ, 0x5, R36 ;  /* 0x00000005ff237819 */ /* 0x004fe40000011424 */
        /* <DEDUP_REMOVED lines=38> */
[----:B------:R2:W-:Y:S01]  /*11730*/  STS [R2+0x80], R5 ;  /* 0x0000800502007388 */ /* 0x0005e20000000800 */
[----:B------:R-:W-:-:S03]  /*11740*/  ISETP.NE.U32.AND P0, PT, RZ, c[0x0][0x500], PT ;  /* 0x00014000ff007a0c */ /* 0x000fc60003f05070 */
[----:B------:R-:W-:Y:S01]  /*11750*/  STS [R3+0x80], R26 ;  /* 0x0000801a03007388 */ /* 0x000fe20000000800 */
[----:B------:R-:W-:-:S03]  /*11760*/  ISETP.NE.AND.EX P0, PT, RZ, c[0x0][0x504], PT, P0 ;  /* 0x00014100ff007a0c */ /* 0x000fc60003f05300 */
[----:B------:R-:W-:Y:S04]  /*11770*/  STS [R3+0x480], R30 ;  /* 0x0004801e03007388 */ /* 0x000fe80000000800 */
[----:B------:R-:W-:Y:S04]  /*11780*/  STS [R2+0x2080], R34 ;  /* 0x0020802202007388 */ /* 0x000fe80000000800 */
[----:B------:R4:W-:Y:S04]  /*11790*/  STS [R2+0x2480], R154 ;  /* 0x0024809a02007388 */ /* 0x0009e80000000800 */
[----:B------:R-:W-:Y:S01]  /*117a0*/  STS [R3+0x2080], R33 ;  /* 0x0020802103007388 */ /* 0x000fe20000000800 */
[----:B-1----:R-:W-:-:S03]  /*117b0*/  IMAD.MOV.U32 R7, RZ, RZ, 0x20 ;  /* 0x00000020ff077424 */ /* 0x002fc600078e00ff */
[----:B------:R-:W-:Y:S02]  /*117c0*/  STS [R3+0x2480], R158 ;  /* 0x0024809e03007388 */ /* 0x000fe40000000800 */
[----:B------:R-:W-:Y:S02]  /*117d0*/  SEL R7, R7, 0xffffffe0, !P1 ;  /* 0xffffffe007077807 */ /* 0x000fe40004800000 */
[----:B------:R-:W-:-:S03]  /*117e0*/  ISETP.NE.U32.AND P1, PT, RZ, c[0x0][0x508], PT ;  /* 0x00014200ff007a0c */ /* 0x000fc60003f25070 */
[----:B--2---:R-:W-:Y:S01]  /*117f0*/  IMAD.IADD R5, R2, 0x1, R7 ;  /* 0x0000000102057824 */ /* 0x004fe200078e0207 */
[----:B------:R-:W-:Y:S01]  /*11800*/  ISETP.NE.AND.EX P1, PT, RZ, c[0x0][0x50c], PT, P1 ;  /* 0x00014300ff007a0c */ /* 0x000fe20003f25310 */
[----:B------:R-:W-:-:S03]  /*11810*/  IMAD.IADD R4, R7, 0x1, R3 ;  /* 0x0000000107047824 */ /* 0x000fc600078e0203 */
[----:B------:R-:W-:Y:S04]  /*11820*/  STS [R5+0x80], R29 ;  /* 0x0000801d05007388 */ /* 0x000fe80000000800 */
[----:B------:R-:W-:Y:S01]  /*11830*/  STS [R5+0x480], R28 ;  /* 0x0004801c05007388 */ /* 0x000fe20000000800 */
[----:B----4-:R-:W-:-:S03]  /*11840*/  IADD3 R2, R7, 0x400, R0 ;  /* 0x0000040007027810 */ /* 0x010fc60007ffe000 */
[----:B------:R-:W-:Y:S04]  /*11850*/  STS [R4+0x80], R13 ;  /* 0x0000800d04007388 */ /* 0x000fe80000000800 */
[----:B------:R-:W-:Y:S04]  /*11860*/  STS [R4+0x480], R25 ;  /* 0x0004801904007388 */ /* 0x000fe80000000800 */
[----:B------:R-:W-:Y:S04]  /*11870*/  STS [R5+0x2080], R32 ;  /* 0x0020802005007388 */ /* 0x000fe80000000800 */
[----:B------:R1:W-:Y:S04]  /*11880*/  STS [R5+0x2480], R170 ;  /* 0x002480aa05007388 */ /* 0x0003e80000000800 */
[----:B------:R-:W-:Y:S04]  /*11890*/  STS [R4+0x2080], R31 ;  /* 0x0020801f04007388 */ /* 0x000fe80000000800 */
[----:B------:R-:W-:Y:S04]  /*118a0*/  STS [R4+0x2480], R174 ;  /* 0x002480ae04007388 */ /* 0x000fe80000000800 */
[----:B------:R-:W-:Y:S04]  /*118b0*/  STS [R0], R24 ;  /* 0x0000001800007388 */ /* 0x000fe80000000800 */
[----:B------:R-:W-:Y:S01]  /*118c0*/  STS [R0+0x400], R23 ;  /* 0x0004001700007388 */ /* 0x000fe20000000800 */
[----:B-1----:R-:W-:-:S02]  /*118d0*/  IMAD.IADD R5, R6, 0x1, R2 ;  /* 0x0000000106057824 */ /* 0x002fc400078e0202 */
[----:B------:R-:W-:-:S04]  /*118e0*/  IMAD.IADD R2, R6, 0x1, R0 ;  /* 0x0000000106027824 */ /* 0x000fc800078e0200 */
        /* <DEDUP_REMOVED lines=14> */
[----:B------:R-:W-:Y:S04]  /*119d0*/  STS [R0+0x2400], R14 ;  /* 0x0024000e00007388 */ /* 0x000fe80000000800 */
[----:B------:R1:W-:Y:S04]  /*119e0*/  STS [R3+0x2000], R9 ;  /* 0x0020000903007388 */ /* 0x0003e80000000800 */
[----:B------:R2:W-:Y:S01]  /*119f0*/  STS [R5+0x2000], R8 ;  /* 0x0020000805007388 */ /* 0x0005e20000000800 */
[----:B------:R-:W-:-:S02]  /*11a00*/  IMAD.MOV.U32 R19, RZ, RZ, c[0x0][0x388] ;  /* 0x0000e200ff137624 */ /* 0x000fc400078e00ff */
[CC--:B---3--:R-:W-:Y:S01]  /*11a10*/  IMAD.WIDE R6, R43.reuse, R2.reuse, c[0x0][0x500] ;  /* 0x000140002b067625 */ /* 0x0c8fe200078e0202 */
[----:B------:R-:W-:Y:S03]  /*11a20*/  BAR.SYNC.DEFER_BLOCKING 0x1, 0x80 ;  /* 0x0042000000007b1d */ /* 0x000fe60000010000 */
[----:B-1----:R-:W-:-:S03]  /*11a30*/  @P1 IMAD.WIDE R2, R43, R2, c[0x0][0x508] ;  /* 0x000142002b021625 */ /* 0x002fc600078e0202 */
[----:B------:R-:W3:Y:S04]  /*11a40*/  @P0 LDG.E R0, [R6.64] ;  /* 0x0000000a06000981 */ /* 0x000ee8000c1e1900 */
[----:B------:R1:W5:Y:S01]  /*11a50*/  @P1 LDG.E R19, [R2.64] ;  /* 0x0000000a02131981 */ /* 0x000362000c1e1900 */
[----:B--2---:R-:W-:Y:S02]  /*11a60*/  CS2R R4, SRZ ;  /* 0x0000000000047805 */ /* 0x004fe4000001ff00 */
[--C-:B---3--:R-:W-:Y:S01]  /*11a70*/  @P0 SHF.R.S32.HI R5, RZ, 0x1f, R0.reuse ;  /* 0x0000001fff050819 */ /* 0x108fe20000011400 */
[----:B------:R-:W-:Y:S01]  /*11a80*/  @P0 IMAD.MOV.U32 R4, RZ, RZ, R0 ;  /* 0x000000ffff040224 */ /* 0x000fe200078e0000 */
[----:B------:R-:W-:Y:S05]  /*11a90*/  @P1 BRA `(.L_x_1342) ;  /* 0x0000004000001947 */ /* 0x000fea0003800000 */
[----:B-1----:R-:W-:Y:S05]  /*11aa0*/  @!P0 BRA `(.L_x_1342) ;  /* 0x0000003000008947 */ /* 0x002fea0003800000 */
[----:B------:R-:W2:Y:S04]  /*11ab0*/  LDG.E R2, [R6.64] ;  /* 0x0000000a06027981 */ /* 0x000ea8000c1e1900 */
[----:B------:R-:W2:Y:S02]  /*11ac0*/  LDG.E R0, [R6.64+0x4] ;  /* 0x0000040a06007981 */ /* 0x000ea4000c1e1900 */
[----:B--2--5:R-:W-:-:S02]  /*11ad0*/  IADD3 R19, -R2, R0, RZ ;  /* 0x0000000002137210 */ /* 0x024fc40007ffe1ff */
.L_x_1342:
[----:B-1----:R-:W-:Y:S01]  /*11ae0*/  IMAD.MOV.U32 R2, RZ, RZ, c[0x0][0x4e8] ;  /* 0x00013a00ff027624 */ /* 0x002fe200078e00ff */
        /* <DEDUP_REMOVED lines=15> */
[----:B------:R-:W-:Y:S01]  /*11be0*/  SHF.R.S32.HI R20, RZ, 0x3, R20 ;  /* 0x00000003ff147819 */ /* 0x000fe20000011414 */
[----:B------:R-:W-:Y:S01]  /*11bf0*/  IMAD.IADD R13, R41, 0x1, -R3 ;  /* 0x00000001290d7824 */ /* 0x000fe200078e0a03 */
[----:B------:R-:W-:Y:S01]  /*11c00*/  SHF.R.S32.HI R10, RZ, 0x1f, R0 ;  /* 0x0000001fff0a7819 */ /* 0x000fe20000011400 */
[----:B------:R-:W-:Y:S01]  /*11c10*/  IMAD.WIDE.U32 R2, R4, c[0x0][0x3a0], RZ ;  /* 0x0000e80004027a25 */ /* 0x000fe200078e00ff */
[----:B------:R-:W-:Y:S02]  /*11c20*/  LOP3.LUT R9, R8, 0xffffffc, RZ, 0xc0, !PT ;  /* 0x0ffffffc08097812 */ /* 0x000fe400078ec0ff */
[----:B------:R-:W-:Y:S01]  /*11c30*/  LEA.HI R10, R10, R0, RZ, 0x2 ;  /* 0x000000000a0a7211 */ /* 0x000fe200078f10ff */
[----:B------:R-:W-:Y:S01]  /*11c40*/  IMAD.IADD R3, R3, 0x1, R7 ;  /* 0x0000000103037824 */ /* 0x000fe200078e0207 */
[----:B------:R-:W-:Y:S01]  /*11c50*/  LOP3.LUT R8, R6, 0xffffffc0, RZ, 0xc0, !PT ;  /* 0xffffffc006087812 */ /* 0x000fe200078ec0ff */
[----:B-1----:R-:W-:Y:S01]  /*11c60*/  IMAD.WIDE.U32 R14, R18, c[0x0][0x490], R4 ;  /* 0x00012400120e7a25 */ /* 0x002fe200078e0004 */
[----:B------:R-:W-:-:S02]  /*11c70*/  LOP3.LUT P1, RZ, R0, 0x3, RZ, 0xc0, !PT ;  /* 0x0000000300ff7812 */ /* 0x000fc4000782c0ff */
[----:B------:R-:W-:Y:S01]  /*11c80*/  SHF.R.S32.HI R6, RZ, 0x2, R10 ;  /* 0x00000002ff067819 */ /* 0x000fe2000001140a */
[----:B------:R-:W-:Y:S01]  /*11c90*/  IMAD.IADD R0, R35, 0x1, -R9 ;  /* 0x0000000123007824 */ /* 0x000fe200078e0a09 */
[----:B------:R-:W-:Y:S01]  /*11ca0*/  SHF.R.S32.HI R7, RZ, 0x1f, R18 ;  /* 0x0000001fff077819 */ /* 0x000fe20000011412 */
[----:B------:R-:W-:Y:S01]  /*11cb0*/  IMAD R8, R11, 0x8, R8 ;  /* 0x000000080b087824 */ /* 0x000fe200078e0208 */
[----:B------:R-:W-:Y:S01]  /*11cc0*/  SHF.R.S32.HI R9, RZ, 0x1f, R43 ;  /* 0x0000001fff097819 */ /* 0x000fe2000001142b */
[----:B------:R-:W-:Y:S01]  /*11cd0*/  IMAD R16, R0, 0x10, R6 ;  /* 0x0000001000107824 */ /* 0x000fe200078e0206 */
[----:B------:R-:W-:Y:S01]  /*11ce0*/  LEA.HI R22, R42, R41, RZ, 0x6 ;  /* 0x000000292a167211 */ /* 0x000fe200078f30ff */
[----:B------:R-:W-:Y:S01]  /*11cf0*/  IMAD R0, R7, c[0x0][0x490], RZ ;  /* 0x0001240007007a24 */ /* 0x000fe200078e02ff */
[----:B------:R-:W-:Y:S01]  /*11d00*/  SEL R9, R9, RZ, !P0 ;  /* 0x000000ff09097207 */ /* 0x000fe20004000000 */
[----:B------:R-:W-:Y:S02]  /*11d10*/  IMAD.SHL.U32 R4, R20, 0x40, RZ ;  /* 0x0000004014047824 */ /* 0x000fe400078e00ff */
[----:B------:R-:W-:-:S02]  /*11d20*/  IMAD R5, R18, c[0x0][0x494], R0 ;  /* 0x0001250012057a24 */ /* 0x000fc400078e0200 */
[----:B------:R-:W-:Y:S01]  /*11d30*/  IMAD.IADD R0, R16, 0x1, R8 ;  /* 0x0000000110007824 */ /* 0x000fe200078e0208 */
[----:B------:R-:W-:Y:S01]  /*11d40*/  LOP3.LUT R4, R4, 0x1c0, RZ, 0xc0, !PT ;  /* 0x000001c004047812 */ /* 0x000fe200078ec0ff */
[----:B------:R-:W-:Y:S02]  /*11d50*/  IMAD.SHL.U32 R8, R13, 0x8, RZ ;  /* 0x000000080d087824 */ /* 0x000fe400078e00ff */
[----:B--2---:R-:W-:Y:S02]  /*11d60*/  IMAD R6, R23, 0x80, R0 ;  /* 0x0000008017067824 */ /* 0x004fe400078e0200 */
[----:B------:R-:W-:Y:S01]  /*11d70*/  IMAD R12, R7, c[0x0][0x3e8], RZ ;  /* 0x0000fa00070c7a24 */ /* 0x000fe200078e02ff */
[----:B------:R-:W-:Y:S01]  /*11d80*/  LOP3.LUT R11, R4, 0x38, R8, 0xf8, !PT ;  /* 0x00000038040b7812 */ /* 0x000fe200078ef808 */
[----:B------:R-:W-:Y:S01]  /*11d90*/  @P2 IMAD.HI.U32 R10, R6, c[0x0][0x4ec], RZ ;  /* 0x00013b00060a2a27 */ /* 0x000fe200078e00ff */
[----:B------:R-:W-:Y:S02]  /*11da0*/  SHF.R.U32.HI R7, RZ, 0x3, R4 ;  /* 0x00000003ff077819 */ /* 0x000fe40000011604 */
[----:B------:R-:W-:Y:S01]  /*11db0*/  ISETP.GE.AND P6, PT, R8, c[0x0][0x3c8], PT ;  /* 0x0000f20008007a0c */ /* 0x000fe20003fc6270 */
[----:B------:R-:W-:Y:S01]  /*11dc0*/  IMAD.MOV.U32 R0, RZ, RZ, R6 ;  /* 0x000000ffff007224 */ /* 0x000fe200078e0006 */
[----:B------:R-:W-:Y:S01]  /*11dd0*/  @P2 SHF.R.U32.HI R0, RZ, c[0x0][0x4f0], R10 ;  /* 0x00013c00ff002a19 */ /* 0x000fe2000001160a */
[C---:B------:R-:W-:Y:S01]  /*11de0*/  IMAD R12, R18.reuse, c[0x0][0x3ec], R12 ;  /* 0x0000fb00120c7a24 */ /* 0x040fe200078e020c */
[----:B------:R-:W-:Y:S01]  /*11df0*/  SEL R10, R43, RZ, !P0 ;  /* 0x000000ff2b0a7207 */ /* 0x000fe20004000000 */
[----:B------:R-:W-:Y:S01]  /*11e00*/  IMAD.WIDE.U32 R2, R18, c[0x0][0x3e8], R2 ;  /* 0x0000fa0012027a25 */ /* 0x000fe200078e0002 */
[----:B------:R-:W-:-:S02]  /*11e10*/  LOP3.LUT R21, R11, R7, RZ, 0x3c, !PT ;  /* 0x000000070b157212 */ /* 0x000fc400078e3cff */
[----:B------:R-:W-:Y:S01]  /*11e20*/  SHF.R.S32.HI R53, RZ, 0x1f, R8 ;  /* 0x0000001fff357819 */ /* 0x000fe20000011408 */
[----:B------:R-:W-:Y:S02]  /*11e30*/  IMAD.IADD R5, R15, 0x1, R5 ;  /* 0x000000010f057824 */ /* 0x000fe400078e0205 */
[----:B------:R-:W-:Y:S02]  /*11e40*/  IMAD.MOV.U32 R4, RZ, RZ, R14 ;  /* 0x000000ffff047224 */ /* 0x000fe400078e000e */
[----:B------:R-:W-:Y:S02]  /*11e50*/  IMAD R7, R13, 0x10, R20 ;  /* 0x000000100d077824 */ /* 0x000fe400078e0214 */
[----:B------:R-:W-:Y:S02]  /*11e60*/  IMAD.MOV R11, RZ, RZ, -R0 ;  /* 0x000000ffff0b7224 */ /* 0x000fe400078e0a00 */
[----:B------:R-:W-:Y:S02]  /*11e70*/  IMAD.IADD R3, R3, 0x1, R12 ;  /* 0x0000000103037824 */ /* 0x000fe400078e020c */
[----:B------:R-:W-:-:S02]  /*11e80*/  IMAD R13, R9, c[0x0][0x498], RZ ;  /* 0x00012600090d7a24 */ /* 0x000fc400078e02ff */
        /* <DEDUP_REMOVED lines=12> */
[----:B------:R-:W-:-:S04]  /*11f50*/  IMAD.WIDE.U32 R4, R7, c[0x0][0x488], R4 ;  /* 0x0001220007047a25 */ /* 0x000fc800078e0004 */
[----:B------:R-:W-:Y:S01]  /*11f60*/  IMAD R9, R7, c[0x0][0x48c], R0 ;  /* 0x0001230007097a24 */ /* 0x000fe200078e0200 */
[----:B------:R-:W-:Y:S01]  /*11f70*/  LEA R7, P0, R4, c[0x0][0x450], 0x2 ;  /* 0x0001140004077a11 */ /* 0x000fe200078010ff */
[----:B------:R-:W-:Y:S01]  /*11f80*/  IMAD.MOV.U32 R6, RZ, RZ, R12 ;  /* 0x000000ffff067224 */ /* 0x000fe200078e000c */
[----:B------:R-:W-:Y:S01]  /*11f90*/  @P2 SHF.R.U32.HI R6, RZ, c[0x0][0x4f0], R14 ;  /* 0x00013c00ff062a19 */ /* 0x000fe2000001160e */
[----:B------:R-:W-:Y:S02]  /*11fa0*/  IMAD.IADD R5, R5, 0x1, R9 ;  /* 0x0000000105057824 */ /* 0x000fe400078e0209 */
[----:B------:R-:W-:Y:S01]  /*11fb0*/  IMAD.WIDE.U32 R2, R10, c[0x0][0x3f0], R2 ;  /* 0x0000fc000a027a25 */ /* 0x000fe200078e0002 */
[--C-:B------:R-:W-:Y:S01]  /*11fc0*/  SHF.R.S32.HI R13, RZ, 0x1f, R6.reuse ;  /* 0x0000001fff0d7819 */ /* 0x100fe20000011406 */
[----:B------:R-:W-:Y:S01]  /*11fd0*/  SHFL.IDX PT, R14, R7, 0x1, 0x1c1f ;  /* 0x003c1f00070e7f89 */ /* 0x000fe200000e0000 */
[----:B------:R-:W-:Y:S01]  /*11fe0*/  LEA.HI.X R4, R4, c[0x0][0x454], R5, 0x2, P0 ;  /* 0x0001150004047a11 */ /* 0x000fe200000f1405 */
[----:B------:R-:W-:-:S02]  /*11ff0*/  IMAD.MOV R10, RZ, RZ, -R6 ;  /* 0x000000ffff0a7224 */ /* 0x000fc400078e0a06 */
[----:B------:R-:W-:Y:S02]  /*12000*/  IMAD.IADD R3, R3, 0x1, R11 ;  /* 0x0000000103037824 */ /* 0x000fe400078e020b */
[----:B------:R-:W-:Y:S01]  /*12010*/  IMAD R0, R13, c[0x0][0x3e0], RZ ;  /* 0x0000f8000d007a24 */ /* 0x000fe200078e02ff */
[----:B------:R-:W-:Y:S01]  /*12020*/  SHFL.IDX PT, R17, R4, RZ, 0x1c1f ;  /* 0x001c1fff04117589 */ /* 0x000fe200000e0000 */
[----:B------:R-:W-:Y:S02]  /*12030*/  IMAD R5, R23, 0x80, R16 ;  /* 0x0000008017057824 */ /* 0x000fe400078e0210 */
[----:B------:R-:W-:Y:S01]  /*12040*/  IMAD R18, R10, c[0x0][0x4e8], R12 ;  /* 0x00013a000a127a24 */ /* 0x000fe200078e020c */
[----:B------:R-:W1:Y:S01]  /*12050*/  SHFL.IDX PT, R16, R7, RZ, 0x1c1f ;  /* 0x001c1fff07107589 */ /* 0x000e6200000e0000 */
[C---:B------:R-:W-:Y:S02]  /*12060*/  IMAD R9, R6.reuse, c[0x0][0x3e4], R0 ;  /* 0x0000f90006097a24 */ /* 0x040fe400078e0200 */
[----:B------:R-:W-:Y:S01]  /*12070*/  IMAD.WIDE.U32 R2, R6, c[0x0][0x3e0], R2 ;  /* 0x0000f80006027a25 */ /* 0x000fe200078e0002 */
[----:B------:R-:W2:Y:S01]  /*12080*/  SHFL.IDX PT, R15, R4, 0x1, 0x1c1f ;  /* 0x003c1f00040f7f89 */ /* 0x000ea200000e0000 */
[----:B------:R-:W-:-:S02]  /*12090*/  SHF.R.S32.HI R6, RZ, 0x1f, R18 ;  /* 0x0000001fff067819 */ /* 0x000fc40000011412 */
[----:B-----5:R-:W-:Y:S01]  /*120a0*/  IMAD R0, R19, c[0x0][0x4e8], RZ ;  /* 0x00013a0013007a24 */ /* 0x020fe200078e02ff */
[----:B------:R-:W-:Y:S01]  /*120b0*/  SHFL.IDX PT, R12, R7, 0x2, 0x1c1f ;  /* 0x005c1f00070c7f89 */ /* 0x000fe200000e0000 */
[----:B------:R-:W-:Y:S01]  /*120c0*/  IMAD.IADD R3, R3, 0x1, R9 ;  /* 0x0000000103037824 */ /* 0x000fe200078e0209 */
[C---:B------:R-:W-:Y:S01]  /*120d0*/  IADD3 R9, R5.reuse, 0x8, RZ ;  /* 0x0000000805097810 */ /* 0x040fe20007ffe0ff */
[----:B------:R-:W-:Y:S01]  /*120e0*/  IMAD R6, R6, c[0x0][0x3d8], RZ ;  /* 0x0000f60006067a24 */ /* 0x000fe200078e02ff */
[----:B------:R-:W3:Y:S01]  /*120f0*/  SHFL.IDX PT, R13, R4, 0x2, 0x1c1f ;  /* 0x005c1f00040d7f89 */ /* 0x000ee200000e0000 */
[-C--:B------:R-:W-:Y:S02]  /*12100*/  ISETP.GE.OR P4, PT, R5, R0.reuse, P1 ;  /* 0x000000000500720c */ /* 0x080fe40000f86670 */
[----:B------:R-:W-:Y:S01]  /*12110*/  ISETP.GE.OR P3, PT, R9, R0, P1 ;  /* 0x000000000900720c */ /* 0x000fe20000f66670 */
[----:B------:R4:W-:Y:S01]  /*12120*/  SHFL.IDX PT, R11, R4, 0x3, 0x1c1f ;  /* 0x007c1f00040b7f89 */ /* 0x0009e200000e0000 */
[----:B------:R-:W-:-:S02]  /*12130*/  IMAD R19, R18, c[0x0][0x3dc], R6 ;  /* 0x0000f70012137a24 */ /* 0x000fc400078e0206 */
[----:B------:R-:W-:Y:S01]  /*12140*/  IMAD.SHL.U32 R9, R22, 0x8, RZ ;  /* 0x0000000816097824 */ /* 0x000fe200078e00ff */
[----:B------:R3:W3:Y:S06]  /*12150*/  SHFL.IDX PT, R10, R7, 0x3, 0x1c1f ;  /* 0x007c1f00070a7f89 */ /* 0x0006ec00000e0000 */
[----:B-1----:R-:W-:Y:S04]  /*12160*/  @!P4 ST.E [R16.64], R37 ;  /* 0x000000251000c985 */ /* 0x002fe8000c10190a */
[----:B--2---:R-:W-:Y:S01]  /*12170*/  @!P3 ST.E [R14.64], R38 ;  /* 0x000000260e00b985 */ /* 0x004fe2000c10190a */
[----:B----4-:R-:W-:-:S04]  /*12180*/  IADD3 R4, R5, 0x40, RZ ;  /* 0x0000004005047810 */ /* 0x010fc80007ffe0ff */
[-C--:B------:R-:W-:Y:S01]  /*12190*/  ISETP.GE.OR P2, PT, R4, R0.reuse, P1 ;  /* 0x000000000400720c */ /* 0x080fe20000f46670 */
[----:B---3--:R-:W-:Y:S01]  /*121a0*/  IMAD.WIDE.U32 R6, R18, c[0x0][0x3d8], R2 ;  /* 0x0000f60012067a25 */ /* 0x008fe200078e0002 */
        /* <DEDUP_REMOVED lines=11> */
[----:B------:R-:W-:Y:S01]  /*12260*/  @!P2 ST.E [R12.64], R39 ;  /* 0x000000270c00a985 */ /* 0x000fe2000c10190a */
        /* <DEDUP_REMOVED lines=63> */
.L_x_1341:
        /* <DEDUP_REMOVED lines=19> */
.L_x_1343:
        /* <DEDUP_REMOVED lines=42> */
.L_x_1345:
[----:B------:R-:W-:Y:S05]  /*12a30*/  BSYNC B0 ;  /* 0x0000000000007941 */ /* 0x000fea0003800000 */
.L_x_1344:
        /* <DEDUP_REMOVED lines=103> */
.L_x_1346:
        /* <DEDUP_REMOVED lines=13> */
.L_x_1490:


//--------------------- .text._ZN7cutlass13device_kernelIN5flash19enable_sm80_to_sm89INS1_16FlashAttnFwdSm80INS1_25CollectiveMainloopFwdSm80ILi4ELi1ELb0EN4cute5tupleIJNS5_1CILi128EEENS7_ILi112EEENS7_ILi64EEEEEELi64ENS_6half_tEfNS_4arch4Sm80ELb1ELb0ELb0ELb1ELb0ELb1ELb1ELb0EEENS1_21CollectiveEpilogueFwdINS6_IJS8_SA_S9_EEENS6_IJNS7_ILi1EEESI_SI_EEESC_SE_Li128ELb1ELb1ELb0ELb0EEENS1_19SingleTileSchedulerILb1ELb0ELb1ELi128EEEEEEEEEvNT_6ParamsE --------------------------
	.section	.text._ZN7cutlass13device_kernelIN5flash19enable_sm80_to_sm89INS1_16FlashAttnFwdSm80INS1_25CollectiveMainloopFwdSm80ILi4ELi1ELb0EN4cute5tupleIJNS5_1CILi128EEENS7_ILi112EEENS7_ILi64EEEEEELi64ENS_6half_tEfNS_4arch4Sm80ELb1ELb0ELb0ELb1ELb0ELb1ELb1ELb0EEENS1_21CollectiveEpilogueFwdINS6_IJS8_SA_S9_EEENS6_IJNS7_ILi1EEESI_SI_EEESC_SE_Li128ELb1ELb1ELb0ELb0EEENS1_19SingleTileSchedulerILb1ELb0ELb1ELi128EEEEEEEEEvNT_6ParamsE,"ax",@progbits
	.sectioninfo	@"SHI_REGISTERS=255"
	.align	128
.text._ZN7cutlass13device_kernelIN5flash19enable_sm80_to_sm89INS1_16FlashAttnFwdSm80INS1_25CollectiveMainloopFwdSm80ILi4ELi1ELb0EN4cute5tupleIJNS5_1CILi128EEENS7_ILi112EEENS7_ILi64EEEEEELi64ENS_6half_tEfNS_4arch4Sm80ELb1ELb0ELb0ELb1ELb0ELb1ELb1ELb0EEENS1_21CollectiveEpilogueFwdINS6_IJS8_SA_S9_EEENS6_IJNS7_ILi1EEESI_SI_EEESC_SE_Li128ELb1ELb1ELb0ELb0EEENS1_19SingleTileSchedulerILb1ELb0ELb1ELi128EEEEEEEEEvNT_6ParamsE:
        .type           _ZN7cutlass13device_kernelIN5flash19enable_sm80_to_sm89INS1_16FlashAttnFwdSm80INS1_25CollectiveMainloopFwdSm80ILi4ELi1ELb0EN4cute5tupleIJNS5_1CILi128EEENS7_ILi112EEENS7_ILi64EEEEEELi64ENS_6half_tEfNS_4arch4Sm80ELb1ELb0ELb0ELb1ELb0ELb1ELb1ELb0EEENS1_21CollectiveEpilogueFwdINS6_IJS8_SA_S9_EEENS6_IJNS7_ILi1EEESI_SI_EEESC_SE_Li128ELb1ELb1ELb0ELb0EEENS1_19SingleTileSchedulerILb1ELb0ELb1ELi128EEEEEEEEEvNT_6ParamsE,@function
        .size           _ZN7cutlass13device_kernelIN5flash19enable_sm80_to_sm89INS1_16FlashAttnFwdSm80INS1_25CollectiveMainloopFwdSm80ILi4ELi1ELb0EN4cute5tupleIJNS5_1CILi128EEENS7_ILi112EEENS7_ILi64EEEEEELi64ENS_6half_tEfNS_4arch4Sm80ELb1ELb0ELb0ELb1ELb0ELb1ELb1ELb0EEENS1_21CollectiveEpilogueFwdINS6_IJS8_SA_S9_EEENS6_IJNS7_ILi1EEESI_SI_EEESC_SE_Li128ELb1ELb1ELb0ELb0EEENS1_19SingleTileSchedulerILb1ELb0ELb1ELi128EEEEEEEEEvNT_6ParamsE,(.L_x_1491 - _ZN7cutlass13device_kernelIN5flash19enable_sm80_to_sm89INS1_16FlashAttnFwdSm80INS1_25CollectiveMainloopFwdSm80ILi4ELi1ELb0EN4cute5tupleIJNS5_1CILi128EEENS7_ILi112EEENS7_ILi64EEEEEELi64ENS_6half_tEfNS_4arch4Sm80ELb1ELb0ELb0ELb1ELb0ELb1ELb1ELb0EEENS1_21CollectiveEpilogueFwdINS6_IJS8_SA_S9_EEENS6_IJNS7_ILi1EEESI_SI_EEESC_SE_Li128ELb1ELb1ELb0ELb0EEENS1_19SingleTileSchedulerILb1ELb0ELb1ELi128EEEEEEEEEvNT_6ParamsE)
        .other          _ZN7cutlass13device_kernelIN5flash19enable_sm80_to_sm89INS1_16FlashAttnFwdSm80INS1_25CollectiveMainloopFwdSm80ILi4ELi1ELb0EN4cute5tupleIJNS5_1CILi128EEENS7_ILi112EEENS7_ILi64EEEEEELi64ENS_6half_tEfNS_4arch4Sm80ELb1ELb0ELb0ELb1ELb0ELb1ELb1ELb0EEENS1_21CollectiveEpilogueFwdINS6_IJS8_SA_S9_EEENS6_IJNS7_ILi1EEESI_SI_EEESC_SE_Li128ELb1ELb1ELb0ELb0EEENS1_19SingleTileSchedulerILb1ELb0ELb1ELi128EEEEEEEEEvNT_6ParamsE,@"STO_CUDA_ENTRY STV_DEFAULT"
_ZN7cutlass13device_kernelIN5flash19enable_sm80_to_sm89INS1_16FlashAttnFwdSm80INS1_25CollectiveMainloopFwdSm80ILi4ELi1ELb0EN4cute5tupleIJNS5_1CILi128EEENS7_ILi112EEENS7_ILi64EEEEEELi64ENS_6half_tEfNS_4arch4Sm80ELb1ELb0ELb0ELb1ELb0ELb1ELb1ELb0EEENS1_21CollectiveEpilogueFwdINS6_IJS8_SA_S9_EEENS6_IJNS7_ILi1EEESI_SI_EEESC_SE_Li128ELb1ELb1ELb0ELb0EEENS1_19SingleTileSchedulerILb1ELb0ELb1ELi128EEEEEEEEEvNT_6ParamsE:
        /* <DEDUP_REMOVED lines=17> */
.L_x_1348:
        /* <DEDUP_REMOVED lines=8> */
.L_x_1350:
[----:B------:R-:W-:-:S04]  /*0190*/  MOV R0, c[0x0][0x54c] ;  /* 0x0001530000007a02 */ /* 0x000fc80000000f00 */
.L_x_1349:
[----:B------:R-:W-:Y:S01]  /*01a0*/  USHF.L.U32 UR4, UR4, 0x7, URZ ;  /* 0x0000000704047899 */ /* 0x000fe2000800063f */
[----:B-----5:R-:W-:-:S05]  /*01b0*/  IMAD R0, R0, c[0x0][0x548], RZ ;  /* 0x0001520000007a24 */ /* 0x020fca00078e02ff */
[----:B------:R-:W-:-:S04]  /*01c0*/  MOV R12, UR4 ;  /* 0x00000004000c7c02 */ /* 0x000fc80008000f00 */
[----:B------:R-:W-:-:S04]  /*01d0*/  ISETP.GE.AND P0, PT, R12, R0, PT ;  /* 0x000000000c00720c */ /* 0x000fc80003f06270 */
[----:B------:R-:W-:-:S05]  /*01e0*/  SEL R0, R5, 0xffffffff, !P0 ;  /* 0xffffffff05007807 */ /* 0x000fca0004000000 */
[----:B------:R2:W-:Y:S01]  /*01f0*/  STL [R1+0x68], R0 ;  /* 0x0000680001007387 */ /* 0x0005e20000100800 */
[----:B------:R-:W-:Y:S05]  /*0200*/  BRA `(.L_x_1351) ;  /* 0x0000014000007947 */ /* 0x000fea0003800000 */
.L_x_1347:
[----:B------:R-:W-:-:S04]  /*0210*/  ISETP.NE.U32.AND P0, PT, RZ, c[0x0][0x568], PT ;  /* 0x00015a00ff007a0c */ /* 0x000fc80003f05070 */
[----:B------:R-:W-:-:S13]  /*0220*/  ISETP.NE.AND.EX P0, PT, RZ, c[0x0][0x56c], PT, P0 ;  /* 0x00015b00ff007a0c */ /* 0x000fda0003f05300 */
[----:B------:R-:W-:Y:S05]  /*0230*/  @!P0 BRA `(.L_x_1352) ;  /* 0x0000002000008947 */ /* 0x000fea0003800000 */
[----:B------:R1:W5:Y:S01]  /*0240*/  LDG.E R0, [R2.64] ;  /* 0x0000000802007981 */ /* 0x000362000c1e1900 */
[----:B------:R-:W-:Y:S05]  /*0250*/  BRA `(.L_x_1353) ;  /* 0x0000009000007947 */ /* 0x000fea0003800000 */
.L_x_1352:
        /* <DEDUP_REMOVED lines=8> */
.L_x_1354:
[----:B------:R-:W-:-:S04]  /*02e0*/  MOV R0, c[0x0][0x54c] ;  /* 0x0001530000007a02 */ /* 0x000fc80000000f00 */
.L_x_1353:
[----:B------:R-:W-:Y:S01]  /*02f0*/  USHF.L.U32 UR4, UR4, 0x7, URZ ;  /* 0x0000000704047899 */ /* 0x000fe2000800063f */
[----:B-----5:R-:W-:-:S05]  /*0300*/  IMAD R0, R0, c[0x0][0x548], RZ ;  /* 0x0001520000007a24 */ /* 0x020fca00078e02ff */
[----:B------:R-:W-:-:S04]  /*0310*/  MOV R12, UR4 ;  /* 0x00000004000c7c02 */ /* 0x000fc80008000f00 */
[----:B------:R-:W-:-:S04]  /*0320*/  ISETP.GE.AND P0, PT, R12, R0, PT ;  /* 0x000000000c00720c */ /* 0x000fc80003f06270 */
[----:B------:R-:W-:-:S05]  /*0330*/  SEL R0, R5, 0xffffffff, !P0 ;  /* 0xffffffff05007807 */ /* 0x000fca0004000000 */
[----:B------:R2:W-:Y:S04]  /*0340*/  STL [R1+0x68], R0 ;  /* 0x0000680001007387 */ /* 0x0005e80000100800 */
.L_x_1351:
        /* <DEDUP_REMOVED lines=39> */
.L_x_1355:
[----:B--2---:R-:W-:-:S04]  /*05c0*/  ISETP.NE.U32.AND P0, PT, RZ, c[0x0][0x368], PT ;  /* 0x0000da00ff007a0c */ /* 0x004fc80003f05070 */
[----:B------:R-:W-:-:S13]  /*05d0*/  ISETP.NE.AND.EX P0, PT, RZ, c[0x0][0x36c], PT, P0 ;  /* 0x0000db00ff007a0c */ /* 0x000fda0003f05300 */
[----:B------:R-:W-:Y:S05]  /*05e0*/  @!P0 BRA `(.L_x_1356) ;  /* 0x0000003000008947 */ /* 0x000fea0003800000 */
[----:B------:R-:W-:-:S05]  /*05f0*/  IMAD.WIDE R4, R38, R15, c[0x0][0x368] ;  /* 0x0000da0026047625 */ /* 0x000fca00078e020f */
[----:B------:R2:W5:Y:S01]  /*0600*/  LDG.E R14, [R4.64] ;  /* 0x00000008040e7981 */ /* 0x000562000c1e1900 */
[----:B------:R-:W-:Y:S05]  /*0610*/  BRA `(.L_x_1357) ;  /* 0x0000004000007947 */ /* 0x000fea0003800000 */
.L_x_1356:
[----:B------:R-:W-:Y:S05]  /*0620*/  @!P5 BRA `(.L_x_1357) ;  /* 0x000000300000d947 */ /* 0x000fea0003800000 */
[----:B------:R2:W3:Y:S04]  /*0630*/  LDG.E R6, [R4.64] ;  /* 0x0000000804067981 */ /* 0x0004e8000c1e1900 */
[----:B--2---:R-:W3:Y:S02]  /*0640*/  LDG.E R4, [R4.64+0x4] ;  /* 0x0000040804047981 */ /* 0x004ee4000c1e1900 */
[----:B---3--:R-:W-:Y:S02]  /*0650*/  IADD3 R14, -R6, R4, RZ ;  /* 0x00000004060e7210 */ /* 0x008fe40007ffe1ff */
.L_x_1357:
        /* <DEDUP_REMOVED lines=408> */
.L_x_1405:
        /* <DEDUP_REMOVED lines=48> */
.L_x_1363:
[----:B------:R-:W-:Y:S05]  /*22e0*/  BSYNC B0 ;  /* 0x0000000000007941 */ /* 0x000fea0003800000 */
.L_x_1362:
        /* <DEDUP_REMOVED lines=37> */
.L_x_1365:
[----:B------:R-:W-:Y:S05]  /*2540*/  BSYNC B0 ;  /* 0x0000000000007941 */ /* 0x000fea0003800000 */
.L_x_1364:
        /* <DEDUP_REMOVED lines=40> */
.L_x_1367:
[----:B------:R-:W-:Y:S05]  /*27d0*/  BSYNC B0 ;  /* 0x0000000000007941 */ /* 0x000fea0003800000 */
.L_x_1366:
        /* <DEDUP_REMOVED lines=38> */
.L_x_1369:
[----:B------:R-:W-:Y:S05]  /*2a40*/  BSYNC B0 ;  /* 0x0000000000007941 */ /* 0x000fea0003800000 */
.L_x_1368:
        /* <DEDUP_REMOVED lines=76> */
.L_x_1373:
[----:B------:R-:W-:Y:S05]  /*2f10*/  BSYNC B0 ;  /* 0x0000000000007941 */ /* 0x000fea0003800000 */
.L_x_1372:
        /* <DEDUP_REMOVED lines=59> */
.L_x_1371:
[----:B------:R-:W-:Y:S05]  /*32d0*/  BSYNC B1 ;  /* 0x0000000000017941 */ /* 0x000fea0003800000 */
.L_x_1370:
        /* <DEDUP_REMOVED lines=63> */
.L_x_1377:
[----:B------:R-:W-:Y:S05]  /*36d0*/  BSYNC B0 ;  /* 0x0000000000007941 */ /* 0x000fea0003800000 */
.L_x_1376:
        /* <DEDUP_REMOVED lines=58> */
.L_x_1375:
[----:B------:R-:W-:Y:S05]  /*3a80*/  BSYNC B1 ;  /* 0x0000000000017941 */ /* 0x000fea0003800000 */
.L_x_1374:
        /* <DEDUP_REMOVED lines=63> */
.L_x_1381:
[----:B------:R-:W-:Y:S05]  /*3e80*/  BSYNC B0 ;  /* 0x0000000000007941 */ /* 0x000fea0003800000 */
.L_x_1380:
        /* <DEDUP_REMOVED lines=58> */
.L_x_1379:
[----:B------:R-:W-:Y:S05]  /*4230*/  BSYNC B1 ;  /* 0x0000000000017941 */ /* 0x000fea0003800000 */
.L_x_1378:
        /* <DEDUP_REMOVED lines=61> */
.L_x_1384:
[----:B------:R-:W-:Y:S05]  /*4610*/  BSYNC B0 ;  /* 0x0000000000007941 */ /* 0x000fea0003800000 */
.L_x_1383:
        /* <DEDUP_REMOVED lines=59> */
.L_x_1361:
        /* <DEDUP_REMOVED lines=223> */
.L_x_1386:
[----:B------:R-:W-:Y:S05]  /*57c0*/  BSYNC B0 ;  /* 0x0000000000007941 */ /* 0x000fea0003800000 */
.L_x_1385:
        /* <DEDUP_REMOVED lines=115> */
.L_x_1388:
[----:B------:R-:W-:Y:S05]  /*5f00*/  BSYNC B0 ;  /* 0x0000000000007941 */ /* 0x000fea0003800000 */
.L_x_1387:
        /* <DEDUP_REMOVED lines=115> */
.L_x_1390:
[----:B------:R-:W-:Y:S05]  /*6640*/  BSYNC B0 ;  /* 0x0000000000007941 */ /* 0x000fea0003800000 */
.L_x_1389:
        /* <DEDUP_REMOVED lines=115> */
.L_x_1360:
        /* <DEDUP_REMOVED lines=20> */
.L_x_1392:
[----:B------:R-:W-:Y:S05]  /*6ec0*/  BSYNC B0 ;  /* 0x0000000000007941 */ /* 0x000fea0003800000 */
.L_x_1391:
        /* <DEDUP_REMOVED lines=20> */
.L_x_1394:
[----:B------:R-:W-:Y:S05]  /*7010*/  BSYNC B0 ;  /* 0x0000000000007941 */ /* 0x000fea0003800000 */
.L_x_1393:
        /* <DEDUP_REMOVED lines=20> */
.L_x_1396:
[----:B------:R-:W-:Y:S05]  /*7160*/  BSYNC B0 ;  /* 0x0000000000007941 */ /* 0x000fea0003800000 */
.L_x_1395:
        /* <DEDUP_REMOVED lines=19> */
.L_x_1382:
[----:B------:R-:W-:Y:S05]  /*72a0*/  BSYNC B2 ;  /* 0x0000000000027941 */ /* 0x000fea0003800000 */
.L_x_1359:
        /* <DEDUP_REMOVED lines=125> */
.L_x_1398:
[----:B-1----:R-:W-:Y:S05]  /*7a80*/  BSYNC B0 ;  /* 0x0000000000007941 */ /* 0x002fea0003800000 */
.L_x_1397:
        /* <DEDUP_REMOVED lines=20> */
.L_x_1400:
[----:B------:R-:W-:Y:S05]  /*7bd0*/  BSYNC B0 ;  /* 0x0000000000007941 */ /* 0x000fea0003800000 */
.L_x_1399:
        /* <DEDUP_REMOVED lines=20> */
.L_x_1402:
[----:B------:R-:W-:Y:S05]  /*7d20*/  BSYNC B0 ;  /* 0x0000000000007941 */ /* 0x000fea0003800000 */
.L_x_1401:
        /* <DEDUP_REMOVED lines=20> */
.L_x_1404:
[----:B------:R-:W-:Y:S05]  /*7e70*/  BSYNC B0 ;  /* 0x0000000000007941 */ /* 0x000fea0003800000 */
.L_x_1403:
        /* <DEDUP_REMOVED lines=36> */
.L_x_1358:
        /* <DEDUP_REMOVED lines=192> */
.L_x_1408:
[----:B--2-4-:R-:W-:Y:S05]  /*8cc0*/  BSYNC B0 ;  /* 0x0000000000007941 */ /* 0x014fea0003800000 */
.L_x_1407:
        /* <DEDUP_REMOVED lines=11> */
.L_x_1410:
[----:B------:R-:W-:Y:S05]  /*8d80*/  BSYNC B0 ;  /* 0x0000000000007941 */ /* 0x000fea0003800000 */
.L_x_1409:
        /* <DEDUP_REMOVED lines=11> */
.L_x_1412:
[----:B------:R-:W-:Y:S05]  /*8e40*/  BSYNC B0 ;  /* 0x0000000000007941 */ /* 0x000fea0003800000 */
.L_x_1411:
        /* <DEDUP_REMOVED lines=11> */
.L_x_1414:
[----:B------:R-:W-:Y:S05]  /*8f00*/  BSYNC B0 ;  /* 0x0000000000007941 */ /* 0x000fea0003800000 */
.L_x_1413:
        /* <DEDUP_REMOVED lines=11> */
.L_x_1416:
[----:B------:R-:W-:Y:S05]  /*8fc0*/  BSYNC B0 ;  /* 0x0000000000007941 */ /* 0x000fea0003800000 */
.L_x_1415:
        /* <DEDUP_REMOVED lines=11> */
.L_x_1418:
[----:B------:R-:W-:Y:S05]  /*9080*/  BSYNC B0 ;  /* 0x0000000000007941 */ /* 0x000fea0003800000 */
.L_x_1417:
        /* <DEDUP_REMOVED lines=11> */
.L_x_1420:
[----:B------:R-:W-:Y:S05]  /*9140*/  BSYNC B0 ;  /* 0x0000000000007941 */ /* 0x000fea0003800000 */
.L_x_1419:
        /* <DEDUP_REMOVED lines=97> */
.L_x_1422:
[----:B------:R-:W-:Y:S05]  /*9760*/  BSYNC B0 ;  /* 0x0000000000007941 */ /* 0x000fea0003800000 */
.L_x_1421:
[----:B------:R-:W-:Y:S01]  /*9770*/  ISETP.LT.AND P0, PT, RZ, c[0x0][0x27c], PT ;  /* 0x00009f00ff007a0c */ /* 0x000fe20003f01270 */
[----:B------:R-:W0:Y:S01]  /*9780*/  LDGDEPBAR ;  /* 0x00000000000079af */ /* 0x000e220000000000 */
[----:B------:R-:W-:-:S04]  /*9790*/  LEA.HI R247, R250, R251, RZ, 0x5 ;  /* 0x000000fbfaf77211 */ /* 0x000fc800078f28ff */
[----:B------:R-:W-:-:S07]  /*97a0*/  SHF.R.S32.HI R249, RZ, 0x5, R247 ;  /* 0x00000005fff97819 */ /* 0x000fce00000114f7 */
[----:B------:R-:W-:Y:S05]  /*97b0*/  @P0 BRA `(.L_x_1423) ;  /* 0x0000002000000947 */ /* 0x000fea0003800000 */
[----:B------:R-:W-:-:S04]  /*97c0*/  DEPBAR.LE SB0, 0x1 ;  /* 0x000080400000791a */ /* 0x000fc80000000000 */
[----:B------:R-:W-:Y:S05]  /*97d0*/  BRA `(.L_x_1424) ;  /* 0x00004b1000007947 */ /* 0x000fea0003800000 */
.L_x_1423:
[----:B------:R-:W-:Y:S01]  /*97e0*/  ULDC.U8 UR4, c[0x0][0x298] ;  /* 0x0000a60000047ab9 */ /* 0x000fe20000000000 */
[----:B-12--5:R-:W-:Y:S01]  /*97f0*/  SHF.R.S32.HI R0, RZ, 0x1f, R169 ;  /* 0x0000001fff007819 */ /* 0x026fe200000114a9 */
        /* <DEDUP_REMOVED lines=66> */
.L_x_1427:
[----:B------:R-:W-:Y:S05]  /*9c20*/  BSYNC B0 ;  /* 0x0000000000007941 */ /* 0x000fea0003800000 */
.L_x_1426:
        /* <DEDUP_REMOVED lines=45> */
.L_x_1429:
[----:B----4-:R-:W-:Y:S05]  /*9f00*/  BSYNC B0 ;  /* 0x0000000000007941 */ /* 0x010fea0003800000 */
.L_x_1428:
        /* <DEDUP_REMOVED lines=47> */
.L_x_1431:
[----:B--2---:R-:W-:Y:S05]  /*a200*/  BSYNC B0 ;  /* 0x0000000000007941 */ /* 0x004fea0003800000 */
.L_x_1430:
        /* <DEDUP_REMOVED lines=45> */
.L_x_1433:
[----:B----4-:R-:W-:Y:S05]  /*a4e0*/  BSYNC B0 ;  /* 0x0000000000007941 */ /* 0x010fea0003800000 */
.L_x_1432:
        /* <DEDUP_REMOVED lines=80> */
.L_x_1437:
[----:B------:R-:W-:Y:S05]  /*a9f0*/  BSYNC B0 ;  /* 0x0000000000007941 */ /* 0x000fea0003800000 */
.L_x_1436:
        /* <DEDUP_REMOVED lines=45> */
.L_x_1435:
[----:B------:R-:W-:Y:S05]  /*acd0*/  BSYNC B1 ;  /* 0x0000000000017941 */ /* 0x000fea0003800000 */
.L_x_1434:
        /* <DEDUP_REMOVED lines=49> */
.L_x_1441:
[----:B------:R-:W-:Y:S05]  /*aff0*/  BSYNC B0 ;  /* 0x0000000000007941 */ /* 0x000fea0003800000 */
.L_x_1440:
        /* <DEDUP_REMOVED lines=45> */
.L_x_1439:
[----:B------:R-:W-:Y:S05]  /*b2d0*/  BSYNC B1 ;  /* 0x0000000000017941 */ /* 0x000fea0003800000 */
.L_x_1438:
        /* <DEDUP_REMOVED lines=49> */
.L_x_1445:
[----:B------:R-:W-:Y:S05]  /*b5f0*/  BSYNC B0 ;  /* 0x0000000000007941 */ /* 0x000fea0003800000 */
.L_x_1444:
        /* <DEDUP_REMOVED lines=45> */
.L_x_1443:
[----:B------:R-:W-:Y:S05]  /*b8d0*/  BSYNC B1 ;  /* 0x0000000000017941 */ /* 0x000fea0003800000 */
.L_x_1442:
        /* <DEDUP_REMOVED lines=48> */
.L_x_1448:
[----:B------:R-:W-:Y:S05]  /*bbe0*/  BSYNC B0 ;  /* 0x0000000000007941 */ /* 0x000fea0003800000 */
.L_x_1447:
        /* <DEDUP_REMOVED lines=46> */
.L_x_1425:
        /* <DEDUP_REMOVED lines=76> */
.L_x_1450:
[----:B-1-3--:R-:W-:Y:S05]  /*c390*/  BSYNC B0 ;  /* 0x0000000000007941 */ /* 0x00afea0003800000 */
.L_x_1449:
        /* <DEDUP_REMOVED lines=73> */
.L_x_1452:
[----:B-1-3--:R-:W-:Y:S05]  /*c830*/  BSYNC B0 ;  /* 0x0000000000007941 */ /* 0x00afea0003800000 */
.L_x_1451:
        /* <DEDUP_REMOVED lines=118> */
.L_x_1454:
[----:B------:R-:W-:Y:S05]  /*cfa0*/  BSYNC B0 ;  /* 0x0000000000007941 */ /* 0x000fea0003800000 */
.L_x_1453:
        /* <DEDUP_REMOVED lines=102> */
.L_x_1456:
[----:B------:R-:W-:Y:S05]  /*d610*/  BSYNC B0 ;  /* 0x0000000000007941 */ /* 0x000fea0003800000 */
.L_x_1455:
        /* <DEDUP_REMOVED lines=102> */
.L_x_1458:
[----:B------:R-:W-:Y:S05]  /*dc80*/  BSYNC B0 ;  /* 0x0000000000007941 */ /* 0x000fea0003800000 */
.L_x_1457:
        /* <DEDUP_REMOVED lines=101> */
.L_x_1446:
[----:B------:R-:W-:Y:S05]  /*e2e0*/  BSYNC B2 ;  /* 0x0000000000027941 */ /* 0x000fea0003800000 */
.L_x_1424:
        /* <DEDUP_REMOVED lines=81> */
[C---:B-----5:R-:W-:Y:S08]  /*e800*/  HMMA.16816.F32 R168, R12.reuse, R30, RZ ;  /* 0x0000001e0ca8723c */ /* 0x060ff000000018ff */
[C---:B------:R-:W-:Y:S08]  /*e810*/  HMMA.16816.F32 R136, R12.reuse, R32, RZ ;  /* 0x000000200c88723c */ /* 0x040ff000000018ff */
[C---:B------:R-:W-:Y:S08]  /*e820*/  HMMA.16816.F32 R164, R12.reuse, R34, RZ ;  /* 0x000000220ca4723c */ /* 0x040ff000000018ff */
        /* <DEDUP_REMOVED lines=106> */
[C---:B------:R-:W-:Y:S08]  /*eed0*/  HMMA.16816.F32 R132, R20.reuse, R74, R228 ;  /* 0x0000004a1484723c */ /* 0x040ff000000018e4 */
[----:B------:R-:W-:Y:S08]  /*eee0*/  HMMA.16816.F32 R128, R20, R70, R224 ;  /* 0x000000461480723c */ /* 0x000ff000000018e0 */
[C---:B------:R-:W-:Y:S07]  /*eef0*/  HMMA.16816.F32 R96, R16.reuse, R72, R196 ;  /* 0x000000481060723c */ /* 0x040fee00000018c4 */
[----:B------:R-:W-:Y:S01]  /*ef00*/  IMAD.MOV.U32 R199, RZ, RZ, R239 ;  /* 0x000000ffffc77224 */ /* 0x000fe200078e00ef */
[----:B------:R-:W-:Y:S01]  /*ef10*/  HMMA.16816.F32 R88, R16, R74, R52 ;  /* 0x0000004a1058723c */ /* 0x000fe20000001834 */
[----:B------:R-:W-:-:S03]  /*ef20*/  IADD3 R239, R238, 0x3000, RZ ;  /* 0x00003000eeef7810 */ /* 0x000fc60007ffe0ff */
[----:B------:R-:W-:-:S04]  /*ef30*/  ISETP.GE.AND P0, PT, R199, 0x2, PT ;  /* 0x00000002c700780c */ /* 0x000fc80003f06270 */
[C---:B------:R-:W-:Y:S08]  /*ef40*/  HMMA.16816.F32 R84, R16.reuse, R68, R200 ;  /* 0x000000441054723c */ /* 0x040ff000000018c8 */
[----:B------:R-:W-:Y:S08]  /*ef50*/  HMMA.16816.F32 R76, R16, R70, R148 ;  /* 0x00000046104c723c */ /* 0x000ff00000001894 */
[----:B------:R-:W-:Y:S08]  /*ef60*/  HMMA.16816.F32 R124, R20, R66, R208 ;  /* 0x00000042147c723c */ /* 0x000ff000000018d0 */
        /* <DEDUP_REMOVED lines=15> */
[C---:B----4-:R-:W-:Y:S08]  /*f060*/  HMMA.16816.F32 R172, R8.reuse, R48, R172 ;  /* 0x0000003008ac723c */ /* 0x050ff000000018ac */
        /* <DEDUP_REMOVED lines=69> */
.L_x_1459:
[----:B------:R-:W2:Y:S04]  /*f4c0*/  LDL.LU R197, [R1+0x18] ;  /* 0x0000180001c57983 */ /* 0x000ea80000300800 */
[----:B------:R-:W4:Y:S04]  /*f4d0*/  LDL R205, [R1+0x60] ;  /* 0x0000600001cd7983 */ /* 0x000f280000100800 */
[----:B------:R-:W-:Y:S04]  /*f4e0*/  STL [R1+0xa0], R244 ;  /* 0x0000a0f401007387 */ /* 0x000fe80000100800 */
[----:B------:R-:W-:Y:S04]  /*f4f0*/  STL [R1+0x9c], R243 ;  /* 0x00009cf301007387 */ /* 0x000fe80000100800 */
[----:B------:R-:W-:Y:S04]  /*f500*/  STL [R1+0x98], R242 ;  /* 0x000098f201007387 */ /* 0x000fe80000100800 */
[----:B------:R1:W-:Y:S01]  /*f510*/  STL [R1+0x94], R241 ;  /* 0x000094f101007387 */ /* 0x0003e20000100800 */
[----:B------:R-:W-:-:S02]  /*f520*/  LOP3.LUT R3, R247, 0xffffffe0, RZ, 0xc0, !PT ;  /* 0xffffffe0f7037812 */ /* 0x000fc400078ec0ff */
[----:B------:R-:W-:Y:S01]  /*f530*/  LEA.HI R0, R250, R251, RZ, 0x2 ;  /* 0x000000fbfa007211 */ /* 0x000fe200078f10ff */
[----:B------:R-:W0:Y:S04]  /*f540*/  LDGDEPBAR ;  /* 0x00000000000079af */ /* 0x000e280000000000 */
[----:B-1-3--:R-:W3:Y:S01]  /*f550*/  LDL R241, [R1+0x64] ;  /* 0x0000640001f17983 */ /* 0x00aee20000100800 */
[----:B------:R-:W-:Y:S01]  /*f560*/  SHF.R.S32.HI R5, RZ, 0x1f, R249 ;  /* 0x0000001fff057819 */ /* 0x000fe200000114f9 */
[----:B------:R-:W-:Y:S01]  /*f570*/  IMAD.IADD R3, R251, 0x1, -R3 ;  /* 0x00000001fb037824 */ /* 0x000fe200078e0a03 */
[----:B------:R-:W-:Y:S01]  /*f580*/  LOP3.LUT R0, R0, 0xfffffffc, RZ, 0xc0, !PT ;  /* 0xfffffffc00007812 */ /* 0x000fe200078ec0ff */
[----:B------:R-:W-:Y:S01]  /*f590*/  STL [R1+0x90], R240 ;  /* 0x000090f001007387 */ /* 0x000fe20000100800 */
[----:B------:R-:W-:-:S02]  /*f5a0*/  LEA.HI R5, R5, R249, RZ, 0x2 ;  /* 0x000000f905057211 */ /* 0x000fc400078f10ff */
[----:B------:R-:W-:Y:S01]  /*f5b0*/  SHF.R.S32.HI R6, RZ, 0x1f, R3 ;  /* 0x0000001fff067819 */ /* 0x000fe20000011403 */
[----:B------:R-:W-:Y:S01]  /*f5c0*/  IMAD.IADD R0, R251, 0x1, -R0 ;  /* 0x00000001fb007824 */ /* 0x000fe200078e0a00 */
[----:B------:R-:W-:Y:S01]  /*f5d0*/  LOP3.LUT R7, R5, 0xffffffc, RZ, 0xc0, !PT ;  /* 0x0ffffffc05077812 */ /* 0x000fe200078ec0ff */
[----:B------:R-:W-:Y:S01]  /*f5e0*/  STL [R1+0x8c], R239 ;  /* 0x00008cef01007387 */ /* 0x000fe20000100800 */
[----:B------:R-:W-:Y:S02]  /*f5f0*/  LEA.HI R6, R6, R3, RZ, 0x2 ;  /* 0x0000000306067211 */ /* 0x000fe400078f10ff */
[----:B------:R-:W-:Y:S01]  /*f600*/  LEA.HI R5, R0, R0, RZ, 0x1 ;  /* 0x0000000000057211 */ /* 0x000fe200078f08ff */
[----:B------:R-:W-:Y:S01]  /*f610*/  IMAD.IADD R8, R249, 0x1, -R7 ;  /* 0x00000001f9087824 */ /* 0x000fe200078e0a07 */
[----:B------:R-:W-:Y:S02]  /*f620*/  STL [R1+0x88], R238 ;  /* 0x000088ee01007387 */ /* 0x000fe40000100800 */
[C---:B------:R-:W-:Y:S01]  /*f630*/  LOP3.LUT R10, R5.reuse, 0x1ffffffe, RZ, 0xc0, !PT ;  /* 0x1ffffffe050a7812 */ /* 0x040fe200078ec0ff */
[----:B------:R-:W-:Y:S01]  /*f640*/  IMAD.SHL.U32 R9, R5, 0x20, RZ ;  /* 0x0000002005097824 */ /* 0x000fe200078e00ff */
[----:B------:R-:W-:Y:S04]  /*f650*/  STL [R1+0x84], R237 ;  /* 0x000084ed01007387 */ /* 0x000fe80000100800 */
[----:B------:R-:W-:Y:S04]  /*f660*/  STL [R1+0x80], R236 ;  /* 0x000080ec01007387 */ /* 0x000fe80000100800 */
[----:B------:R-:W-:Y:S04]  /*f670*/  STL [R1+0x7c], R235 ;  /* 0x00007ceb01007387 */ /* 0x000fe80000100800 */
[----:B------:R-:W-:Y:S04]  /*f680*/  STL [R1+0x78], R234 ;  /* 0x000078ea01007387 */ /* 0x000fe80000100800 */
[----:B------:R-:W-:Y:S04]  /*f690*/  STL [R1+0x74], R233 ;  /* 0x000074e901007387 */ /* 0x000fe80000100800 */
[----:B------:R-:W-:Y:S04]  /*f6a0*/  STL [R1+0x70], R232 ;  /* 0x000070e801007387 */ /* 0x000fe80000100800 */
[----:B------:R-:W-:Y:S01]  /*f6b0*/  STL [R1+0x6c], R143 ;  /* 0x00006c8f01007387 */ /* 0x000fe20000100800 */
[----:B--2---:R-:W-:-:S05]  /*f6c0*/  LEA.HI.SX32 R7, R6, R197, 0x1e ;  /* 0x000000c506077211 */ /* 0x004fca00078ff2ff */
[----:B------:R-:W-:Y:S01]  /*f6d0*/  IMAD R5, R8, 0x10, R7 ;  /* 0x0000001008057824 */ /* 0x000fe200078e0207 */
[----:B------:R-:W-:Y:S01]  /*f6e0*/  LOP3.LUT R7, R9, 0xffffffc0, RZ, 0xc0, !PT ;  /* 0xffffffc009077812 */ /* 0x000fe200078ec0ff */
[----:B------:R-:W-:-:S04]  /*f6f0*/  IMAD.IADD R8, R0, 0x1, -R10 ;  /* 0x0000000100087824 */ /* 0x000fc800078e0a0a */
[----:B------:R-:W-:-:S04]  /*f700*/  IMAD.IADD R0, R7, 0x1, R5 ;  /* 0x0000000107007824 */ /* 0x000fc800078e0205 */
[----:B------:R-:W-:-:S04]  /*f710*/  IMAD R11, R8, 0x8, R0 ;  /* 0x00000008080b7824 */ /* 0x000fc800078e0200 */
[----:B------:R-:W-:Y:S01]  /*f720*/  @P6 IMAD.HI.U32 R5, R11, c[0x0][0x2c8], RZ ;  /* 0x0000b2000b056a27 */ /* 0x000fe200078e00ff */
[----:B------:R-:W-:Y:S03]  /*f730*/  STL [R1+0x38], R11 ;  /* 0x0000380b01007387 */ /* 0x000fe60000100800 */
[----:B------:R-:W-:Y:S01]  /*f740*/  IMAD.MOV.U32 R0, RZ, RZ, R11 ;  /* 0x000000ffff007224 */ /* 0x000fe200078e000b */
[----:B------:R-:W-:-:S05]  /*f750*/  @P6 SHF.R.U32.HI R0, RZ, c[0x0][0x2cc], R5 ;  /* 0x0000b300ff006a19 */ /* 0x000fca0000011605 */
[----:B------:R-:W-:Y:S04]  /*f760*/  SHFL.IDX PT, R5, R0, 0x2, 0x1c1f ;  /* 0x005c1f0000057f89 */ /* 0x000fe800000e0000 */
[----:B------:R-:W1:Y:S04]  /*f770*/  SHFL.IDX PT, R8, R0, RZ, 0x1c1f ;  /* 0x001c1fff00087589 */ /* 0x000e6800000e0000 */
[----:B------:R-:W2:Y:S04]  /*f780*/  SHFL.IDX PT, R9, R0, 0x3, 0x1c1f ;  /* 0x007c1f0000097f89 */ /* 0x000ea800000e0000 */
[----:B------:R1:W2:Y:S01]  /*f790*/  SHFL.IDX PT, R10, R0, 0x1, 0x1c1f ;  /* 0x003c1f00000a7f89 */ /* 0x0002a200000e0000 */
[----:B---3--:R-:W-:Y:S01]  /*f7a0*/  IMAD.IADD R7, R241, 0x1, R246 ;  /* 0x00000001f1077824 */ /* 0x008fe200078e02f6 */
[----:B-1----:R-:W-:-:S05]  /*f7b0*/  LOP3.LUT R0, R6, 0x7ffffffc, RZ, 0xc0, !PT ;  /* 0x7ffffffc06007812 */ /* 0x002fca00078ec0ff */
[----:B------:R-:W-:Y:S02]  /*f7c0*/  IMAD.IADD R3, R3, 0x1, -R0 ;  /* 0x0000000103037824 */ /* 0x000fe400078e0a00 */
[----:B------:R-:W-:Y:S02]  /*f7d0*/  IMAD.IADD R0, R142, 0x1, R140 ;  /* 0x000000018e007824 */ /* 0x000fe400078e028c */
[----:B------:R-:W-:Y:S02]  /*f7e0*/  IMAD.SHL.U32 R11, R3, 0x2, RZ ;  /* 0x00000002030b7824 */ /* 0x000fe400078e00ff */
[----:B------:R-:W-:-:S03]  /*f7f0*/  IMAD.SHL.U32 R228, R0, 0x2, RZ ;  /* 0x0000000200e47824 */ /* 0x000fc600078e00ff */
[----:B------:R-:W-:Y:S01]  /*f800*/  IADD3 R3, -R11, 0x1, R7 ;  /* 0x000000010b037810 */ /* 0x000fe20007ffe107 */
[----:B------:R-:W-:Y:S01]  /*f810*/  IMAD.IADD R7, R7, 0x1, -R11 ;  /* 0x0000000107077824 */ /* 0x000fe200078e0a0b */
[----:B------:R1:W-:Y:S01]  /*f820*/  STL [R1+0x3c], R11 ;  /* 0x00003c0b01007387 */ /* 0x0003e20000100800 */
[--C-:B------:R-:W-:Y:S02]  /*f830*/  IMAD R229, R4, 0x2, R228.reuse ;  /* 0x0000000204e57824 */ /* 0x100fe400078e02e4 */
[----:B----4-:R-:W-:Y:S01]  /*f840*/  IMAD.IADD R3, R3, 0x1, -R205 ;  /* 0x0000000103037824 */ /* 0x010fe200078e0acd */
[----:B------:R-:W-:Y:S01]  /*f850*/  LDSM.16.MT88.4 R24, [R228+0x100] ;  /* 0x00010000e418783b */ /* 0x000fe20000004200 */
[----:B------:R-:W-:Y:S02]  /*f860*/  IMAD R231, R2, 0x2, R228 ;  /* 0x0000000202e77824 */ /* 0x000fe400078e02e4 */
[C---:B------:R-:W-:Y:S02]  /*f870*/  IMAD.IADD R6, R3.reuse, 0x1, R8 ;  /* 0x0000000103067824 */ /* 0x040fe400078e0208 */
[----:B--2---:R-:W-:-:S02]  /*f880*/  IMAD.IADD R8, R3, 0x1, R9 ;  /* 0x0000000103087824 */ /* 0x004fc400078e0209 */
[----:B------:R-:W-:Y:S01]  /*f890*/  IMAD.IADD R5, R3, 0x1, R5 ;  /* 0x0000000103057824 */ /* 0x000fe200078e0205 */
[----:B------:R-:W-:Y:S01]  /*f8a0*/  IMNMX R6, R7, R6, PT ;  /* 0x0000000607067217 */ /* 0x000fe20003800200 */
[----:B------:R-:W-:Y:S01]  /*f8b0*/  IMAD.IADD R9, R3, 0x1, R10 ;  /* 0x0000000103097824 */ /* 0x000fe200078e020a */
[C---:B------:R-:W-:Y:S01]  /*f8c0*/  IMNMX R3, R7.reuse, R8, PT ;  /* 0x0000000807037217 */ /* 0x040fe20003800200 */
[----:B------:R-:W-:Y:S01]  /*f8d0*/  IMAD R230, R2, 0x2, R229 ;  /* 0x0000000202e67824 */ /* 0x000fe200078e02e5 */
[----:B------:R-:W-:Y:S02]  /*f8e0*/  IMNMX R5, R7, R5, PT ;  /* 0x0000000507057217 */ /* 0x000fe40003800200 */
[----:B------:R-:W-:Y:S02]  /*f8f0*/  ISETP.GT.AND P1, PT, R3, RZ, PT ;  /* 0x000000ff0300720c */ /* 0x000fe40003f24270 */
[----:B------:R-:W-:Y:S02]  /*f900*/  ISETP.GT.AND P3, PT, R5, RZ, PT ;  /* 0x000000ff0500720c */ /* 0x000fe40003f64270 */
[----:B------:R-:W-:-:S02]  /*f910*/  FSEL R16, R174, -INF , P1 ;  /* 0xff800000ae107808 */ /* 0x000fc40000800000 */
[----:B------:R-:W-:Y:S02]  /*f920*/  ISETP.GT.AND P2, PT, R5, 0x1, PT ;  /* 0x000000010500780c */ /* 0x000fe40003f44270 */
[C---:B------:R-:W-:Y:S02]  /*f930*/  ISETP.GT.AND P0, PT, R3.reuse, 0x1, PT ;  /* 0x000000010300780c */ /* 0x040fe40003f04270 */
[----:B------:R-:W-:Y:S02]  /*f940*/  ISETP.GT.AND P1, PT, R3, 0x8, PT ;  /* 0x000000080300780c */ /* 0x000fe40003f24270 */
[----:B------:R-:W-:Y:S02]  /*f950*/  FSEL R12, R172, -INF , P3 ;  /* 0xff800000ac0c7808 */ /* 0x000fe40001800000 */
[----:B------:R-:W-:Y:S02]  /*f960*/  FSEL R13, R173, -INF , P2 ;  /* 0xff800000ad0d7808 */ /* 0x000fe40001000000 */
[----:B------:R-:W-:-:S02]  /*f970*/  FSEL R17, R175, -INF , P0 ;  /* 0xff800000af117808 */ /* 0x000fc40000000000 */
[----:B------:R-:W-:Y:S02]  /*f980*/  FSEL R18, R138, -INF , P1 ;  /* 0xff8000008a127808 */ /* 0x000fe40000800000 */
[C---:B------:R-:W-:Y:S02]  /*f990*/  ISETP.GT.AND P3, PT, R5.reuse, 0x8, PT ;  /* 0x000000080500780c */ /* 0x040fe40003f64270 */
[----:B------:R-:W-:Y:S02]  /*f9a0*/  ISETP.GT.AND P2, PT, R5, 0x9, PT ;  /* 0x000000090500780c */ /* 0x000fe40003f44270 */
[C---:B------:R-:W-:Y:S02]  /*f9b0*/  ISETP.GT.AND P0, PT, R3.reuse, 0x9, PT ;  /* 0x000000090300780c */ /* 0x040fe40003f04270 */
[----:B------:R-:W-:Y:S02]  /*f9c0*/  ISETP.GT.AND P1, PT, R3, 0x10, PT ;  /* 0x000000100300780c */ /* 0x000fe40003f24270 */
[----:B------:R-:W-:-:S02]  /*f9d0*/  FSEL R14, R136, -INF , P3 ;  /* 0xff800000880e7808 */ /* 0x000fc40001800000 */
[----:B------:R-:W-:Y:S02]  /*f9e0*/  FSEL R15, R137, -INF , P2 ;  /* 0xff800000890f7808 */ /* 0x000fe40001000000 */
[----:B------:R-:W-:Y:S02]  /*f9f0*/  FSEL R19, R139, -INF , P0 ;  /* 0xff8000008b137808 */ /* 0x000fe40000000000 */
[----:B------:R-:W-:Y:S02]  /*fa00*/  FSEL R28, R170, -INF , P1 ;  /* 0xff800000aa1c7808 */ /* 0x000fe40000800000 */
[C---:B------:R-:W-:Y:S02]  /*fa10*/  ISETP.GT.AND P3, PT, R5.reuse, 0x10, PT ;  /* 0x000000100500780c */ /* 0x040fe40003f64270 */
        /* <DEDUP_REMOVED lines=30> */
[----:B-1----:R-:W-:Y:S02]  /*fc00*/  FSEL R11, R81, -INF , P1 ;  /* 0xff800000510b7808 */ /* 0x002fe40000800000 */
[----:B------:R-:W-:-:S02]  /*fc10*/  ISETP.GT.AND P0, PT, R6, RZ, PT ;  /* 0x000000ff0600720c */ /* 0x000fc40003f04270 */
[C---:B------:R-:W-:Y:S02]  /*fc20*/  ISETP.GT.AND P2, PT, R6.reuse, 0x8, PT ;  /* 0x000000080600780c */ /* 0x040fe40003f44270 */
[C---:B------:R-:W-:Y:S02]  /*fc30*/  ISETP.GT.AND P1, PT, R6.reuse, 0x11, PT ;  /* 0x000000110600780c */ /* 0x040fe40003f24270 */
[----:B------:R-:W-:Y:S02]  /*fc40*/  ISETP.GT.AND P3, PT, R6, 0x18, PT ;  /* 0x000000180600780c */ /* 0x000fe40003f64270 */
        /* <DEDUP_REMOVED lines=13> */
[----:B------:R-:W-:Y:S02]  /*fd20*/  FSEL R163, R72, -INF , P1 ;  /* 0xff80000048a37808 */ /* 0x000fe40000800000 */
[----:B------:R-:W-:-:S02]  /*fd30*/  ISETP.GT.AND P4, PT, R6, 0x19, PT ;  /* 0x000000190600780c */ /* 0x000fc40003f84270 */
        /* <DEDUP_REMOVED lines=8> */
[----:B------:R-:W-:Y:S02]  /*fdc0*/  FSEL R169, R60, -INF , P1 ;  /* 0xff8000003ca97808 */ /* 0x000fe40000800000 */
[C---:B------:R-:W-:Y:S02]  /*fdd0*/  ISETP.GT.AND P4, PT, R6.reuse, 0x29, PT ;  /* 0x000000290600780c */ /* 0x040fe40003f84270 */
        /* <DEDUP_REMOVED lines=8> */
[----:B------:R-:W-:Y:S02]  /*fe60*/  FSEL R212, R52, -INF , P1 ;  /* 0xff80000034d47808 */ /* 0x000fe40000800000 */
[C---:B------:R-:W-:Y:S02]  /*fe70*/  ISETP.GT.AND P4, PT, R6.reuse, 0x39, PT ;  /* 0x000000390600780c */ /* 0x040fe40003f84270 */
        /* <DEDUP_REMOVED lines=14> */
[----:B------:R-:W-:Y:S02]  /*ff60*/  FMNMX.FTZ R6, R10, R11, !PT ;  /* 0x0000000b0a067209 */ /* 0x000fe40007810000 */
[----:B------:R-:W-:-:S02]  /*ff70*/  FSEL R207, R57, -INF , P0 ;  /* 0xff80000039cf7808 */ /* 0x000fc40000000000 */
[----:B------:R-:W-:Y:S02]  /*ff80*/  FMNMX.FTZ R6, R85, R6, !PT ;  /* 0x0000000655067209 */ /* 0x000fe40007810000 */
[----:B------:R-:W-:Y:S02]  /*ff90*/  ISETP.GT.AND P0, PT, R5, 0x30, PT ;  /* 0x000000300500780c */ /* 0x000fe40003f04270 */
[----:B------:R-:W-:Y:S02]  /*ffa0*/  FMNMX.FTZ R6, R86, R6, !PT ;  /* 0x0000000656067209 */ /* 0x000fe40007810000 */
[----:B------:R-:W-:Y:S02]  /*ffb0*/  FMNMX.FTZ R8, R12, R13, !PT ;  /* 0x0000000d0c087209 */ /* 0x000fe40007810000 */
[----:B------:R-:W-:Y:S02]  /*ffc0*/  FMNMX.FTZ R6, R87, R6, !PT ;  /* 0x0000000657067209 */ /* 0x000fe40007810000 */
[----:B------:R-:W-:-:S02]  /*ffd0*/  FSEL R151, R156, -INF , P0 ;  /* 0xff8000009c977808 */ /* 0x000fc40000000000 */
[----:B------:R-:W-:Y:S02]  /*ffe0*/  FMNMX.FTZ R6, R88, R6, !PT ;  /* 0x0000000658067209 */ /* 0x000fe40007810000 */
[----:B------:R-:W-:Y:S02]  /*fff0*/  ISETP.GT.AND P0, PT, R3, 0x31, PT ;  /* 0x000000310300780c */ /* 0x000fe40003f04270 */
[----:B------:R-:W-:Y:S02]  /*10000*/  FMNMX.FTZ R6, R89, R6, !PT ;  /* 0x0000000659067209 */ /* 0x000fe40007810000 */
[----:B------:R-:W-:Y:S02]  /*10010*/  FMNMX.FTZ R8, R14, R8, !PT ;  /* 0x000000080e087209 */ /* 0x000fe40007810000 */
[----:B------:R-:W-:Y:S02]  /*10020*/  FSEL R159, R159, -INF , P0 ;  /* 0xff8000009f9f7808 */ /* 0x000fe40000000000 */
[----:B------:R-:W-:-:S02]  /*10030*/  FSEL R200, R41, -INF , P3 ;  /* 0xff80000029c87808 */ /* 0x000fc40001800000 */
[----:B------:R-:W-:Y:S02]  /*10040*/  FSEL R235, R32, -INF , P2 ;  /* 0xff80000020eb7808 */ /* 0x000fe40001000000 */
[----:B------:R-:W-:Y:S02]  /*10050*/  FMNMX.FTZ R6, R90, R6, !PT ;  /* 0x000000065a067209 */ /* 0x000fe40007810000 */
        /* <DEDUP_REMOVED lines=17> */
[----:B------:R-:W-:Y:S02]  /*10170*/  IMNMX R7, R7, R9, PT ;  /* 0x0000000907077217 */ /* 0x000fe40003800200 */
[----:B------:R-:W-:Y:S02]  /*10180*/  FMNMX.FTZ R8, R21, R8, !PT ;  /* 0x0000000815087209 */ /* 0x000fe40007810000 */
[----:B------:R-:W-:Y:S02]  /*10190*/  FSEL R164, R153, -INF , P1 ;  /* 0xff80000099a47808 */ /* 0x000fe40000800000 */
        /* <DEDUP_REMOVED lines=49> */
[----:B------:R-:W-:-:S02]  /*104b0*/  ISETP.GT.AND P0, PT, R3, 0x40, PT ;  /* 0x000000400300780c */ /* 0x000fc40003f04270 */
[----:B------:R-:W-:Y:S02]  /*104c0*/  FMNMX.FTZ R5, R207, R5, !PT ;  /* 0x00000005cf057209 */ /* 0x000fe40007810000 */
[----:B------:R-:W-:Y:S02]  /*104d0*/  FMNMX.FTZ R6, R164, R6, !PT ;  /* 0x00000006a4067209 */ /* 0x000fe40007810000 */
[----:B------:R-:W-:Y:S02]  /*104e0*/  FMNMX.FTZ R8, R159, R8, !PT ;  /* 0x000000089f087209 */ /* 0x000fe40007810000 */
[----:B------:R-:W-:Y:S02]  /*104f0*/  FSEL R154, R154, -INF , P0 ;  /* 0xff8000009a9a7808 */ /* 0x000fe40000000000 */
[----:B------:R-:W-:Y:S02]  /*10500*/  FMNMX.FTZ R5, R212, R5, !PT ;  /* 0x00000005d4057209 */ /* 0x000fe40007810000 */
[----:B------:R-:W-:-:S02]  /*10510*/  FMNMX.FTZ R6, R157, R6, !PT ;  /* 0x000000069d067209 */ /* 0x000fc40007810000 */
        /* <DEDUP_REMOVED lines=10> */
[----:B------:R-:W-:Y:S02]  /*105c0*/  FSEL R155, R122, -INF , P0 ;  /* 0xff8000007a9b7808 */ /* 0x000fe40000000000 */
[----:B------:R-:W-:-:S02]  /*105d0*/  ISETP.GT.AND P0, PT, R3, 0x49, PT ;  /* 0x000000490300780c */ /* 0x000fc40003f04270 */
[----:B------:R-:W-:Y:S02]  /*105e0*/  FSEL R192, R116, -INF , P1 ;  /* 0xff80000074c07808 */ /* 0x000fe40000800000 */
        /* <DEDUP_REMOVED lines=9> */
[----:B------:R-:W-:Y:S02]  /*10680*/  FSEL R238, R112, -INF , P5 ;  /* 0xff80000070ee7808 */ /* 0x000fe40002800000 */
[----:B------:R-:W-:-:S02]  /*10690*/  FMNMX.FTZ R5, R234, R5, !PT ;  /* 0x00000005ea057209 */ /* 0x000fc40007810000 */
[----:B------:R-:W-:Y:S02]  /*106a0*/  FMNMX.FTZ R6, R194, R6, !PT ;  /* 0x00000006c2067209 */ /* 0x000fe40007810000 */
[----:B------:R-:W-:Y:S01]  /*106b0*/  ISETP.GT.AND P0, PT, R3, 0x51, PT ;  /* 0x000000510300780c */ /* 0x000fe20003f04270 */
[----:B------:R-:W1:Y:S01]  /*106c0*/  SHFL.BFLY PT, R9, R5, 0x2, 0x1f ;  /* 0x0c401f0005097f89 */ /* 0x000e6200000e0000 */
[----:B------:R-:W-:Y:S02]  /*106d0*/  FMNMX.FTZ R8, R153, R8, !PT ;  /* 0x0000000899087209 */ /* 0x000fe40007810000 */
[----:B------:R-:W-:Y:S02]  /*106e0*/  FSEL R233, R113, -INF , P4 ;  /* 0xff80000071e97808 */ /* 0x000fe40002000000 */
[----:B------:R-:W-:Y:S02]  /*106f0*/  FMNMX.FTZ R6, R238, R6, !PT ;  /* 0x00000006ee067209 */ /* 0x000fe40007810000 */
[----:B------:R-:W-:-:S02]  /*10700*/  FSEL R186, R147, -INF , P0 ;  /* 0xff80000093ba7808 */ /* 0x000fc40000000000 */
[----:B------:R-:W-:Y:S02]  /*10710*/  ISETP.GT.AND P1, PT, R3, 0x58, PT ;  /* 0x000000580300780c */ /* 0x000fe40003f24270 */
[----:B------:R-:W-:Y:S02]  /*10720*/  FMNMX.FTZ R8, R183, R8, !PT ;  /* 0x00000008b7087209 */ /* 0x000fe40007810000 */
[----:B------:R-:W-:Y:S02]  /*10730*/  FMNMX.FTZ R137, R233, R6, !PT ;  /* 0x00000006e9897209 */ /* 0x000fe40007810000 */
[----:B------:R-:W-:Y:S02]  /*10740*/  ISETP.GT.AND P0, PT, R3, 0x59, PT ;  /* 0x000000590300780c */ /* 0x000fe40003f04270 */
[----:B------:R-:W-:Y:S02]  /*10750*/  FSEL R181, R118, -INF , P1 ;  /* 0xff80000076b57808 */ /* 0x000fe40000800000 */
[----:B------:R-:W-:-:S02]  /*10760*/  FMNMX.FTZ R6, R186, R8, !PT ;  /* 0x00000008ba067209 */ /* 0x000fc40007810000 */
[----:B------:R-:W-:Y:S02]  /*10770*/  FSEL R232, R108, -INF , P3 ;  /* 0xff8000006ce87808 */ /* 0x000fe40001800000 */
[----:B------:R-:W-:Y:S02]  /*10780*/  FSEL R182, R119, -INF , P0 ;  /* 0xff80000077b67808 */ /* 0x000fe40000000000 */
[----:B------:R-:W-:Y:S02]  /*10790*/  ISETP.GT.AND P3, PT, R3, 0x60, PT ;  /* 0x000000600300780c */ /* 0x000fe40003f64270 */
[----:B------:R-:W-:Y:S02]  /*107a0*/  FMNMX.FTZ R6, R181, R6, !PT ;  /* 0x00000006b5067209 */ /* 0x000fe40007810000 */
[----:B------:R-:W-:Y:S02]  /*107b0*/  FSEL R143, R109, -INF , P2 ;  /* 0xff8000006d8f7808 */ /* 0x000fe40001000000 */
[----:B------:R-:W-:-:S02]  /*107c0*/  ISETP.GT.AND P2, PT, R3, 0x61, PT ;  /* 0x000000610300780c */ /* 0x000fc40003f44270 */
[C---:B------:R-:W-:Y:S02]  /*107d0*/  ISETP.GT.AND P1, PT, R3.reuse, 0x68, PT ;  /* 0x000000680300780c */ /* 0x040fe40003f24270 */
[----:B------:R-:W-:Y:S02]  /*107e0*/  ISETP.GT.AND P0, PT, R3, 0x69, PT ;  /* 0x000000690300780c */ /* 0x000fe40003f04270 */
[----:B------:R-:W-:Y:S02]  /*107f0*/  FSEL R243, R114, -INF , P3 ;  /* 0xff80000072f37808 */ /* 0x000fe40001800000 */
[----:B------:R-:W-:Y:S02]  /*10800*/  FMNMX.FTZ R3, R182, R6, !PT ;  /* 0x00000006b6037209 */ /* 0x000fe40007810000 */
[----:B------:R-:W-:Y:S02]  /*10810*/  FMNMX.FTZ R137, R232, R137, !PT ;  /* 0x00000089e8897209 */ /* 0x000fe40007810000 */
[----:B------:R-:W-:-:S02]  /*10820*/  FSEL R189, R115, -INF , P2 ;  /* 0xff80000073bd7808 */ /* 0x000fc40001000000 */
[----:B------:R-:W-:Y:S02]  /*10830*/  FMNMX.FTZ R3, R243, R3, !PT ;  /* 0x00000003f3037209 */ /* 0x000fe40007810000 */
[----:B------:R-:W-:Y:S02]  /*10840*/  FMNMX.FTZ R137, R143, R137, !PT ;  /* 0x000000898f897209 */ /* 0x000fe40007810000 */
[----:B------:R-:W-:Y:S02]  /*10850*/  FSEL R244, R110, -INF , P1 ;  /* 0xff8000006ef47808 */ /* 0x000fe40000800000 */
[----:B------:R-:W-:Y:S01]  /*10860*/  FMNMX.FTZ R3, R189, R3, !PT ;  /* 0x00000003bd037209 */ /* 0x000fe20007810000 */
[----:B------:R-:W2:Y:S01]  /*10870*/  SHFL.BFLY PT, R6, R137, 0x2, 0x1f ;  /* 0x0c401f0089067f89 */ /* 0x000ea200000e0000 */
[----:B------:R-:W-:Y:S02]  /*10880*/  FSEL R111, R111, -INF , P0 ;  /* 0xff8000006f6f7808 */ /* 0x000fe40000000000 */
[----:B-1----:R-:W-:-:S02]  /*10890*/  FMNMX.FTZ R139, R5, R9, !PT ;  /* 0x00000009058b7209 */ /* 0x002fc40007810000 */
[----:B------:R-:W-:Y:S02]  /*108a0*/  FMNMX.FTZ R3, R244, R3, !PT ;  /* 0x00000003f4037209 */ /* 0x000fe40007810000 */
[----:B------:R-:W-:Y:S01]  /*108b0*/  ISETP.GT.AND P0, PT, R7, 0x1, PT ;  /* 0x000000010700780c */ /* 0x000fe20003f04270 */
[----:B------:R-:W1:Y:S01]  /*108c0*/  SHFL.BFLY PT, R5, R139, 0x1, 0x1f ;  /* 0x0c201f008b057f89 */ /* 0x000e6200000e0000 */
[----:B------:R-:W-:Y:S02]  /*108d0*/  FMNMX.FTZ R3, R111, R3, !PT ;  /* 0x000000036f037209 */ /* 0x000fe40007810000 */
[----:B------:R-:W-:Y:S02]  /*108e0*/  FSEL R68, R83, -INF , P0 ;  /* 0xff80000053447808 */ /* 0x000fe40000000000 */
[C---:B------:R-:W-:Y:S01]  /*108f0*/  ISETP.GT.AND P0, PT, R7.reuse, 0x9, PT ;  /* 0x000000090700780c */ /* 0x040fe20003f04270 */
[----:B------:R-:W3:Y:S01]  /*10900*/  SHFL.BFLY PT, R71, R3, 0x2, 0x1f ;  /* 0x0c401f0003477f89 */ /* 0x000ee200000e0000 */
[----:B------:R-:W-:-:S02]  /*10910*/  ISETP.GT.AND P1, PT, R7, RZ, PT ;  /* 0x000000ff0700720c */ /* 0x000fc40003f24270 */
[----:B------:R-:W-:Y:S02]  /*10920*/  FSEL R70, R103, -INF , P0 ;  /* 0xff80000067467808 */ /* 0x000fe40000000000 */
[C---:B------:R-:W-:Y:S02]  /*10930*/  ISETP.GT.AND P0, PT, R7.reuse, 0x19, PT ;  /* 0x000000190700780c */ /* 0x040fe40003f04270 */
[----:B------:R-:W-:Y:S02]  /*10940*/  ISETP.GT.AND P2, PT, R7, 0x8, PT ;  /* 0x000000080700780c */ /* 0x000fe40003f44270 */
[----:B------:R-:W-:Y:S02]  /*10950*/  FSEL R69, R82, -INF , P1 ;  /* 0xff80000052457808 */ /* 0x000fe40000800000 */
[----:B--2---:R-:W-:Y:S02]  /*10960*/  FMNMX.FTZ R137, R137, R6, !PT ;  /* 0x0000000689897209 */ /* 0x004fe40007810000 */
[----:B------:R-:W-:-:S02]  /*10970*/  FSEL R84, R51, -INF , P0 ;  /* 0xff80000033547808 */ /* 0x000fc40000000000 */
[----:B------:R-:W-:Y:S01]  /*10980*/  FSEL R80, R102, -INF , P2 ;  /* 0xff80000066507808 */ /* 0x000fe20001000000 */
[----:B------:R-:W2:Y:S01]  /*10990*/  SHFL.BFLY PT, R8, R137, 0x1, 0x1f ;  /* 0x0c201f0089087f89 */ /* 0x000ea200000e0000 */
[----:B------:R-:W-:Y:S02]  /*109a0*/  ISETP.GT.AND P0, PT, R7, 0x29, PT ;  /* 0x000000290700780c */ /* 0x000fe40003f04270 */
[----:B------:R-:W-:Y:S02]  /*109b0*/  FMNMX.FTZ R6, R69, R68, !PT ;  /* 0x0000004445067209 */ /* 0x000fe40007810000 */
[----:B-1----:R-:W-:Y:S02]  /*109c0*/  FMNMX.FTZ R139, R139, R5, !PT ;  /* 0x000000058b8b7209 */ /* 0x002fe40007810000 */
[----:B------:R-:W-:Y:S02]  /*109d0*/  ISETP.GT.AND P3, PT, R7, 0x10, PT ;  /* 0x000000100700780c */ /* 0x000fe40003f64270 */
[----:B------:R-:W-:-:S02]  /*109e0*/  FSEL R94, R79, -INF , P0 ;  /* 0xff8000004f5e7808 */ /* 0x000fc40000000000 */
[----:B------:R-:W-:Y:S01]  /*109f0*/  FMNMX.FTZ R5, R80, R6, !PT ;  /* 0x0000000650057209 */ /* 0x000fe20007810000 */
[----:B------:R-:W-:Y:S01]  /*10a00*/  FMUL.FTZ R6, R139, c[0x0][0x2d0] ;  /* 0x0000b4008b067a20 */ /* 0x000fe20000410000 */
[----:B------:R-:W-:Y:S02]  /*10a10*/  ISETP.GT.AND P0, PT, R7, 0x31, PT ;  /* 0x000000310700780c */ /* 0x000fe40003f04270 */
[----:B---3--:R-:W-:Y:S02]  /*10a20*/  FMNMX.FTZ R71, R3, R71, !PT ;  /* 0x0000004703477209 */ /* 0x008fe40007810000 */
[----:B------:R-:W-:Y:S02]  /*10a30*/  ISETP.GT.AND P2, PT, R7, 0x11, PT ;  /* 0x000000110700780c */ /* 0x000fe40003f44270 */
[----:B------:R-:W-:Y:S01]  /*10a40*/  FSEL R81, R98, -INF , P3 ;  /* 0xff80000062517808 */ /* 0x000fe20001800000 */
[----:B------:R-:W1:Y:S01]  /*10a50*/  SHFL.BFLY PT, R9, R71, 0x1, 0x1f ;  /* 0x0c201f0047097f89 */ /* 0x000e6200000e0000 */
[----:B------:R-:W-:-:S02]  /*10a60*/  FMNMX.FTZ R3, R70, R5, !PT ;  /* 0x0000000546037209 */ /* 0x000fc40007810000 */
[----:B------:R-:W-:Y:S02]  /*10a70*/  FSEL R130, R75, -INF , P0 ;  /* 0xff8000004b827808 */ /* 0x000fe40000000000 */
[----:B------:R-:W-:Y:S02]  /*10a80*/  FSETP.NEU.FTZ.AND P0, PT, R139, -INF , PT ;  /* 0xff8000008b00780b */ /* 0x000fe40003f1d000 */
[----:B------:R-:W-:Y:S02]  /*10a90*/  ISETP.GT.AND P1, PT, R7, 0x18, PT ;  /* 0x000000180700780c */ /* 0x000fe40003f24270 */
[----:B------:R-:W-:Y:S02]  /*10aa0*/  FSEL R82, R99, -INF , P2 ;  /* 0xff80000063527808 */ /* 0x000fe40001000000 */
[----:B------:R-:W-:Y:S02]  /*10ab0*/  FMNMX.FTZ R3, R81, R3, !PT ;  /* 0x0000000351037209 */ /* 0x000fe40007810000 */
[----:B------:R-:W-:-:S02]  /*10ac0*/  FSEL R6, R6, RZ, P0 ;  /* 0x000000ff06067208 */ /* 0x000fc40000000000 */
[----:B------:R-:W-:Y:S02]  /*10ad0*/  FSEL R83, R50, -INF , P1 ;  /* 0xff80000032537808 */ /* 0x000fe40000800000 */
[----:B------:R-:W-:Y:S01]  /*10ae0*/  FMNMX.FTZ R5, R82, R3, !PT ;  /* 0x0000000352057209 */ /* 0x000fe20007810000 */
[----:B------:R-:W-:Y:S01]  /*10af0*/  FFMA.FTZ R3, R10, c[0x0][0x2d0], -R6 ;  /* 0x0000b4000a037a23 */ /* 0x000fe20000010806 */
[----:B------:R-:W-:Y:S02]  /*10b00*/  ISETP.GT.AND P3, PT, R7, 0x20, PT ;  /* 0x000000200700780c */ /* 0x000fe40003f64270 */
[----:B------:R-:W-:Y:S01]  /*10b10*/  FMNMX.FTZ R5, R83, R5, !PT ;  /* 0x0000000553057209 */ /* 0x000fe20007810000 */
[----:B------:R3:W-:Y:S01]  /*10b20*/  MUFU.EX2 R252, R3 ;  /* 0x0000000300fc7308 */ /* 0x0007e20000000800 */
[----:B------:R-:W-:Y:S02]  /*10b30*/  ISETP.GT.AND P2, PT, R7, 0x21, PT ;  /* 0x000000210700780c */ /* 0x000fe40003f44270 */
[----:B------:R-:W-:-:S02]  /*10b40*/  FSEL R91, R46, -INF , P3 ;  /* 0xff8000002e5b7808 */ /* 0x000fc40001800000 */
[----:B--2---:R-:W-:Y:S01]  /*10b50*/  FMNMX.FTZ R137, R137, R8, !PT ;  /* 0x0000000889897209 */ /* 0x004fe20007810000 */
[----:B------:R-:W-:Y:S01]  /*10b60*/  FFMA.FTZ R8, R11, c[0x0][0x2d0], -R6 ;  /* 0x0000b4000b087a23 */ /* 0x000fe20000010806 */
[----:B------:R-:W-:Y:S02]  /*10b70*/  ISETP.GT.AND P1, PT, R7, 0x28, PT ;  /* 0x000000280700780c */ /* 0x000fe40003f24270 */
[----:B------:R-:W-:Y:S01]  /*10b80*/  FSEL R92, R47, -INF , P2 ;  /* 0xff8000002f5c7808 */ /* 0x000fe20001000000 */
[----:B------:R2:W-:Y:S01]  /*10b90*/  MUFU.EX2 R251, R8 ;  /* 0x0000000800fb7308 */ /* 0x0005e20000000800 */
[----:B------:R-:W-:Y:S02]  /*10ba0*/  FSEL R93, R78, -INF , P1 ;  /* 0xff8000004e5d7808 */ /* 0x000fe40000800000 */
[----:B------:R-:W-:Y:S01]  /*10bb0*/  FSETP.NEU.FTZ.AND P0, PT, R137, -INF , PT ;  /* 0xff8000008900780b */ /* 0x000fe20003f1d000 */
[----:B------:R-:W-:Y:S01]  /*10bc0*/  LDSM.16.MT88.4 R76, [R230+0x900] ;  /* 0x00090000e64c783b */ /* 0x000fe20000004200 */
[----:B------:R-:W-:-:S02]  /*10bd0*/  ISETP.GT.AND P1, PT, R7, 0x30, PT ;  /* 0x000000300700780c */ /* 0x000fc40003f24270 */
[----:B---3--:R-:W-:Y:S01]  /*10be0*/  FMNMX.FTZ R3, R84, R5, !PT ;  /* 0x0000000554037209 */ /* 0x008fe20007810000 */
[----:B------:R-:W-:Y:S01]  /*10bf0*/  FMUL.FTZ R5, R137, c[0x0][0x2d0] ;  /* 0x0000b40089057a20 */ /* 0x000fe20000410000 */
[----:B------:R-:W-:Y:S02]  /*10c00*/  FSEL R131, R74, -INF , P1 ;  /* 0xff8000004a837808 */ /* 0x000fe40000800000 */
[----:B------:R-:W-:Y:S01]  /*10c10*/  FMNMX.FTZ R3, R91, R3, !PT ;  /* 0x000000035b037209 */ /* 0x000fe20007810000 */
[----:B------:R-:W-:Y:S01]  /*10c20*/  LDSM.16.MT88.4 R72, [R229+0x900] ;  /* 0x00090000e548783b */ /* 0x000fe20000004200 */
[----:B------:R-:W-:Y:S02]  /*10c30*/  FSEL R5, R5, RZ, P0 ;  /* 0x000000ff05057208 */ /* 0x000fe40000000000 */
[----:B------:R-:W-:Y:S02]  /*10c40*/  FMNMX.FTZ R3, R92, R3, !PT ;  /* 0x000000035c037209 */ /* 0x000fe40007810000 */
[----:B------:R-:W-:Y:S01]  /*10c50*/  ISETP.GT.AND P2, PT, R7, 0x38, PT ;  /* 0x000000380700780c */ /* 0x000fe20003f44270 */
[----:B--2---:R-:W-:Y:S01]  /*10c60*/  FFMA.FTZ R8, R12, c[0x0][0x2d0], -R5 ;  /* 0x0000b4000c087a23 */ /* 0x004fe20000010805 */
[----:B------:R-:W-:-:S02]  /*10c70*/  FMNMX.FTZ R3, R93, R3, !PT ;  /* 0x000000035d037209 */ /* 0x000fc40007810000 */
[----:B------:R-:W-:Y:S01]  /*10c80*/  ISETP.GT.AND P1, PT, R7, 0x39, PT ;  /* 0x000000390700780c */ /* 0x000fe20003f24270 */
[----:B------:R2:W-:Y:S01]  /*10c90*/  MUFU.EX2 R240, R8 ;  /* 0x0000000800f07308 */ /* 0x0005e20000000800 */
[----:B------:R-:W-:Y:S02]  /*10ca0*/  FMNMX.FTZ R3, R94, R3, !PT ;  /* 0x000000035e037209 */ /* 0x000fe40007810000 */
[----:B------:R-:W-:Y:S02]  /*10cb0*/  FSEL R128, R38, -INF , P2 ;  /* 0xff80000026807808 */ /* 0x000fe40001000000 */
[----:B------:R-:W-:Y:S02]  /*10cc0*/  FMNMX.FTZ R3, R131, R3, !PT ;  /* 0x0000000383037209 */ /* 0x000fe40007810000 */
[----:B------:R-:W-:Y:S02]  /*10cd0*/  FSEL R135, R39, -INF , P1 ;  /* 0xff80000027877808 */ /* 0x000fe40000800000 */
[----:B------:R-:W-:Y:S01]  /*10ce0*/  FMNMX.FTZ R3, R130, R3, !PT ;  /* 0x0000000382037209 */ /* 0x000fe20007810000 */
[----:B------:R-:W3:Y:S01]  /*10cf0*/  LDSM.16.MT88.4 R36, [R231+0x100] ;  /* 0x00010000e724783b */ /* 0x000ee20000004200 */
[----:B------:R-:W-:-:S02]  /*10d00*/  ISETP.GT.AND P2, PT, R7, 0x40, PT ;  /* 0x000000400700780c */ /* 0x000fc40003f44270 */
[----:B------:R-:W-:Y:S02]  /*10d10*/  FMNMX.FTZ R3, R128, R3, !PT ;  /* 0x0000000380037209 */ /* 0x000fe40007810000 */
[----:B------:R-:W-:Y:S01]  /*10d20*/  ISETP.GT.AND P1, PT, R7, 0x41, PT ;  /* 0x000000410700780c */ /* 0x000fe20003f24270 */
[----:B--2---:R-:W-:Y:S01]  /*10d30*/  FFMA.FTZ R8, R13, c[0x0][0x2d0], -R5 ;  /* 0x0000b4000d087a23 */ /* 0x004fe20000010805 */
[----:B------:R-:W-:Y:S02]  /*10d40*/  FSEL R145, R66, -INF , P2 ;  /* 0xff80000042917808 */ /* 0x000fe40001000000 */
[----:B------:R-:W-:Y:S01]  /*10d50*/  FSEL R146, R67, -INF , P1 ;  /* 0xff80000043927808 */ /* 0x000fe20000800000 */
[----:B------:R2:W-:Y:S01]  /*10d60*/  MUFU.EX2 R195, R8 ;  /* 0x0000000800c37308 */ /* 0x0005e20000000800 */
[C---:B------:R-:W-:Y:S01]  /*10d70*/  ISETP.GT.AND P1, PT, R7.reuse, 0x48, PT ;  /* 0x000000480700780c */ /* 0x040fe20003f24270 */
[----:B------:R-:W-:Y:S01]  /*10d80*/  LDSM.16.MT88.4 R64, [R231+0x900] ;  /* 0x00090000e740783b */ /* 0x000fe20000004200 */
[----:B------:R-:W-:-:S02]  /*10d90*/  ISETP.GT.AND P0, PT, R7, 0x49, PT ;  /* 0x000000490700780c */ /* 0x000fc40003f04270 */
[----:B------:R-:W-:Y:S02]  /*10da0*/  FSEL R147, R62, -INF , P1 ;  /* 0xff8000003e937808 */ /* 0x000fe40000800000 */
[----:B------:R-:W-:Y:S02]  /*10db0*/  FSEL R152, R63, -INF , P0 ;  /* 0xff8000003f987808 */ /* 0x000fe40000000000 */
[----:B-1----:R-:W-:Y:S01]  /*10dc0*/  FMNMX.FTZ R71, R71, R9, !PT ;  /* 0x0000000947477209 */ /* 0x002fe20007810000 */
[--C-:B------:R-:W-:Y:S01]  /*10dd0*/  FFMA.FTZ R9, R15, c[0x0][0x2d0], -R5.reuse ;  /* 0x0000b4000f097a23 */ /* 0x100fe20000010805 */
[C---:B------:R-:W-:Y:S01]  /*10de0*/  ISETP.GT.AND P0, PT, R7.reuse, 0x51, PT ;  /* 0x000000510700780c */ /* 0x040fe20003f04270 */
[----:B------:R-:W-:Y:S01]  /*10df0*/  LDSM.16.MT88.4 R60, [R228+0x900] ;  /* 0x00090000e43c783b */ /* 0x000fe20000004200 */
[----:B------:R-:W-:Y:S01]  /*10e00*/  ISETP.GT.AND P1, PT, R7, 0x50, PT ;  /* 0x000000500700780c */ /* 0x000fe20003f24270 */
[----:B------:R-:W-:Y:S01]  /*10e10*/  MUFU.EX2 R193, R9 ;  /* 0x0000000900c17308 */ /* 0x000fe20000000800 */
[----:B------:R-:W-:Y:S01]  /*10e20*/  FSEL R178, R59, -INF , P0 ;  /* 0xff8000003bb27808 */ /* 0x000fe20000000000 */
[----:B--2---:R-:W-:Y:S01]  /*10e30*/  FFMA.FTZ R8, R14, c[0x0][0x2d0], -R5 ;  /* 0x0000b4000e087a23 */ /* 0x004fe20000010805 */
[----:B------:R-:W-:-:S02]  /*10e40*/  FSETP.NEU.FTZ.AND P0, PT, R71, -INF , PT ;  /* 0xff8000004700780b */ /* 0x000fc40003f1d000 */
[----:B------:R-:W-:Y:S02]  /*10e50*/  FSEL R175, R58, -INF , P1 ;  /* 0xff8000003aaf7808 */ /* 0x000fe40000800000 */
[C---:B------:R-:W-:Y:S01]  /*10e60*/  ISETP.GT.AND P4, PT, R7.reuse, 0x58, PT ;  /* 0x000000580700780c */ /* 0x040fe20003f84270 */
[----:B------:R1:W2:Y:S01]  /*10e70*/  MUFU.EX2 R191, R8 ;  /* 0x0000000800bf7308 */ /* 0x0002a20000000800 */
[C---:B------:R-:W-:Y:S02]  /*10e80*/  ISETP.GT.AND P5, PT, R7.reuse, 0x59, PT ;  /* 0x000000590700780c */ /* 0x040fe40003fa4270 */
[C---:B------:R-:W-:Y:S02]  /*10e90*/  ISETP.GT.AND P3, PT, R7.reuse, 0x60, PT ;  /* 0x000000600700780c */ /* 0x040fe40003f64270 */
[C---:B------:R-:W-:Y:S02]  /*10ea0*/  ISETP.GT.AND P2, PT, R7.reuse, 0x61, PT ;  /* 0x000000610700780c */ /* 0x040fe40003f44270 */
[----:B------:R-:W-:-:S02]  /*10eb0*/  ISETP.GT.AND P1, PT, R7, 0x68, PT ;  /* 0x000000680700780c */ /* 0x000fc40003f24270 */
[----:B------:R-:W-:Y:S02]  /*10ec0*/  FSEL R177, R54, -INF , P4 ;  /* 0xff80000036b17808 */ /* 0x000fe40002000000 */
[----:B------:R-:W-:Y:S02]  /*10ed0*/  FSEL R176, R55, -INF , P5 ;  /* 0xff80000037b07808 */ /* 0x000fe40002800000 */
[----:B------:R-:W-:Y:S01]  /*10ee0*/  FSEL R174, R42, -INF , P3 ;  /* 0xff8000002aae7808 */ /* 0x000fe20001800000 */
[----:B------:R-:W-:Y:S01]  /*10ef0*/  LDSM.16.MT88.4 R52, [R230+0x100] ;  /* 0x00010000e634783b */ /* 0x000fe20000004200 */
[----:B------:R-:W-:Y:S02]  /*10f00*/  FSEL R173, R43, -INF , P2 ;  /* 0xff8000002bad7808 */ /* 0x000fe40001000000 */
[----:B-1----:R-:W-:Y:S01]  /*10f10*/  FMNMX.FTZ R8, R135, R3, !PT ;  /* 0x0000000387087209 */ /* 0x002fe20007810000 */
[----:B------:R-:W-:Y:S01]  /*10f20*/  FMUL.FTZ R3, R71, c[0x0][0x2d0] ;  /* 0x0000b40047037a20 */ /* 0x000fe20000410000 */
[----:B------:R-:W-:Y:S01]  /*10f30*/  FSEL R172, R34, -INF , P1 ;  /* 0xff80000022ac7808 */ /* 0x000fe20000800000 */
[----:B------:R-:W1:Y:S01]  /*10f40*/  LDSM.16.MT88.4 R40, [R229+0x100] ;  /* 0x00010000e528783b */ /* 0x000e620000004200 */
[----:B------:R-:W-:-:S02]  /*10f50*/  FMNMX.FTZ R8, R145, R8, !PT ;  /* 0x0000000891087209 */ /* 0x000fc40007810000 */
[----:B------:R-:W-:Y:S02]  /*10f60*/  FSEL R3, R3, RZ, P0 ;  /* 0x000000ff03037208 */ /* 0x000fe40000000000 */
[----:B------:R-:W-:Y:S02]  /*10f70*/  FMNMX.FTZ R8, R146, R8, !PT ;  /* 0x0000000892087209 */ /* 0x000fe40007810000 */
[----:B------:R-:W-:Y:S01]  /*10f80*/  ISETP.GT.AND P0, PT, R7, 0x69, PT ;  /* 0x000000690700780c */ /* 0x000fe20003f04270 */
[--C-:B------:R-:W-:Y:S01]  /*10f90*/  FFMA.FTZ R0, R17, c[0x0][0x2d0], -R3.reuse ;  /* 0x0000b40011007a23 */ /* 0x100fe20000010803 */
[----:B------:R-:W-:Y:S01]  /*10fa0*/  FMNMX.FTZ R8, R147, R8, !PT ;  /* 0x0000000893087209 */ /* 0x000fe20007810000 */
[----:B------:R-:W-:Y:S01]  /*10fb0*/  FFMA.FTZ R9, R16, c[0x0][0x2d0], -R3 ;  /* 0x0000b40010097a23 */ /* 0x000fe20000010803 */
[----:B------:R-:W-:Y:S01]  /*10fc0*/  FSEL R170, R35, -INF , P0 ;  /* 0xff80000023aa7808 */ /* 0x000fe20000000000 */
[----:B------:R4:W-:Y:S01]  /*10fd0*/  MUFU.EX2 R196, R0 ;  /* 0x0000000000c47308 */ /* 0x0009e20000000800 */
[----:B------:R-:W-:-:S02]  /*10fe0*/  FMNMX.FTZ R8, R152, R8, !PT ;  /* 0x0000000898087209 */ /* 0x000fc40007810000 */
[----:B--2---:R-:W-:Y:S02]  /*10ff0*/  F2FP.PACK_AB R10, R193, R191 ;  /* 0x000000bfc10a723e */ /* 0x004fe400000000ff */
[----:B------:R-:W-:Y:S02]  /*11000*/  FMNMX.FTZ R7, R175, R8, !PT ;  /* 0x00000008af077209 */ /* 0x000fe40007810000 */
[----:B------:R-:W-:Y:S01]  /*11010*/  F2FP.PACK_AB R8, R195, R240 ;  /* 0x000000f0c308723e */ /* 0x000fe200000000ff */
[----:B------:R-:W2:Y:S01]  /*11020*/  MUFU.EX2 R206, R9 ;  /* 0x0000000900ce7308 */ /* 0x000ea20000000800 */
[----:B------:R-:W-:-:S04]  /*11030*/  FMNMX.FTZ R7, R178, R7, !PT ;  /* 0x00000007b2077209 */ /* 0x000fc80007810000 */
[----:B------:R-:W-:Y:S01]  /*11040*/  FMNMX.FTZ R4, R177, R7, !PT ;  /* 0x00000007b1047209 */ /* 0x000fe20007810000 */
[----:B----4-:R-:W-:-:S03]  /*11050*/  FFMA.FTZ R0, R18, c[0x0][0x2d0], -R3 ;  /* 0x0000b40012007a23 */ /* 0x010fc60000010803 */
[----:B------:R-:W-:Y:S01]  /*11060*/  FMNMX.FTZ R4, R176, R4, !PT ;  /* 0x00000004b0047209 */ /* 0x000fe20007810000 */
[----:B------:R4:W-:Y:S03]  /*11070*/  MUFU.EX2 R198, R0 ;  /* 0x0000000000c67308 */ /* 0x0009e60000000800 */
[----:B------:R-:W-:Y:S02]  /*11080*/  FMNMX.FTZ R2, R174, R4, !PT ;  /* 0x00000004ae027209 */ /* 0x000fe40007810000 */
[----:B--2---:R-:W-:Y:S01]  /*11090*/  F2FP.PACK_AB R9, R196, R206 ;  /* 0x000000cec409723e */ /* 0x004fe200000000ff */
[----:B----4-:R-:W-:-:S04]  /*110a0*/  FFMA.FTZ R0, R19, c[0x0][0x2d0], -R3 ;  /* 0x0000b40013007a23 */ /* 0x010fc80000010803 */
[----:B------:R2:W4:Y:S02]  /*110b0*/  MUFU.EX2 R209, R0 ;  /* 0x0000000000d17308 */ /* 0x0005240000000800 */
[----:B--2---:R-:W-:Y:S01]  /*110c0*/  FMNMX.FTZ R0, R173, R2, !PT ;  /* 0x00000002ad007209 */ /* 0x004fe20007810000 */
[--C-:B------:R-:W-:Y:S01]  /*110d0*/  FFMA.FTZ R2, R20, c[0x0][0x2d0], -R5.reuse ;  /* 0x0000b40014027a23 */ /* 0x100fe20000010805 */
[----:B----4-:R-:W-:Y:S02]  /*110e0*/  F2FP.PACK_AB R11, R209, R198 ;  /* 0x000000c6d10b723e */ /* 0x010fe400000000ff */
[----:B------:R-:W-:Y:S02]  /*110f0*/  FMNMX.FTZ R0, R172, R0, !PT ;  /* 0x00000000ac007209 */ /* 0x000fe40007810000 */
[----:B------:R2:W-:Y:S02]  /*11100*/  MUFU.EX2 R237, R2 ;  /* 0x0000000200ed7308 */ /* 0x0005e40000000800 */
[----:B------:R-:W-:Y:S01]  /*11110*/  FMNMX.FTZ R0, R170, R0, !PT ;  /* 0x00000000aa007209 */ /* 0x000fe20007810000 */
[C---:B------:R-:W-:Y:S04]  /*11120*/  HMMA.16816.F32 R44, R8.reuse, R24, RZ ;  /* 0x00000018082c723c */ /* 0x040fe800000018ff */
[----:B------:R-:W4:Y:S04]  /*11130*/  SHFL.BFLY PT, R4, R0, 0x2, 0x1f ;  /* 0x0c401f0000047f89 */ /* 0x000f2800000e0000 */
[----:B---3--:R-:W-:Y:S01]  /*11140*/  HMMA.16816.F32 R56, R8, R36, RZ ;  /* 0x000000240838723c */ /* 0x008fe200000018ff */
[----:B--2---:R-:W-:-:S04]  /*11150*/  FFMA.FTZ R2, R21, c[0x0][0x2d0], -R5 ;  /* 0x0000b40015027a23 */ /* 0x004fc80000010805 */
[----:B------:R2:W3:Y:S03]  /*11160*/  MUFU.EX2 R214, R2 ;  /* 0x0000000200d67308 */ /* 0x0004e60000000800 */
[C---:B-1----:R-:W-:Y:S08]  /*11170*/  HMMA.16816.F32 R48, R8.reuse, R40, RZ ;  /* 0x000000280830723c */ /* 0x042ff000000018ff */
[----:B------:R-:W-:Y:S01]  /*11180*/  HMMA.16816.F32 R16, R8, R52, RZ ;  /* 0x000000340810723c */ /* 0x000fe200000018ff */
[----:B----4-:R-:W-:Y:S01]  /*11190*/  FMNMX.FTZ R0, R0, R4, !PT ;  /* 0x0000000400007209 */ /* 0x010fe20007810000 */
[----:B--2---:R-:W-:-:S04]  /*111a0*/  FFMA.FTZ R2, R22, c[0x0][0x2d0], -R5 ;  /* 0x0000b40016027a23 */ /* 0x004fc80000010805 */
[----:B------:R-:W1:Y:S02]  /*111b0*/  SHFL.BFLY PT, R4, R0, 0x1, 0x1f ;  /* 0x0c201f0000047f89 */ /* 0x000e6400000e0000 */
[----:B------:R-:W-:Y:S01]  /*111c0*/  HMMA.16816.F32 R32, R8, R26, RZ ;  /* 0x0000001a0820723c */ /* 0x000fe200000018ff */
[----:B---3--:R-:W-:Y:S01]  /*111d0*/  F2FP.PACK_AB R12, R214, R237 ;  /* 0x000000edd60c723e */ /* 0x008fe200000000ff */
[----:B------:R2:W-:Y:S02]  /*111e0*/  MUFU.EX2 R201, R2 ;  /* 0x0000000200c97308 */ /* 0x0005e40000000800 */
[----:B--2---:R-:W-:-:S04]  /*111f0*/  FFMA.FTZ R2, R23, c[0x0][0x2d0], -R5 ;  /* 0x0000b40017027a23 */ /* 0x004fc80000010805 */
[----:B------:R-:W-:Y:S02]  /*11200*/  HMMA.16816.F32 R20, R8, R42, RZ ;  /* 0x0000002a0814723c */ /* 0x000fe400000018ff */
[----:B------:R2:W3:Y:S01]  /*11210*/  MUFU.EX2 R239, R2 ;  /* 0x0000000200ef7308 */ /* 0x0004e20000000800 */
[----:B-1----:R-:W-:-:S04]  /*11220*/  FMNMX.FTZ R138, R0, R4, !PT ;  /* 0x00000004008a7209 */ /* 0x002fc80007810000 */
[C---:B------:R-:W-:Y:S01]  /*11230*/  FSETP.NEU.FTZ.AND P0, PT, R138.reuse, -INF , PT ;  /* 0xff8000008a00780b */ /* 0x040fe20003f1d000 */
[----:B------:R-:W-:-:S05]  /*11240*/  FMUL.FTZ R0, R138, c[0x0][0x2d0] ;  /* 0x0000b4008a007a20 */ /* 0x000fca0000410000 */
[----:B------:R-:W-:Y:S01]  /*11250*/  FSEL R0, R0, RZ, P0 ;  /* 0x000000ff00007208 */ /* 0x000fe20000000000 */
[----:B--2---:R-:W-:Y:S01]  /*11260*/  FFMA.FTZ R2, R28, c[0x0][0x2d0], -R3 ;  /* 0x0000b4001c027a23 */ /* 0x004fe20000010803 */
[----:B---3--:R-:W-:-:S03]  /*11270*/  F2FP.PACK_AB R14, R239, R201 ;  /* 0x000000c9ef0e723e */ /* 0x008fc600000000ff */
[----:B------:R1:W-:Y:S02]  /*11280*/  MUFU.EX2 R213, R2 ;  /* 0x0000000200d57308 */ /* 0x0003e40000000800 */
[----:B-1----:R-:W-:-:S06]  /*11290*/  FFMA.FTZ R2, R29, c[0x0][0x2d0], -R3 ;  /* 0x0000b4001d027a23 */ /* 0x002fcc0000010803 */
[----:B------:R1:W2:Y:S02]  /*112a0*/  MUFU.EX2 R179, R2 ;  /* 0x0000000200b37308 */ /* 0x0002a40000000800 */
[----:B-1----:R-:W-:Y:S02]  /*112b0*/  FFMA.FTZ R2, R30, c[0x0][0x2d0], -R3 ;  /* 0x0000b4001e027a23 */ /* 0x002fe40000010803 */
[----:B--2---:R-:W-:-:S04]  /*112c0*/  IMAD.MOV.U32 R4, RZ, RZ, R179 ;  /* 0x000000ffff047224 */ /* 0x004fc800078e00b3 */
[----:B------:R1:W-:Y:S01]  /*112d0*/  MUFU.EX2 R203, R2 ;  /* 0x0000000200cb7308 */ /* 0x0003e20000000800 */
[----:B------:R-:W-:Y:S01]  /*112e0*/  F2FP.PACK_AB R13, R4, R213 ;  /* 0x000000d5040d723e */ /* 0x000fe200000000ff */
[----:B-1----:R-:W-:Y:S02]  /*112f0*/  FFMA.FTZ R2, R31, c[0x0][0x2d0], -R3 ;  /* 0x0000b4001f027a23 */ /* 0x002fe40000010803 */
[C---:B------:R-:W-:Y:S04]  /*11300*/  HMMA.16816.F32 R28, R8.reuse, R38, RZ ;  /* 0x00000026081c723c */ /* 0x040fe800000018ff */
[----:B------:R1:W2:Y:S04]  /*11310*/  MUFU.EX2 R202, R2 ;  /* 0x0000000200ca7308 */ /* 0x0002a80000000800 */
[----:B------:R-:W-:Y:S01]  /*11320*/  HMMA.16816.F32 R8, R8, R54, RZ ;  /* 0x000000360808723c */ /* 0x000fe200000018ff */
[----:B-1----:R-:W-:Y:S01]  /*11330*/  FFMA.FTZ R2, R85, c[0x0][0x2d0], -R6 ;  /* 0x0000b40055027a23 */ /* 0x002fe20000010806 */
[----:B--2---:R-:W-:-:S03]  /*11340*/  F2FP.PACK_AB R15, R202, R203 ;  /* 0x000000cbca0f723e */ /* 0x004fc600000000ff */
[----:B------:R1:W-:Y:S04]  /*11350*/  MUFU.EX2 R227, R2 ;  /* 0x0000000200e37308 */ /* 0x0003e80000000800 */
[C---:B------:R-:W-:Y:S11]  /*11360*/  HMMA.16816.F32 R100, R12.reuse, R60, R44 ;  /* 0x0000003c0c64723c */ /* 0x040ff6000000182c */
[----:B------:R-:W-:Y:S04]  /*11370*/  @!UPT UIADD3 URZ, URZ, URZ, URZ ;  /* 0x0000003f3f3ff290 */ /* 0x000fe8000fffe03f */
[----:B------:R-:W-:Y:S01]  /*11380*/  HMMA.16816.F32 R44, R12, R78, R8 ;  /* 0x0000004e0c2c723c */ /* 0x000fe20000001808 */
[----:B-1----:R-:W-:-:S06]  /*11390*/  FFMA.FTZ R2, R86, c[0x0][0x2d0], -R6 ;  /* 0x0000b40056027a23 */ /* 0x002fcc0000010806 */
[----:B------:R-:W-:Y:S01]  /*113a0*/  F2FP.PACK_AB R8, R251, R252 ;  /* 0x000000fcfb08723e */ /* 0x000fe200000000ff */
[----:B------:R1:W2:Y:S01]  /*113b0*/  MUFU.EX2 R187, R2 ;  /* 0x0000000200bb7308 */ /* 0x0002a20000000800 */
[C---:B------:R-:W-:Y:S08]  /*113c0*/  HMMA.16816.F32 R112, R12.reuse, R66, R28 ;  /* 0x000000420c70723c */ /* 0x040ff0000000181c */
[----:B------:R-:W-:Y:S01]  /*113d0*/  HMMA.16816.F32 R96, R12, R64, R56 ;  /* 0x000000400c60723c */ /* 0x000fe20000001838 */
[----:B-1----:R-:W-:Y:S01]  /*113e0*/  FFMA.FTZ R2, R87, c[0x0][0x2d0], -R6 ;  /* 0x0000b40057027a23 */ /* 0x002fe20000010806 */
[----:B--2---:R-:W-:-:S06]  /*113f0*/  F2FP.PACK_AB R10, R187, R227 ;  /* 0x000000e3bb0a723e */ /* 0x004fcc00000000ff */
[C---:B------:R-:W-:Y:S01]  /*11400*/  HMMA.16816.F32 R124, R12.reuse, R72, R48 ;  /* 0x000000480c7c723c */ /* 0x040fe20000001830 */
[----:B------:R1:W-:Y:S07]  /*11410*/  MUFU.EX2 R210, R2 ;  /* 0x0000000200d27308 */ /* 0x0003ee0000000800 */
[C---:B------:R-:W-:Y:S08]  /*11420*/  HMMA.16816.F32 R120, R12.reuse, R76, R16 ;  /* 0x0000004c0c78723c */ /* 0x040ff00000001810 */
[----:B------:R-:W-:Y:S01]  /*11430*/  HMMA.16816.F32 R116, R12, R62, R32 ;  /* 0x0000003e0c74723c */ /* 0x000fe20000001820 */
[----:B-1----:R-:W-:-:S02]  /*11440*/  FFMA.FTZ R2, R88, c[0x0][0x2d0], -R6 ;  /* 0x0000b40058027a23 */ /* 0x002fc40000010806 */
[----:B------:R-:W-:Y:S02]  /*11450*/  IMAD.MOV.U32 R88, RZ, RZ, R111 ;  /* 0x000000ffff587224 */ /* 0x000fe400078e006f */
        /* <DEDUP_REMOVED lines=23> */
[C---:B------:R-:W-:Y:S08]  /*115d0*/  HMMA.16816.F32 R32, R8.reuse, R38, RZ ;  /* 0x000000260820723c */ /* 0x040ff000000018ff */
[----:B------:R-:W-:Y:S01]  /*115e0*/  HMMA.16816.F32 R36, R8, R42, RZ ;  /* 0x0000002a0824723c */ /* 0x000fe200000018ff */
[----:B-1----:R-:W-:-:S04]  /*115f0*/  FFMA.FTZ R2, R82, c[0x0][0x2d0], -R0 ;  /* 0x0000b40052027a23 */ /* 0x002fc80000010800 */
[----:B------:R1:W3:Y:S03]  /*11600*/  MUFU.EX2 R184, R2 ;  /* 0x0000000200b87308 */ /* 0x0002e60000000800 */
[----:B------:R-:W-:Y:S07]  /*11610*/  HMMA.16816.F32 R52, R8, R54, RZ ;  /* 0x000000360834723c */ /* 0x000fee00000018ff */
        /* <DEDUP_REMOVED lines=10> */
[C---:B------:R-:W-:Y:S01]  /*116c0*/  HMMA.16816.F32 R48, R8.reuse, R72, R12 ;  /* 0x000000480830723c */ /* 0x040fe2000000180c */
[----:B------:R-:W-:Y:S07]  /*116d0*/  LDSM.16.MT88.4 R12, [R229+0x1100] ;  /* 0x00110000e50c783b */ /* 0x000fee0000004200 */
[----:B------:R-:W-:Y:S01]  /*116e0*/  HMMA.16816.F32 R40, R8, R60, R20 ;  /* 0x0000003c0828723c */ /* 0x000fe20000001814 */
[----:B------:R-:W-:Y:S01]  /*116f0*/  LDSM.16.MT88.4 R20, [R228+0x1100] ;  /* 0x00110000e414783b */ /* 0x000fe20000004200 */
[----:B-1----:R-:W-:-:S04]  /*11700*/  FFMA.FTZ R2, R105, c[0x0][0x2d0], -R6 ;  /* 0x0000b40069027a23 */ /* 0x002fc80000010806 */
[----:B------:R1:W-:Y:S02]  /*11710*/  MUFU.EX2 R248, R2 ;  /* 0x0000000200f87308 */ /* 0x0003e40000000800 */
[C---:B------:R-:W-:Y:S01]  /*11720*/  HMMA.16816.F32 R56, R8.reuse, R64, R16 ;  /* 0x000000400838723c */ /* 0x040fe20000001810 */
[----:B------:R-:W-:Y:S07]  /*11730*/  LDSM.16.MT88.4 R16, [R231+0x1100] ;  /* 0x00110000e710783b */ /* 0x000fee0000004200 */
[----:B------:R-:W-:Y:S01]  /*11740*/  HMMA.16816.F32 R28, R8, R62, R28 ;  /* 0x0000003e081c723c */ /* 0x000fe2000000181c */
[----:B-1----:R-:W-:-:S07]  /*11750*/  FFMA.FTZ R2, R104, c[0x0][0x2d0], -R6 ;  /* 0x0000b40068027a23 */ /* 0x002fce0000010806 */
[C---:B------:R-:W-:Y:S01]  /*11760*/  HMMA.16816.F32 R32, R8.reuse, R66, R32 ;  /* 0x000000420820723c */ /* 0x040fe20000001820 */
[----:B------:R1:W-:Y:S07]  /*11770*/  MUFU.EX2 R249, R2 ;  /* 0x0000000200f97308 */ /* 0x0003ee0000000800 */
[C---:B------:R-:W-:Y:S08]  /*11780*/  HMMA.16816.F32 R36, R8.reuse, R74, R36 ;  /* 0x0000004a0824723c */ /* 0x040ff00000001824 */
[----:B------:R-:W-:Y:S01]  /*11790*/  HMMA.16816.F32 R52, R8, R78, R52 ;  /* 0x0000004e0834723c */ /* 0x000fe20000001834 */
[----:B-1----:R-:W-:-:S04]  /*117a0*/  FFMA.FTZ R2, R95, c[0x0][0x2d0], -R6 ;  /* 0x0000b4005f027a23 */ /* 0x002fc80000010806 */
[----:B------:R1:W-:Y:S02]  /*117b0*/  MUFU.EX2 R250, R2 ;  /* 0x0000000200fa7308 */ /* 0x0003e40000000800 */
[----:B-1----:R-:W-:Y:S02]  /*117c0*/  FFMA.FTZ R2, R133, c[0x0][0x2d0], -R5 ;  /* 0x0000b40085027a23 */ /* 0x002fe40000010805 */
[----:B------:R-:W-:-:S04]  /*117d0*/  IMAD.MOV.U32 R133, RZ, RZ, R4 ;  /* 0x000000ffff857224 */ /* 0x000fc800078e0004 */
[----:B------:R1:W-:Y:S01]  /*117e0*/  MUFU.EX2 R225, R2 ;  /* 0x0000000200e17308 */ /* 0x0003e20000000800 */
[----:B------:R-:W-:Y:S02]  /*117f0*/  IMAD.MOV.U32 R4, RZ, RZ, R212 ;  /* 0x000000ffff047224 */ /* 0x000fe400078e00d4 */
[----:B-1----:R-:W-:Y:S02]  /*11800*/  FFMA.FTZ R2, R132, c[0x0][0x2d0], -R5 ;  /* 0x0000b40084027a23 */ /* 0x002fe40000010805 */
[----:B------:R-:W-:-:S03]  /*11810*/  IMAD.MOV.U32 R132, RZ, RZ, R214 ;  /* 0x000000ffff847224 */ /* 0x000fc600078e00d6 */
[----:B------:R1:W2:Y:S02]  /*11820*/  MUFU.EX2 R226, R2 ;  /* 0x0000000200e27308 */ /* 0x0002a40000000800 */
[--C-:B-1----:R-:W-:Y:S02]  /*11830*/  FFMA.FTZ R2, R107, c[0x0][0x2d0], -R5.reuse ;  /* 0x0000b4006b027a23 */ /* 0x102fe40000010805 */
[----:B------:R-:W-:Y:S01]  /*11840*/  HMMA.16816.F32 R104, R8, R76, R24 ;  /* 0x0000004c0868723c */ /* 0x000fe20000001818 */
[----:B------:R-:W1:Y:S03]  /*11850*/  LDSM.16.MT88.4 R24, [R230+0x1100] ;  /* 0x00110000e618783b */ /* 0x000e660000004200 */
[----:B------:R3:W-:Y:S03]  /*11860*/  MUFU.EX2 R246, R2 ;  /* 0x0000000200f67308 */ /* 0x0007e60000000800 */
        /* <DEDUP_REMOVED lines=19> */
[----:B---3--:R-:W-:-:S05]  /*119a0*/  F2FP.PACK_AB R11, R220, R221 ;  /* 0x000000dddc0b723e */ /* 0x008fca00000000ff */
[----:B------:R2:W-:Y:S02]  /*119b0*/  MUFU.EX2 R218, R2 ;  /* 0x0000000200da7308 */ /* 0x0005e40000000800 */
[C---:B-1----:R-:W-:Y:S07]  /*119c0*/  HMMA.16816.F32 R76, R8.reuse, R24, R120 ;  /* 0x00000018084c723c */ /* 0x042fee0000001878 */
[----:B------:R-:W-:Y:S01]  /*119d0*/  IMAD.MOV.U32 R123, RZ, RZ, R207 ;  /* 0x000000ffff7b7224 */ /* 0x000fe200078e00cf */
[----:B------:R-:W-:Y:S01]  /*119e0*/  HMMA.16816.F32 R84, R8, R12, R124 ;  /* 0x0000000c0854723c */ /* 0x000fe2000000187c */
[----:B------:R-:W-:-:S02]  /*119f0*/  IMAD.MOV.U32 R121, RZ, RZ, R196 ;  /* 0x000000ffff797224 */ /* 0x000fc400078e00c4 */
[----:B------:R-:W-:Y:S02]  /*11a00*/  IMAD.MOV.U32 R122, RZ, RZ, R199 ;  /* 0x000000ffff7a7224 */ /* 0x000fe400078e00c7 */
[----:B--2---:R-:W-:Y:S02]  /*11a10*/  FFMA.FTZ R2, R92, c[0x0][0x2d0], -R0 ;  /* 0x0000b4005c027a23 */ /* 0x004fe40000010800 */
[----:B------:R-:W-:Y:S01]  /*11a20*/  IMAD.MOV.U32 R124, RZ, RZ, R206 ;  /* 0x000000ffff7c7224 */ /* 0x000fe200078e00ce */
[----:B------:R-:W-:Y:S01]  /*11a30*/  HMMA.16816.F32 R100, R8, R20, R100 ;  /* 0x000000140864723c */ /* 0x000fe20000001864 */
[----:B------:R1:W2:Y:S01]  /*11a40*/  MUFU.EX2 R219, R2 ;  /* 0x0000000200db7308 */ /* 0x0002a20000000800 */
[----:B------:R-:W-:Y:S02]  /*11a50*/  IMAD.MOV.U32 R127, RZ, RZ, R205 ;  /* 0x000000ffff7f7224 */ /* 0x000fe400078e00cd */
[----:B------:R-:W-:Y:S02]  /*11a60*/  IMAD.MOV.U32 R125, RZ, RZ, R204 ;  /* 0x000000ffff7d7224 */ /* 0x000fe400078e00cc */
[----:B------:R-:W-:-:S02]  /*11a70*/  IMAD.MOV.U32 R126, RZ, RZ, R88 ;  /* 0x000000ffff7e7224 */ /* 0x000fc400078e0058 */
[----:B------:R-:W-:Y:S01]  /*11a80*/  HMMA.16816.F32 R96, R8, R16, R96 ;  /* 0x000000100860723c */ /* 0x000fe20000001860 */
[----:B------:R-:W-:-:S07]  /*11a90*/  IMAD.MOV.U32 R120, RZ, RZ, R195 ;  /* 0x000000ffff787224 */ /* 0x000fce00078e00c3 */
        /* <DEDUP_REMOVED lines=17> */
[----:B------:R-:W2:Y:S01]  /*11bb0*/  LDSM.16.MT88.4 R20, [R228+0x1900] ;  /* 0x00190000e414783b */ /* 0x000ea20000004200 */
[----:B-1----:R-:W-:-:S03]  /*11bc0*/  FFMA.FTZ R2, R162, c[0x0][0x2d0], -R6 ;  /* 0x0000b400a2027a23 */ /* 0x002fc60000010806 */
[----:B------:R-:W-:Y:S01]  /*11bd0*/  LDSM.16.MT88.4 R28, [R230+0x1900] ;  /* 0x00190000e61c783b */ /* 0x000fe20000004200 */
[----:B------:R-:W-:Y:S01]  /*11be0*/  IMAD.MOV.U32 R162, RZ, RZ, R202 ;  /* 0x000000ffffa27224 */ /* 0x000fe200078e00ca */
[----:B------:R1:W-:Y:S01]  /*11bf0*/  MUFU.EX2 R213, R2 ;  /* 0x0000000200d57308 */ /* 0x0003e20000000800 */
[C---:B------:R-:W-:Y:S08]  /*11c00*/  HMMA.16816.F32 R56, R8.reuse, R16, R56 ;  /* 0x000000100838723c */ /* 0x040ff00000001838 */
[----:B------:R-:W-:Y:S01]  /*11c10*/  HMMA.16816.F32 R44, R8, R18, R32 ;  /* 0x00000012082c723c */ /* 0x000fe20000001820 */
[----:B------:R-:W3:Y:S01]  /*11c20*/  LDSM.16.MT88.4 R16, [R231+0x1900] ;  /* 0x00190000e710783b */ /* 0x000ee20000004200 */
[----:B-1----:R-:W-:-:S06]  /*11c30*/  FFMA.FTZ R2, R161, c[0x0][0x2d0], -R6 ;  /* 0x0000b400a1027a23 */ /* 0x002fcc0000010806 */
[----:B------:R-:W-:Y:S01]  /*11c40*/  HMMA.16816.F32 R40, R8, R12, R48 ;  /* 0x0000000c0828723c */ /* 0x000fe20000001830 */
[----:B------:R-:W-:Y:S01]  /*11c50*/  IMAD.MOV.U32 R161, RZ, RZ, R124 ;  /* 0x000000ffffa17224 */ /* 0x000fe200078e007c */
[----:B------:R1:W-:Y:S01]  /*11c60*/  MUFU.EX2 R214, R2 ;  /* 0x0000000200d67308 */ /* 0x0003e20000000800 */
[----:B------:R-:W-:-:S05]  /*11c70*/  IMAD.MOV.U32 R124, RZ, RZ, R197 ;  /* 0x000000ffff7c7224 */ /* 0x000fca00078e00c5 */
[C---:B------:R-:W-:Y:S01]  /*11c80*/  HMMA.16816.F32 R32, R8.reuse, R14, R36 ;  /* 0x0000000e0820723c */ /* 0x040fe20000001824 */
[----:B------:R-:W4:Y:S07]  /*11c90*/  LDSM.16.MT88.4 R12, [R229+0x1900] ;  /* 0x00190000e50c783b */ /* 0x000f2e0000004200 */
[----:B------:R-:W-:Y:S01]  /*11ca0*/  HMMA.16816.F32 R48, R8, R24, R104 ;  /* 0x000000180830723c */ /* 0x000fe20000001868 */
[----:B-1----:R-:W-:Y:S02]  /*11cb0*/  FFMA.FTZ R2, R160, c[0x0][0x2d0], -R6 ;  /* 0x0000b400a0027a23 */ /* 0x002fe40000010806 */
[----:B------:R-:W-:-:S02]  /*11cc0*/  IMAD.MOV.U32 R160, RZ, RZ, R70 ;  /* 0x000000ffffa07224 */ /* 0x000fc400078e0046 */
[----:B------:R-:W-:-:S03]  /*11cd0*/  IMAD.MOV.U32 R70, RZ, RZ, R215 ;  /* 0x000000ffff467224 */ /* 0x000fc600078e00d7 */
[----:B------:R-:W-:Y:S01]  /*11ce0*/  HMMA.16816.F32 R52, R8, R26, R52 ;  /* 0x0000001a0834723c */ /* 0x000fe20000001834 */
[----:B------:R1:W-:Y:S01]  /*11cf0*/  MUFU.EX2 R215, R2 ;  /* 0x0000000200d77308 */ /* 0x0003e20000000800 */
[----:B------:R-:W2:Y:S01]  /*11d00*/  LDSM.16.MT88.4 R24, [R228+0x2100] ;  /* 0x00210000e418783b */ /* 0x000ea20000004200 */
[----:B-1----:R-:W-:Y:S02]  /*11d10*/  FFMA.FTZ R2, R151, c[0x0][0x2d0], -R5 ;  /* 0x0000b40097027a23 */ /* 0x002fe40000010805 */
[----:B------:R-:W-:-:S04]  /*11d20*/  IMAD.MOV.U32 R151, RZ, RZ, R140 ;  /* 0x000000ffff977224 */ /* 0x000fc800078e008c */
[----:B------:R1:W-:Y:S02]  /*11d30*/  MUFU.EX2 R209, R2 ;  /* 0x0000000200d17308 */ /* 0x0003e40000000800 */
[----:B-1----:R-:W-:Y:S02]  /*11d40*/  FFMA.FTZ R2, R150, c[0x0][0x2d0], -R5 ;  /* 0x0000b40096027a23 */ /* 0x002fe40000010805 */
[----:B------:R-:W-:-:S04]  /*11d50*/  IMAD.MOV.U32 R150, RZ, RZ, R141 ;  /* 0x000000ffff967224 */ /* 0x000fc800078e008d */
[----:B------:R1:W1:Y:S02]  /*11d60*/  MUFU.EX2 R210, R2 ;  /* 0x0000000200d27308 */ /* 0x0002640000000800 */
[----:B-1----:R-:W-:Y:S01]  /*11d70*/  FFMA.FTZ R2, R148, c[0x0][0x2d0], -R5 ;  /* 0x0000b40094027a23 */ /* 0x002fe20000010805 */
[----:B------:R-:W-:Y:S01]  /*11d80*/  F2FP.PACK_AB R8, R210, R209 ;  /* 0x000000d1d208723e */ /* 0x000fe200000000ff */
[----:B------:R-:W-:-:S04]  /*11d90*/  IMAD.MOV.U32 R148, RZ, RZ, R127 ;  /* 0x000000ffff947224 */ /* 0x000fc800078e007f */
[----:B------:R1:W-:Y:S01]  /*11da0*/  MUFU.EX2 R211, R2 ;  /* 0x0000000200d37308 */ /* 0x0003e20000000800 */
[----:B------:R-:W-:Y:S02]  /*11db0*/  IMAD.MOV.U32 R127, RZ, RZ, R129 ;  /* 0x000000ffff7f7224 */ /* 0x000fe400078e0081 */
[----:B------:R-:W-:Y:S02]  /*11dc0*/  IMAD.MOV.U32 R129, RZ, RZ, R198 ;  /* 0x000000ffff817224 */ /* 0x000fe400078e00c6 */
[----:B-1----:R-:W-:Y:S02]  /*11dd0*/  FFMA.FTZ R2, R149, c[0x0][0x2d0], -R5 ;  /* 0x0000b40095027a23 */ /* 0x002fe40000010805 */
[----:B------:R-:W-:Y:S02]  /*11de0*/  IMAD.MOV.U32 R149, RZ, RZ, R193 ;  /* 0x000000ffff957224 */ /* 0x000fe400078e00c1 */
[----:B------:R1:W1:Y:S02]  /*11df0*/  MUFU.EX2 R208, R2 ;  /* 0x0000000200d07308 */ /* 0x0002640000000800 */
[----:B-1----:R-:W-:Y:S01]  /*11e00*/  FFMA.FTZ R2, R158, c[0x0][0x2d0], -R3 ;  /* 0x0000b4009e027a23 */ /* 0x002fe20000010803 */
[----:B------:R-:W-:Y:S01]  /*11e10*/  F2FP.PACK_AB R10, R208, R211 ;  /* 0x000000d3d00a723e */ /* 0x000fe200000000ff */
[----:B------:R-:W-:-:S04]  /*11e20*/  IMAD.MOV.U32 R158, RZ, RZ, R201 ;  /* 0x000000ffff9e7224 */ /* 0x000fc800078e00c9 */
[----:B------:R1:W-:Y:S02]  /*11e30*/  MUFU.EX2 R207, R2 ;  /* 0x0000000200cf7308 */ /* 0x0003e40000000800 */
[----:B-1----:R-:W-:Y:S02]  /*11e40*/  FFMA.FTZ R2, R159, c[0x0][0x2d0], -R3 ;  /* 0x0000b4009f027a23 */ /* 0x002fe40000010803 */
[----:B------:R-:W-:-:S04]  /*11e50*/  IMAD.MOV.U32 R159, RZ, RZ, R70 ;  /* 0x000000ffff9f7224 */ /* 0x000fc800078e0046 */
[----:B------:R1:W1:Y:S01]  /*11e60*/  MUFU.EX2 R206, R2 ;  /* 0x0000000200ce7308 */ /* 0x0002620000000800 */
[----:B------:R-:W-:Y:S02]  /*11e70*/  IMAD.MOV.U32 R70, RZ, RZ, R203 ;  /* 0x000000ffff467224 */ /* 0x000fe400078e00cb */
[----:B-1----:R-:W-:Y:S01]  /*11e80*/  FFMA.FTZ R2, R144, c[0x0][0x2d0], -R3 ;  /* 0x0000b40090027a23 */ /* 0x002fe20000010803 */
[----:B------:R-:W-:Y:S01]  /*11e90*/  F2FP.PACK_AB R9, R206, R207 ;  /* 0x000000cfce09723e */ /* 0x000fe200000000ff */
[----:B------:R-:W-:-:S03]  /*11ea0*/  IMAD.MOV.U32 R144, RZ, RZ, R189 ;  /* 0x000000ffff907224 */ /* 0x000fc600078e00bd */
[----:B------:R1:W-:Y:S02]  /*11eb0*/  MUFU.EX2 R205, R2 ;  /* 0x0000000200cd7308 */ /* 0x0003e40000000800 */
[----:B-1----:R-:W-:-:S06]  /*11ec0*/  FFMA.FTZ R2, R142, c[0x0][0x2d0], -R3 ;  /* 0x0000b4008e027a23 */ /* 0x002fcc0000010803 */
[----:B------:R1:W1:Y:S02]  /*11ed0*/  MUFU.EX2 R204, R2 ;  /* 0x0000000200cc7308 */ /* 0x0002640000000800 */
[----:B-1----:R-:W-:Y:S01]  /*11ee0*/  FFMA.FTZ R2, R131, c[0x0][0x2d0], -R0 ;  /* 0x0000b40083027a23 */ /* 0x002fe20000010800 */
[----:B------:R-:W-:Y:S01]  /*11ef0*/  F2FP.PACK_AB R11, R204, R205 ;  /* 0x000000cdcc0b723e */ /* 0x000fe200000000ff */
[----:B------:R-:W-:-:S04]  /*11f00*/  IMAD.MOV.U32 R131, RZ, RZ, R123 ;  /* 0x000000ffff837224 */ /* 0x000fc800078e007b */
[----:B------:R1:W-:Y:S01]  /*11f10*/  MUFU.EX2 R202, R2 ;  /* 0x0000000200ca7308 */ /* 0x0003e20000000800 */
[----:B------:R-:W-:Y:S01]  /*11f20*/  IMAD.MOV.U32 R123, RZ, RZ, R191 ;  /* 0x000000ffff7b7224 */ /* 0x000fe200078e00bf */
[C---:B--2---:R-:W-:Y:S08]  /*11f30*/  HMMA.16816.F32 R112, R8.reuse, R20, R100 ;  /* 0x000000140870723c */ /* 0x044ff00000001864 */
[----:B------:R-:W-:Y:S01]  /*11f40*/  HMMA.16816.F32 R108, R8, R22, R92 ;  /* 0x00000016086c723c */ /* 0x000fe2000000185c */
[----:B-1----:R-:W-:-:S02]  /*11f50*/  FFMA.FTZ R2, R130, c[0x0][0x2d0], -R0 ;  /* 0x0000b40082027a23 */ /* 0x002fc40000010800 */
[----:B------:R-:W-:Y:S02]  /*11f60*/  IMAD.MOV.U32 R130, RZ, RZ, R125 ;  /* 0x000000ffff827224 */ /* 0x000fe400078e007d */
[----:B------:R1:W2:Y:S01]  /*11f70*/  MUFU.EX2 R203, R2 ;  /* 0x0000000200cb7308 */ /* 0x0002a20000000800 */
[----:B------:R-:W-:Y:S02]  /*11f80*/  IMAD.MOV.U32 R125, RZ, RZ, R136 ;  /* 0x000000ffff7d7224 */ /* 0x000fe400078e0088 */
[C---:B---3--:R-:W-:Y:S08]  /*11f90*/  HMMA.16816.F32 R104, R8.reuse, R16, R96 ;  /* 0x000000100868723c */ /* 0x048ff00000001860 */
[----:B------:R-:W-:Y:S01]  /*11fa0*/  HMMA.16816.F32 R100, R8, R18, R88 ;  /* 0x000000120864723c */ /* 0x000fe20000001858 */
[----:B-1----:R-:W-:-:S02]  /*11fb0*/  FFMA.FTZ R2, R128, c[0x0][0x2d0], -R0 ;  /* 0x0000b40080027a23 */ /* 0x002fc40000010800 */
[----:B------:R-:W-:-:S05]  /*11fc0*/  IMAD.MOV.U32 R128, RZ, RZ, R194 ;  /* 0x000000ffff807224 */ /* 0x000fca00078e00c2 */
[C---:B----4-:R-:W-:Y:S01]  /*11fd0*/  HMMA.16816.F32 R96, R8.reuse, R12, R84 ;  /* 0x0000000c0860723c */ /* 0x050fe20000001854 */
[----:B------:R1:W-:Y:S07]  /*11fe0*/  MUFU.EX2 R201, R2 ;  /* 0x0000000200c97308 */ /* 0x0003ee0000000800 */
        /* <DEDUP_REMOVED lines=17> */
[----:B------:R1:W-:Y:S03]  /*12100*/  MUFU.EX2 R196, R2 ;  /* 0x0000000200c47308 */ /* 0x0003e60000000800 */
[C---:B------:R-:W-:Y:S08]  /*12110*/  HMMA.16816.F32 R32, R8.reuse, R28, R48 ;  /* 0x0000001c0820723c */ /* 0x040ff00000001830 */
[----:B------:R-:W-:Y:S01]  /*12120*/  HMMA.16816.F32 R76, R8, R22, R60 ;  /* 0x00000016084c723c */ /* 0x000fe2000000183c */
[----:B------:R-:W-:Y:S01]  /*12130*/  LDSM.16.MT88.4 R20, [R231+0x2100] ;  /* 0x00210000e714783b */ /* 0x000fe20000004200 */
[----:B-1----:R-:W-:-:S06]  /*12140*/  FFMA.FTZ R2, R169, c[0x0][0x2d0], -R6 ;  /* 0x0000b400a9027a23 */ /* 0x002fcc0000010806 */
[C---:B------:R-:W-:Y:S01]  /*12150*/  HMMA.16816.F32 R64, R8.reuse, R16, R56 ;  /* 0x000000100840723c */ /* 0x040fe20000001838 */
[----:B------:R1:W-:Y:S07]  /*12160*/  MUFU.EX2 R198, R2 ;  /* 0x0000000200c67308 */ /* 0x0003ee0000000800 */
[C---:B------:R-:W-:Y:S01]  /*12170*/  HMMA.16816.F32 R44, R8.reuse, R18, R44 ;  /* 0x00000012082c723c */ /* 0x040fe2000000182c */
[----:B------:R-:W2:Y:S07]  /*12180*/  LDSM.16.MT88.4 R16, [R229+0x2100] ;  /* 0x00210000e510783b */ /* 0x000eae0000004200 */
[----:B------:R-:W-:Y:S01]  /*12190*/  HMMA.16816.F32 R40, R8, R12, R40 ;  /* 0x0000000c0828723c */ /* 0x000fe20000001828 */
[----:B------:R-:W3:Y:S01]  /*121a0*/  LDSM.16.MT88.4 R12, [R230+0x2100] ;  /* 0x00210000e60c783b */ /* 0x000ee20000004200 */
[----:B-1----:R-:W-:-:S04]  /*121b0*/  FFMA.FTZ R2, R171, c[0x0][0x2d0], -R6 ;  /* 0x0000b400ab027a23 */ /* 0x002fc80000010806 */
[----:B------:R1:W-:Y:S02]  /*121c0*/  MUFU.EX2 R199, R2 ;  /* 0x0000000200c77308 */ /* 0x0003e40000000800 */
[----:B------:R-:W-:Y:S01]  /*121d0*/  HMMA.16816.F32 R28, R8, R30, R52 ;  /* 0x0000001e081c723c */ /* 0x000fe20000001834 */
[----:B-1----:R-:W-:-:S05]  /*121e0*/  FFMA.FTZ R2, R165, c[0x0][0x2d0], -R5 ;  /* 0x0000b400a5027a23 */ /* 0x002fca0000010805 */
        /* <DEDUP_REMOVED lines=21> */
[C---:B------:R-:W-:Y:S08]  /*12340*/  HMMA.16816.F32 R56, R8.reuse, R24, R112 ;  /* 0x000000180838723c */ /* 0x040ff00000001870 */
[----:B------:R-:W-:Y:S01]  /*12350*/  HMMA.16816.F32 R52, R8, R26, R108 ;  /* 0x0000001a0834723c */ /* 0x000fe2000000186c */
[----:B-1----:R-:W-:-:S04]  /*12360*/  FFMA.FTZ R2, R146, c[0x0][0x2d0], -R0 ;  /* 0x0000b40092027a23 */ /* 0x002fc80000010800 */
[----:B------:R1:W4:Y:S03]  /*12370*/  MUFU.EX2 R142, R2 ;  /* 0x00000002008e7308 */ /* 0x0003260000000800 */
[C---:B--2---:R-:W-:Y:S08]  /*12380*/  HMMA.16816.F32 R80, R8.reuse, R16, R96 ;  /* 0x000000100850723c */ /* 0x044ff00000001860 */
[----:B------:R-:W-:Y:S01]  /*12390*/  HMMA.16816.F32 R60, R8, R20, R104 ;  /* 0x00000014083c723c */ /* 0x000fe20000001868 */
[----:B-1----:R-:W-:-:S07]  /*123a0*/  FFMA.FTZ R2, R147, c[0x0][0x2d0], -R0 ;  /* 0x0000b40093027a23 */ /* 0x002fce0000010800 */
[C---:B------:R-:W-:Y:S01]  /*123b0*/  HMMA.16816.F32 R72, R8.reuse, R22, R100 ;  /* 0x000000160848723c */ /* 0x040fe20000001864 */
[----:B------:R1:W-:Y:S07]  /*123c0*/  MUFU.EX2 R141, R2 ;  /* 0x00000002008d7308 */ /* 0x0003ee0000000800 */
[C---:B------:R-:W-:Y:S08]  /*123d0*/  HMMA.16816.F32 R116, R8.reuse, R18, R116 ;  /* 0x000000120874723c */ /* 0x040ff00000001874 */
[----:B---3--:R-:W-:Y:S01]  /*123e0*/  HMMA.16816.F32 R92, R8, R12, R92 ;  /* 0x0000000c085c723c */ /* 0x008fe2000000185c */
[----:B-1----:R-:W-:-:S04]  /*123f0*/  FFMA.FTZ R2, R152, c[0x0][0x2d0], -R0 ;  /* 0x0000b40098027a23 */ /* 0x002fc80000010800 */
[----:B------:R1:W2:Y:S03]  /*12400*/  MUFU.EX2 R140, R2 ;  /* 0x00000002008c7308 */ /* 0x0002a60000000800 */
[----:B------:R-:W-:Y:S07]  /*12410*/  HMMA.16816.F32 R96, R8, R14, R88 ;  /* 0x0000000e0860723c */ /* 0x000fee0000001858 */
[----:B------:R-:W-:-:S02]  /*12420*/  F2FP.PACK_AB R8, R196, R193 ;  /* 0x000000c1c408723e */ /* 0x000fc400000000ff */
[----:B----4-:R-:W-:Y:S02]  /*12430*/  F2FP.PACK_AB R9, R142, R136 ;  /* 0x000000888e09723e */ /* 0x010fe400000000ff */
[----:B------:R-:W-:Y:S01]  /*12440*/  F2FP.PACK_AB R10, R199, R198 ;  /* 0x000000c6c70a723e */ /* 0x000fe200000000ff */
[----:B-1----:R-:W-:Y:S01]  /*12450*/  FFMA.FTZ R2, R168, c[0x0][0x2d0], -R5 ;  /* 0x0000b400a8027a23 */ /* 0x002fe20000010805 */
[----:B--2---:R-:W-:Y:S01]  /*12460*/  F2FP.PACK_AB R11, R140, R141 ;  /* 0x0000008d8c0b723e */ /* 0x004fe200000000ff */
[----:B------:R-:W-:Y:S02]  /*12470*/  IMAD.MOV.U32 R168, RZ, RZ, R167 ;  /* 0x000000ffffa87224 */ /* 0x000fe400078e00a7 */
[----:B------:R-:W-:Y:S01]  /*12480*/  IMAD.MOV.U32 R167, RZ, RZ, R135 ;  /* 0x000000ffffa77224 */ /* 0x000fe200078e0087 */
[----:B------:R1:W-:Y:S01]  /*12490*/  MUFU.EX2 R112, R2 ;  /* 0x0000000200707308 */ /* 0x0003e20000000800 */
[----:B------:R-:W-:Y:S02]  /*124a0*/  IMAD.MOV.U32 R135, RZ, RZ, R128 ;  /* 0x000000ffff877224 */ /* 0x000fe400078e0080 */
[----:B------:R-:W-:Y:S01]  /*124b0*/  IMAD.MOV.U32 R128, RZ, RZ, R130 ;  /* 0x000000ffff807224 */ /* 0x000fe200078e0082 */
[----:B------:R-:W-:Y:S01]  /*124c0*/  HMMA.16816.F32 R88, R8, R24, R84 ;  /* 0x000000180858723c */ /* 0x000fe20000001854 */
[----:B------:R-:W-:-:S02]  /*124d0*/  IMAD.MOV.U32 R130, RZ, RZ, R131 ;  /* 0x000000ffff827224 */ /* 0x000fc400078e0083 */
[----:B------:R-:W-:Y:S02]  /*124e0*/  IMAD.MOV.U32 R131, RZ, RZ, R244 ;  /* 0x000000ffff837224 */ /* 0x000fe400078e00f4 */
[----:B------:R-:W-:Y:S01]  /*124f0*/  FFMA.FTZ R4, R4, c[0x0][0x2d0], -R6 ;  /* 0x0000b40004047a23 */ /* 0x000fe20000010806 */
[----:B------:R2:W5:Y:S02]  /*12500*/  LDL.LU R244, [R1+0xa0] ;  /* 0x0000a00001f47983 */ /* 0x0005640000300800 */
[----:B------:R-:W-:Y:S02]  /*12510*/  HMMA.16816.F32 R84, R8, R26, R76 ;  /* 0x0000001a0854723c */ /* 0x000fe4000000184c */
[----:B------:R-:W3:Y:S01]  /*12520*/  LDSM.16.MT88.4 R24, [R228+0x2900] ;  /* 0x00290000e418783b */ /* 0x000ee20000004200 */
[----:B-1----:R-:W-:Y:S02]  /*12530*/  FFMA.FTZ R2, R168, c[0x0][0x2d0], -R5 ;  /* 0x0000b400a8027a23 */ /* 0x002fe40000010805 */
[----:B------:R-:W-:-:S02]  /*12540*/  IMAD.MOV.U32 R168, RZ, RZ, R167 ;  /* 0x000000ffffa87224 */ /* 0x000fc400078e00a7 */
[----:B------:R-:W-:Y:S01]  /*12550*/  IMAD.MOV.U32 R167, RZ, RZ, R135 ;  /* 0x000000ffffa77224 */ /* 0x000fe200078e0087 */
[----:B------:R1:W4:Y:S01]  /*12560*/  MUFU.EX2 R113, R2 ;  /* 0x0000000200717308 */ /* 0x0003220000000800 */
[----:B------:R-:W-:Y:S01]  /*12570*/  HMMA.16816.F32 R76, R8, R20, R64 ;  /* 0x00000014084c723c */ /* 0x000fe20000001840 */
[----:B-1----:R-:W-:Y:S02]  /*12580*/  FFMA.FTZ R2, R168, c[0x0][0x2d0], -R5 ;  /* 0x0000b400a8027a23 */ /* 0x002fe40000010805 */
[----:B------:R-:W-:-:S04]  /*12590*/  IMAD.MOV.U32 R168, RZ, RZ, R167 ;  /* 0x000000ffffa87224 */ /* 0x000fc800078e00a7 */
[----:B------:R1:W-:Y:S01]  /*125a0*/  MUFU.EX2 R114, R2 ;  /* 0x0000000200727308 */ /* 0x0003e20000000800 */
[----:B------:R-:W-:Y:S02]  /*125b0*/  IMAD.MOV.U32 R135, RZ, RZ, R128 ;  /* 0x000000ffff877224 */ /* 0x000fe400078e0080 */
[----:B------:R-:W-:Y:S02]  /*125c0*/  IMAD.MOV.U32 R128, RZ, RZ, R130 ;  /* 0x000000ffff807224 */ /* 0x000fe400078e0082 */
[----:B-1----:R-:W-:-:S04]  /*125d0*/  FFMA.FTZ R2, R168, c[0x0][0x2d0], -R5 ;  /* 0x0000b400a8027a23 */ /* 0x002fc80000010805 */
[----:B------:R1:W-:Y:S01]  /*125e0*/  MUFU.EX2 R115, R2 ;  /* 0x0000000200737308 */ /* 0x0003e20000000800 */
[----:B------:R-:W-:Y:S02]  /*125f0*/  IMAD.MOV.U32 R130, RZ, RZ, R144 ;  /* 0x000000ffff827224 */ /* 0x000fe400078e0090 */
[----:B------:R-:W-:Y:S02]  /*12600*/  IMAD.MOV.U32 R144, RZ, RZ, R243 ;  /* 0x000000ffff907224 */ /* 0x000fe400078e00f3 */
[----:B------:R-:W-:Y:S01]  /*12610*/  IMAD.MOV.U32 R167, RZ, RZ, R135 ;  /* 0x000000ffffa77224 */ /* 0x000fe200078e0087 */
[----:B------:R-:W-:Y:S01]  /*12620*/  HMMA.16816.F32 R64, R8, R22, R44 ;  /* 0x000000160840723c */ /* 0x000fe2000000182c */
[----:B-1----:R-:W-:-:S07]  /*12630*/  FFMA.FTZ R2, R183, c[0x0][0x2d0], -R3 ;  /* 0x0000b400b7027a23 */ /* 0x002fce0000010803 */
[C---:B------:R-:W-:Y:S01]  /*12640*/  HMMA.16816.F32 R48, R8.reuse, R16, R40 ;  /* 0x000000100830723c */ /* 0x040fe20000001828 */
[----:B------:R-:W-:Y:S01]  /*12650*/  IMAD.MOV.U32 R135, RZ, RZ, R128 ;  /* 0x000000ffff877224 */ /* 0x000fe200078e0080 */
[----:B------:R-:W1:Y:S01]  /*12660*/  LDSM.16.MT88.4 R20, [R231+0x2900] ;  /* 0x00290000e714783b */ /* 0x000e620000004200 */
[----:B------:R2:W-:Y:S01]  /*12670*/  MUFU.EX2 R111, R2 ;  /* 0x00000002006f7308 */ /* 0x0005e20000000800 */
[----:B------:R-:W-:Y:S02]  /*12680*/  IMAD.MOV.U32 R128, RZ, RZ, R144 ;  /* 0x000000ffff807224 */ /* 0x000fe400078e0090 */
[----:B------:R-:W-:Y:S01]  /*12690*/  IMAD.MOV.U32 R144, RZ, RZ, R242 ;  /* 0x000000ffff907224 */ /* 0x000fe200078e00f2 */
[----:B------:R1:W5:Y:S01]  /*126a0*/  LDL.LU R243, [R1+0x9c] ;  /* 0x00009c0001f37983 */ /* 0x0003620000300800 */
[----:B------:R-:W-:Y:S02]  /*126b0*/  IMAD.MOV.U32 R168, RZ, RZ, R167 ;  /* 0x000000ffffa87224 */ /* 0x000fe400078e00a7 */
[----:B--2---:R-:W-:Y:S01]  /*126c0*/  FFMA.FTZ R2, R186, c[0x0][0x2d0], -R3 ;  /* 0x0000b400ba027a23 */ /* 0x004fe20000010803 */
[----:B------:R-:W-:Y:S01]  /*126d0*/  HMMA.16816.F32 R44, R8, R18, R36 ;  /* 0x00000012082c723c */ /* 0x000fe20000001824 */
[----:B------:R-:W-:Y:S01]  /*126e0*/  IMAD.MOV.U32 R167, RZ, RZ, R135 ;  /* 0x000000ffffa77224 */ /* 0x000fe200078e0087 */
[----:B------:R-:W-:Y:S01]  /*126f0*/  LDSM.16.MT88.4 R16, [R229+0x2900] ;  /* 0x00290000e510783b */ /* 0x000fe20000004200 */
[----:B------:R2:W1:Y:S01]  /*12700*/  MUFU.EX2 R109, R2 ;  /* 0x00000002006d7308 */ /* 0x0004620000000800 */
[----:B------:R-:W-:-:S02]  /*12710*/  IMAD.MOV.U32 R135, RZ, RZ, R144 ;  /* 0x000000ffff877224 */ /* 0x000fc400078e0090 */
[----:B------:R1:W5:Y:S01]  /*12720*/  LDL.LU R242, [R1+0x98] ;  /* 0x0000980001f27983 */ /* 0x0003620000300800 */
[----:B--2---:R-:W-:-:S04]  /*12730*/  FFMA.FTZ R2, R181, c[0x0][0x2d0], -R3 ;  /* 0x0000b400b5027a23 */ /* 0x004fc80000010803 */
[----:B------:R2:W-:Y:S02]  /*12740*/  MUFU.EX2 R110, R2 ;  /* 0x00000002006e7308 */ /* 0x0005e40000000800 */
[----:B--2---:R-:W-:-:S06]  /*12750*/  FFMA.FTZ R2, R182, c[0x0][0x2d0], -R3 ;  /* 0x0000b400b6027a23 */ /* 0x004fcc0000010803 */
[----:B------:R2:W1:Y:S01]  /*12760*/  MUFU.EX2 R108, R2 ;  /* 0x00000002006c7308 */ /* 0x0004620000000800 */
[C---:B------:R-:W-:Y:S01]  /*12770*/  HMMA.16816.F32 R36, R8.reuse, R12, R32 ;  /* 0x0000000c0824723c */ /* 0x040fe20000001820 */
[----:B--2---:R-:W-:Y:S02]  /*12780*/  FFMA.FTZ R2, R168, c[0x0][0x2d0], -R6 ;  /* 0x0000b400a8027a23 */ /* 0x004fe40000010806 */
[----:B------:R-:W-:Y:S02]  /*12790*/  IMAD.MOV.U32 R168, RZ, RZ, R167 ;  /* 0x000000ffffa87224 */ /* 0x000fe400078e00a7 */
[----:B------:R-:W-:Y:S02]  /*127a0*/  IMAD.MOV.U32 R167, RZ, RZ, R135 ;  /* 0x000000ffffa77224 */ /* 0x000fe400078e0087 */
[----:B------:R2:W-:Y:S01]  /*127b0*/  MUFU.EX2 R107, R2 ;  /* 0x00000002006b7308 */ /* 0x0005e20000000800 */
[----:B------:R-:W-:Y:S01]  /*127c0*/  IMAD.MOV.U32 R135, RZ, RZ, R159 ;  /* 0x000000ffff877224 */ /* 0x000fe200078e009f */
[----:B------:R-:W-:Y:S01]  /*127d0*/  HMMA.16816.F32 R40, R8, R14, R28 ;  /* 0x0000000e0828723c */ /* 0x000fe2000000181c */
[----:B------:R-:W-:Y:S01]  /*127e0*/  IMAD.MOV.U32 R159, RZ, RZ, R158 ;  /* 0x000000ffff9f7224 */ /* 0x000fe200078e009e */
[----:B------:R-:W1:Y:S01]  /*127f0*/  LDSM.16.MT88.4 R12, [R230+0x2900] ;  /* 0x00290000e60c783b */ /* 0x000e620000004200 */
[----:B------:R-:W-:-:S02]  /*12800*/  IMAD.MOV.U32 R158, RZ, RZ, R163 ;  /* 0x000000ffff9e7224 */ /* 0x000fc400078e00a3 */
[----:B--2---:R-:W-:Y:S02]  /*12810*/  FFMA.FTZ R2, R168, c[0x0][0x2d0], -R6 ;  /* 0x0000b400a8027a23 */ /* 0x004fe40000010806 */
[----:B------:R-:W-:-:S04]  /*12820*/  IMAD.MOV.U32 R168, RZ, RZ, R167 ;  /* 0x000000ffffa87224 */ /* 0x000fc800078e00a7 */
[----:B------:R-:W-:Y:S01]  /*12830*/  IMAD.MOV.U32 R169, RZ, RZ, R168 ;  /* 0x000000ffffa97224 */ /* 0x000fe200078e00a8 */
[----:B------:R2:W1:Y:S01]  /*12840*/  MUFU.EX2 R104, R2 ;  /* 0x0000000200687308 */ /* 0x0004620000000800 */
[----:B------:R-:W-:Y:S02]  /*12850*/  IMAD.MOV.U32 R167, RZ, RZ, R135 ;  /* 0x000000ffffa77224 */ /* 0x000fe400078e0087 */
[----:B------:R-:W-:Y:S02]  /*12860*/  IMAD.MOV.U32 R135, RZ, RZ, R158 ;  /* 0x000000ffff877224 */ /* 0x000fe400078e009e */
[----:B------:R-:W-:Y:S02]  /*12870*/  IMAD.MOV.U32 R168, RZ, RZ, R167 ;  /* 0x000000ffffa87224 */ /* 0x000fe400078e00a7 */
[----:B------:R-:W-:Y:S02]  /*12880*/  IMAD.MOV.U32 R167, RZ, RZ, R135 ;  /* 0x000000ffffa77224 */ /* 0x000fe400078e0087 */
[----:B--2---:R-:W-:-:S04]  /*12890*/  FFMA.FTZ R2, R169, c[0x0][0x2d0], -R6 ;  /* 0x0000b400a9027a23 */ /* 0x004fc80000010806 */
[----:B------:R2:W-:Y:S01]  /*128a0*/  MUFU.EX2 R105, R2 ;  /* 0x0000000200697308 */ /* 0x0005e20000000800 */
        /* <DEDUP_REMOVED lines=8> */
[----:B------:R-:W-:Y:S02]  /*12930*/  FFMA.FTZ R34, R169, c[0x0][0x2d0], -R6 ;  /* 0x0000b400a9227a23 */ /* 0x000fe40000010806 */
[----:B------:R-:W-:Y:S02]  /*12940*/  IMAD.MOV.U32 R130, RZ, RZ, R131 ;  /* 0x000000ffff827224 */ /* 0x000fe400078e0083 */
[----:B------:R-:W-:Y:S02]  /*12950*/  IMAD.MOV.U32 R169, RZ, RZ, R168 ;  /* 0x000000ffffa97224 */ /* 0x000fe400078e00a8 */
[----:B--2---:R-:W-:-:S04]  /*12960*/  FFMA.FTZ R2, R178, c[0x0][0x2d0], -R0 ;  /* 0x0000b400b2027a23 */ /* 0x004fc80000010800 */
[----:B------:R2:W1:Y:S01]  /*12970*/  MUFU.EX2 R102, R2 ;  /* 0x0000000200667308 */ /* 0x0004620000000800 */
[----:B------:R-:W-:Y:S02]  /*12980*/  IMAD.MOV.U32 R131, RZ, RZ, R126 ;  /* 0x000000ffff837224 */ /* 0x000fe400078e007e */
[----:B------:R-:W-:Y:S02]  /*12990*/  IMAD.MOV.U32 R168, RZ, RZ, R167 ;  /* 0x000000ffffa87224 */ /* 0x000fe400078e00a7 */
[----:B------:R-:W-:Y:S02]  /*129a0*/  IMAD.MOV.U32 R144, RZ, RZ, R149 ;  /* 0x000000ffff907224 */ /* 0x000fe400078e0095 */
[----:B------:R-:W-:Y:S02]  /*129b0*/  IMAD.MOV.U32 R167, RZ, RZ, R135 ;  /* 0x000000ffffa77224 */ /* 0x000fe400078e0087 */
[----:B------:R-:W-:Y:S02]  /*129c0*/  IMAD.MOV.U32 R135, RZ, RZ, R128 ;  /* 0x000000ffff877224 */ /* 0x000fe400078e0080 */
[----:B--2---:R-:W-:-:S02]  /*129d0*/  FFMA.FTZ R2, R177, c[0x0][0x2d0], -R0 ;  /* 0x0000b400b1027a23 */ /* 0x004fc40000010800 */
[----:B------:R-:W-:Y:S02]  /*129e0*/  IMAD.MOV.U32 R128, RZ, RZ, R130 ;  /* 0x000000ffff807224 */ /* 0x000fe400078e0082 */
[----:B------:R2:W-:Y:S01]  /*129f0*/  MUFU.EX2 R101, R2 ;  /* 0x0000000200657308 */ /* 0x0005e20000000800 */
[----:B------:R-:W-:Y:S02]  /*12a00*/  IMAD.MOV.U32 R130, RZ, RZ, R131 ;  /* 0x000000ffff827224 */ /* 0x000fe400078e0083 */
[----:B------:R-:W-:Y:S02]  /*12a10*/  IMAD.MOV.U32 R131, RZ, RZ, R144 ;  /* 0x000000ffff837224 */ /* 0x000fe400078e0090 */
[----:B------:R-:W-:Y:S01]  /*12a20*/  IMAD.MOV.U32 R144, RZ, RZ, R236 ;  /* 0x000000ffff907224 */ /* 0x000fe200078e00ec */
[----:B----4-:R-:W-:Y:S01]  /*12a30*/  F2FP.PACK_AB R8, R113, R112 ;  /* 0x000000707108723e */ /* 0x010fe200000000ff */
[----:B------:R-:W-:Y:S01]  /*12a40*/  FFMA.FTZ R35, R169, c[0x0][0x2d0], -R6 ;  /* 0x0000b400a9237a23 */ /* 0x000fe20000010806 */
[----:B------:R-:W-:Y:S01]  /*12a50*/  MUFU.EX2 R106, R4 ;  /* 0x00000004006a7308 */ /* 0x000fe20000000800 */
[----:B------:R-:W-:Y:S01]  /*12a60*/  IMAD.MOV.U32 R171, RZ, RZ, R168 ;  /* 0x000000ffffab7224 */ /* 0x000fe200078e00a8 */
[----:B-1----:R-:W-:Y:S01]  /*12a70*/  F2FP.PACK_AB R9, R109, R111 ;  /* 0x0000006f6d09723e */ /* 0x002fe200000000ff */
[----:B--2---:R-:W-:Y:S01]  /*12a80*/  FFMA.FTZ R2, R176, c[0x0][0x2d0], -R0 ;  /* 0x0000b400b0027a23 */ /* 0x004fe20000010800 */
[----:B------:R-:W-:Y:S01]  /*12a90*/  F2FP.PACK_AB R10, R115, R114 ;  /* 0x00000072730a723e */ /* 0x000fe200000000ff */
[----:B------:R-:W-:-:S03]  /*12aa0*/  IMAD.MOV.U32 R169, RZ, RZ, R167 ;  /* 0x000000ffffa97224 */ /* 0x000fc600078e00a7 */
[----:B------:R1:W2:Y:S01]  /*12ab0*/  MUFU.EX2 R100, R2 ;  /* 0x0000000200647308 */ /* 0x0002a20000000800 */
[----:B------:R-:W-:Y:S01]  /*12ac0*/  F2FP.PACK_AB R11, R108, R110 ;  /* 0x0000006e6c0b723e */ /* 0x000fe200000000ff */
        /* <DEDUP_REMOVED lines=8> */
[----:B------:R-:W-:Y:S01]  /*12b50*/  IMAD.MOV.U32 R158, RZ, RZ, R161 ;  /* 0x000000ffff9e7224 */ /* 0x000fe200078e00a1 */
[----:B---3--:R-:W-:Y:S01]  /*12b60*/  HMMA.16816.F32 R152, R8, R26, R52 ;  /* 0x0000001a0898723c */ /* 0x008fe20000001834 */
[----:B------:R-:W-:Y:S02]  /*12b70*/  IMAD.MOV.U32 R163, RZ, RZ, R240 ;  /* 0x000000ffffa37224 */ /* 0x000fe400078e00f0 */
[----:B------:R-:W-:-:S02]  /*12b80*/  IMAD.MOV.U32 R157, RZ, RZ, R169 ;  /* 0x000000ffff9d7224 */ /* 0x000fc400078e00a9 */
[----:B------:R-:W-:Y:S02]  /*12b90*/  IMAD.MOV.U32 R169, RZ, RZ, R144 ;  /* 0x000000ffffa97224 */ /* 0x000fe400078e0090 */
[--C-:B------:R-:W-:Y:S02]  /*12ba0*/  FFMA.FTZ R54, R174, c[0x0][0x2d0], -R0.reuse ;  /* 0x0000b400ae367a23 */ /* 0x100fe40000010800 */
[--C-:B------:R-:W-:Y:S02]  /*12bb0*/  FFMA.FTZ R55, R173, c[0x0][0x2d0], -R0.reuse ;  /* 0x0000b400ad377a23 */ /* 0x100fe40000010800 */
[--C-:B------:R-:W-:Y:S02]  /*12bc0*/  FFMA.FTZ R68, R172, c[0x0][0x2d0], -R0.reuse ;  /* 0x0000b400ac447a23 */ /* 0x100fe40000010800 */
[----:B------:R-:W-:Y:S02]  /*12bd0*/  FFMA.FTZ R70, R170, c[0x0][0x2d0], -R0 ;  /* 0x0000b400aa467a23 */ /* 0x000fe40000010800 */
[----:B------:R-:W-:-:S02]  /*12be0*/  FADD.FTZ R33, R69, R7 ;  /* 0x0000000745217221 */ /* 0x000fc40000010000 */
[----:B-1----:R-:W-:Y:S01]  /*12bf0*/  FFMA.FTZ R2, R171, c[0x0][0x2d0], -R5 ;  /* 0x0000b400ab027a23 */ /* 0x002fe20000010805 */
[----:B------:R-:W-:Y:S01]  /*12c00*/  F2FP.PACK_AB R4, R104, R107 ;  /* 0x0000006b6804723e */ /* 0x000fe200000000ff */
[----:B------:R-:W-:Y:S02]  /*12c10*/  IMAD.MOV.U32 R144, RZ, RZ, R159 ;  /* 0x000000ffff907224 */ /* 0x000fe400078e009f */
[--C-:B------:R-:W-:Y:S02]  /*12c20*/  FFMA.FTZ R30, R232, c[0x0][0x2d0], -R5.reuse ;  /* 0x0000b400e81e7a23 */ /* 0x100fe40000010805 */
[--C-:B------:R-:W-:Y:S01]  /*12c30*/  FFMA.FTZ R29, R143, c[0x0][0x2d0], -R5.reuse ;  /* 0x0000b4008f1d7a23 */ /* 0x100fe20000010805 */
[----:B------:R-:W-:Y:S01]  /*12c40*/  HMMA.16816.F32 R60, R8, R20, R60 ;  /* 0x00000014083c723c */ /* 0x000fe2000000183c */
[----:B------:R-:W-:Y:S01]  /*12c50*/  FFMA.FTZ R0, R233, c[0x0][0x2d0], -R5 ;  /* 0x0000b400e9007a23 */ /* 0x000fe20000010805 */
[----:B------:R-:W-:Y:S01]  /*12c60*/  LDSM.16.MT88.4 R172, [R231+0x3100] ;  /* 0x00310000e7ac783b */ /* 0x000fe20000004200 */
[----:B------:R-:W-:-:S02]  /*12c70*/  IMAD.MOV.U32 R159, RZ, RZ, R158 ;  /* 0x000000ffff9f7224 */ /* 0x000fc400078e009e */
[----:B------:R-:W-:Y:S02]  /*12c80*/  IMAD.MOV.U32 R158, RZ, RZ, R163 ;  /* 0x000000ffff9e7224 */ /* 0x000fe400078e00a3 */
[----:B------:R-:W-:Y:S01]  /*12c90*/  IMAD.MOV.U32 R163, RZ, RZ, R120 ;  /* 0x000000ffffa37224 */ /* 0x000fe200078e0078 */
[----:B------:R1:W-:Y:S01]  /*12ca0*/  MUFU.EX2 R69, R0 ;  /* 0x0000000000457308 */ /* 0x0003e20000000800 */
[----:B------:R-:W-:Y:S01]  /*12cb0*/  IMAD.MOV.U32 R120, RZ, RZ, R121 ;  /* 0x000000ffff787224 */ /* 0x000fe200078e0079 */
[----:B------:R-:W-:Y:S01]  /*12cc0*/  F2FP.PACK_AB R5, R102, R103 ;  /* 0x000000676605723e */ /* 0x000fe200000000ff */
[--C-:B------:R-:W-:Y:S01]  /*12cd0*/  FFMA.FTZ R52, R235, c[0x0][0x2d0], -R6.reuse ;  /* 0x0000b400eb347a23 */ /* 0x100fe20000010806 */
[----:B--2---:R-:W-:Y:S01]  /*12ce0*/  F2FP.PACK_AB R7, R100, R101 ;  /* 0x000000656407723e */ /* 0x004fe200000000ff */
[----:B------:R-:W-:Y:S01]  /*12cf0*/  FFMA.FTZ R53, R234, c[0x0][0x2d0], -R6 ;  /* 0x0000b400ea357a23 */ /* 0x000fe20000010806 */
[----:B------:R-:W-:Y:S01]  /*12d00*/  F2FP.PACK_AB R6, R105, R106 ;  /* 0x0000006a6906723e */ /* 0x000fe200000000ff */
        /* <DEDUP_REMOVED lines=8> */
[----:B-1----:R-:W-:Y:S01]  /*12d90*/  FADD.FTZ R0, R180, R33 ;  /* 0x00000021b4007221 */ /* 0x002fe20000010000 */
[----:B------:R-:W-:Y:S01]  /*12da0*/  HMMA.16816.F32 R128, R8, R12, R92 ;  /* 0x0000000c0880723c */ /* 0x000fe2000000185c */
[----:B------:R1:W-:Y:S01]  /*12db0*/  MUFU.EX2 R92, R2 ;  /* 0x00000002005c7308 */ /* 0x0003e20000000800 */
[--C-:B------:R-:W-:Y:S02]  /*12dc0*/  FFMA.FTZ R28, R157, c[0x0][0x2d0], -R3.reuse ;  /* 0x0000b4009d1c7a23 */ /* 0x100fe40000010803 */
[----:B------:R-:W-:Y:S02]  /*12dd0*/  FFMA.FTZ R31, R165, c[0x0][0x2d0], -R3 ;  /* 0x0000b400a51f7a23 */ /* 0x000fe40000010803 */
[----:B------:R-:W-:Y:S02]  /*12de0*/  FADD.FTZ R0, R179, R0 ;  /* 0x00000000b3007221 */ /* 0x000fe40000010000 */
[----:B------:R-:W-:-:S02]  /*12df0*/  IMAD.MOV.U32 R145, RZ, RZ, R158 ;  /* 0x000000ffff917224 */ /* 0x000fc400078e009e */
[----:B------:R-:W-:Y:S02]  /*12e00*/  IMAD.MOV.U32 R146, RZ, RZ, R163 ;  /* 0x000000ffff927224 */ /* 0x000fe400078e00a3 */
[----:B------:R-:W-:Y:S01]  /*12e10*/  IMAD.MOV.U32 R166, RZ, RZ, R120 ;  /* 0x000000ffffa67224 */ /* 0x000fe200078e0078 */
[----:B------:R-:W-:Y:S01]  /*12e20*/  HMMA.16816.F32 R76, R4, R20, R76 ;  /* 0x00000014044c723c */ /* 0x000fe2000000184c */
[----:B------:R-:W-:Y:S02]  /*12e30*/  FADD.FTZ R32, R252, R251 ;  /* 0x000000fbfc207221 */ /* 0x000fe40000010000 */
[--C-:B-1----:R-:W-:Y:S02]  /*12e40*/  FFMA.FTZ R2, R164, c[0x0][0x2d0], -R3.reuse ;  /* 0x0000b400a4027a23 */ /* 0x102fe40000010803 */
[----:B------:R-:W-:Y:S02]  /*12e50*/  FFMA.FTZ R3, R171, c[0x0][0x2d0], -R3 ;  /* 0x0000b400ab037a23 */ /* 0x000fe40000010803 */
[----:B------:R-:W-:Y:S01]  /*12e60*/  IMAD.MOV.U32 R164, RZ, RZ, R159 ;  /* 0x000000ffffa47224 */ /* 0x000fe200078e009f */
[----:B------:R-:W-:Y:S01]  /*12e70*/  HMMA.16816.F32 R56, R8, R24, R56 ;  /* 0x000000180838723c */ /* 0x000fe20000001838 */
[----:B------:R1:W-:Y:S01]  /*12e80*/  MUFU.EX2 R21, R3 ;  /* 0x0000000300157308 */ /* 0x0003e20000000800 */
[----:B------:R-:W-:Y:S01]  /*12e90*/  FADD.FTZ R0, R185, R0 ;  /* 0x00000000b9007221 */ /* 0x000fe20000010000 */
[----:B------:R-:W2:Y:S01]  /*12ea0*/  LDSM.16.MT88.4 R156, [R228+0x3100] ;  /* 0x00310000e49c783b */ /* 0x000ea20000004200 */
[----:B------:R-:W-:-:S02]  /*12eb0*/  IMAD.MOV.U32 R171, RZ, RZ, R122 ;  /* 0x000000ffffab7224 */ /* 0x000fc400078e007a */
[----:B------:R-:W-:Y:S02]  /*12ec0*/  IMAD.MOV.U32 R165, RZ, RZ, R123 ;  /* 0x000000ffffa57224 */ /* 0x000fe400078e007b */
[----:B------:R-:W-:Y:S01]  /*12ed0*/  HMMA.16816.F32 R72, R8, R22, R72 ;  /* 0x000000160848723c */ /* 0x000fe20000001848 */
[----:B------:R-:W-:Y:S02]  /*12ee0*/  IMAD.MOV.U32 R149, RZ, RZ, R241 ;  /* 0x000000ffff957224 */ /* 0x000fe400078e00f1 */
[----:B------:R-:W-:-:S05]  /*12ef0*/  IMAD.MOV.U32 R126, RZ, RZ, R237 ;  /* 0x000000ffff7e7224 */ /* 0x000fca00078e00ed */
[----:B------:R-:W-:Y:S01]  /*12f00*/  HMMA.16816.F32 R80, R8, R16, R80 ;  /* 0x000000100850723c */ /* 0x000fe20000001850 */
[----:B-1----:R-:W-:Y:S02]  /*12f10*/  FADD.FTZ R3, R164, R166 ;  /* 0x000000a6a4037221 */ /* 0x002fe40000010000 */
[----:B------:R-:W-:-:S05]  /*12f20*/  IMAD.MOV.U32 R93, RZ, RZ, R151 ;  /* 0x000000ffff5d7224 */ /* 0x000fca00078e0097 */
[----:B------:R-:W-:Y:S01]  /*12f30*/  HMMA.16816.F32 R116, R8, R18, R116 ;  /* 0x000000120874723c */ /* 0x000fe20000001874 */
[----:B------:R-:W-:-:S07]  /*12f40*/  FADD.FTZ R3, R171, R3 ;  /* 0x00000003ab037221 */ /* 0x000fce0000010000 */
[----:B------:R-:W-:Y:S01]  /*12f50*/  HMMA.16816.F32 R96, R8, R14, R96 ;  /* 0x0000000e0860723c */ /* 0x000fe20000001860 */
[----:B------:R-:W-:-:S07]  /*12f60*/  IMAD.MOV.U32 R251, RZ, RZ, R135 ;  /* 0x000000fffffb7224 */ /* 0x000fce00078e0087 */
[C---:B------:R-:W-:Y:S01]  /*12f70*/  HMMA.16816.F32 R64, R4.reuse, R22, R64 ;  /* 0x000000160440723c */ /* 0x040fe20000001840 */
[----:B------:R1:W-:Y:S01]  /*12f80*/  MUFU.EX2 R23, R2 ;  /* 0x0000000200177308 */ /* 0x0003e20000000800 */
[----:B------:R-:W-:Y:S01]  /*12f90*/  FADD.FTZ R8, R145, R146 ;  /* 0x0000009291087221 */ /* 0x000fe20000010000 */
[----:B------:R3:W5:Y:S01]  /*12fa0*/  LDL.LU R241, [R1+0x94] ;  /* 0x0000940001f17983 */ /* 0x0007620000300800 */
[----:B------:R-:W-:Y:S02]  /*12fb0*/  IMAD.MOV.U32 R94, RZ, RZ, R125 ;  /* 0x000000ffff5e7224 */ /* 0x000fe400078e007d */
[----:B------:R-:W-:Y:S01]  /*12fc0*/  FADD.FTZ R8, R165, R8 ;  /* 0x00000008a5087221 */ /* 0x000fe20000010000 */
[----:B------:R3:W5:Y:S01]  /*12fd0*/  LDL.LU R240, [R1+0x90] ;  /* 0x0000900001f07983 */ /* 0x0007620000300800 */
[----:B------:R-:W-:Y:S01]  /*12fe0*/  HMMA.16816.F32 R88, R4, R24, R88 ;  /* 0x000000180458723c */ /* 0x000fe20000001858 */
[----:B------:R-:W-:-:S07]  /*12ff0*/  IMAD.MOV.U32 R178, RZ, RZ, R149 ;  /* 0x000000ffffb27224 */ /* 0x000fce00078e0095 */
[----:B------:R-:W-:Y:S01]  /*13000*/  HMMA.16816.F32 R84, R4, R26, R84 ;  /* 0x0000001a0454723c */ /* 0x000fe20000001854 */
[----:B-1----:R-:W-:-:S04]  /*13010*/  FADD.FTZ R2, R227, R32 ;  /* 0x00000020e3027221 */ /* 0x002fc80000010000 */
[----:B------:R-:W-:-:S03]  /*13020*/  FADD.FTZ R2, R187, R2 ;  /* 0x00000002bb027221 */ /* 0x000fc60000010000 */
[----:B------:R-:W-:Y:S01]  /*13030*/  HMMA.16816.F32 R48, R4, R16, R48 ;  /* 0x000000100430723c */ /* 0x000fe20000001830 */
[----:B------:R-:W-:-:S07]  /*13040*/  IMAD.MOV.U32 R177, RZ, RZ, R148 ;  /* 0x000000ffffb17224 */ /* 0x000fce00078e0094 */
[----:B------:R-:W-:Y:S01]  /*13050*/  HMMA.16816.F32 R44, R4, R18, R44 ;  /* 0x00000012042c723c */ /* 0x000fe2000000182c */
[----:B------:R-:W-:-:S07]  /*13060*/  IMAD.MOV.U32 R95, RZ, RZ, R126 ;  /* 0x000000ffff5f7224 */ /* 0x000fce00078e007e */
[----:B------:R-:W-:Y:S01]  /*13070*/  HMMA.16816.F32 R36, R4, R12, R36 ;  /* 0x0000000c0424723c */ /* 0x000fe20000001824 */
[----:B------:R-:W-:-:S07]  /*13080*/  IMAD.MOV.U32 R176, RZ, RZ, R134 ;  /* 0x000000ffffb07224 */ /* 0x000fce00078e0086 */
[----:B------:R-:W-:Y:S01]  /*13090*/  HMMA.16816.F32 R40, R4, R14, R40 ;  /* 0x0000000e0428723c */ /* 0x000fe20000001828 */
[----:B------:R-:W-:Y:S02]  /*130a0*/  FADD.FTZ R3, R93, R3 ;  /* 0x000000035d037221 */ /* 0x000fe40000010000 */
[----:B------:R-:W-:Y:S02]  /*130b0*/  IMAD.MOV.U32 R186, RZ, RZ, R150 ;  /* 0x000000ffffba7224 */ /* 0x000fe400078e0096 */
[----:B------:R-:W-:Y:S02]  /*130c0*/  IMAD.MOV.U32 R147, RZ, RZ, R167 ;  /* 0x000000ffff937224 */ /* 0x000fe400078e00a7 */
[----:B------:R-:W-:Y:S02]  /*130d0*/  IMAD.MOV.U32 R146, RZ, RZ, R168 ;  /* 0x000000ffff927224 */ /* 0x000fe400078e00a8 */
[----:B------:R-:W-:Y:S02]  /*130e0*/  IMAD.MOV.U32 R125, RZ, RZ, R132 ;  /* 0x000000ffff7d7224 */ /* 0x000fe400078e0084 */
[----:B------:R-:W-:-:S02]  /*130f0*/  IMAD.MOV.U32 R145, RZ, RZ, R169 ;  /* 0x000000ffff917224 */ /* 0x000fc400078e00a9 */
[----:B------:R-:W-:Y:S02]  /*13100*/  IMAD.MOV.U32 R161, RZ, RZ, R239 ;  /* 0x000000ffffa17224 */ /* 0x000fe400078e00ef */
[----:B------:R-:W-:Y:S01]  /*13110*/  IMAD.MOV.U32 R252, RZ, RZ, R144 ;  /* 0x000000fffffc7224 */ /* 0x000fe200078e0090 */
[----:B------:R-:W1:Y:S01]  /*13120*/  MUFU.EX2 R20, R34 ;  /* 0x0000002200147308 */ /* 0x000e620000000800 */
[----:B------:R-:W-:Y:S01]  /*13130*/  FADD.FTZ R7, R184, R0 ;  /* 0x00000000b8077221 */ /* 0x000fe20000010000 */
[----:B------:R-:W-:Y:S01]  /*13140*/  LDSM.16.MT88.4 R16, [R230+0x3100] ;  /* 0x00310000e610783b */ /* 0x000fe20000004200 */
[----:B------:R-:W-:-:S03]  /*13150*/  @P6 IMAD.HI.U32 R0, R124, c[0x0][0x2c8], RZ ;  /* 0x0000b2007c006a27 */ /* 0x000fc600078e00ff */
[----:B------:R3:W5:Y:S01]  /*13160*/  LDL.LU R239, [R1+0x8c] ;  /* 0x00008c0001ef7983 */ /* 0x0007620000300800 */
[----:B------:R-:W-:Y:S01]  /*13170*/  FADD.FTZ R4, R251, R8 ;  /* 0x00000008fb047221 */ /* 0x000fe20000010000 */
[----:B------:R-:W-:Y:S01]  /*13180*/  @P6 SHF.R.U32.HI R124, RZ, c[0x0][0x2cc], R0 ;  /* 0x0000b300ff7c6a19 */ /* 0x000fe20000011600 */
[----:B------:R-:W-:Y:S02]  /*13190*/  FADD.FTZ R2, R94, R2 ;  /* 0x000000025e027221 */ /* 0x000fe40000010000 */
[----:B------:R-:W-:Y:S01]  /*131a0*/  IMAD.MOV.U32 R126, RZ, RZ, R133 ;  /* 0x000000ffff7e7224 */ /* 0x000fe200078e0085 */
[----:B------:R-:W4:Y:S01]  /*131b0*/  MUFU.EX2 R9, R54 ;  /* 0x0000003600097308 */ /* 0x000f220000000800 */
[----:B------:R-:W-:Y:S01]  /*131c0*/  FADD.FTZ R6, R95, R4 ;  /* 0x000000045f067221 */ /* 0x000fe20000010000 */
[----:B------:R3:W5:Y:S01]  /*131d0*/  LDL.LU R238, [R1+0x88] ;  /* 0x0000880001ee7983 */ /* 0x0007620000300800 */
[----:B------:R-:W-:Y:S01]  /*131e0*/  FADD.FTZ R5, R176, R3 ;  /* 0x00000003b0057221 */ /* 0x000fe20000010000 */
[----:B------:R-:W-:Y:S01]  /*131f0*/  IADD3 R3, R124, R178, -R177 ;  /* 0x000000b27c037210 */ /* 0x000fe20007ffe8b1 */
[----:B------:R-:W-:Y:S01]  /*13200*/  FADD.FTZ R4, R186, R2 ;  /* 0x00000002ba047221 */ /* 0x000fe20000010000 */
[----:B------:R3:W5:Y:S01]  /*13210*/  LDL.LU R237, [R1+0x84] ;  /* 0x0000840001ed7983 */ /* 0x0007620000300800 */
[----:B------:R-:W-:-:S02]  /*13220*/  IMAD.MOV.U32 R2, RZ, RZ, RZ ;  /* 0x000000ffff027224 */ /* 0x000fc400078e00ff */
[----:B------:R-:W-:Y:S01]  /*13230*/  IMAD.MOV.U32 R26, RZ, RZ, R147 ;  /* 0x000000ffff1a7224 */ /* 0x000fe200078e0093 */
[----:B------:R-:W1:Y:S01]  /*13240*/  MUFU.EX2 R24, R28 ;  /* 0x0000001c00187308 */ /* 0x000e620000000800 */
[----:B------:R-:W-:Y:S01]  /*13250*/  IMAD.HI R2, R3, -0x6db6db6d, R2 ;  /* 0x9249249303027827 */ /* 0x000fe200078e0202 */
[----:B------:R3:W5:Y:S04]  /*13260*/  LDL.LU R236, [R1+0x80] ;  /* 0x0000800001ec7983 */ /* 0x0007680000300800 */
[----:B------:R-:W-:Y:S01]  /*13270*/  SHF.R.U32.HI R0, RZ, 0x1f, R2 ;  /* 0x0000001fff007819 */ /* 0x000fe20000011602 */
[----:B------:R-:W-:Y:S01]  /*13280*/  IMAD.MOV.U32 R27, RZ, RZ, R146 ;  /* 0x000000ffff1b7224 */ /* 0x000fe200078e0092 */
[----:B------:R-:W1:Y:S01]  /*13290*/  MUFU.EX2 R11, R35 ;  /* 0x00000023000b7308 */ /* 0x000e620000000800 */
[----:B------:R-:W-:Y:S01]  /*132a0*/  IMAD.MOV.U32 R25, RZ, RZ, R145 ;  /* 0x000000ffff197224 */ /* 0x000fe200078e0091 */
[----:B------:R-:W-:Y:S01]  /*132b0*/  LEA.HI.SX32 R8, R2, R0, 0x1a ;  /* 0x0000000002087211 */ /* 0x000fe200078fd2ff */
[----:B------:R-:W-:Y:S01]  /*132c0*/  FADD.FTZ R2, R125, R6 ;  /* 0x000000067d027221 */ /* 0x000fe20000010000 */
[----:B------:R3:W5:Y:S01]  /*132d0*/  LDL.LU R235, [R1+0x7c] ;  /* 0x00007c0001eb7983 */ /* 0x0007620000300800 */
[----:B------:R-:W-:-:S02]  /*132e0*/  FADD.FTZ R0, R126, R5 ;  /* 0x000000057e007221 */ /* 0x000fc40000010000 */
[----:B------:R-:W-:Y:S01]  /*132f0*/  FADD.FTZ R4, R127, R4 ;  /* 0x000000047f047221 */ /* 0x000fe20000010000 */
[----:B------:R-:W1:Y:S01]  /*13300*/  MUFU.EX2 R10, R55 ;  /* 0x00000037000a7308 */ /* 0x000e620000000800 */
[----:B------:R-:W-:Y:S01]  /*13310*/  IMAD.MOV.U32 R251, RZ, RZ, R160 ;  /* 0x000000fffffb7224 */ /* 0x000fe200078e00a0 */
[----:B------:R3:W5:Y:S01]  /*13320*/  LDL.LU R234, [R1+0x78] ;  /* 0x0000780001ea7983 */ /* 0x0007620000300800 */
[----:B------:R-:W-:Y:S02]  /*13330*/  FADD.FTZ R3, R26, R7 ;  /* 0x000000071a037221 */ /* 0x000fe40000010000 */
[----:B------:R-:W-:Y:S01]  /*13340*/  IMAD.MOV.U32 R93, RZ, RZ, R161 ;  /* 0x000000ffff5d7224 */ /* 0x000fe200078e00a1 */
[----:B------:R3:W5:Y:S01]  /*13350*/  LDL.LU R233, [R1+0x74] ;  /* 0x0000740001e97983 */ /* 0x0007620000300800 */
[----:B------:R-:W-:Y:S02]  /*13360*/  FADD.FTZ R2, R27, R2 ;  /* 0x000000021b027221 */ /* 0x000fe40000010000 */
[----:B------:R-:W-:Y:S01]  /*13370*/  IMAD.MOV.U32 R94, RZ, RZ, R162 ;  /* 0x000000ffff5e7224 */ /* 0x000fe200078e00a2 */
[----:B------:R-:W1:Y:S01]  /*13380*/  MUFU.EX2 R14, R52 ;  /* 0x00000034000e7308 */ /* 0x000e620000000800 */
        /* <DEDUP_REMOVED lines=67> */
[----:B------:R-:W-:Y:S01]  /*137c0*/  IMAD.MOV.U32 R163, RZ, RZ, R121 ;  /* 0x000000ffffa37224 */ /* 0x000fe200078e0079 */
[----:B------:R-:W1:Y:S01]  /*137d0*/  MUFU.EX2 R30, R30 ;  /* 0x0000001e001e7308 */ /* 0x000e620000000800 */
[----:B------:R-:W-:Y:S01]  /*137e0*/  FADD.FTZ R5, R110, R5 ;  /* 0x000000056e057221 */ /* 0x000fe20000010000 */
[----:B------:R-:W2:Y:S01]  /*137f0*/  LDSM.16.MT88.4 R120, [R229+0x3100] ;  /* 0x00310000e578783b */ /* 0x000ea20000004200 */
[----:B------:R-:W-:Y:S02]  /*13800*/  FADD.FTZ R2, R105, R0 ;  /* 0x0000000069027221 */ /* 0x000fe40000010000 */
[----:B------:R-:W-:-:S03]  /*13810*/  FADD.FTZ R0, R100, R3 ;  /* 0x0000000364007221 */ /* 0x000fc60000010000 */
[----:B------:R-:W2:Y:S01]  /*13820*/  MUFU.EX2 R22, R31 ;  /* 0x0000001f00167308 */ /* 0x000ea20000000800 */
[----:B------:R-:W-:Y:S02]  /*13830*/  FADD.FTZ R4, R115, R4 ;  /* 0x0000000473047221 */ /* 0x000fe40000010000 */
[----:B------:R-:W-:-:S05]  /*13840*/  FADD.FTZ R5, R108, R5 ;  /* 0x000000056c057221 */ /* 0x000fca0000010000 */
[----:B------:R-:W-:Y:S01]  /*13850*/  MUFU.EX2 R15, R53 ;  /* 0x00000035000f7308 */ /* 0x000fe20000000800 */
[----:B-1----:R-:W-:Y:S02]  /*13860*/  FADD.FTZ R3, R20, R2 ;  /* 0x0000000214037221 */ /* 0x002fe40000010000 */
[----:B----4-:R-:W-:-:S05]  /*13870*/  FADD.FTZ R2, R9, R0 ;  /* 0x0000000009027221 */ /* 0x010fca0000010000 */
[----:B------:R-:W-:Y:S01]  /*13880*/  MUFU.EX2 R12, R70 ;  /* 0x00000046000c7308 */ /* 0x000fe20000000800 */
[----:B------:R-:W-:Y:S02]  /*13890*/  IMAD.MOV.U32 R95, RZ, RZ, R163 ;  /* 0x000000ffff5f7224 */ /* 0x000fe400078e00a3 */
[----:B------:R-:W-:-:S05]  /*138a0*/  FADD.FTZ R0, R92, R4 ;  /* 0x000000045c007221 */ /* 0x000fca0000010000 */
[----:B------:R-:W1:Y:S01]  /*138b0*/  MUFU.EX2 R29, R29 ;  /* 0x0000001d001d7308 */ /* 0x000e620000000800 */
[----:B------:R-:W-:Y:S02]  /*138c0*/  FADD.FTZ R4, R24, R5 ;  /* 0x0000000518047221 */ /* 0x000fe40000010000 */
[----:B------:R-:W-:Y:S01]  /*138d0*/  FADD.FTZ R3, R11, R3 ;  /* 0x000000030b037221 */ /* 0x000fe20000010000 */
[----:B------:R-:W-:Y:S01]  /*138e0*/  IMNMX R5, RZ, R8, !PT ;  /* 0x00000008ff057217 */ /* 0x000fe20007800200 */
[----:B------:R-:W-:Y:S01]  /*138f0*/  FADD.FTZ R2, R10, R2 ;  /* 0x000000020a027221 */ /* 0x000fe20000010000 */
[----:B------:R-:W-:Y:S01]  /*13900*/  IADD3 R246, R95, -0x2, RZ ;  /* 0xfffffffe5ff67810 */ /* 0x000fe20007ffe0ff */
[----:B------:R-:W-:Y:S02]  /*13910*/  FADD.FTZ R0, R69, R0 ;  /* 0x0000000045007221 */ /* 0x000fe40000010000 */
[----:B------:R-:W-:Y:S02]  /*13920*/  FADD.FTZ R4, R23, R4 ;  /* 0x0000000417047221 */ /* 0x000fe40000010000 */
[----:B------:R-:W-:-:S02]  /*13930*/  FADD.FTZ R3, R14, R3 ;  /* 0x000000030e037221 */ /* 0x000fc40000010000 */
[----:B------:R-:W-:Y:S01]  /*13940*/  FADD.FTZ R2, R13, R2 ;  /* 0x000000020d027221 */ /* 0x000fe20000010000 */
[----:B------:R4:W-:Y:S01]  /*13950*/  STL [R1+0x2c], R5 ;  /* 0x00002c0501007387 */ /* 0x0009e20000100800 */
[----:B------:R-:W-:Y:S01]  /*13960*/  FADD.FTZ R0, R30, R0 ;  /* 0x000000001e007221 */ /* 0x000fe20000010000 */
[----:B------:R-:W-:Y:S01]  /*13970*/  ISETP.GE.AND P0, PT, R246, R5, PT ;  /* 0x00000005f600720c */ /* 0x000fe20003f06270 */
[----:B--2---:R-:W-:Y:S01]  /*13980*/  FADD.FTZ R4, R22, R4 ;  /* 0x0000000416047221 */ /* 0x004fe20000010000 */
[----:B------:R-:W-:Y:S02]  /*13990*/  F2FP.PACK_AB R132, R69, R92 ;  /* 0x0000005c4584723e */ /* 0x000fe400000000ff */
[----:B------:R-:W-:Y:S02]  /*139a0*/  F2FP.PACK_AB R133, R23, R24 ;  /* 0x000000181785723e */ /* 0x000fe400000000ff */
[----:B-1----:R-:W-:Y:S01]  /*139b0*/  F2FP.PACK_AB R134, R29, R30 ;  /* 0x0000001e1d86723e */ /* 0x002fe200000000ff */
[----:B----4-:R-:W-:-:S02]  /*139c0*/  FADD.FTZ R5, R15, R3 ;  /* 0x000000030f057221 */ /* 0x010fc40000010000 */
        /* <DEDUP_REMOVED lines=38> */
.L_x_1461:
[----:B------:R-:W-:Y:S04]  /*13c30*/  DEPBAR.LE SB0, 0x0 ;  /* 0x000080000000791a */ /* 0x000fe80000000000 */
[----:B------:R-:W-:Y:S01]  /*13c40*/  BAR.SYNC.DEFER_BLOCKING 0x0 ;  /* 0x0000000000007b1d */ /* 0x000fe20000010000 */
[C---:B------:R-:W-:Y:S01]  /*13c50*/  ISETP.GE.AND P0, PT, R216.reuse, RZ, PT ;  /* 0x000000ffd800720c */ /* 0x040fe20003f06270 */
[----:B------:R-:W-:Y:S01]  /*13c60*/  IMAD.MOV.U32 R142, RZ, RZ, c[0x0][0x208] ;  /* 0x00008200ff8e7624 */ /* 0x000fe200078e00ff */
[----:B------:R-:W-:Y:S01]  /*13c70*/  IADD3 R246, R216, -0x1, RZ ;  /* 0xffffffffd8f67810 */ /* 0x000fe20007ffe0ff */
[----:B------:R-:W-:Y:S02]  /*13c80*/  IMAD.MOV.U32 R137, RZ, RZ, 0x5 ;  /* 0x00000005ff897424 */ /* 0x000fe400078e00ff */
[----:B------:R-:W-:Y:S02]  /*13c90*/  IMAD.SHL.U32 R142, R142, 0x20, RZ ;  /* 0x000000208e8e7824 */ /* 0x000fe400078e00ff */
[----:B--2---:R-:W-:Y:S05]  /*13ca0*/  IMAD.MOV.U32 R2, RZ, RZ, c[0x0][0x208] ;  /* 0x00008200ff027624 */ /* 0x004fea00078e00ff */
[----:B------:R-:W-:Y:S01]  /*13cb0*/  SHF.L.U64.HI R2, R2, R137, c[0x0][0x20c] ;  /* 0x0000830002027619 */ /* 0x000fe20000010289 */
[----:B------:R-:W-:Y:S01]  /*13cc0*/  @P0 IMAD.WIDE.U32 R138, R216, c[0x0][0x208], RZ ;  /* 0x00008200d88a0a25 */ /* 0x000fe200078e00ff */
[----:B-1----:R-:W-:Y:S05]  /*13cd0*/  @P0 SHF.R.S32.HI R0, RZ, 0x1f, R216 ;  /* 0x0000001fff000819 */ /* 0x002fea00000114d8 */
[----:B------:R-:W-:Y:S01]  /*13ce0*/  @P0 IMAD R0, R0, c[0x0][0x208], RZ ;  /* 0x0000820000000a24 */ /* 0x000fe200078e02ff */
[----:B-----5:R-:W-:Y:S03]  /*13cf0*/  LDSM.16.M88.4 R112, [R234+0x7100] ;  /* 0x00710000ea70783b */ /* 0x020fe60000000200 */
[----:B------:R-:W-:Y:S04]  /*13d00*/  @P0 IMAD R0, R216, c[0x0][0x20c], R0 ;  /* 0x00008300d8000a24 */ /* 0x000fe800078e0200 */
[----:B------:R-:W-:Y:S01]  /*13d10*/  @P0 IMAD.IADD R0, R139, 0x1, R0 ;  /* 0x000000018b000824 */ /* 0x000fe200078e0200 */
[----:B------:R-:W1:Y:S03]  /*13d20*/  LDSM.16.M88.4 R16, [R143+0x3900] ;  /* 0x003900008f10783b */ /* 0x000e660000000200 */
[----:B------:R-:W-:Y:S05]  /*13d30*/  @P0 IMAD R0, R0, 0x70, RZ ;  /* 0x0000007000000824 */ /* 0x000fea00078e02ff */
[----:B------:R-:W2:Y:S08]  /*13d40*/  LDSM.16.M88.4 R108, [R234+0x9100] ;  /* 0x00910000ea6c783b */ /* 0x000eb00000000200 */
[----:B------:R-:W3:Y:S08]  /*13d50*/  LDSM.16.M88.4 R32, [R143+0x4100] ;  /* 0x004100008f20783b */ /* 0x000ef00000000200 */
[----:B------:R-:W4:Y:S04]  /*13d60*/  LDL R223, [R1+0x30] ;  /* 0x0000300001df7983 */ /* 0x000f280000100800 */
[----:B------:R-:W3:Y:S08]  /*13d70*/  LDSM.16.M88.4 R48, [R143+0x4900] ;  /* 0x004900008f30783b */ /* 0x000ef00000000200 */
[----:B------:R-:W3:Y:S01]  /*13d80*/  LDSM.16.M88.4 R64, [R143+0x5100] ;  /* 0x005100008f40783b */ /* 0x000ee20000000200 */
[-C--:B-1----:R-:W-:Y:S07]  /*13d90*/  HMMA.16816.F32 R4, R112, R16.reuse, RZ ;  /* 0x000000107004723c */ /* 0x082fee00000018ff */
[----:B------:R-:W4:Y:S01]  /*13da0*/  LDL.64 R220, [R1+0x50] ;  /* 0x0000500001dc7983 */ /* 0x000f220000100a00 */
[C---:B--2---:R-:W-:Y:S05]  /*13db0*/  HMMA.16816.F32 R8, R108.reuse, R16, RZ ;  /* 0x000000106c08723c */ /* 0x044fea00000018ff */
[----:B------:R-:W4:Y:S03]  /*13dc0*/  LDL.64 R218, [R1+0x58] ;  /* 0x0000580001da7983 */ /* 0x000f260000100a00 */
[-C--:B------:R-:W-:Y:S03]  /*13dd0*/  HMMA.16816.F32 R12, R108, R18.reuse, RZ ;  /* 0x000000126c0c723c */ /* 0x080fe600000018ff */
[----:B------:R-:W1:Y:S05]  /*13de0*/  LDSM.16.M88.4 R80, [R143+0x5900] ;  /* 0x005900008f50783b */ /* 0x000e6a0000000200 */
[C---:B------:R-:W-:Y:S03]  /*13df0*/  HMMA.16816.F32 R16, R112.reuse, R18, RZ ;  /* 0x000000127010723c */ /* 0x040fe600000018ff */
[----:B------:R-:W1:Y:S05]  /*13e00*/  LDSM.16.M88.4 R96, [R143+0x6100] ;  /* 0x006100008f60783b */ /* 0x000e6a0000000200 */
[-C--:B---3--:R-:W-:Y:S03]  /*13e10*/  HMMA.16816.F32 R20, R112, R32.reuse, RZ ;  /* 0x000000207014723c */ /* 0x088fe600000018ff */
[----:B------:R-:W3:Y:S05]  /*13e20*/  LDSM.16.M88.4 R188, [R143+0x6900] ;  /* 0x006900008fbc783b */ /* 0x000eea0000000200 */
[C---:B------:R-:W-:Y:S03]  /*13e30*/  HMMA.16816.F32 R24, R108.reuse, R32, RZ ;  /* 0x000000206c18723c */ /* 0x040fe600000018ff */
[----:B------:R-:W-:Y:S05]  /*13e40*/  LDSM.16.M88.4 R192, [R237+0x7100] ;  /* 0x00710000edc0783b */ /* 0x000fea0000000200 */
[-C--:B------:R-:W-:Y:S03]  /*13e50*/  HMMA.16816.F32 R28, R108, R34.reuse, RZ ;  /* 0x000000226c1c723c */ /* 0x080fe600000018ff */
[----:B------:R-:W1:Y:S05]  /*13e60*/  LDSM.16.M88.4 R196, [R238] ;  /* 0x00000000eec4783b */ /* 0x000e6a0000000200 */
[C---:B------:R-:W-:Y:S03]  /*13e70*/  HMMA.16816.F32 R32, R112.reuse, R34, RZ ;  /* 0x000000227020723c */ /* 0x040fe600000018ff */
[----:B------:R-:W1:Y:S05]  /*13e80*/  LDSM.16.M88.4 R200, [R237+0x9100] ;  /* 0x00910000edc8783b */ /* 0x000e6a0000000200 */
[-C--:B------:R-:W-:Y:S03]  /*13e90*/  HMMA.16816.F32 R36, R112, R48.reuse, RZ ;  /* 0x000000307024723c */ /* 0x080fe600000018ff */
[----:B------:R-:W1:Y:S05]  /*13ea0*/  LDSM.16.M88.4 R204, [R244] ;  /* 0x00000000f4cc783b */ /* 0x000e6a0000000200 */
[C---:B------:R-:W-:Y:S03]  /*13eb0*/  HMMA.16816.F32 R40, R108.reuse, R48, RZ ;  /* 0x000000306c28723c */ /* 0x040fe600000018ff */
[----:B------:R-:W1:Y:S05]  /*13ec0*/  LDSM.16.M88.4 R208, [R243] ;  /* 0x00000000f3d0783b */ /* 0x000e6a0000000200 */
[-C--:B------:R-:W-:Y:S03]  /*13ed0*/  HMMA.16816.F32 R44, R108, R50.reuse, RZ ;  /* 0x000000326c2c723c */ /* 0x080fe600000018ff */
[----:B------:R-:W-:Y:S05]  /*13ee0*/  LDSM.16.M88.4 R212, [R241] ;  /* 0x00000000f1d4783b */ /* 0x000fea0000000200 */
[C---:B------:R-:W-:Y:S03]  /*13ef0*/  HMMA.16816.F32 R48, R112.reuse, R50, RZ ;  /* 0x000000327030723c */ /* 0x040fe600000018ff */
[----:B------:R-:W-:Y:S04]  /*13f00*/  STL [R1+0x6c], R234 ;  /* 0x00006cea01007387 */ /* 0x000fe80000100800 */
[----:B------:R1:W-:Y:S01]  /*13f10*/  STL [R1+0x70], R143 ;  /* 0x0000708f01007387 */ /* 0x0003e20000100800 */
        /* <DEDUP_REMOVED lines=12> */
[-C--:B-1----:R-:W-:Y:S03]  /*13fe0*/  HMMA.16816.F32 R68, R112, R80.reuse, RZ ;  /* 0x000000507044723c */ /* 0x082fe600000018ff */
[----:B------:R-:W2:Y:S04]  /*13ff0*/  LDL R217, [R1+0x64] ;  /* 0x0000640001d97983 */ /* 0x000ea80000100800 */
[----:B------:R-:W2:Y:S01]  /*14000*/  LDL R143, [R1+0x60] ;  /* 0x00006000018f7983 */ /* 0x000ea20000100800 */
[C---:B------:R-:W-:Y:S08]  /*14010*/  HMMA.16816.F32 R72, R108.reuse, R80, RZ ;  /* 0x000000506c48723c */ /* 0x040ff000000018ff */
[-C--:B------:R-:W-:Y:S08]  /*14020*/  HMMA.16816.F32 R76, R108, R82.reuse, RZ ;  /* 0x000000526c4c723c */ /* 0x080ff000000018ff */
[C---:B------:R-:W-:Y:S08]  /*14030*/  HMMA.16816.F32 R80, R112.reuse, R82, RZ ;  /* 0x000000527050723c */ /* 0x040ff000000018ff */
[-C--:B------:R-:W-:Y:S08]  /*14040*/  HMMA.16816.F32 R84, R112, R96.reuse, RZ ;  /* 0x000000607054723c */ /* 0x080ff000000018ff */
[C---:B------:R-:W-:Y:S08]  /*14050*/  HMMA.16816.F32 R88, R108.reuse, R96, RZ ;  /* 0x000000606c58723c */ /* 0x040ff000000018ff */
[-C--:B------:R-:W-:Y:S08]  /*14060*/  HMMA.16816.F32 R92, R108, R98.reuse, RZ ;  /* 0x000000626c5c723c */ /* 0x080ff000000018ff */
[C---:B------:R-:W-:Y:S08]  /*14070*/  HMMA.16816.F32 R96, R112.reuse, R98, RZ ;  /* 0x000000627060723c */ /* 0x040ff000000018ff */
[-C--:B---3--:R-:W-:Y:S08]  /*14080*/  HMMA.16816.F32 R100, R112, R188.reuse, RZ ;  /* 0x000000bc7064723c */ /* 0x088ff000000018ff */
        /* <DEDUP_REMOVED lines=12> */
[C---:B------:R-:W-:Y:S04]  /*14150*/  HMMA.16816.F32 R32, R192.reuse, R206, R32 ;  /* 0x000000cec020723c */ /* 0x040fe80000001820 */
[----:B----4-:R-:W-:Y:S04]  /*14160*/  LOP3.LUT P3, RZ, R223, 0x1, RZ, 0xc0, !PT ;  /* 0x00000001dfff7812 */ /* 0x010fe8000786c0ff */
[-C--:B------:R-:W-:Y:S08]  /*14170*/  HMMA.16816.F32 R36, R192, R208.reuse, R36 ;  /* 0x000000d0c024723c */ /* 0x080ff00000001824 */
[C---:B------:R-:W-:Y:S08]  /*14180*/  HMMA.16816.F32 R40, R200.reuse, R208, R40 ;  /* 0x000000d0c828723c */ /* 0x040ff00000001828 */
[-C--:B------:R-:W-:Y:S04]  /*14190*/  HMMA.16816.F32 R44, R200, R210.reuse, R44 ;  /* 0x000000d2c82c723c */ /* 0x080fe8000000182c */
[----:B------:R-:W-:Y:S02]  /*141a0*/  @P0 IMAD.MOV.U32 R205, RZ, RZ, R221 ;  /* 0x000000ffffcd0224 */ /* 0x000fe400078e00dd */
[----:B------:R-:W-:Y:S02]  /*141b0*/  @P0 IMAD.MOV.U32 R204, RZ, RZ, R218 ;  /* 0x000000ffffcc0224 */ /* 0x000fe400078e00da */
[C---:B------:R-:W-:Y:S01]  /*141c0*/  HMMA.16816.F32 R48, R192.reuse, R210, R48 ;  /* 0x000000d2c030723c */ /* 0x040fe20000001830 */
[----:B------:R-:W4:Y:S03]  /*141d0*/  LDL R218, [R1+0x3c] ;  /* 0x00003c0001da7983 */ /* 0x000f260000100800 */
[----:B------:R-:W-:Y:S04]  /*141e0*/  @P0 IMAD.WIDE.U32 R204, R138, 0x70, R204 ;  /* 0x000000708acc0825 */ /* 0x000fe800078e00cc */
[-C--:B-1----:R-:W-:Y:S04]  /*141f0*/  HMMA.16816.F32 R52, R192, R188.reuse, R52 ;  /* 0x000000bcc034723c */ /* 0x082fe80000001834 */
[C---:B------:R-:W-:Y:S01]  /*14200*/  @P0 LEA R138, P1, R204.reuse, c[0x0][0x1f8], 0x1 ;  /* 0x00007e00cc8a0a11 */ /* 0x040fe200078208ff */
[----:B------:R-:W-:Y:S03]  /*14210*/  @P0 IMAD.IADD R0, R205, 0x1, R0 ;  /* 0x00000001cd000824 */ /* 0x000fe600078e0200 */
[C---:B------:R-:W-:Y:S04]  /*14220*/  HMMA.16816.F32 R56, R200.reuse, R188, R56 ;  /* 0x000000bcc838723c */ /* 0x040fe80000001838 */
[----:B------:R-:W-:Y:S01]  /*14230*/  @P0 LEA.HI.X R139, R204, c[0x0][0x1fc], R0, 0x1, P1 ;  /* 0x00007f00cc8b0a11 */ /* 0x000fe200008f0c00 */
[----:B------:R-:W-:Y:S01]  /*14240*/  IMAD.MOV.U32 R0, RZ, RZ, c[0x0][0x2c4] ;  /* 0x0000b100ff007624 */ /* 0x000fe200078e00ff */
[-C--:B------:R-:W-:Y:S02]  /*14250*/  @P0 IADD3 R206, P2, R138, R142.reuse, RZ ;  /* 0x0000008e8ace0210 */ /* 0x080fe40007f5e0ff */
[-C--:B------:R-:W-:Y:S04]  /*14260*/  HMMA.16816.F32 R60, R200, R190.reuse, R60 ;  /* 0x000000bec83c723c */ /* 0x080fe8000000183c */
[--C-:B------:R-:W-:Y:S01]  /*14270*/  @P0 IMAD.X R207, R139, 0x1, R2.reuse, P2 ;  /* 0x000000018bcf0824 */ /* 0x100fe200010e0602 */
[-C--:B------:R-:W-:Y:S03]  /*14280*/  @P0 IADD3 R208, P1, R206, R142.reuse, RZ ;  /* 0x0000008eced00210 */ /* 0x080fe60007f3e0ff */
[C---:B------:R-:W-:Y:S01]  /*14290*/  HMMA.16816.F32 R64, R192.reuse, R190, R64 ;  /* 0x000000bec040723c */ /* 0x040fe20000001840 */
[----:B------:R-:W1:Y:S03]  /*142a0*/  LDSM.16.M88.4 R188, [R239] ;  /* 0x00000000efbc783b */ /* 0x000e660000000200 */
[--C-:B------:R-:W-:Y:S01]  /*142b0*/  @P0 IMAD.X R209, R207, 0x1, R2.reuse, P1 ;  /* 0x00000001cfd10824 */ /* 0x100fe200008e0602 */
[-C--:B------:R-:W-:Y:S03]  /*142c0*/  @P0 IADD3 R204, P2, R208, R142.reuse, RZ ;  /* 0x0000008ed0cc0210 */ /* 0x080fe60007f5e0ff */
[-C--:B------:R-:W-:Y:S01]  /*142d0*/  HMMA.16816.F32 R68, R192, R212.reuse, R68 ;  /* 0x000000d4c044723c */ /* 0x080fe20000001844 */
[----:B------:R-:W-:Y:S01]  /*142e0*/  @!PT LDS RZ, [RZ] ;  /* 0x00000000fffff984 */ /* 0x000fe20000000800 */
[----:B------:R-:W-:Y:S01]  /*142f0*/  @!PT LDS RZ, [RZ] ;  /* 0x00000000fffff984 */ /* 0x000fe20000000800 */
[----:B------:R-:W-:Y:S01]  /*14300*/  @!PT LDS RZ, [RZ] ;  /* 0x00000000fffff984 */ /* 0x000fe20000000800 */
[----:B------:R1:W-:Y:S03]  /*14310*/  @P0 LDGSTS.E.BYPASS.LTC128B.128 [R245+0x100], [R138.64], !P3 ;  /* 0x001000008af50fae */ /* 0x0003e6000d901d48 */
[--C-:B------:R-:W-:Y:S04]  /*14320*/  @P0 IMAD.X R205, R209, 0x1, R2.reuse, P2 ;  /* 0x00000001d1cd0824 */ /* 0x100fe800010e0602 */
[C---:B------:R-:W-:Y:S01]  /*14330*/  HMMA.16816.F32 R72, R200.reuse, R212, R72 ;  /* 0x000000d4c848723c */ /* 0x040fe20000001848 */
[----:B------:R1:W-:Y:S07]  /*14340*/  @P0 LDGSTS.E.BYPASS.LTC128B.128 [R245+0x900], [R206.64], !P3 ;  /* 0x00900000cef50fae */ /* 0x0003ee000d901d48 */
[-C--:B------:R-:W-:Y:S01]  /*14350*/  HMMA.16816.F32 R76, R200, R214.reuse, R76 ;  /* 0x000000d6c84c723c */ /* 0x080fe2000000184c */
[----:B------:R1:W-:Y:S07]  /*14360*/  @P0 LDGSTS.E.BYPASS.LTC128B.128 [R245+0x1100], [R208.64], !P3 ;  /* 0x01100000d0f50fae */ /* 0x0003ee000d901d48 */
[C---:B------:R-:W-:Y:S01]  /*14370*/  HMMA.16816.F32 R80, R192.reuse, R214, R80 ;  /* 0x000000d6c050723c */ /* 0x040fe20000001850 */
[----:B------:R1:W-:Y:S07]  /*14380*/  @P0 LDGSTS.E.BYPASS.LTC128B.128 [R245+0x1900], [R204.64], !P3 ;  /* 0x01900000ccf50fae */ /* 0x0003ee000d901d48 */
[-C--:B---3--:R-:W-:Y:S08]  /*14390*/  HMMA.16816.F32 R84, R192, R196.reuse, R84 ;  /* 0x000000c4c054723c */ /* 0x088ff00000001854 */
[C---:B------:R-:W-:Y:S07]  /*143a0*/  HMMA.16816.F32 R88, R200.reuse, R196, R88 ;  /* 0x000000c4c858723c */ /* 0x040fee0000001858 */
[-C--:B------:R-:W-:Y:S01]  /*143b0*/  @P0 IADD3 R196, P1, R204, R142.reuse, RZ ;  /* 0x0000008eccc40210 */ /* 0x080fe20007f3e0ff */
[-C--:B------:R-:W-:Y:S04]  /*143c0*/  HMMA.16816.F32 R92, R200, R198.reuse, R92 ;  /* 0x000000c6c85c723c */ /* 0x080fe8000000185c */
[--C-:B------:R-:W-:Y:S01]  /*143d0*/  @P0 IMAD.X R197, R205, 0x1, R2.reuse, P1 ;  /* 0x00000001cdc50824 */ /* 0x100fe200008e0602 */
[-C--:B-1----:R-:W-:Y:S03]  /*143e0*/  @P0 IADD3 R138, P2, R196, R142.reuse, RZ ;  /* 0x0000008ec48a0210 */ /* 0x082fe60007f5e0ff */
[C---:B------:R-:W-:Y:S01]  /*143f0*/  HMMA.16816.F32 R96, R192.reuse, R198, R96 ;  /* 0x000000c6c060723c */ /* 0x040fe20000001860 */
[----:B------:R1:W-:Y:S03]  /*14400*/  @P0 LDGSTS.E.BYPASS.LTC128B.128 [R245+0x2100], [R196.64], !P3 ;  /* 0x02100000c4f50fae */ /* 0x0003e6000d901d48 */
[--C-:B------:R-:W-:Y:S03]  /*14410*/  @P0 IMAD.X R139, R197, 0x1, R2.reuse, P2 ;  /* 0x00000001c58b0824 */ /* 0x100fe600010e0602 */
[----:B------:R-:W-:Y:S01]  /*14420*/  @P0 IADD3 R198, P1, R138, R142, RZ ;  /* 0x0000008e8ac60210 */ /* 0x000fe20007f3e0ff */
[-C--:B------:R-:W-:Y:S01]  /*14430*/  HMMA.16816.F32 R100, R192, R188.reuse, R100 ;  /* 0x000000bcc064723c */ /* 0x080fe20000001864 */
[----:B------:R3:W-:Y:S03]  /*14440*/  @P0 LDGSTS.E.BYPASS.LTC128B.128 [R245+0x2900], [R138.64], !P3 ;  /* 0x029000008af50fae */ /* 0x0007e6000d901d48 */
[----:B------:R-:W-:Y:S01]  /*14450*/  @P0 IMAD.X R199, R139, 0x1, R2, P1 ;  /* 0x000000018bc70824 */ /* 0x000fe200008e0602 */
[----:B------:R-:W-:Y:S03]  /*14460*/  ISETP.NE.AND P1, PT, R0, 0x1, PT ;  /* 0x000000010000780c */ /* 0x000fe60003f25270 */
[C---:B------:R-:W-:Y:S01]  /*14470*/  HMMA.16816.F32 R104, R200.reuse, R188, R104 ;  /* 0x000000bcc868723c */ /* 0x040fe20000001868 */
[----:B------:R-:W2:Y:S04]  /*14480*/  LDL R2, [R1+0x34] ;  /* 0x0000340001027983 */ /* 0x000ea80000100800 */
[----:B------:R-:W-:Y:S03]  /*14490*/  STL [R1+0x94], R235 ;  /* 0x000094eb01007387 */ /* 0x000fe60000100800 */
[-C--:B------:R-:W-:Y:S01]  /*144a0*/  HMMA.16816.F32 R108, R200, R190.reuse, R108 ;  /* 0x000000bec86c723c */ /* 0x080fe2000000186c */
[----:B------:R-:W-:Y:S04]  /*144b0*/  STL [R1+0x98], R233 ;  /* 0x000098e901007387 */ /* 0x000fe80000100800 */
[----:B------:R1:W-:Y:S03]  /*144c0*/  @P0 LDGSTS.E.BYPASS.LTC128B.128 [R245+0x3100], [R198.64], !P3 ;  /* 0x03100000c6f50fae */ /* 0x0003e6000d901d48 */
[----:B------:R-:W-:Y:S04]  /*144d0*/  HMMA.16816.F32 R112, R192, R190, R112 ;  /* 0x000000bec070723c */ /* 0x000fe80000001870 */
[----:B---3--:R-:W-:Y:S01]  /*144e0*/  IMAD R138, R216, -0x70, RZ ;  /* 0xffffff90d88a7824 */ /* 0x008fe200078e02ff */
[----:B------:R-:W-:Y:S04]  /*144f0*/  STL [R1+0x9c], R236 ;  /* 0x00009cec01007387 */ /* 0x000fe80000100800 */
[----:B------:R3:W3:Y:S04]  /*14500*/  LDL R0, [R1+0x38] ;  /* 0x0000380001007983 */ /* 0x0006e80000100800 */
[----:B------:R-:W-:Y:S08]  /*14510*/  LDSM.16.M88.4 R204, [R233+0x3900] ;  /* 0x00390000e9cc783b */ /* 0x000ff00000000200 */
[----:B------:R-:W-:Y:S08]  /*14520*/  LDSM.16.M88.4 R208, [R235+0x9100] ;  /* 0x00910000ebd0783b */ /* 0x000ff00000000200 */
[----:B-1----:R-:W1:Y:S08]  /*14530*/  LDSM.16.M88.4 R196, [R235+0x7100] ;  /* 0x00710000ebc4783b */ /* 0x002e700000000200 */
[----:B------:R-:W1:Y:S08]  /*14540*/  LDSM.16.M88.4 R212, [R233+0x4100] ;  /* 0x00410000e9d4783b */ /* 0x000e700000000200 */
[----:B------:R-:W0:Y:S08]  /*14550*/  LDGDEPBAR ;  /* 0x00000000000079af */ /* 0x000e300000000000 */
[----:B------:R-:W1:Y:S08]  /*14560*/  LDSM.16.M88.4 R200, [R233+0x4900] ;  /* 0x00490000e9c8783b */ /* 0x000e700000000200 */
[----:B------:R-:W1:Y:S02]  /*14570*/  LDSM.16.M88.4 R188, [R233+0x5100] ;  /* 0x00510000e9bc783b */ /* 0x000e640000000200 */
[-C--:B-1----:R-:W-:Y:S06]  /*14580*/  HMMA.16816.F32 R4, R196, R204.reuse, R4 ;  /* 0x000000ccc404723c */ /* 0x082fec0000001804 */
[----:B------:R-:W1:Y:S02]  /*14590*/  LDSM.16.M88.4 R192, [R233+0x5900] ;  /* 0x00590000e9c0783b */ /* 0x000e640000000200 */
[C---:B------:R-:W-:Y:S06]  /*145a0*/  HMMA.16816.F32 R8, R208.reuse, R204, R8 ;  /* 0x000000ccd008723c */ /* 0x040fec0000001808 */
[----:B------:R-:W-:Y:S02]  /*145b0*/  STL [R1+0xa0], R232 ;  /* 0x0000a0e801007387 */ /* 0x000fe40000100800 */
        /* <DEDUP_REMOVED lines=14> */
[C---:B------:R-:W-:Y:S04]  /*146a0*/  HMMA.16816.F32 R56, R208.reuse, R188, R56 ;  /* 0x000000bcd038723c */ /* 0x040fe80000001838 */
[----:B----4-:R-:W-:Y:S04]  /*146b0*/  IADD3 R138, -R218, 0x1, R138 ;  /* 0x00000001da8a7810 */ /* 0x010fe80007ffe18a */
[-C--:B------:R-:W-:Y:S04]  /*146c0*/  HMMA.16816.F32 R60, R208, R190.reuse, R60 ;  /* 0x000000bed03c723c */ /* 0x080fe8000000183c */
[----:B--2---:R-:W-:Y:S04]  /*146d0*/  IADD3 R138, -R143, R138, R217 ;  /* 0x0000008a8f8a7210 */ /* 0x004fe80007ffe1d9 */
[C---:B------:R-:W-:Y:S01]  /*146e0*/  HMMA.16816.F32 R64, R196.reuse, R190, R64 ;  /* 0x000000bec440723c */ /* 0x040fe20000001840 */
[----:B------:R-:W-:Y:S07]  /*146f0*/  LDSM.16.M88.4 R188, [R236+0x7100] ;  /* 0x00710000ecbc783b */ /* 0x000fee0000000200 */
        /* <DEDUP_REMOVED lines=16> */
[-C--:B------:R-:W-:Y:S04]  /*14800*/  HMMA.16816.F32 R12, R212, R194.reuse, R12 ;  /* 0x000000c2d40c723c */ /* 0x080fe8000000180c */
[----:B---3--:R-:W-:Y:S04]  /*14810*/  @P1 IMAD.MOV.U32 R0, RZ, RZ, R2 ;  /* 0x000000ffff001224 */ /* 0x008fe800078e0002 */
[C---:B------:R-:W-:Y:S01]  /*14820*/  HMMA.16816.F32 R16, R188.reuse, R194, R16 ;  /* 0x000000c2bc10723c */ /* 0x040fe20000001810 */
[----:B------:R-:W-:Y:S07]  /*14830*/  SHFL.IDX PT, R2, R0, RZ, 0x1c1f ;  /* 0x001c1fff00027589 */ /* 0x000fee00000e0000 */
[-C--:B--2---:R-:W-:Y:S01]  /*14840*/  HMMA.16816.F32 R20, R188, R204.reuse, R20 ;  /* 0x000000ccbc14723c */ /* 0x084fe20000001814 */
[----:B------:R-:W1:Y:S07]  /*14850*/  SHFL.IDX PT, R137, R0, 0x1, 0x1c1f ;  /* 0x003c1f0000897f89 */ /* 0x000e6e00000e0000 */
[C---:B------:R-:W-:Y:S01]  /*14860*/  HMMA.16816.F32 R24, R212.reuse, R204, R24 ;  /* 0x000000ccd418723c */ /* 0x040fe20000001818 */
[----:B------:R-:W2:Y:S07]  /*14870*/  SHFL.IDX PT, R142, R0, 0x2, 0x1c1f ;  /* 0x005c1f00008e7f89 */ /* 0x000eae00000e0000 */
[-C--:B------:R-:W-:Y:S01]  /*14880*/  HMMA.16816.F32 R28, R212, R206.reuse, R28 ;  /* 0x000000ced41c723c */ /* 0x080fe2000000181c */
[----:B------:R3:W4:Y:S07]  /*14890*/  SHFL.IDX PT, R139, R0, 0x3, 0x1c1f ;  /* 0x007c1f00008b7f89 */ /* 0x00072e00000e0000 */
[C---:B------:R-:W-:Y:S01]  /*148a0*/  HMMA.16816.F32 R32, R188.reuse, R206, R32 ;  /* 0x000000cebc20723c */ /* 0x040fe20000001820 */
[----:B------:R-:W4:Y:S03]  /*148b0*/  LDSM.16.M88.4 R192, [R232+0x1000] ;  /* 0x00100000e8c0783b */ /* 0x000f260000000200 */
[----:B-1----:R-:W-:Y:S05]  /*148c0*/  IMAD.IADD R137, R138, 0x1, R137 ;  /* 0x000000018a897824 */ /* 0x002fea00078e0289 */
[C---:B------:R-:W-:Y:S02]  /*148d0*/  ISETP.GT.AND P1, PT, R137.reuse, RZ, PT ;  /* 0x000000ff8900720c */ /* 0x040fe40003f24270 */
[----:B------:R-:W-:Y:S02]  /*148e0*/  ISETP.GT.AND P0, PT, R137, 0x1, PT ;  /* 0x000000018900780c */ /* 0x000fe40003f04270 */
[----:B------:R-:W-:Y:S02]  /*148f0*/  FSEL R198, R6, -INF , P1 ;  /* 0xff80000006c67808 */ /* 0x000fe40000800000 */
[----:B------:R-:W-:Y:S01]  /*14900*/  FSEL R197, R7, -INF , P0 ;  /* 0xff80000007c57808 */ /* 0x000fe20000000000 */
[C---:B---3--:R-:W-:Y:S01]  /*14910*/  IMAD.IADD R0, R138.reuse, 0x1, R2 ;  /* 0x000000018a007824 */ /* 0x048fe200078e0202 */
[C---:B------:R-:W-:Y:S01]  /*14920*/  ISETP.GT.AND P5, PT, R137.reuse, 0x58, PT ;  /* 0x000000588900780c */ /* 0x040fe20003fa4270 */
[C---:B--2---:R-:W-:Y:S01]  /*14930*/  IMAD.IADD R2, R138.reuse, 0x1, R142 ;  /* 0x000000018a027824 */ /* 0x044fe200078e028e */
[----:B------:R-:W-:Y:S01]  /*14940*/  ISETP.GT.AND P4, PT, R137, 0x59, PT ;  /* 0x000000598900780c */ /* 0x000fe20003f84270 */
[----:B----4-:R-:W-:Y:S01]  /*14950*/  IMAD.IADD R138, R138, 0x1, R139 ;  /* 0x000000018a8a7824 */ /* 0x010fe200078e028b */
[C---:B------:R-:W-:Y:S02]  /*14960*/  ISETP.GT.AND P3, PT, R0.reuse, RZ, PT ;  /* 0x000000ff0000720c */ /* 0x040fe40003f64270 */
[----:B------:R-:W-:Y:S02]  /*14970*/  ISETP.GT.AND P2, PT, R0, 0x1, PT ;  /* 0x000000010000780c */ /* 0x000fe40003f44270 */
[----:B------:R-:W-:Y:S02]  /*14980*/  FSEL R142, R4, -INF , P3 ;  /* 0xff800000048e7808 */ /* 0x000fe40001800000 */
[----:B------:R-:W-:Y:S02]  /*14990*/  FSEL R196, R5, -INF , P2 ;  /* 0xff80000005c47808 */ /* 0x000fe40001000000 */
[----:B------:R-:W1:Y:S01]  /*149a0*/  LDSM.16.M88.4 R4, [R232+0x1800] ;  /* 0x00180000e804783b */ /* 0x000e620000000200 */
[C---:B------:R-:W-:Y:S02]  /*149b0*/  ISETP.GT.AND P3, PT, R2.reuse, RZ, PT ;  /* 0x000000ff0200720c */ /* 0x040fe40003f64270 */
[----:B------:R-:W-:Y:S02]  /*149c0*/  ISETP.GT.AND P2, PT, R2, 0x1, PT ;  /* 0x000000010200780c */ /* 0x000fe40003f44270 */
[C---:B------:R-:W-:Y:S02]  /*149d0*/  ISETP.GT.AND P1, PT, R138.reuse, RZ, PT ;  /* 0x000000ff8a00720c */ /* 0x040fe40003f24270 */
[----:B------:R-:W-:Y:S02]  /*149e0*/  ISETP.GT.AND P0, PT, R138, 0x1, PT ;  /* 0x000000018a00780c */ /* 0x000fe40003f04270 */
[----:B------:R-:W-:Y:S02]  /*149f0*/  FSEL R199, R8, -INF , P3 ;  /* 0xff80000008c77808 */ /* 0x000fe40001800000 */
[----:B------:R-:W-:Y:S01]  /*14a00*/  FSEL R201, R9, -INF , P2 ;  /* 0xff80000009c97808 */ /* 0x000fe20001000000 */
[-C--:B------:R-:W-:Y:S03]  /*14a10*/  HMMA.16816.F32 R36, R188, R192.reuse, R36 ;  /* 0x000000c0bc24723c */ /* 0x080fe60000001824 */
[----:B------:R-:W-:Y:S02]  /*14a20*/  FSEL R203, R10, -INF , P1 ;  /* 0xff8000000acb7808 */ /* 0x000fe40000800000 */
[----:B------:R-:W-:Y:S02]  /*14a30*/  FSEL R202, R11, -INF , P0 ;  /* 0xff8000000bca7808 */ /* 0x000fe40000000000 */
[----:B------:R-:W2:Y:S01]  /*14a40*/  LDSM.16.M88.4 R8, [R232+0x2000] ;  /* 0x00200000e808783b */ /* 0x000ea20000000200 */
[C---:B------:R-:W-:Y:S04]  /*14a50*/  HMMA.16816.F32 R40, R212.reuse, R192, R40 ;  /* 0x000000c0d428723c */ /* 0x040fe80000001828 */
[----:B------:R-:W-:Y:S02]  /*14a60*/  ISETP.GT.AND P3, PT, R2, 0x8, PT ;  /* 0x000000080200780c */ /* 0x000fe40003f64270 */
[----:B------:R-:W-:Y:S02]  /*14a70*/  ISETP.GT.AND P0, PT, R138, 0x9, PT ;  /* 0x000000098a00780c */ /* 0x000fe40003f04270 */
[-C--:B------:R-:W-:Y:S03]  /*14a80*/  HMMA.16816.F32 R44, R212, R194.reuse, R44 ;  /* 0x000000c2d42c723c */ /* 0x080fe6000000182c */
[----:B------:R-:W-:Y:S02]  /*14a90*/  ISETP.GT.AND P2, PT, R2, 0x9, PT ;  /* 0x000000090200780c */ /* 0x000fe40003f44270 */
[----:B------:R-:W-:Y:S02]  /*14aa0*/  FSEL R200, R12, -INF , P3 ;  /* 0xff8000000cc87808 */ /* 0x000fe40001800000 */
[----:B------:R-:W-:Y:S01]  /*14ab0*/  FSEL R15, R15, -INF , P0 ;  /* 0xff8000000f0f7808 */ /* 0x000fe20000000000 */
[C---:B------:R-:W-:Y:S04]  /*14ac0*/  HMMA.16816.F32 R48, R188.reuse, R194, R48 ;  /* 0x000000c2bc30723c */ /* 0x040fe80000001830 */
[----:B------:R-:W-:Y:S02]  /*14ad0*/  ISETP.GT.AND P3, PT, R0, 0x8, PT ;  /* 0x000000080000780c */ /* 0x000fe40003f64270 */
[----:B------:R-:W-:Y:S02]  /*14ae0*/  ISETP.GT.AND P0, PT, R137, 0x9, PT ;  /* 0x000000098900780c */ /* 0x000fe40003f04270 */
[-C--:B-1----:R-:W-:Y:S03]  /*14af0*/  HMMA.16816.F32 R52, R188, R4.reuse, R52 ;  /* 0x00000004bc34723c */ /* 0x082fe60000001834 */
[----:B------:R-:W-:Y:S02]  /*14b00*/  ISETP.GT.AND P1, PT, R138, 0x8, PT ;  /* 0x000000088a00780c */ /* 0x000fe40003f24270 */
[----:B------:R-:W-:Y:S02]  /*14b10*/  FSEL R16, R16, -INF , P3 ;  /* 0xff80000010107808 */ /* 0x000fe40001800000 */
[----:B------:R-:W-:Y:S01]  /*14b20*/  FSEL R19, R19, -INF , P0 ;  /* 0xff80000013137808 */ /* 0x000fe20000000000 */
[C---:B------:R-:W-:Y:S04]  /*14b30*/  HMMA.16816.F32 R56, R212.reuse, R4, R56 ;  /* 0x00000004d438723c */ /* 0x040fe80000001838 */
[C---:B------:R-:W-:Y:S02]  /*14b40*/  ISETP.GT.AND P3, PT, R0.reuse, 0x10, PT ;  /* 0x000000100000780c */ /* 0x040fe40003f64270 */
[----:B------:R-:W-:Y:S02]  /*14b50*/  ISETP.GT.AND P0, PT, R137, 0x11, PT ;  /* 0x000000118900780c */ /* 0x000fe40003f04270 */
[-C--:B------:R-:W-:Y:S03]  /*14b60*/  HMMA.16816.F32 R60, R212, R6.reuse, R60 ;  /* 0x00000006d43c723c */ /* 0x080fe6000000183c */
[----:B------:R-:W-:Y:S02]  /*14b70*/  ISETP.GT.AND P6, PT, R0, 0x68, PT ;  /* 0x000000680000780c */ /* 0x000fe40003fc4270 */
[----:B------:R-:W-:Y:S02]  /*14b80*/  FMNMX.FTZ R12, R142, R3, !PT ;  /* 0x000000038e0c7209 */ /* 0x000fe40007810000 */
[----:B------:R-:W-:Y:S01]  /*14b90*/  FSEL R13, R13, -INF , P2 ;  /* 0xff8000000d0d7808 */ /* 0x000fe20001000000 */
[C---:B------:R-:W-:Y:S01]  /*14ba0*/  HMMA.16816.F32 R64, R188.reuse, R6, R64 ;  /* 0x00000006bc40723c */ /* 0x040fe20000001840 */
[----:B------:R-:W1:Y:S03]  /*14bb0*/  LDSM.16.M88.4 R4, [R232+0x2800] ;  /* 0x00280000e804783b */ /* 0x000e660000000200 */
[----:B------:R-:W-:Y:S02]  /*14bc0*/  ISETP.GT.AND P2, PT, R0, 0x9, PT ;  /* 0x000000090000780c */ /* 0x000fe40003f44270 */
[----:B------:R-:W-:Y:S02]  /*14bd0*/  FSEL R20, R20, -INF , P3 ;  /* 0xff80000014147808 */ /* 0x000fe40001800000 */
[-C--:B--2---:R-:W-:Y:S03]  /*14be0*/  HMMA.16816.F32 R68, R188, R8.reuse, R68 ;  /* 0x00000008bc44723c */ /* 0x084fe60000001844 */
[----:B------:R-:W-:Y:S02]  /*14bf0*/  ISETP.GT.AND P3, PT, R2, 0x10, PT ;  /* 0x000000100200780c */ /* 0x000fe40003f64270 */
[----:B------:R-:W-:Y:S02]  /*14c00*/  FSEL R23, R23, -INF , P0 ;  /* 0xff80000017177808 */ /* 0x000fe40000000000 */
[----:B------:R-:W-:Y:S01]  /*14c10*/  ISETP.GT.AND P0, PT, R138, 0x11, PT ;  /* 0x000000118a00780c */ /* 0x000fe20003f04270 */
[C---:B------:R-:W-:Y:S04]  /*14c20*/  HMMA.16816.F32 R72, R212.reuse, R8, R72 ;  /* 0x00000008d448723c */ /* 0x040fe80000001848 */
[----:B------:R-:W-:Y:S02]  /*14c30*/  FMNMX.FTZ R12, R196, R12, !PT ;  /* 0x0000000cc40c7209 */ /* 0x000fe40007810000 */
[----:B------:R-:W-:Y:S02]  /*14c40*/  FSEL R17, R17, -INF , P2 ;  /* 0xff80000011117808 */ /* 0x000fe40001000000 */
[-C--:B------:R-:W-:Y:S03]  /*14c50*/  HMMA.16816.F32 R76, R212, R10.reuse, R76 ;  /* 0x0000000ad44c723c */ /* 0x080fe6000000184c */
[----:B------:R-:W-:Y:S02]  /*14c60*/  ISETP.GT.AND P2, PT, R0, 0x11, PT ;  /* 0x000000110000780c */ /* 0x000fe40003f44270 */
[----:B------:R-:W-:Y:S02]  /*14c70*/  FSEL R24, R24, -INF , P3 ;  /* 0xff80000018187808 */ /* 0x000fe40001800000 */
[----:B------:R-:W-:Y:S01]  /*14c80*/  ISETP.GT.AND P3, PT, R2, 0x18, PT ;  /* 0x000000180200780c */ /* 0x000fe20003f64270 */
[C---:B------:R-:W-:Y:S01]  /*14c90*/  HMMA.16816.F32 R80, R188.reuse, R10, R80 ;  /* 0x0000000abc50723c */ /* 0x040fe20000001850 */
[----:B------:R-:W2:Y:S01]  /*14ca0*/  LDSM.16.M88.4 R8, [R232+0x3000] ;  /* 0x00300000e808783b */ /* 0x000ea20000000200 */
[----:B------:R-:W-:Y:S04]  /*14cb0*/  DEPBAR.LE SB0, 0x0 ;  /* 0x000080000000791a */ /* 0x000fe80000000000 */
[----:B------:R-:W-:Y:S03]  /*14cc0*/  FSEL R27, R27, -INF , P0 ;  /* 0xff8000001b1b7808 */ /* 0x000fe60000000000 */
[----:B------:R-:W-:Y:S01]  /*14cd0*/  BAR.SYNC.DEFER_BLOCKING 0x0 ;  /* 0x0000000000007b1d */ /* 0x000fe20000010000 */
[-C--:B-1----:R-:W-:Y:S05]  /*14ce0*/  HMMA.16816.F32 R84, R188, R4.reuse, R84 ;  /* 0x00000004bc54723c */ /* 0x082fea0000001854 */
[----:B------:R-:W-:Y:S02]  /*14cf0*/  ISETP.GT.AND P0, PT, R138, 0x19, PT ;  /* 0x000000198a00780c */ /* 0x000fe40003f04270 */
[----:B------:R-:W-:Y:S01]  /*14d00*/  FMNMX.FTZ R12, R16, R12, !PT ;  /* 0x0000000c100c7209 */ /* 0x000fe20007810000 */
[C---:B------:R-:W-:Y:S04]  /*14d10*/  HMMA.16816.F32 R88, R212.reuse, R4, R88 ;  /* 0x00000004d458723c */ /* 0x040fe80000001858 */
[----:B------:R-:W-:Y:S02]  /*14d20*/  FSEL R21, R21, -INF , P2 ;  /* 0xff80000015157808 */ /* 0x000fe40001000000 */
[----:B------:R-:W-:Y:S02]  /*14d30*/  ISETP.GT.AND P2, PT, R2, 0x11, PT ;  /* 0x000000110200780c */ /* 0x000fe40003f44270 */
[----:B------:R-:W-:Y:S01]  /*14d40*/  FSEL R28, R28, -INF , P3 ;  /* 0xff8000001c1c7808 */ /* 0x000fe20001800000 */
[-C--:B------:R-:W-:Y:S03]  /*14d50*/  HMMA.16816.F32 R92, R212, R6.reuse, R92 ;  /* 0x00000006d45c723c */ /* 0x080fe6000000185c */
[----:B------:R-:W-:Y:S02]  /*14d60*/  FSEL R31, R31, -INF , P0 ;  /* 0xff8000001f1f7808 */ /* 0x000fe40000000000 */
[----:B------:R-:W-:Y:S02]  /*14d70*/  ISETP.GT.AND P3, PT, R0, 0x18, PT ;  /* 0x000000180000780c */ /* 0x000fe40003f64270 */
[----:B------:R-:W-:Y:S01]  /*14d80*/  ISETP.GT.AND P0, PT, R137, 0x19, PT ;  /* 0x000000198900780c */ /* 0x000fe20003f04270 */
[C---:B------:R-:W-:Y:S04]  /*14d90*/  HMMA.16816.F32 R96, R188.reuse, R6, R96 ;  /* 0x00000006bc60723c */ /* 0x040fe80000001860 */
[----:B------:R-:W-:Y:S02]  /*14da0*/  FMNMX.FTZ R12, R17, R12, !PT ;  /* 0x0000000c110c7209 */ /* 0x000fe40007810000 */
[----:B------:R-:W-:Y:S02]  /*14db0*/  FSEL R25, R25, -INF , P2 ;  /* 0xff80000019197808 */ /* 0x000fe40001000000 */
[----:B------:R-:W-:Y:S01]  /*14dc0*/  ISETP.GT.AND P2, PT, R2, 0x19, PT ;  /* 0x000000190200780c */ /* 0x000fe20003f44270 */
[-C--:B--2---:R-:W-:Y:S03]  /*14dd0*/  HMMA.16816.F32 R100, R188, R8.reuse, R100 ;  /* 0x00000008bc64723c */ /* 0x084fe60000001864 */
[----:B------:R-:W-:Y:S02]  /*14de0*/  FSEL R32, R32, -INF , P3 ;  /* 0xff80000020207808 */ /* 0x000fe40001800000 */
[----:B------:R-:W-:Y:S02]  /*14df0*/  FSEL R35, R35, -INF , P0 ;  /* 0xff80000023237808 */ /* 0x000fe40000000000 */
[----:B------:R-:W-:Y:S01]  /*14e00*/  ISETP.GT.AND P3, PT, R0, 0x20, PT ;  /* 0x000000200000780c */ /* 0x000fe20003f64270 */
[C---:B------:R-:W-:Y:S01]  /*14e10*/  HMMA.16816.F32 R104, R212.reuse, R8, R104 ;  /* 0x00000008d468723c */ /* 0x040fe20000001868 */
[----:B------:R-:W2:Y:S03]  /*14e20*/  LDL.64 R8, [R1+0x48] ;  /* 0x0000480001087983 */ /* 0x000ea60000100a00 */
[----:B------:R-:W-:Y:S02]  /*14e30*/  ISETP.GT.AND P0, PT, R137, 0x21, PT ;  /* 0x000000218900780c */ /* 0x000fe40003f04270 */
[----:B------:R-:W-:Y:S02]  /*14e40*/  FMNMX.FTZ R4, R20, R12, !PT ;  /* 0x0000000c14047209 */ /* 0x000fe40007810000 */
[----:B------:R-:W-:Y:S01]  /*14e50*/  FSEL R29, R29, -INF , P2 ;  /* 0xff8000001d1d7808 */ /* 0x000fe20001000000 */
[-C--:B------:R-:W-:Y:S03]  /*14e60*/  HMMA.16816.F32 R108, R212, R10.reuse, R108 ;  /* 0x0000000ad46c723c */ /* 0x080fe6000000186c */
[----:B------:R-:W-:Y:S02]  /*14e70*/  ISETP.GT.AND P2, PT, R0, 0x19, PT ;  /* 0x000000190000780c */ /* 0x000fe40003f44270 */
[----:B------:R-:W-:Y:S02]  /*14e80*/  FSEL R36, R36, -INF , P3 ;  /* 0xff80000024247808 */ /* 0x000fe40001800000 */
[----:B------:R-:W-:Y:S01]  /*14e90*/  FSEL R39, R39, -INF , P0 ;  /* 0xff80000027277808 */ /* 0x000fe20000000000 */
[----:B------:R-:W-:Y:S01]  /*14ea0*/  HMMA.16816.F32 R112, R188, R10, R112 ;  /* 0x0000000abc70723c */ /* 0x000fe20000001870 */
[----:B------:R-:W3:Y:S03]  /*14eb0*/  LDL.64 R10, [R1+0x40] ;  /* 0x00004000010a7983 */ /* 0x000ee60000100a00 */
[----:B------:R-:W-:Y:S02]  /*14ec0*/  ISETP.GT.AND P0, PT, R138, 0x21, PT ;  /* 0x000000218a00780c */ /* 0x000fe40003f04270 */
[----:B------:R-:W-:Y:S01]  /*14ed0*/  ISETP.GT.AND P3, PT, R2, 0x20, PT ;  /* 0x000000200200780c */ /* 0x000fe20003f64270 */
[----:B------:R-:W-:Y:S01]  /*14ee0*/  STL [R1+0xa4], R216 ;  /* 0x0000a4d801007387 */ /* 0x000fe20000100800 */
[----:B------:R-:W-:Y:S03]  /*14ef0*/  FMNMX.FTZ R4, R21, R4, !PT ;  /* 0x0000000415047209 */ /* 0x000fe60007810000 */
[----:B------:R-:W-:Y:S01]  /*14f00*/  STL [R1+0xa8], R246 ;  /* 0x0000a8f601007387 */ /* 0x000fe20000100800 */
        /* <DEDUP_REMOVED lines=83> */
[----:B------:R-:W-:Y:S02]  /*15440*/  FMNMX.FTZ R5, R198, R136, !PT ;  /* 0x00000088c6057209 */ /* 0x000fe40007810000 */
[----:B------:R-:W-:Y:S02]  /*15450*/  FSEL R217, R69, -INF , P2 ;  /* 0xff80000045d97808 */ /* 0x000fe40001000000 */
[----:B------:R-:W-:Y:S01]  /*15460*/  FSEL R53, R76, -INF , P3 ;  /* 0xff8000004c357808 */ /* 0x000fe20001800000 */
[----:B------:R-:W-:Y:S01]  /*15470*/  IMAD.MOV.U32 R76, RZ, RZ, R219 ;  /* 0x000000ffff4c7224 */ /* 0x000fe200078e00db */
[----:B------:R-:W-:Y:S01]  /*15480*/  FSEL R12, R79, -INF , P0 ;  /* 0xff8000004f0c7808 */ /* 0x000fe20000000000 */
[----:B------:R-:W-:Y:S01]  /*15490*/  IMAD.MOV.U32 R79, RZ, RZ, R218 ;  /* 0x000000ffff4f7224 */ /* 0x000fe200078e00da */
[----:B------:R-:W-:Y:S02]  /*154a0*/  ISETP.GT.AND P3, PT, R0, 0x48, PT ;  /* 0x000000480000780c */ /* 0x000fe40003f64270 */
[----:B------:R-:W-:Y:S02]  /*154b0*/  FSEL R195, R54, -INF , P1 ;  /* 0xff80000036c37808 */ /* 0x000fe40000800000 */
[----:B------:R-:W-:Y:S02]  /*154c0*/  ISETP.GT.AND P1, PT, R138, 0x30, PT ;  /* 0x000000308a00780c */ /* 0x000fe40003f24270 */
[----:B------:R-:W-:Y:S02]  /*154d0*/  ISETP.GT.AND P2, PT, R2, 0x41, PT ;  /* 0x000000410200780c */ /* 0x000fe40003f44270 */
[----:B------:R-:W-:Y:S02]  /*154e0*/  FMNMX.FTZ R4, R57, R4, !PT ;  /* 0x0000000439047209 */ /* 0x000fe40007810000 */
[----:B------:R-:W-:Y:S02]  /*154f0*/  FMNMX.FTZ R5, R197, R5, !PT ;  /* 0x00000005c5057209 */ /* 0x000fe40007810000 */
[----:B------:R-:W-:Y:S01]  /*15500*/  FSEL R226, R80, -INF , P3 ;  /* 0xff80000050e27808 */ /* 0x000fe20001800000 */
[----:B------:R-:W-:Y:S01]  /*15510*/  IMAD.MOV.U32 R80, RZ, RZ, R217 ;  /* 0x000000ffff507224 */ /* 0x000fe200078e00d9 */
[----:B------:R-:W-:Y:S02]  /*15520*/  FMNMX.FTZ R4, R79, R4, !PT ;  /* 0x000000044f047209 */ /* 0x000fe40007810000 */
[----:B------:R-:W-:Y:S02]  /*15530*/  FSEL R63, R73, -INF , P2 ;  /* 0xff800000493f7808 */ /* 0x000fe40001000000 */
[----:B------:R-:W-:Y:S02]  /*15540*/  ISETP.GT.AND P2, PT, R2, 0x49, PT ;  /* 0x000000490200780c */ /* 0x000fe40003f44270 */
[----:B------:R-:W-:Y:S02]  /*15550*/  FSEL R225, R58, -INF , P1 ;  /* 0xff8000003ae17808 */ /* 0x000fe40000800000 */
[----:B------:R-:W-:Y:S02]  /*15560*/  ISETP.GT.AND P1, PT, R138, 0x38, PT ;  /* 0x000000388a00780c */ /* 0x000fe40003f24270 */
[----:B------:R-:W-:Y:S02]  /*15570*/  FMNMX.FTZ R5, R18, R5, !PT ;  /* 0x0000000512057209 */ /* 0x000fe40007810000 */
[----:B------:R-:W-:Y:S02]  /*15580*/  FSEL R52, R77, -INF , P2 ;  /* 0xff8000004d347808 */ /* 0x000fe40001000000 */
[----:B------:R-:W-:Y:S02]  /*15590*/  FMNMX.FTZ R4, R80, R4, !PT ;  /* 0x0000000450047209 */ /* 0x000fe40007810000 */
[----:B------:R-:W-:Y:S01]  /*155a0*/  FSEL R222, R62, -INF , P1 ;  /* 0xff8000003ede7808 */ /* 0x000fe20000800000 */
[----:B------:R-:W-:Y:S01]  /*155b0*/  IMAD.MOV.U32 R62, RZ, RZ, R211 ;  /* 0x000000ffff3e7224 */ /* 0x000fe200078e00d3 */
[----:B------:R-:W-:Y:S02]  /*155c0*/  ISETP.GT.AND P1, PT, R137, 0x38, PT ;  /* 0x000000388900780c */ /* 0x000fe40003f24270 */
[----:B------:R-:W-:Y:S01]  /*155d0*/  ISETP.GT.AND P2, PT, R0, 0x49, PT ;  /* 0x000000490000780c */ /* 0x000fe20003f44270 */
[----:B------:R-:W-:Y:S01]  /*155e0*/  IMAD.MOV.U32 R77, RZ, RZ, R222 ;  /* 0x000000ffff4d7224 */ /* 0x000fe200078e00de */
[----:B------:R-:W-:Y:S02]  /*155f0*/  FMNMX.FTZ R5, R19, R5, !PT ;  /* 0x0000000513057209 */ /* 0x000fe40007810000 */
[----:B------:R-:W-:Y:S02]  /*15600*/  FSEL R58, R66, -INF , P1 ;  /* 0xff800000423a7808 */ /* 0x000fe40000800000 */
[----:B------:R-:W-:Y:S02]  /*15610*/  FSEL R248, R81, -INF , P2 ;  /* 0xff80000051f87808 */ /* 0x000fe40001000000 */
[----:B------:R-:W-:Y:S02]  /*15620*/  FMNMX.FTZ R4, R226, R4, !PT ;  /* 0x00000004e2047209 */ /* 0x000fe40007810000 */
[C---:B------:R-:W-:Y:S02]  /*15630*/  ISETP.GT.AND P1, PT, R137.reuse, 0x40, PT ;  /* 0x000000408900780c */ /* 0x040fe40003f24270 */
[----:B------:R-:W-:Y:S02]  /*15640*/  ISETP.GT.AND P0, PT, R137, 0x49, PT ;  /* 0x000000498900780c */ /* 0x000fe40003f04270 */
[----:B------:R-:W-:Y:S02]  /*15650*/  ISETP.GT.AND P3, PT, R0, 0x50, PT ;  /* 0x000000500000780c */ /* 0x000fe40003f64270 */
[----:B------:R-:W-:Y:S02]  /*15660*/  FMNMX.FTZ R5, R22, R5, !PT ;  /* 0x0000000516057209 */ /* 0x000fe40007810000 */
[----:B------:R-:W-:Y:S02]  /*15670*/  FSEL R61, R70, -INF , P1 ;  /* 0xff800000463d7808 */ /* 0x000fe40000800000 */
[----:B------:R-:W-:Y:S02]  /*15680*/  ISETP.GT.AND P1, PT, R138, 0x40, PT ;  /* 0x000000408a00780c */ /* 0x000fe40003f24270 */
[----:B------:R-:W-:Y:S01]  /*15690*/  FSEL R252, R83, -INF , P0 ;  /* 0xff80000053fc7808 */ /* 0x000fe20000000000 */
[----:B------:R-:W-:Y:S01]  /*156a0*/  IMAD.MOV.U32 R83, RZ, RZ, R210 ;  /* 0x000000ffff537224 */ /* 0x000fe200078e00d2 */
[----:B------:R-:W-:Y:S02]  /*156b0*/  ISETP.GT.AND P2, PT, R0, 0x51, PT ;  /* 0x000000510000780c */ /* 0x000fe40003f44270 */
[----:B------:R-:W-:Y:S02]  /*156c0*/  ISETP.GT.AND P0, PT, R137, 0x51, PT ;  /* 0x000000518900780c */ /* 0x000fe40003f04270 */
[----:B------:R-:W-:Y:S02]  /*156d0*/  FSEL R247, R84, -INF , P3 ;  /* 0xff80000054f77808 */ /* 0x000fe40001800000 */
[----:B------:R-:W-:Y:S02]  /*156e0*/  FMNMX.FTZ R139, R248, R4, !PT ;  /* 0x00000004f88b7209 */ /* 0x000fe40007810000 */
[----:B------:R-:W-:Y:S02]  /*156f0*/  FMNMX.FTZ R5, R23, R5, !PT ;  /* 0x0000000517057209 */ /* 0x000fe40007810000 */
[----:B------:R-:W-:Y:S02]  /*15700*/  FSEL R227, R85, -INF , P2 ;  /* 0xff80000055e37808 */ /* 0x000fe40001000000 */
[----:B------:R-:W-:Y:S02]  /*15710*/  FSEL R87, R87, -INF , P0 ;  /* 0xff80000057577808 */ /* 0x000fe40000000000 */
[----:B------:R-:W-:Y:S02]  /*15720*/  FSEL R143, R74, -INF , P1 ;  /* 0xff8000004a8f7808 */ /* 0x000fe40000800000 */
[----:B------:R-:W-:Y:S02]  /*15730*/  ISETP.GT.AND P1, PT, R138, 0x48, PT ;  /* 0x000000488a00780c */ /* 0x000fe40003f24270 */
[----:B------:R-:W-:Y:S01]  /*15740*/  ISETP.GT.AND P0, PT, R0, 0x58, PT ;  /* 0x000000580000780c */ /* 0x000fe20003f04270 */
[----:B------:R-:W-:Y:S01]  /*15750*/  IMAD.MOV.U32 R81, RZ, RZ, R143 ;  /* 0x000000ffff517224 */ /* 0x000fe200078e008f */
[----:B------:R-:W-:Y:S02]  /*15760*/  FMNMX.FTZ R139, R247, R139, !PT ;  /* 0x0000008bf78b7209 */ /* 0x000fe40007810000 */
[----:B------:R-:W-:Y:S02]  /*15770*/  FMNMX.FTZ R5, R34, R5, !PT ;  /* 0x0000000522057209 */ /* 0x000fe40007810000 */
[----:B------:R-:W-:Y:S01]  /*15780*/  FSEL R54, R78, -INF , P1 ;  /* 0xff8000004e367808 */ /* 0x000fe20000800000 */
[----:B------:R-:W-:Y:S01]  /*15790*/  IMAD.MOV.U32 R78, RZ, RZ, R208 ;  /* 0x000000ffff4e7224 */ /* 0x000fe200078e00d0 */
[----:B------:R-:W-:Y:S02]  /*157a0*/  FSEL R221, R96, -INF , P0 ;  /* 0xff80000060dd7808 */ /* 0x000fe40000000000 */
[----:B------:R-:W-:Y:S02]  /*157b0*/  ISETP.GT.AND P1, PT, R137, 0x48, PT ;  /* 0x000000488900780c */ /* 0x000fe40003f24270 */
[----:B------:R-:W-:Y:S02]  /*157c0*/  ISETP.GT.AND P3, PT, R0, 0x59, PT ;  /* 0x000000590000780c */ /* 0x000fe40003f64270 */
[----:B------:R-:W-:Y:S02]  /*157d0*/  FMNMX.FTZ R139, R227, R139, !PT ;  /* 0x0000008be38b7209 */ /* 0x000fe40007810000 */
[----:B------:R-:W-:Y:S02]  /*157e0*/  FMNMX.FTZ R5, R35, R5, !PT ;  /* 0x0000000523057209 */ /* 0x000fe40007810000 */
[----:B------:R-:W-:Y:S02]  /*157f0*/  FMNMX.FTZ R4, R199, R140, !PT ;  /* 0x0000008cc7047209 */ /* 0x000fe40007810000 */
[----:B------:R-:W-:Y:S02]  /*15800*/  FSEL R250, R82, -INF , P1 ;  /* 0xff80000052fa7808 */ /* 0x000fe40000800000 */
[----:B------:R-:W-:Y:S01]  /*15810*/  ISETP.GT.AND P1, PT, R137, 0x50, PT ;  /* 0x000000508900780c */ /* 0x000fe20003f24270 */
[----:B--2---:R-:W-:Y:S01]  /*15820*/  IMAD.MOV.U32 R9, RZ, RZ, c[0x0][0x1e0] ;  /* 0x00007800ff097624 */ /* 0x004fe200078e00ff */
[----:B------:R-:W-:Y:S02]  /*15830*/  FSEL R219, R97, -INF , P3 ;  /* 0xff80000061db7808 */ /* 0x000fe40001800000 */
[----:B------:R-:W-:Y:S02]  /*15840*/  ISETP.GT.AND P2, PT, R0, 0x60, PT ;  /* 0x000000600000780c */ /* 0x000fe40003f44270 */
[----:B------:R-:W-:Y:S02]  /*15850*/  FMNMX.FTZ R139, R221, R139, !PT ;  /* 0x0000008bdd8b7209 */ /* 0x000fe40007810000 */
[----:B------:R-:W-:Y:S02]  /*15860*/  FMNMX.FTZ R5, R38, R5, !PT ;  /* 0x0000000526057209 */ /* 0x000fe40007810000 */
[----:B------:R-:W-:Y:S02]  /*15870*/  FMNMX.FTZ R4, R201, R4, !PT ;  /* 0x00000004c9047209 */ /* 0x000fe40007810000 */
[----:B------:R-:W-:Y:S02]  /*15880*/  FSEL R86, R86, -INF , P1 ;  /* 0xff80000056567808 */ /* 0x000fe40000800000 */
[----:B------:R-:W-:Y:S01]  /*15890*/  FSEL R218, R100, -INF , P2 ;  /* 0xff80000064da7808 */ /* 0x000fe20001000000 */
[----:B------:R-:W-:Y:S01]  /*158a0*/  IMAD.MOV.U32 R100, RZ, RZ, R54 ;  /* 0x000000ffff647224 */ /* 0x000fe200078e0036 */
[----:B------:R-:W-:Y:S01]  /*158b0*/  ISETP.GT.AND P1, PT, R0, 0x61, PT ;  /* 0x000000610000780c */ /* 0x000fe20003f24270 */
[----:B---3--:R-:W-:Y:S01]  /*158c0*/  IMAD.MOV.U32 R10, RZ, RZ, 0x5 ;  /* 0x00000005ff0a7424 */ /* 0x008fe200078e00ff */
[----:B------:R-:W-:Y:S02]  /*158d0*/  FMNMX.FTZ R139, R219, R139, !PT ;  /* 0x0000008bdb8b7209 */ /* 0x000fe40007810000 */
[----:B------:R-:W-:Y:S02]  /*158e0*/  FMNMX.FTZ R5, R39, R5, !PT ;  /* 0x0000000527057209 */ /* 0x000fe40007810000 */
[----:B------:R-:W-:Y:S02]  /*158f0*/  FMNMX.FTZ R4, R200, R4, !PT ;  /* 0x00000004c8047209 */ /* 0x000fe40007810000 */
[----:B------:R-:W-:Y:S02]  /*15900*/  FSEL R217, R101, -INF , P1 ;  /* 0xff80000065d97808 */ /* 0x000fe40000800000 */
        /* <DEDUP_REMOVED lines=44> */
[----:B------:R-:W-:Y:S02]  /*15bd0*/  FMNMX.FTZ R0, R87, R0, !PT ;  /* 0x0000000057007209 */ /* 0x000fe40007810000 */
[----:B------:R-:W-:Y:S02]  /*15be0*/  FSEL R212, R98, -INF , P5 ;  /* 0xff80000062d47808 */ /* 0x000fe40002800000 */
[C---:B------:R-:W-:Y:S02]  /*15bf0*/  ISETP.GT.AND P3, PT, R137.reuse, 0x60, PT ;  /* 0x000000608900780c */ /* 0x040fe40003f64270 */
[C---:B------:R-:W-:Y:S02]  /*15c00*/  ISETP.GT.AND P2, PT, R137.reuse, 0x61, PT ;  /* 0x000000618900780c */ /* 0x040fe40003f44270 */
[C---:B------:R-:W-:Y:S02]  /*15c10*/  ISETP.GT.AND P1, PT, R137.reuse, 0x68, PT ;  /* 0x000000688900780c */ /* 0x040fe40003f24270 */
[----:B------:R-:W-:Y:S02]  /*15c20*/  ISETP.GT.AND P0, PT, R137, 0x69, PT ;  /* 0x000000698900780c */ /* 0x000fe40003f04270 */
[----:B------:R-:W-:Y:S02]  /*15c30*/  FMNMX.FTZ R137, R62, R4, !PT ;  /* 0x000000043e897209 */ /* 0x000fe40007810000 */
[----:B------:R-:W-:Y:S02]  /*15c40*/  FMNMX.FTZ R4, R47, R5, !PT ;  /* 0x000000052f047209 */ /* 0x000fe40007810000 */
[----:B------:R-:W-:Y:S01]  /*15c50*/  FSEL R211, R99, -INF , P4 ;  /* 0xff80000063d37808 */ /* 0x000fe20002000000 */
[----:B------:R-:W-:Y:S01]  /*15c60*/  IMAD.MOV.U32 R99, RZ, RZ, R86 ;  /* 0x000000ffff637224 */ /* 0x000fe200078e0056 */
        /* <DEDUP_REMOVED lines=10> */
[----:B------:R-:W-:Y:S02]  /*15d10*/  FSEL R207, R115, -INF , P0 ;  /* 0xff80000073cf7808 */ /* 0x000fe40000000000 */
[----:B------:R-:W-:Y:S02]  /*15d20*/  ISETP.GT.AND P0, PT, R138, 0x51, PT ;  /* 0x000000518a00780c */ /* 0x000fe40003f04270 */
[----:B------:R-:W-:Y:S02]  /*15d30*/  FSEL R208, R114, -INF , P1 ;  /* 0xff80000072d07808 */ /* 0x000fe40000800000 */
[----:B------:R-:W-:Y:S02]  /*15d40*/  FMNMX.FTZ R0, R209, R0, !PT ;  /* 0x00000000d1007209 */ /* 0x000fe40007810000 */
[----:B------:R-:W-:Y:S02]  /*15d50*/  FMNMX.FTZ R4, R78, R4, !PT ;  /* 0x000000044e047209 */ /* 0x000fe40007810000 */
[C---:B------:R-:W-:Y:S02]  /*15d60*/  ISETP.GT.AND P3, PT, R2.reuse, 0x50, PT ;  /* 0x000000500200780c */ /* 0x040fe40003f64270 */
[----:B------:R-:W-:Y:S02]  /*15d70*/  ISETP.GT.AND P2, PT, R2, 0x51, PT ;  /* 0x000000510200780c */ /* 0x000fe40003f44270 */
[----:B------:R-:W-:Y:S02]  /*15d80*/  ISETP.GT.AND P1, PT, R138, 0x50, PT ;  /* 0x000000508a00780c */ /* 0x000fe40003f24270 */
[----:B------:R-:W-:Y:S01]  /*15d90*/  FSEL R213, R91, -INF , P0 ;  /* 0xff8000005bd57808 */ /* 0x000fe20000000000 */
[----:B------:R-:W-:Y:S01]  /*15da0*/  IMAD.MOV.U32 R91, RZ, RZ, R62 ;  /* 0x000000ffff5b7224 */ /* 0x000fe200078e003e */
[----:B------:R-:W-:Y:S02]  /*15db0*/  ISETP.GT.AND P0, PT, R2, 0x58, PT ;  /* 0x000000580200780c */ /* 0x000fe40003f04270 */
[----:B------:R-:W-:Y:S02]  /*15dc0*/  FMNMX.FTZ R0, R208, R0, !PT ;  /* 0x00000000d0007209 */ /* 0x000fe40007810000 */
[----:B------:R-:W-:Y:S02]  /*15dd0*/  ISETP.GT.AND P4, PT, R2, 0x68, PT ;  /* 0x000000680200780c */ /* 0x000fe40003f84270 */
[----:B------:R-:W-:Y:S01]  /*15de0*/  FSEL R205, R88, -INF , P3 ;  /* 0xff80000058cd7808 */ /* 0x000fe20001800000 */
[----:B------:R-:W-:Y:S01]  /*15df0*/  IMAD.MOV.U32 R88, RZ, RZ, R87 ;  /* 0x000000ffff587224 */ /* 0x000fe200078e0057 */
[----:B------:R-:W-:Y:S01]  /*15e00*/  FSEL R204, R89, -INF , P2 ;  /* 0xff80000059cc7808 */ /* 0x000fe20001000000 */
[----:B------:R-:W-:Y:S01]  /*15e10*/  IMAD.MOV.U32 R89, RZ, RZ, R76 ;  /* 0x000000ffff597224 */ /* 0x000fe200078e004c */
[----:B------:R-:W-:Y:S01]  /*15e20*/  FSEL R214, R90, -INF , P1 ;  /* 0xff8000005ad67808 */ /* 0x000fe20000800000 */
[----:B------:R-:W-:Y:S01]  /*15e30*/  IMAD.MOV.U32 R90, RZ, RZ, R63 ;  /* 0x000000ffff5a7224 */ /* 0x000fe200078e003f */
        /* <DEDUP_REMOVED lines=8> */
[----:B------:R-:W-:Y:S02]  /*15ec0*/  FMNMX.FTZ R2, R102, R2, !PT ;  /* 0x0000000266027209 */ /* 0x000fe40007810000 */
[----:B------:R-:W-:Y:S01]  /*15ed0*/  FSEL R191, R93, -INF , P3 ;  /* 0xff8000005dbf7808 */ /* 0x000fe20001800000 */
[C---:B------:R-:W-:Y:S01]  /*15ee0*/  FMUL.FTZ R93, R139.reuse, c[0x0][0x2d0] ;  /* 0x0000b4008b5d7a20 */ /* 0x040fe20000410000 */
[----:B------:R-:W-:Y:S01]  /*15ef0*/  FSETP.NEU.FTZ.AND P3, PT, R139, -INF , PT ;  /* 0xff8000008b00780b */ /* 0x000fe20003f7d000 */
[----:B------:R-:W1:Y:S01]  /*15f00*/  SHFL.BFLY PT, R5, R0, 0x2, 0x1f ;  /* 0x0c401f0000057f89 */ /* 0x000e6200000e0000 */
[----:B------:R-:W-:Y:S02]  /*15f10*/  FMNMX.FTZ R2, R100, R2, !PT ;  /* 0x0000000264027209 */ /* 0x000fe40007810000 */
[----:B------:R-:W-:Y:S02]  /*15f20*/  FSEL R93, R93, RZ, P3 ;  /* 0x000000ff5d5d7208 */ /* 0x000fe40001800000 */
[----:B------:R-:W-:Y:S02]  /*15f30*/  FMNMX.FTZ R2, R103, R2, !PT ;  /* 0x0000000267027209 */ /* 0x000fe40007810000 */
[----:B------:R-:W-:Y:S01]  /*15f40*/  FSEL R112, R105, -INF , P1 ;  /* 0xff80000069707808 */ /* 0x000fe20000800000 */
[--C-:B------:R-:W-:Y:S01]  /*15f50*/  FFMA.FTZ R215, R215, c[0x0][0x2d0], -R93.reuse ;  /* 0x0000b400d7d77a23 */ /* 0x100fe2000001085d */
[----:B------:R-:W-:Y:S01]  /*15f60*/  FMNMX.FTZ R4, R214, R2, !PT ;  /* 0x00000002d6047209 */ /* 0x000fe20007810000 */
[----:B------:R-:W-:Y:S01]  /*15f70*/  FFMA.FTZ R2, R142, c[0x0][0x2d0], -R93 ;  /* 0x0000b4008e027a23 */ /* 0x000fe2000001085d */
[----:B------:R-:W-:Y:S02]  /*15f80*/  LOP3.LUT P6, RZ, R223, 0x1, RZ, 0xc0, !PT ;  /* 0x00000001dfff7812 */ /* 0x000fe400078cc0ff */
[----:B------:R-:W-:Y:S01]  /*15f90*/  FMNMX.FTZ R137, R83, R137, !PT ;  /* 0x0000008953897209 */ /* 0x000fe20007810000 */
[----:B------:R2:W-:Y:S01]  /*15fa0*/  MUFU.EX2 R190, R2 ;  /* 0x0000000200be7308 */ /* 0x0005e20000000800 */
[----:B------:R-:W-:Y:S02]  /*15fb0*/  ISETP.GT.AND P1, PT, R138, 0x58, PT ;  /* 0x000000588a00780c */ /* 0x000fe40003f24270 */
[----:B------:R-:W-:Y:S02]  /*15fc0*/  FMNMX.FTZ R4, R213, R4, !PT ;  /* 0x00000004d5047209 */ /* 0x000fe40007810000 */
[----:B------:R-:W-:Y:S02]  /*15fd0*/  FSEL R189, R94, -INF , P1 ;  /* 0xff8000005ebd7808 */ /* 0x000fe40000800000 */
[----:B------:R-:W-:Y:S02]  /*15fe0*/  FSEL R109, R109, -INF , P0 ;  /* 0xff8000006d6d7808 */ /* 0x000fe40000000000 */
[----:B------:R-:W-:Y:S02]  /*15ff0*/  ISETP.GT.AND P0, PT, R138, 0x59, PT ;  /* 0x000000598a00780c */ /* 0x000fe40003f04270 */
[----:B-1----:R-:W-:Y:S02]  /*16000*/  FMNMX.FTZ R0, R0, R5, !PT ;  /* 0x0000000500007209 */ /* 0x002fe40007810000 */
[----:B------:R-:W-:Y:S02]  /*16010*/  FSEL R115, R95, -INF , P0 ;  /* 0xff8000005f737808 */ /* 0x000fe40000000000 */
[C---:B------:R-:W-:Y:S01]  /*16020*/  ISETP.GT.AND P0, PT, R138.reuse, 0x61, PT ;  /* 0x000000618a00780c */ /* 0x040fe20003f04270 */
[----:B------:R-:W1:Y:S01]  /*16030*/  SHFL.BFLY PT, R6, R0, 0x1, 0x1f ;  /* 0x0c201f0000067f89 */ /* 0x000e6200000e0000 */
[C---:B------:R-:W-:Y:S02]  /*16040*/  ISETP.GT.AND P1, PT, R138.reuse, 0x60, PT ;  /* 0x000000608a00780c */ /* 0x040fe40003f24270 */
[----:B------:R-:W-:Y:S01]  /*16050*/  FSEL R114, R107, -INF , P0 ;  /* 0xff8000006b727808 */ /* 0x000fe20000000000 */
[----:B------:R-:W-:Y:S01]  /*16060*/  IMAD.MOV.U32 R107, RZ, RZ, R81 ;  /* 0x000000ffff6b7224 */ /* 0x000fe200078e0051 */
[----:B------:R-:W-:Y:S02]  /*16070*/  ISETP.GT.AND P0, PT, R138, 0x69, PT ;  /* 0x000000698a00780c */ /* 0x000fe40003f04270 */
[----:B------:R-:W-:Y:S02]  /*16080*/  FSEL R142, R106, -INF , P1 ;  /* 0xff8000006a8e7808 */ /* 0x000fe40000800000 */
[----:B--2---:R-:W-:Y:S01]  /*16090*/  FMNMX.FTZ R2, R189, R4, !PT ;  /* 0x00000004bd027209 */ /* 0x004fe20007810000 */
[--C-:B------:R-:W-:Y:S01]  /*160a0*/  FFMA.FTZ R4, R196, c[0x0][0x2d0], -R93.reuse ;  /* 0x0000b400c4047a23 */ /* 0x100fe2000001085d */
[----:B------:R-:W-:Y:S02]  /*160b0*/  FSEL R70, R111, -INF , P0 ;  /* 0xff8000006f467808 */ /* 0x000fe40000000000 */
[----:B------:R-:W-:Y:S01]  /*160c0*/  ISETP.GT.AND P1, PT, R138, 0x68, PT ;  /* 0x000000688a00780c */ /* 0x000fe20003f24270 */
[----:B------:R2:W3:Y:S01]  /*160d0*/  MUFU.EX2 R251, R4 ;  /* 0x0000000400fb7308 */ /* 0x0004e20000000800 */
[----:B------:R-:W-:Y:S02]  /*160e0*/  FMNMX.FTZ R2, R115, R2, !PT ;  /* 0x0000000273027209 */ /* 0x000fe40007810000 */
[----:B------:R-:W-:Y:S02]  /*160f0*/  FSEL R188, R104, -INF , P2 ;  /* 0xff80000068bc7808 */ /* 0x000fe40001000000 */
[----:B------:R-:W-:Y:S02]  /*16100*/  FMNMX.FTZ R2, R142, R2, !PT ;  /* 0x000000028e027209 */ /* 0x000fe40007810000 */
[----:B------:R-:W-:Y:S02]  /*16110*/  FSEL R113, R110, -INF , P1 ;  /* 0xff8000006e717808 */ /* 0x000fe40000800000 */
[----:B------:R-:W-:Y:S02]  /*16120*/  FMNMX.FTZ R137, R63, R137, !PT ;  /* 0x000000893f897209 */ /* 0x000fe40007810000 */
[----:B-1----:R-:W-:Y:S02]  /*16130*/  FMNMX.FTZ R138, R0, R6, !PT ;  /* 0x00000006008a7209 */ /* 0x002fe40007810000 */
[----:B------:R-:W-:Y:S02]  /*16140*/  FMNMX.FTZ R137, R53, R137, !PT ;  /* 0x0000008935897209 */ /* 0x000fe40007810000 */
[C---:B------:R-:W-:Y:S01]  /*16150*/  FSETP.NEU.FTZ.AND P2, PT, R138.reuse, -INF , PT ;  /* 0xff8000008a00780b */ /* 0x040fe20003f5d000 */
[----:B------:R-:W-:Y:S01]  /*16160*/  FMUL.FTZ R92, R138, c[0x0][0x2d0] ;  /* 0x0000b4008a5c7a20 */ /* 0x000fe20000410000 */
[----:B------:R-:W-:Y:S02]  /*16170*/  FMNMX.FTZ R137, R52, R137, !PT ;  /* 0x0000008934897209 */ /* 0x000fe40007810000 */
[----:B------:R-:W-:Y:S02]  /*16180*/  FSEL R97, R108, -INF , P4 ;  /* 0xff8000006c617808 */ /* 0x000fe40002000000 */
[----:B------:R-:W-:Y:S02]  /*16190*/  FSEL R92, R92, RZ, P2 ;  /* 0x000000ff5c5c7208 */ /* 0x000fe40001000000 */
[----:B------:R-:W-:Y:S02]  /*161a0*/  FMNMX.FTZ R137, R205, R137, !PT ;  /* 0x00000089cd897209 */ /* 0x000fe40007810000 */
[----:B--2---:R-:W-:Y:S01]  /*161b0*/  FMNMX.FTZ R4, R114, R2, !PT ;  /* 0x0000000272047209 */ /* 0x004fe20007810000 */
[--C-:B------:R-:W-:Y:S01]  /*161c0*/  FFMA.FTZ R2, R16, c[0x0][0x2d0], -R93.reuse ;  /* 0x0000b40010027a23 */ /* 0x100fe2000001085d */
[----:B------:R-:W-:Y:S01]  /*161d0*/  FMNMX.FTZ R137, R204, R137, !PT ;  /* 0x00000089cc897209 */ /* 0x000fe20007810000 */
[--C-:B------:R-:W-:Y:S01]  /*161e0*/  FFMA.FTZ R16, R20, c[0x0][0x2d0], -R93.reuse ;  /* 0x0000b40014107a23 */ /* 0x100fe2000001085d */
[----:B------:R-:W-:Y:S01]  /*161f0*/  FMNMX.FTZ R0, R113, R4, !PT ;  /* 0x0000000471007209 */ /* 0x000fe20007810000 */
[----:B------:R1:W-:Y:S01]  /*16200*/  MUFU.EX2 R54, R2 ;  /* 0x0000000200367308 */ /* 0x0003e20000000800 */
[--C-:B------:R-:W-:Y:S01]  /*16210*/  FFMA.FTZ R4, R198, c[0x0][0x2d0], -R92.reuse ;  /* 0x0000b400c6047a23 */ /* 0x100fe2000001085c */
[----:B------:R-:W-:Y:S01]  /*16220*/  ISETP.GE.AND P4, PT, R216, 0x1, PT ;  /* 0x00000001d800780c */ /* 0x000fe20003f86270 */
[--C-:B------:R-:W-:Y:S01]  /*16230*/  FFMA.FTZ R99, R99, c[0x0][0x2d0], -R92.reuse ;  /* 0x0000b40063637a23 */ /* 0x100fe2000001085c */
[----:B------:R-:W-:Y:S01]  /*16240*/  FMNMX.FTZ R0, R70, R0, !PT ;  /* 0x0000000046007209 */ /* 0x000fe20007810000 */
[--C-:B------:R-:W-:Y:S01]  /*16250*/  FFMA.FTZ R210, R210, c[0x0][0x2d0], -R92.reuse ;  /* 0x0000b400d2d27a23 */ /* 0x100fe2000001085c */
[----:B---3--:R-:W-:Y:S01]  /*16260*/  F2FP.PACK_AB R72, R251, R190 ;  /* 0x000000befb48723e */ /* 0x008fe200000000ff */
[--C-:B------:R-:W-:Y:S01]  /*16270*/  FFMA.FTZ R209, R209, c[0x0][0x2d0], -R92.reuse ;  /* 0x0000b400d1d17a23 */ /* 0x100fe2000001085c */
[----:B------:R-:W-:Y:S01]  /*16280*/  FMNMX.FTZ R137, R194, R137, !PT ;  /* 0x00000089c2897209 */ /* 0x000fe20007810000 */
[--C-:B------:R-:W-:Y:S01]  /*16290*/  FFMA.FTZ R208, R208, c[0x0][0x2d0], -R92.reuse ;  /* 0x0000b400d0d07a23 */ /* 0x100fe2000001085c */
[----:B------:R2:W-:Y:S01]  /*162a0*/  MUFU.EX2 R222, R4 ;  /* 0x0000000400de7308 */ /* 0x0005e20000000800 */
[--C-:B------:R-:W-:Y:S01]  /*162b0*/  FFMA.FTZ R207, R207, c[0x0][0x2d0], -R92.reuse ;  /* 0x0000b400cfcf7a23 */ /* 0x100fe2000001085c */
[----:B------:R-:W-:Y:S03]  /*162c0*/  FMNMX.FTZ R137, R191, R137, !PT ;  /* 0x00000089bf897209 */ /* 0x000fe60007810000 */
[----:B------:R-:W-:Y:S02]  /*162d0*/  @P4 SHF.L.U64.HI R12, R9, R10, c[0x0][0x1e4] ;  /* 0x00007900090c4619 */ /* 0x000fe4000001020a */
[----:B------:R-:W-:Y:S04]  /*162e0*/  FMNMX.FTZ R137, R188, R137, !PT ;  /* 0x00000089bc897209 */ /* 0x000fe80007810000 */
[----:B------:R-:W-:Y:S01]  /*162f0*/  FMNMX.FTZ R137, R112, R137, !PT ;  /* 0x0000008970897209 */ /* 0x000fe20007810000 */
[----:B-1----:R-:W-:Y:S03]  /*16300*/  FFMA.FTZ R2, R17, c[0x0][0x2d0], -R93 ;  /* 0x0000b40011027a23 */ /* 0x002fe6000001085d */
[----:B------:R-:W-:Y:S01]  /*16310*/  FMNMX.FTZ R137, R97, R137, !PT ;  /* 0x0000008961897209 */ /* 0x000fe20007810000 */
[----:B------:R-:W-:Y:S01]  /*16320*/  @P4 IMAD.SHL.U32 R17, R9, 0x20, RZ ;  /* 0x0000002009114824 */ /* 0x000fe200078e00ff */
[----:B------:R1:W-:Y:S02]  /*16330*/  MUFU.EX2 R111, R2 ;  /* 0x00000002006f7308 */ /* 0x0003e40000000800 */
[----:B------:R-:W-:Y:S01]  /*16340*/  FMNMX.FTZ R137, R109, R137, !PT ;  /* 0x000000896d897209 */ /* 0x000fe20007810000 */
[----:B--2---:R-:W-:Y:S04]  /*16350*/  FFMA.FTZ R4, R197, c[0x0][0x2d0], -R92 ;  /* 0x0000b400c5047a23 */ /* 0x004fe8000001085c */
[----:B------:R-:W2:Y:S03]  /*16360*/  SHFL.BFLY PT, R5, R137, 0x2, 0x1f ;  /* 0x0c401f0089057f89 */ /* 0x000ea600000e0000 */
[----:B------:R3:W4:Y:S05]  /*16370*/  MUFU.EX2 R223, R4 ;  /* 0x0000000400df7308 */ /* 0x00072a0000000800 */
[----:B-1----:R-:W1:Y:S01]  /*16380*/  SHFL.BFLY PT, R2, R0, 0x2, 0x1f ;  /* 0x0c401f0000027f89 */ /* 0x002e6200000e0000 */
[----:B--2---:R-:W-:Y:S02]  /*16390*/  FMNMX.FTZ R137, R137, R5, !PT ;  /* 0x0000000589897209 */ /* 0x004fe40007810000 */
[----:B------:R-:W-:Y:S01]  /*163a0*/  @P4 SHF.R.S32.HI R5, RZ, 0x1f, R246 ;  /* 0x0000001fff054819 */ /* 0x000fe200000114f6 */
[--C-:B---3--:R-:W-:Y:S01]  /*163b0*/  FFMA.FTZ R4, R18, c[0x0][0x2d0], -R92.reuse ;  /* 0x0000b40012047a23 */ /* 0x108fe2000001085c */
[----:B----4-:R-:W-:Y:S03]  /*163c0*/  F2FP.PACK_AB R73, R223, R222 ;  /* 0x000000dedf49723e */ /* 0x010fe600000000ff */
[----:B------:R-:W2:Y:S01]  /*163d0*/  SHFL.BFLY PT, R6, R137, 0x1, 0x1f ;  /* 0x0c201f0089067f89 */ /* 0x000ea200000e0000 */
[----:B------:R3:W-:Y:S01]  /*163e0*/  MUFU.EX2 R64, R4 ;  /* 0x0000000400407308 */ /* 0x0007e20000000800 */
[----:B------:R-:W-:Y:S04]  /*163f0*/  @P4 IMAD R5, R5, c[0x0][0x1e0], RZ ;  /* 0x0000780005054a24 */ /* 0x000fe800078e02ff */
[----:B------:R-:W-:Y:S01]  /*16400*/  @P4 IMAD R5, R246, c[0x0][0x1e4], R5 ;  /* 0x00007900f6054a24 */ /* 0x000fe200078e0205 */
[----:B-1----:R-:W-:Y:S05]  /*16410*/  FMNMX.FTZ R0, R0, R2, !PT ;  /* 0x0000000200007209 */ /* 0x002fea0007810000 */
[----:B------:R-:W1:Y:S01]  /*16420*/  SHFL.BFLY PT, R2, R0, 0x1, 0x1f ;  /* 0x0c201f0000027f89 */ /* 0x000e6200000e0000 */
[----:B--2---:R-:W-:Y:S01]  /*16430*/  FMNMX.FTZ R137, R137, R6, !PT ;  /* 0x0000000689897209 */ /* 0x004fe20007810000 */
[----:B------:R-:W-:Y:S03]  /*16440*/  @P4 IMAD.WIDE.U32 R6, R246, c[0x0][0x1e0], RZ ;  /* 0x00007800f6064a25 */ /* 0x000fe600078e00ff */
[----:B------:R-:W-:Y:S01]  /*16450*/  FSETP.NEU.FTZ.AND P1, PT, R137, -INF , PT ;  /* 0xff8000008900780b */ /* 0x000fe20003f3d000 */
[----:B---3--:R-:W-:Y:S02]  /*16460*/  FFMA.FTZ R4, R19, c[0x0][0x2d0], -R92 ;  /* 0x0000b40013047a23 */ /* 0x008fe4000001085c */
[----:B------:R-:W-:Y:S02]  /*16470*/  FMUL.FTZ R94, R137, c[0x0][0x2d0] ;  /* 0x0000b400895e7a20 */ /* 0x000fe40000410000 */
[----:B------:R2:W-:Y:S01]  /*16480*/  MUFU.EX2 R65, R4 ;  /* 0x0000000400417308 */ /* 0x0005e20000000800 */
[----:B------:R-:W-:Y:S02]  /*16490*/  @P4 IMAD.IADD R7, R7, 0x1, R5 ;  /* 0x0000000107074824 */ /* 0x000fe400078e0205 */
[----:B------:R-:W-:Y:S01]  /*164a0*/  FSEL R94, R94, RZ, P1 ;  /* 0x000000ff5e5e7208 */ /* 0x000fe20000800000 */
[----:B------:R-:W-:Y:S02]  /*164b0*/  @P4 IMAD.MOV.U32 R5, RZ, RZ, R11 ;  /* 0x000000ffff054224 */ /* 0x000fe400078e000b */
[----:B------:R-:W-:Y:S01]  /*164c0*/  @P4 IMAD R7, R7, 0x70, RZ ;  /* 0x0000007007074824 */ /* 0x000fe200078e02ff */
[----:B-1----:R-:W-:Y:S01]  /*164d0*/  FMNMX.FTZ R71, R0, R2, !PT ;  /* 0x0000000200477209 */ /* 0x002fe20007810000 */
[----:B------:R-:W-:Y:S02]  /*164e0*/  FFMA.FTZ R0, R200, c[0x0][0x2d0], -R94 ;  /* 0x0000b400c8007a23 */ /* 0x000fe4000001085e */
[----:B------:R-:W-:Y:S02]  /*164f0*/  IMAD.MOV.U32 R200, RZ, RZ, R60 ;  /* 0x000000ffffc87224 */ /* 0x000fe400078e003c */
[----:B------:R1:W-:Y:S01]  /*16500*/  MUFU.EX2 R55, R0 ;  /* 0x0000000000377308 */ /* 0x0003e20000000800 */
[----:B------:R-:W-:Y:S02]  /*16510*/  FMUL.FTZ R96, R71, c[0x0][0x2d0] ;  /* 0x0000b40047607a20 */ /* 0x000fe40000410000 */
[----:B--2---:R-:W-:Y:S02]  /*16520*/  @P4 IMAD.MOV.U32 R4, RZ, RZ, R8 ;  /* 0x000000ffff044224 */ /* 0x004fe400078e0008 */
[----:B------:R-:W-:Y:S02]  /*16530*/  FFMA.FTZ R8, R199, c[0x0][0x2d0], -R94 ;  /* 0x0000b400c7087a23 */ /* 0x000fe4000001085e */
[----:B------:R-:W-:Y:S03]  /*16540*/  @P4 IMAD.WIDE.U32 R4, R6, 0x70, R4 ;  /* 0x0000007006044825 */ /* 0x000fe600078e0004 */
[----:B------:R2:W-:Y:S01]  /*16550*/  MUFU.EX2 R198, R8 ;  /* 0x0000000800c67308 */ /* 0x0005e20000000800 */
[----:B------:R-:W-:Y:S01]  /*16560*/  @P4 IMAD.IADD R7, R5, 0x1, R7 ;  /* 0x0000000105074824 */ /* 0x000fe200078e0207 */
[C---:B------:R-:W-:Y:S01]  /*16570*/  @P4 LEA R6, P0, R4.reuse, c[0x0][0x1c8], 0x1 ;  /* 0x0000720004064a11 */ /* 0x040fe200078008ff */
[--C-:B-1----:R-:W-:Y:S03]  /*16580*/  FFMA.FTZ R0, R13, c[0x0][0x2d0], -R94.reuse ;  /* 0x0000b4000d007a23 */ /* 0x102fe6000001085e */
[----:B------:R-:W-:Y:S01]  /*16590*/  @P4 LEA.HI.X R7, R4, c[0x0][0x1cc], R7, 0x1, P0 ;  /* 0x0000730004074a11 */ /* 0x000fe200000f0c07 */
[----:B------:R-:W-:Y:S01]  /*165a0*/  FFMA.FTZ R13, R33, c[0x0][0x2d0], -R93 ;  /* 0x0000b400210d7a23 */ /* 0x000fe2000001085d */
[----:B------:R-:W-:Y:S02]  /*165b0*/  @P4 IADD3 R4, P0, R17, R6, RZ ;  /* 0x0000000611044210 */ /* 0x000fe40007f1e0ff */
[----:B------:R-:W1:Y:S01]  /*165c0*/  MUFU.EX2 R2, R0 ;  /* 0x0000000000027308 */ /* 0x000e620000000800 */
[----:B------:R3:W-:Y:S02]  /*165d0*/  @P4 LDGSTS.E.BYPASS.LTC128B.128 [R245+0x3900], [R6.64], !P6 ;  /* 0x0390000006f54fae */ /* 0x0007e4000f101d48 */
[C---:B------:R-:W-:Y:S07]  /*165e0*/  @P4 IMAD.X R5, R12.reuse, 0x1, R7, P0 ;  /* 0x000000010c054824 */ /* 0x040fee00000e0607 */
[----:B------:R4:W-:Y:S01]  /*165f0*/  MUFU.EX2 R242, R13 ;  /* 0x0000000d00f27308 */ /* 0x0009e20000000800 */
[----:B------:R3:W-:Y:S01]  /*16600*/  @P4 LDGSTS.E.BYPASS.LTC128B.128 [R245+0x4100], [R4.64], !P6 ;  /* 0x0410000004f54fae */ /* 0x0007e2000f101d48 */
[----:B--2---:R-:W-:Y:S02]  /*16610*/  FFMA.FTZ R8, R201, c[0x0][0x2d0], -R94 ;  /* 0x0000b400c9087a23 */ /* 0x004fe4000001085e */
[----:B------:R-:W-:Y:S06]  /*16620*/  IMAD.MOV.U32 R201, RZ, RZ, R61 ;  /* 0x000000ffffc97224 */ /* 0x000fec00078e003d */
[----:B------:R2:W-:Y:S01]  /*16630*/  MUFU.EX2 R197, R8 ;  /* 0x0000000800c57308 */ /* 0x0005e20000000800 */
[----:B-1----:R1:W-:Y:S01]  /*16640*/  STL [R1], R2 ;  /* 0x0000000201007387 */ /* 0x0023e20000100800 */
[----:B----4-:R-:W-:Y:S08]  /*16650*/  FFMA.FTZ R13, R49, c[0x0][0x2d0], -R93 ;  /* 0x0000b400310d7a23 */ /* 0x010ff0000001085d */
[----:B------:R-:W-:Y:S01]  /*16660*/  MUFU.EX2 R98, R13 ;  /* 0x0000000d00627308 */ /* 0x000fe20000000800 */
[C---:B--2---:R-:W-:Y:S05]  /*16670*/  @P4 IADD3 R8, P0, R17.reuse, R4, RZ ;  /* 0x0000000411084210 */ /* 0x044fea0007f1e0ff */
[C---:B------:R-:W-:Y:S01]  /*16680*/  @P4 IMAD.X R9, R12.reuse, 0x1, R5, P0 ;  /* 0x000000010c094824 */ /* 0x040fe200000e0605 */
[----:B------:R-:W-:Y:S04]  /*16690*/  @P4 IADD3 R10, P0, R17, R8, RZ ;  /* 0x00000008110a4210 */ /* 0x000fe80007f1e0ff */
[----:B------:R2:W-:Y:S01]  /*166a0*/  @P4 LDGSTS.E.BYPASS.LTC128B.128 [R245+0x4900], [R8.64], !P6 ;  /* 0x0490000008f54fae */ /* 0x0005e2000f101d48 */
[----:B------:R-:W-:Y:S01]  /*166b0*/  @P4 IMAD.X R11, R12, 0x1, R9, P0 ;  /* 0x000000010c0b4824 */ /* 0x000fe200000e0609 */
[----:B------:R-:W-:Y:S02]  /*166c0*/  FSETP.NEU.FTZ.AND P0, PT, R71, -INF , PT ;  /* 0xff8000004700780b */ /* 0x000fe40003f1d000 */
[----:B---3--:R-:W-:Y:S02]  /*166d0*/  @P4 IADD3 R6, P5, R17, R10, RZ ;  /* 0x0000000a11064210 */ /* 0x008fe40007fbe0ff */
[----:B------:R-:W-:Y:S02]  /*166e0*/  FSEL R96, R96, RZ, P0 ;  /* 0x000000ff60607208 */ /* 0x000fe40000000000 */
[----:B------:R3:W-:Y:S01]  /*166f0*/  @P4 LDGSTS.E.BYPASS.LTC128B.128 [R245+0x5100], [R10.64], !P6 ;  /* 0x051000000af54fae */ /* 0x0007e2000f101d48 */
[----:B------:R-:W-:Y:S02]  /*16700*/  @P4 IMAD.X R7, R12, 0x1, R11, P5 ;  /* 0x000000010c074824 */ /* 0x000fe400028e060b */
[--C-:B------:R-:W-:Y:S02]  /*16710*/  FFMA.FTZ R0, R203, c[0x0][0x2d0], -R96.reuse ;  /* 0x0000b400cb007a23 */ /* 0x100fe40000010860 */
[--C-:B------:R-:W-:Y:S02]  /*16720*/  FFMA.FTZ R115, R115, c[0x0][0x2d0], -R96.reuse ;  /* 0x0000b40073737a23 */ /* 0x100fe40000010860 */
[----:B------:R4:W-:Y:S01]  /*16730*/  MUFU.EX2 R196, R0 ;  /* 0x0000000000c47308 */ /* 0x0009e20000000800 */
[----:B------:R1:W-:Y:S01]  /*16740*/  @P4 LDGSTS.E.BYPASS.LTC128B.128 [R245+0x5900], [R6.64], !P6 ;  /* 0x0590000006f54fae */ /* 0x0003e2000f101d48 */
[----:B------:R-:W-:Y:S02]  /*16750*/  IMAD.MOV.U32 R203, RZ, RZ, R65 ;  /* 0x000000ffffcb7224 */ /* 0x000fe400078e0041 */
[--C-:B----4-:R-:W-:Y:S02]  /*16760*/  FFMA.FTZ R0, R202, c[0x0][0x2d0], -R96.reuse ;  /* 0x0000b400ca007a23 */ /* 0x110fe40000010860 */
[----:B------:R-:W-:Y:S04]  /*16770*/  IMAD.MOV.U32 R202, RZ, RZ, R89 ;  /* 0x000000ffffca7224 */ /* 0x000fe800078e0059 */
[----:B------:R4:W1:Y:S02]  /*16780*/  MUFU.EX2 R199, R0 ;  /* 0x0000000000c77308 */ /* 0x0008640000000800 */
[--C-:B----4-:R-:W-:Y:S01]  /*16790*/  FFMA.FTZ R0, R14, c[0x0][0x2d0], -R96.reuse ;  /* 0x0000b4000e007a23 */ /* 0x110fe20000010860 */
[----:B-1----:R-:W-:Y:S01]  /*167a0*/  F2FP.PACK_AB R65, R199, R196 ;  /* 0x000000c4c741723e */ /* 0x002fe200000000ff */
[--C-:B------:R-:W-:Y:S06]  /*167b0*/  FFMA.FTZ R14, R32, c[0x0][0x2d0], -R93.reuse ;  /* 0x0000b400200e7a23 */ /* 0x100fec000001085d */
[----:B------:R1:W-:Y:S02]  /*167c0*/  MUFU.EX2 R95, R0 ;  /* 0x00000000005f7308 */ /* 0x0003e40000000800 */
[----:B-1----:R-:W-:Y:S02]  /*167d0*/  FFMA.FTZ R0, R15, c[0x0][0x2d0], -R96 ;  /* 0x0000b4000f007a23 */ /* 0x002fe40000010860 */
[--C-:B------:R-:W-:Y:S06]  /*167e0*/  FFMA.FTZ R15, R21, c[0x0][0x2d0], -R93.reuse ;  /* 0x0000b400150f7a23 */ /* 0x100fec000001085d */
[----:B------:R-:W1:Y:S10]  /*167f0*/  MUFU.EX2 R2, R0 ;  /* 0x0000000000027308 */ /* 0x000e740000000800 */
[----:B------:R-:W4:Y:S10]  /*16800*/  MUFU.EX2 R0, R16 ;  /* 0x0000001000007308 */ /* 0x000f340000000800 */
[----:B------:R2:W-:Y:S01]  /*16810*/  MUFU.EX2 R16, R14 ;  /* 0x0000000e00107308 */ /* 0x0005e20000000800 */
[----:B-1----:R1:W-:Y:S09]  /*16820*/  STL [R1+0x10], R2 ;  /* 0x0000100201007387 */ /* 0x0023f20000100800 */
[----:B------:R3:W-:Y:S01]  /*16830*/  MUFU.EX2 R232, R15 ;  /* 0x0000000f00e87308 */ /* 0x0007e20000000800 */
[----:B----4-:R4:W-:Y:S01]  /*16840*/  STL [R1+0xc], R0 ;  /* 0x00000c0001007387 */ /* 0x0109e20000100800 */
[--C-:B--2---:R-:W-:Y:S08]  /*16850*/  FFMA.FTZ R14, R48, c[0x0][0x2d0], -R93.reuse ;  /* 0x0000b400300e7a23 */ /* 0x104ff0000001085d */
[----:B------:R-:W-:Y:S01]  /*16860*/  MUFU.EX2 R110, R14 ;  /* 0x0000000e006e7308 */ /* 0x000fe20000000800 */
[--C-:B-1----:R-:W-:Y:S02]  /*16870*/  FFMA.FTZ R2, R22, c[0x0][0x2d0], -R92.reuse ;  /* 0x0000b40016027a23 */ /* 0x102fe4000001085c */
[--C-:B---3--:R-:W-:Y:S07]  /*16880*/  FFMA.FTZ R15, R36, c[0x0][0x2d0], -R93.reuse ;  /* 0x0000b400240f7a23 */ /* 0x108fee000001085d */
[----:B------:R-:W1:Y:S01]  /*16890*/  MUFU.EX2 R2, R2 ;  /* 0x0000000200027308 */ /* 0x000e620000000800 */
[--C-:B----4-:R-:W-:Y:S09]  /*168a0*/  FFMA.FTZ R0, R23, c[0x0][0x2d0], -R92.reuse ;  /* 0x0000b40017007a23 */ /* 0x110ff2000001085c */
[----:B------:R2:W-:Y:S10]  /*168b0*/  MUFU.EX2 R236, R0 ;  /* 0x0000000000ec7308 */ /* 0x0005f40000000800 */
[----:B------:R-:W-:Y:S01]  /*168c0*/  MUFU.EX2 R244, R15 ;  /* 0x0000000f00f47308 */ /* 0x000fe20000000800 */
[----:B-1----:R1:W-:Y:S04]  /*168d0*/  STL [R1+0x14], R2 ;  /* 0x0000140201007387 */ /* 0x0023e80000100800 */
[----:B------:R3:W-:Y:S01]  /*168e0*/  STL [R1+0xac], R139 ;  /* 0x0000ac8b01007387 */ /* 0x0007e20000100800 */
[----:B--2---:R-:W-:Y:S04]  /*168f0*/  FFMA.FTZ R0, R34, c[0x0][0x2d0], -R92 ;  /* 0x0000b40022007a23 */ /* 0x004fe8000001085c */
[----:B------:R2:W-:Y:S01]  /*16900*/  MUFU.EX2 R239, R0 ;  /* 0x0000000000ef7308 */ /* 0x0005e20000000800 */
[----:B-1----:R-:W-:Y:S09]  /*16910*/  FFMA.FTZ R2, R28, c[0x0][0x2d0], -R94 ;  /* 0x0000b4001c027a23 */ /* 0x002ff2000001085e */
[----:B------:R1:W-:Y:S01]  /*16920*/  MUFU.EX2 R240, R2 ;  /* 0x0000000200f07308 */ /* 0x0003e20000000800 */
[--C-:B--2---:R-:W-:Y:S09]  /*16930*/  FFMA.FTZ R0, R35, c[0x0][0x2d0], -R92.reuse ;  /* 0x0000b40023007a23 */ /* 0x104ff2000001085c */
[----:B------:R2:W-:Y:S01]  /*16940*/  MUFU.EX2 R243, R0 ;  /* 0x0000000000f37308 */ /* 0x0005e20000000800 */
[----:B-1----:R-:W-:Y:S09]  /*16950*/  FFMA.FTZ R2, R38, c[0x0][0x2d0], -R92 ;  /* 0x0000b40026027a23 */ /* 0x002ff2000001085c */
[----:B------:R1:W-:Y:S01]  /*16960*/  MUFU.EX2 R237, R2 ;  /* 0x0000000200ed7308 */ /* 0x0003e20000000800 */
[----:B--2---:R-:W-:Y:S09]  /*16970*/  FFMA.FTZ R0, R24, c[0x0][0x2d0], -R94 ;  /* 0x0000b40018007a23 */ /* 0x004ff2000001085e */
[----:B------:R2:W-:Y:S01]  /*16980*/  MUFU.EX2 R246, R0 ;  /* 0x0000000000f67308 */ /* 0x0005e20000000800 */
[----:B-1----:R-:W-:Y:S09]  /*16990*/  FFMA.FTZ R2, R42, c[0x0][0x2d0], -R96 ;  /* 0x0000b4002a027a23 */ /* 0x002ff20000010860 */
[----:B------:R-:W-:Y:S01]  /*169a0*/  MUFU.EX2 R143, R2 ;  /* 0x00000002008f7308 */ /* 0x000fe20000000800 */
[----:B--2---:R-:W-:Y:S09]  /*169b0*/  FFMA.FTZ R0, R25, c[0x0][0x2d0], -R94 ;  /* 0x0000b40019007a23 */ /* 0x004ff2000001085e */
[----:B------:R1:W-:Y:S02]  /*169c0*/  MUFU.EX2 R233, R0 ;  /* 0x0000000000e97308 */ /* 0x0003e40000000800 */
[--C-:B-1----:R-:W-:Y:S08]  /*169d0*/  FFMA.FTZ R0, R26, c[0x0][0x2d0], -R96.reuse ;  /* 0x0000b4001a007a23 */ /* 0x102ff00000010860 */
[----:B------:R1:W-:Y:S02]  /*169e0*/  MUFU.EX2 R216, R0 ;  /* 0x0000000000d87308 */ /* 0x0003e40000000800 */
[----:B-1----:R-:W-:Y:S08]  /*169f0*/  FFMA.FTZ R0, R27, c[0x0][0x2d0], -R96 ;  /* 0x0000b4001b007a23 */ /* 0x002ff00000010860 */
[----:B------:R1:W-:Y:S02]  /*16a00*/  MUFU.EX2 R235, R0 ;  /* 0x0000000000eb7308 */ /* 0x0003e40000000800 */
[----:B-1----:R-:W-:Y:S08]  /*16a10*/  FFMA.FTZ R0, R29, c[0x0][0x2d0], -R94 ;  /* 0x0000b4001d007a23 */ /* 0x002ff0000001085e */
        /* <DEDUP_REMOVED lines=19> */
[C---:B------:R-:W-:Y:S02]  /*16b50*/  @P4 IADD3 R4, P3, R17.reuse, R6, RZ ;  /* 0x0000000611044210 */ /* 0x040fe40007f7e0ff */
[----:B------:R-:W-:Y:S01]  /*16b60*/  FADD.FTZ R2, -R0, R3 ;  /* 0x0000000300027221 */ /* 0x000fe20000010100 */
[----:B------:R-:W-:Y:S01]  /*16b70*/  FSEL R0, R138, RZ, P2 ;  /* 0x000000ff8a007208 */ /* 0x000fe20001000000 */
[----:B------:R1:W-:Y:S01]  /*16b80*/  STL [R1+0xb0], R138 ;  /* 0x0000b08a01007387 */ /* 0x0003e20000100800 */
[----:B------:R-:W-:Y:S01]  /*16b90*/  @P4 IMAD.X R5, R12, 0x1, R7, P3 ;  /* 0x000000010c054824 */ /* 0x000fe200018e0607 */
[----:B------:R-:W-:Y:S01]  /*16ba0*/  @P4 IADD3 R8, P2, R17, R4, RZ ;  /* 0x0000000411084210 */ /* 0x000fe20007f5e0ff */
[----:B------:R-:W-:Y:S02]  /*16bb0*/  FMUL.FTZ R2, R2, c[0x0][0x2d0] ;  /* 0x0000b40002027a20 */ /* 0x000fe40000410000 */
[----:B------:R-:W-:Y:S01]  /*16bc0*/  FADD.FTZ R0, -R0, R136 ;  /* 0x0000008800007221 */ /* 0x000fe20000010100 */
[----:B------:R3:W-:Y:S01]  /*16bd0*/  @P4 LDGSTS.E.BYPASS.LTC128B.128 [R245+0x6100], [R4.64], !P6 ;  /* 0x0610000004f54fae */ /* 0x0007e2000f101d48 */
[----:B------:R4:W4:Y:S01]  /*16be0*/  MUFU.EX2 R3, R2 ;  /* 0x0000000200037308 */ /* 0x0009220000000800 */
[----:B------:R-:W-:Y:S02]  /*16bf0*/  @P4 IMAD.X R9, R12, 0x1, R5, P2 ;  /* 0x000000010c094824 */ /* 0x000fe400010e0605 */
[----:B------:R-:W-:Y:S02]  /*16c00*/  FMUL.FTZ R0, R0, c[0x0][0x2d0] ;  /* 0x0000b40000007a20 */ /* 0x000fe40000410000 */
[----:B------:R-:W-:Y:S01]  /*16c10*/  IMAD.MOV.U32 R136, RZ, RZ, R64 ;  /* 0x000000ffff887224 */ /* 0x000fe200078e0040 */
[----:B------:R-:W-:Y:S01]  /*16c20*/  F2FP.PACK_AB R64, R197, R198 ;  /* 0x000000c6c540723e */ /* 0x000fe200000000ff */
[----:B------:R3:W-:Y:S03]  /*16c30*/  @P4 LDGSTS.E.BYPASS.LTC128B.128 [R245+0x6900], [R8.64], !P6 ;  /* 0x0690000008f54fae */ /* 0x0007e6000f101d48 */
[----:B------:R3:W3:Y:S01]  /*16c40*/  MUFU.EX2 R69, R0 ;  /* 0x0000000000457308 */ /* 0x0006e20000000800 */
[----:B------:R-:W-:Y:S04]  /*16c50*/  F2FP.PACK_AB R75, R203, R136 ;  /* 0x00000088cb4b723e */ /* 0x000fe800000000ff */
[----:B------:R-:W3:Y:S08]  /*16c60*/  LDSM.16.MT88.4 R20, [R228+0x100] ;  /* 0x00010000e414783b */ /* 0x000ef00000004200 */
[----:B-1----:R-:W2:Y:S01]  /*16c70*/  LDL.LU R138, [R1] ;  /* 0x00000000018a7983 */ /* 0x002ea20000300800 */
[----:B----4-:R-:W-:Y:S01]  /*16c80*/  FSEL R2, R137, RZ, P1 ;  /* 0x000000ff89027208 */ /* 0x010fe20000800000 */
[C---:B------:R-:W-:Y:S02]  /*16c90*/  FMUL.FTZ R17, R3.reuse, R157 ;  /* 0x0000009d03117220 */ /* 0x040fe40000410000 */
[C---:B---3--:R-:W-:Y:S01]  /*16ca0*/  FMUL.FTZ R5, R3.reuse, R145 ;  /* 0x0000009103057220 */ /* 0x048fe20000410000 */
[----:B------:R-:W1:Y:S01]  /*16cb0*/  LDSM.16.MT88.4 R36, [R231+0x100] ;  /* 0x00010000e724783b */ /* 0x000e620000004200 */
[----:B------:R-:W-:Y:S02]  /*16cc0*/  IMAD.MOV.U32 R145, RZ, RZ, R18 ;  /* 0x000000ffff917224 */ /* 0x000fe400078e0012 */
[----:B------:R-:W-:Y:S02]  /*16cd0*/  FMUL.FTZ R4, R3, R144 ;  /* 0x0000009003047220 */ /* 0x000fe40000410000 */
[----:B------:R-:W-:Y:S02]  /*16ce0*/  IMAD.MOV.U32 R144, RZ, RZ, R19 ;  /* 0x000000ffff907224 */ /* 0x000fe400078e0013 */
[----:B------:R-:W-:Y:S01]  /*16cf0*/  FADD.FTZ R0, -R2, R140 ;  /* 0x0000008c02007221 */ /* 0x000fe20000010100 */
[----:B------:R-:W-:Y:S01]  /*16d00*/  FSEL R2, R71, RZ, P0 ;  /* 0x000000ff47027208 */ /* 0x000fe20000000000 */
[C---:B------:R-:W-:Y:S01]  /*16d10*/  FMUL.FTZ R7, R69.reuse, R147 ;  /* 0x0000009345077220 */ /* 0x040fe20000410000 */
[----:B------:R-:W0:Y:S01]  /*16d20*/  LDGDEPBAR ;  /* 0x00000000000079af */ /* 0x000e220000000000 */
[----:B------:R-:W-:Y:S02]  /*16d30*/  FMUL.FTZ R0, R0, c[0x0][0x2d0] ;  /* 0x0000b40000007a20 */ /* 0x000fe40000410000 */
[----:B------:R-:W-:Y:S02]  /*16d40*/  FMUL.FTZ R6, R69, R146 ;  /* 0x0000009245067220 */ /* 0x000fe40000410000 */
[----:B------:R3:W4:Y:S01]  /*16d50*/  MUFU.EX2 R68, R0 ;  /* 0x0000000000447308 */ /* 0x0007220000000800 */
[----:B------:R-:W-:Y:S02]  /*16d60*/  IMAD.MOV.U32 R146, RZ, RZ, R16 ;  /* 0x000000ffff927224 */ /* 0x000fe400078e0010 */
[----:B------:R-:W2:Y:S01]  /*16d70*/  LDL.LU R147, [R1+0x14] ;  /* 0x0000140001937983 */ /* 0x000ea20000300800 */
[----:B------:R-:W-:Y:S02]  /*16d80*/  FMUL.FTZ R16, R3, R156 ;  /* 0x0000009c03107220 */ /* 0x000fe40000410000 */
[C---:B------:R-:W-:Y:S02]  /*16d90*/  FMUL.FTZ R18, R69.reuse, R158 ;  /* 0x0000009e45127220 */ /* 0x040fe40000410000 */
[----:B------:R-:W-:Y:S02]  /*16da0*/  IMAD.MOV.U32 R140, RZ, RZ, R55 ;  /* 0x000000ffff8c7224 */ /* 0x000fe400078e0037 */
[----:B------:R-:W-:Y:S02]  /*16db0*/  FMUL.FTZ R19, R69, R159 ;  /* 0x0000009f45137220 */ /* 0x000fe40000410000 */
[C---:B------:R-:W-:Y:S02]  /*16dc0*/  FMUL.FTZ R32, R3.reuse, R172 ;  /* 0x000000ac03207220 */ /* 0x040fe40000410000 */
[----:B------:R-:W-:Y:S02]  /*16dd0*/  FMUL.FTZ R33, R3, R173 ;  /* 0x000000ad03217220 */ /* 0x000fe40000410000 */
[C---:B------:R-:W-:Y:S02]  /*16de0*/  FMUL.FTZ R34, R69.reuse, R174 ;  /* 0x000000ae45227220 */ /* 0x040fe40000410000 */
[----:B------:R-:W-:Y:S02]  /*16df0*/  FMUL.FTZ R35, R69, R175 ;  /* 0x000000af45237220 */ /* 0x000fe40000410000 */
[C---:B------:R-:W-:Y:S01]  /*16e00*/  FMUL.FTZ R48, R3.reuse, R120 ;  /* 0x0000007803307220 */ /* 0x040fe20000410000 */
[----:B------:R-:W-:Y:S01]  /*16e10*/  LDSM.16.MT88.4 R172, [R231+0x3100] ;  /* 0x00310000e7ac783b */ /* 0x000fe20000004200 */
[----:B------:R-:W-:Y:S02]  /*16e20*/  FMUL.FTZ R49, R3, R121 ;  /* 0x0000007903317220 */ /* 0x000fe40000410000 */
[----:B---3--:R-:W-:Y:S02]  /*16e30*/  FADD.FTZ R0, -R2, R141 ;  /* 0x0000008d02007221 */ /* 0x008fe40000010100 */
[----:B------:R-:W-:Y:S02]  /*16e40*/  FFMA.FTZ R2, R43, c[0x0][0x2d0], -R96 ;  /* 0x0000b4002b027a23 */ /* 0x000fe40000010860 */
[----:B------:R-:W-:Y:S02]  /*16e50*/  FMUL.FTZ R0, R0, c[0x0][0x2d0] ;  /* 0x0000b40000007a20 */ /* 0x000fe40000410000 */
[----:B------:R3:W-:Y:S01]  /*16e60*/  MUFU.EX2 R104, R2 ;  /* 0x0000000200687308 */ /* 0x0007e20000000800 */
[C---:B----4-:R-:W-:Y:S02]  /*16e70*/  FMUL.FTZ R12, R68.reuse, R152 ;  /* 0x00000098440c7220 */ /* 0x050fe40000410000 */
[C---:B------:R-:W-:Y:S02]  /*16e80*/  FMUL.FTZ R8, R68.reuse, R148 ;  /* 0x0000009444087220 */ /* 0x040fe40000410000 */
[----:B------:R-:W4:Y:S01]  /*16e90*/  LDL.LU R148, [R1+0xc] ;  /* 0x00000c0001947983 */ /* 0x000f220000300800 */
[C---:B------:R-:W-:Y:S02]  /*16ea0*/  FMUL.FTZ R13, R68.reuse, R153 ;  /* 0x00000099440d7220 */ /* 0x040fe40000410000 */
[----:B------:R-:W-:Y:S02]  /*16eb0*/  IMAD.MOV.U32 R141, RZ, RZ, R54 ;  /* 0x000000ffff8d7224 */ /* 0x000fe400078e0036 */
[----:B------:R-:W1:Y:S01]  /*16ec0*/  MUFU.EX2 R0, R0 ;  /* 0x0000000000007308 */ /* 0x000e620000000800 */
[----:B------:R-:W-:Y:S02]  /*16ed0*/  FMUL.FTZ R9, R68, R149 ;  /* 0x0000009544097220 */ /* 0x000fe40000410000 */
[----:B------:R-:W-:Y:S01]  /*16ee0*/  F2FP.PACK_AB R74, R111, R141 ;  /* 0x0000008d6f4a723e */ /* 0x000fe200000000ff */
[----:B------:R-:W-:Y:S02]  /*16ef0*/  FFMA.FTZ R121, R142, c[0x0][0x2d0], -R96 ;  /* 0x0000b4008e797a23 */ /* 0x000fe40000010860 */
[--C-:B------:R-:W-:Y:S02]  /*16f00*/  FFMA.FTZ R120, R188, c[0x0][0x2d0], -R94.reuse ;  /* 0x0000b400bc787a23 */ /* 0x100fe4000001085e */
[----:B------:R-:W-:Y:S02]  /*16f10*/  FMUL.FTZ R40, R68, R180 ;  /* 0x000000b444287220 */ /* 0x000fe40000410000 */
[-C--:B------:R-:W-:Y:S05]  /*16f20*/  HMMA.16816.F32 R4, R72, R20.reuse, R4 ;  /* 0x000000144804723c */ /* 0x080fea0000001804 */
[----:B---3--:R-:W-:Y:S02]  /*16f30*/  FFMA.FTZ R2, R44, c[0x0][0x2d0], -R94 ;  /* 0x0000b4002c027a23 */ /* 0x008fe4000001085e */
[C---:B------:R-:W-:Y:S02]  /*16f40*/  FMUL.FTZ R24, R68.reuse, R164 ;  /* 0x000000a444187220 */ /* 0x040fe40000410000 */
[----:B------:R3:W-:Y:S03]  /*16f50*/  MUFU.EX2 R105, R2 ;  /* 0x0000000200697308 */ /* 0x0007e60000000800 */
[----:B------:R-:W-:Y:S02]  /*16f60*/  FMUL.FTZ R28, R68, R168 ;  /* 0x000000a8441c7220 */ /* 0x000fe40000410000 */
[C---:B-1----:R-:W-:Y:S02]  /*16f70*/  FMUL.FTZ R14, R0.reuse, R154 ;  /* 0x0000009a000e7220 */ /* 0x042fe40000410000 */
[C---:B------:R-:W-:Y:S02]  /*16f80*/  FMUL.FTZ R15, R0.reuse, R155 ;  /* 0x0000009b000f7220 */ /* 0x040fe40000410000 */
[C---:B------:R-:W-:Y:S02]  /*16f90*/  FMUL.FTZ R10, R0.reuse, R150 ;  /* 0x00000096000a7220 */ /* 0x040fe40000410000 */
[----:B------:R-:W-:Y:S02]  /*16fa0*/  FMUL.FTZ R11, R0, R151 ;  /* 0x00000097000b7220 */ /* 0x000fe40000410000 */
[----:B------:R-:W-:Y:S02]  /*16fb0*/  IMAD.MOV.U32 R150, RZ, RZ, R53 ;  /* 0x000000ffff967224 */ /* 0x000fe400078e0035 */
[----:B------:R-:W-:Y:S02]  /*16fc0*/  IMAD.MOV.U32 R151, RZ, RZ, R52 ;  /* 0x000000ffff977224 */ /* 0x000fe400078e0034 */
[----:B------:R-:W1:Y:S01]  /*16fd0*/  LDSM.16.MT88.4 R52, [R229+0x100] ;  /* 0x00010000e534783b */ /* 0x000e620000004200 */
[----:B------:R-:W-:Y:S02]  /*16fe0*/  FMUL.FTZ R29, R68, R169 ;  /* 0x000000a9441d7220 */ /* 0x000fe40000410000 */
[C---:B------:R-:W-:Y:S02]  /*16ff0*/  FMUL.FTZ R30, R0.reuse, R170 ;  /* 0x000000aa001e7220 */ /* 0x040fe40000410000 */
[C---:B------:R-:W-:Y:S02]  /*17000*/  FMUL.FTZ R31, R0.reuse, R171 ;  /* 0x000000ab001f7220 */ /* 0x040fe40000410000 */
[----:B---3--:R-:W-:Y:S02]  /*17010*/  FFMA.FTZ R2, R45, c[0x0][0x2d0], -R94 ;  /* 0x0000b4002d027a23 */ /* 0x008fe4000001085e */
[----:B------:R-:W-:Y:S02]  /*17020*/  FMUL.FTZ R43, R0, R183 ;  /* 0x000000b7002b7220 */ /* 0x000fe40000410000 */
[----:B------:R3:W-:Y:S01]  /*17030*/  MUFU.EX2 R26, R2 ;  /* 0x00000002001a7308 */ /* 0x0007e20000000800 */
[----:B------:R-:W-:Y:S02]  /*17040*/  FMUL.FTZ R41, R68, R181 ;  /* 0x000000b544297220 */ /* 0x000fe40000410000 */
[----:B------:R-:W-:Y:S02]  /*17050*/  FMUL.FTZ R42, R0, R182 ;  /* 0x000000b6002a7220 */ /* 0x000fe40000410000 */
[C---:B------:R-:W-:Y:S02]  /*17060*/  FMUL.FTZ R44, R68.reuse, R116 ;  /* 0x00000074442c7220 */ /* 0x040fe40000410000 */
[C---:B------:R-:W-:Y:S02]  /*17070*/  FMUL.FTZ R45, R68.reuse, R117 ;  /* 0x00000075442d7220 */ /* 0x040fe40000410000 */
[C---:B------:R-:W-:Y:S02]  /*17080*/  FMUL.FTZ R50, R69.reuse, R122 ;  /* 0x0000007a45327220 */ /* 0x040fe40000410000 */
[----:B------:R-:W-:Y:S02]  /*17090*/  FMUL.FTZ R51, R69, R123 ;  /* 0x0000007b45337220 */ /* 0x000fe40000410000 */
[C---:B------:R-:W-:Y:S02]  /*170a0*/  FMUL.FTZ R60, R68.reuse, R132 ;  /* 0x00000084443c7220 */ /* 0x040fe40000410000 */
[----:B------:R-:W-:Y:S02]  /*170b0*/  FMUL.FTZ R61, R68, R133 ;  /* 0x00000085443d7220 */ /* 0x000fe40000410000 */
[C---:B------:R-:W-:Y:S02]  /*170c0*/  FMUL.FTZ R62, R0.reuse, R134 ;  /* 0x00000086003e7220 */ /* 0x040fe40000410000 */
[----:B------:R-:W-:Y:S02]  /*170d0*/  FMUL.FTZ R63, R0, R135 ;  /* 0x00000087003f7220 */ /* 0x000fe40000410000 */
[----:B------:R-:W-:Y:S02]  /*170e0*/  IMAD.MOV.U32 R149, RZ, RZ, R201 ;  /* 0x000000ffff957224 */ /* 0x000fe400078e00c9 */
[----:B------:R-:W-:Y:S02]  /*170f0*/  IMAD.MOV.U32 R201, RZ, RZ, R90 ;  /* 0x000000ffffc97224 */ /* 0x000fe400078e005a */
[----:B---3--:R-:W-:Y:S02]  /*17100*/  FFMA.FTZ R2, R46, c[0x0][0x2d0], -R96 ;  /* 0x0000b4002e027a23 */ /* 0x008fe40000010860 */
[----:B------:R-:W-:Y:S02]  /*17110*/  FMUL.FTZ R46, R0, R118 ;  /* 0x00000076002e7220 */ /* 0x000fe40000410000 */
[----:B------:R3:W-:Y:S01]  /*17120*/  MUFU.EX2 R25, R2 ;  /* 0x0000000200197308 */ /* 0x0007e20000000800 */
[--C-:B------:R-:W-:Y:S02]  /*17130*/  FFMA.FTZ R117, R217, c[0x0][0x2d0], -R93.reuse ;  /* 0x0000b400d9757a23 */ /* 0x100fe4000001085d */
[----:B------:R-:W-:Y:S02]  /*17140*/  FFMA.FTZ R123, R112, c[0x0][0x2d0], -R94 ;  /* 0x0000b400707b7a23 */ /* 0x000fe4000001085e */
[--C-:B------:R-:W-:Y:S02]  /*17150*/  FFMA.FTZ R112, R189, c[0x0][0x2d0], -R96.reuse ;  /* 0x0000b400bd707a23 */ /* 0x100fe40000010860 */
[--C-:B------:R-:W-:Y:S02]  /*17160*/  FFMA.FTZ R116, R218, c[0x0][0x2d0], -R93.reuse ;  /* 0x0000b400da747a23 */ /* 0x100fe4000001085d */
[--C-:B------:R-:W-:Y:S02]  /*17170*/  FFMA.FTZ R122, R114, c[0x0][0x2d0], -R96.reuse ;  /* 0x0000b400727a7a23 */ /* 0x100fe40000010860 */
[----:B------:R-:W-:Y:S02]  /*17180*/  FFMA.FTZ R132, R113, c[0x0][0x2d0], -R96 ;  /* 0x0000b40071847a23 */ /* 0x000fe40000010860 */
[--C-:B------:R-:W-:Y:S02]  /*17190*/  FFMA.FTZ R133, R97, c[0x0][0x2d0], -R94.reuse ;  /* 0x0000b40061857a23 */ /* 0x100fe4000001085e */
[----:B------:R-:W-:Y:S02]  /*171a0*/  FFMA.FTZ R134, R109, c[0x0][0x2d0], -R94 ;  /* 0x0000b4006d867a23 */ /* 0x000fe4000001085e */
[----:B------:R-:W-:Y:S02]  /*171b0*/  IMAD.MOV.U32 R168, RZ, RZ, R102 ;  /* 0x000000ffffa87224 */ /* 0x000fe400078e0066 */
[----:B------:R-:W-:Y:S02]  /*171c0*/  FFMA.FTZ R102, R221, c[0x0][0x2d0], -R93 ;  /* 0x0000b400dd667a23 */ /* 0x000fe4000001085d */
[--C-:B------:R-:W-:Y:S02]  /*171d0*/  FFMA.FTZ R109, R213, c[0x0][0x2d0], -R96.reuse ;  /* 0x0000b400d56d7a23 */ /* 0x100fe40000010860 */
[----:B------:R-:W-:Y:S01]  /*171e0*/  IMAD.MOV.U32 R169, RZ, RZ, R107 ;  /* 0x000000ffffa97224 */ /* 0x000fe200078e006b */
[----:B------:R-:W-:Y:S01]  /*171f0*/  MUFU.EX2 R142, R102 ;  /* 0x00000066008e7308 */ /* 0x000fe20000000800 */
[--C-:B---3--:R-:W-:Y:S02]  /*17200*/  FFMA.FTZ R2, R47, c[0x0][0x2d0], -R96.reuse ;  /* 0x0000b4002f027a23 */ /* 0x108fe40000010860 */
[----:B------:R-:W-:Y:S02]  /*17210*/  FMUL.FTZ R47, R0, R119 ;  /* 0x00000077002f7220 */ /* 0x000fe40000410000 */
[----:B------:R-:W-:Y:S02]  /*17220*/  FFMA.FTZ R119, R101, c[0x0][0x2d0], -R93 ;  /* 0x0000b40065777a23 */ /* 0x000fe4000001085d */
[----:B------:R-:W-:Y:S02]  /*17230*/  IMAD.MOV.U32 R107, RZ, RZ, R103 ;  /* 0x000000ffff6b7224 */ /* 0x000fe400078e0067 */
[--C-:B------:R-:W-:Y:S01]  /*17240*/  FFMA.FTZ R103, R219, c[0x0][0x2d0], -R93.reuse ;  /* 0x0000b400db677a23 */ /* 0x100fe2000001085d */
[----:B------:R3:W1:Y:S01]  /*17250*/  MUFU.EX2 R27, R2 ;  /* 0x00000002001b7308 */ /* 0x0006620000000800 */
[--C-:B------:R-:W-:Y:S02]  /*17260*/  FFMA.FTZ R97, R107, c[0x0][0x2d0], -R96.reuse ;  /* 0x0000b4006b617a23 */ /* 0x100fe40000010860 */
[----:B------:R-:W-:Y:S07]  /*17270*/  FFMA.FTZ R107, R214, c[0x0][0x2d0], -R96 ;  /* 0x0000b400d66b7a23 */ /* 0x000fee0000010860 */
[----:B------:R-:W-:Y:S01]  /*17280*/  MUFU.EX2 R102, R119 ;  /* 0x0000007700667308 */ /* 0x000fe20000000800 */
[----:B---3--:R-:W-:Y:S02]  /*17290*/  FFMA.FTZ R2, R192, c[0x0][0x2d0], -R93 ;  /* 0x0000b400c0027a23 */ /* 0x008fe4000001085d */
[----:B-1----:R-:W-:Y:S07]  /*172a0*/  IMAD.MOV.U32 R164, RZ, RZ, R27 ;  /* 0x000000ffffa47224 */ /* 0x002fee00078e001b */
[----:B------:R1:W-:Y:S01]  /*172b0*/  MUFU.EX2 R152, R2 ;  /* 0x0000000200987308 */ /* 0x0003e20000000800 */
[----:B------:R-:W-:Y:S02]  /*172c0*/  FMUL.FTZ R27, R0, R167 ;  /* 0x000000a7001b7220 */ /* 0x000fe40000410000 */
[----:B------:R-:W-:Y:S02]  /*172d0*/  IMAD.MOV.U32 R167, RZ, RZ, R79 ;  /* 0x000000ffffa77224 */ /* 0x000fe400078e004f */
[----:B------:R-:W-:Y:S02]  /*172e0*/  IMAD.MOV.U32 R192, RZ, RZ, R78 ;  /* 0x000000ffffc07224 */ /* 0x000fe400078e004e */
[----:B------:R-:W-:Y:S02]  /*172f0*/  IMAD.MOV.U32 R221, RZ, RZ, R164 ;  /* 0x000000ffffdd7224 */ /* 0x000fe400078e00a4 */
[----:B-1----:R-:W-:Y:S02]  /*17300*/  FFMA.FTZ R2, R193, c[0x0][0x2d0], -R93 ;  /* 0x0000b400c1027a23 */ /* 0x002fe4000001085d */
[----:B------:R-:W-:Y:S02]  /*17310*/  IMAD.MOV.U32 R193, RZ, RZ, R77 ;  /* 0x000000ffffc17224 */ /* 0x000fe400078e004d */
[----:B------:R1:W3:Y:S01]  /*17320*/  MUFU.EX2 R154, R2 ;  /* 0x00000002009a7308 */ /* 0x0002e20000000800 */
[----:B------:R-:W2:Y:S01]  /*17330*/  LDSM.16.MT88.4 R76, [R230+0x100] ;  /* 0x00010000e64c783b */ /* 0x000ea20000004200 */
[--C-:B-1----:R-:W-:Y:S08]  /*17340*/  FFMA.FTZ R2, R195, c[0x0][0x2d0], -R92.reuse ;  /* 0x0000b400c3027a23 */ /* 0x102ff0000001085c */
[----:B------:R1:W1:Y:S01]  /*17350*/  MUFU.EX2 R153, R2 ;  /* 0x0000000200997308 */ /* 0x0002620000000800 */
[----:B--2---:R-:W-:Y:S01]  /*17360*/  F2FP.PACK_AB R67, R139, R95 ;  /* 0x0000005f8b43723e */ /* 0x004fe200000000ff */
[----:B-1----:R-:W-:Y:S08]  /*17370*/  FFMA.FTZ R2, R206, c[0x0][0x2d0], -R92 ;  /* 0x0000b400ce027a23 */ /* 0x002ff0000001085c */
[----:B------:R1:W-:Y:S01]  /*17380*/  MUFU.EX2 R155, R2 ;  /* 0x00000002009b7308 */ /* 0x0003e20000000800 */
[----:B------:R-:W-:Y:S01]  /*17390*/  F2FP.PACK_AB R66, R138, R140 ;  /* 0x0000008c8a42723e */ /* 0x000fe200000000ff */
[----:B-1----:R-:W-:Y:S06]  /*173a0*/  FFMA.FTZ R2, R56, c[0x0][0x2d0], -R93 ;  /* 0x0000b40038027a23 */ /* 0x002fec000001085d */
[C---:B------:R-:W-:Y:S02]  /*173b0*/  HMMA.16816.F32 R8, R64.reuse, R20, R8 ;  /* 0x000000144008723c */ /* 0x040fe40000001808 */
[----:B------:R1:W-:Y:S02]  /*173c0*/  MUFU.EX2 R156, R2 ;  /* 0x00000002009c7308 */ /* 0x0003e40000000800 */
[C---:B------:R-:W-:Y:S03]  /*173d0*/  FMUL.FTZ R56, R68.reuse, R128 ;  /* 0x0000008044387220 */ /* 0x040fe60000410000 */
[C---:B------:R-:W-:Y:S01]  /*173e0*/  FMUL.FTZ R20, R3.reuse, R160 ;  /* 0x000000a003147220 */ /* 0x040fe20000410000 */
[-C--:B------:R-:W-:Y:S04]  /*173f0*/  HMMA.16816.F32 R12, R64, R22.reuse, R12 ;  /* 0x00000016400c723c */ /* 0x080fe8000000180c */
[----:B------:R-:W-:Y:S02]  /*17400*/  IMAD.MOV.U32 R160, RZ, RZ, R82 ;  /* 0x000000ffffa07224 */ /* 0x000fe400078e0052 */
[----:B------:R-:W-:Y:S02]  /*17410*/  FMUL.FTZ R21, R3, R161 ;  /* 0x000000a103157220 */ /* 0x000fe40000410000 */
[C---:B------:R-:W-:Y:S04]  /*17420*/  HMMA.16816.F32 R16, R72.reuse, R22, R16 ;  /* 0x000000164810723c */ /* 0x040fe80000001810 */
[----:B------:R-:W-:Y:S02]  /*17430*/  IMAD.MOV.U32 R161, RZ, RZ, R25 ;  /* 0x000000ffffa17224 */ /* 0x000fe400078e0019 */
[----:B------:R-:W-:Y:S02]  /*17440*/  FMUL.FTZ R25, R68, R165 ;  /* 0x000000a544197220 */ /* 0x000fe40000410000 */
[----:B------:R-:W-:Y:S04]  /*17450*/  FMUL.FTZ R23, R69, R163 ;  /* 0x000000a345177220 */ /* 0x000fe80000410000 */
[----:B-1----:R-:W-:Y:S02]  /*17460*/  FFMA.FTZ R2, R57, c[0x0][0x2d0], -R93 ;  /* 0x0000b40039027a23 */ /* 0x002fe4000001085d */
[----:B------:R-:W-:Y:S02]  /*17470*/  FMUL.FTZ R22, R69, R162 ;  /* 0x000000a245167220 */ /* 0x000fe40000410000 */
[----:B------:R1:W-:Y:S01]  /*17480*/  MUFU.EX2 R158, R2 ;  /* 0x00000002009e7308 */ /* 0x0003e20000000800 */
[----:B------:R-:W-:Y:S02]  /*17490*/  IMAD.MOV.U32 R165, RZ, RZ, R83 ;  /* 0x000000ffffa57224 */ /* 0x000fe400078e0053 */
[----:B------:R-:W-:Y:S02]  /*174a0*/  IMAD.MOV.U32 R163, RZ, RZ, R84 ;  /* 0x000000ffffa37224 */ /* 0x000fe400078e0054 */
[-C--:B------:R-:W-:Y:S01]  /*174b0*/  HMMA.16816.F32 R20, R72, R36.reuse, R20 ;  /* 0x000000244814723c */ /* 0x080fe20000001814 */
[----:B------:R-:W-:Y:S02]  /*174c0*/  LDSM.16.MT88.4 R84, [R231+0x900] ;  /* 0x00090000e754783b */ /* 0x000fe40000004200 */
[----:B------:R-:W-:Y:S02]  /*174d0*/  IMAD.MOV.U32 R162, RZ, RZ, R26 ;  /* 0x000000ffffa27224 */ /* 0x000fe400078e001a */
[----:B------:R-:W-:Y:S02]  /*174e0*/  FMUL.FTZ R26, R0, R166 ;  /* 0x000000a6001a7220 */ /* 0x000fe40000410000 */
[----:B------:R-:W-:Y:S02]  /*174f0*/  IMAD.MOV.U32 R166, RZ, RZ, R80 ;  /* 0x000000ffffa67224 */ /* 0x000fe400078e0050 */
[----:B------:R-:W2:Y:S03]  /*17500*/  LDSM.16.MT88.4 R80, [R228+0x900] ;  /* 0x00090000e450783b */ /* 0x000ea60000004200 */
[C---:B------:R-:W-:Y:S04]  /*17510*/  HMMA.16816.F32 R24, R64.reuse, R36, R24 ;  /* 0x000000244018723c */ /* 0x040fe80000001818 */
[----:B------:R-:W-:Y:S02]  /*17520*/  FMUL.FTZ R57, R68, R129 ;  /* 0x0000008144397220 */ /* 0x000fe40000410000 */
[----:B------:R-:W-:Y:S02]  /*17530*/  IMAD.MOV.U32 R219, RZ, RZ, R162 ;  /* 0x000000ffffdb7224 */ /* 0x000fe400078e00a2 */
[-C--:B------:R-:W-:Y:S04]  /*17540*/  HMMA.16816.F32 R28, R64, R38.reuse, R28 ;  /* 0x00000026401c723c */ /* 0x080fe8000000181c */
[----:B-1----:R-:W-:Y:S02]  /*17550*/  FFMA.FTZ R2, R58, c[0x0][0x2d0], -R92 ;  /* 0x0000b4003a027a23 */ /* 0x002fe4000001085c */
[C---:B------:R-:W-:Y:S02]  /*17560*/  FMUL.FTZ R37, R3.reuse, R177 ;  /* 0x000000b103257220 */ /* 0x040fe40000410000 */
[C---:B------:R-:W-:Y:S01]  /*17570*/  HMMA.16816.F32 R32, R72.reuse, R38, R32 ;  /* 0x000000264820723c */ /* 0x040fe20000001820 */
[----:B------:R1:W-:Y:S03]  /*17580*/  MUFU.EX2 R157, R2 ;  /* 0x00000002009d7308 */ /* 0x0003e60000000800 */
[----:B------:R-:W-:Y:S02]  /*17590*/  FMUL.FTZ R36, R3, R176 ;  /* 0x000000b003247220 */ /* 0x000fe40000410000 */
[C---:B------:R-:W-:Y:S02]  /*175a0*/  FMUL.FTZ R58, R0.reuse, R130 ;  /* 0x00000082003a7220 */ /* 0x040fe40000410000 */
[C---:B------:R-:W-:Y:S04]  /*175b0*/  FMUL.FTZ R38, R69.reuse, R178 ;  /* 0x000000b245267220 */ /* 0x040fe80000410000 */
[----:B------:R-:W-:Y:S02]  /*175c0*/  FMUL.FTZ R39, R69, R179 ;  /* 0x000000b345277220 */ /* 0x000fe40000410000 */
[----:B---3--:R-:W-:Y:S02]  /*175d0*/  IMAD.MOV.U32 R178, RZ, RZ, R154 ;  /* 0x000000ffffb27224 */ /* 0x008fe400078e009a */
[----:B------:R-:W-:Y:S02]  /*175e0*/  IMAD.MOV.U32 R179, RZ, RZ, R153 ;  /* 0x000000ffffb37224 */ /* 0x000fe400078e0099 */
[----:B------:R-:W-:Y:S01]  /*175f0*/  IMAD.MOV.U32 R153, RZ, RZ, R136 ;  /* 0x000000ffff997224 */ /* 0x000fe200078e0088 */
[-C--:B------:R-:W-:Y:S03]  /*17600*/  HMMA.16816.F32 R36, R72, R52.reuse, R36 ;  /* 0x000000344824723c */ /* 0x080fe60000001824 */
[----:B-1----:R-:W-:Y:S05]  /*17610*/  FFMA.FTZ R2, R59, c[0x0][0x2d0], -R92 ;  /* 0x0000b4003b027a23 */ /* 0x002fea000001085c */
[C---:B------:R-:W-:Y:S01]  /*17620*/  HMMA.16816.F32 R40, R64.reuse, R52, R40 ;  /* 0x000000344028723c */ /* 0x040fe20000001828 */
[----:B------:R1:W3:Y:S03]  /*17630*/  MUFU.EX2 R159, R2 ;  /* 0x00000002009f7308 */ /* 0x0002e60000000800 */
[----:B------:R-:W-:Y:S03]  /*17640*/  FMUL.FTZ R59, R0, R131 ;  /* 0x00000083003b7220 */ /* 0x000fe60000410000 */
[C---:B------:R-:W-:Y:S01]  /*17650*/  FMUL.FTZ R52, R3.reuse, R124 ;  /* 0x0000007c03347220 */ /* 0x040fe20000410000 */
[-C--:B------:R-:W-:Y:S03]  /*17660*/  HMMA.16816.F32 R44, R64, R54.reuse, R44 ;  /* 0x00000036402c723c */ /* 0x080fe6000000182c */
[----:B------:R-:W-:Y:S01]  /*17670*/  MUFU.EX2 R131, R99 ;  /* 0x0000006300837308 */ /* 0x000fe20000000800 */
[----:B------:R-:W-:Y:S04]  /*17680*/  FMUL.FTZ R53, R3, R125 ;  /* 0x0000007d03357220 */ /* 0x000fe80000410000 */
[C---:B------:R-:W-:Y:S05]  /*17690*/  HMMA.16816.F32 R48, R72.reuse, R54, R48 ;  /* 0x000000364830723c */ /* 0x040fea0000001830 */
[----:B------:R-:W-:Y:S02]  /*176a0*/  MUFU.EX2 R99, R120 ;  /* 0x0000007800637308 */ /* 0x000fe40000000800 */
[C---:B------:R-:W-:Y:S02]  /*176b0*/  FMUL.FTZ R54, R69.reuse, R126 ;  /* 0x0000007e45367220 */ /* 0x040fe40000410000 */
[----:B------:R-:W-:Y:S03]  /*176c0*/  FMUL.FTZ R55, R69, R127 ;  /* 0x0000007f45377220 */ /* 0x000fe60000410000 */
[--C-:B-1----:R-:W-:Y:S04]  /*176d0*/  FFMA.FTZ R2, R220, c[0x0][0x2d0], -R94.reuse ;  /* 0x0000b400dc027a23 */ /* 0x102fe8000001085e */
[-C--:B------:R-:W-:Y:S01]  /*176e0*/  HMMA.16816.F32 R52, R72, R76.reuse, R52 ;  /* 0x0000004c4834723c */ /* 0x080fe20000001834 */
[----:B------:R1:W-:Y:S07]  /*176f0*/  MUFU.EX2 R177, R2 ;  /* 0x0000000200b17308 */ /* 0x0003ee0000000800 */
[C---:B------:R-:W-:Y:S03]  /*17700*/  HMMA.16816.F32 R56, R64.reuse, R76, R56 ;  /* 0x0000004c4038723c */ /* 0x040fe60000001838 */
[----:B------:R-:W-:Y:S04]  /*17710*/  MUFU.EX2 R125, R97 ;  /* 0x00000061007d7308 */ /* 0x000fe80000000800 */
[----:B------:R-:W-:Y:S01]  /*17720*/  F2FP.PACK_AB R76, R233, R246 ;  /* 0x000000f6e94c723e */ /* 0x000fe200000000ff */
[-C--:B------:R-:W-:Y:S04]  /*17730*/  HMMA.16816.F32 R60, R64, R78.reuse, R60 ;  /* 0x0000004e403c723c */ /* 0x080fe8000000183c */
[----:B------:R-:W-:Y:S03]  /*17740*/  F2FP.PACK_AB R77, R235, R216 ;  /* 0x000000d8eb4d723e */ /* 0x000fe600000000ff */
[C---:B------:R-:W-:Y:S02]  /*17750*/  FMUL.FTZ R64, R3.reuse, R184 ;  /* 0x000000b803407220 */ /* 0x040fe40000410000 */
[----:B-1----:R-:W-:Y:S03]  /*17760*/  FFMA.FTZ R2, R224, c[0x0][0x2d0], -R94 ;  /* 0x0000b400e0027a23 */ /* 0x002fe6000001085e */
[----:B------:R-:W-:Y:S01]  /*17770*/  FMUL.FTZ R65, R3, R185 ;  /* 0x000000b903417220 */ /* 0x000fe20000410000 */
[----:B------:R1:W-:Y:S01]  /*17780*/  MUFU.EX2 R183, R2 ;  /* 0x0000000200b77308 */ /* 0x0003e20000000800 */
[C---:B------:R-:W-:Y:S02]  /*17790*/  FMUL.FTZ R66, R69.reuse, R186 ;  /* 0x000000ba45427220 */ /* 0x040fe40000410000 */
[----:B------:R-:W-:Y:S07]  /*177a0*/  FMUL.FTZ R67, R69, R187 ;  /* 0x000000bb45437220 */ /* 0x000fee0000410000 */
[----:B------:R-:W-:Y:S07]  /*177b0*/  HMMA.16816.F32 R64, R72, R78, R64 ;  /* 0x0000004e4840723c */ /* 0x000fee0000001840 */
[----:B----4-:R-:W-:Y:S02]  /*177c0*/  F2FP.PACK_AB R72, R232, R148 ;  /* 0x00000094e848723e */ /* 0x010fe400000000ff */
[----:B------:R-:W-:Y:S03]  /*177d0*/  F2FP.PACK_AB R73, R236, R147 ;  /* 0x00000093ec49723e */ /* 0x000fe600000000ff */
[----:B------:R-:W-:Y:S01]  /*177e0*/  F2FP.PACK_AB R74, R242, R146 ;  /* 0x00000092f24a723e */ /* 0x000fe200000000ff */
[--C-:B-1----:R-:W-:Y:S01]  /*177f0*/  FFMA.FTZ R2, R225, c[0x0][0x2d0], -R96.reuse ;  /* 0x0000b400e1027a23 */ /* 0x102fe20000010860 */
[----:B------:R-:W-:Y:S02]  /*17800*/  F2FP.PACK_AB R75, R243, R239 ;  /* 0x000000eff34b723e */ /* 0x000fe400000000ff */
[----:B------:R-:W-:Y:S01]  /*17810*/  F2FP.PACK_AB R78, R145, R240 ;  /* 0x000000f0914e723e */ /* 0x000fe200000000ff */
[----:B------:R1:W-:Y:S01]  /*17820*/  MUFU.EX2 R176, R2 ;  /* 0x0000000200b07308 */ /* 0x0003e20000000800 */
[----:B------:R-:W-:Y:S03]  /*17830*/  F2FP.PACK_AB R79, R144, R241 ;  /* 0x000000f1904f723e */ /* 0x000fe600000000ff */
[-C--:B--2---:R-:W-:Y:S08]  /*17840*/  HMMA.16816.F32 R4, R72, R80.reuse, R4 ;  /* 0x000000504804723c */ /* 0x084ff00000001804 */
[C---:B------:R-:W-:Y:S07]  /*17850*/  HMMA.16816.F32 R8, R76.reuse, R80, R8 ;  /* 0x000000504c08723c */ /* 0x040fee0000001808 */
[--C-:B------:R-:W-:Y:S01]  /*17860*/  FFMA.FTZ R80, R193, c[0x0][0x2d0], -R96.reuse ;  /* 0x0000b400c1507a23 */ /* 0x100fe20000010860 */
[-C--:B------:R-:W-:Y:S03]  /*17870*/  HMMA.16816.F32 R12, R76, R82.reuse, R12 ;  /* 0x000000524c0c723c */ /* 0x080fe6000000180c */
[----:B------:R2:W-:Y:S01]  /*17880*/  MUFU.EX2 R180, R80 ;  /* 0x0000005000b47308 */ /* 0x0005e20000000800 */
[----:B-1----:R-:W-:Y:S04]  /*17890*/  FFMA.FTZ R2, R249, c[0x0][0x2d0], -R96 ;  /* 0x0000b400f9027a23 */ /* 0x002fe80000010860 */
[C---:B------:R-:W-:Y:S05]  /*178a0*/  HMMA.16816.F32 R16, R72.reuse, R82, R16 ;  /* 0x000000524810723c */ /* 0x040fea0000001810 */
[----:B------:R1:W-:Y:S03]  /*178b0*/  MUFU.EX2 R182, R2 ;  /* 0x0000000200b67308 */ /* 0x0003e60000000800 */
[-C--:B------:R-:W-:Y:S08]  /*178c0*/  HMMA.16816.F32 R20, R72, R84.reuse, R20 ;  /* 0x000000544814723c */ /* 0x080ff00000001814 */
[C---:B------:R-:W-:Y:S01]  /*178d0*/  HMMA.16816.F32 R24, R76.reuse, R84, R24 ;  /* 0x000000544c18723c */ /* 0x040fe20000001818 */
[----:B--2---:R-:W-:Y:S06]  /*178e0*/  LDSM.16.MT88.4 R80, [R230+0x900] ;  /* 0x00090000e650783b */ /* 0x004fec0000004200 */
[----:B------:R-:W-:Y:S01]  /*178f0*/  FFMA.FTZ R84, R226, c[0x0][0x2d0], -R93 ;  /* 0x0000b400e2547a23 */ /* 0x000fe2000001085d */
[-C--:B------:R-:W-:Y:S04]  /*17900*/  HMMA.16816.F32 R28, R76, R86.reuse, R28 ;  /* 0x000000564c1c723c */ /* 0x080fe8000000181c */
[----:B---3--:R-:W-:Y:S02]  /*17910*/  IMAD.MOV.U32 R226, RZ, RZ, R159 ;  /* 0x000000ffffe27224 */ /* 0x008fe400078e009f */
[----:B-1----:R-:W-:Y:S02]  /*17920*/  FFMA.FTZ R2, R200, c[0x0][0x2d0], -R94 ;  /* 0x0000b400c8027a23 */ /* 0x002fe4000001085e */
[C---:B------:R-:W-:Y:S02]  /*17930*/  HMMA.16816.F32 R32, R72.reuse, R86, R32 ;  /* 0x000000564820723c */ /* 0x040fe40000001820 */
[----:B------:R1:W-:Y:S02]  /*17940*/  MUFU.EX2 R181, R2 ;  /* 0x0000000200b57308 */ /* 0x0003e40000000800 */
[----:B------:R-:W-:Y:S02]  /*17950*/  IMAD.MOV.U32 R200, RZ, RZ, R88 ;  /* 0x000000ffffc87224 */ /* 0x000fe400078e0058 */
[----:B-1----:R-:W-:Y:S02]  /*17960*/  FFMA.FTZ R2, R91, c[0x0][0x2d0], -R94 ;  /* 0x0000b4005b027a23 */ /* 0x002fe4000001085e */
[----:B------:R-:W1:Y:S04]  /*17970*/  LDSM.16.MT88.4 R88, [R229+0x900] ;  /* 0x00090000e558783b */ /* 0x000e680000004200 */
[----:B------:R2:W-:Y:S02]  /*17980*/  MUFU.EX2 R249, R2 ;  /* 0x0000000200f97308 */ /* 0x0005e40000000800 */
[----:B--2---:R-:W-:Y:S02]  /*17990*/  FFMA.FTZ R2, R192, c[0x0][0x2d0], -R96 ;  /* 0x0000b400c0027a23 */ /* 0x004fe40000010860 */
[----:B------:R-:W-:Y:S02]  /*179a0*/  IMAD.MOV.U32 R192, RZ, RZ, R98 ;  /* 0x000000ffffc07224 */ /* 0x000fe400078e0062 */
[----:B------:R-:W-:Y:S04]  /*179b0*/  FFMA.FTZ R98, R247, c[0x0][0x2d0], -R93 ;  /* 0x0000b400f7627a23 */ /* 0x000fe8000001085d */
[----:B------:R2:W-:Y:S01]  /*179c0*/  MUFU.EX2 R225, R2 ;  /* 0x0000000200e17308 */ /* 0x0005e20000000800 */
[----:B------:R-:W-:Y:S02]  /*179d0*/  IMAD.MOV.U32 R217, RZ, RZ, R192 ;  /* 0x000000ffffd97224 */ /* 0x000fe400078e00c0 */
[----:B------:R-:W-:Y:S01]  /*179e0*/  IMAD.MOV.U32 R247, RZ, RZ, R155 ;  /* 0x000000fffff77224 */ /* 0x000fe200078e009b */
[-C--:B-1----:R-:W-:Y:S06]  /*179f0*/  HMMA.16816.F32 R36, R72, R88.reuse, R36 ;  /* 0x000000584824723c */ /* 0x082fec0000001824 */
[----:B------:R-:W-:Y:S02]  /*17a00*/  MUFU.EX2 R124, R98 ;  /* 0x00000062007c7308 */ /* 0x000fe40000000800 */
[C---:B------:R-:W-:Y:S08]  /*17a10*/  HMMA.16816.F32 R40, R76.reuse, R88, R40 ;  /* 0x000000584c28723c */ /* 0x040ff00000001828 */
[----:B------:R-:W-:Y:S01]  /*17a20*/  MUFU.EX2 R98, R123 ;  /* 0x0000007b00627308 */ /* 0x000fe20000000800 */
[----:B--2---:R-:W-:Y:S01]  /*17a30*/  FFMA.FTZ R2, R167, c[0x0][0x2d0], -R93 ;  /* 0x0000b400a7027a23 */ /* 0x004fe2000001085d */
[-C--:B------:R-:W-:Y:S03]  /*17a40*/  HMMA.16816.F32 R44, R76, R90.reuse, R44 ;  /* 0x0000005a4c2c723c */ /* 0x080fe6000000182c */
[----:B------:R-:W-:Y:S05]  /*17a50*/  IMAD.MOV.U32 R167, RZ, RZ, R165 ;  /* 0x000000ffffa77224 */ /* 0x000fea00078e00a5 */
[----:B------:R1:W-:Y:S01]  /*17a60*/  MUFU.EX2 R224, R2 ;  /* 0x0000000200e07308 */ /* 0x0003e20000000800 */
[----:B------:R-:W-:Y:S01]  /*17a70*/  IMAD.MOV.U32 R165, RZ, RZ, R151 ;  /* 0x000000ffffa57224 */ /* 0x000fe200078e0097 */
[C---:B------:R-:W-:Y:S01]  /*17a80*/  HMMA.16816.F32 R48, R72.reuse, R90, R48 ;  /* 0x0000005a4830723c */ /* 0x040fe20000001830 */
[----:B------:R-:W-:Y:S03]  /*17a90*/  LDSM.16.MT88.4 R88, [R231+0x1100] ;  /* 0x00110000e758783b */ /* 0x000fe60000004200 */
[----:B------:R-:W-:Y:S04]  /*17aa0*/  IMAD.MOV.U32 R151, RZ, RZ, R201 ;  /* 0x000000ffff977224 */ /* 0x000fe800078e00c9 */
[-C--:B------:R-:W-:Y:S08]  /*17ab0*/  HMMA.16816.F32 R52, R72, R80.reuse, R52 ;  /* 0x000000504834723c */ /* 0x080ff00000001834 */
[C---:B------:R-:W-:Y:S04]  /*17ac0*/  HMMA.16816.F32 R56, R76.reuse, R80, R56 ;  /* 0x000000504c38723c */ /* 0x040fe80000001838 */
[----:B-1----:R-:W-:Y:S02]  /*17ad0*/  FFMA.FTZ R2, R166, c[0x0][0x2d0], -R93 ;  /* 0x0000b400a6027a23 */ /* 0x002fe4000001085d */
[----:B------:R-:W-:Y:S02]  /*17ae0*/  IMAD.MOV.U32 R166, RZ, RZ, R150 ;  /* 0x000000ffffa67224 */ /* 0x000fe400078e0096 */
[-C--:B------:R-:W-:Y:S01]  /*17af0*/  HMMA.16816.F32 R60, R76, R82.reuse, R60 ;  /* 0x000000524c3c723c */ /* 0x080fe2000000183c */
[----:B------:R-:W2:Y:S01]  /*17b00*/  LDL.LU R78, [R1+0x1c] ;  /* 0x00001c00014e7983 */ /* 0x000ea20000300800 */
[----:B------:R1:W-:Y:S02]  /*17b10*/  MUFU.EX2 R220, R2 ;  /* 0x0000000200dc7308 */ /* 0x0003e40000000800 */
[----:B------:R-:W-:Y:S01]  /*17b20*/  IMAD.MOV.U32 R150, RZ, RZ, R200 ;  /* 0x000000ffff967224 */ /* 0x000fe200078e00c8 */
[----:B------:R-:W3:Y:S02]  /*17b30*/  LDL.LU R114, [R1+0x28] ;  /* 0x0000280001727983 */ /* 0x000ee40000300800 */
[----:B------:R-:W-:Y:S01]  /*17b40*/  FFMA.FTZ R76, R169, c[0x0][0x2d0], -R96 ;  /* 0x0000b400a94c7a23 */ /* 0x000fe20000010860 */
[----:B------:R-:W-:Y:S01]  /*17b50*/  HMMA.16816.F32 R64, R72, R82, R64 ;  /* 0x000000524840723c */ /* 0x000fe20000001840 */
[----:B------:R-:W3:Y:S03]  /*17b60*/  LDL.LU R113, [R1+0x24] ;  /* 0x0000240001717983 */ /* 0x000ee60000300800 */
[----:B------:R1:W-:Y:S01]  /*17b70*/  MUFU.EX2 R192, R76 ;  /* 0x0000004c00c07308 */ /* 0x0003e20000000800 */
[----:B------:R-:W-:Y:S01]  /*17b80*/  FFMA.FTZ R77, R166, c[0x0][0x2d0], -R94 ;  /* 0x0000b400a64d7a23 */ /* 0x000fe2000001085e */
[----:B------:R-:W-:Y:S01]  /*17b90*/  LDSM.16.MT88.4 R80, [R229+0x1100] ;  /* 0x00110000e550783b */ /* 0x000fe20000004200 */
[----:B------:R-:W-:Y:S01]  /*17ba0*/  FFMA.FTZ R101, R150, c[0x0][0x2d0], -R92 ;  /* 0x0000b40096657a23 */ /* 0x000fe2000001085c */
[----:B------:R-:W-:Y:S01]  /*17bb0*/  F2FP.PACK_AB R72, R234, R244 ;  /* 0x000000f4ea48723e */ /* 0x000fe200000000ff */
[----:B------:R-:W-:Y:S03]  /*17bc0*/  IMAD.MOV.U32 R150, RZ, RZ, R106 ;  /* 0x000000ffff967224 */ /* 0x000fe600078e006a */
[--C-:B------:R-:W-:Y:S02]  /*17bd0*/  FFMA.FTZ R106, R211, c[0x0][0x2d0], -R92.reuse ;  /* 0x0000b400d36a7a23 */ /* 0x100fe4000001085c */
[----:B------:R-:W-:Y:S01]  /*17be0*/  MUFU.EX2 R189, R77 ;  /* 0x0000004d00bd7308 */ /* 0x000fe20000000800 */
[----:B------:R-:W-:Y:S02]  /*17bf0*/  IMAD.MOV.U32 R169, RZ, RZ, R163 ;  /* 0x000000ffffa97224 */ /* 0x000fe400078e00a3 */
[----:B------:R-:W-:Y:S02]  /*17c00*/  IMAD.MOV.U32 R211, RZ, RZ, R105 ;  /* 0x000000ffffd37224 */ /* 0x000fe400078e0069 */
[----:B-1----:R-:W-:Y:S01]  /*17c10*/  FFMA.FTZ R2, R149, c[0x0][0x2d0], -R92 ;  /* 0x0000b40095027a23 */ /* 0x002fe2000001085c */
[----:B------:R-:W-:Y:S01]  /*17c20*/  F2FP.PACK_AB R73, R169, R237 ;  /* 0x000000eda949723e */ /* 0x000fe200000000ff */
[----:B------:R-:W-:Y:S02]  /*17c30*/  IMAD.MOV.U32 R149, RZ, RZ, R203 ;  /* 0x000000ffff957224 */ /* 0x000fe400078e00cb */
[----:B------:R-:W-:Y:S01]  /*17c40*/  FFMA.FTZ R105, R205, c[0x0][0x2d0], -R94 ;  /* 0x0000b400cd697a23 */ /* 0x000fe2000001085e */
[----:B------:R1:W-:Y:S01]  /*17c50*/  MUFU.EX2 R206, R2 ;  /* 0x0000000200ce7308 */ /* 0x0003e20000000800 */
[----:B------:R-:W-:Y:S02]  /*17c60*/  IMAD.MOV.U32 R205, RZ, RZ, R108 ;  /* 0x000000ffffcd7224 */ /* 0x000fe400078e006c */
[--C-:B------:R-:W-:Y:S02]  /*17c70*/  FFMA.FTZ R108, R204, c[0x0][0x2d0], -R94.reuse ;  /* 0x0000b400cc6c7a23 */ /* 0x100fe4000001085e */
[----:B------:R-:W-:Y:S02]  /*17c80*/  FFMA.FTZ R76, R165, c[0x0][0x2d0], -R94 ;  /* 0x0000b400a54c7a23 */ /* 0x000fe4000001085e */
[----:B------:R-:W-:Y:S02]  /*17c90*/  IMAD.MOV.U32 R204, RZ, RZ, R110 ;  /* 0x000000ffffcc7224 */ /* 0x000fe400078e006e */
[----:B------:R-:W-:Y:S01]  /*17ca0*/  FFMA.FTZ R110, R194, c[0x0][0x2d0], -R94 ;  /* 0x0000b400c26e7a23 */ /* 0x000fe2000001085e */
[----:B------:R-:W-:Y:S02]  /*17cb0*/  MUFU.EX2 R127, R76 ;  /* 0x0000004c007f7308 */ /* 0x000fe40000000800 */
[----:B------:R-:W-:Y:S08]  /*17cc0*/  F2FP.PACK_AB R74, R217, R204 ;  /* 0x000000ccd94a723e */ /* 0x000ff000000000ff */
[----:B------:R-:W-:Y:S01]  /*17cd0*/  MUFU.EX2 R130, R101 ;  /* 0x0000006500827308 */ /* 0x000fe20000000800 */
[----:B-1----:R-:W-:Y:S09]  /*17ce0*/  FFMA.FTZ R2, R202, c[0x0][0x2d0], -R92 ;  /* 0x0000b400ca027a23 */ /* 0x002ff2000001085c */
[----:B------:R1:W-:Y:S10]  /*17cf0*/  MUFU.EX2 R203, R2 ;  /* 0x0000000200cb7308 */ /* 0x0003f40000000800 */
[----:B------:R1:W-:Y:S10]  /*17d00*/  MUFU.EX2 R202, R84 ;  /* 0x0000005400ca7308 */ /* 0x0003f40000000800 */
[----:B------:R-:W-:Y:S01]  /*17d10*/  MUFU.EX2 R136, R106 ;  /* 0x0000006a00887308 */ /* 0x000fe20000000800 */
[----:B-1----:R-:W-:Y:S02]  /*17d20*/  FFMA.FTZ R2, R248, c[0x0][0x2d0], -R93 ;  /* 0x0000b400f8027a23 */ /* 0x002fe4000001085d */
[----:B------:R-:W-:Y:S07]  /*17d30*/  IMAD.MOV.U32 R248, RZ, RZ, R158 ;  /* 0x000000fffff87224 */ /* 0x000fee00078e009e */
[----:B------:R1:W-:Y:S01]  /*17d40*/  MUFU.EX2 R201, R2 ;  /* 0x0000000200c97308 */ /* 0x0003e20000000800 */
[----:B------:R-:W1:Y:S09]  /*17d50*/  LDSM.16.MT88.4 R84, [R228+0x1100] ;  /* 0x00110000e454783b */ /* 0x000e720000004200 */
[----:B------:R-:W-:Y:S10]  /*17d60*/  MUFU.EX2 R106, R117 ;  /* 0x00000075006a7308 */ /* 0x000ff40000000800 */
[----:B------:R-:W-:Y:S01]  /*17d70*/  MUFU.EX2 R101, R208 ;  /* 0x000000d000657308 */ /* 0x000fe20000000800 */
[--C-:B-1----:R-:W-:Y:S02]  /*17d80*/  FFMA.FTZ R2, R250, c[0x0][0x2d0], -R92.reuse ;  /* 0x0000b400fa027a23 */ /* 0x102fe4000001085c */
[----:B------:R-:W-:Y:S07]  /*17d90*/  IMAD.MOV.U32 R250, RZ, RZ, R157 ;  /* 0x000000fffffa7224 */ /* 0x000fee00078e009d */
[----:B------:R1:W-:Y:S10]  /*17da0*/  MUFU.EX2 R200, R2 ;  /* 0x0000000200c87308 */ /* 0x0003f40000000800 */
[----:B------:R-:W-:Y:S10]  /*17db0*/  MUFU.EX2 R129, R105 ;  /* 0x0000006900817308 */ /* 0x000ff40000000800 */
[----:B------:R-:W-:Y:S01]  /*17dc0*/  MUFU.EX2 R105, R210 ;  /* 0x000000d200697308 */ /* 0x000fe20000000800 */
[----:B-1----:R-:W-:Y:S02]  /*17dd0*/  FFMA.FTZ R2, R252, c[0x0][0x2d0], -R92 ;  /* 0x0000b400fc027a23 */ /* 0x002fe4000001085c */
[----:B------:R-:W-:Y:S02]  /*17de0*/  IMAD.MOV.U32 R252, RZ, RZ, R156 ;  /* 0x000000fffffc7224 */ /* 0x000fe400078e009c */
[----:B------:R-:W-:Y:S05]  /*17df0*/  LDSM.16.MT88.4 R156, [R228+0x3100] ;  /* 0x00310000e49c783b */ /* 0x000fea0000004200 */
[----:B------:R1:W-:Y:S10]  /*17e00*/  MUFU.EX2 R195, R2 ;  /* 0x0000000200c37308 */ /* 0x0003f40000000800 */
[----:B------:R-:W-:Y:S10]  /*17e10*/  MUFU.EX2 R128, R108 ;  /* 0x0000006c00807308 */ /* 0x000ff40000000800 */
[----:B------:R-:W-:Y:S01]  /*17e20*/  MUFU.EX2 R110, R110 ;  /* 0x0000006e006e7308 */ /* 0x000fe20000000800 */
[----:B-1----:R-:W-:Y:S02]  /*17e30*/  FFMA.FTZ R2, R167, c[0x0][0x2d0], -R94 ;  /* 0x0000b400a7027a23 */ /* 0x002fe4000001085e */
[----:B------:R-:W-:Y:S02]  /*17e40*/  IMAD.MOV.U32 R167, RZ, RZ, R160 ;  /* 0x000000ffffa77224 */ /* 0x000fe400078e00a0 */
[----:B------:R-:W-:Y:S05]  /*17e50*/  IMAD.MOV.U32 R160, RZ, RZ, R100 ;  /* 0x000000ffffa07224 */ /* 0x000fea00078e0064 */
[----:B------:R1:W-:Y:S01]  /*17e60*/  MUFU.EX2 R118, R2 ;  /* 0x0000000200767308 */ /* 0x0003e20000000800 */
[----:B------:R-:W-:Y:S02]  /*17e70*/  IMAD.MOV.U32 R218, RZ, RZ, R167 ;  /* 0x000000ffffda7224 */ /* 0x000fe400078e00a7 */
[----:B------:R-:W-:Y:S02]  /*17e80*/  FFMA.FTZ R100, R227, c[0x0][0x2d0], -R93 ;  /* 0x0000b400e3647a23 */ /* 0x000fe4000001085d */
[----:B------:R-:W-:Y:S01]  /*17e90*/  IMAD.MOV.U32 R227, RZ, RZ, R152 ;  /* 0x000000ffffe37224 */ /* 0x000fe200078e0098 */
[----:B------:R-:W-:Y:S01]  /*17ea0*/  F2FP.PACK_AB R75, R218, R205 ;  /* 0x000000cdda4b723e */ /* 0x000fe200000000ff */
[----:B------:R-:W-:Y:S03]  /*17eb0*/  IMAD.MOV.U32 R152, RZ, RZ, R141 ;  /* 0x000000ffff987224 */ /* 0x000fe600078e008d */
[----:B------:R-:W-:Y:S03]  /*17ec0*/  MUFU.EX2 R188, R100 ;  /* 0x0000006400bc7308 */ /* 0x000fe60000000800 */
[-C--:B------:R-:W-:Y:S07]  /*17ed0*/  HMMA.16816.F32 R4, R72, R84.reuse, R4 ;  /* 0x000000544804723c */ /* 0x080fee0000001804 */
[----:B------:R-:W1:Y:S02]  /*17ee0*/  MUFU.EX2 R100, R207 ;  /* 0x000000cf00647308 */ /* 0x000e640000000800 */
[----:B-1----:R-:W-:Y:S03]  /*17ef0*/  FFMA.FTZ R2, R151, c[0x0][0x2d0], -R94 ;  /* 0x0000b40097027a23 */ /* 0x002fe6000001085e */
[----:B------:R-:W-:Y:S02]  /*17f00*/  IMAD.MOV.U32 R151, RZ, RZ, R104 ;  /* 0x000000ffff977224 */ /* 0x000fe400078e0068 */
[----:B------:R-:W-:Y:S03]  /*17f10*/  FFMA.FTZ R104, R212, c[0x0][0x2d0], -R92 ;  /* 0x0000b400d4687a23 */ /* 0x000fe6000001085c */
[----:B------:R1:W-:Y:S01]  /*17f20*/  MUFU.EX2 R193, R2 ;  /* 0x0000000200c17308 */ /* 0x0003e20000000800 */
[----:B------:R-:W-:Y:S02]  /*17f30*/  IMAD.MOV.U32 R194, RZ, RZ, R151 ;  /* 0x000000ffffc27224 */ /* 0x000fe400078e0097 */
[----:B------:R-:W-:Y:S02]  /*17f40*/  IMAD.MOV.U32 R212, RZ, RZ, R161 ;  /* 0x000000ffffd47224 */ /* 0x000fe400078e00a1 */
[----:B------:R-:W-:Y:S01]  /*17f50*/  IMAD.MOV.U32 R151, RZ, RZ, R95 ;  /* 0x000000ffff977224 */ /* 0x000fe200078e005f */
[----:B------:R-:W-:Y:S02]  /*17f60*/  F2FP.PACK_AB R77, R194, R143 ;  /* 0x0000008fc24d723e */ /* 0x000fe400000000ff */
[----:B------:R-:W-:Y:S02]  /*17f70*/  F2FP.PACK_AB R79, R221, R212 ;  /* 0x000000d4dd4f723e */ /* 0x000fe400000000ff */
[----:B------:R-:W-:Y:S01]  /*17f80*/  MUFU.EX2 R141, R103 ;  /* 0x00000067008d7308 */ /* 0x000fe20000000800 */
[----:B------:R-:W-:Y:S09]  /*17f90*/  F2FP.PACK_AB R187, R100, R101 ;  /* 0x0000006564bb723e */ /* 0x000ff200000000ff */
[----:B------:R-:W1:Y:S02]  /*17fa0*/  MUFU.EX2 R103, R209 ;  /* 0x000000d100677308 */ /* 0x000e640000000800 */
[----:B-1----:R-:W-:Y:S02]  /*17fb0*/  FFMA.FTZ R2, R168, c[0x0][0x2d0], -R96 ;  /* 0x0000b400a8027a23 */ /* 0x002fe40000010860 */
[----:B------:R-:W-:Y:S02]  /*17fc0*/  IMAD.MOV.U32 R168, RZ, RZ, R150 ;  /* 0x000000ffffa87224 */ /* 0x000fe400078e0096 */
[----:B------:R-:W-:Y:S02]  /*17fd0*/  IMAD.MOV.U32 R150, RZ, RZ, R111 ;  /* 0x000000ffff967224 */ /* 0x000fe400078e006f */
[----:B------:R-:W-:Y:S01]  /*17fe0*/  FFMA.FTZ R111, R191, c[0x0][0x2d0], -R94 ;  /* 0x0000b400bf6f7a23 */ /* 0x000fe2000001085e */
[----:B------:R-:W-:Y:S01]  /*17ff0*/  F2FP.PACK_AB R76, R168, R238 ;  /* 0x000000eea84c723e */ /* 0x000fe200000000ff */
[----:B------:R1:W-:Y:S01]  /*18000*/  MUFU.EX2 R191, R2 ;  /* 0x0000000200bf7308 */ /* 0x0003e20000000800 */
[----:B------:R-:W2:Y:S09]  /*18010*/  LDSM.16.MT88.4 R92, [R230+0x1100] ;  /* 0x00110000e65c783b */ /* 0x000eb20000004200 */
[----:B------:R-:W-:Y:S01]  /*18020*/  MUFU.EX2 R111, R111 ;  /* 0x0000006f006f7308 */ /* 0x000fe20000000800 */
[----:B------:R-:W-:Y:S09]  /*18030*/  F2FP.PACK_AB R185, R103, R105 ;  /* 0x0000006967b9723e */ /* 0x000ff200000000ff */
[----:B------:R-:W-:Y:S01]  /*18040*/  MUFU.EX2 R108, R115 ;  /* 0x00000073006c7308 */ /* 0x000fe20000000800 */
[--C-:B-1----:R-:W-:Y:S02]  /*18050*/  FFMA.FTZ R2, R160, c[0x0][0x2d0], -R96.reuse ;  /* 0x0000b400a0027a23 */ /* 0x102fe40000010860 */
[----:B------:R-:W-:Y:S02]  /*18060*/  FFMA.FTZ R96, R70, c[0x0][0x2d0], -R96 ;  /* 0x0000b40046607a23 */ /* 0x000fe40000010860 */
[----:B------:R-:W4:Y:S05]  /*18070*/  LDL.LU R70, [R1+0x20] ;  /* 0x0000200001467983 */ /* 0x000f2a0000300800 */
[----:B------:R-:W-:Y:S10]  /*18080*/  MUFU.EX2 R126, R2 ;  /* 0x00000002007e7308 */ /* 0x000ff40000000800 */
[----:B------:R-:W-:Y:S01]  /*18090*/  MUFU.EX2 R96, R96 ;  /* 0x0000006000607308 */ /* 0x000fe20000000800 */
[----:B--2---:R-:W-:Y:S01]  /*180a0*/  FFMA.FTZ R3, R3, R78, R190 ;  /* 0x0000004e03037223 */ /* 0x004fe200000100be */
[----:B------:R-:W-:Y:S01]  /*180b0*/  F2FP.PACK_AB R78, R219, R211 ;  /* 0x000000d3db4e723e */ /* 0x000fe200000000ff */
[----:B---3--:R-:W-:Y:S07]  /*180c0*/  FFMA.FTZ R69, R69, R114, R222 ;  /* 0x0000007245457223 */ /* 0x008fee00000100de */
[----:B------:R-:W-:Y:S01]  /*180d0*/  MUFU.EX2 R114, R107 ;  /* 0x0000006b00727308 */ /* 0x000fe20000000800 */
[C---:B------:R-:W-:Y:S04]  /*180e0*/  HMMA.16816.F32 R8, R76.reuse, R84, R8 ;  /* 0x000000544c08723c */ /* 0x040fe80000001808 */
[----:B------:R-:W-:Y:S04]  /*180f0*/  FFMA.FTZ R68, R68, R113, R198 ;  /* 0x0000007144447223 */ /* 0x000fe800000100c6 */
[-C--:B------:R-:W-:Y:S01]  /*18100*/  HMMA.16816.F32 R12, R76, R86.reuse, R12 ;  /* 0x000000564c0c723c */ /* 0x080fe2000000180c */
[----:B------:R-:W-:Y:S07]  /*18110*/  MUFU.EX2 R113, R109 ;  /* 0x0000006d00717308 */ /* 0x000fee0000000800 */
[C---:B------:R-:W-:Y:S01]  /*18120*/  HMMA.16816.F32 R16, R72.reuse, R86, R16 ;  /* 0x000000564810723c */ /* 0x040fe20000001810 */
[----:B------:R-:W1:Y:S02]  /*18130*/  LDSM.16.MT88.4 R84, [R228+0x1900] ;  /* 0x00190000e454783b */ /* 0x000e640000004200 */
[----:B------:R-:W-:Y:S05]  /*18140*/  MUFU.EX2 R109, R112 ;  /* 0x00000070006d7308 */ /* 0x000fea0000000800 */
[-C--:B------:R-:W-:Y:S05]  /*18150*/  HMMA.16816.F32 R20, R72, R88.reuse, R20 ;  /* 0x000000584814723c */ /* 0x080fea0000001814 */
[----:B------:R-:W2:Y:S03]  /*18160*/  MUFU.EX2 R107, R116 ;  /* 0x00000074006b7308 */ /* 0x000ea60000000800 */
[C---:B------:R-:W-:Y:S08]  /*18170*/  HMMA.16816.F32 R24, R76.reuse, R88, R24 ;  /* 0x000000584c18723c */ /* 0x040ff00000001818 */
[-C--:B------:R-:W-:Y:S08]  /*18180*/  HMMA.16816.F32 R28, R76, R90.reuse, R28 ;  /* 0x0000005a4c1c723c */ /* 0x080ff0000000181c */
[C---:B------:R-:W-:Y:S01]  /*18190*/  HMMA.16816.F32 R32, R72.reuse, R90, R32 ;  /* 0x0000005a4820723c */ /* 0x040fe20000001820 */
[----:B------:R-:W-:Y:S03]  /*181a0*/  LDSM.16.MT88.4 R88, [R229+0x1900] ;  /* 0x00190000e558783b */ /* 0x000fe60000004200 */
[----:B--2---:R-:W-:Y:S04]  /*181b0*/  F2FP.PACK_AB R184, R106, R107 ;  /* 0x0000006b6ab8723e */ /* 0x004fe800000000ff */
[-C--:B------:R-:W-:Y:S08]  /*181c0*/  HMMA.16816.F32 R36, R72, R80.reuse, R36 ;  /* 0x000000504824723c */ /* 0x080ff00000001824 */
[C---:B------:R-:W-:Y:S08]  /*181d0*/  HMMA.16816.F32 R40, R76.reuse, R80, R40 ;  /* 0x000000504c28723c */ /* 0x040ff00000001828 */
[-C--:B------:R-:W-:Y:S08]  /*181e0*/  HMMA.16816.F32 R44, R76, R82.reuse, R44 ;  /* 0x000000524c2c723c */ /* 0x080ff0000000182c */
[C---:B------:R-:W-:Y:S01]  /*181f0*/  HMMA.16816.F32 R48, R72.reuse, R82, R48 ;  /* 0x000000524830723c */ /* 0x040fe20000001830 */
[----:B------:R-:W2:Y:S07]  /*18200*/  LDSM.16.MT88.4 R80, [R231+0x1900] ;  /* 0x00190000e750783b */ /* 0x000eae0000004200 */
[-C--:B------:R-:W-:Y:S08]  /*18210*/  HMMA.16816.F32 R52, R72, R92.reuse, R52 ;  /* 0x0000005c4834723c */ /* 0x080ff00000001834 */
[C---:B------:R-:W-:Y:S08]  /*18220*/  HMMA.16816.F32 R56, R76.reuse, R92, R56 ;  /* 0x0000005c4c38723c */ /* 0x040ff00000001838 */
[-C--:B------:R-:W-:Y:S07]  /*18230*/  HMMA.16816.F32 R60, R76, R94.reuse, R60 ;  /* 0x0000005e4c3c723c */ /* 0x080fee000000183c */
[----:B------:R-:W-:Y:S01]  /*18240*/  F2FP.PACK_AB R76, R183, R177 ;  /* 0x000000b1b74c723e */ /* 0x000fe200000000ff */
[----:B------:R-:W-:Y:S01]  /*18250*/  HMMA.16816.F32 R64, R72, R94, R64 ;  /* 0x0000005e4840723c */ /* 0x000fe20000001840 */
[----:B------:R-:W3:Y:S03]  /*18260*/  LDSM.16.MT88.4 R92, [R230+0x1900] ;  /* 0x00190000e65c783b */ /* 0x000ee60000004200 */
        /* <DEDUP_REMOVED lines=12> */
[-C--:B--2---:R-:W-:Y:S08]  /*18330*/  HMMA.16816.F32 R20, R72, R80.reuse, R20 ;  /* 0x000000504814723c */ /* 0x084ff00000001814 */
        /* <DEDUP_REMOVED lines=9> */
[-C--:B---3--:R-:W-:Y:S08]  /*183d0*/  HMMA.16816.F32 R52, R72, R92.reuse, R52 ;  /* 0x0000005c4834723c */ /* 0x088ff00000001834 */
[C---:B------:R-:W-:Y:S08]  /*183e0*/  HMMA.16816.F32 R56, R76.reuse, R92, R56 ;  /* 0x0000005c4c38723c */ /* 0x040ff00000001838 */
[-C--:B------:R-:W-:Y:S07]  /*183f0*/  HMMA.16816.F32 R60, R76, R94.reuse, R60 ;  /* 0x0000005e4c3c723c */ /* 0x080fee000000183c */
[----:B------:R-:W-:Y:S01]  /*18400*/  F2FP.PACK_AB R76, R193, R118 ;  /* 0x00000076c14c723e */ /* 0x000fe200000000ff */
[----:B------:R-:W-:Y:S01]  /*18410*/  HMMA.16816.F32 R64, R72, R94, R64 ;  /* 0x0000005e4840723c */ /* 0x000fe20000001840 */
[----:B------:R-:W3:Y:S03]  /*18420*/  LDSM.16.MT88.4 R92, [R230+0x2100] ;  /* 0x00210000e65c783b */ /* 0x000ee60000004200 */
[----:B------:R-:W-:Y:S02]  /*18430*/  F2FP.PACK_AB R77, R191, R192 ;  /* 0x000000c0bf4d723e */ /* 0x000fe400000000ff */
[----:B------:R-:W-:Y:S02]  /*18440*/  F2FP.PACK_AB R78, R127, R189 ;  /* 0x000000bd7f4e723e */ /* 0x000fe400000000ff */
[----:B------:R-:W-:Y:S01]  /*18450*/  F2FP.PACK_AB R72, R220, R224 ;  /* 0x000000e0dc48723e */ /* 0x000fe200000000ff */
[----:B----4-:R-:W-:Y:S03]  /*18460*/  FFMA.FTZ R2, R0, R70, R196 ;  /* 0x0000004600027223 */ /* 0x010fe600000100c4 */
[----:B------:R-:W-:Y:S01]  /*18470*/  F2FP.PACK_AB R73, R203, R206 ;  /* 0x000000cecb49723e */ /* 0x000fe200000000ff */
[----:B------:R-:W-:Y:S01]  /*18480*/  FADD.FTZ R0, R251, R3 ;  /* 0x00000003fb007221 */ /* 0x000fe20000010000 */
[----:B------:R-:W-:Y:S01]  /*18490*/  F2FP.PACK_AB R74, R201, R202 ;  /* 0x000000cac94a723e */ /* 0x000fe200000000ff */
[----:B------:R-:W-:Y:S01]  /*184a0*/  FADD.FTZ R70, R223, R69 ;  /* 0x00000045df467221 */ /* 0x000fe20000010000 */
[----:B------:R-:W-:Y:S01]  /*184b0*/  F2FP.PACK_AB R75, R195, R200 ;  /* 0x000000c8c34b723e */ /* 0x000fe200000000ff */
[----:B------:R-:W-:Y:S01]  /*184c0*/  FADD.FTZ R69, R197, R68 ;  /* 0x00000044c5457221 */ /* 0x000fe20000010000 */
[----:B------:R-:W-:Y:S01]  /*184d0*/  F2FP.PACK_AB R79, R125, R126 ;  /* 0x0000007e7d4f723e */ /* 0x000fe200000000ff */
[----:B------:R-:W-:Y:S02]  /*184e0*/  FADD.FTZ R3, R152, R0 ;  /* 0x0000000098037221 */ /* 0x000fe40000010000 */
[----:B------:R-:W-:Y:S02]  /*184f0*/  IMAD.MOV.U32 R152, RZ, RZ, R140 ;  /* 0x000000ffff987224 */ /* 0x000fe400078e008c */
[-C--:B-1----:R-:W-:Y:S01]  /*18500*/  HMMA.16816.F32 R4, R72, R80.reuse, R4 ;  /* 0x000000504804723c */ /* 0x082fe20000001804 */
[----:B------:R-:W-:Y:S02]  /*18510*/  MUFU.EX2 R140, R104 ;  /* 0x00000068008c7308 */ /* 0x000fe40000000800 */
[----:B------:R-:W-:Y:S02]  /*18520*/  FADD.FTZ R0, R152, R69 ;  /* 0x0000004598007221 */ /* 0x000fe40000010000 */
[----:B------:R-:W-:Y:S02]  /*18530*/  FADD.FTZ R68, R199, R2 ;  /* 0x00000002c7447221 */ /* 0x000fe40000010000 */
[----:B------:R-:W-:Y:S01]  /*18540*/  FADD.FTZ R0, R138, R0 ;  /* 0x000000008a007221 */ /* 0x000fe20000010000 */
[C---:B------:R-:W-:Y:S01]  /*18550*/  HMMA.16816.F32 R8, R76.reuse, R80, R8 ;  /* 0x000000504c08723c */ /* 0x040fe20000001808 */
[----:B------:R-:W4:Y:S02]  /*18560*/  LDL.LU R138, [R1+0xb0] ;  /* 0x0000b000018a7983 */ /* 0x000f240000300800 */
[----:B------:R-:W1:Y:S01]  /*18570*/  MUFU.EX2 R104, R215 ;  /* 0x000000d700687308 */ /* 0x000e620000000800 */
[----:B------:R-:W-:Y:S02]  /*18580*/  FADD.FTZ R0, R246, R0 ;  /* 0x00000000f6007221 */ /* 0x000fe40000010000 */
[----:B------:R-:W-:Y:S02]  /*18590*/  FADD.FTZ R68, R151, R68 ;  /* 0x0000004497447221 */ /* 0x000fe40000010000 */
[-C--:B------:R-:W-:Y:S04]  /*185a0*/  HMMA.16816.F32 R12, R76, R82.reuse, R12 ;  /* 0x000000524c0c723c */ /* 0x080fe8000000180c */
[----:B------:R-:W-:Y:S02]  /*185b0*/  FADD.FTZ R68, R139, R68 ;  /* 0x000000448b447221 */ /* 0x000fe40000010000 */
[----:B------:R-:W4:Y:S01]  /*185c0*/  LDL.LU R139, [R1+0xac] ;  /* 0x0000ac00018b7983 */ /* 0x000f220000300800 */
[----:B------:R-:W-:Y:S01]  /*185d0*/  FADD.FTZ R97, R233, R0 ;  /* 0x00000000e9617221 */ /* 0x000fe20000010000 */
[C---:B------:R-:W-:Y:S02]  /*185e0*/  HMMA.16816.F32 R16, R72.reuse, R82, R16 ;  /* 0x000000524810723c */ /* 0x040fe40000001810 */
[----:B------:R-:W3:Y:S02]  /*185f0*/  LDSM.16.MT88.4 R80, [R228+0x2900] ;  /* 0x00290000e450783b */ /* 0x000ee40000004200 */
[----:B------:R-:W-:Y:S02]  /*18600*/  FADD.FTZ R68, R216, R68 ;  /* 0x00000044d8447221 */ /* 0x000fe40000010000 */
[----:B------:R-:W-:Y:S02]  /*18610*/  FADD.FTZ R3, R150, R3 ;  /* 0x0000000396037221 */ /* 0x000fe40000010000 */
[-C--:B------:R-:W-:Y:S02]  /*18620*/  HMMA.16816.F32 R20, R72, R84.reuse, R20 ;  /* 0x000000544814723c */ /* 0x080fe40000001814 */
[----:B------:R-:W4:Y:S02]  /*18630*/  LDL.LU R246, [R1+0xa8] ;  /* 0x0000a80001f67983 */ /* 0x000f240000300800 */
[----:B------:R-:W-:Y:S01]  /*18640*/  FADD.FTZ R3, R148, R3 ;  /* 0x0000000394037221 */ /* 0x000fe20000010000 */
[----:B-1----:R-:W-:Y:S01]  /*18650*/  F2FP.PACK_AB R186, R102, R104 ;  /* 0x0000006866ba723e */ /* 0x002fe200000000ff */
[----:B------:R-:W4:Y:S01]  /*18660*/  LDL.LU R216, [R1+0xa4] ;  /* 0x0000a40001d87983 */ /* 0x000f220000300800 */
[----:B------:R-:W-:Y:S01]  /*18670*/  FADD.FTZ R2, R153, R70 ;  /* 0x0000004699027221 */ /* 0x000fe20000010000 */
[C---:B------:R-:W-:Y:S01]  /*18680*/  HMMA.16816.F32 R24, R76.reuse, R84, R24 ;  /* 0x000000544c18723c */ /* 0x040fe20000001818 */
[----:B------:R1:W1:Y:S03]  /*18690*/  MUFU.EX2 R70, R132 ;  /* 0x0000008400467308 */ /* 0x0002660000000800 */
[----:B------:R-:W-:Y:S02]  /*186a0*/  FADD.FTZ R3, R232, R3 ;  /* 0x00000003e8037221 */ /* 0x000fe40000010000 */
[----:B------:R1:W5:Y:S01]  /*186b0*/  LDL.LU R232, [R1+0xa0] ;  /* 0x0000a00001e87983 */ /* 0x0003620000300800 */
[----:B------:R-:W-:Y:S01]  /*186c0*/  FADD.FTZ R2, R149, R2 ;  /* 0x0000000295027221 */ /* 0x000fe20000010000 */
[-C--:B------:R-:W-:Y:S04]  /*186d0*/  HMMA.16816.F32 R28, R76, R86.reuse, R28 ;  /* 0x000000564c1c723c */ /* 0x080fe8000000181c */
[----:B------:R-:W-:Y:S02]  /*186e0*/  FADD.FTZ R2, R147, R2 ;  /* 0x0000000293027221 */ /* 0x000fe40000010000 */
[----:B------:R-:W-:Y:S02]  /*186f0*/  FADD.FTZ R0, R146, R3 ;  /* 0x0000000392007221 */ /* 0x000fe40000010000 */
[C---:B------:R-:W-:Y:S01]  /*18700*/  HMMA.16816.F32 R32, R72.reuse, R86, R32 ;  /* 0x000000564820723c */ /* 0x040fe20000001820 */
[----:B------:R-:W3:Y:S03]  /*18710*/  LDSM.16.MT88.4 R84, [R231+0x2900] ;  /* 0x00290000e754783b */ /* 0x000ee60000004200 */
[----:B------:R-:W-:Y:S02]  /*18720*/  FADD.FTZ R69, R236, R2 ;  /* 0x00000002ec457221 */ /* 0x000fe40000010000 */
[----:B------:R-:W-:Y:S02]  /*18730*/  FADD.FTZ R2, R235, R68 ;  /* 0x00000044eb027221 */ /* 0x000fe40000010000 */
[-C--:B--2---:R-:W-:Y:S01]  /*18740*/  HMMA.16816.F32 R36, R72, R88.reuse, R36 ;  /* 0x000000584824723c */ /* 0x084fe20000001824 */
[----:B------:R2:W5:Y:S03]  /*18750*/  LDL.LU R236, [R1+0x9c] ;  /* 0x00009c0001ec7983 */ /* 0x0005660000300800 */
[----:B------:R-:W-:Y:S01]  /*18760*/  FADD.FTZ R68, R239, R69 ;  /* 0x00000045ef447221 */ /* 0x000fe20000010000 */
[----:B------:R2:W5:Y:S01]  /*18770*/  LDL.LU R233, [R1+0x98] ;  /* 0x0000980001e97983 */ /* 0x0005620000300800 */
[----:B------:R-:W-:Y:S01]  /*18780*/  FADD.FTZ R3, R240, R97 ;  /* 0x00000061f0037221 */ /* 0x000fe20000010000 */
[----:B-1----:R-:W-:Y:S01]  /*18790*/  F2FP.PACK_AB R132, R98, R99 ;  /* 0x000000636284723e */ /* 0x002fe200000000ff */
[C---:B------:R-:W-:Y:S01]  /*187a0*/  HMMA.16816.F32 R40, R76.reuse, R88, R40 ;  /* 0x000000584c28723c */ /* 0x040fe20000001828 */
[----:B------:R-:W4:Y:S03]  /*187b0*/  LDL R112, [R1+0x2c] ;  /* 0x00002c0001707983 */ /* 0x000f260000100800 */
[----:B------:R-:W-:Y:S01]  /*187c0*/  FADD.FTZ R2, R241, R2 ;  /* 0x00000002f1027221 */ /* 0x000fe20000010000 */
[----:B------:R2:W5:Y:S01]  /*187d0*/  LDL.LU R235, [R1+0x94] ;  /* 0x0000940001eb7983 */ /* 0x0005620000300800 */
[----:B------:R-:W-:Y:S01]  /*187e0*/  FADD.FTZ R0, R242, R0 ;  /* 0x00000000f2007221 */ /* 0x000fe20000010000 */
[----:B------:R-:W-:Y:S01]  /*187f0*/  F2FP.PACK_AB R135, R96, R70 ;  /* 0x000000466087723e */ /* 0x000fe200000000ff */
[-C--:B------:R-:W-:Y:S01]  /*18800*/  HMMA.16816.F32 R44, R76, R90.reuse, R44 ;  /* 0x0000005a4c2c723c */ /* 0x080fe2000000182c */
[----:B------:R2:W5:Y:S03]  /*18810*/  LDL.LU R239, [R1+0x90] ;  /* 0x0000900001ef7983 */ /* 0x0005660000300800 */
[----:B------:R-:W-:Y:S01]  /*18820*/  FADD.FTZ R68, R243, R68 ;  /* 0x00000044f3447221 */ /* 0x000fe20000010000 */
[----:B------:R2:W5:Y:S01]  /*18830*/  LDL.LU R240, [R1+0x8c] ;  /* 0x00008c0001f07983 */ /* 0x0005620000300800 */
[----:B------:R-:W-:Y:S02]  /*18840*/  FADD.FTZ R69, R144, R2 ;  /* 0x0000000290457221 */ /* 0x000fe40000010000 */
[C---:B------:R-:W-:Y:S01]  /*18850*/  HMMA.16816.F32 R48, R72.reuse, R90, R48 ;  /* 0x0000005a4830723c */ /* 0x040fe20000001830 */
[----:B------:R-:W1:Y:S03]  /*18860*/  LDSM.16.MT88.4 R88, [R229+0x2900] ;  /* 0x00290000e558783b */ /* 0x000e660000004200 */
[----:B------:R-:W-:Y:S02]  /*18870*/  FADD.FTZ R2, R244, R0 ;  /* 0x00000000f4027221 */ /* 0x000fe40000010000 */
[----:B------:R-:W-:Y:S02]  /*18880*/  FADD.FTZ R0, R237, R68 ;  /* 0x00000044ed007221 */ /* 0x000fe40000010000 */
[-C--:B---3--:R-:W-:Y:S01]  /*18890*/  HMMA.16816.F32 R52, R72, R92.reuse, R52 ;  /* 0x0000005c4834723c */ /* 0x088fe20000001834 */
[----:B------:R2:W5:Y:S03]  /*188a0*/  LDL.LU R241, [R1+0x88] ;  /* 0x0000880001f17983 */ /* 0x0005660000300800 */
[----:B------:R-:W-:Y:S01]  /*188b0*/  FADD.FTZ R2, R234, R2 ;  /* 0x00000002ea027221 */ /* 0x000fe20000010000 */
[----:B------:R2:W5:Y:S01]  /*188c0*/  LDL.LU R242, [R1+0x84] ;  /* 0x0000840001f27983 */ /* 0x0005620000300800 */
[----:B------:R-:W-:Y:S02]  /*188d0*/  FADD.FTZ R3, R145, R3 ;  /* 0x0000000391037221 */ /* 0x000fe40000010000 */
[C---:B------:R-:W-:Y:S01]  /*188e0*/  HMMA.16816.F32 R56, R76.reuse, R92, R56 ;  /* 0x0000005c4c38723c */ /* 0x040fe20000001838 */
[----:B------:R2:W5:Y:S03]  /*188f0*/  LDL.LU R243, [R1+0x80] ;  /* 0x0000800001f37983 */ /* 0x0005660000300800 */
[----:B------:R-:W-:Y:S01]  /*18900*/  FADD.FTZ R68, R238, R3 ;  /* 0x00000003ee447221 */ /* 0x000fe20000010000 */
[----:B------:R2:W5:Y:S01]  /*18910*/  LDL.LU R244, [R1+0x7c] ;  /* 0x00007c0001f47983 */ /* 0x0005620000300800 */
        /* <DEDUP_REMOVED lines=8> */
[----:B------:R2:W5:Y:S03]  /*189a0*/  LDL.LU R143, [R1+0x70] ;  /* 0x00007000018f7983 */ /* 0x0005660000300800 */
[----:B------:R-:W-:Y:S01]  /*189b0*/  F2FP.PACK_AB R77, R113, R114 ;  /* 0x00000072714d723e */ /* 0x000fe200000000ff */
[----:B------:R2:W5:Y:S01]  /*189c0*/  LDL.LU R234, [R1+0x6c] ;  /* 0x00006c0001ea7983 */ /* 0x0005620000300800 */
[----:B------:R-:W-:Y:S01]  /*189d0*/  F2FP.PACK_AB R78, R111, R110 ;  /* 0x0000006e6f4e723e */ /* 0x000fe200000000ff */
[----:B------:R-:W-:Y:S01]  /*189e0*/  FADD.FTZ R2, R204, R2 ;  /* 0x00000002cc027221 */ /* 0x000fe20000010000 */
[----:B------:R-:W-:Y:S01]  /*189f0*/  F2FP.PACK_AB R72, R188, R124 ;  /* 0x0000007cbc48723e */ /* 0x000fe200000000ff */
[----:B------:R-:W3:Y:S03]  /*18a00*/  LDSM.16.MT88.4 R92, [R230+0x2900] ;  /* 0x00290000e65c783b */ /* 0x000ee60000004200 */
[----:B------:R-:W-:Y:S01]  /*18a10*/  F2FP.PACK_AB R73, R130, R131 ;  /* 0x000000838249723e */ /* 0x000fe200000000ff */
[----:B------:R-:W-:Y:S01]  /*18a20*/  FADD.FTZ R0, R205, R0 ;  /* 0x00000000cd007221 */ /* 0x000fe20000010000 */
[----:B------:R-:W-:Y:S02]  /*18a30*/  F2FP.PACK_AB R74, R141, R142 ;  /* 0x0000008e8d4a723e */ /* 0x000fe400000000ff */
[----:B------:R-:W-:Y:S02]  /*18a40*/  F2FP.PACK_AB R75, R136, R140 ;  /* 0x0000008c884b723e */ /* 0x000fe400000000ff */
[----:B------:R-:W-:Y:S05]  /*18a50*/  F2FP.PACK_AB R79, R108, R109 ;  /* 0x0000006d6c4f723e */ /* 0x000fea00000000ff */
[-C--:B------:R-:W-:Y:S08]  /*18a60*/  HMMA.16816.F32 R4, R72, R80.reuse, R4 ;  /* 0x000000504804723c */ /* 0x080ff00000001804 */
[C---:B------:R-:W-:Y:S01]  /*18a70*/  HMMA.16816.F32 R8, R76.reuse, R80, R8 ;  /* 0x000000504c08723c */ /* 0x040fe20000001808 */
[----:B------:R-:W-:Y:S07]  /*18a80*/  MUFU.EX2 R80, R134 ;  /* 0x0000008600507308 */ /* 0x000fee0000000800 */
[-C--:B------:R-:W-:Y:S03]  /*18a90*/  HMMA.16816.F32 R12, R76, R82.reuse, R12 ;  /* 0x000000524c0c723c */ /* 0x080fe6000000180c */
[----:B------:R-:W1:Y:S05]  /*18aa0*/  MUFU.EX2 R81, R133 ;  /* 0x0000008500517308 */ /* 0x000e6a0000000800 */
[C---:B------:R-:W-:Y:S05]  /*18ab0*/  HMMA.16816.F32 R16, R72.reuse, R82, R16 ;  /* 0x000000524810723c */ /* 0x040fea0000001810 */
[----:B------:R-:W-:Y:S03]  /*18ac0*/  MUFU.EX2 R83, R121 ;  /* 0x0000007900537308 */ /* 0x000fe60000000800 */
[-C--:B------:R-:W-:Y:S07]  /*18ad0*/  HMMA.16816.F32 R20, R72, R84.reuse, R20 ;  /* 0x000000544814723c */ /* 0x080fee0000001814 */
[----:B------:R2:W2:Y:S01]  /*18ae0*/  MUFU.EX2 R82, R122 ;  /* 0x0000007a00527308 */ /* 0x0004a20000000800 */
[C---:B------:R-:W-:Y:S04]  /*18af0*/  HMMA.16816.F32 R24, R76.reuse, R84, R24 ;  /* 0x000000544c18723c */ /* 0x040fe80000001818 */
[----:B-1----:R-:W-:Y:S04]  /*18b00*/  F2FP.PACK_AB R134, R80, R81 ;  /* 0x000000515086723e */ /* 0x002fe800000000ff */
[-C--:B------:R-:W-:Y:S08]  /*18b10*/  HMMA.16816.F32 R28, R76, R86.reuse, R28 ;  /* 0x000000564c1c723c */ /* 0x080ff0000000181c */
[C---:B------:R-:W-:Y:S01]  /*18b20*/  HMMA.16816.F32 R32, R72.reuse, R86, R32 ;  /* 0x000000564820723c */ /* 0x040fe20000001820 */
[----:B--2---:R-:W1:Y:S07]  /*18b30*/  LDSM.16.MT88.4 R120, [R229+0x3100] ;  /* 0x00310000e578783b */ /* 0x004e6e0000004200 */
[-C--:B------:R-:W-:Y:S04]  /*18b40*/  HMMA.16816.F32 R36, R72, R88.reuse, R36 ;  /* 0x000000584824723c */ /* 0x080fe80000001824 */
[----:B------:R-:W-:Y:S04]  /*18b50*/  F2FP.PACK_AB R133, R82, R83 ;  /* 0x000000535285723e */ /* 0x000fe800000000ff */
[C---:B------:R-:W-:Y:S08]  /*18b60*/  HMMA.16816.F32 R40, R76.reuse, R88, R40 ;  /* 0x000000584c28723c */ /* 0x040ff00000001828 */
[-C--:B------:R-:W-:Y:S08]  /*18b70*/  HMMA.16816.F32 R44, R76, R90.reuse, R44 ;  /* 0x0000005a4c2c723c */ /* 0x080ff0000000182c */
[C---:B------:R-:W-:Y:S08]  /*18b80*/  HMMA.16816.F32 R48, R72.reuse, R90, R48 ;  /* 0x0000005a4830723c */ /* 0x040ff00000001830 */
[-C--:B---3--:R-:W-:Y:S08]  /*18b90*/  HMMA.16816.F32 R52, R72, R92.reuse, R52 ;  /* 0x0000005c4834723c */ /* 0x088ff00000001834 */
        /* <DEDUP_REMOVED lines=8> */
[----:B------:R-:W2:Y:S03]  /*18c20*/  LDSM.16.MT88.4 R4, [R230+0x3100] ;  /* 0x00310000e604783b */ /* 0x000ea60000004200 */
        /* <DEDUP_REMOVED lines=39> */
[----:B----4-:R-:W-:Y:S03]  /*18ea0*/  ISETP.GT.AND P0, PT, R216, R112, PT ;  /* 0x00000070d800720c */ /* 0x010fe60003f04270 */
        /* <DEDUP_REMOVED lines=48> */
[----:B------:R-:W-:Y:S02]  /*191b0*/  IMAD.MOV.U32 R136, RZ, RZ, R138 ;  /* 0x000000ffff887224 */ /* 0x000fe400078e008a */
[----:B------:R-:W-:Y:S01]  /*191c0*/  IMAD.MOV.U32 R140, RZ, RZ, R137 ;  /* 0x000000ffff8c7224 */ /* 0x000fe200078e0089 */
[----:B------:R2:W-:Y:S01]  /*191d0*/  STL [R1+0x20], R0 ;  /* 0x0000200001007387 */ /* 0x0005e20000100800 */
[----:B-1----:R-:W-:Y:S01]  /*191e0*/  IMAD.MOV.U32 R3, RZ, RZ, R139 ;  /* 0x000000ffff037224 */ /* 0x002fe200078e008b */
[----:B------:R-:W-:-:S05]  /*191f0*/  @P0 BRA `(.L_x_1461) ;  /* 0xffffaa3000000947 */ /* 0x000fca000383ffff */
.L_x_1460:
[----:B---3--:R-:W-:-:S13]  /*19200*/  ISETP.GE.AND P0, PT, R246, RZ, PT ;  /* 0x000000fff600720c */ /* 0x008fda0003f06270 */
        /* <DEDUP_REMOVED lines=17> */
.L_x_1463:
[----:B------:R-:W2:Y:S01]  /*19320*/  LDL R2, [R1+0x30] ;  /* 0x0000300001027983 */ /* 0x000ea20000100800 */
        /* <DEDUP_REMOVED lines=9> */
[----:B-----5:R-:W-:Y:S08]  /*193c0*/  LDSM.16.M88.4 R112, [R234+0x7100] ;  /* 0x00710000ea70783b */ /* 0x020ff00000000200 */
[----:B------:R-:W4:Y:S08]  /*193d0*/  LDSM.16.M88.4 R16, [R143+0x3900] ;  /* 0x003900008f10783b */ /* 0x000f300000000200 */
[----:B------:R-:W1:Y:S08]  /*193e0*/  LDSM.16.M88.4 R108, [R234+0x9100] ;  /* 0x00910000ea6c783b */ /* 0x000e700000000200 */
[----:B------:R-:W1:Y:S08]  /*193f0*/  LDSM.16.M88.4 R32, [R143+0x4100] ;  /* 0x004100008f20783b */ /* 0x000e700000000200 */
[----:B------:R-:W1:Y:S08]  /*19400*/  LDSM.16.M88.4 R48, [R143+0x4900] ;  /* 0x004900008f30783b */ /* 0x000e700000000200 */
[----:B------:R-:W1:Y:S02]  /*19410*/  LDSM.16.M88.4 R64, [R143+0x5100] ;  /* 0x005100008f40783b */ /* 0x000e640000000200 */
[-C--:B-1--4-:R-:W-:Y:S06]  /*19420*/  HMMA.16816.F32 R4, R112, R16.reuse, RZ ;  /* 0x000000107004723c */ /* 0x092fec00000018ff */
[----:B------:R-:W1:Y:S02]  /*19430*/  LDSM.16.M88.4 R80, [R143+0x5900] ;  /* 0x005900008f50783b */ /* 0x000e640000000200 */
[C---:B------:R-:W-:Y:S06]  /*19440*/  HMMA.16816.F32 R8, R108.reuse, R16, RZ ;  /* 0x000000106c08723c */ /* 0x040fec00000018ff */
[----:B------:R-:W2:Y:S02]  /*19450*/  LDSM.16.M88.4 R96, [R143+0x6100] ;  /* 0x006100008f60783b */ /* 0x000ea40000000200 */
[-C--:B------:R-:W-:Y:S06]  /*19460*/  HMMA.16816.F32 R12, R108, R18.reuse, RZ ;  /* 0x000000126c0c723c */ /* 0x080fec00000018ff */
[----:B------:R-:W1:Y:S02]  /*19470*/  LDSM.16.M88.4 R188, [R143+0x6900] ;  /* 0x006900008fbc783b */ /* 0x000e640000000200 */
        /* <DEDUP_REMOVED lines=25> */
[----:B--2---:R-:W-:Y:S03]  /*19610*/  LOP3.LUT P4, RZ, R2, 0x1, RZ, 0xc0, !PT ;  /* 0x0000000102ff7812 */ /* 0x004fe6000788c0ff */
[C---:B------:R-:W-:Y:S02]  /*19620*/  IMAD R2, R246.reuse, UR7, RZ ;  /* 0x00000007f6027c24 */ /* 0x040fe4000f8e02ff */
[----:B---3--:R-:W-:Y:S06]  /*19630*/  IMAD.WIDE.U32 R84, R246, UR10, R74 ;  /* 0x0000000af6547c25 */ /* 0x008fec000f8e004a */
[----:B------:R-:W-:Y:S01]  /*19640*/  IMAD R2, R72, UR10, R2 ;  /* 0x0000000a48027c24 */ /* 0x000fe2000f8e0202 */
[C---:B------:R-:W-:Y:S01]  /*19650*/  LEA R88, P0, R84.reuse, c[0x0][0x1f8], 0x1 ;  /* 0x00007e0054587a11 */ /* 0x040fe200078008ff */
[C---:B------:R-:W-:Y:S03]  /*19660*/  HMMA.16816.F32 R72, R108.reuse, R80, RZ ;  /* 0x000000506c48723c */ /* 0x040fe600000018ff */
[----:B------:R-:W-:Y:S04]  /*19670*/  IADD3 R2, R85, R2, RZ ;  /* 0x0000000255027210 */ /* 0x000fe80007ffe0ff */
[----:B------:R-:W-:Y:S01]  /*19680*/  LEA.HI.X R89, R84, c[0x0][0x1fc], R2, 0x1, P0 ;  /* 0x00007f0054597a11 */ /* 0x000fe200000f0c02 */
[-C--:B------:R-:W-:Y:S01]  /*19690*/  HMMA.16816.F32 R76, R108, R82.reuse, RZ ;  /* 0x000000526c4c723c */ /* 0x080fe200000018ff */
[----:B------:R-:W-:Y:S03]  /*196a0*/  IADD3 R94, P0, R88, R106, RZ ;  /* 0x0000006a585e7210 */ /* 0x000fe60007f1e0ff */
[----:B------:R-:W-:Y:S01]  /*196b0*/  @!PT LDS RZ, [RZ] ;  /* 0x00000000fffff984 */ /* 0x000fe20000000800 */
[----:B------:R-:W-:Y:S01]  /*196c0*/  @!PT LDS RZ, [RZ] ;  /* 0x00000000fffff984 */ /* 0x000fe20000000800 */
[----:B------:R-:W-:Y:S01]  /*196d0*/  @!PT LDS RZ, [RZ] ;  /* 0x00000000fffff984 */ /* 0x000fe20000000800 */
[----:B------:R1:W-:Y:S01]  /*196e0*/  LDGSTS.E.BYPASS.LTC128B.128 [R245+0x100], [R88.64], !P4 ;  /* 0x0010000058f57fae */ /* 0x0003e2000e101d48 */
[----:B------:R-:W-:Y:S02]  /*196f0*/  IADD3.X R95, R89, R104, RZ, P0, !PT ;  /* 0x00000068595f7210 */ /* 0x000fe400007fe4ff */
[----:B------:R-:W-:Y:S01]  /*19700*/  IADD3 R92, P1, R94, R106, RZ ;  /* 0x0000006a5e5c7210 */ /* 0x000fe20007f3e0ff */
[C---:B------:R-:W-:Y:S04]  /*19710*/  HMMA.16816.F32 R80, R112.reuse, R82, RZ ;  /* 0x000000527050723c */ /* 0x040fe800000018ff */
[----:B------:R2:W-:Y:S01]  /*19720*/  LDGSTS.E.BYPASS.LTC128B.128 [R245+0x900], [R94.64], !P4 ;  /* 0x009000005ef57fae */ /* 0x0005e2000e101d48 */
[----:B------:R-:W-:Y:S02]  /*19730*/  IADD3.X R93, R95, R104, RZ, P1, !PT ;  /* 0x000000685f5d7210 */ /* 0x000fe40000ffe4ff */
[----:B------:R-:W-:Y:S01]  /*19740*/  IADD3 R102, P0, R92, R106, RZ ;  /* 0x0000006a5c667210 */ /* 0x000fe20007f1e0ff */
[-C--:B------:R-:W-:Y:S04]  /*19750*/  HMMA.16816.F32 R84, R112, R96.reuse, RZ ;  /* 0x000000607054723c */ /* 0x080fe800000018ff */
[----:B------:R2:W-:Y:S01]  /*19760*/  LDGSTS.E.BYPASS.LTC128B.128 [R245+0x1100], [R92.64], !P4 ;  /* 0x011000005cf57fae */ /* 0x0005e2000e101d48 */
[----:B------:R-:W-:Y:S07]  /*19770*/  IADD3.X R103, R93, R104, RZ, P0, !PT ;  /* 0x000000685d677210 */ /* 0x000fee00007fe4ff */
[----:B------:R3:W-:Y:S01]  /*19780*/  LDGSTS.E.BYPASS.LTC128B.128 [R245+0x1900], [R102.64], !P4 ;  /* 0x0190000066f57fae */ /* 0x0007e2000e101d48 */
[C---:B-1----:R-:W-:Y:S07]  /*19790*/  HMMA.16816.F32 R88, R108.reuse, R96, RZ ;  /* 0x000000606c58723c */ /* 0x042fee00000018ff */
[----:B------:R-:W-:Y:S05]  /*197a0*/  IADD3 R96, P2, R102, R106, RZ ;  /* 0x0000006a66607210 */ /* 0x000fea0007f5e0ff */
[----:B------:R-:W-:Y:S02]  /*197b0*/  IADD3.X R97, R103, R104, RZ, P2, !PT ;  /* 0x0000006867617210 */ /* 0x000fe400017fe4ff */
[----:B------:R-:W-:Y:S01]  /*197c0*/  IADD3 R100, P1, R96, R106, RZ ;  /* 0x0000006a60647210 */ /* 0x000fe20007f3e0ff */
[-C--:B--2---:R-:W-:Y:S02]  /*197d0*/  HMMA.16816.F32 R92, R108, R98.reuse, RZ ;  /* 0x000000626c5c723c */ /* 0x084fe400000018ff */
[----:B------:R1:W-:Y:S01]  /*197e0*/  LDGSTS.E.BYPASS.LTC128B.128 [R245+0x2100], [R96.64], !P4 ;  /* 0x0210000060f57fae */ /* 0x0003e2000e101d48 */
[----:B------:R-:W-:Y:S02]  /*197f0*/  IADD3.X R101, R97, R104, RZ, P1, !PT ;  /* 0x0000006861657210 */ /* 0x000fe40000ffe4ff */
[----:B---3--:R-:W-:Y:S05]  /*19800*/  IADD3 R102, P0, R100, R106, RZ ;  /* 0x0000006a64667210 */ /* 0x008fea0007f1e0ff */
[----:B------:R2:W-:Y:S02]  /*19810*/  LDGSTS.E.BYPASS.LTC128B.128 [R245+0x2900], [R100.64], !P4 ;  /* 0x0290000064f57fae */ /* 0x0005e4000e101d48 */
[----:B------:R-:W-:Y:S02]  /*19820*/  IADD3.X R103, R101, R104, RZ, P0, !PT ;  /* 0x0000006865677210 */ /* 0x000fe400007fe4ff */
[C---:B------:R-:W-:Y:S02]  /*19830*/  ISETP.GT.AND P0, PT, R246.reuse, RZ, PT ;  /* 0x000000fff600720c */ /* 0x040fe40003f04270 */
[----:B------:R-:W-:Y:S02]  /*19840*/  IADD3 R246, R246, -0x1, RZ ;  /* 0xfffffffff6f67810 */ /* 0x000fe40007ffe0ff */
        /* <DEDUP_REMOVED lines=267> */
[----:B------:R4:W3:Y:S01]  /*1a900*/  MUFU.EX2 R140, R2 ;  /* 0x00000002008c7308 */ /* 0x0008e20000000800 */
        /* <DEDUP_REMOVED lines=10> */
[--C-:B------:R-:W-:Y:S02]  /*1a9b0*/  FFMA.FTZ R12, R12, c[0x0][0x2d0], -R193.reuse ;  /* 0x0000b4000c0c7a23 */ /* 0x100fe400000108c1 */
[--C-:B------:R-:W-:Y:S02]  /*1a9c0*/  FFMA.FTZ R13, R13, c[0x0][0x2d0], -R193.reuse ;  /* 0x0000b4000d0d7a23 */ /* 0x100fe400000108c1 */
[----:B------:R1:W-:Y:S01]  /*1a9d0*/  MUFU.EX2 R222, R5 ;  /* 0x0000000500de7308 */ /* 0x0003e20000000800 */
[--C-:B------:R-:W-:Y:S02]  /*1a9e0*/  FFMA.FTZ R8, R8, c[0x0][0x2d0], -R193.reuse ;  /* 0x0000b40008087a23 */ /* 0x100fe400000108c1 */
[--C-:B------:R-:W-:Y:S02]  /*1a9f0*/  FFMA.FTZ R9, R9, c[0x0][0x2d0], -R193.reuse ;  /* 0x0000b40009097a23 */ /* 0x100fe400000108c1 */
[----:B----4-:R-:W-:Y:S02]  /*1aa00*/  FADD.FTZ R2, -R137, R136 ;  /* 0x0000008889027221 */ /* 0x010fe40000010100 */
[C---:B---3--:R-:W-:Y:S02]  /*1aa10*/  FMUL.FTZ R120, R141.reuse, R120 ;  /* 0x000000788d787220 */ /* 0x048fe40000410000 */
[----:B------:R-:W-:Y:S01]  /*1aa20*/  FMUL.FTZ R2, R2, c[0x0][0x2d0] ;  /* 0x0000b40002027a20 */ /* 0x000fe20000410000 */
[----:B------:R2:W-:Y:S01]  /*1aa30*/  MUFU.EX2 R217, R8 ;  /* 0x0000000800d97308 */ /* 0x0005e20000000800 */
[----:B------:R-:W-:Y:S02]  /*1aa40*/  FMUL.FTZ R121, R141, R121 ;  /* 0x000000798d797220 */ /* 0x000fe40000410000 */
[C---:B------:R-:W-:Y:S02]  /*1aa50*/  FMUL.FTZ R122, R140.reuse, R122 ;  /* 0x0000007a8c7a7220 */ /* 0x040fe40000410000 */
[C---:B------:R-:W-:Y:S02]  /*1aa60*/  FMUL.FTZ R123, R140.reuse, R123 ;  /* 0x0000007b8c7b7220 */ /* 0x040fe40000410000 */
[--C-:B------:R-:W-:Y:S02]  /*1aa70*/  FFMA.FTZ R41, R41, c[0x0][0x2d0], -R193.reuse ;  /* 0x0000b40029297a23 */ /* 0x100fe400000108c1 */
[C---:B------:R-:W-:Y:S01]  /*1aa80*/  FMUL.FTZ R124, R141.reuse, R124 ;  /* 0x0000007c8d7c7220 */ /* 0x040fe20000410000 */
[----:B------:R3:W4:Y:S01]  /*1aa90*/  MUFU.EX2 R136, R2 ;  /* 0x0000000200887308 */ /* 0x0007220000000800 */
[----:B------:R-:W-:Y:S02]  /*1aaa0*/  FMUL.FTZ R125, R141, R125 ;  /* 0x0000007d8d7d7220 */ /* 0x000fe40000410000 */
[C---:B------:R-:W-:Y:S02]  /*1aab0*/  FMUL.FTZ R126, R140.reuse, R126 ;  /* 0x0000007e8c7e7220 */ /* 0x040fe40000410000 */
[----:B------:R-:W-:Y:S02]  /*1aac0*/  FMUL.FTZ R127, R140, R127 ;  /* 0x0000007f8c7f7220 */ /* 0x000fe40000410000 */
[--C-:B------:R-:W-:Y:S02]  /*1aad0*/  FFMA.FTZ R56, R56, c[0x0][0x2d0], -R193.reuse ;  /* 0x0000b40038387a23 */ /* 0x100fe400000108c1 */
[--C-:B------:R-:W-:Y:S01]  /*1aae0*/  FFMA.FTZ R57, R57, c[0x0][0x2d0], -R193.reuse ;  /* 0x0000b40039397a23 */ /* 0x100fe200000108c1 */
[----:B------:R4:W-:Y:S01]  /*1aaf0*/  MUFU.EX2 R218, R9 ;  /* 0x0000000900da7308 */ /* 0x0009e20000000800 */
[----:B------:R-:W-:Y:S02]  /*1ab00*/  @P0 IMAD R6, R4, c[0x0][0x1e0], RZ ;  /* 0x0000780004060a24 */ /* 0x000fe400078e02ff */
[C---:B-1----:R-:W-:Y:S01]  /*1ab10*/  @P0 IMAD.WIDE.U32 R4, R246.reuse, c[0x0][0x1e0], RZ ;  /* 0x00007800f6040a25 */ /* 0x042fe200078e00ff */
[----:B--2---:R-:W-:Y:S03]  /*1ab20*/  @P0 MOV R8, R248 ;  /* 0x000000f800080202 */ /* 0x004fe60000000f00 */
[----:B------:R-:W-:Y:S02]  /*1ab30*/  @P0 IMAD R6, R246, c[0x0][0x1e4], R6 ;  /* 0x00007900f6060a24 */ /* 0x000fe400078e0206 */
[----:B------:R-:W-:Y:S01]  /*1ab40*/  FFMA.FTZ R81, R81, c[0x0][0x2d0], -R192 ;  /* 0x0000b40051517a23 */ /* 0x000fe200000108c0 */
[----:B------:R-:W-:Y:S01]  /*1ab50*/  MUFU.EX2 R210, R22 ;  /* 0x0000001600d27308 */ /* 0x000fe20000000800 */
[--C-:B------:R-:W-:Y:S01]  /*1ab60*/  FFMA.FTZ R24, R24, c[0x0][0x2d0], -R193.reuse ;  /* 0x0000b40018187a23 */ /* 0x100fe200000108c1 */
[----:B------:R-:W-:Y:S01]  /*1ab70*/  @P0 IADD3 R6, R5, R6, RZ ;  /* 0x0000000605060210 */ /* 0x000fe20007ffe0ff */
[----:B------:R-:W-:Y:S01]  /*1ab80*/  FFMA.FTZ R25, R25, c[0x0][0x2d0], -R193 ;  /* 0x0000b40019197a23 */ /* 0x000fe200000108c1 */
[----:B---3--:R-:W1:Y:S01]  /*1ab90*/  SHFL.BFLY PT, R2, R0, 0x1, 0x1f ;  /* 0x0c201f0000027f89 */ /* 0x008e6200000e0000 */
[C---:B----4-:R-:W-:Y:S02]  /*1aba0*/  FMUL.FTZ R116, R136.reuse, R116 ;  /* 0x0000007488747220 */ /* 0x050fe40000410000 */
[C---:B------:R-:W-:Y:S02]  /*1abb0*/  FMUL.FTZ R117, R136.reuse, R117 ;  /* 0x0000007588757220 */ /* 0x040fe40000410000 */
[C---:B------:R-:W-:Y:S01]  /*1abc0*/  FMUL.FTZ R128, R136.reuse, R128 ;  /* 0x0000008088807220 */ /* 0x040fe20000410000 */
[----:B------:R-:W-:Y:S01]  /*1abd0*/  MUFU.EX2 R212, R23 ;  /* 0x0000001700d47308 */ /* 0x000fe20000000800 */
[C---:B------:R-:W-:Y:S02]  /*1abe0*/  FMUL.FTZ R129, R136.reuse, R129 ;  /* 0x0000008188817220 */ /* 0x040fe40000410000 */
[C---:B------:R-:W-:Y:S01]  /*1abf0*/  FMUL.FTZ R132, R136.reuse, R132 ;  /* 0x0000008488847220 */ /* 0x040fe20000410000 */
[----:B------:R-:W-:Y:S01]  /*1ac00*/  @P0 MOV R9, R251 ;  /* 0x000000fb00090202 */ /* 0x000fe20000000f00 */
[----:B------:R-:W-:Y:S02]  /*1ac10*/  FMUL.FTZ R133, R136, R133 ;  /* 0x0000008588857220 */ /* 0x000fe40000410000 */
[----:B------:R-:W-:Y:S02]  /*1ac20*/  FFMA.FTZ R34, R34, c[0x0][0x2d0], -R194 ;  /* 0x0000b40022227a23 */ /* 0x000fe400000108c2 */
[----:B------:R-:W-:Y:S01]  /*1ac30*/  @P0 IMAD.WIDE.U32 R8, R4, 0x70, R8 ;  /* 0x0000007004080825 */ /* 0x000fe200078e0008 */
[----:B------:R2:W-:Y:S03]  /*1ac40*/  MUFU.EX2 R227, R16 ;  /* 0x0000001000e37308 */ /* 0x0005e60000000800 */
[----:B------:R-:W-:Y:S01]  /*1ac50*/  @P0 IMAD R4, R6, 0x70, RZ ;  /* 0x0000007006040824 */ /* 0x000fe200078e02ff */
[----:B------:R-:W-:Y:S01]  /*1ac60*/  @P0 LEA R6, P1, R8, c[0x0][0x1c8], 0x1 ;  /* 0x0000720008060a11 */ /* 0x000fe200078208ff */
[----:B------:R-:W-:Y:S02]  /*1ac70*/  FFMA.FTZ R35, R35, c[0x0][0x2d0], -R194 ;  /* 0x0000b40023237a23 */ /* 0x000fe400000108c2 */
[--C-:B------:R-:W-:Y:S01]  /*1ac80*/  FFMA.FTZ R28, R28, c[0x0][0x2d0], -R193.reuse ;  /* 0x0000b4001c1c7a23 */ /* 0x100fe200000108c1 */
[----:B-1----:R-:W-:Y:S01]  /*1ac90*/  FMNMX.FTZ R2, R0, R2, !PT ;  /* 0x0000000200027209 */ /* 0x002fe20007810000 */
[----:B------:R-:W-:Y:S01]  /*1aca0*/  FFMA.FTZ R29, R29, c[0x0][0x2d0], -R193 ;  /* 0x0000b4001d1d7a23 */ /* 0x000fe200000108c1 */
[----:B------:R1:W-:Y:S01]  /*1acb0*/  MUFU.EX2 R223, R17 ;  /* 0x0000001100df7308 */ /* 0x0003e20000000800 */
[----:B------:R-:W-:Y:S01]  /*1acc0*/  @P0 IADD3 R5, R9, R4, RZ ;  /* 0x0000000409050210 */ /* 0x000fe20007ffe0ff */
[--C-:B------:R-:W-:Y:S01]  /*1acd0*/  FFMA.FTZ R36, R36, c[0x0][0x2d0], -R192.reuse ;  /* 0x0000b40024247a23 */ /* 0x100fe200000108c0 */
[----:B------:R-:W-:Y:S01]  /*1ace0*/  @P0 IADD3 R4, P3, R6, UR4, RZ ;  /* 0x0000000406040c10 */ /* 0x000fe2000ff7e0ff */
[----:B------:R-:W-:Y:S01]  /*1acf0*/  FMUL.FTZ R3, R2, c[0x0][0x2d0] ;  /* 0x0000b40002037a20 */ /* 0x000fe20000410000 */
[----:B------:R-:W-:Y:S01]  /*1ad00*/  @P0 LEA.HI.X R7, R8, c[0x0][0x1cc], R5, 0x1, P1 ;  /* 0x0000730008070a11 */ /* 0x000fe200008f0c05 */
[----:B------:R-:W-:Y:S02]  /*1ad10*/  FFMA.FTZ R37, R37, c[0x0][0x2d0], -R192 ;  /* 0x0000b40025257a23 */ /* 0x000fe400000108c0 */
[--C-:B------:R-:W-:Y:S01]  /*1ad20*/  FFMA.FTZ R10, R10, c[0x0][0x2d0], -R3.reuse ;  /* 0x0000b4000a0a7a23 */ /* 0x100fe20000010803 */
[----:B------:R-:W-:Y:S01]  /*1ad30*/  @P0 IADD3.X R5, R7, UR5, RZ, P3, !PT ;  /* 0x0000000507050c10 */ /* 0x000fe20009ffe4ff */
[----:B------:R3:W-:Y:S01]  /*1ad40*/  MUFU.EX2 R211, R18 ;  /* 0x0000001200d37308 */ /* 0x0007e20000000800 */
[----:B------:R4:W-:Y:S01]  /*1ad50*/  @P0 LDGSTS.E.BYPASS.LTC128B.128 [R245+0x3900], [R6.64], !P4 ;  /* 0x0390000006f50fae */ /* 0x0009e2000e101d48 */
[--C-:B------:R-:W-:Y:S02]  /*1ad60*/  FFMA.FTZ R62, R62, c[0x0][0x2d0], -R3.reuse ;  /* 0x0000b4003e3e7a23 */ /* 0x100fe40000010803 */
[----:B--2---:R-:W-:Y:S02]  /*1ad70*/  FMUL.FTZ R16, R141, R156 ;  /* 0x0000009c8d107220 */ /* 0x004fe40000410000 */
[--C-:B------:R-:W-:Y:S02]  /*1ad80*/  FFMA.FTZ R63, R63, c[0x0][0x2d0], -R3.reuse ;  /* 0x0000b4003f3f7a23 */ /* 0x100fe40000010803 */
[--C-:B------:R-:W-:Y:S01]  /*1ad90*/  FFMA.FTZ R11, R11, c[0x0][0x2d0], -R3.reuse ;  /* 0x0000b4000b0b7a23 */ /* 0x100fe20000010803 */
[----:B------:R2:W-:Y:S01]  /*1ada0*/  @P0 LDGSTS.E.BYPASS.LTC128B.128 [R245+0x4100], [R4.64], !P4 ;  /* 0x0410000004f50fae */ /* 0x0005e2000e101d48 */
        /* <DEDUP_REMOVED lines=9> */
[----:B---3--:R-:W-:Y:S02]  /*1ae40*/  FMUL.FTZ R18, R140, R158 ;  /* 0x0000009e8c127220 */ /* 0x008fe40000410000 */
[--C-:B------:R-:W-:Y:S02]  /*1ae50*/  FFMA.FTZ R31, R31, c[0x0][0x2d0], -R3.reuse ;  /* 0x0000b4001f1f7a23 */ /* 0x100fe40000010803 */
[--C-:B------:R-:W-:Y:S01]  /*1ae60*/  FFMA.FTZ R26, R26, c[0x0][0x2d0], -R3.reuse ;  /* 0x0000b4001a1a7a23 */ /* 0x100fe20000010803 */
[----:B------:R3:W-:Y:S01]  /*1ae70*/  MUFU.EX2 R196, R11 ;  /* 0x0000000b00c47308 */ /* 0x0007e20000000800 */
[----:B------:R-:W-:Y:S02]  /*1ae80*/  FADD.FTZ R0, -R2, R142 ;  /* 0x0000008e02007221 */ /* 0x000fe40000010100 */
[--C-:B------:R-:W-:Y:S01]  /*1ae90*/  FFMA.FTZ R27, R27, c[0x0][0x2d0], -R3.reuse ;  /* 0x0000b4001b1b7a23 */ /* 0x100fe20000010803 */
[----:B----4-:R-:W-:Y:S01]  /*1aea0*/  @P0 IADD3 R10, P2, R4, UR4, RZ ;  /* 0x00000004040a0c10 */ /* 0x010fe2000ff5e0ff */
[----:B------:R-:W-:Y:S02]  /*1aeb0*/  FMUL.FTZ R0, R0, c[0x0][0x2d0] ;  /* 0x0000b40000007a20 */ /* 0x000fe40000410000 */
[----:B------:R-:W-:Y:S01]  /*1aec0*/  FFMA.FTZ R30, R30, c[0x0][0x2d0], -R3 ;  /* 0x0000b4001e1e7a23 */ /* 0x000fe20000010803 */
[----:B------:R-:W-:Y:S01]  /*1aed0*/  @P0 IADD3 R8, P1, R10, UR4, RZ ;  /* 0x000000040a080c10 */ /* 0x000fe2000ff3e0ff */
[--C-:B------:R-:W-:Y:S01]  /*1aee0*/  FFMA.FTZ R38, R38, c[0x0][0x2d0], -R194.reuse ;  /* 0x0000b40026267a23 */ /* 0x100fe200000108c2 */
[----:B------:R4:W-:Y:S01]  /*1aef0*/  MUFU.EX2 R208, R12 ;  /* 0x0000000c00d07308 */ /* 0x0009e20000000800 */
[----:B------:R-:W-:Y:S01]  /*1af00*/  FFMA.FTZ R39, R39, c[0x0][0x2d0], -R194 ;  /* 0x0000b40027277a23 */ /* 0x000fe200000108c2 */
[----:B------:R-:W-:Y:S01]  /*1af10*/  @P0 IADD3 R6, P3, R8, UR4, RZ ;  /* 0x0000000408060c10 */ /* 0x000fe2000ff7e0ff */
[--C-:B------:R-:W-:Y:S02]  /*1af20*/  FFMA.FTZ R48, R48, c[0x0][0x2d0], -R192.reuse ;  /* 0x0000b40030307a23 */ /* 0x100fe400000108c0 */
[----:B-1----:R-:W-:Y:S02]  /*1af30*/  FMUL.FTZ R19, R140, R159 ;  /* 0x0000009f8c137220 */ /* 0x002fe40000410000 */
[----:B------:R-:W-:Y:S02]  /*1af40*/  FFMA.FTZ R49, R49, c[0x0][0x2d0], -R192 ;  /* 0x0000b40031317a23 */ /* 0x000fe400000108c0 */
[--C-:B------:R-:W-:Y:S01]  /*1af50*/  FFMA.FTZ R50, R50, c[0x0][0x2d0], -R194.reuse ;  /* 0x0000b40032327a23 */ /* 0x100fe200000108c2 */
[----:B------:R-:W1:Y:S01]  /*1af60*/  MUFU.EX2 R0, R0 ;  /* 0x0000000000007308 */ /* 0x000e620000000800 */
[----:B------:R-:W-:Y:S02]  /*1af70*/  FFMA.FTZ R51, R51, c[0x0][0x2d0], -R194 ;  /* 0x0000b40033337a23 */ /* 0x000fe400000108c2 */
[--C-:B------:R-:W-:Y:S01]  /*1af80*/  FFMA.FTZ R40, R40, c[0x0][0x2d0], -R193.reuse ;  /* 0x0000b40028287a23 */ /* 0x100fe200000108c1 */
[----:B---3--:R-:W-:Y:S01]  /*1af90*/  @P0 IADD3.X R11, R5, UR5, RZ, P2, !PT ;  /* 0x00000005050b0c10 */ /* 0x008fe200097fe4ff */
[--C-:B------:R-:W-:Y:S01]  /*1afa0*/  FFMA.FTZ R44, R44, c[0x0][0x2d0], -R193.reuse ;  /* 0x0000b4002c2c7a23 */ /* 0x100fe200000108c1 */
[----:B--2---:R-:W-:Y:S01]  /*1afb0*/  @P0 IADD3 R4, P2, R6, UR4, RZ ;  /* 0x0000000406040c10 */ /* 0x004fe2000ff5e0ff */
[----:B------:R-:W-:Y:S01]  /*1afc0*/  FFMA.FTZ R45, R45, c[0x0][0x2d0], -R193 ;  /* 0x0000b4002d2d7a23 */ /* 0x000fe200000108c1 */
[----:B------:R-:W-:Y:S01]  /*1afd0*/  @P0 IADD3.X R9, R11, UR5, RZ, P1, !PT ;  /* 0x000000050b090c10 */ /* 0x000fe20008ffe4ff */
[----:B------:R2:W-:Y:S01]  /*1afe0*/  @P0 LDGSTS.E.BYPASS.LTC128B.128 [R245+0x4900], [R10.64], !P4 ;  /* 0x049000000af50fae */ /* 0x0005e2000e101d48 */
[----:B------:R3:W2:Y:S01]  /*1aff0*/  MUFU.EX2 R209, R13 ;  /* 0x0000000d00d17308 */ /* 0x0006a20000000800 */
[----:B------:R-:W-:Y:S01]  /*1b000*/  FFMA.FTZ R46, R46, c[0x0][0x2d0], -R3 ;  /* 0x0000b4002e2e7a23 */ /* 0x000fe20000010803 */
[----:B------:R-:W-:Y:S01]  /*1b010*/  @P0 IADD3.X R7, R9, UR5, RZ, P3, !PT ;  /* 0x0000000509070c10 */ /* 0x000fe20009ffe4ff */
[--C-:B------:R-:W-:Y:S02]  /*1b020*/  FFMA.FTZ R72, R72, c[0x0][0x2d0], -R193.reuse ;  /* 0x0000b40048487a23 */ /* 0x100fe400000108c1 */
[----:B----4-:R-:W-:Y:S01]  /*1b030*/  FMUL.FTZ R12, R136, R152 ;  /* 0x00000098880c7220 */ /* 0x010fe20000410000 */
[----:B------:R-:W-:Y:S01]  /*1b040*/  @P0 IADD3.X R5, R7, UR5, RZ, P2, !PT ;  /* 0x0000000507050c10 */ /* 0x000fe200097fe4ff */
[----:B------:R4:W-:Y:S01]  /*1b050*/  @P0 LDGSTS.E.BYPASS.LTC128B.128 [R245+0x5100], [R8.64], !P4 ;  /* 0x0510000008f50fae */ /* 0x0009e2000e101d48 */
[----:B------:R-:W-:Y:S02]  /*1b060*/  FFMA.FTZ R113, R113, c[0x0][0x2d0], -R192 ;  /* 0x0000b40071717a23 */ /* 0x000fe400000108c0 */
[----:B------:R4:W-:Y:S01]  /*1b070*/  MUFU.EX2 R201, R14 ;  /* 0x0000000e00c97308 */ /* 0x0009e20000000800 */
[----:B------:R-:W-:Y:S02]  /*1b080*/  FFMA.FTZ R115, R115, c[0x0][0x2d0], -R194 ;  /* 0x0000b40073737a23 */ /* 0x000fe400000108c2 */
[--C-:B------:R-:W-:Y:S02]  /*1b090*/  FFMA.FTZ R109, R109, c[0x0][0x2d0], -R193.reuse ;  /* 0x0000b4006d6d7a23 */ /* 0x100fe400000108c1 */
[----:B------:R4:W-:Y:S01]  /*1b0a0*/  @P0 LDGSTS.E.BYPASS.LTC128B.128 [R245+0x5900], [R6.64], !P4 ;  /* 0x0590000006f50fae */ /* 0x0009e2000e101d48 */
[C---:B-1----:R-:W-:Y:S02]  /*1b0b0*/  FMUL.FTZ R118, R0.reuse, R118 ;  /* 0x0000007600767220 */ /* 0x042fe40000410000 */
[C---:B------:R-:W-:Y:S02]  /*1b0c0*/  FMUL.FTZ R119, R0.reuse, R119 ;  /* 0x0000007700777220 */ /* 0x040fe40000410000 */
[----:B------:R1:W1:Y:S01]  /*1b0d0*/  MUFU.EX2 R202, R15 ;  /* 0x0000000f00ca7308 */ /* 0x0002620000000800 */
[----:B------:R-:W-:Y:S02]  /*1b0e0*/  FMUL.FTZ R130, R0, R130 ;  /* 0x0000008200827220 */ /* 0x000fe40000410000 */
[----:B------:R1:W-:Y:S01]  /*1b0f0*/  @P0 LDGSTS.E.BYPASS.LTC128B.128 [R245+0x6100], [R4.64], !P4 ;  /* 0x0610000004f50fae */ /* 0x0003e2000e101d48 */
[----:B---3--:R-:W-:Y:S01]  /*1b100*/  FMUL.FTZ R13, R136, R153 ;  /* 0x00000099880d7220 */ /* 0x008fe20000410000 */
[----:B--2---:R-:W-:Y:S01]  /*1b110*/  @P0 IADD3 R10, P1, R4, UR4, RZ ;  /* 0x00000004040a0c10 */ /* 0x004fe2000ff3e0ff */
[C---:B------:R-:W-:Y:S02]  /*1b120*/  FMUL.FTZ R131, R0.reuse, R131 ;  /* 0x0000008300837220 */ /* 0x040fe40000410000 */
[C---:B------:R-:W-:Y:S02]  /*1b130*/  FMUL.FTZ R134, R0.reuse, R134 ;  /* 0x0000008600867220 */ /* 0x040fe40000410000 */
[----:B------:R2:W-:Y:S01]  /*1b140*/  MUFU.EX2 R200, R31 ;  /* 0x0000001f00c87308 */ /* 0x0005e20000000800 */
[----:B------:R-:W-:Y:S01]  /*1b150*/  @P0 IADD3.X R11, R5, UR5, RZ, P1, !PT ;  /* 0x00000005050b0c10 */ /* 0x000fe20008ffe4ff */
[----:B------:R-:W-:Y:S02]  /*1b160*/  FMUL.FTZ R135, R0, R135 ;  /* 0x0000008700877220 */ /* 0x000fe40000410000 */
        /* <DEDUP_REMOVED lines=10> */
[----:B------:R-:W-:Y:S01]  /*1b210*/  F2FP.PACK_AB R146, R223, R227 ;  /* 0x000000e3df92723e */ /* 0x000fe200000000ff */
[----:B------:R-:W-:Y:S01]  /*1b220*/  FMUL.FTZ R7, R140, R147 ;  /* 0x000000938c077220 */ /* 0x000fe20000410000 */
[----:B------:R-:W-:Y:S01]  /*1b230*/  F2FP.PACK_AB R147, R224, R211 ;  /* 0x000000d3e093723e */ /* 0x000fe200000000ff */
[----:B-1----:R-:W-:Y:S02]  /*1b240*/  FMUL.FTZ R15, R0, R155 ;  /* 0x0000009b000f7220 */ /* 0x002fe40000410000 */
[----:B------:R1:W-:Y:S01]  /*1b250*/  MUFU.EX2 R252, R25 ;  /* 0x0000001900fc7308 */ /* 0x0003e20000000800 */
[C---:B------:R-:W-:Y:S01]  /*1b260*/  FMUL.FTZ R4, R141.reuse, R144 ;  /* 0x000000908d047220 */ /* 0x040fe20000410000 */
[----:B------:R-:W-:Y:S01]  /*1b270*/  F2FP.PACK_AB R144, R222, R221 ;  /* 0x000000ddde90723e */ /* 0x000fe200000000ff */
[----:B------:R-:W-:Y:S01]  /*1b280*/  FMUL.FTZ R5, R141, R145 ;  /* 0x000000918d057220 */ /* 0x000fe20000410000 */
[----:B------:R-:W-:Y:S01]  /*1b290*/  F2FP.PACK_AB R145, R220, R219 ;  /* 0x000000dbdc91723e */ /* 0x000fe200000000ff */
[----:B------:R-:W4:Y:S01]  /*1b2a0*/  LDSM.16.MT88.4 R188, [R231+0x100] ;  /* 0x00010000e7bc783b */ /* 0x000f220000004200 */
[----:B--2---:R-:W-:Y:S01]  /*1b2b0*/  FMUL.FTZ R31, R0, R171 ;  /* 0x000000ab001f7220 */ /* 0x004fe20000410000 */
[----:B------:R-:W-:Y:S01]  /*1b2c0*/  MOV R171, R225 ;  /* 0x000000e100ab7202 */ /* 0x000fe20000000f00 */
        /* <DEDUP_REMOVED lines=8> */
[C---:B----4-:R-:W-:Y:S02]  /*1b350*/  FMUL.FTZ R24, R136.reuse, R164 ;  /* 0x000000a488187220 */ /* 0x050fe40000410000 */
[----:B------:R-:W-:Y:S01]  /*1b360*/  MUFU.EX2 R206, R60 ;  /* 0x0000003c00ce7308 */ /* 0x000fe20000000800 */
[----:B------:R-:W3:Y:S01]  /*1b370*/  LDSM.16.MT88.4 R156, [R230+0x100] ;  /* 0x00010000e69c783b */ /* 0x000ee20000004200 */
[----:B------:R-:W-:Y:S02]  /*1b380*/  FFMA.FTZ R83, R83, c[0x0][0x2d0], -R194 ;  /* 0x0000b40053537a23 */ /* 0x000fe400000108c2 */
[----:B-1----:R-:W-:Y:S02]  /*1b390*/  FMUL.FTZ R25, R136, R165 ;  /* 0x000000a588197220 */ /* 0x002fe40000410000 */
[--C-:B------:R-:W-:Y:S02]  /*1b3a0*/  FFMA.FTZ R80, R80, c[0x0][0x2d0], -R192.reuse ;  /* 0x0000b40050507a23 */ /* 0x100fe400000108c0 */
[--C-:B------:R-:W-:Y:S01]  /*1b3b0*/  FFMA.FTZ R73, R73, c[0x0][0x2d0], -R193.reuse ;  /* 0x0000b40049497a23 */ /* 0x100fe200000108c1 */
[----:B------:R-:W0:Y:S01]  /*1b3c0*/  LDGDEPBAR ;  /* 0x00000000000079af */ /* 0x000e220000000000 */
[----:B------:R-:W-:Y:S01]  /*1b3d0*/  MUFU.EX2 R205, R61 ;  /* 0x0000003d00cd7308 */ /* 0x000fe20000000800 */
[--C-:B------:R-:W-:Y:S02]  /*1b3e0*/  FFMA.FTZ R76, R76, c[0x0][0x2d0], -R193.reuse ;  /* 0x0000b4004c4c7a23 */ /* 0x100fe400000108c1 */
[----:B------:R-:W-:Y:S01]  /*1b3f0*/  FFMA.FTZ R77, R77, c[0x0][0x2d0], -R193 ;  /* 0x0000b4004d4d7a23 */ /* 0x000fe200000108c1 */
        /* <DEDUP_REMOVED lines=9> */
[C---:B------:R-:W-:Y:S02]  /*1b490*/  FMUL.FTZ R20, R141.reuse, R160 ;  /* 0x000000a08d147220 */ /* 0x040fe40000410000 */
[----:B------:R-:W-:Y:S01]  /*1b4a0*/  FMUL.FTZ R21, R141, R161 ;  /* 0x000000a18d157220 */ /* 0x000fe20000410000 */
[----:B------:R-:W-:Y:S01]  /*1b4b0*/  MOV R161, R212 ;  /* 0x000000d400a17202 */ /* 0x000fe20000000f00 */
[C---:B------:R-:W-:Y:S03]  /*1b4c0*/  HMMA.16816.F32 R16, R144.reuse, R22, R16 ;  /* 0x000000169010723c */ /* 0x040fe60000001810 */
[----:B------:R4:W-:Y:S01]  /*1b4d0*/  MUFU.EX2 R198, R27 ;  /* 0x0000001b00c67308 */ /* 0x0009e20000000800 */
[--C-:B------:R-:W-:Y:S02]  /*1b4e0*/  FFMA.FTZ R84, R84, c[0x0][0x2d0], -R192.reuse ;  /* 0x0000b40054547a23 */ /* 0x100fe400000108c0 */
[--C-:B------:R-:W-:Y:S02]  /*1b4f0*/  FFMA.FTZ R85, R85, c[0x0][0x2d0], -R192.reuse ;  /* 0x0000b40055557a23 */ /* 0x100fe400000108c0 */
[C---:B------:R-:W-:Y:S01]  /*1b500*/  FMUL.FTZ R22, R140.reuse, R162 ;  /* 0x000000a28c167220 */ /* 0x040fe20000410000 */
[----:B------:R-:W-:Y:S03]  /*1b510*/  MOV R162, R213 ;  /* 0x000000d500a27202 */ /* 0x000fe60000000f00 */
[----:B------:R-:W-:Y:S01]  /*1b520*/  FMUL.FTZ R23, R140, R163 ;  /* 0x000000a38c177220 */ /* 0x000fe20000410000 */
[----:B------:R-:W2:Y:S01]  /*1b530*/  MUFU.EX2 R215, R32 ;  /* 0x0000002000d77308 */ /* 0x000ea20000000800 */
[----:B------:R-:W-:Y:S01]  /*1b540*/  MOV R163, R210 ;  /* 0x000000d200a37202 */ /* 0x000fe20000000f00 */
[--C-:B------:R-:W-:Y:S02]  /*1b550*/  FFMA.FTZ R96, R96, c[0x0][0x2d0], -R192.reuse ;  /* 0x0000b40060607a23 */ /* 0x100fe400000108c0 */
[----:B-1----:R-:W-:Y:S02]  /*1b560*/  FMUL.FTZ R26, R0, R166 ;  /* 0x000000a6001a7220 */ /* 0x002fe40000410000 */
[-C--:B------:R-:W-:Y:S03]  /*1b570*/  HMMA.16816.F32 R20, R144, R188.reuse, R20 ;  /* 0x000000bc9014723c */ /* 0x080fe60000001814 */
[----:B------:R-:W-:Y:S01]  /*1b580*/  FFMA.FTZ R97, R97, c[0x0][0x2d0], -R192 ;  /* 0x0000b40061617a23 */ /* 0x000fe200000108c0 */
[----:B------:R-:W1:Y:S01]  /*1b590*/  MUFU.EX2 R32, R34 ;  /* 0x0000002200207308 */ /* 0x000e620000000800 */
[--C-:B------:R-:W-:Y:S02]  /*1b5a0*/  FFMA.FTZ R86, R86, c[0x0][0x2d0], -R194.reuse ;  /* 0x0000b40056567a23 */ /* 0x100fe400000108c2 */
[--C-:B------:R-:W-:Y:S02]  /*1b5b0*/  FFMA.FTZ R87, R87, c[0x0][0x2d0], -R194.reuse ;  /* 0x0000b40057577a23 */ /* 0x100fe400000108c2 */
[----:B----4-:R-:W-:Y:S03]  /*1b5c0*/  FMUL.FTZ R27, R0, R167 ;  /* 0x000000a7001b7220 */ /* 0x010fe60000410000 */
[--C-:B------:R-:W-:Y:S02]  /*1b5d0*/  FFMA.FTZ R98, R98, c[0x0][0x2d0], -R194.reuse ;  /* 0x0000b40062627a23 */ /* 0x100fe400000108c2 */
[----:B------:R-:W4:Y:S01]  /*1b5e0*/  MUFU.EX2 R142, R35 ;  /* 0x00000023008e7308 */ /* 0x000f220000000800 */
[----:B------:R-:W-:Y:S01]  /*1b5f0*/  FFMA.FTZ R99, R99, c[0x0][0x2d0], -R194 ;  /* 0x0000b40063637a23 */ /* 0x000fe200000108c2 */
[C---:B------:R-:W-:Y:S04]  /*1b600*/  HMMA.16816.F32 R24, R148.reuse, R188, R24 ;  /* 0x000000bc9418723c */ /* 0x040fe80000001818 */
[----:B--2---:R-:W-:Y:S01]  /*1b610*/  MOV R160, R215 ;  /* 0x000000d700a07202 */ /* 0x004fe20000000f00 */
[--C-:B------:R-:W-:Y:S02]  /*1b620*/  FFMA.FTZ R90, R90, c[0x0][0x2d0], -R3.reuse ;  /* 0x0000b4005a5a7a23 */ /* 0x100fe40000010803 */
[--C-:B------:R-:W-:Y:S01]  /*1b630*/  FFMA.FTZ R91, R91, c[0x0][0x2d0], -R3.reuse ;  /* 0x0000b4005b5b7a23 */ /* 0x100fe20000010803 */
[----:B------:R-:W2:Y:S01]  /*1b640*/  MUFU.EX2 R214, R33 ;  /* 0x0000002100d67308 */ /* 0x000ea20000000800 */
[--C-:B------:R-:W-:Y:S03]  /*1b650*/  FFMA.FTZ R94, R94, c[0x0][0x2d0], -R3.reuse ;  /* 0x0000b4005e5e7a23 */ /* 0x100fe60000010803 */
[----:B-1----:R-:W-:Y:S01]  /*1b660*/  MOV R167, R32 ;  /* 0x0000002000a77202 */ /* 0x002fe20000000f00 */
[----:B------:R-:W-:Y:S01]  /*1b670*/  FMUL.FTZ R32, R141, R172 ;  /* 0x000000ac8d207220 */ /* 0x000fe20000410000 */
[----:B------:R-:W-:Y:S01]  /*1b680*/  MOV R172, R223 ;  /* 0x000000df00ac7202 */ /* 0x000fe20000000f00 */
[----:B------:R-:W-:Y:S01]  /*1b690*/  FMUL.FTZ R34, R140, R174 ;  /* 0x000000ae8c227220 */ /* 0x000fe20000410000 */
[----:B------:R-:W-:Y:S01]  /*1b6a0*/  MOV R174, R211 ;  /* 0x000000d300ae7202 */ /* 0x000fe20000000f00 */
[--C-:B------:R-:W-:Y:S01]  /*1b6b0*/  FFMA.FTZ R95, R95, c[0x0][0x2d0], -R3.reuse ;  /* 0x0000b4005f5f7a23 */ /* 0x100fe20000010803 */
[----:B------:R-:W1:Y:S01]  /*1b6c0*/  MUFU.EX2 R33, R28 ;  /* 0x0000001c00217308 */ /* 0x000e620000000800 */
[--C-:B------:R-:W-:Y:S02]  /*1b6d0*/  FFMA.FTZ R100, R100, c[0x0][0x2d0], -R192.reuse ;  /* 0x0000b40064647a23 */ /* 0x100fe400000108c0 */
[--C-:B------:R-:W-:Y:S01]  /*1b6e0*/  FFMA.FTZ R101, R101, c[0x0][0x2d0], -R192.reuse ;  /* 0x0000b40065657a23 */ /* 0x100fe200000108c0 */
[----:B----4-:R-:W-:Y:S01]  /*1b6f0*/  MOV R164, R142 ;  /* 0x0000008e00a47202 */ /* 0x010fe20000000f00 */
[----:B------:R-:W-:Y:S01]  /*1b700*/  FMUL.FTZ R35, R140, R175 ;  /* 0x000000af8c237220 */ /* 0x000fe20000410000 */
[----:B------:R-:W-:Y:S01]  /*1b710*/  MOV R175, R224 ;  /* 0x000000e000af7202 */ /* 0x000fe20000000f00 */
[----:B------:R-:W-:Y:S01]  /*1b720*/  FFMA.FTZ R142, R47, c[0x0][0x2d0], -R3 ;  /* 0x0000b4002f8e7a23 */ /* 0x000fe20000010803 */
[----:B------:R-:W-:Y:S01]  /*1b730*/  F2FP.PACK_AB R47, R164, R167 ;  /* 0x000000a7a42f723e */ /* 0x000fe200000000ff */
[----:B------:R-:W-:Y:S01]  /*1b740*/  FFMA.FTZ R112, R112, c[0x0][0x2d0], -R192 ;  /* 0x0000b40070707a23 */ /* 0x000fe200000108c0 */
[----:B------:R4:W3:Y:S01]  /*1b750*/  MUFU.EX2 R203, R29 ;  /* 0x0000001d00cb7308 */ /* 0x0008e20000000800 */
[--C-:B------:R-:W-:Y:S02]  /*1b760*/  FFMA.FTZ R102, R102, c[0x0][0x2d0], -R194.reuse ;  /* 0x0000b40066667a23 */ /* 0x100fe400000108c2 */
[--C-:B------:R-:W-:Y:S01]  /*1b770*/  FFMA.FTZ R103, R103, c[0x0][0x2d0], -R194.reuse ;  /* 0x0000b40067677a23 */ /* 0x100fe200000108c2 */
[----:B--2---:R-:W-:Y:S01]  /*1b780*/  MOV R165, R214 ;  /* 0x000000d600a57202 */ /* 0x004fe20000000f00 */
[----:B------:R-:W-:Y:S02]  /*1b790*/  FFMA.FTZ R114, R114, c[0x0][0x2d0], -R194 ;  /* 0x0000b40072727a23 */ /* 0x000fe400000108c2 */
[--C-:B------:R-:W-:Y:S02]  /*1b7a0*/  FFMA.FTZ R105, R105, c[0x0][0x2d0], -R193.reuse ;  /* 0x0000b40069697a23 */ /* 0x100fe400000108c1 */
[----:B------:R-:W-:Y:S01]  /*1b7b0*/  FFMA.FTZ R108, R108, c[0x0][0x2d0], -R193 ;  /* 0x0000b4006c6c7a23 */ /* 0x000fe200000108c1 */
[----:B------:R2:W2:Y:S01]  /*1b7c0*/  MUFU.EX2 R199, R30 ;  /* 0x0000001e00c77308 */ /* 0x0004a20000000800 */
[--C-:B------:R-:W-:Y:S02]  /*1b7d0*/  FFMA.FTZ R106, R106, c[0x0][0x2d0], -R3.reuse ;  /* 0x0000b4006a6a7a23 */ /* 0x100fe40000010803 */
[--C-:B------:R-:W-:Y:S01]  /*1b7e0*/  FFMA.FTZ R107, R107, c[0x0][0x2d0], -R3.reuse ;  /* 0x0000b4006b6b7a23 */ /* 0x100fe20000010803 */
[----:B-1----:R-:W-:Y:S01]  /*1b7f0*/  MOV R166, R33 ;  /* 0x0000002100a67202 */ /* 0x002fe20000000f00 */
[----:B------:R-:W-:Y:S02]  /*1b800*/  FMUL.FTZ R28, R136, R168 ;  /* 0x000000a8881c7220 */ /* 0x000fe40000410000 */
[----:B------:R-:W-:Y:S01]  /*1b810*/  FMUL.FTZ R33, R141, R173 ;  /* 0x000000ad8d217220 */ /* 0x000fe20000410000 */
[----:B------:R-:W-:Y:S01]  /*1b820*/  MOV R173, R208 ;  /* 0x000000d000ad7202 */ /* 0x000fe20000000f00 */
[--C-:B------:R-:W-:Y:S01]  /*1b830*/  FFMA.FTZ R110, R110, c[0x0][0x2d0], -R3.reuse ;  /* 0x0000b4006e6e7a23 */ /* 0x100fe20000010803 */
[----:B------:R1:W-:Y:S01]  /*1b840*/  MUFU.EX2 R249, R37 ;  /* 0x0000002500f97308 */ /* 0x0003e20000000800 */
[----:B------:R-:W-:Y:S02]  /*1b850*/  FFMA.FTZ R3, R111, c[0x0][0x2d0], -R3 ;  /* 0x0000b4006f037a23 */ /* 0x000fe40000010803 */
[--C-:B------:R-:W-:Y:S02]  /*1b860*/  FFMA.FTZ R88, R88, c[0x0][0x2d0], -R193.reuse ;  /* 0x0000b40058587a23 */ /* 0x100fe400000108c1 */
[----:B----4-:R-:W-:Y:S02]  /*1b870*/  FMUL.FTZ R29, R136, R169 ;  /* 0x000000a9881d7220 */ /* 0x010fe40000410000 */
[--C-:B------:R-:W-:Y:S02]  /*1b880*/  FFMA.FTZ R89, R89, c[0x0][0x2d0], -R193.reuse ;  /* 0x0000b40059597a23 */ /* 0x100fe400000108c1 */
[--C-:B------:R-:W-:Y:S01]  /*1b890*/  FFMA.FTZ R92, R92, c[0x0][0x2d0], -R193.reuse ;  /* 0x0000b4005c5c7a23 */ /* 0x100fe200000108c1 */
[----:B------:R4:W-:Y:S01]  /*1b8a0*/  MUFU.EX2 R225, R39 ;  /* 0x0000002700e17308 */ /* 0x0009e20000000800 */
[--C-:B------:R-:W-:Y:S02]  /*1b8b0*/  FFMA.FTZ R93, R93, c[0x0][0x2d0], -R193.reuse ;  /* 0x0000b4005d5d7a23 */ /* 0x100fe400000108c1 */
[----:B------:R-:W-:Y:S02]  /*1b8c0*/  FFMA.FTZ R104, R104, c[0x0][0x2d0], -R193 ;  /* 0x0000b40068687a23 */ /* 0x000fe400000108c1 */
[----:B--2---:R-:W-:Y:S01]  /*1b8d0*/  FMUL.FTZ R30, R0, R170 ;  /* 0x000000aa001e7220 */ /* 0x004fe20000410000 */
[----:B---3--:R-:W-:Y:S04]  /*1b8e0*/  MOV R170, R203 ;  /* 0x000000cb00aa7202 */ /* 0x008fe80000000f00 */
[----:B------:R2:W-:Y:S02]  /*1b8f0*/  MUFU.EX2 R250, R36 ;  /* 0x0000002400fa7308 */ /* 0x0005e40000000800 */
[-C--:B------:R-:W-:Y:S03]  /*1b900*/  HMMA.16816.F32 R28, R148, R190.reuse, R28 ;  /* 0x000000be941c723c */ /* 0x080fe6000000181c */
[C---:B-1----:R-:W-:Y:S05]  /*1b910*/  FMUL.FTZ R37, R141.reuse, R177 ;  /* 0x000000b18d257220 */ /* 0x042fea0000410000 */
[C---:B------:R-:W-:Y:S01]  /*1b920*/  HMMA.16816.F32 R32, R144.reuse, R190, R32 ;  /* 0x000000be9020723c */ /* 0x040fe20000001820 */
[----:B------:R1:W-:Y:S03]  /*1b930*/  MUFU.EX2 R226, R38 ;  /* 0x0000002600e27308 */ /* 0x0003e60000000800 */
[C---:B----4-:R-:W-:Y:S07]  /*1b940*/  FMUL.FTZ R39, R140.reuse, R179 ;  /* 0x000000b38c277220 */ /* 0x050fee0000410000 */
[----:B------:R3:W-:Y:S01]  /*1b950*/  MUFU.EX2 R248, R48 ;  /* 0x0000003000f87308 */ /* 0x0007e20000000800 */
[C---:B--2---:R-:W-:Y:S09]  /*1b960*/  FMUL.FTZ R36, R141.reuse, R176 ;  /* 0x000000b08d247220 */ /* 0x044ff20000410000 */
[----:B------:R2:W-:Y:S01]  /*1b970*/  MUFU.EX2 R224, R50 ;  /* 0x0000003200e07308 */ /* 0x0005e20000000800 */
[----:B-1----:R-:W-:Y:S09]  /*1b980*/  FMUL.FTZ R38, R140, R178 ;  /* 0x000000b28c267220 */ /* 0x002ff20000410000 */
[----:B------:R1:W-:Y:S01]  /*1b990*/  MUFU.EX2 R247, R49 ;  /* 0x0000003100f77308 */ /* 0x0003e20000000800 */
[-C--:B------:R-:W-:Y:S03]  /*1b9a0*/  HMMA.16816.F32 R36, R144, R152.reuse, R36 ;  /* 0x000000989024723c */ /* 0x080fe60000001824 */
[----:B---3--:R-:W-:Y:S06]  /*1b9b0*/  FMUL.FTZ R48, R136, R180 ;  /* 0x000000b488307220 */ /* 0x008fec0000410000 */
[----:B------:R3:W-:Y:S03]  /*1b9c0*/  MUFU.EX2 R223, R51 ;  /* 0x0000003300df7308 */ /* 0x0007e60000000800 */
[----:B--2---:R-:W-:Y:S07]  /*1b9d0*/  FMUL.FTZ R50, R0, R182 ;  /* 0x000000b600327220 */ /* 0x004fee0000410000 */
[----:B------:R2:W-:Y:S01]  /*1b9e0*/  MUFU.EX2 R169, R40 ;  /* 0x0000002800a97308 */ /* 0x0005e20000000800 */
[----:B-1----:R-:W-:Y:S09]  /*1b9f0*/  FMUL.FTZ R49, R136, R181 ;  /* 0x000000b588317220 */ /* 0x002ff20000410000 */
[----:B------:R1:W4:Y:S01]  /*1ba00*/  MUFU.EX2 R216, R41 ;  /* 0x0000002900d87308 */ /* 0x0003220000000800 */
[----:B---3--:R-:W-:Y:S09]  /*1ba10*/  FMUL.FTZ R51, R0, R183 ;  /* 0x000000b700337220 */ /* 0x008ff20000410000 */
[----:B------:R-:W-:Y:S01]  /*1ba20*/  MUFU.EX2 R213, R52 ;  /* 0x0000003400d57308 */ /* 0x000fe20000000800 */
[C---:B------:R-:W-:Y:S04]  /*1ba30*/  HMMA.16816.F32 R48, R148.reuse, R152, R48 ;  /* 0x000000989430723c */ /* 0x040fe80000001830 */
[C---:B--2---:R-:W-:Y:S01]  /*1ba40*/  FMUL.FTZ R40, R141.reuse, R184 ;  /* 0x000000b88d287220 */ /* 0x044fe20000410000 */
[----:B------:R-:W-:Y:S03]  /*1ba50*/  MOV R184, R209 ;  /* 0x000000d100b87202 */ /* 0x000fe60000000f00 */
[-C--:B------:R-:W-:Y:S01]  /*1ba60*/  HMMA.16816.F32 R116, R148, R154.reuse, R116 ;  /* 0x0000009a9474723c */ /* 0x080fe20000001874 */
[----:B------:R-:W-:Y:S03]  /*1ba70*/  MUFU.EX2 R212, R53 ;  /* 0x0000003500d47308 */ /* 0x000fe60000000800 */
[----:B-1----:R-:W-:Y:S02]  /*1ba80*/  FMUL.FTZ R41, R141, R185 ;  /* 0x000000b98d297220 */ /* 0x002fe40000410000 */
[----:B------:R-:W2:Y:S02]  /*1ba90*/  LDL.LU R185, [R1+0x20] ;  /* 0x0000200001b97983 */ /* 0x000ea40000300800 */
[C---:B------:R-:W-:Y:S02]  /*1baa0*/  HMMA.16816.F32 R120, R144.reuse, R154, R120 ;  /* 0x0000009a9078723c */ /* 0x040fe40000001878 */
[----:B------:R-:W1:Y:S01]  /*1bab0*/  LDSM.16.MT88.4 R152, [R228+0x900] ;  /* 0x00090000e498783b */ /* 0x000e620000004200 */
[----:B------:R3:W-:Y:S05]  /*1bac0*/  MUFU.EX2 R168, R42 ;  /* 0x0000002a00a87308 */ /* 0x0007ea0000000800 */
[-C--:B------:R-:W-:Y:S05]  /*1bad0*/  HMMA.16816.F32 R124, R144, R156.reuse, R124 ;  /* 0x0000009c907c723c */ /* 0x080fea000000187c */
[----:B------:R4:W1:Y:S03]  /*1bae0*/  MUFU.EX2 R178, R43 ;  /* 0x0000002b00b27308 */ /* 0x0008660000000800 */
[C---:B------:R-:W-:Y:S08]  /*1baf0*/  HMMA.16816.F32 R128, R148.reuse, R156, R128 ;  /* 0x0000009c9480723c */ /* 0x040ff00000001880 */
[-C--:B------:R-:W-:Y:S01]  /*1bb00*/  HMMA.16816.F32 R132, R148, R158.reuse, R132 ;  /* 0x0000009e9484723c */ /* 0x080fe20000001884 */
[----:B------:R1:W-:Y:S01]  /*1bb10*/  MUFU.EX2 R215, R44 ;  /* 0x0000002c00d77308 */ /* 0x0003e20000000800 */
[----:B------:R-:W1:Y:S02]  /*1bb20*/  LDSM.16.MT88.4 R148, [R231+0x900] ;  /* 0x00090000e794783b */ /* 0x000e640000004200 */
[C---:B---3--:R-:W-:Y:S06]  /*1bb30*/  FMUL.FTZ R42, R140.reuse, R186 ;  /* 0x000000ba8c2a7220 */ /* 0x048fec0000410000 */
[----:B------:R-:W3:Y:S01]  /*1bb40*/  LDL.LU R186, [R1+0x24] ;  /* 0x0000240001ba7983 */ /* 0x000ee20000300800 */
[----:B------:R1:W1:Y:S01]  /*1bb50*/  MUFU.EX2 R214, R45 ;  /* 0x0000002d00d67308 */ /* 0x0002620000000800 */
[----:B----4-:R-:W-:Y:S02]  /*1bb60*/  FMUL.FTZ R43, R140, R187 ;  /* 0x000000bb8c2b7220 */ /* 0x010fe40000410000 */
[----:B------:R-:W4:Y:S05]  /*1bb70*/  LDL.LU R187, [R1+0x28] ;  /* 0x0000280001bb7983 */ /* 0x000f2a0000300800 */
[----:B------:R-:W-:Y:S02]  /*1bb80*/  HMMA.16816.F32 R40, R144, R158, R40 ;  /* 0x0000009e9028723c */ /* 0x000fe40000001828 */
[----:B------:R1:W-:Y:S01]  /*1bb90*/  MUFU.EX2 R177, R46 ;  /* 0x0000002e00b17308 */ /* 0x0003e20000000800 */
[----:B------:R-:W1:Y:S02]  /*1bba0*/  LDSM.16.MT88.4 R156, [R229+0x900] ;  /* 0x00090000e59c783b */ /* 0x000e640000004200 */
[----:B-1----:R-:W-:Y:S02]  /*1bbb0*/  F2FP.PACK_AB R44, R162, R171 ;  /* 0x000000aba22c723e */ /* 0x002fe400000000ff */
[----:B------:R-:W-:Y:S02]  /*1bbc0*/  F2FP.PACK_AB R144, R252, R251 ;  /* 0x000000fbfc90723e */ /* 0x000fe400000000ff */
[----:B------:R-:W-:Y:S03]  /*1bbd0*/  F2FP.PACK_AB R146, R170, R166 ;  /* 0x000000a6aa92723e */ /* 0x000fe600000000ff */
[----:B------:R-:W-:Y:S01]  /*1bbe0*/  MUFU.EX2 R209, R54 ;  /* 0x0000003600d17308 */ /* 0x000fe20000000800 */
[----:B------:R-:W-:Y:S02]  /*1bbf0*/  F2FP.PACK_AB R145, R198, R197 ;  /* 0x000000c5c691723e */ /* 0x000fe400000000ff */
[----:B------:R-:W-:Y:S02]  /*1bc00*/  F2FP.PACK_AB R45, R161, R163 ;  /* 0x000000a3a12d723e */ /* 0x000fe400000000ff */
[----:B------:R-:W-:Y:S05]  /*1bc10*/  F2FP.PACK_AB R147, R200, R199 ;  /* 0x000000c7c893723e */ /* 0x000fea00000000ff */
[----:B------:R1:W-:Y:S01]  /*1bc20*/  MUFU.EX2 R208, R55 ;  /* 0x0000003700d07308 */ /* 0x0003e20000000800 */
[----:B------:R-:W-:Y:S09]  /*1bc30*/  F2FP.PACK_AB R46, R165, R160 ;  /* 0x000000a0a52e723e */ /* 0x000ff200000000ff */
[----:B------:R-:W-:Y:S01]  /*1bc40*/  MUFU.EX2 R211, R64 ;  /* 0x0000004000d37308 */ /* 0x000fe20000000800 */
[-C--:B------:R-:W-:Y:S08]  /*1bc50*/  HMMA.16816.F32 R4, R44, R152.reuse, R4 ;  /* 0x000000982c04723c */ /* 0x080ff00000001804 */
[C---:B------:R-:W-:Y:S01]  /*1bc60*/  HMMA.16816.F32 R8, R144.reuse, R152, R8 ;  /* 0x000000989008723c */ /* 0x040fe20000001808 */
[----:B------:R-:W-:Y:S01]  /*1bc70*/  MUFU.EX2 R210, R65 ;  /* 0x0000004100d27308 */ /* 0x000fe20000000800 */
[----:B-1----:R-:W-:Y:S06]  /*1bc80*/  LDSM.16.MT88.4 R52, [R228+0x1100] ;  /* 0x00110000e434783b */ /* 0x002fec0000004200 */
[-C--:B------:R-:W-:Y:S03]  /*1bc90*/  HMMA.16816.F32 R12, R144, R154.reuse, R12 ;  /* 0x0000009a900c723c */ /* 0x080fe6000000180c */
[----:B------:R1:W-:Y:S05]  /*1bca0*/  MUFU.EX2 R183, R66 ;  /* 0x0000004200b77308 */ /* 0x0003ea0000000800 */
[C---:B------:R-:W-:Y:S01]  /*1bcb0*/  HMMA.16816.F32 R16, R44.reuse, R154, R16 ;  /* 0x0000009a2c10723c */ /* 0x040fe20000001810 */
[----:B------:R-:W1:Y:S04]  /*1bcc0*/  LDSM.16.MT88.4 R152, [R230+0x900] ;  /* 0x00090000e698783b */ /* 0x000e680000004200 */
[----:B------:R-:W-:Y:S03]  /*1bcd0*/  MUFU.EX2 R188, R62 ;  /* 0x0000003e00bc7308 */ /* 0x000fe60000000800 */
[-C--:B------:R-:W-:Y:S07]  /*1bce0*/  HMMA.16816.F32 R20, R44, R148.reuse, R20 ;  /* 0x000000942c14723c */ /* 0x080fee0000001814 */
[----:B------:R-:W-:Y:S01]  /*1bcf0*/  MUFU.EX2 R191, R68 ;  /* 0x0000004400bf7308 */ /* 0x000fe20000000800 */
[C---:B------:R-:W-:Y:S01]  /*1bd00*/  HMMA.16816.F32 R24, R144.reuse, R148, R24 ;  /* 0x000000949018723c */ /* 0x040fe20000001818 */
[----:B------:R-:W4:Y:S04]  /*1bd10*/  LDL.LU R149, [R1+0x1c] ;  /* 0x00001c0001957983 */ /* 0x000f280000300800 */
[----:B-1----:R-:W1:Y:S03]  /*1bd20*/  LDSM.16.MT88.4 R64, [R231+0x1100] ;  /* 0x00110000e740783b */ /* 0x002e660000004200 */
[-C--:B------:R-:W-:Y:S01]  /*1bd30*/  HMMA.16816.F32 R28, R144, R150.reuse, R28 ;  /* 0x00000096901c723c */ /* 0x080fe2000000181c */
[----:B------:R-:W-:Y:S07]  /*1bd40*/  MUFU.EX2 R189, R70 ;  /* 0x0000004600bd7308 */ /* 0x000fee0000000800 */
[C---:B------:R-:W-:Y:S03]  /*1bd50*/  HMMA.16816.F32 R32, R44.reuse, R150, R32 ;  /* 0x000000962c20723c */ /* 0x040fe60000001820 */
[----:B------:R-:W1:Y:S05]  /*1bd60*/  MUFU.EX2 R176, R142 ;  /* 0x0000008e00b07308 */ /* 0x000e6a0000000800 */
[-C--:B------:R-:W-:Y:S05]  /*1bd70*/  HMMA.16816.F32 R36, R44, R156.reuse, R36 ;  /* 0x0000009c2c24723c */ /* 0x080fea0000001824 */
[----:B------:R1:W-:Y:S03]  /*1bd80*/  MUFU.EX2 R142, R63 ;  /* 0x0000003f008e7308 */ /* 0x0003e60000000800 */
[C---:B------:R-:W-:Y:S07]  /*1bd90*/  HMMA.16816.F32 R48, R144.reuse, R156, R48 ;  /* 0x0000009c9030723c */ /* 0x040fee0000001830 */
[----:B------:R1:W-:Y:S01]  /*1bda0*/  MUFU.EX2 R179, R56 ;  /* 0x0000003800b37308 */ /* 0x0003e20000000800 */
[-C--:B------:R-:W-:Y:S08]  /*1bdb0*/  HMMA.16816.F32 R116, R144, R158.reuse, R116 ;  /* 0x0000009e9074723c */ /* 0x080ff00000001874 */
[C---:B------:R-:W-:Y:S01]  /*1bdc0*/  HMMA.16816.F32 R120, R44.reuse, R158, R120 ;  /* 0x0000009e2c78723c */ /* 0x040fe20000001878 */
[----:B------:R-:W-:Y:S01]  /*1bdd0*/  LDSM.16.MT88.4 R156, [R228+0x3100] ;  /* 0x00310000e49c783b */ /* 0x000fe20000004200 */
[----:B------:R1:W1:Y:S06]  /*1bde0*/  MUFU.EX2 R182, R57 ;  /* 0x0000003900b67308 */ /* 0x00026c0000000800 */
[-C--:B------:R-:W-:Y:S01]  /*1bdf0*/  HMMA.16816.F32 R124, R44, R152.reuse, R124 ;  /* 0x000000982c7c723c */ /* 0x080fe2000000187c */
[----:B-1----:R-:W1:Y:S03]  /*1be00*/  LDSM.16.MT88.4 R60, [R229+0x1100] ;  /* 0x00110000e53c783b */ /* 0x002e660000004200 */
[----:B------:R1:W-:Y:S01]  /*1be10*/  MUFU.EX2 R181, R58 ;  /* 0x0000003a00b57308 */ /* 0x0003e20000000800 */
[----:B------:R-:W-:Y:S03]  /*1be20*/  F2FP.PACK_AB R56, R216, R169 ;  /* 0x000000a9d838723e */ /* 0x000fe600000000ff */
[C---:B------:R-:W-:Y:S06]  /*1be30*/  HMMA.16816.F32 R128, R144.reuse, R152, R128 ;  /* 0x000000989080723c */ /* 0x040fec0000001880 */
[----:B------:R1:W1:Y:S02]  /*1be40*/  MUFU.EX2 R180, R59 ;  /* 0x0000003b00b47308 */ /* 0x0002640000000800 */
[-C--:B------:R-:W-:Y:S04]  /*1be50*/  HMMA.16816.F32 R132, R144, R154.reuse, R132 ;  /* 0x0000009a9084723c */ /* 0x080fe80000001884 */
[----:B------:R-:W-:Y:S04]  /*1be60*/  F2FP.PACK_AB R57, R178, R168 ;  /* 0x000000a8b239723e */ /* 0x000fe800000000ff */
[----:B------:R-:W-:Y:S01]  /*1be70*/  HMMA.16816.F32 R40, R44, R154, R40 ;  /* 0x0000009a2c28723c */ /* 0x000fe20000001828 */
[----:B------:R-:W-:Y:S03]  /*1be80*/  MUFU.EX2 R190, R81 ;  /* 0x0000005100be7308 */ /* 0x000fe60000000800 */
[----:B-1----:R-:W-:Y:S03]  /*1be90*/  F2FP.PACK_AB R58, R214, R215 ;  /* 0x000000d7d63a723e */ /* 0x002fe600000000ff */
[----:B------:R-:W-:Y:S02]  /*1bea0*/  F2FP.PACK_AB R44, R249, R250 ;  /* 0x000000faf92c723e */ /* 0x000fe400000000ff */
[----:B------:R-:W-:Y:S02]  /*1beb0*/  F2FP.PACK_AB R46, R247, R248 ;  /* 0x000000f8f72e723e */ /* 0x000fe400000000ff */
[----:B------:R1:W-:Y:S01]  /*1bec0*/  MUFU.EX2 R81, R71 ;  /* 0x0000004700517308 */ /* 0x0003e20000000800 */
[----:B------:R-:W-:Y:S02]  /*1bed0*/  F2FP.PACK_AB R45, R225, R226 ;  /* 0x000000e2e12d723e */ /* 0x000fe400000000ff */
[----:B------:R-:W-:Y:S02]  /*1bee0*/  F2FP.PACK_AB R47, R223, R224 ;  /* 0x000000e0df2f723e */ /* 0x000fe400000000ff */
[----:B------:R-:W-:Y:S05]  /*1bef0*/  F2FP.PACK_AB R59, R176, R177 ;  /* 0x000000b1b03b723e */ /* 0x000fea00000000ff */
[-C--:B------:R-:W-:Y:S01]  /*1bf00*/  HMMA.16816.F32 R4, R44, R52.reuse, R4 ;  /* 0x000000342c04723c */ /* 0x080fe20000001804 */
[----:B------:R-:W-:Y:S07]  /*1bf10*/  MUFU.EX2 R113, R113 ;  /* 0x0000007100717308 */ /* 0x000fee0000000800 */
[C---:B------:R-:W-:Y:S03]  /*1bf20*/  HMMA.16816.F32 R8, R56.reuse, R52, R8 ;  /* 0x000000343808723c */ /* 0x040fe60000001808 */
[----:B------:R-:W-:Y:S01]  /*1bf30*/  MUFU.EX2 R115, R115 ;  /* 0x0000007300737308 */ /* 0x000fe20000000800 */
[----:B-1----:R-:W-:Y:S04]  /*1bf40*/  LDSM.16.MT88.4 R68, [R229+0x2100] ;  /* 0x00210000e544783b */ /* 0x002fe80000004200 */
        /* <DEDUP_REMOVED lines=11> */
[----:B------:R-:W3:Y:S04]  /*1c000*/  LDSM.16.MT88.4 R64, [R228+0x1900] ;  /* 0x00190000e440783b */ /* 0x000ee80000004200 */
[----:B------:R1:W-:Y:S03]  /*1c010*/  MUFU.EX2 R80, R72 ;  /* 0x0000004800507308 */ /* 0x0003e60000000800 */
[-C--:B------:R-:W-:Y:S07]  /*1c020*/  HMMA.16816.F32 R36, R44, R60.reuse, R36 ;  /* 0x0000003c2c24723c */ /* 0x080fee0000001824 */
[----:B------:R-:W3:Y:S01]  /*1c030*/  MUFU.EX2 R73, R73 ;  /* 0x0000004900497308 */ /* 0x000ee20000000800 */
[C---:B------:R-:W-:Y:S08]  /*1c040*/  HMMA.16816.F32 R48, R56.reuse, R60, R48 ;  /* 0x0000003c3830723c */ /* 0x040ff00000001830 */
[-C--:B------:R-:W-:Y:S01]  /*1c050*/  HMMA.16816.F32 R116, R56, R62.reuse, R116 ;  /* 0x0000003e3874723c */ /* 0x080fe20000001874 */
[----:B------:R-:W-:Y:S03]  /*1c060*/  MUFU.EX2 R76, R76 ;  /* 0x0000004c004c7308 */ /* 0x000fe60000000800 */
[----:B--2---:R-:W-:Y:S01]  /*1c070*/  FFMA.FTZ R0, R0, R185, R195 ;  /* 0x000000b900007223 */ /* 0x004fe200000100c3 */
[----:B------:R-:W-:Y:S03]  /*1c080*/  MOV R185, R175 ;  /* 0x000000af00b97202 */ /* 0x000fe60000000f00 */
[C---:B------:R-:W-:Y:S01]  /*1c090*/  HMMA.16816.F32 R120, R44.reuse, R62, R120 ;  /* 0x0000003e2c78723c */ /* 0x040fe20000001878 */
[----:B------:R-:W-:Y:S02]  /*1c0a0*/  LDSM.16.MT88.4 R60, [R229+0x1900] ;  /* 0x00190000e53c783b */ /* 0x000fe40000004200 */
[----:B------:R-:W2:Y:S01]  /*1c0b0*/  MUFU.EX2 R77, R77 ;  /* 0x0000004d004d7308 */ /* 0x000ea20000000800 */
[----:B-1----:R-:W-:Y:S04]  /*1c0c0*/  FADD.FTZ R72, R196, R0 ;  /* 0x00000000c4487221 */ /* 0x002fe80000010000 */
[-C--:B------:R-:W-:Y:S05]  /*1c0d0*/  HMMA.16816.F32 R124, R44, R52.reuse, R124 ;  /* 0x000000342c7c723c */ /* 0x080fea000000187c */
[----:B------:R-:W-:Y:S03]  /*1c0e0*/  MUFU.EX2 R74, R74 ;  /* 0x0000004a004a7308 */ /* 0x000fe60000000800 */
[C---:B------:R-:W-:Y:S07]  /*1c0f0*/  HMMA.16816.F32 R128, R56.reuse, R52, R128 ;  /* 0x000000343880723c */ /* 0x040fee0000001880 */
[----:B------:R-:W-:Y:S01]  /*1c100*/  F2FP.PACK_AB R52, R182, R179 ;  /* 0x000000b3b634723e */ /* 0x000fe200000000ff */
[-C--:B------:R-:W-:Y:S01]  /*1c110*/  HMMA.16816.F32 R132, R56, R54.reuse, R132 ;  /* 0x000000363884723c */ /* 0x080fe20000001884 */
[----:B------:R-:W1:Y:S01]  /*1c120*/  LDSM.16.MT88.4 R56, [R231+0x1900] ;  /* 0x00190000e738783b */ /* 0x000e620000004200 */
[----:B------:R-:W1:Y:S02]  /*1c130*/  MUFU.EX2 R75, R75 ;  /* 0x0000004b004b7308 */ /* 0x000e640000000800 */
[----:B------:R-:W-:Y:S01]  /*1c140*/  F2FP.PACK_AB R53, R180, R181 ;  /* 0x000000b5b435723e */ /* 0x000fe200000000ff */
[----:B---3--:R-:W-:Y:S03]  /*1c150*/  FFMA.FTZ R136, R136, R186, R217 ;  /* 0x000000ba88887223 */ /* 0x008fe600000100d9 */
[----:B------:R-:W-:Y:S04]  /*1c160*/  HMMA.16816.F32 R40, R44, R54, R40 ;  /* 0x000000362c28723c */ /* 0x000fe80000001828 */
[----:B------:R-:W-:Y:S01]  /*1c170*/  FADD.FTZ R136, R218, R136 ;  /* 0x00000088da887221 */ /* 0x000fe20000010000 */
[----:B------:R-:W-:Y:S01]  /*1c180*/  MUFU.EX2 R78, R78 ;  /* 0x0000004e004e7308 */ /* 0x000fe20000000800 */
[----:B----4-:R-:W-:Y:S01]  /*1c190*/  FFMA.FTZ R140, R140, R187, R219 ;  /* 0x000000bb8c8c7223 */ /* 0x010fe200000100db */
[----:B------:R-:W-:Y:S01]  /*1c1a0*/  F2FP.PACK_AB R44, R212, R213 ;  /* 0x000000d5d42c723e */ /* 0x000fe200000000ff */
[----:B------:R-:W-:Y:S01]  /*1c1b0*/  FADD.FTZ R0, R173, R136 ;  /* 0x00000088ad007221 */ /* 0x000fe20000010000 */
[----:B------:R-:W-:Y:S03]  /*1c1c0*/  F2FP.PACK_AB R46, R210, R211 ;  /* 0x000000d3d22e723e */ /* 0x000fe600000000ff */
[----:B------:R-:W-:Y:S01]  /*1c1d0*/  F2FP.PACK_AB R45, R208, R209 ;  /* 0x000000d1d02d723e */ /* 0x000fe200000000ff */
[----:B------:R-:W-:Y:S01]  /*1c1e0*/  FADD.FTZ R140, R220, R140 ;  /* 0x0000008cdc8c7221 */ /* 0x000fe20000010000 */
[----:B------:R-:W-:Y:S01]  /*1c1f0*/  F2FP.PACK_AB R47, R207, R183 ;  /* 0x000000b7cf2f723e */ /* 0x000fe200000000ff */
[----:B------:R-:W3:Y:S01]  /*1c200*/  MUFU.EX2 R79, R79 ;  /* 0x0000004f004f7308 */ /* 0x000ee20000000800 */
[----:B------:R-:W-:Y:S02]  /*1c210*/  F2FP.PACK_AB R54, R205, R206 ;  /* 0x000000cecd36723e */ /* 0x000fe400000000ff */
[----:B------:R-:W-:Y:S02]  /*1c220*/  F2FP.PACK_AB R55, R142, R188 ;  /* 0x000000bc8e37723e */ /* 0x000fe400000000ff */
[----:B------:R-:W-:Y:S01]  /*1c230*/  MOV R136, R137 ;  /* 0x0000008900887202 */ /* 0x000fe20000000f00 */
        /* <DEDUP_REMOVED lines=8> */
[-C--:B-1----:R-:W-:Y:S04]  /*1c2c0*/  HMMA.16816.F32 R20, R44, R56.reuse, R20 ;  /* 0x000000382c14723c */ /* 0x082fe80000001814 */
[----:B------:R-:W-:Y:S04]  /*1c2d0*/  MUFU.EX2 R97, R97 ;  /* 0x0000006100617308 */ /* 0x000fe80000000800 */
[C---:B------:R-:W-:Y:S06]  /*1c2e0*/  HMMA.16816.F32 R24, R52.reuse, R56, R24 ;  /* 0x000000383418723c */ /* 0x040fec0000001818 */
[----:B------:R-:W-:Y:S02]  /*1c2f0*/  MUFU.EX2 R86, R86 ;  /* 0x0000005600567308 */ /* 0x000fe40000000800 */
[-C--:B------:R-:W-:Y:S08]  /*1c300*/  HMMA.16816.F32 R28, R52, R58.reuse, R28 ;  /* 0x0000003a341c723c */ /* 0x080ff0000000181c */
[C---:B------:R-:W-:Y:S01]  /*1c310*/  HMMA.16816.F32 R32, R44.reuse, R58, R32 ;  /* 0x0000003a2c20723c */ /* 0x040fe20000001820 */
[----:B------:R-:W1:Y:S01]  /*1c320*/  LDSM.16.MT88.4 R56, [R228+0x2100] ;  /* 0x00210000e438783b */ /* 0x000e620000004200 */
[----:B------:R-:W-:Y:S02]  /*1c330*/  MUFU.EX2 R87, R87 ;  /* 0x0000005700577308 */ /* 0x000fe40000000800 */
[----:B------:R-:W-:Y:S04]  /*1c340*/  FFMA.FTZ R141, R141, R149, R221 ;  /* 0x000000958d8d7223 */ /* 0x000fe800000100dd */
[-C--:B------:R-:W-:Y:S04]  /*1c350*/  HMMA.16816.F32 R36, R44, R60.reuse, R36 ;  /* 0x0000003c2c24723c */ /* 0x080fe80000001824 */
[----:B------:R-:W-:Y:S01]  /*1c360*/  MUFU.EX2 R98, R98 ;  /* 0x0000006200627308 */ /* 0x000fe20000000800 */
[----:B------:R-:W-:Y:S03]  /*1c370*/  FADD.FTZ R141, R222, R141 ;  /* 0x0000008dde8d7221 */ /* 0x000fe60000010000 */
[C---:B------:R-:W-:Y:S04]  /*1c380*/  HMMA.16816.F32 R48, R52.reuse, R60, R48 ;  /* 0x0000003c3430723c */ /* 0x040fe80000001830 */
[----:B------:R-:W-:Y:S02]  /*1c390*/  FADD.FTZ R141, R227, R141 ;  /* 0x0000008de38d7221 */ /* 0x000fe40000010000 */
[----:B------:R-:W-:Y:S02]  /*1c3a0*/  MUFU.EX2 R99, R99 ;  /* 0x0000006300637308 */ /* 0x000fe40000000800 */
[-C--:B------:R-:W-:Y:S08]  /*1c3b0*/  HMMA.16816.F32 R116, R52, R62.reuse, R116 ;  /* 0x0000003e3474723c */ /* 0x080ff00000001874 */
[C---:B------:R-:W-:Y:S01]  /*1c3c0*/  HMMA.16816.F32 R120, R44.reuse, R62, R120 ;  /* 0x0000003e2c78723c */ /* 0x040fe20000001878 */
[----:B------:R-:W1:Y:S01]  /*1c3d0*/  LDSM.16.MT88.4 R60, [R231+0x2100] ;  /* 0x00210000e73c783b */ /* 0x000e620000004200 */
[----:B------:R-:W-:Y:S06]  /*1c3e0*/  MUFU.EX2 R100, R100 ;  /* 0x0000006400647308 */ /* 0x000fec0000000800 */
[-C--:B----4-:R-:W-:Y:S04]  /*1c3f0*/  HMMA.16816.F32 R124, R44, R64.reuse, R124 ;  /* 0x000000402c7c723c */ /* 0x090fe8000000187c */
[----:B------:R-:W-:Y:S04]  /*1c400*/  MUFU.EX2 R101, R101 ;  /* 0x0000006500657308 */ /* 0x000fe80000000800 */
[C---:B------:R-:W-:Y:S06]  /*1c410*/  HMMA.16816.F32 R128, R52.reuse, R64, R128 ;  /* 0x000000403480723c */ /* 0x040fec0000001880 */
[----:B------:R-:W4:Y:S02]  /*1c420*/  MUFU.EX2 R112, R112 ;  /* 0x0000007000707308 */ /* 0x000f240000000800 */
[-C--:B------:R-:W-:Y:S07]  /*1c430*/  HMMA.16816.F32 R132, R52, R66.reuse, R132 ;  /* 0x000000423484723c */ /* 0x080fee0000001884 */
[----:B------:R-:W-:Y:S01]  /*1c440*/  F2FP.PACK_AB R52, R73, R80 ;  /* 0x000000504934723e */ /* 0x000fe200000000ff */
[----:B------:R-:W-:Y:S01]  /*1c450*/  HMMA.16816.F32 R40, R44, R66, R40 ;  /* 0x000000422c28723c */ /* 0x000fe20000001828 */
[----:B------:R-:W1:Y:S01]  /*1c460*/  LDSM.16.MT88.4 R64, [R230+0x2100] ;  /* 0x00210000e640783b */ /* 0x000e620000004200 */
[----:B------:R-:W-:Y:S02]  /*1c470*/  MUFU.EX2 R102, R102 ;  /* 0x0000006600667308 */ /* 0x000fe40000000800 */
[----:B--2---:R-:W-:Y:S02]  /*1c480*/  F2FP.PACK_AB R54, R77, R76 ;  /* 0x0000004c4d36723e */ /* 0x004fe400000000ff */
[----:B------:R-:W-:Y:S02]  /*1c490*/  F2FP.PACK_AB R53, R75, R74 ;  /* 0x0000004a4b35723e */ /* 0x000fe400000000ff */
[----:B------:R-:W-:Y:S04]  /*1c4a0*/  F2FP.PACK_AB R44, R204, R191 ;  /* 0x000000bfcc2c723e */ /* 0x000fe800000000ff */
[----:B------:R-:W-:Y:S01]  /*1c4b0*/  F2FP.PACK_AB R46, R190, R203 ;  /* 0x000000cbbe2e723e */ /* 0x000fe200000000ff */
[----:B------:R-:W-:Y:S01]  /*1c4c0*/  MUFU.EX2 R103, R103 ;  /* 0x0000006700677308 */ /* 0x000fe20000000800 */
[----:B------:R-:W-:Y:S02]  /*1c4d0*/  F2FP.PACK_AB R45, R81, R189 ;  /* 0x000000bd512d723e */ /* 0x000fe400000000ff */
[----:B------:R-:W-:Y:S02]  /*1c4e0*/  F2FP.PACK_AB R47, R83, R82 ;  /* 0x00000052532f723e */ /* 0x000fe400000000ff */
[----:B---3--:R-:W-:Y:S02]  /*1c4f0*/  F2FP.PACK_AB R55, R79, R78 ;  /* 0x0000004e4f37723e */ /* 0x008fe400000000ff */
[----:B----4-:R-:W-:Y:S03]  /*1c500*/  F2FP.PACK_AB R186, R113, R112 ;  /* 0x0000007071ba723e */ /* 0x010fe600000000ff */
[-C--:B-1----:R-:W-:Y:S01]  /*1c510*/  HMMA.16816.F32 R4, R44, R56.reuse, R4 ;  /* 0x000000382c04723c */ /* 0x082fe20000001804 */
[----:B------:R-:W1:Y:S07]  /*1c520*/  MUFU.EX2 R114, R114 ;  /* 0x0000007200727308 */ /* 0x000e6e0000000800 */
[C---:B------:R-:W-:Y:S03]  /*1c530*/  HMMA.16816.F32 R8, R52.reuse, R56, R8 ;  /* 0x000000383408723c */ /* 0x040fe60000001808 */
[----:B------:R-:W-:Y:S05]  /*1c540*/  MUFU.EX2 R105, R105 ;  /* 0x0000006900697308 */ /* 0x000fea0000000800 */
[-C--:B------:R-:W-:Y:S05]  /*1c550*/  HMMA.16816.F32 R12, R52, R58.reuse, R12 ;  /* 0x0000003a340c723c */ /* 0x080fea000000180c */
[----:B------:R-:W-:Y:S03]  /*1c560*/  MUFU.EX2 R108, R108 ;  /* 0x0000006c006c7308 */ /* 0x000fe60000000800 */
[C---:B------:R-:W-:Y:S01]  /*1c570*/  HMMA.16816.F32 R16, R44.reuse, R58, R16 ;  /* 0x0000003a2c10723c */ /* 0x040fe20000001810 */
[----:B------:R-:W2:Y:S03]  /*1c580*/  LDSM.16.MT88.4 R56, [R228+0x2900] ;  /* 0x00290000e438783b */ /* 0x000ea60000004200 */
[----:B-1----:R-:W-:Y:S03]  /*1c590*/  F2FP.PACK_AB R187, R115, R114 ;  /* 0x0000007273bb723e */ /* 0x002fe600000000ff */
[----:B------:R-:W-:Y:S01]  /*1c5a0*/  MUFU.EX2 R88, R88 ;  /* 0x0000005800587308 */ /* 0x000fe20000000800 */
[-C--:B------:R-:W-:Y:S08]  /*1c5b0*/  HMMA.16816.F32 R20, R44, R60.reuse, R20 ;  /* 0x0000003c2c14723c */ /* 0x080ff00000001814 */
[C---:B------:R-:W-:Y:S01]  /*1c5c0*/  HMMA.16816.F32 R24, R52.reuse, R60, R24 ;  /* 0x0000003c3418723c */ /* 0x040fe20000001818 */
[----:B------:R-:W1:Y:S07]  /*1c5d0*/  MUFU.EX2 R89, R89 ;  /* 0x0000005900597308 */ /* 0x000e6e0000000800 */
[-C--:B------:R-:W-:Y:S03]  /*1c5e0*/  HMMA.16816.F32 R28, R52, R62.reuse, R28 ;  /* 0x0000003e341c723c */ /* 0x080fe6000000181c */
[----:B------:R-:W-:Y:S05]  /*1c5f0*/  MUFU.EX2 R92, R92 ;  /* 0x0000005c005c7308 */ /* 0x000fea0000000800 */
[C---:B------:R-:W-:Y:S01]  /*1c600*/  HMMA.16816.F32 R32, R44.reuse, R62, R32 ;  /* 0x0000003e2c20723c */ /* 0x040fe20000001820 */
[----:B------:R-:W3:Y:S04]  /*1c610*/  LDSM.16.MT88.4 R60, [R231+0x2900] ;  /* 0x00290000e73c783b */ /* 0x000ee80000004200 */
[----:B------:R-:W4:Y:S03]  /*1c620*/  MUFU.EX2 R93, R93 ;  /* 0x0000005d005d7308 */ /* 0x000f260000000800 */
[-C--:B------:R-:W-:Y:S07]  /*1c630*/  HMMA.16816.F32 R36, R44, R68.reuse, R36 ;  /* 0x000000442c24723c */ /* 0x080fee0000001824 */
[----:B------:R-:W-:Y:S01]  /*1c640*/  MUFU.EX2 R90, R90 ;  /* 0x0000005a005a7308 */ /* 0x000fe20000000800 */
[C---:B------:R-:W-:Y:S08]  /*1c650*/  HMMA.16816.F32 R48, R52.reuse, R68, R48 ;  /* 0x000000443430723c */ /* 0x040ff00000001830 */
[-C--:B------:R-:W-:Y:S01]  /*1c660*/  HMMA.16816.F32 R116, R52, R70.reuse, R116 ;  /* 0x000000463474723c */ /* 0x080fe20000001874 */
[----:B------:R-:W1:Y:S07]  /*1c670*/  MUFU.EX2 R91, R91 ;  /* 0x0000005b005b7308 */ /* 0x000e6e0000000800 */
[C---:B------:R-:W-:Y:S01]  /*1c680*/  HMMA.16816.F32 R120, R44.reuse, R70, R120 ;  /* 0x000000462c78723c */ /* 0x040fe20000001878 */
[----:B------:R-:W2:Y:S02]  /*1c690*/  LDSM.16.MT88.4 R68, [R229+0x2900] ;  /* 0x00290000e544783b */ /* 0x000ea40000004200 */
[----:B------:R-:W-:Y:S05]  /*1c6a0*/  MUFU.EX2 R94, R94 ;  /* 0x0000005e005e7308 */ /* 0x000fea0000000800 */
[-C--:B------:R-:W-:Y:S05]  /*1c6b0*/  HMMA.16816.F32 R124, R44, R64.reuse, R124 ;  /* 0x000000402c7c723c */ /* 0x080fea000000187c */
[----:B------:R-:W2:Y:S03]  /*1c6c0*/  MUFU.EX2 R95, R95 ;  /* 0x0000005f005f7308 */ /* 0x000ea60000000800 */
[C---:B------:R-:W-:Y:S07]  /*1c6d0*/  HMMA.16816.F32 R128, R52.reuse, R64, R128 ;  /* 0x000000403480723c */ /* 0x040fee0000001880 */
[----:B------:R-:W2:Y:S01]  /*1c6e0*/  MUFU.EX2 R104, R104 ;  /* 0x0000006800687308 */ /* 0x000ea20000000800 */
[-C--:B------:R-:W-:Y:S07]  /*1c6f0*/  HMMA.16816.F32 R132, R52, R66.reuse, R132 ;  /* 0x000000423484723c */ /* 0x080fee0000001884 */
[----:B-1----:R-:W-:Y:S01]  /*1c700*/  F2FP.PACK_AB R52, R89, R88 ;  /* 0x000000585934723e */ /* 0x002fe200000000ff */
[----:B------:R-:W-:Y:S01]  /*1c710*/  HMMA.16816.F32 R40, R44, R66, R40 ;  /* 0x000000422c28723c */ /* 0x000fe20000001828 */
[----:B------:R-:W1:Y:S01]  /*1c720*/  LDSM.16.MT88.4 R64, [R230+0x2900] ;  /* 0x00290000e640783b */ /* 0x000e620000004200 */
[----:B------:R-:W-:Y:S02]  /*1c730*/  MUFU.EX2 R106, R106 ;  /* 0x0000006a006a7308 */ /* 0x000fe40000000800 */
[----:B----4-:R-:W-:Y:S02]  /*1c740*/  F2FP.PACK_AB R54, R93, R92 ;  /* 0x0000005c5d36723e */ /* 0x010fe400000000ff */
[----:B------:R-:W-:Y:S02]  /*1c750*/  F2FP.PACK_AB R53, R91, R90 ;  /* 0x0000005a5b35723e */ /* 0x000fe400000000ff */
[----:B------:R-:W-:Y:S04]  /*1c760*/  F2FP.PACK_AB R44, R85, R84 ;  /* 0x00000054552c723e */ /* 0x000fe800000000ff */
[----:B------:R-:W-:Y:S01]  /*1c770*/  F2FP.PACK_AB R46, R97, R96 ;  /* 0x00000060612e723e */ /* 0x000fe200000000ff */
[----:B------:R-:W4:Y:S01]  /*1c780*/  MUFU.EX2 R107, R107 ;  /* 0x0000006b006b7308 */ /* 0x000f220000000800 */
[----:B------:R-:W-:Y:S02]  /*1c790*/  F2FP.PACK_AB R45, R87, R86 ;  /* 0x00000056572d723e */ /* 0x000fe400000000ff */
[----:B------:R-:W-:Y:S02]  /*1c7a0*/  F2FP.PACK_AB R47, R99, R98 ;  /* 0x00000062632f723e */ /* 0x000fe400000000ff */
[----:B--2---:R-:W-:Y:S05]  /*1c7b0*/  F2FP.PACK_AB R55, R95, R94 ;  /* 0x0000005e5f37723e */ /* 0x004fea00000000ff */
[-C--:B------:R-:W-:Y:S08]  /*1c7c0*/  HMMA.16816.F32 R4, R44, R56.reuse, R4 ;  /* 0x000000382c04723c */ /* 0x080ff00000001804 */
[C---:B------:R-:W-:Y:S07]  /*1c7d0*/  HMMA.16816.F32 R8, R52.reuse, R56, R8 ;  /* 0x000000383408723c */ /* 0x040fee0000001808 */
[----:B------:R-:W-:Y:S01]  /*1c7e0*/  FADD.FTZ R57, R174, R140 ;  /* 0x0000008cae397221 */ /* 0x000fe20000010000 */
[-C--:B------:R-:W-:Y:S04]  /*1c7f0*/  HMMA.16816.F32 R12, R52, R58.reuse, R12 ;  /* 0x0000003a340c723c */ /* 0x080fe8000000180c */
[----:B------:R-:W-:Y:S04]  /*1c800*/  FADD.FTZ R56, R201, R72 ;  /* 0x00000048c9387221 */ /* 0x000fe80000010000 */
[C---:B------:R-:W-:Y:S07]  /*1c810*/  HMMA.16816.F32 R16, R44.reuse, R58, R16 ;  /* 0x0000003a2c10723c */ /* 0x040fee0000001810 */
[----:B------:R-:W-:Y:S01]  /*1c820*/  FADD.FTZ R59, R172, R141 ;  /* 0x0000008dac3b7221 */ /* 0x000fe20000010000 */
[-C--:B---3--:R-:W-:Y:S01]  /*1c830*/  HMMA.16816.F32 R20, R44, R60.reuse, R20 ;  /* 0x0000003c2c14723c */ /* 0x088fe20000001814 */
[----:B------:R-:W2:Y:S03]  /*1c840*/  LDSM.16.MT88.4 R172, [R231+0x3100] ;  /* 0x00310000e7ac783b */ /* 0x000ea60000004200 */
[----:B------:R-:W-:Y:S01]  /*1c850*/  FADD.FTZ R58, R185, R57 ;  /* 0x00000039b93a7221 */ /* 0x000fe20000010000 */
[----:B------:R-:W-:Y:S01]  /*1c860*/  F2FP.PACK_AB R185, R103, R102 ;  /* 0x0000006667b9723e */ /* 0x000fe200000000ff */
[----:B------:R-:W-:Y:S01]  /*1c870*/  FADD.FTZ R57, R184, R0 ;  /* 0x00000000b8397221 */ /* 0x000fe20000010000 */
[----:B------:R-:W-:Y:S01]  /*1c880*/  F2FP.PACK_AB R184, R101, R100 ;  /* 0x0000006465b8723e */ /* 0x000fe200000000ff */
[C---:B------:R-:W-:Y:S01]  /*1c890*/  HMMA.16816.F32 R24, R52.reuse, R60, R24 ;  /* 0x0000003c3418723c */ /* 0x040fe20000001818 */
[----:B------:R3:W-:Y:S03]  /*1c8a0*/  MUFU.EX2 R60, R3 ;  /* 0x00000003003c7308 */ /* 0x0007e60000000800 */
[----:B------:R-:W-:Y:S02]  /*1c8b0*/  FADD.FTZ R0, R163, R58 ;  /* 0x0000003aa3007221 */ /* 0x000fe40000010000 */
[----:B------:R-:W-:Y:S02]  /*1c8c0*/  FADD.FTZ R57, R251, R57 ;  /* 0x00000039fb397221 */ /* 0x000fe40000010000 */
[-C--:B------:R-:W-:Y:S03]  /*1c8d0*/  HMMA.16816.F32 R28, R52, R62.reuse, R28 ;  /* 0x0000003e341c723c */ /* 0x080fe6000000181c */
[----:B------:R-:W1:Y:S01]  /*1c8e0*/  MUFU.EX2 R61, R110 ;  /* 0x0000006e003d7308 */ /* 0x000e620000000800 */
[----:B------:R-:W-:Y:S02]  /*1c8f0*/  FADD.FTZ R0, R161, R0 ;  /* 0x00000000a1007221 */ /* 0x000fe40000010000 */
[----:B------:R-:W-:Y:S02]  /*1c900*/  FADD.FTZ R57, R252, R57 ;  /* 0x00000039fc397221 */ /* 0x000fe40000010000 */
[C---:B------:R-:W-:Y:S04]  /*1c910*/  HMMA.16816.F32 R32, R44.reuse, R62, R32 ;  /* 0x0000003e2c20723c */ /* 0x040fe80000001820 */
[----:B------:R-:W-:Y:S04]  /*1c920*/  FADD.FTZ R0, R167, R0 ;  /* 0x00000000a7007221 */ /* 0x000fe80000010000 */
[-C--:B------:R-:W-:Y:S04]  /*1c930*/  HMMA.16816.F32 R36, R44, R68.reuse, R36 ;  /* 0x000000442c24723c */ /* 0x080fe80000001824 */
[----:B---3--:R-:W-:Y:S04]  /*1c940*/  FADD.FTZ R3, R171, R59 ;  /* 0x0000003bab037221 */ /* 0x008fe80000010000 */
[C---:B------:R-:W-:Y:S04]  /*1c950*/  HMMA.16816.F32 R48, R52.reuse, R68, R48 ;  /* 0x000000443430723c */ /* 0x040fe80000001830 */
[----:B------:R-:W-:Y:S04]  /*1c960*/  FADD.FTZ R3, R162, R3 ;  /* 0x00000003a2037221 */ /* 0x000fe80000010000 */
[-C--:B------:R-:W-:Y:S08]  /*1c970*/  HMMA.16816.F32 R116, R52, R70.reuse, R116 ;  /* 0x000000463474723c */ /* 0x080ff00000001874 */
[C---:B------:R-:W-:Y:S07]  /*1c980*/  HMMA.16816.F32 R120, R44.reuse, R70, R120 ;  /* 0x000000462c78723c */ /* 0x040fee0000001878 */
[----:B------:R-:W-:Y:S01]  /*1c990*/  MOV R71, R2 ;  /* 0x0000000200477202 */ /* 0x000fe20000000f00 */
[-C--:B-1----:R-:W-:Y:S08]  /*1c9a0*/  HMMA.16816.F32 R124, R44, R64.reuse, R124 ;  /* 0x000000402c7c723c */ /* 0x082ff0000000187c */
        /* <DEDUP_REMOVED lines=8> */
[----:B------:R-:W1:Y:S04]  /*1ca30*/  LDSM.16.MT88.4 R4, [R229+0x3100] ;  /* 0x00310000e504783b */ /* 0x000e680000004200 */
[----:B------:R-:W-:Y:S01]  /*1ca40*/  FADD.FTZ R52, R160, R3 ;  /* 0x00000003a0347221 */ /* 0x000fe20000010000 */
[----:B------:R-:W-:Y:S01]  /*1ca50*/  F2FP.PACK_AB R46, R109, R108 ;  /* 0x0000006c6d2e723e */ /* 0x000fe200000000ff */
[----:B------:R-:W-:Y:S01]  /*1ca60*/  FADD.FTZ R3, R199, R53 ;  /* 0x00000035c7037221 */ /* 0x000fe20000010000 */
[----:B----4-:R-:W-:Y:S04]  /*1ca70*/  F2FP.PACK_AB R45, R107, R106 ;  /* 0x0000006a6b2d723e */ /* 0x010fe800000000ff */
[----:B------:R-:W-:Y:S01]  /*1ca80*/  FADD.FTZ R3, R200, R3 ;  /* 0x00000003c8037221 */ /* 0x000fe20000010000 */
        /* <DEDUP_REMOVED lines=22> */
[----:B------:R-:W2:Y:S01]  /*1cbf0*/  LDSM.16.MT88.4 R8, [R230+0x3100] ;  /* 0x00310000e608783b */ /* 0x000ea20000004200 */
        /* <DEDUP_REMOVED lines=86> */
.L_x_1462:
[----:B------:R-:W3:Y:S04]  /*1d160*/  LDL.LU R6, [R1+0x1c] ;  /* 0x00001c0001067983 */ /* 0x000ee80000300800 */
        /* <DEDUP_REMOVED lines=10> */
[----:B--2---:R-:W2:Y:S01]  /*1d210*/  SHFL.BFLY PT, R7, R2, 0x2, 0x1f ;  /* 0x0c401f0002077f89 */ /* 0x004ea200000e0000 */
[----:B-1----:R-:W-:-:S03]  /*1d220*/  FADD.FTZ R4, R4, R6 ;  /* 0x0000000604047221 */ /* 0x002fc60000010000 */
[----:B------:R-:W1:Y:S01]  /*1d230*/  SHFL.BFLY PT, R6, R8, 0x2, 0x1f ;  /* 0x0c401f0008067f89 */ /* 0x000e6200000e0000 */
[----:B---3--:R-:W-:-:S03]  /*1d240*/  FADD.FTZ R5, R5, R9 ;  /* 0x0000000905057221 */ /* 0x008fc60000010000 */
[----:B------:R-:W3:Y:S04]  /*1d250*/  SHFL.BFLY PT, R0, R4, 0x1, 0x1f ;  /* 0x0c201f0004007f89 */ /* 0x000ee800000e0000 */
[----:B------:R-:W4:Y:S01]  /*1d260*/  SHFL.BFLY PT, R3, R5, 0x1, 0x1f ;  /* 0x0c201f0005037f89 */ /* 0x000f2200000e0000 */
[----:B--2---:R-:W-:Y:S02]  /*1d270*/  FADD.FTZ R7, R7, R2 ;  /* 0x0000000207077221 */ /* 0x004fe40000010000 */
[----:B-1----:R-:W-:-:S03]  /*1d280*/  FADD.FTZ R6, R6, R8 ;  /* 0x0000000806067221 */ /* 0x002fc60000010000 */
[----:B------:R-:W1:Y:S01]  /*1d290*/  SHFL.BFLY PT, R8, R7, 0x1, 0x1f ;  /* 0x0c201f0007087f89 */ /* 0x000e6200000e0000 */
[----:B---3--:R-:W-:Y:S01]  /*1d2a0*/  FADD.FTZ R4, R4, R0 ;  /* 0x0000000004047221 */ /* 0x008fe20000010000 */
        /* <DEDUP_REMOVED lines=99> */
.L_x_1406:
        /* <DEDUP_REMOVED lines=124> */
.L_x_1465:
        /* <DEDUP_REMOVED lines=183> */
.L_x_1464:
        /* <DEDUP_REMOVED lines=19> */
.L_x_1466:
        /* <DEDUP_REMOVED lines=40> */
.L_x_1468:
[----:B------:R-:W-:Y:S05]  /*1efc0*/  BSYNC B0 ;  /* 0x0000000000007941 */ /* 0x000fea0003800000 */
.L_x_1467:
        /* <DEDUP_REMOVED lines=103> */
.L_x_1469:
        /* <DEDUP_REMOVED lines=12> */
.L_x_1491:


//--------------------- .nv.shared._ZN7cutlass13device_kernelIN5flash19enable_sm80_to_sm89INS1_16FlashAttnFwdSm80INS1_25CollectiveMainloopFwdSm80ILi4ELi1ELb0EN4cute5tupleIJNS5_1CILi128EEENS7_ILi112EEENS7_ILi64EEEEEELi64ENS_6half_tEfNS_4arch4Sm80ELb0ELb0ELb1ELb0ELb0ELb0ELb1ELb0EEENS1_21CollectiveEpilogueFwdINS6_IJS8_SA_S9_EEENS6_IJNS7_ILi1EEESI_SI_EEESC_SE_Li128ELb0ELb1ELb0ELb0EEENS1_19SingleTileSchedulerILb0ELb0ELb1ELi128EEEEEEEEEvNT_6ParamsE --------------------------
	.section	.nv.shared._ZN7cutlass13device_kernelIN5flash19enable_sm80_to_sm89INS1_16FlashAttnFwdSm80INS1_25CollectiveMainloopFwdSm80ILi4ELi1ELb0EN4cute5tupleIJNS5_1CILi128EEENS7_ILi112EEENS7_ILi64EEEEEELi64ENS_6half_tEfNS_4arch4Sm80ELb0ELb0ELb1ELb0ELb0ELb0ELb1ELb0EEENS1_21CollectiveEpilogueFwdINS6_IJS8_SA_S9_EEENS6_IJNS7_ILi1EEESI_SI_EEESC_SE_Li128ELb0ELb1ELb0ELb0EEENS1_19SingleTileSchedulerILb0ELb0ELb1ELi128EEEEEEEEEvNT_6ParamsE,"aw",@nobits
	.sectionflags	@""
	.align	16


//--------------------- .nv.global                --------------------------
	.section	.nv.global,"aw",@nobits
.nv.global:
	.type		_ZN76_INTERNAL_461801e1_40_flash_fwd_hdim64_fp16_softcapall_sm80_cu_b81ac279_35254cute1_E,@object
	.size		_ZN76_INTERNAL_461801e1_40_flash_fwd_hdim64_fp16_softcapall_sm80_cu_b81ac279_35254cute1_E,(_ZN76_INTERNAL_461801e1_40_flash_fwd_hdim64_fp16_softcapall_sm80_cu_b81ac279_35254cuda3std3__45__cpo6cbeginE - _ZN76_INTERNAL_461801e1_40_flash_fwd_hdim64_fp16_softcapall_sm80_cu_b81ac279_35254cute1_E)
_ZN76_INTERNAL_461801e1_40_flash_fwd_hdim64_fp16_softcapall_sm80_cu_b81ac279_35254cute1_E:
	.zero		1
	.type		_ZN76_INTERNAL_461801e1_40_flash_fwd_hdim64_fp16_softcapall_sm80_cu_b81ac279_35254cuda3std3__45__cpo6cbeginE,@object
	.size		_ZN76_INTERNAL_461801e1_40_flash_fwd_hdim64_fp16_softcapall_sm80_cu_b81ac279_35254cuda3std3__45__cpo6cbeginE,(_ZN76_INTERNAL_461801e1_40_flash_fwd_hdim64_fp16_softcapall_sm80_cu_b81ac279_35254cuda3std3__48in_placeE - _ZN76_INTERNAL_461801e1_40_flash_fwd_hdim64_fp16_softcapall_sm80_cu_b81ac279_35254cuda3std3__45__cpo6cbeginE)
_ZN76_INTERNAL_461801e1_40_flash_fwd_hdim64_fp16_softcapall_sm80_cu_b81ac279_35254cuda3std3__45__cpo6cbeginE:
	.zero		1
	.type		_ZN76_INTERNAL_461801e1_40_flash_fwd_hdim64_fp16_softcapall_sm80_cu_b81ac279_35254cuda3std3__48in_placeE,@object
	.size		_ZN76_INTERNAL_461801e1_40_flash_fwd_hdim64_fp16_softcapall_sm80_cu_b81ac279_35254cuda3std3__48in_placeE,(_ZN76_INTERNAL_461801e1_40_flash_fwd_hdim64_fp16_softcapall_sm80_cu_b81ac279_35254cuda3std6ranges3__45__cpo9iter_moveE - _ZN76_INTERNAL_461801e1_40_flash_fwd_hdim64_fp16_softcapall_sm80_cu_b81ac279_35254cuda3std3__48in_placeE)
_ZN76_INTERNAL_461801e1_40_flash_fwd_hdim64_fp16_softcapall_sm80_cu_b81ac279_35254cuda3std3__48in_placeE:
	.zero		1
	.type		_ZN76_INTERNAL_461801e1_40_flash_fwd_hdim64_fp16_softcapall_sm80_cu_b81ac279_35254cuda3std6ranges3__45__cpo9iter_moveE,@object
	.size		_ZN76_INTERNAL_461801e1_40_flash_fwd_hdim64_fp16_softcapall_sm80_cu_b81ac279_35254cuda3std6ranges3__45__cpo9iter_moveE,(_ZN76_INTERNAL_461801e1_40_flash_fwd_hdim64_fp16_softcapall_sm80_cu_b81ac279_35254cuda3std3__45__cpo5beginE - _ZN76_INTERNAL_461801e1_40_flash_fwd_hdim64_fp16_softcapall_sm80_cu_b81ac279_35254cuda3std6ranges3__45__cpo9iter_moveE)
_ZN76_INTERNAL_461801e1_40_flash_fwd_hdim64_fp16_softcapall_sm80_cu_b81ac279_35254cuda3std6ranges3__45__cpo9iter_moveE:
	.zero		1
	.type		_ZN76_INTERNAL_461801e1_40_flash_fwd_hdim64_fp16_softcapall_sm80_cu_b81ac279_35254cuda3std3__45__cpo5beginE,@object
	.size		_ZN76_INTERNAL_461801e1_40_flash_fwd_hdim64_fp16_softcapall_sm80_cu_b81ac279_35254cuda3std3__45__cpo5beginE,(_ZN76_INTERNAL_461801e1_40_flash_fwd_hdim64_fp16_softcapall_sm80_cu_b81ac279_35254cuda3std3__478_GLOBAL__N__461801e1_40_flash_fwd_hdim64_fp16_softcapall_sm80_cu_b81ac279_35256ignoreE - _ZN76_INTERNAL_461801e1_40_flash_fwd_hdim64_fp16_softcapall_sm80_cu_b81ac279_35254cuda3std3__45__cpo5beginE)
_ZN76_INTERNAL_461801e1_40_flash_fwd_hdim64_fp16_softcapall_sm80_cu_b81ac279_35254cuda3std3__45__cpo5beginE:
	.zero		1
	.type		_ZN76_INTERNAL_461801e1_40_flash_fwd_hdim64_fp16_softcapall_sm80_cu_b81ac279_35254cuda3std3__478_GLOBAL__N__461801e1_40_flash_fwd_hdim64_fp16_softcapall_sm80_cu_b81ac279_35256ignoreE,@object
	.size		_ZN76_INTERNAL_461801e1_40_flash_fwd_hdim64_fp16_softcapall_sm80_cu_b81ac279_35254cuda3std3__478_GLOBAL__N__461801e1_40_flash_fwd_hdim64_fp16_softcapall_sm80_cu_b81ac279_35256ignoreE,(_ZN76_INTERNAL_461801e1_40_flash_fwd_hdim64_fp16_softcapall_sm80_cu_b81ac279_35254cute7productE - _ZN76_INTERNAL_461801e1_40_flash_fwd_hdim64_fp16_softcapall_sm80_cu_b81ac279_35254cuda3std3__478_GLOBAL__N__461801e1_40_flash_fwd_hdim64_fp16_softcapall_sm80_cu_b81ac279_35256ignoreE)
_ZN76_INTERNAL_461801e1_40_flash_fwd_hdim64_fp16_softcapall_sm80_cu_b81ac279_35254cuda3std3__478_GLOBAL__N__461801e1_40_flash_fwd_hdim64_fp16_softcapall_sm80_cu_b81ac279_35256ignoreE:
	.zero		1
	.type		_ZN76_INTERNAL_461801e1_40_flash_fwd_hdim64_fp16_softcapall_sm80_cu_b81ac279_35254cute7productE,@object
	.size		_ZN76_INTERNAL_461801e1_40_flash_fwd_hdim64_fp16_softcapall_sm80_cu_b81ac279_35254cute7productE,(_ZN76_INTERNAL_461801e1_40_flash_fwd_hdim64_fp16_softcapall_sm80_cu_b81ac279_35254cuda3std3__45__cpo3endE - _ZN76_INTERNAL_461801e1_40_flash_fwd_hdim64_fp16_softcapall_sm80_cu_b81ac279_35254cute7productE)
_ZN76_INTERNAL_461801e1_40_flash_fwd_hdim64_fp16_softcapall_sm80_cu_b81ac279_35254cute7productE:
	.zero		1
	.type		_ZN76_INTERNAL_461801e1_40_flash_fwd_hdim64_fp16_softcapall_sm80_cu_b81ac279_35254cuda3std3__45__cpo3endE,@object
	.size		_ZN76_INTERNAL_461801e1_40_flash_fwd_hdim64_fp16_softcapall_sm80_cu_b81ac279_35254cuda3std3__45__cpo3endE,(_ZN76_INTERNAL_461801e1_40_flash_fwd_hdim64_fp16_softcapall_sm80_cu_b81ac279_35254cuda3std3__419piecewise_constructE - _ZN76_INTERNAL_461801e1_40_flash_fwd_hdim64_fp16_softcapall_sm80_cu_b81ac279_35254cuda3std3__45__cpo3endE)
_ZN76_INTERNAL_461801e1_40_flash_fwd_hdim64_fp16_softcapall_sm80_cu_b81ac279_35254cuda3std3__45__cpo3endE:
	.zero		1
	.type		_ZN76_INTERNAL_461801e1_40_flash_fwd_hdim64_fp16_softcapall_sm80_cu_b81ac279_35254cuda3std3__419piecewise_constructE,@object
	.size		_ZN76_INTERNAL_461801e1_40_flash_fwd_hdim64_fp16_softcapall_sm80_cu_b81ac279_35254cuda3std3__419piecewise_constructE,(_ZN76_INTERNAL_461801e1_40_flash_fwd_hdim64_fp16_softcapall_sm80_cu_b81ac279_35254cuda3std3__45__cpo4cendE - _ZN76_INTERNAL_461801e1_40_flash_fwd_hdim64_fp16_softcapall_sm80_cu_b81ac279_35254cuda3std3__419piecewise_constructE)
_ZN76_INTERNAL_461801e1_40_flash_fwd_hdim64_fp16_softcapall_sm80_cu_b81ac279_35254cuda3std3__419piecewise_constructE:
	.zero		1
	.type		_ZN76_INTERNAL_461801e1_40_flash_fwd_hdim64_fp16_softcapall_sm80_cu_b81ac279_35254cuda3std3__45__cpo4cendE,@object
	.size		_ZN76_INTERNAL_461801e1_40_flash_fwd_hdim64_fp16_softcapall_sm80_cu_b81ac279_35254cuda3std3__45__cpo4cendE,(_ZN76_INTERNAL_461801e1_40_flash_fwd_hdim64_fp16_softcapall_sm80_cu_b81ac279_35254cuda3std6ranges3__45__cpo4swapE - _ZN76_INTERNAL_461801e1_40_flash_fwd_hdim64_fp16_softcapall_sm80_cu_b81ac279_35254cuda3std3__45__cpo4cendE)
_ZN76_INTERNAL_461801e1_40_flash_fwd_hdim64_fp16_softcapall_sm80_cu_b81ac279_35254cuda3std3__45__cpo4cendE:
	.zero		1
	.type		_ZN76_INTERNAL_461801e1_40_flash_fwd_hdim64_fp16_softcapall_sm80_cu_b81ac279_35254cuda3std6ranges3__45__cpo4swapE,@object
	.size		_ZN76_INTERNAL_461801e1_40_flash_fwd_hdim64_fp16_softcapall_sm80_cu_b81ac279_35254cuda3std6ranges3__45__cpo4swapE,(.L_7 - _ZN76_INTERNAL_461801e1_40_flash_fwd_hdim64_fp16_softcapall_sm80_cu_b81ac279_35254cuda3std6ranges3__45__cpo4swapE)
_ZN76_INTERNAL_461801e1_40_flash_fwd_hdim64_fp16_softcapall_sm80_cu_b81ac279_35254cuda3std6ranges3__45__cpo4swapE:
	.zero		1
.L_7:


//--------------------- .nv.shared._ZN7cutlass13device_kernelIN5flash19enable_sm80_to_sm89INS1_16FlashAttnFwdSm80INS1_25CollectiveMainloopFwdSm80ILi4ELi1ELb0EN4cute5tupleIJNS5_1CILi128EEENS7_ILi112EEENS7_ILi64EEEEEELi64ENS_6half_tEfNS_4arch4Sm80ELb0ELb0ELb1ELb1ELb0ELb0ELb1ELb0EEENS1_21CollectiveEpilogueFwdINS6_IJS8_SA_S9_EEENS6_IJNS7_ILi1EEESI_SI_EEESC_SE_Li128ELb1ELb1ELb0ELb0EEENS1_19SingleTileSchedulerILb1ELb0ELb1ELi128EEEEEEEEEvNT_6ParamsE --------------------------
	.section	.nv.shared._ZN7cutlass13device_kernelIN5flash19enable_sm80_to_sm89INS1_16FlashAttnFwdSm80INS1_25CollectiveMainloopFwdSm80ILi4ELi1ELb0EN4cute5tupleIJNS5_1CILi128EEENS7_ILi112EEENS7_ILi64EEEEEELi64ENS_6half_tEfNS_4arch4Sm80ELb0ELb0ELb1ELb1ELb0ELb0ELb1ELb0EEENS1_21CollectiveEpilogueFwdINS6_IJS8_SA_S9_EEENS6_IJNS7_ILi1EEESI_SI_EEESC_SE_Li128ELb1ELb1ELb0ELb0EEENS1_19SingleTileSchedulerILb1ELb0ELb1ELi128EEEEEEEEEvNT_6ParamsE,"aw",@nobits
	.sectionflags	@""
	.align	16


//--------------------- .nv.shared._ZN7cutlass13device_kernelIN5flash19enable_sm80_to_sm89INS1_16FlashAttnFwdSm80INS1_25CollectiveMainloopFwdSm80ILi4ELi1ELb0EN4cute5tupleIJNS5_1CILi128EEENS7_ILi112EEENS7_ILi64EEEEEELi64ENS_6half_tEfNS_4arch4Sm80ELb0ELb0ELb1ELb1ELb0ELb1ELb1ELb0EEENS1_21CollectiveEpilogueFwdINS6_IJS8_SA_S9_EEENS6_IJNS7_ILi1EEESI_SI_EEESC_SE_Li128ELb1ELb1ELb0ELb0EEENS1_19SingleTileSchedulerILb1ELb0ELb1ELi128EEEEEEEEEvNT_6ParamsE --------------------------
	.section	.nv.shared._ZN7cutlass13device_kernelIN5flash19enable_sm80_to_sm89INS1_16FlashAttnFwdSm80INS1_25CollectiveMainloopFwdSm80ILi4ELi1ELb0EN4cute5tupleIJNS5_1CILi128EEENS7_ILi112EEENS7_ILi64EEEEEELi64ENS_6half_tEfNS_4arch4Sm80ELb0ELb0ELb1ELb1ELb0ELb1ELb1ELb0EEENS1_21CollectiveEpilogueFwdINS6_IJS8_SA_S9_EEENS6_IJNS7_ILi1EEESI_SI_EEESC_SE_Li128ELb1ELb1ELb0ELb0EEENS1_19SingleTileSchedulerILb1ELb0ELb1ELi128EEEEEEEEEvNT_6ParamsE,"aw",@nobits
	.sectionflags	@""
	.align	16


//--------------------- .nv.shared._ZN7cutlass13device_kernelIN5flash19enable_sm80_to_sm89INS1_16FlashAttnFwdSm80INS1_25CollectiveMainloopFwdSm80ILi4ELi1ELb0EN4cute5tupleIJNS5_1CILi128EEENS7_ILi96EEENS7_ILi64EEEEEELi64ENS_6half_tEfNS_4arch4Sm80ELb0ELb1ELb1ELb0ELb0ELb0ELb1ELb0EEENS1_21CollectiveEpilogueFwdINS6_IJS8_SA_S9_EEENS6_IJNS7_ILi1EEESI_SI_EEESC_SE_Li128ELb0ELb1ELb0ELb0EEENS1_19SingleTileSchedulerILb0ELb0ELb1ELi128EEEEEEEEEvNT_6ParamsE --------------------------
	.section	.nv.shared._ZN7cutlass13device_kernelIN5flash19enable_sm80_to_sm89INS1_16FlashAttnFwdSm80INS1_25CollectiveMainloopFwdSm80ILi4ELi1ELb0EN4cute5tupleIJNS5_1CILi128EEENS7_ILi96EEENS7_ILi64EEEEEELi64ENS_6half_tEfNS_4arch4Sm80ELb0ELb1ELb1ELb0ELb0ELb0ELb1ELb0EEENS1_21CollectiveEpilogueFwdINS6_IJS8_SA_S9_EEENS6_IJNS7_ILi1EEESI_SI_EEESC_SE_Li128ELb0ELb1ELb0ELb0EEENS1_19SingleTileSchedulerILb0ELb0ELb1ELi128EEEEEEEEEvNT_6ParamsE,"aw",@nobits
	.sectionflags	@""
	.align	16


//--------------------- .nv.shared._ZN7cutlass13device_kernelIN5flash19enable_sm80_to_sm89INS1_16FlashAttnFwdSm80INS1_25CollectiveMainloopFwdSm80ILi4ELi1ELb0EN4cute5tupleIJNS5_1CILi128EEENS7_ILi96EEENS7_ILi64EEEEEELi64ENS_6half_tEfNS_4arch4Sm80ELb0ELb1ELb1ELb1ELb0ELb0ELb1ELb0EEENS1_21CollectiveEpilogueFwdINS6_IJS8_SA_S9_EEENS6_IJNS7_ILi1EEESI_SI_EEESC_SE_Li128ELb1ELb1ELb0ELb0EEENS1_19SingleTileSchedulerILb1ELb0ELb1ELi128EEEEEEEEEvNT_6ParamsE --------------------------
	.section	.nv.shared._ZN7cutlass13device_kernelIN5flash19enable_sm80_to_sm89INS1_16FlashAttnFwdSm80INS1_25CollectiveMainloopFwdSm80ILi4ELi1ELb0EN4cute5tupleIJNS5_1CILi128EEENS7_ILi96EEENS7_ILi64EEEEEELi64ENS_6half_tEfNS_4arch4Sm80ELb0ELb1ELb1ELb1ELb0ELb0ELb1ELb0EEENS1_21CollectiveEpilogueFwdINS6_IJS8_SA_S9_EEENS6_IJNS7_ILi1EEESI_SI_EEESC_SE_Li128ELb1ELb1ELb0ELb0EEENS1_19SingleTileSchedulerILb1ELb0ELb1ELi128EEEEEEEEEvNT_6ParamsE,"aw",@nobits
	.sectionflags	@""
	.align	16


//--------------------- .nv.shared._ZN7cutlass13device_kernelIN5flash19enable_sm80_to_sm89INS1_16FlashAttnFwdSm80INS1_25CollectiveMainloopFwdSm80ILi4ELi1ELb0EN4cute5tupleIJNS5_1CILi128EEENS7_ILi96EEENS7_ILi64EEEEEELi64ENS_6half_tEfNS_4arch4Sm80ELb0ELb1ELb1ELb1ELb0ELb1ELb1ELb0EEENS1_21CollectiveEpilogueFwdINS6_IJS8_SA_S9_EEENS6_IJNS7_ILi1EEESI_SI_EEESC_SE_Li128ELb1ELb1ELb0ELb0EEENS1_19SingleTileSchedulerILb1ELb0ELb1ELi128EEEEEEEEEvNT_6ParamsE --------------------------
	.section	.nv.shared._ZN7cutlass13device_kernelIN5flash19enable_sm80_to_sm89INS1_16FlashAttnFwdSm80INS1_25CollectiveMainloopFwdSm80ILi4ELi1ELb0EN4cute5tupleIJNS5_1CILi128EEENS7_ILi96EEENS7_ILi64EEEEEELi64ENS_6half_tEfNS_4arch4Sm80ELb0ELb1ELb1ELb1ELb0ELb1ELb1ELb0EEENS1_21CollectiveEpilogueFwdINS6_IJS8_SA_S9_EEENS6_IJNS7_ILi1EEESI_SI_EEESC_SE_Li128ELb1ELb1ELb0ELb0EEENS1_19SingleTileSchedulerILb1ELb0ELb1ELi128EEEEEEEEEvNT_6ParamsE,"aw",@nobits
	.sectionflags	@""
	.align	16


//--------------------- .nv.shared._ZN7cutlass13device_kernelIN5flash19enable_sm80_to_sm89INS1_16FlashAttnFwdSm80INS1_25CollectiveMainloopFwdSm80ILi4ELi1ELb0EN4cute5tupleIJNS5_1CILi128EEENS7_ILi112EEENS7_ILi64EEEEEELi64ENS_6half_tEfNS_4arch4Sm80ELb1ELb0ELb1ELb0ELb0ELb0ELb1ELb0EEENS1_21CollectiveEpilogueFwdINS6_IJS8_SA_S9_EEENS6_IJNS7_ILi1EEESI_SI_EEESC_SE_Li128ELb0ELb1ELb0ELb0EEENS1_30DynamicPersistentTileSchedulerILi128ELi128ELb0ELb1ELb0EEEEEEEEEvNT_6ParamsE --------------------------
	.section	.nv.shared._ZN7cutlass13device_kernelIN5flash19enable_sm80_to_sm89INS1_16FlashAttnFwdSm80INS1_25CollectiveMainloopFwdSm80ILi4ELi1ELb0EN4cute5tupleIJNS5_1CILi128EEENS7_ILi112EEENS7_ILi64EEEEEELi64ENS_6half_tEfNS_4arch4Sm80ELb1ELb0ELb1ELb0ELb0ELb0ELb1ELb0EEENS1_21CollectiveEpilogueFwdINS6_IJS8_SA_S9_EEENS6_IJNS7_ILi1EEESI_SI_EEESC_SE_Li128ELb0ELb1ELb0ELb0EEENS1_30DynamicPersistentTileSchedulerILi128ELi128ELb0ELb1ELb0EEEEEEEEEvNT_6ParamsE,"aw",@nobits
	.sectionflags	@""
	.align	16


//--------------------- .nv.shared._ZN7cutlass13device_kernelIN5flash19enable_sm80_to_sm89INS1_16FlashAttnFwdSm80INS1_25CollectiveMainloopFwdSm80ILi4ELi1ELb0EN4cute5tupleIJNS5_1CILi128EEENS7_ILi112EEENS7_ILi64EEEEEELi64ENS_6half_tEfNS_4arch4Sm80ELb1ELb0ELb1ELb1ELb0ELb0ELb1ELb0EEENS1_21CollectiveEpilogueFwdINS6_IJS8_SA_S9_EEENS6_IJNS7_ILi1EEESI_SI_EEESC_SE_Li128ELb1ELb1ELb0ELb0EEENS1_19SingleTileSchedulerILb1ELb0ELb1ELi128EEEEEEEEEvNT_6ParamsE --------------------------
	.section	.nv.shared._ZN7cutlass13device_kernelIN5flash19enable_sm80_to_sm89INS1_16FlashAttnFwdSm80INS1_25CollectiveMainloopFwdSm80ILi4ELi1ELb0EN4cute5tupleIJNS5_1CILi128EEENS7_ILi112EEENS7_ILi64EEEEEELi64ENS_6half_tEfNS_4arch4Sm80ELb1ELb0ELb1ELb1ELb0ELb0ELb1ELb0EEENS1_21CollectiveEpilogueFwdINS6_IJS8_SA_S9_EEENS6_IJNS7_ILi1EEESI_SI_EEESC_SE_Li128ELb1ELb1ELb0ELb0EEENS1_19SingleTileSchedulerILb1ELb0ELb1ELi128EEEEEEEEEvNT_6ParamsE,"aw",@nobits
	.sectionflags	@""
	.align	16


//--------------------- .nv.shared._ZN7cutlass13device_kernelIN5flash19enable_sm80_to_sm89INS1_16FlashAttnFwdSm80INS1_25CollectiveMainloopFwdSm80ILi4ELi1ELb0EN4cute5tupleIJNS5_1CILi128EEENS7_ILi112EEENS7_ILi64EEEEEELi64ENS_6half_tEfNS_4arch4Sm80ELb1ELb0ELb1ELb1ELb0ELb1ELb1ELb0EEENS1_21CollectiveEpilogueFwdINS6_IJS8_SA_S9_EEENS6_IJNS7_ILi1EEESI_SI_EEESC_SE_Li128ELb1ELb1ELb0ELb0EEENS1_19SingleTileSchedulerILb1ELb0ELb1ELi128EEEEEEEEEvNT_6ParamsE --------------------------
	.section	.nv.shared._ZN7cutlass13device_kernelIN5flash19enable_sm80_to_sm89INS1_16FlashAttnFwdSm80INS1_25CollectiveMainloopFwdSm80ILi4ELi1ELb0EN4cute5tupleIJNS5_1CILi128EEENS7_ILi112EEENS7_ILi64EEEEEELi64ENS_6half_tEfNS_4arch4Sm80ELb1ELb0ELb1ELb1ELb0ELb1ELb1ELb0EEENS1_21CollectiveEpilogueFwdINS6_IJS8_SA_S9_EEENS6_IJNS7_ILi1EEESI_SI_EEESC_SE_Li128ELb1ELb1ELb0ELb0EEENS1_19SingleTileSchedulerILb1ELb0ELb1ELi128EEEEEEEEEvNT_6ParamsE,"aw",@nobits
	.sectionflags	@""
	.align	16


//--------------------- .nv.shared._ZN7cutlass13device_kernelIN5flash19enable_sm80_to_sm89INS1_16FlashAttnFwdSm80INS1_25CollectiveMainloopFwdSm80ILi4ELi1ELb0EN4cute5tupleIJNS5_1CILi128EEENS7_ILi112EEENS7_ILi64EEEEEELi64ENS_6half_tEfNS_4arch4Sm80ELb0ELb0ELb0ELb0ELb0ELb0ELb1ELb0EEENS1_21CollectiveEpilogueFwdINS6_IJS8_SA_S9_EEENS6_IJNS7_ILi1EEESI_SI_EEESC_SE_Li128ELb0ELb1ELb0ELb0EEENS1_19SingleTileSchedulerILb0ELb0ELb1ELi128EEEEEEEEEvNT_6ParamsE --------------------------
	.section	.nv.shared._ZN7cutlass13device_kernelIN5flash19enable_sm80_to_sm89INS1_16FlashAttnFwdSm80INS1_25CollectiveMainloopFwdSm80ILi4ELi1ELb0EN4cute5tupleIJNS5_1CILi128EEENS7_ILi112EEENS7_ILi64EEEEEELi64ENS_6half_tEfNS_4arch4Sm80ELb0ELb0ELb0ELb0ELb0ELb0ELb1ELb0EEENS1_21CollectiveEpilogueFwdINS6_IJS8_SA_S9_EEENS6_IJNS7_ILi1EEESI_SI_EEESC_SE_Li128ELb0ELb1ELb0ELb0EEENS1_19SingleTileSchedulerILb0ELb0ELb1ELi128EEEEEEEEEvNT_6ParamsE,"aw",@nobits
	.sectionflags	@""
	.align	16


//--------------------- .nv.shared._ZN7cutlass13device_kernelIN5flash19enable_sm80_to_sm89INS1_16FlashAttnFwdSm80INS1_25CollectiveMainloopFwdSm80ILi4ELi1ELb0EN4cute5tupleIJNS5_1CILi128EEENS7_ILi112EEENS7_ILi64EEEEEELi64ENS_6half_tEfNS_4arch4Sm80ELb0ELb0ELb0ELb1ELb0ELb0ELb1ELb0EEENS1_21CollectiveEpilogueFwdINS6_IJS8_SA_S9_EEENS6_IJNS7_ILi1EEESI_SI_EEESC_SE_Li128ELb1ELb1ELb0ELb0EEENS1_19SingleTileSchedulerILb1ELb0ELb1ELi128EEEEEEEEEvNT_6ParamsE --------------------------
	.section	.nv.shared._ZN7cutlass13device_kernelIN5flash19enable_sm80_to_sm89INS1_16FlashAttnFwdSm80INS1_25CollectiveMainloopFwdSm80ILi4ELi1ELb0EN4cute5tupleIJNS5_1CILi128EEENS7_ILi112EEENS7_ILi64EEEEEELi64ENS_6half_tEfNS_4arch4Sm80ELb0ELb0ELb0ELb1ELb0ELb0ELb1ELb0EEENS1_21CollectiveEpilogueFwdINS6_IJS8_SA_S9_EEENS6_IJNS7_ILi1EEESI_SI_EEESC_SE_Li128ELb1ELb1ELb0ELb0EEENS1_19SingleTileSchedulerILb1ELb0ELb1ELi128EEEEEEEEEvNT_6ParamsE,"aw",@nobits
	.sectionflags	@""
	.align	16


//--------------------- .nv.shared._ZN7cutlass13device_kernelIN5flash19enable_sm80_to_sm89INS1_16FlashAttnFwdSm80INS1_25CollectiveMainloopFwdSm80ILi4ELi1ELb0EN4cute5tupleIJNS5_1CILi128EEENS7_ILi112EEENS7_ILi64EEEEEELi64ENS_6half_tEfNS_4arch4Sm80ELb0ELb0ELb0ELb1ELb0ELb1ELb1ELb0EEENS1_21CollectiveEpilogueFwdINS6_IJS8_SA_S9_EEENS6_IJNS7_ILi1EEESI_SI_EEESC_SE_Li128ELb1ELb1ELb0ELb0EEENS1_19SingleTileSchedulerILb1ELb0ELb1ELi128EEEEEEEEEvNT_6ParamsE --------------------------
	.section	.nv.shared._ZN7cutlass13device_kernelIN5flash19enable_sm80_to_sm89INS1_16FlashAttnFwdSm80INS1_25CollectiveMainloopFwdSm80ILi4ELi1ELb0EN4cute5tupleIJNS5_1CILi128EEENS7_ILi112EEENS7_ILi64EEEEEELi64ENS_6half_tEfNS_4arch4Sm80ELb0ELb0ELb0ELb1ELb0ELb1ELb1ELb0EEENS1_21CollectiveEpilogueFwdINS6_IJS8_SA_S9_EEENS6_IJNS7_ILi1EEESI_SI_EEESC_SE_Li128ELb1ELb1ELb0ELb0EEENS1_19SingleTileSchedulerILb1ELb0ELb1ELi128EEEEEEEEEvNT_6ParamsE,"aw",@nobits
	.sectionflags	@""
	.align	16


//--------------------- .nv.shared._ZN7cutlass13device_kernelIN5flash19enable_sm80_to_sm89INS1_16FlashAttnFwdSm80INS1_25CollectiveMainloopFwdSm80ILi4ELi1ELb0EN4cute5tupleIJNS5_1CILi128EEENS7_ILi96EEENS7_ILi64EEEEEELi64ENS_6half_tEfNS_4arch4Sm80ELb0ELb1ELb0ELb0ELb0ELb0ELb1ELb0EEENS1_21CollectiveEpilogueFwdINS6_IJS8_SA_S9_EEENS6_IJNS7_ILi1EEESI_SI_EEESC_SE_Li128ELb0ELb1ELb0ELb0EEENS1_19SingleTileSchedulerILb0ELb0ELb1ELi128EEEEEEEEEvNT_6ParamsE --------------------------
	.section	.nv.shared._ZN7cutlass13device_kernelIN5flash19enable_sm80_to_sm89INS1_16FlashAttnFwdSm80INS1_25CollectiveMainloopFwdSm80ILi4ELi1ELb0EN4cute5tupleIJNS5_1CILi128EEENS7_ILi96EEENS7_ILi64EEEEEELi64ENS_6half_tEfNS_4arch4Sm80ELb0ELb1ELb0ELb0ELb0ELb0ELb1ELb0EEENS1_21CollectiveEpilogueFwdINS6_IJS8_SA_S9_EEENS6_IJNS7_ILi1EEESI_SI_EEESC_SE_Li128ELb0ELb1ELb0ELb0EEENS1_19SingleTileSchedulerILb0ELb0ELb1ELi128EEEEEEEEEvNT_6ParamsE,"aw",@nobits
	.sectionflags	@""
	.align	16


//--------------------- .nv.shared._ZN7cutlass13device_kernelIN5flash19enable_sm80_to_sm89INS1_16FlashAttnFwdSm80INS1_25CollectiveMainloopFwdSm80ILi4ELi1ELb0EN4cute5tupleIJNS5_1CILi128EEENS7_ILi96EEENS7_ILi64EEEEEELi64ENS_6half_tEfNS_4arch4Sm80ELb0ELb1ELb0ELb1ELb0ELb0ELb1ELb0EEENS1_21CollectiveEpilogueFwdINS6_IJS8_SA_S9_EEENS6_IJNS7_ILi1EEESI_SI_EEESC_SE_Li128ELb1ELb1ELb0ELb0EEENS1_19SingleTileSchedulerILb1ELb0ELb1ELi128EEEEEEEEEvNT_6ParamsE --------------------------
	.section	.nv.shared._ZN7cutlass13device_kernelIN5flash19enable_sm80_to_sm89INS1_16FlashAttnFwdSm80INS1_25CollectiveMainloopFwdSm80ILi4ELi1ELb0EN4cute5tupleIJNS5_1CILi128EEENS7_ILi96EEENS7_ILi64EEEEEELi64ENS_6half_tEfNS_4arch4Sm80ELb0ELb1ELb0ELb1ELb0ELb0ELb1ELb0EEENS1_21CollectiveEpilogueFwdINS6_IJS8_SA_S9_EEENS6_IJNS7_ILi1EEESI_SI_EEESC_SE_Li128ELb1ELb1ELb0ELb0EEENS1_19SingleTileSchedulerILb1ELb0ELb1ELi128EEEEEEEEEvNT_6ParamsE,"aw",@nobits
	.sectionflags	@""
	.align	16


//--------------------- .nv.shared._ZN7cutlass13device_kernelIN5flash19enable_sm80_to_sm89INS1_16FlashAttnFwdSm80INS1_25CollectiveMainloopFwdSm80ILi4ELi1ELb0EN4cute5tupleIJNS5_1CILi128EEENS7_ILi96EEENS7_ILi64EEEEEELi64ENS_6half_tEfNS_4arch4Sm80ELb0ELb1ELb0ELb1ELb0ELb1ELb1ELb0EEENS1_21CollectiveEpilogueFwdINS6_IJS8_SA_S9_EEENS6_IJNS7_ILi1EEESI_SI_EEESC_SE_Li128ELb1ELb1ELb0ELb0EEENS1_19SingleTileSchedulerILb1ELb0ELb1ELi128EEEEEEEEEvNT_6ParamsE --------------------------
	.section	.nv.shared._ZN7cutlass13device_kernelIN5flash19enable_sm80_to_sm89INS1_16FlashAttnFwdSm80INS1_25CollectiveMainloopFwdSm80ILi4ELi1ELb0EN4cute5tupleIJNS5_1CILi128EEENS7_ILi96EEENS7_ILi64EEEEEELi64ENS_6half_tEfNS_4arch4Sm80ELb0ELb1ELb0ELb1ELb0ELb1ELb1ELb0EEENS1_21CollectiveEpilogueFwdINS6_IJS8_SA_S9_EEENS6_IJNS7_ILi1EEESI_SI_EEESC_SE_Li128ELb1ELb1ELb0ELb0EEENS1_19SingleTileSchedulerILb1ELb0ELb1ELi128EEEEEEEEEvNT_6ParamsE,"aw",@nobits
	.sectionflags	@""
	.align	16


//--------------------- .nv.shared._ZN7cutlass13device_kernelIN5flash19enable_sm80_to_sm89INS1_16FlashAttnFwdSm80INS1_25CollectiveMainloopFwdSm80ILi4ELi1ELb0EN4cute5tupleIJNS5_1CILi128EEENS7_ILi112EEENS7_ILi64EEEEEELi64ENS_6half_tEfNS_4arch4Sm80ELb1ELb0ELb0ELb0ELb0ELb0ELb1ELb0EEENS1_21CollectiveEpilogueFwdINS6_IJS8_SA_S9_EEENS6_IJNS7_ILi1EEESI_SI_EEESC_SE_Li128ELb0ELb1ELb0ELb0EEENS1_30DynamicPersistentTileSchedulerILi128ELi128ELb0ELb1ELb0EEEEEEEEEvNT_6ParamsE --------------------------
	.section	.nv.shared._ZN7cutlass13device_kernelIN5flash19enable_sm80_to_sm89INS1_16FlashAttnFwdSm80INS1_25CollectiveMainloopFwdSm80ILi4ELi1ELb0EN4cute5tupleIJNS5_1CILi128EEENS7_ILi112EEENS7_ILi64EEEEEELi64ENS_6half_tEfNS_4arch4Sm80ELb1ELb0ELb0ELb0ELb0ELb0ELb1ELb0EEENS1_21CollectiveEpilogueFwdINS6_IJS8_SA_S9_EEENS6_IJNS7_ILi1EEESI_SI_EEESC_SE_Li128ELb0ELb1ELb0ELb0EEENS1_30DynamicPersistentTileSchedulerILi128ELi128ELb0ELb1ELb0EEEEEEEEEvNT_6ParamsE,"aw",@nobits
	.sectionflags	@""
	.align	16


//--------------------- .nv.shared._ZN7cutlass13device_kernelIN5flash19enable_sm80_to_sm89INS1_16FlashAttnFwdSm80INS1_25CollectiveMainloopFwdSm80ILi4ELi1ELb0EN4cute5tupleIJNS5_1CILi128EEENS7_ILi112EEENS7_ILi64EEEEEELi64ENS_6half_tEfNS_4arch4Sm80ELb1ELb0ELb0ELb1ELb0ELb0ELb1ELb0EEENS1_21CollectiveEpilogueFwdINS6_IJS8_SA_S9_EEENS6_IJNS7_ILi1EEESI_SI_EEESC_SE_Li128ELb1ELb1ELb0ELb0EEENS1_19SingleTileSchedulerILb1ELb0ELb1ELi128EEEEEEEEEvNT_6ParamsE --------------------------
	.section	.nv.shared._ZN7cutlass13device_kernelIN5flash19enable_sm80_to_sm89INS1_16FlashAttnFwdSm80INS1_25CollectiveMainloopFwdSm80ILi4ELi1ELb0EN4cute5tupleIJNS5_1CILi128EEENS7_ILi112EEENS7_ILi64EEEEEELi64ENS_6half_tEfNS_4arch4Sm80ELb1ELb0ELb0ELb1ELb0ELb0ELb1ELb0EEENS1_21CollectiveEpilogueFwdINS6_IJS8_SA_S9_EEENS6_IJNS7_ILi1EEESI_SI_EEESC_SE_Li128ELb1ELb1ELb0ELb0EEENS1_19SingleTileSchedulerILb1ELb0ELb1ELi128EEEEEEEEEvNT_6ParamsE,"aw",@nobits
	.sectionflags	@""
	.align	16


//--------------------- .nv.shared._ZN7cutlass13device_kernelIN5flash19enable_sm80_to_sm89INS1_16FlashAttnFwdSm80INS1_25CollectiveMainloopFwdSm80ILi4ELi1ELb0EN4cute5tupleIJNS5_1CILi128EEENS7_ILi112EEENS7_ILi64EEEEEELi64ENS_6half_tEfNS_4arch4Sm80ELb1ELb0ELb0ELb1ELb0ELb1ELb1ELb0EEENS1_21CollectiveEpilogueFwdINS6_IJS8_SA_S9_EEENS6_IJNS7_ILi1EEESI_SI_EEESC_SE_Li128ELb1ELb1ELb0ELb0EEENS1_19SingleTileSchedulerILb1ELb0ELb1ELi128EEEEEEEEEvNT_6ParamsE --------------------------
	.section	.nv.shared._ZN7cutlass13device_kernelIN5flash19enable_sm80_to_sm89INS1_16FlashAttnFwdSm80INS1_25CollectiveMainloopFwdSm80ILi4ELi1ELb0EN4cute5tupleIJNS5_1CILi128EEENS7_ILi112EEENS7_ILi64EEEEEELi64ENS_6half_tEfNS_4arch4Sm80ELb1ELb0ELb0ELb1ELb0ELb1ELb1ELb0EEENS1_21CollectiveEpilogueFwdINS6_IJS8_SA_S9_EEENS6_IJNS7_ILi1EEESI_SI_EEESC_SE_Li128ELb1ELb1ELb0ELb0EEENS1_19SingleTileSchedulerILb1ELb0ELb1ELi128EEEEEEEEEvNT_6ParamsE,"aw",@nobits
	.sectionflags	@""
	.align	16
